	.target	sm_80

	.elftype	@"ET_EXEC"


//--------------------- .note.nv.tkinfo           --------------------------
	.section	.note.nv.tkinfo,"",@"SHT_NOTE"
	.sectionflags	@"SHF_NOTE_NV_TKINFO"
	.tkinfo
        /*0018*/ 	.word	0x00000002
        /*0030*/ 	.string	""
        /*0030*/ 	.string	"ptxas"
        /*0030*/ 	.string	"Cuda compilation tools, release 13.0, V13.0.88"
        /*0030*/ 	.string	"Build cuda_13.0.r13.0/compiler.36424714_0"
        /*0030*/ 	.string	"-arch sm_80 -m 64 "



//--------------------- .note.nv.cuinfo           --------------------------
	.section	.note.nv.cuinfo,"",@"SHT_NOTE"
	.sectionflags	@"SHF_NOTE_NV_CUINFO"
        /*0018*/ 	.short	0x0002
        /*001a*/ 	.short	0x0050
        /*001c*/ 	.short	0x0082
	.zero		2


//--------------------- .nv.info                  --------------------------
	.section	.nv.info,"",@"SHT_CUDA_INFO"
	.align	4


	//----- nvinfo : EIATTR_REGCOUNT
	.align		4
        /*0000*/ 	.byte	0x04, 0x2f
        /*0002*/ 	.short	(.L_12 - .L_11)
	.align		4
.L_11:
        /*0004*/ 	.word	index@(_ZN7cutlass13device_kernelIN5flash19enable_sm80_to_sm89INS1_16FlashAttnFwdSm80INS1_25CollectiveMainloopFwdSm80ILi8ELi1ELb0EN4cute5tupleIJNS5_1CILi128EEENS7_ILi48EEENS7_ILi256EEEEEELi256ENS_6half_tEfNS_4arch4Sm80ELb1ELb0ELb1ELb1ELb0ELb1ELb1ELb0EEENS1_21CollectiveEpilogueFwdINS6_IJS8_SA_S9_EEENS6_IJNS7_ILi1EEESI_SI_EEESC_SE_Li256ELb1ELb1ELb0ELb0EEENS1_19SingleTileSchedulerILb1ELb0ELb1ELi128EEEEEEEEEvNT_6ParamsE)
        /*0008*/ 	.word	0x000000fc


	//----- nvinfo : EIATTR_FRAME_SIZE
	.align		4
.L_12:
        /*000c*/ 	.byte	0x04, 0x11
        /*000e*/ 	.short	(.L_14 - .L_13)
	.align		4
.L_13:
        /*0010*/ 	.word	index@(_ZN7cutlass13device_kernelIN5flash19enable_sm80_to_sm89INS1_16FlashAttnFwdSm80INS1_25CollectiveMainloopFwdSm80ILi8ELi1ELb0EN4cute5tupleIJNS5_1CILi128EEENS7_ILi48EEENS7_ILi256EEEEEELi256ENS_6half_tEfNS_4arch4Sm80ELb1ELb0ELb1ELb1ELb0ELb1ELb1ELb0EEENS1_21CollectiveEpilogueFwdINS6_IJS8_SA_S9_EEENS6_IJNS7_ILi1EEESI_SI_EEESC_SE_Li256ELb1ELb1ELb0ELb0EEENS1_19SingleTileSchedulerILb1ELb0ELb1ELi128EEEEEEEEEvNT_6ParamsE)
        /*0014*/ 	.word	0x00000000


	//----- nvinfo : EIATTR_REGCOUNT
	.align		4
.L_14:
        /*0018*/ 	.byte	0x04, 0x2f
        /*001a*/ 	.short	(.L_16 - .L_15)
	.align		4
.L_15:
        /*001c*/ 	.word	index@(_ZN7cutlass13device_kernelIN5flash19enable_sm80_to_sm89INS1_16FlashAttnFwdSm80INS1_25CollectiveMainloopFwdSm80ILi8ELi1ELb0EN4cute5tupleIJNS5_1CILi128EEENS7_ILi96EEENS7_ILi256EEEEEELi256ENS_6half_tEfNS_4arch4Sm80ELb1ELb0ELb1ELb1ELb0ELb0ELb1ELb0EEENS1_21CollectiveEpilogueFwdINS6_IJS8_SA_S9_EEENS6_IJNS7_ILi1EEESI_SI_EEESC_SE_Li256ELb1ELb1ELb0ELb0EEENS1_19SingleTileSchedulerILb1ELb0ELb1ELi128EEEEEEEEEvNT_6ParamsE)
        /*0020*/ 	.word	0x000000ff


	//----- nvinfo : EIATTR_FRAME_SIZE
	.align		4
.L_16:
        /*0024*/ 	.byte	0x04, 0x11
        /*0026*/ 	.short	(.L_18 - .L_17)
	.align		4
.L_17:
        /*0028*/ 	.word	index@(_ZN7cutlass13device_kernelIN5flash19enable_sm80_to_sm89INS1_16FlashAttnFwdSm80INS1_25CollectiveMainloopFwdSm80ILi8ELi1ELb0EN4cute5tupleIJNS5_1CILi128EEENS7_ILi96EEENS7_ILi256EEEEEELi256ENS_6half_tEfNS_4arch4Sm80ELb1ELb0ELb1ELb1ELb0ELb0ELb1ELb0EEENS1_21CollectiveEpilogueFwdINS6_IJS8_SA_S9_EEENS6_IJNS7_ILi1EEESI_SI_EEESC_SE_Li256ELb1ELb1ELb0ELb0EEENS1_19SingleTileSchedulerILb1ELb0ELb1ELi128EEEEEEEEEvNT_6ParamsE)
        /*002c*/ 	.word	0x00000050


	//----- nvinfo : EIATTR_REGCOUNT
	.align		4
.L_18:
        /*0030*/ 	.byte	0x04, 0x2f
        /*0032*/ 	.short	(.L_20 - .L_19)
	.align		4
.L_19:
        /*0034*/ 	.word	index@(_ZN7cutlass13device_kernelIN5flash19enable_sm80_to_sm89INS1_16FlashAttnFwdSm80INS1_25CollectiveMainloopFwdSm80ILi8ELi1ELb0EN4cute5tupleIJNS5_1CILi128EEENS7_ILi96EEENS7_ILi256EEEEEELi256ENS_6half_tEfNS_4arch4Sm80ELb1ELb0ELb1ELb0ELb0ELb0ELb1ELb0EEENS1_21CollectiveEpilogueFwdINS6_IJS8_SA_S9_EEENS6_IJNS7_ILi1EEESI_SI_EEESC_SE_Li256ELb0ELb1ELb0ELb0EEENS1_30DynamicPersistentTileSchedulerILi256ELi256ELb0ELb1ELb0EEEEEEEEEvNT_6ParamsE)
        /*0038*/ 	.word	0x000000ff


	//----- nvinfo : EIATTR_FRAME_SIZE
	.align		4
.L_20:
        /*003c*/ 	.byte	0x04, 0x11
        /*003e*/ 	.short	(.L_22 - .L_21)
	.align		4
.L_21:
        /*0040*/ 	.word	index@($__internal_5_$__cuda_sm70_shflsync_idx_p)
        /*0044*/ 	.word	0x00000000


	//----- nvinfo : EIATTR_FRAME_SIZE
	.align		4
.L_22:
        /*0048*/ 	.byte	0x04, 0x11
        /*004a*/ 	.short	(.L_24 - .L_23)
	.align		4
.L_23:
        /*004c*/ 	.word	index@($__internal_4_$__cuda_sm70_shflsync_bfly_p)
        /*0050*/ 	.word	0x00000000


	//----- nvinfo : EIATTR_FRAME_SIZE
	.align		4
.L_24:
        /*0054*/ 	.byte	0x04, 0x11
        /*0056*/ 	.short	(.L_26 - .L_25)
	.align		4
.L_25:
        /*0058*/ 	.word	index@(_ZN7cutlass13device_kernelIN5flash19enable_sm80_to_sm89INS1_16FlashAttnFwdSm80INS1_25CollectiveMainloopFwdSm80ILi8ELi1ELb0EN4cute5tupleIJNS5_1CILi128EEENS7_ILi96EEENS7_ILi256EEEEEELi256ENS_6half_tEfNS_4arch4Sm80ELb1ELb0ELb1ELb0ELb0ELb0ELb1ELb0EEENS1_21CollectiveEpilogueFwdINS6_IJS8_SA_S9_EEENS6_IJNS7_ILi1EEESI_SI_EEESC_SE_Li256ELb0ELb1ELb0ELb0EEENS1_30DynamicPersistentTileSchedulerILi256ELi256ELb0ELb1ELb0EEEEEEEEEvNT_6ParamsE)
        /*005c*/ 	.word	0x000000a8


	//----- nvinfo : EIATTR_REGCOUNT
	.align		4
.L_26:
        /*0060*/ 	.byte	0x04, 0x2f
        /*0062*/ 	.short	(.L_28 - .L_27)
	.align		4
.L_27:
        /*0064*/ 	.word	index@(_ZN7cutlass13device_kernelIN5flash19enable_sm80_to_sm89INS1_16FlashAttnFwdSm80INS1_25CollectiveMainloopFwdSm80ILi8ELi1ELb0EN4cute5tupleIJNS5_1CILi128EEENS7_ILi48EEENS7_ILi256EEEEEELi256ENS_6half_tEfNS_4arch4Sm80ELb0ELb1ELb1ELb1ELb0ELb1ELb1ELb0EEENS1_21CollectiveEpilogueFwdINS6_IJS8_SA_S9_EEENS6_IJNS7_ILi1EEESI_SI_EEESC_SE_Li256ELb1ELb1ELb0ELb0EEENS1_19SingleTileSchedulerILb1ELb0ELb1ELi128EEEEEEEEEvNT_6ParamsE)
        /*0068*/ 	.word	0x000000ff


	//----- nvinfo : EIATTR_FRAME_SIZE
	.align		4
.L_28:
        /*006c*/ 	.byte	0x04, 0x11
        /*006e*/ 	.short	(.L_30 - .L_29)
	.align		4
.L_29:
        /*0070*/ 	.word	index@($__internal_3_$__cuda_sm70_shflsync_idx_p)
        /*0074*/ 	.word	0x00000000


	//----- nvinfo : EIATTR_FRAME_SIZE
	.align		4
.L_30:
        /*0078*/ 	.byte	0x04, 0x11
        /*007a*/ 	.short	(.L_32 - .L_31)
	.align		4
.L_31:
        /*007c*/ 	.word	index@($__internal_2_$__cuda_sm70_shflsync_bfly_p)
        /*0080*/ 	.word	0x00000000


	//----- nvinfo : EIATTR_FRAME_SIZE
	.align		4
.L_32:
        /*0084*/ 	.byte	0x04, 0x11
        /*0086*/ 	.short	(.L_34 - .L_33)
	.align		4
.L_33:
        /*0088*/ 	.word	index@($_ZN7cutlass13device_kernelIN5flash19enable_sm80_to_sm89INS1_16FlashAttnFwdSm80INS1_25CollectiveMainloopFwdSm80ILi8ELi1ELb0EN4cute5tupleIJNS5_1CILi128EEENS7_ILi48EEENS7_ILi256EEEEEELi256ENS_6half_tEfNS_4arch4Sm80ELb0ELb1ELb1ELb1ELb0ELb1ELb1ELb0EEENS1_21CollectiveEpilogueFwdINS6_IJS8_SA_S9_EEENS6_IJNS7_ILi1EEESI_SI_EEESC_SE_Li256ELb1ELb1ELb0ELb0EEENS1_19SingleTileSchedulerILb1ELb0ELb1ELi128EEEEEEEEEvNT_6ParamsE$_ZZN5flash25CollectiveMainloopFwdSm80ILi8ELi1ELb0EN4cute5tupleIJNS1_1CILi128EEENS3_ILi48EEENS3_ILi256EEEEEELi256EN7cutlass6half_tEfNS8_4arch4Sm80ELb0ELb1ELb1ELb1ELb0ELb1ELb1ELb0EE3mmaINS_16FlashAttnFwdSm80ISC_NS_21CollectiveEpilogueFwdINS2_IJS4_S6_S5_EEENS2_IJNS3_ILi1EEESH_SH_EEES9_SB_Li256ELb1ELb1ELb0ELb0EEENS_19SingleTileSchedulerILb1ELb0ELb1ELi128EEEE13SharedStorageENS1_6TensorINS1_11ArrayEngineIfLm128EEENS1_6LayoutINS2_IJNS2_IJNS3_ILi2EEESS_EEESH_NS3_ILi32EEEEEENS2_IJNS2_IJSH_SS_EEENS3_ILi0EEENS3_ILi4EEEEEEEEEENS_7SoftmaxILi2ELi0EEEEEbRKNSC_6ParamsERT0_RT1_iRKNS_16SeqlenInfoQKNewKILb1ELb1EEENS2_IJiiiiEEERT_ENKUlvE_clEv)
        /*008c*/ 	.word	0x00000000


	//----- nvinfo : EIATTR_FRAME_SIZE
	.align		4
.L_34:
        /*0090*/ 	.byte	0x04, 0x11
        /*0092*/ 	.short	(.L_36 - .L_35)
	.align		4
.L_35:
        /*0094*/ 	.word	index@(_ZN7cutlass13device_kernelIN5flash19enable_sm80_to_sm89INS1_16FlashAttnFwdSm80INS1_25CollectiveMainloopFwdSm80ILi8ELi1ELb0EN4cute5tupleIJNS5_1CILi128EEENS7_ILi48EEENS7_ILi256EEEEEELi256ENS_6half_tEfNS_4arch4Sm80ELb0ELb1ELb1ELb1ELb0ELb1ELb1ELb0EEENS1_21CollectiveEpilogueFwdINS6_IJS8_SA_S9_EEENS6_IJNS7_ILi1EEESI_SI_EEESC_SE_Li256ELb1ELb1ELb0ELb0EEENS1_19SingleTileSchedulerILb1ELb0ELb1ELi128EEEEEEEEEvNT_6ParamsE)
        /*0098*/ 	.word	0x00000070


	//----- nvinfo : EIATTR_REGCOUNT
	.align		4
.L_36:
        /*009c*/ 	.byte	0x04, 0x2f
        /*009e*/ 	.short	(.L_38 - .L_37)
	.align		4
.L_37:
        /*00a0*/ 	.word	index@(_ZN7cutlass13device_kernelIN5flash19enable_sm80_to_sm89INS1_16FlashAttnFwdSm80INS1_25CollectiveMainloopFwdSm80ILi8ELi1ELb0EN4cute5tupleIJNS5_1CILi128EEENS7_ILi64EEENS7_ILi256EEEEEELi256ENS_6half_tEfNS_4arch4Sm80ELb0ELb1ELb1ELb1ELb0ELb0ELb1ELb0EEENS1_21CollectiveEpilogueFwdINS6_IJS8_SA_S9_EEENS6_IJNS7_ILi1EEESI_SI_EEESC_SE_Li256ELb1ELb1ELb0ELb0EEENS1_19SingleTileSchedulerILb1ELb0ELb1ELi128EEEEEEEEEvNT_6ParamsE)
        /*00a4*/ 	.word	0x000000ff


	//----- nvinfo : EIATTR_FRAME_SIZE
	.align		4
.L_38:
        /*00a8*/ 	.byte	0x04, 0x11
        /*00aa*/ 	.short	(.L_40 - .L_39)
	.align		4
.L_39:
        /*00ac*/ 	.word	index@(_ZN7cutlass13device_kernelIN5flash19enable_sm80_to_sm89INS1_16FlashAttnFwdSm80INS1_25CollectiveMainloopFwdSm80ILi8ELi1ELb0EN4cute5tupleIJNS5_1CILi128EEENS7_ILi64EEENS7_ILi256EEEEEELi256ENS_6half_tEfNS_4arch4Sm80ELb0ELb1ELb1ELb1ELb0ELb0ELb1ELb0EEENS1_21CollectiveEpilogueFwdINS6_IJS8_SA_S9_EEENS6_IJNS7_ILi1EEESI_SI_EEESC_SE_Li256ELb1ELb1ELb0ELb0EEENS1_19SingleTileSchedulerILb1ELb0ELb1ELi128EEEEEEEEEvNT_6ParamsE)
        /*00b0*/ 	.word	0x00000090


	//----- nvinfo : EIATTR_REGCOUNT
	.align		4
.L_40:
        /*00b4*/ 	.byte	0x04, 0x2f
        /*00b6*/ 	.short	(.L_42 - .L_41)
	.align		4
.L_41:
        /*00b8*/ 	.word	index@(_ZN7cutlass13device_kernelIN5flash19enable_sm80_to_sm89INS1_16FlashAttnFwdSm80INS1_25CollectiveMainloopFwdSm80ILi8ELi1ELb0EN4cute5tupleIJNS5_1CILi128EEENS7_ILi64EEENS7_ILi256EEEEEELi256ENS_6half_tEfNS_4arch4Sm80ELb0ELb1ELb1ELb0ELb0ELb0ELb1ELb0EEENS1_21CollectiveEpilogueFwdINS6_IJS8_SA_S9_EEENS6_IJNS7_ILi1EEESI_SI_EEESC_SE_Li256ELb0ELb1ELb0ELb0EEENS1_19SingleTileSchedulerILb0ELb0ELb1ELi128EEEEEEEEEvNT_6ParamsE)
        /*00bc*/ 	.word	0x000000ff


	//----- nvinfo : EIATTR_FRAME_SIZE
	.align		4
.L_42:
        /*00c0*/ 	.byte	0x04, 0x11
        /*00c2*/ 	.short	(.L_44 - .L_43)
	.align		4
.L_43:
        /*00c4*/ 	.word	index@(_ZN7cutlass13device_kernelIN5flash19enable_sm80_to_sm89INS1_16FlashAttnFwdSm80INS1_25CollectiveMainloopFwdSm80ILi8ELi1ELb0EN4cute5tupleIJNS5_1CILi128EEENS7_ILi64EEENS7_ILi256EEEEEELi256ENS_6half_tEfNS_4arch4Sm80ELb0ELb1ELb1ELb0ELb0ELb0ELb1ELb0EEENS1_21CollectiveEpilogueFwdINS6_IJS8_SA_S9_EEENS6_IJNS7_ILi1EEESI_SI_EEESC_SE_Li256ELb0ELb1ELb0ELb0EEENS1_19SingleTileSchedulerILb0ELb0ELb1ELi128EEEEEEEEEvNT_6ParamsE)
        /*00c8*/ 	.word	0x00000078


	//----- nvinfo : EIATTR_REGCOUNT
	.align		4
.L_44:
        /*00cc*/ 	.byte	0x04, 0x2f
        /*00ce*/ 	.short	(.L_46 - .L_45)
	.align		4
.L_45:
        /*00d0*/ 	.word	index@(_ZN7cutlass13device_kernelIN5flash19enable_sm80_to_sm89INS1_16FlashAttnFwdSm80INS1_25CollectiveMainloopFwdSm80ILi8ELi1ELb0EN4cute5tupleIJNS5_1CILi128EEENS7_ILi48EEENS7_ILi256EEEEEELi256ENS_6half_tEfNS_4arch4Sm80ELb0ELb0ELb1ELb1ELb0ELb1ELb1ELb0EEENS1_21CollectiveEpilogueFwdINS6_IJS8_SA_S9_EEENS6_IJNS7_ILi1EEESI_SI_EEESC_SE_Li256ELb1ELb1ELb0ELb0EEENS1_19SingleTileSchedulerILb1ELb0ELb1ELi128EEEEEEEEEvNT_6ParamsE)
        /*00d4*/ 	.word	0x000000ff


	//----- nvinfo : EIATTR_FRAME_SIZE
	.align		4
.L_46:
        /*00d8*/ 	.byte	0x04, 0x11
        /*00da*/ 	.short	(.L_48 - .L_47)
	.align		4
.L_47:
        /*00dc*/ 	.word	index@(_ZN7cutlass13device_kernelIN5flash19enable_sm80_to_sm89INS1_16FlashAttnFwdSm80INS1_25CollectiveMainloopFwdSm80ILi8ELi1ELb0EN4cute5tupleIJNS5_1CILi128EEENS7_ILi48EEENS7_ILi256EEEEEELi256ENS_6half_tEfNS_4arch4Sm80ELb0ELb0ELb1ELb1ELb0ELb1ELb1ELb0EEENS1_21CollectiveEpilogueFwdINS6_IJS8_SA_S9_EEENS6_IJNS7_ILi1EEESI_SI_EEESC_SE_Li256ELb1ELb1ELb0ELb0EEENS1_19SingleTileSchedulerILb1ELb0ELb1ELi128EEEEEEEEEvNT_6ParamsE)
        /*00e0*/ 	.word	0x00000000


	//----- nvinfo : EIATTR_REGCOUNT
	.align		4
.L_48:
        /*00e4*/ 	.byte	0x04, 0x2f
        /*00e6*/ 	.short	(.L_50 - .L_49)
	.align		4
.L_49:
        /*00e8*/ 	.word	index@(_ZN7cutlass13device_kernelIN5flash19enable_sm80_to_sm89INS1_16FlashAttnFwdSm80INS1_25CollectiveMainloopFwdSm80ILi8ELi1ELb0EN4cute5tupleIJNS5_1CILi128EEENS7_ILi96EEENS7_ILi256EEEEEELi256ENS_6half_tEfNS_4arch4Sm80ELb0ELb0ELb1ELb1ELb0ELb0ELb1ELb0EEENS1_21CollectiveEpilogueFwdINS6_IJS8_SA_S9_EEENS6_IJNS7_ILi1EEESI_SI_EEESC_SE_Li256ELb1ELb1ELb0ELb0EEENS1_19SingleTileSchedulerILb1ELb0ELb1ELi128EEEEEEEEEvNT_6ParamsE)
        /*00ec*/ 	.word	0x000000ff


	//----- nvinfo : EIATTR_FRAME_SIZE
	.align		4
.L_50:
        /*00f0*/ 	.byte	0x04, 0x11
        /*00f2*/ 	.short	(.L_52 - .L_51)
	.align		4
.L_51:
        /*00f4*/ 	.word	index@(_ZN7cutlass13device_kernelIN5flash19enable_sm80_to_sm89INS1_16FlashAttnFwdSm80INS1_25CollectiveMainloopFwdSm80ILi8ELi1ELb0EN4cute5tupleIJNS5_1CILi128EEENS7_ILi96EEENS7_ILi256EEEEEELi256ENS_6half_tEfNS_4arch4Sm80ELb0ELb0ELb1ELb1ELb0ELb0ELb1ELb0EEENS1_21CollectiveEpilogueFwdINS6_IJS8_SA_S9_EEENS6_IJNS7_ILi1EEESI_SI_EEESC_SE_Li256ELb1ELb1ELb0ELb0EEENS1_19SingleTileSchedulerILb1ELb0ELb1ELi128EEEEEEEEEvNT_6ParamsE)
        /*00f8*/ 	.word	0x00000058


	//----- nvinfo : EIATTR_REGCOUNT
	.align		4
.L_52:
        /*00fc*/ 	.byte	0x04, 0x2f
        /*00fe*/ 	.short	(.L_54 - .L_53)
	.align		4
.L_53:
        /*0100*/ 	.word	index@(_ZN7cutlass13device_kernelIN5flash19enable_sm80_to_sm89INS1_16FlashAttnFwdSm80INS1_25CollectiveMainloopFwdSm80ILi8ELi1ELb0EN4cute5tupleIJNS5_1CILi128EEENS7_ILi96EEENS7_ILi256EEEEEELi256ENS_6half_tEfNS_4arch4Sm80ELb0ELb0ELb1ELb0ELb0ELb0ELb1ELb0EEENS1_21CollectiveEpilogueFwdINS6_IJS8_SA_S9_EEENS6_IJNS7_ILi1EEESI_SI_EEESC_SE_Li256ELb0ELb1ELb0ELb0EEENS1_19SingleTileSchedulerILb0ELb0ELb1ELi128EEEEEEEEEvNT_6ParamsE)
        /*0104*/ 	.word	0x000000ff


	//----- nvinfo : EIATTR_FRAME_SIZE
	.align		4
.L_54:
        /*0108*/ 	.byte	0x04, 0x11
        /*010a*/ 	.short	(.L_56 - .L_55)
	.align		4
.L_55:
        /*010c*/ 	.word	index@(_ZN7cutlass13device_kernelIN5flash19enable_sm80_to_sm89INS1_16FlashAttnFwdSm80INS1_25CollectiveMainloopFwdSm80ILi8ELi1ELb0EN4cute5tupleIJNS5_1CILi128EEENS7_ILi96EEENS7_ILi256EEEEEELi256ENS_6half_tEfNS_4arch4Sm80ELb0ELb0ELb1ELb0ELb0ELb0ELb1ELb0EEENS1_21CollectiveEpilogueFwdINS6_IJS8_SA_S9_EEENS6_IJNS7_ILi1EEESI_SI_EEESC_SE_Li256ELb0ELb1ELb0ELb0EEENS1_19SingleTileSchedulerILb0ELb0ELb1ELi128EEEEEEEEEvNT_6ParamsE)
        /*0110*/ 	.word	0x00000068


	//----- nvinfo : EIATTR_REGCOUNT
	.align		4
.L_56:
        /*0114*/ 	.byte	0x04, 0x2f
        /*0116*/ 	.short	(.L_58 - .L_57)
	.align		4
.L_57:
        /*0118*/ 	.word	index@(_ZN7cutlass13device_kernelIN5flash19enable_sm80_to_sm89INS1_16FlashAttnFwdSm80INS1_25CollectiveMainloopFwdSm80ILi8ELi1ELb0EN4cute5tupleIJNS5_1CILi128EEENS7_ILi32EEENS7_ILi256EEEEEELi256ENS_6half_tEfNS_4arch4Sm80ELb1ELb0ELb1ELb1ELb0ELb1ELb1ELb0EEENS1_21CollectiveEpilogueFwdINS6_IJS8_SA_S9_EEENS6_IJNS7_ILi1EEESI_SI_EEESC_SE_Li256ELb1ELb1ELb0ELb0EEENS1_19SingleTileSchedulerILb1ELb0ELb1ELi128EEEEEEEEEvNT_6ParamsE)
        /*011c*/ 	.word	0x000000fb


	//----- nvinfo : EIATTR_FRAME_SIZE
	.align		4
.L_58:
        /*0120*/ 	.byte	0x04, 0x11
        /*0122*/ 	.short	(.L_60 - .L_59)
	.align		4
.L_59:
        /*0124*/ 	.word	index@(_ZN7cutlass13device_kernelIN5flash19enable_sm80_to_sm89INS1_16FlashAttnFwdSm80INS1_25CollectiveMainloopFwdSm80ILi8ELi1ELb0EN4cute5tupleIJNS5_1CILi128EEENS7_ILi32EEENS7_ILi256EEEEEELi256ENS_6half_tEfNS_4arch4Sm80ELb1ELb0ELb1ELb1ELb0ELb1ELb1ELb0EEENS1_21CollectiveEpilogueFwdINS6_IJS8_SA_S9_EEENS6_IJNS7_ILi1EEESI_SI_EEESC_SE_Li256ELb1ELb1ELb0ELb0EEENS1_19SingleTileSchedulerILb1ELb0ELb1ELi128EEEEEEEEEvNT_6ParamsE)
        /*0128*/ 	.word	0x00000000


	//----- nvinfo : EIATTR_REGCOUNT
	.align		4
.L_60:
        /*012c*/ 	.byte	0x04, 0x2f
        /*012e*/ 	.short	(.L_62 - .L_61)
	.align		4
.L_61:
        /*0130*/ 	.word	index@(_ZN7cutlass13device_kernelIN5flash19enable_sm80_to_sm89INS1_16FlashAttnFwdSm80INS1_25CollectiveMainloopFwdSm80ILi8ELi1ELb1EN4cute5tupleIJNS5_1CILi128EEENS7_ILi64EEENS7_ILi256EEEEEELi256ENS_6half_tEfNS_4arch4Sm80ELb1ELb0ELb1ELb1ELb0ELb0ELb1ELb0EEENS1_21CollectiveEpilogueFwdINS6_IJS8_SA_S9_EEENS6_IJNS7_ILi1EEESI_SI_EEESC_SE_Li256ELb1ELb1ELb0ELb0EEENS1_19SingleTileSchedulerILb1ELb0ELb1ELi128EEEEEEEEEvNT_6ParamsE)
        /*0134*/ 	.word	0x000000ff


	//----- nvinfo : EIATTR_FRAME_SIZE
	.align		4
.L_62:
        /*0138*/ 	.byte	0x04, 0x11
        /*013a*/ 	.short	(.L_64 - .L_63)
	.align		4
.L_63:
        /*013c*/ 	.word	index@(_ZN7cutlass13device_kernelIN5flash19enable_sm80_to_sm89INS1_16FlashAttnFwdSm80INS1_25CollectiveMainloopFwdSm80ILi8ELi1ELb1EN4cute5tupleIJNS5_1CILi128EEENS7_ILi64EEENS7_ILi256EEEEEELi256ENS_6half_tEfNS_4arch4Sm80ELb1ELb0ELb1ELb1ELb0ELb0ELb1ELb0EEENS1_21CollectiveEpilogueFwdINS6_IJS8_SA_S9_EEENS6_IJNS7_ILi1EEESI_SI_EEESC_SE_Li256ELb1ELb1ELb0ELb0EEENS1_19SingleTileSchedulerILb1ELb0ELb1ELi128EEEEEEEEEvNT_6ParamsE)
        /*0140*/ 	.word	0x00000130


	//----- nvinfo : EIATTR_REGCOUNT
	.align		4
.L_64:
        /*0144*/ 	.byte	0x04, 0x2f
        /*0146*/ 	.short	(.L_66 - .L_65)
	.align		4
.L_65:
        /*0148*/ 	.word	index@(_ZN7cutlass13device_kernelIN5flash19enable_sm80_to_sm89INS1_16FlashAttnFwdSm80INS1_25CollectiveMainloopFwdSm80ILi8ELi1ELb1EN4cute5tupleIJNS5_1CILi128EEENS7_ILi64EEENS7_ILi256EEEEEELi256ENS_6half_tEfNS_4arch4Sm80ELb1ELb0ELb1ELb0ELb0ELb0ELb1ELb0EEENS1_21CollectiveEpilogueFwdINS6_IJS8_SA_S9_EEENS6_IJNS7_ILi1EEESI_SI_EEESC_SE_Li256ELb0ELb1ELb0ELb0EEENS1_30DynamicPersistentTileSchedulerILi256ELi256ELb0ELb1ELb0EEEEEEEEEvNT_6ParamsE)
        /*014c*/ 	.word	0x000000ff


	//----- nvinfo : EIATTR_FRAME_SIZE
	.align		4
.L_66:
        /*0150*/ 	.byte	0x04, 0x11
        /*0152*/ 	.short	(.L_68 - .L_67)
	.align		4
.L_67:
        /*0154*/ 	.word	index@($__internal_1_$__cuda_sm70_shflsync_idx_p)
        /*0158*/ 	.word	0x00000000


	//----- nvinfo : EIATTR_FRAME_SIZE
	.align		4
.L_68:
        /*015c*/ 	.byte	0x04, 0x11
        /*015e*/ 	.short	(.L_70 - .L_69)
	.align		4
.L_69:
        /*0160*/ 	.word	index@($__internal_0_$__cuda_sm70_shflsync_bfly_p)
        /*0164*/ 	.word	0x00000000


	//----- nvinfo : EIATTR_FRAME_SIZE
	.align		4
.L_70:
        /*0168*/ 	.byte	0x04, 0x11
        /*016a*/ 	.short	(.L_72 - .L_71)
	.align		4
.L_71:
        /*016c*/ 	.word	index@(_ZN7cutlass13device_kernelIN5flash19enable_sm80_to_sm89INS1_16FlashAttnFwdSm80INS1_25CollectiveMainloopFwdSm80ILi8ELi1ELb1EN4cute5tupleIJNS5_1CILi128EEENS7_ILi64EEENS7_ILi256EEEEEELi256ENS_6half_tEfNS_4arch4Sm80ELb1ELb0ELb1ELb0ELb0ELb0ELb1ELb0EEENS1_21CollectiveEpilogueFwdINS6_IJS8_SA_S9_EEENS6_IJNS7_ILi1EEESI_SI_EEESC_SE_Li256ELb0ELb1ELb0ELb0EEENS1_30DynamicPersistentTileSchedulerILi256ELi256ELb0ELb1ELb0EEEEEEEEEvNT_6ParamsE)
        /*0170*/ 	.word	0x00000140


	//----- nvinfo : EIATTR_REGCOUNT
	.align		4
.L_72:
        /*0174*/ 	.byte	0x04, 0x2f
        /*0176*/ 	.short	(.L_74 - .L_73)
	.align		4
.L_73:
        /*0178*/ 	.word	index@(_ZN7cutlass13device_kernelIN5flash19enable_sm80_to_sm89INS1_16FlashAttnFwdSm80INS1_25CollectiveMainloopFwdSm80ILi8ELi1ELb0EN4cute5tupleIJNS5_1CILi128EEENS7_ILi32EEENS7_ILi256EEEEEELi256ENS_6half_tEfNS_4arch4Sm80ELb0ELb1ELb1ELb1ELb0ELb1ELb1ELb0EEENS1_21CollectiveEpilogueFwdINS6_IJS8_SA_S9_EEENS6_IJNS7_ILi1EEESI_SI_EEESC_SE_Li256ELb1ELb1ELb0ELb0EEENS1_19SingleTileSchedulerILb1ELb0ELb1ELi128EEEEEEEEEvNT_6ParamsE)
        /*017c*/ 	.word	0x000000f5


	//----- nvinfo : EIATTR_FRAME_SIZE
	.align		4
.L_74:
        /*0180*/ 	.byte	0x04, 0x11
        /*0182*/ 	.short	(.L_76 - .L_75)
	.align		4
.L_75:
        /*0184*/ 	.word	index@(_ZN7cutlass13device_kernelIN5flash19enable_sm80_to_sm89INS1_16FlashAttnFwdSm80INS1_25CollectiveMainloopFwdSm80ILi8ELi1ELb0EN4cute5tupleIJNS5_1CILi128EEENS7_ILi32EEENS7_ILi256EEEEEELi256ENS_6half_tEfNS_4arch4Sm80ELb0ELb1ELb1ELb1ELb0ELb1ELb1ELb0EEENS1_21CollectiveEpilogueFwdINS6_IJS8_SA_S9_EEENS6_IJNS7_ILi1EEESI_SI_EEESC_SE_Li256ELb1ELb1ELb0ELb0EEENS1_19SingleTileSchedulerILb1ELb0ELb1ELi128EEEEEEEEEvNT_6ParamsE)
        /*0188*/ 	.word	0x00000000


	//----- nvinfo : EIATTR_REGCOUNT
	.align		4
.L_76:
        /*018c*/ 	.byte	0x04, 0x2f
        /*018e*/ 	.short	(.L_78 - .L_77)
	.align		4
.L_77:
        /*0190*/ 	.word	index@(_ZN7cutlass13device_kernelIN5flash19enable_sm80_to_sm89INS1_16FlashAttnFwdSm80INS1_25CollectiveMainloopFwdSm80ILi8ELi1ELb1EN4cute5tupleIJNS5_1CILi128EEENS7_ILi48EEENS7_ILi256EEEEEELi256ENS_6half_tEfNS_4arch4Sm80ELb0ELb1ELb1ELb1ELb0ELb0ELb1ELb0EEENS1_21CollectiveEpilogueFwdINS6_IJS8_SA_S9_EEENS6_IJNS7_ILi1EEESI_SI_EEESC_SE_Li256ELb1ELb1ELb0ELb0EEENS1_19SingleTileSchedulerILb1ELb0ELb1ELi128EEEEEEEEEvNT_6ParamsE)
        /*0194*/ 	.word	0x000000ff


	//----- nvinfo : EIATTR_FRAME_SIZE
	.align		4
.L_78:
        /*0198*/ 	.byte	0x04, 0x11
        /*019a*/ 	.short	(.L_80 - .L_79)
	.align		4
.L_79:
        /*019c*/ 	.word	index@(_ZN7cutlass13device_kernelIN5flash19enable_sm80_to_sm89INS1_16FlashAttnFwdSm80INS1_25CollectiveMainloopFwdSm80ILi8ELi1ELb1EN4cute5tupleIJNS5_1CILi128EEENS7_ILi48EEENS7_ILi256EEEEEELi256ENS_6half_tEfNS_4arch4Sm80ELb0ELb1ELb1ELb1ELb0ELb0ELb1ELb0EEENS1_21CollectiveEpilogueFwdINS6_IJS8_SA_S9_EEENS6_IJNS7_ILi1EEESI_SI_EEESC_SE_Li256ELb1ELb1ELb0ELb0EEENS1_19SingleTileSchedulerILb1ELb0ELb1ELi128EEEEEEEEEvNT_6ParamsE)
        /*01a0*/ 	.word	0x000000a0


	//----- nvinfo : EIATTR_REGCOUNT
	.align		4
.L_80:
        /*01a4*/ 	.byte	0x04, 0x2f
        /*01a6*/ 	.short	(.L_82 - .L_81)
	.align		4
.L_81:
        /*01a8*/ 	.word	index@(_ZN7cutlass13device_kernelIN5flash19enable_sm80_to_sm89INS1_16FlashAttnFwdSm80INS1_25CollectiveMainloopFwdSm80ILi8ELi1ELb1EN4cute5tupleIJNS5_1CILi128EEENS7_ILi48EEENS7_ILi256EEEEEELi256ENS_6half_tEfNS_4arch4Sm80ELb0ELb1ELb1ELb0ELb0ELb0ELb1ELb0EEENS1_21CollectiveEpilogueFwdINS6_IJS8_SA_S9_EEENS6_IJNS7_ILi1EEESI_SI_EEESC_SE_Li256ELb0ELb1ELb0ELb0EEENS1_19SingleTileSchedulerILb0ELb0ELb1ELi128EEEEEEEEEvNT_6ParamsE)
        /*01ac*/ 	.word	0x000000ff


	//----- nvinfo : EIATTR_FRAME_SIZE
	.align		4
.L_82:
        /*01b0*/ 	.byte	0x04, 0x11
        /*01b2*/ 	.short	(.L_84 - .L_83)
	.align		4
.L_83:
        /*01b4*/ 	.word	index@(_ZN7cutlass13device_kernelIN5flash19enable_sm80_to_sm89INS1_16FlashAttnFwdSm80INS1_25CollectiveMainloopFwdSm80ILi8ELi1ELb1EN4cute5tupleIJNS5_1CILi128EEENS7_ILi48EEENS7_ILi256EEEEEELi256ENS_6half_tEfNS_4arch4Sm80ELb0ELb1ELb1ELb0ELb0ELb0ELb1ELb0EEENS1_21CollectiveEpilogueFwdINS6_IJS8_SA_S9_EEENS6_IJNS7_ILi1EEESI_SI_EEESC_SE_Li256ELb0ELb1ELb0ELb0EEENS1_19SingleTileSchedulerILb0ELb0ELb1ELi128EEEEEEEEEvNT_6ParamsE)
        /*01b8*/ 	.word	0x000000a0


	//----- nvinfo : EIATTR_REGCOUNT
	.align		4
.L_84:
        /*01bc*/ 	.byte	0x04, 0x2f
        /*01be*/ 	.short	(.L_86 - .L_85)
	.align		4
.L_85:
        /*01c0*/ 	.word	index@(_ZN7cutlass13device_kernelIN5flash19enable_sm80_to_sm89INS1_16FlashAttnFwdSm80INS1_25CollectiveMainloopFwdSm80ILi8ELi1ELb0EN4cute5tupleIJNS5_1CILi128EEENS7_ILi32EEENS7_ILi256EEEEEELi256ENS_6half_tEfNS_4arch4Sm80ELb0ELb0ELb1ELb1ELb0ELb1ELb1ELb0EEENS1_21CollectiveEpilogueFwdINS6_IJS8_SA_S9_EEENS6_IJNS7_ILi1EEESI_SI_EEESC_SE_Li256ELb1ELb1ELb0ELb0EEENS1_19SingleTileSchedulerILb1ELb0ELb1ELi128EEEEEEEEEvNT_6ParamsE)
        /*01c4*/ 	.word	0x000000ff


	//----- nvinfo : EIATTR_FRAME_SIZE
	.align		4
.L_86:
        /*01c8*/ 	.byte	0x04, 0x11
        /*01ca*/ 	.short	(.L_88 - .L_87)
	.align		4
.L_87:
        /*01cc*/ 	.word	index@(_ZN7cutlass13device_kernelIN5flash19enable_sm80_to_sm89INS1_16FlashAttnFwdSm80INS1_25CollectiveMainloopFwdSm80ILi8ELi1ELb0EN4cute5tupleIJNS5_1CILi128EEENS7_ILi32EEENS7_ILi256EEEEEELi256ENS_6half_tEfNS_4arch4Sm80ELb0ELb0ELb1ELb1ELb0ELb1ELb1ELb0EEENS1_21CollectiveEpilogueFwdINS6_IJS8_SA_S9_EEENS6_IJNS7_ILi1EEESI_SI_EEESC_SE_Li256ELb1ELb1ELb0ELb0EEENS1_19SingleTileSchedulerILb1ELb0ELb1ELi128EEEEEEEEEvNT_6ParamsE)
        /*01d0*/ 	.word	0x00000000


	//----- nvinfo : EIATTR_REGCOUNT
	.align		4
.L_88:
        /*01d4*/ 	.byte	0x04, 0x2f
        /*01d6*/ 	.short	(.L_90 - .L_89)
	.align		4
.L_89:
        /*01d8*/ 	.word	index@(_ZN7cutlass13device_kernelIN5flash19enable_sm80_to_sm89INS1_16FlashAttnFwdSm80INS1_25CollectiveMainloopFwdSm80ILi8ELi1ELb1EN4cute5tupleIJNS5_1CILi128EEENS7_ILi64EEENS7_ILi256EEEEEELi256ENS_6half_tEfNS_4arch4Sm80ELb0ELb0ELb1ELb1ELb0ELb0ELb1ELb0EEENS1_21CollectiveEpilogueFwdINS6_IJS8_SA_S9_EEENS6_IJNS7_ILi1EEESI_SI_EEESC_SE_Li256ELb1ELb1ELb0ELb0EEENS1_19SingleTileSchedulerILb1ELb0ELb1ELi128EEEEEEEEEvNT_6ParamsE)
        /*01dc*/ 	.word	0x000000ff


	//----- nvinfo : EIATTR_FRAME_SIZE
	.align		4
.L_90:
        /*01e0*/ 	.byte	0x04, 0x11
        /*01e2*/ 	.short	(.L_92 - .L_91)
	.align		4
.L_91:
        /*01e4*/ 	.word	index@(_ZN7cutlass13device_kernelIN5flash19enable_sm80_to_sm89INS1_16FlashAttnFwdSm80INS1_25CollectiveMainloopFwdSm80ILi8ELi1ELb1EN4cute5tupleIJNS5_1CILi128EEENS7_ILi64EEENS7_ILi256EEEEEELi256ENS_6half_tEfNS_4arch4Sm80ELb0ELb0ELb1ELb1ELb0ELb0ELb1ELb0EEENS1_21CollectiveEpilogueFwdINS6_IJS8_SA_S9_EEENS6_IJNS7_ILi1EEESI_SI_EEESC_SE_Li256ELb1ELb1ELb0ELb0EEENS1_19SingleTileSchedulerILb1ELb0ELb1ELi128EEEEEEEEEvNT_6ParamsE)
        /*01e8*/ 	.word	0x00000110


	//----- nvinfo : EIATTR_REGCOUNT
	.align		4
.L_92:
        /*01ec*/ 	.byte	0x04, 0x2f
        /*01ee*/ 	.short	(.L_94 - .L_93)
	.align		4
.L_93:
        /*01f0*/ 	.word	index@(_ZN7cutlass13device_kernelIN5flash19enable_sm80_to_sm89INS1_16FlashAttnFwdSm80INS1_25CollectiveMainloopFwdSm80ILi8ELi1ELb1EN4cute5tupleIJNS5_1CILi128EEENS7_ILi64EEENS7_ILi256EEEEEELi256ENS_6half_tEfNS_4arch4Sm80ELb0ELb0ELb1ELb0ELb0ELb0ELb1ELb0EEENS1_21CollectiveEpilogueFwdINS6_IJS8_SA_S9_EEENS6_IJNS7_ILi1EEESI_SI_EEESC_SE_Li256ELb0ELb1ELb0ELb0EEENS1_19SingleTileSchedulerILb0ELb0ELb1ELi128EEEEEEEEEvNT_6ParamsE)
        /*01f4*/ 	.word	0x000000ff


	//----- nvinfo : EIATTR_FRAME_SIZE
	.align		4
.L_94:
        /*01f8*/ 	.byte	0x04, 0x11
        /*01fa*/ 	.short	(.L_96 - .L_95)
	.align		4
.L_95:
        /*01fc*/ 	.word	index@(_ZN7cutlass13device_kernelIN5flash19enable_sm80_to_sm89INS1_16FlashAttnFwdSm80INS1_25CollectiveMainloopFwdSm80ILi8ELi1ELb1EN4cute5tupleIJNS5_1CILi128EEENS7_ILi64EEENS7_ILi256EEEEEELi256ENS_6half_tEfNS_4arch4Sm80ELb0ELb0ELb1ELb0ELb0ELb0ELb1ELb0EEENS1_21CollectiveEpilogueFwdINS6_IJS8_SA_S9_EEENS6_IJNS7_ILi1EEESI_SI_EEESC_SE_Li256ELb0ELb1ELb0ELb0EEENS1_19SingleTileSchedulerILb0ELb0ELb1ELi128EEEEEEEEEvNT_6ParamsE)
        /*0200*/ 	.word	0x00000130


	//----- nvinfo : EIATTR_MIN_STACK_SIZE
	.align		4
.L_96:
        /*0204*/ 	.byte	0x04, 0x12
        /*0206*/ 	.short	(.L_98 - .L_97)
	.align		4
.L_97:
        /*0208*/ 	.word	index@(_ZN7cutlass13device_kernelIN5flash19enable_sm80_to_sm89INS1_16FlashAttnFwdSm80INS1_25CollectiveMainloopFwdSm80ILi8ELi1ELb1EN4cute5tupleIJNS5_1CILi128EEENS7_ILi64EEENS7_ILi256EEEEEELi256ENS_6half_tEfNS_4arch4Sm80ELb0ELb0ELb1ELb0ELb0ELb0ELb1ELb0EEENS1_21CollectiveEpilogueFwdINS6_IJS8_SA_S9_EEENS6_IJNS7_ILi1EEESI_SI_EEESC_SE_Li256ELb0ELb1ELb0ELb0EEENS1_19SingleTileSchedulerILb0ELb0ELb1ELi128EEEEEEEEEvNT_6ParamsE)
        /*020c*/ 	.word	0x00000130


	//----- nvinfo : EIATTR_MIN_STACK_SIZE
	.align		4
.L_98:
        /*0210*/ 	.byte	0x04, 0x12
        /*0212*/ 	.short	(.L_100 - .L_99)
	.align		4
.L_99:
        /*0214*/ 	.word	index@(_ZN7cutlass13device_kernelIN5flash19enable_sm80_to_sm89INS1_16FlashAttnFwdSm80INS1_25CollectiveMainloopFwdSm80ILi8ELi1ELb1EN4cute5tupleIJNS5_1CILi128EEENS7_ILi64EEENS7_ILi256EEEEEELi256ENS_6half_tEfNS_4arch4Sm80ELb0ELb0ELb1ELb1ELb0ELb0ELb1ELb0EEENS1_21CollectiveEpilogueFwdINS6_IJS8_SA_S9_EEENS6_IJNS7_ILi1EEESI_SI_EEESC_SE_Li256ELb1ELb1ELb0ELb0EEENS1_19SingleTileSchedulerILb1ELb0ELb1ELi128EEEEEEEEEvNT_6ParamsE)
        /*0218*/ 	.word	0x00000110


	//----- nvinfo : EIATTR_MIN_STACK_SIZE
	.align		4
.L_100:
        /*021c*/ 	.byte	0x04, 0x12
        /*021e*/ 	.short	(.L_102 - .L_101)
	.align		4
.L_101:
        /*0220*/ 	.word	index@(_ZN7cutlass13device_kernelIN5flash19enable_sm80_to_sm89INS1_16FlashAttnFwdSm80INS1_25CollectiveMainloopFwdSm80ILi8ELi1ELb0EN4cute5tupleIJNS5_1CILi128EEENS7_ILi32EEENS7_ILi256EEEEEELi256ENS_6half_tEfNS_4arch4Sm80ELb0ELb0ELb1ELb1ELb0ELb1ELb1ELb0EEENS1_21CollectiveEpilogueFwdINS6_IJS8_SA_S9_EEENS6_IJNS7_ILi1EEESI_SI_EEESC_SE_Li256ELb1ELb1ELb0ELb0EEENS1_19SingleTileSchedulerILb1ELb0ELb1ELi128EEEEEEEEEvNT_6ParamsE)
        /*0224*/ 	.word	0x00000000


	//----- nvinfo : EIATTR_MIN_STACK_SIZE
	.align		4
.L_102:
        /*0228*/ 	.byte	0x04, 0x12
        /*022a*/ 	.short	(.L_104 - .L_103)
	.align		4
.L_103:
        /*022c*/ 	.word	index@(_ZN7cutlass13device_kernelIN5flash19enable_sm80_to_sm89INS1_16FlashAttnFwdSm80INS1_25CollectiveMainloopFwdSm80ILi8ELi1ELb1EN4cute5tupleIJNS5_1CILi128EEENS7_ILi48EEENS7_ILi256EEEEEELi256ENS_6half_tEfNS_4arch4Sm80ELb0ELb1ELb1ELb0ELb0ELb0ELb1ELb0EEENS1_21CollectiveEpilogueFwdINS6_IJS8_SA_S9_EEENS6_IJNS7_ILi1EEESI_SI_EEESC_SE_Li256ELb0ELb1ELb0ELb0EEENS1_19SingleTileSchedulerILb0ELb0ELb1ELi128EEEEEEEEEvNT_6ParamsE)
        /*0230*/ 	.word	0x000000a0


	//----- nvinfo : EIATTR_MIN_STACK_SIZE
	.align		4
.L_104:
        /*0234*/ 	.byte	0x04, 0x12
        /*0236*/ 	.short	(.L_106 - .L_105)
	.align		4
.L_105:
        /*0238*/ 	.word	index@(_ZN7cutlass13device_kernelIN5flash19enable_sm80_to_sm89INS1_16FlashAttnFwdSm80INS1_25CollectiveMainloopFwdSm80ILi8ELi1ELb1EN4cute5tupleIJNS5_1CILi128EEENS7_ILi48EEENS7_ILi256EEEEEELi256ENS_6half_tEfNS_4arch4Sm80ELb0ELb1ELb1ELb1ELb0ELb0ELb1ELb0EEENS1_21CollectiveEpilogueFwdINS6_IJS8_SA_S9_EEENS6_IJNS7_ILi1EEESI_SI_EEESC_SE_Li256ELb1ELb1ELb0ELb0EEENS1_19SingleTileSchedulerILb1ELb0ELb1ELi128EEEEEEEEEvNT_6ParamsE)
        /*023c*/ 	.word	0x000000a0


	//----- nvinfo : EIATTR_MIN_STACK_SIZE
	.align		4
.L_106:
        /*0240*/ 	.byte	0x04, 0x12
        /*0242*/ 	.short	(.L_108 - .L_107)
	.align		4
.L_107:
        /*0244*/ 	.word	index@(_ZN7cutlass13device_kernelIN5flash19enable_sm80_to_sm89INS1_16FlashAttnFwdSm80INS1_25CollectiveMainloopFwdSm80ILi8ELi1ELb0EN4cute5tupleIJNS5_1CILi128EEENS7_ILi32EEENS7_ILi256EEEEEELi256ENS_6half_tEfNS_4arch4Sm80ELb0ELb1ELb1ELb1ELb0ELb1ELb1ELb0EEENS1_21CollectiveEpilogueFwdINS6_IJS8_SA_S9_EEENS6_IJNS7_ILi1EEESI_SI_EEESC_SE_Li256ELb1ELb1ELb0ELb0EEENS1_19SingleTileSchedulerILb1ELb0ELb1ELi128EEEEEEEEEvNT_6ParamsE)
        /*0248*/ 	.word	0x00000000


	//----- nvinfo : EIATTR_MIN_STACK_SIZE
	.align		4
.L_108:
        /*024c*/ 	.byte	0x04, 0x12
        /*024e*/ 	.short	(.L_110 - .L_109)
	.align		4
.L_109:
        /*0250*/ 	.word	index@(_ZN7cutlass13device_kernelIN5flash19enable_sm80_to_sm89INS1_16FlashAttnFwdSm80INS1_25CollectiveMainloopFwdSm80ILi8ELi1ELb1EN4cute5tupleIJNS5_1CILi128EEENS7_ILi64EEENS7_ILi256EEEEEELi256ENS_6half_tEfNS_4arch4Sm80ELb1ELb0ELb1ELb0ELb0ELb0ELb1ELb0EEENS1_21CollectiveEpilogueFwdINS6_IJS8_SA_S9_EEENS6_IJNS7_ILi1EEESI_SI_EEESC_SE_Li256ELb0ELb1ELb0ELb0EEENS1_30DynamicPersistentTileSchedulerILi256ELi256ELb0ELb1ELb0EEEEEEEEEvNT_6ParamsE)
        /*0254*/ 	.word	0x00000140


	//----- nvinfo : EIATTR_MIN_STACK_SIZE
	.align		4
.L_110:
        /*0258*/ 	.byte	0x04, 0x12
        /*025a*/ 	.short	(.L_112 - .L_111)
	.align		4
.L_111:
        /*025c*/ 	.word	index@(_ZN7cutlass13device_kernelIN5flash19enable_sm80_to_sm89INS1_16FlashAttnFwdSm80INS1_25CollectiveMainloopFwdSm80ILi8ELi1ELb1EN4cute5tupleIJNS5_1CILi128EEENS7_ILi64EEENS7_ILi256EEEEEELi256ENS_6half_tEfNS_4arch4Sm80ELb1ELb0ELb1ELb1ELb0ELb0ELb1ELb0EEENS1_21CollectiveEpilogueFwdINS6_IJS8_SA_S9_EEENS6_IJNS7_ILi1EEESI_SI_EEESC_SE_Li256ELb1ELb1ELb0ELb0EEENS1_19SingleTileSchedulerILb1ELb0ELb1ELi128EEEEEEEEEvNT_6ParamsE)
        /*0260*/ 	.word	0x00000130


	//----- nvinfo : EIATTR_MIN_STACK_SIZE
	.align		4
.L_112:
        /*0264*/ 	.byte	0x04, 0x12
        /*0266*/ 	.short	(.L_114 - .L_113)
	.align		4
.L_113:
        /*0268*/ 	.word	index@(_ZN7cutlass13device_kernelIN5flash19enable_sm80_to_sm89INS1_16FlashAttnFwdSm80INS1_25CollectiveMainloopFwdSm80ILi8ELi1ELb0EN4cute5tupleIJNS5_1CILi128EEENS7_ILi32EEENS7_ILi256EEEEEELi256ENS_6half_tEfNS_4arch4Sm80ELb1ELb0ELb1ELb1ELb0ELb1ELb1ELb0EEENS1_21CollectiveEpilogueFwdINS6_IJS8_SA_S9_EEENS6_IJNS7_ILi1EEESI_SI_EEESC_SE_Li256ELb1ELb1ELb0ELb0EEENS1_19SingleTileSchedulerILb1ELb0ELb1ELi128EEEEEEEEEvNT_6ParamsE)
        /*026c*/ 	.word	0x00000000


	//----- nvinfo : EIATTR_MIN_STACK_SIZE
	.align		4
.L_114:
        /*0270*/ 	.byte	0x04, 0x12
        /*0272*/ 	.short	(.L_116 - .L_115)
	.align		4
.L_115:
        /*0274*/ 	.word	index@(_ZN7cutlass13device_kernelIN5flash19enable_sm80_to_sm89INS1_16FlashAttnFwdSm80INS1_25CollectiveMainloopFwdSm80ILi8ELi1ELb0EN4cute5tupleIJNS5_1CILi128EEENS7_ILi96EEENS7_ILi256EEEEEELi256ENS_6half_tEfNS_4arch4Sm80ELb0ELb0ELb1ELb0ELb0ELb0ELb1ELb0EEENS1_21CollectiveEpilogueFwdINS6_IJS8_SA_S9_EEENS6_IJNS7_ILi1EEESI_SI_EEESC_SE_Li256ELb0ELb1ELb0ELb0EEENS1_19SingleTileSchedulerILb0ELb0ELb1ELi128EEEEEEEEEvNT_6ParamsE)
        /*0278*/ 	.word	0x00000068


	//----- nvinfo : EIATTR_MIN_STACK_SIZE
	.align		4
.L_116:
        /*027c*/ 	.byte	0x04, 0x12
        /*027e*/ 	.short	(.L_118 - .L_117)
	.align		4
.L_117:
        /*0280*/ 	.word	index@(_ZN7cutlass13device_kernelIN5flash19enable_sm80_to_sm89INS1_16FlashAttnFwdSm80INS1_25CollectiveMainloopFwdSm80ILi8ELi1ELb0EN4cute5tupleIJNS5_1CILi128EEENS7_ILi96EEENS7_ILi256EEEEEELi256ENS_6half_tEfNS_4arch4Sm80ELb0ELb0ELb1ELb1ELb0ELb0ELb1ELb0EEENS1_21CollectiveEpilogueFwdINS6_IJS8_SA_S9_EEENS6_IJNS7_ILi1EEESI_SI_EEESC_SE_Li256ELb1ELb1ELb0ELb0EEENS1_19SingleTileSchedulerILb1ELb0ELb1ELi128EEEEEEEEEvNT_6ParamsE)
        /*0284*/ 	.word	0x00000058


	//----- nvinfo : EIATTR_MIN_STACK_SIZE
	.align		4
.L_118:
        /*0288*/ 	.byte	0x04, 0x12
        /*028a*/ 	.short	(.L_120 - .L_119)
	.align		4
.L_119:
        /*028c*/ 	.word	index@(_ZN7cutlass13device_kernelIN5flash19enable_sm80_to_sm89INS1_16FlashAttnFwdSm80INS1_25CollectiveMainloopFwdSm80ILi8ELi1ELb0EN4cute5tupleIJNS5_1CILi128EEENS7_ILi48EEENS7_ILi256EEEEEELi256ENS_6half_tEfNS_4arch4Sm80ELb0ELb0ELb1ELb1ELb0ELb1ELb1ELb0EEENS1_21CollectiveEpilogueFwdINS6_IJS8_SA_S9_EEENS6_IJNS7_ILi1EEESI_SI_EEESC_SE_Li256ELb1ELb1ELb0ELb0EEENS1_19SingleTileSchedulerILb1ELb0ELb1ELi128EEEEEEEEEvNT_6ParamsE)
        /*0290*/ 	.word	0x00000000


	//----- nvinfo : EIATTR_MIN_STACK_SIZE
	.align		4
.L_120:
        /*0294*/ 	.byte	0x04, 0x12
        /*0296*/ 	.short	(.L_122 - .L_121)
	.align		4
.L_121:
        /*0298*/ 	.word	index@(_ZN7cutlass13device_kernelIN5flash19enable_sm80_to_sm89INS1_16FlashAttnFwdSm80INS1_25CollectiveMainloopFwdSm80ILi8ELi1ELb0EN4cute5tupleIJNS5_1CILi128EEENS7_ILi64EEENS7_ILi256EEEEEELi256ENS_6half_tEfNS_4arch4Sm80ELb0ELb1ELb1ELb0ELb0ELb0ELb1ELb0EEENS1_21CollectiveEpilogueFwdINS6_IJS8_SA_S9_EEENS6_IJNS7_ILi1EEESI_SI_EEESC_SE_Li256ELb0ELb1ELb0ELb0EEENS1_19SingleTileSchedulerILb0ELb0ELb1ELi128EEEEEEEEEvNT_6ParamsE)
        /*029c*/ 	.word	0x00000078


	//----- nvinfo : EIATTR_MIN_STACK_SIZE
	.align		4
.L_122:
        /*02a0*/ 	.byte	0x04, 0x12
        /*02a2*/ 	.short	(.L_124 - .L_123)
	.align		4
.L_123:
        /*02a4*/ 	.word	index@(_ZN7cutlass13device_kernelIN5flash19enable_sm80_to_sm89INS1_16FlashAttnFwdSm80INS1_25CollectiveMainloopFwdSm80ILi8ELi1ELb0EN4cute5tupleIJNS5_1CILi128EEENS7_ILi64EEENS7_ILi256EEEEEELi256ENS_6half_tEfNS_4arch4Sm80ELb0ELb1ELb1ELb1ELb0ELb0ELb1ELb0EEENS1_21CollectiveEpilogueFwdINS6_IJS8_SA_S9_EEENS6_IJNS7_ILi1EEESI_SI_EEESC_SE_Li256ELb1ELb1ELb0ELb0EEENS1_19SingleTileSchedulerILb1ELb0ELb1ELi128EEEEEEEEEvNT_6ParamsE)
        /*02a8*/ 	.word	0x00000090


	//----- nvinfo : EIATTR_MIN_STACK_SIZE
	.align		4
.L_124:
        /*02ac*/ 	.byte	0x04, 0x12
        /*02ae*/ 	.short	(.L_126 - .L_125)
	.align		4
.L_125:
        /*02b0*/ 	.word	index@(_ZN7cutlass13device_kernelIN5flash19enable_sm80_to_sm89INS1_16FlashAttnFwdSm80INS1_25CollectiveMainloopFwdSm80ILi8ELi1ELb0EN4cute5tupleIJNS5_1CILi128EEENS7_ILi48EEENS7_ILi256EEEEEELi256ENS_6half_tEfNS_4arch4Sm80ELb0ELb1ELb1ELb1ELb0ELb1ELb1ELb0EEENS1_21CollectiveEpilogueFwdINS6_IJS8_SA_S9_EEENS6_IJNS7_ILi1EEESI_SI_EEESC_SE_Li256ELb1ELb1ELb0ELb0EEENS1_19SingleTileSchedulerILb1ELb0ELb1ELi128EEEEEEEEEvNT_6ParamsE)
        /*02b4*/ 	.word	0x00000070


	//----- nvinfo : EIATTR_MIN_STACK_SIZE
	.align		4
.L_126:
        /*02b8*/ 	.byte	0x04, 0x12
        /*02ba*/ 	.short	(.L_128 - .L_127)
	.align		4
.L_127:
        /*02bc*/ 	.word	index@(_ZN7cutlass13device_kernelIN5flash19enable_sm80_to_sm89INS1_16FlashAttnFwdSm80INS1_25CollectiveMainloopFwdSm80ILi8ELi1ELb0EN4cute5tupleIJNS5_1CILi128EEENS7_ILi96EEENS7_ILi256EEEEEELi256ENS_6half_tEfNS_4arch4Sm80ELb1ELb0ELb1ELb0ELb0ELb0ELb1ELb0EEENS1_21CollectiveEpilogueFwdINS6_IJS8_SA_S9_EEENS6_IJNS7_ILi1EEESI_SI_EEESC_SE_Li256ELb0ELb1ELb0ELb0EEENS1_30DynamicPersistentTileSchedulerILi256ELi256ELb0ELb1ELb0EEEEEEEEEvNT_6ParamsE)
        /*02c0*/ 	.word	0x000000a8


	//----- nvinfo : EIATTR_MIN_STACK_SIZE
	.align		4
.L_128:
        /*02c4*/ 	.byte	0x04, 0x12
        /*02c6*/ 	.short	(.L_130 - .L_129)
	.align		4
.L_129:
        /*02c8*/ 	.word	index@(_ZN7cutlass13device_kernelIN5flash19enable_sm80_to_sm89INS1_16FlashAttnFwdSm80INS1_25CollectiveMainloopFwdSm80ILi8ELi1ELb0EN4cute5tupleIJNS5_1CILi128EEENS7_ILi96EEENS7_ILi256EEEEEELi256ENS_6half_tEfNS_4arch4Sm80ELb1ELb0ELb1ELb1ELb0ELb0ELb1ELb0EEENS1_21CollectiveEpilogueFwdINS6_IJS8_SA_S9_EEENS6_IJNS7_ILi1EEESI_SI_EEESC_SE_Li256ELb1ELb1ELb0ELb0EEENS1_19SingleTileSchedulerILb1ELb0ELb1ELi128EEEEEEEEEvNT_6ParamsE)
        /*02cc*/ 	.word	0x00000050


	//----- nvinfo : EIATTR_MIN_STACK_SIZE
	.align		4
.L_130:
        /*02d0*/ 	.byte	0x04, 0x12
        /*02d2*/ 	.short	(.L_132 - .L_131)
	.align		4
.L_131:
        /*02d4*/ 	.word	index@(_ZN7cutlass13device_kernelIN5flash19enable_sm80_to_sm89INS1_16FlashAttnFwdSm80INS1_25CollectiveMainloopFwdSm80ILi8ELi1ELb0EN4cute5tupleIJNS5_1CILi128EEENS7_ILi48EEENS7_ILi256EEEEEELi256ENS_6half_tEfNS_4arch4Sm80ELb1ELb0ELb1ELb1ELb0ELb1ELb1ELb0EEENS1_21CollectiveEpilogueFwdINS6_IJS8_SA_S9_EEENS6_IJNS7_ILi1EEESI_SI_EEESC_SE_Li256ELb1ELb1ELb0ELb0EEENS1_19SingleTileSchedulerILb1ELb0ELb1ELi128EEEEEEEEEvNT_6ParamsE)
        /*02d8*/ 	.word	0x00000000
.L_132:


//--------------------- .nv.info._ZN7cutlass13device_kernelIN5flash19enable_sm80_to_sm89INS1_16FlashAttnFwdSm80INS1_25CollectiveMainloopFwdSm80ILi8ELi1ELb1EN4cute5tupleIJNS5_1CILi128EEENS7_ILi64EEENS7_ILi256EEEEEELi256ENS_6half_tEfNS_4arch4Sm80ELb0ELb0ELb1ELb0ELb0ELb0ELb1ELb0EEENS1_21CollectiveEpilogueFwdINS6_IJS8_SA_S9_EEENS6_IJNS7_ILi1EEESI_SI_EEESC_SE_Li256ELb0ELb1ELb0ELb0EEENS1_19SingleTileSchedulerILb0ELb0ELb1ELi128EEEEEEEEEvNT_6ParamsE --------------------------
	.section	.nv.info._ZN7cutlass13device_kernelIN5flash19enable_sm80_to_sm89INS1_16FlashAttnFwdSm80INS1_25CollectiveMainloopFwdSm80ILi8ELi1ELb1EN4cute5tupleIJNS5_1CILi128EEENS7_ILi64EEENS7_ILi256EEEEEELi256ENS_6half_tEfNS_4arch4Sm80ELb0ELb0ELb1ELb0ELb0ELb0ELb1ELb0EEENS1_21CollectiveEpilogueFwdINS6_IJS8_SA_S9_EEENS6_IJNS7_ILi1EEESI_SI_EEESC_SE_Li256ELb0ELb1ELb0ELb0EEENS1_19SingleTileSchedulerILb0ELb0ELb1ELi128EEEEEEEEEvNT_6ParamsE,"",@"SHT_CUDA_INFO"
	.sectionflags	@""
	.align	4


	//----- nvinfo : EIATTR_CUDA_API_VERSION
	.align		4
        /*0000*/ 	.byte	0x04, 0x37
        /*0002*/ 	.short	(.L_134 - .L_133)
.L_133:
        /*0004*/ 	.word	0x00000082


	//----- nvinfo : EIATTR_SW2861232_WAR
	.align		4
.L_134:
        /*0008*/ 	.byte	0x01, 0x35
	.zero		2


	//----- nvinfo : EIATTR_PARAM_CBANK
	.align		4
        /*000c*/ 	.byte	0x04, 0x0a
        /*000e*/ 	.short	(.L_136 - .L_135)
	.align		4
.L_135:
        /*0010*/ 	.word	index@(.nv.constant0._ZN7cutlass13device_kernelIN5flash19enable_sm80_to_sm89INS1_16FlashAttnFwdSm80INS1_25CollectiveMainloopFwdSm80ILi8ELi1ELb1EN4cute5tupleIJNS5_1CILi128EEENS7_ILi64EEENS7_ILi256EEEEEELi256ENS_6half_tEfNS_4arch4Sm80ELb0ELb0ELb1ELb0ELb0ELb0ELb1ELb0EEENS1_21CollectiveEpilogueFwdINS6_IJS8_SA_S9_EEENS6_IJNS7_ILi1EEESI_SI_EEESC_SE_Li256ELb0ELb1ELb0ELb0EEENS1_19SingleTileSchedulerILb0ELb0ELb1ELi128EEEEEEEEEvNT_6ParamsE)
        /*0014*/ 	.short	0x0160
        /*0016*/ 	.short	0x0418


	//----- nvinfo : EIATTR_CBANK_PARAM_SIZE
	.align		4
.L_136:
        /*0018*/ 	.byte	0x03, 0x19
        /*001a*/ 	.short	0x0418


	//----- nvinfo : EIATTR_KPARAM_INFO
	.align		4
        /*001c*/ 	.byte	0x04, 0x17
        /*001e*/ 	.short	(.L_138 - .L_137)
.L_137:
        /*0020*/ 	.word	0x00000000
        /*0024*/ 	.short	0x0000
        /*0026*/ 	.short	0x0000
        /*0028*/ 	.byte	0x00, 0xf0, 0x61, 0x10


	//----- nvinfo : EIATTR_MAXREG_COUNT
	.align		4
.L_138:
        /*002c*/ 	.byte	0x03, 0x1b
        /*002e*/ 	.short	0x00ff


	//----- nvinfo : EIATTR_NUM_BARRIERS
	.align		4
        /*0030*/ 	.byte	0x02, 0x4c
        /*0032*/ 	.byte	0x02
	.zero		1


	//----- nvinfo : EIATTR_ANNOTATIONS
	.align		4
        /*0034*/ 	.byte	0x04, 0x55
        /*0036*/ 	.short	(.L_140 - .L_139)


	//   ....[0]....
.L_139:
        /*0038*/ 	.word	0x00000001
        /*003c*/ 	.byte	0x30, 0x02, 0x00, 0x00, 0x01, 0x00, 0x00, 0x00, 0x30, 0x04, 0x00, 0x00, 0x01, 0x00, 0x00, 0x00
        /* <DEDUP_REMOVED lines=73> */
        /*04dc*/ 	.byte	0xd0, 0xa1, 0x00, 0x00, 0x01, 0x00, 0x00, 0x00, 0xf0, 0xa1, 0x00, 0x00


	//----- nvinfo : EIATTR_MERCURY_ISA_VERSION
	.align		4
.L_140:
        /*04e8*/ 	.byte	0x03, 0x5f
        /*04ea*/ 	.short	0x0000


	//----- nvinfo : EIATTR_COOP_GROUP_MASK_REGIDS
	.align		4
        /*04ec*/ 	.byte	0x04, 0x29
        /*04ee*/ 	.short	(.L_142 - .L_141)


	//   ....[0]....
.L_141:
        /*04f0*/ 	.word	0xffffffff


	//   ....[1]....
        /*04f4*/ 	.word	0xffffffff


	//   ....[2]....
        /*04f8*/ 	.word	0xffffffff


	//   ....[3]....
        /*04fc*/ 	.word	0xffffffff


	//   ....[4]....
        /*0500*/ 	.word	0xffffffff


	//   ....[5]....
        /*0504*/ 	.word	0xffffffff


	//   ....[6]....
        /*0508*/ 	.word	0xffffffff


	//   ....[7]....
        /*050c*/ 	.word	0xffffffff


	//   ....[8]....
        /*0510*/ 	.word	0xffffffff


	//   ....[9]....
        /*0514*/ 	.word	0xffffffff


	//   ....[10]....
        /*0518*/ 	.word	0xffffffff


	//   ....[11]....
        /*051c*/ 	.word	0xffffffff


	//   ....[12]....
        /*0520*/ 	.word	0xffffffff


	//   ....[13]....
        /*0524*/ 	.word	0xffffffff


	//   ....[14]....
        /*0528*/ 	.word	0xffffffff


	//   ....[15]....
        /*052c*/ 	.word	0xffffffff


	//   ....[16]....
        /*0530*/ 	.word	0xffffffff


	//   ....[17]....
        /*0534*/ 	.word	0xffffffff


	//   ....[18]....
        /*0538*/ 	.word	0xffffffff


	//   ....[19]....
        /*053c*/ 	.word	0xffffffff


	//   ....[20]....
        /*0540*/ 	.word	0xffffffff


	//   ....[21]....
        /*0544*/ 	.word	0xffffffff


	//   ....[22]....
        /*0548*/ 	.word	0xffffffff


	//   ....[23]....
        /*054c*/ 	.word	0xffffffff


	//   ....[24]....
        /*0550*/ 	.word	0xffffffff


	//   ....[25]....
        /*0554*/ 	.word	0xffffffff


	//   ....[26]....
        /*0558*/ 	.word	0xffffffff


	//   ....[27]....
        /*055c*/ 	.word	0xffffffff


	//   ....[28]....
        /*0560*/ 	.word	0xffffffff


	//   ....[29]....
        /*0564*/ 	.word	0xffffffff


	//   ....[30]....
        /*0568*/ 	.word	0xffffffff


	//   ....[31]....
        /*056c*/ 	.word	0xffffffff


	//----- nvinfo : EIATTR_COOP_GROUP_INSTR_OFFSETS
	.align		4
.L_142:
        /*0570*/ 	.byte	0x04, 0x28
        /*0572*/ 	.short	(.L_144 - .L_143)


	//   ....[0]....
.L_143:
        /*0574*/ 	.word	0x00000480


	//   ....[1]....
        /*0578*/ 	.word	0x000004d0


	//   ....[2]....
        /*057c*/ 	.word	0x00000570


	//   ....[3]....
        /*0580*/ 	.word	0x000005a0


	//   ....[4]....
        /*0584*/ 	.word	0x000007c0


	//   ....[5]....
        /*0588*/ 	.word	0x00000850


	//   ....[6]....
        /*058c*/ 	.word	0x00000a50


	//   ....[7]....
        /*0590*/ 	.word	0x00000a60


	//   ....[8]....
        /*0594*/ 	.word	0x00003060


	//   ....[9]....
        /*0598*/ 	.word	0x000030f0


	//   ....[10]....
        /*059c*/ 	.word	0x00003100


	//   ....[11]....
        /*05a0*/ 	.word	0x00003130


	//   ....[12]....
        /*05a4*/ 	.word	0x00006650


	//   ....[13]....
        /*05a8*/ 	.word	0x00006690


	//   ....[14]....
        /*05ac*/ 	.word	0x000066c0


	//   ....[15]....
        /*05b0*/ 	.word	0x00006710


	//   ....[16]....
        /*05b4*/ 	.word	0x000089f0


	//   ....[17]....
        /*05b8*/ 	.word	0x00008a00


	//   ....[18]....
        /*05bc*/ 	.word	0x00008a50


	//   ....[19]....
        /*05c0*/ 	.word	0x00008a70


	//   ....[20]....
        /*05c4*/ 	.word	0x0000a270


	//   ....[21]....
        /*05c8*/ 	.word	0x0000a280


	//   ....[22]....
        /*05cc*/ 	.word	0x0000a2a0


	//   ....[23]....
        /*05d0*/ 	.word	0x0000a2b0


	//   ....[24]....
        /*05d4*/ 	.word	0x0000a3d0


	//   ....[25]....
        /*05d8*/ 	.word	0x0000a400


	//   ....[26]....
        /*05dc*/ 	.word	0x0000a5d0


	//   ....[27]....
        /*05e0*/ 	.word	0x0000a600


	//   ....[28]....
        /*05e4*/ 	.word	0x0000a790


	//   ....[29]....
        /*05e8*/ 	.word	0x0000a7c0


	//   ....[30]....
        /*05ec*/ 	.word	0x0000a950


	//   ....[31]....
        /*05f0*/ 	.word	0x0000a970


	//----- nvinfo : EIATTR_EXIT_INSTR_OFFSETS
	.align		4
.L_144:
        /*05f4*/ 	.byte	0x04, 0x1c
        /*05f6*/ 	.short	(.L_146 - .L_145)


	//   ....[0]....
.L_145:
        /*05f8*/ 	.word	0x00000040


	//   ....[1]....
        /*05fc*/ 	.word	0x0000a980


	//   ....[2]....
        /*0600*/ 	.word	0x0000aa90


	//   ....[3]....
        /*0604*/ 	.word	0x0000aaf0


	//----- nvinfo : EIATTR_CTAIDZ_USED
	.align		4
.L_146:
        /*0608*/ 	.byte	0x01, 0x04
	.zero		2


	//----- nvinfo : EIATTR_MAX_THREADS
	.align		4
        /*060c*/ 	.byte	0x04, 0x05
        /*060e*/ 	.short	(.L_148 - .L_147)
.L_147:
        /*0610*/ 	.word	0x00000100
        /*0614*/ 	.word	0x00000001
        /*0618*/ 	.word	0x00000001


	//----- nvinfo : EIATTR_CRS_STACK_SIZE
	.align		4
.L_148:
        /*061c*/ 	.byte	0x04, 0x1e
        /*061e*/ 	.short	(.L_150 - .L_149)
.L_149:
        /*0620*/ 	.word	0x00000000
.L_150:


//--------------------- .nv.info._ZN7cutlass13device_kernelIN5flash19enable_sm80_to_sm89INS1_16FlashAttnFwdSm80INS1_25CollectiveMainloopFwdSm80ILi8ELi1ELb1EN4cute5tupleIJNS5_1CILi128EEENS7_ILi64EEENS7_ILi256EEEEEELi256ENS_6half_tEfNS_4arch4Sm80ELb0ELb0ELb1ELb1ELb0ELb0ELb1ELb0EEENS1_21CollectiveEpilogueFwdINS6_IJS8_SA_S9_EEENS6_IJNS7_ILi1EEESI_SI_EEESC_SE_Li256ELb1ELb1ELb0ELb0EEENS1_19SingleTileSchedulerILb1ELb0ELb1ELi128EEEEEEEEEvNT_6ParamsE --------------------------
	.section	.nv.info._ZN7cutlass13device_kernelIN5flash19enable_sm80_to_sm89INS1_16FlashAttnFwdSm80INS1_25CollectiveMainloopFwdSm80ILi8ELi1ELb1EN4cute5tupleIJNS5_1CILi128EEENS7_ILi64EEENS7_ILi256EEEEEELi256ENS_6half_tEfNS_4arch4Sm80ELb0ELb0ELb1ELb1ELb0ELb0ELb1ELb0EEENS1_21CollectiveEpilogueFwdINS6_IJS8_SA_S9_EEENS6_IJNS7_ILi1EEESI_SI_EEESC_SE_Li256ELb1ELb1ELb0ELb0EEENS1_19SingleTileSchedulerILb1ELb0ELb1ELi128EEEEEEEEEvNT_6ParamsE,"",@"SHT_CUDA_INFO"
	.sectionflags	@""
	.align	4


	//----- nvinfo : EIATTR_CUDA_API_VERSION
	.align		4
        /*0000*/ 	.byte	0x04, 0x37
        /*0002*/ 	.short	(.L_152 - .L_151)
.L_151:
        /*0004*/ 	.word	0x00000082


	//----- nvinfo : EIATTR_SW2861232_WAR
	.align		4
.L_152:
        /*0008*/ 	.byte	0x01, 0x35
	.zero		2


	//----- nvinfo : EIATTR_PARAM_CBANK
	.align		4
        /*000c*/ 	.byte	0x04, 0x0a
        /*000e*/ 	.short	(.L_154 - .L_153)
	.align		4
.L_153:
        /*0010*/ 	.word	index@(.nv.constant0._ZN7cutlass13device_kernelIN5flash19enable_sm80_to_sm89INS1_16FlashAttnFwdSm80INS1_25CollectiveMainloopFwdSm80ILi8ELi1ELb1EN4cute5tupleIJNS5_1CILi128EEENS7_ILi64EEENS7_ILi256EEEEEELi256ENS_6half_tEfNS_4arch4Sm80ELb0ELb0ELb1ELb1ELb0ELb0ELb1ELb0EEENS1_21CollectiveEpilogueFwdINS6_IJS8_SA_S9_EEENS6_IJNS7_ILi1EEESI_SI_EEESC_SE_Li256ELb1ELb1ELb0ELb0EEENS1_19SingleTileSchedulerILb1ELb0ELb1ELi128EEEEEEEEEvNT_6ParamsE)
        /*0014*/ 	.short	0x0160
        /*0016*/ 	.short	0x0418


	//----- nvinfo : EIATTR_CBANK_PARAM_SIZE
	.align		4
.L_154:
        /*0018*/ 	.byte	0x03, 0x19
        /*001a*/ 	.short	0x0418


	//----- nvinfo : EIATTR_KPARAM_INFO
	.align		4
        /*001c*/ 	.byte	0x04, 0x17
        /*001e*/ 	.short	(.L_156 - .L_155)
.L_155:
        /*0020*/ 	.word	0x00000000
        /*0024*/ 	.short	0x0000
        /*0026*/ 	.short	0x0000
        /*0028*/ 	.byte	0x00, 0xf0, 0x61, 0x10


	//----- nvinfo : EIATTR_MAXREG_COUNT
	.align		4
.L_156:
        /*002c*/ 	.byte	0x03, 0x1b
        /*002e*/ 	.short	0x00ff


	//----- nvinfo : EIATTR_NUM_BARRIERS
	.align		4
        /*0030*/ 	.byte	0x02, 0x4c
        /*0032*/ 	.byte	0x02
	.zero		1


	//----- nvinfo : EIATTR_ANNOTATIONS
	.align		4
        /*0034*/ 	.byte	0x04, 0x55
        /*0036*/ 	.short	(.L_158 - .L_157)


	//   ....[0]....
.L_157:
        /* <DEDUP_REMOVED lines=72> */
        /*04ac*/ 	.byte	0x90, 0xba, 0x00, 0x00


	//----- nvinfo : EIATTR_MERCURY_ISA_VERSION
	.align		4
.L_158:
        /*04b0*/ 	.byte	0x03, 0x5f
        /*04b2*/ 	.short	0x0000


	//----- nvinfo : EIATTR_COOP_GROUP_MASK_REGIDS
	.align		4
        /*04b4*/ 	.byte	0x04, 0x29
        /*04b6*/ 	.short	(.L_160 - .L_159)


	//   ....[0]....
.L_159:
        /*04b8*/ 	.word	0xffffffff


	//   ....[1]....
        /*04bc*/ 	.word	0xffffffff


	//   ....[2]....
        /*04c0*/ 	.word	0xffffffff


	//   ....[3]....
        /*04c4*/ 	.word	0xffffffff


	//   ....[4]....
        /*04c8*/ 	.word	0xffffffff


	//   ....[5]....
        /*04cc*/ 	.word	0xffffffff


	//   ....[6]....
        /*04d0*/ 	.word	0xffffffff


	//   ....[7]....
        /*04d4*/ 	.word	0xffffffff


	//   ....[8]....
        /*04d8*/ 	.word	0xffffffff


	//   ....[9]....
        /*04dc*/ 	.word	0xffffffff


	//   ....[10]....
        /*04e0*/ 	.word	0xffffffff


	//   ....[11]....
        /*04e4*/ 	.word	0xffffffff


	//   ....[12]....
        /*04e8*/ 	.word	0xffffffff


	//   ....[13]....
        /*04ec*/ 	.word	0xffffffff


	//   ....[14]....
        /*04f0*/ 	.word	0xffffffff


	//   ....[15]....
        /*04f4*/ 	.word	0xffffffff


	//   ....[16]....
        /*04f8*/ 	.word	0xffffffff


	//   ....[17]....
        /*04fc*/ 	.word	0xffffffff


	//   ....[18]....
        /*0500*/ 	.word	0xffffffff


	//   ....[19]....
        /*0504*/ 	.word	0xffffffff


	//   ....[20]....
        /*0508*/ 	.word	0xffffffff


	//   ....[21]....
        /*050c*/ 	.word	0xffffffff


	//   ....[22]....
        /*0510*/ 	.word	0xffffffff


	//   ....[23]....
        /*0514*/ 	.word	0xffffffff


	//   ....[24]....
        /*0518*/ 	.word	0xffffffff


	//   ....[25]....
        /*051c*/ 	.word	0xffffffff


	//   ....[26]....
        /*0520*/ 	.word	0xffffffff


	//   ....[27]....
        /*0524*/ 	.word	0xffffffff


	//   ....[28]....
        /*0528*/ 	.word	0xffffffff


	//   ....[29]....
        /*052c*/ 	.word	0xffffffff


	//   ....[30]....
        /*0530*/ 	.word	0xffffffff


	//   ....[31]....
        /*0534*/ 	.word	0xffffffff


	//   ....[32]....
        /*0538*/ 	.word	0xffffffff


	//   ....[33]....
        /*053c*/ 	.word	0xffffffff


	//   ....[34]....
        /*0540*/ 	.word	0xffffffff


	//   ....[35]....
        /*0544*/ 	.word	0xffffffff


	//   ....[36]....
        /*0548*/ 	.word	0xffffffff


	//   ....[37]....
        /*054c*/ 	.word	0xffffffff


	//   ....[38]....
        /*0550*/ 	.word	0xffffffff


	//   ....[39]....
        /*0554*/ 	.word	0xffffffff


	//   ....[40]....
        /*0558*/ 	.word	0xffffffff


	//----- nvinfo : EIATTR_COOP_GROUP_INSTR_OFFSETS
	.align		4
.L_160:
        /*055c*/ 	.byte	0x04, 0x28
        /*055e*/ 	.short	(.L_162 - .L_161)


	//   ....[0]....
.L_161:
        /*0560*/ 	.word	0x00000090


	//   ....[1]....
        /*0564*/ 	.word	0x00000e90


	//   ....[2]....
        /*0568*/ 	.word	0x00000ec0


	//   ....[3]....
        /*056c*/ 	.word	0x00001010


	//   ....[4]....
        /*0570*/ 	.word	0x00001070


	//   ....[5]....
        /*0574*/ 	.word	0x00001210


	//   ....[6]....
        /*0578*/ 	.word	0x00001240


	//   ....[7]....
        /*057c*/ 	.word	0x000012a0


	//   ....[8]....
        /*0580*/ 	.word	0x000012b0


	//   ....[9]....
        /*0584*/ 	.word	0x00003630


	//   ....[10]....
        /*0588*/ 	.word	0x000036e0


	//   ....[11]....
        /*058c*/ 	.word	0x000036f0


	//   ....[12]....
        /*0590*/ 	.word	0x00003730


	//   ....[13]....
        /*0594*/ 	.word	0x00007360


	//   ....[14]....
        /*0598*/ 	.word	0x000073a0


	//   ....[15]....
        /*059c*/ 	.word	0x000073d0


	//   ....[16]....
        /*05a0*/ 	.word	0x00007420


	//   ....[17]....
        /*05a4*/ 	.word	0x00009630


	//   ....[18]....
        /*05a8*/ 	.word	0x00009640


	//   ....[19]....
        /*05ac*/ 	.word	0x00009670


	//   ....[20]....
        /*05b0*/ 	.word	0x00009690


	//   ....[21]....
        /*05b4*/ 	.word	0x0000b010


	//   ....[22]....
        /*05b8*/ 	.word	0x0000b050


	//   ....[23]....
        /*05bc*/ 	.word	0x0000b080


	//   ....[24]....
        /*05c0*/ 	.word	0x0000b0a0


	//   ....[25]....
        /*05c4*/ 	.word	0x0000b2c0


	//   ....[26]....
        /*05c8*/ 	.word	0x0000b2d0


	//   ....[27]....
        /*05cc*/ 	.word	0x0000b4d0


	//   ....[28]....
        /*05d0*/ 	.word	0x0000b500


	//   ....[29]....
        /*05d4*/ 	.word	0x0000b6c0


	//   ....[30]....
        /*05d8*/ 	.word	0x0000b6f0


	//   ....[31]....
        /*05dc*/ 	.word	0x0000b8b0


	//   ....[32]....
        /*05e0*/ 	.word	0x0000b8d0


	//   ....[33]....
        /*05e4*/ 	.word	0x0000c140


	//   ....[34]....
        /*05e8*/ 	.word	0x0000c160


	//   ....[35]....
        /*05ec*/ 	.word	0x0000c320


	//   ....[36]....
        /*05f0*/ 	.word	0x0000c350


	//   ....[37]....
        /*05f4*/ 	.word	0x0000c4e0


	//   ....[38]....
        /*05f8*/ 	.word	0x0000c510


	//   ....[39]....
        /*05fc*/ 	.word	0x0000c6a0


	//   ....[40]....
        /*0600*/ 	.word	0x0000c6c0


	//----- nvinfo : EIATTR_EXIT_INSTR_OFFSETS
	.align		4
.L_162:
        /*0604*/ 	.byte	0x04, 0x1c
        /*0606*/ 	.short	(.L_164 - .L_163)


	//   ....[0]....
.L_163:
        /*0608*/ 	.word	0x00000350


	//   ....[1]....
        /*060c*/ 	.word	0x0000b8e0


	//   ....[2]....
        /*0610*/ 	.word	0x0000ba20


	//   ....[3]....
        /*0614*/ 	.word	0x0000ba80


	//   ....[4]....
        /*0618*/ 	.word	0x0000c6d0


	//   ....[5]....
        /*061c*/ 	.word	0x0000c7e0


	//   ....[6]....
        /*0620*/ 	.word	0x0000c840


	//----- nvinfo : EIATTR_CTAIDZ_USED
	.align		4
.L_164:
        /*0624*/ 	.byte	0x01, 0x04
	.zero		2


	//----- nvinfo : EIATTR_MAX_THREADS
	.align		4
        /*0628*/ 	.byte	0x04, 0x05
        /*062a*/ 	.short	(.L_166 - .L_165)
.L_165:
        /*062c*/ 	.word	0x00000100
        /*0630*/ 	.word	0x00000001
        /*0634*/ 	.word	0x00000001


	//----- nvinfo : EIATTR_CRS_STACK_SIZE
	.align		4
.L_166:
        /*0638*/ 	.byte	0x04, 0x1e
        /*063a*/ 	.short	(.L_168 - .L_167)
.L_167:
        /*063c*/ 	.word	0x00000000
.L_168:


//--------------------- .nv.info._ZN7cutlass13device_kernelIN5flash19enable_sm80_to_sm89INS1_16FlashAttnFwdSm80INS1_25CollectiveMainloopFwdSm80ILi8ELi1ELb0EN4cute5tupleIJNS5_1CILi128EEENS7_ILi32EEENS7_ILi256EEEEEELi256ENS_6half_tEfNS_4arch4Sm80ELb0ELb0ELb1ELb1ELb0ELb1ELb1ELb0EEENS1_21CollectiveEpilogueFwdINS6_IJS8_SA_S9_EEENS6_IJNS7_ILi1EEESI_SI_EEESC_SE_Li256ELb1ELb1ELb0ELb0EEENS1_19SingleTileSchedulerILb1ELb0ELb1ELi128EEEEEEEEEvNT_6ParamsE --------------------------
	.section	.nv.info._ZN7cutlass13device_kernelIN5flash19enable_sm80_to_sm89INS1_16FlashAttnFwdSm80INS1_25CollectiveMainloopFwdSm80ILi8ELi1ELb0EN4cute5tupleIJNS5_1CILi128EEENS7_ILi32EEENS7_ILi256EEEEEELi256ENS_6half_tEfNS_4arch4Sm80ELb0ELb0ELb1ELb1ELb0ELb1ELb1ELb0EEENS1_21CollectiveEpilogueFwdINS6_IJS8_SA_S9_EEENS6_IJNS7_ILi1EEESI_SI_EEESC_SE_Li256ELb1ELb1ELb0ELb0EEENS1_19SingleTileSchedulerILb1ELb0ELb1ELi128EEEEEEEEEvNT_6ParamsE,"",@"SHT_CUDA_INFO"
	.sectionflags	@""
	.align	4


	//----- nvinfo : EIATTR_CUDA_API_VERSION
	.align		4
        /*0000*/ 	.byte	0x04, 0x37
        /*0002*/ 	.short	(.L_170 - .L_169)
.L_169:
        /*0004*/ 	.word	0x00000082


	//----- nvinfo : EIATTR_SW2861232_WAR
	.align		4
.L_170:
        /*0008*/ 	.byte	0x01, 0x35
	.zero		2


	//----- nvinfo : EIATTR_PARAM_CBANK
	.align		4
        /*000c*/ 	.byte	0x04, 0x0a
        /*000e*/ 	.short	(.L_172 - .L_171)
	.align		4
.L_171:
        /*0010*/ 	.word	index@(.nv.constant0._ZN7cutlass13device_kernelIN5flash19enable_sm80_to_sm89INS1_16FlashAttnFwdSm80INS1_25CollectiveMainloopFwdSm80ILi8ELi1ELb0EN4cute5tupleIJNS5_1CILi128EEENS7_ILi32EEENS7_ILi256EEEEEELi256ENS_6half_tEfNS_4arch4Sm80ELb0ELb0ELb1ELb1ELb0ELb1ELb1ELb0EEENS1_21CollectiveEpilogueFwdINS6_IJS8_SA_S9_EEENS6_IJNS7_ILi1EEESI_SI_EEESC_SE_Li256ELb1ELb1ELb0ELb0EEENS1_19SingleTileSchedulerILb1ELb0ELb1ELi128EEEEEEEEEvNT_6ParamsE)
        /*0014*/ 	.short	0x0160
        /*0016*/ 	.short	0x0418


	//----- nvinfo : EIATTR_CBANK_PARAM_SIZE
	.align		4
.L_172:
        /*0018*/ 	.byte	0x03, 0x19
        /*001a*/ 	.short	0x0418


	//----- nvinfo : EIATTR_KPARAM_INFO
	.align		4
        /*001c*/ 	.byte	0x04, 0x17
        /*001e*/ 	.short	(.L_174 - .L_173)
.L_173:
        /*0020*/ 	.word	0x00000000
        /*0024*/ 	.short	0x0000
        /*0026*/ 	.short	0x0000
        /*0028*/ 	.byte	0x00, 0xf0, 0x61, 0x10


	//----- nvinfo : EIATTR_MAXREG_COUNT
	.align		4
.L_174:
        /*002c*/ 	.byte	0x03, 0x1b
        /*002e*/ 	.short	0x00ff


	//----- nvinfo : EIATTR_NUM_BARRIERS
	.align		4
        /*0030*/ 	.byte	0x02, 0x4c
        /*0032*/ 	.byte	0x02
	.zero		1


	//----- nvinfo : EIATTR_MERCURY_ISA_VERSION
	.align		4
        /*0034*/ 	.byte	0x03, 0x5f
        /*0036*/ 	.short	0x0000


	//----- nvinfo : EIATTR_COOP_GROUP_MASK_REGIDS
	.align		4
        /*0038*/ 	.byte	0x04, 0x29
        /*003a*/ 	.short	(.L_176 - .L_175)


	//   ....[0]....
.L_175:
        /*003c*/ 	.word	0xffffffff


	//   ....[1]....
        /*0040*/ 	.word	0xffffffff


	//   ....[2]....
        /*0044*/ 	.word	0xffffffff


	//   ....[3]....
        /*0048*/ 	.word	0xffffffff


	//   ....[4]....
        /*004c*/ 	.word	0xffffffff


	//   ....[5]....
        /*0050*/ 	.word	0xffffffff


	//   ....[6]....
        /*0054*/ 	.word	0xffffffff


	//   ....[7]....
        /*0058*/ 	.word	0xffffffff


	//   ....[8]....
        /*005c*/ 	.word	0xffffffff


	//   ....[9]....
        /*0060*/ 	.word	0xffffffff


	//   ....[10]....
        /*0064*/ 	.word	0xffffffff


	//   ....[11]....
        /*0068*/ 	.word	0xffffffff


	//   ....[12]....
        /*006c*/ 	.word	0xffffffff


	//   ....[13]....
        /*0070*/ 	.word	0xffffffff


	//   ....[14]....
        /*0074*/ 	.word	0xffffffff


	//   ....[15]....
        /*0078*/ 	.word	0xffffffff


	//   ....[16]....
        /*007c*/ 	.word	0xffffffff


	//   ....[17]....
        /*0080*/ 	.word	0xffffffff


	//   ....[18]....
        /*0084*/ 	.word	0xffffffff


	//   ....[19]....
        /*0088*/ 	.word	0xffffffff


	//   ....[20]....
        /*008c*/ 	.word	0xffffffff


	//   ....[21]....
        /*0090*/ 	.word	0xffffffff


	//   ....[22]....
        /*0094*/ 	.word	0xffffffff


	//   ....[23]....
        /*0098*/ 	.word	0xffffffff


	//   ....[24]....
        /*009c*/ 	.word	0xffffffff


	//   ....[25]....
        /*00a0*/ 	.word	0xffffffff


	//   ....[26]....
        /*00a4*/ 	.word	0xffffffff


	//   ....[27]....
        /*00a8*/ 	.word	0xffffffff


	//   ....[28]....
        /*00ac*/ 	.word	0xffffffff


	//   ....[29]....
        /*00b0*/ 	.word	0xffffffff


	//   ....[30]....
        /*00b4*/ 	.word	0xffffffff


	//   ....[31]....
        /*00b8*/ 	.word	0xffffffff


	//   ....[32]....
        /*00bc*/ 	.word	0xffffffff


	//   ....[33]....
        /*00c0*/ 	.word	0xffffffff


	//   ....[34]....
        /*00c4*/ 	.word	0xffffffff


	//   ....[35]....
        /*00c8*/ 	.word	0xffffffff


	//   ....[36]....
        /*00cc*/ 	.word	0xffffffff


	//   ....[37]....
        /*00d0*/ 	.word	0xffffffff


	//   ....[38]....
        /*00d4*/ 	.word	0xffffffff


	//   ....[39]....
        /*00d8*/ 	.word	0xffffffff


	//   ....[40]....
        /*00dc*/ 	.word	0xffffffff


	//----- nvinfo : EIATTR_COOP_GROUP_INSTR_OFFSETS
	.align		4
.L_176:
        /*00e0*/ 	.byte	0x04, 0x28
        /*00e2*/ 	.short	(.L_178 - .L_177)


	//   ....[0]....
.L_177:
        /*00e4*/ 	.word	0x00000080


	//   ....[1]....
        /*00e8*/ 	.word	0x00004c40


	//   ....[2]....
        /*00ec*/ 	.word	0x00004c80


	//   ....[3]....
        /*00f0*/ 	.word	0x00005010


	//   ....[4]....
        /*00f4*/ 	.word	0x00005040


	//   ....[5]....
        /*00f8*/ 	.word	0x000053f0


	//   ....[6]....
        /*00fc*/ 	.word	0x00005420


	//   ....[7]....
        /*0100*/ 	.word	0x00005630


	//   ....[8]....
        /*0104*/ 	.word	0x00005660


	//   ....[9]....
        /*0108*/ 	.word	0x0000d440


	//   ....[10]....
        /*010c*/ 	.word	0x0000d4e0


	//   ....[11]....
        /*0110*/ 	.word	0x0000d4f0


	//   ....[12]....
        /*0114*/ 	.word	0x0000d590


	//   ....[13]....
        /*0118*/ 	.word	0x0000ec30


	//   ....[14]....
        /*011c*/ 	.word	0x0000ec40


	//   ....[15]....
        /*0120*/ 	.word	0x0000ec80


	//   ....[16]....
        /*0124*/ 	.word	0x0000ecc0


	//   ....[17]....
        /*0128*/ 	.word	0x0000ffc0


	//   ....[18]....
        /*012c*/ 	.word	0x0000fff0


	//   ....[19]....
        /*0130*/ 	.word	0x00010050


	//   ....[20]....
        /*0134*/ 	.word	0x00010060


	//   ....[21]....
        /*0138*/ 	.word	0x00011970


	//   ....[22]....
        /*013c*/ 	.word	0x000119b0


	//   ....[23]....
        /*0140*/ 	.word	0x000119f0


	//   ....[24]....
        /*0144*/ 	.word	0x00011a30


	//   ....[25]....
        /*0148*/ 	.word	0x00011c50


	//   ....[26]....
        /*014c*/ 	.word	0x00011c60


	//   ....[27]....
        /*0150*/ 	.word	0x00011e60


	//   ....[28]....
        /*0154*/ 	.word	0x00011e90


	//   ....[29]....
        /*0158*/ 	.word	0x00012050


	//   ....[30]....
        /*015c*/ 	.word	0x00012080


	//   ....[31]....
        /*0160*/ 	.word	0x00012240


	//   ....[32]....
        /*0164*/ 	.word	0x00012260


	//   ....[33]....
        /*0168*/ 	.word	0x00012ad0


	//   ....[34]....
        /*016c*/ 	.word	0x00012af0


	//   ....[35]....
        /*0170*/ 	.word	0x00012c80


	//   ....[36]....
        /*0174*/ 	.word	0x00012cb0


	//   ....[37]....
        /*0178*/ 	.word	0x00012e40


	//   ....[38]....
        /*017c*/ 	.word	0x00012e70


	//   ....[39]....
        /*0180*/ 	.word	0x00013000


	//   ....[40]....
        /*0184*/ 	.word	0x00013020


	//----- nvinfo : EIATTR_EXIT_INSTR_OFFSETS
	.align		4
.L_178:
        /*0188*/ 	.byte	0x04, 0x1c
        /*018a*/ 	.short	(.L_180 - .L_179)


	//   ....[0]....
.L_179:
        /*018c*/ 	.word	0x00000310


	//   ....[1]....
        /*0190*/ 	.word	0x00012270


	//   ....[2]....
        /*0194*/ 	.word	0x000123b0


	//   ....[3]....
        /*0198*/ 	.word	0x00012410


	//   ....[4]....
        /*019c*/ 	.word	0x00013030


	//   ....[5]....
        /*01a0*/ 	.word	0x00013140


	//   ....[6]....
        /*01a4*/ 	.word	0x000131a0


	//----- nvinfo : EIATTR_CTAIDZ_USED
	.align		4
.L_180:
        /*01a8*/ 	.byte	0x01, 0x04
	.zero		2


	//----- nvinfo : EIATTR_MAX_THREADS
	.align		4
        /*01ac*/ 	.byte	0x04, 0x05
        /*01ae*/ 	.short	(.L_182 - .L_181)
.L_181:
        /*01b0*/ 	.word	0x00000100
        /*01b4*/ 	.word	0x00000001
        /*01b8*/ 	.word	0x00000001


	//----- nvinfo : EIATTR_CRS_STACK_SIZE
	.align		4
.L_182:
        /*01bc*/ 	.byte	0x04, 0x1e
        /*01be*/ 	.short	(.L_184 - .L_183)
.L_183:
        /*01c0*/ 	.word	0x00000000
.L_184:


//--------------------- .nv.info._ZN7cutlass13device_kernelIN5flash19enable_sm80_to_sm89INS1_16FlashAttnFwdSm80INS1_25CollectiveMainloopFwdSm80ILi8ELi1ELb1EN4cute5tupleIJNS5_1CILi128EEENS7_ILi48EEENS7_ILi256EEEEEELi256ENS_6half_tEfNS_4arch4Sm80ELb0ELb1ELb1ELb0ELb0ELb0ELb1ELb0EEENS1_21CollectiveEpilogueFwdINS6_IJS8_SA_S9_EEENS6_IJNS7_ILi1EEESI_SI_EEESC_SE_Li256ELb0ELb1ELb0ELb0EEENS1_19SingleTileSchedulerILb0ELb0ELb1ELi128EEEEEEEEEvNT_6ParamsE --------------------------
	.section	.nv.info._ZN7cutlass13device_kernelIN5flash19enable_sm80_to_sm89INS1_16FlashAttnFwdSm80INS1_25CollectiveMainloopFwdSm80ILi8ELi1ELb1EN4cute5tupleIJNS5_1CILi128EEENS7_ILi48EEENS7_ILi256EEEEEELi256ENS_6half_tEfNS_4arch4Sm80ELb0ELb1ELb1ELb0ELb0ELb0ELb1ELb0EEENS1_21CollectiveEpilogueFwdINS6_IJS8_SA_S9_EEENS6_IJNS7_ILi1EEESI_SI_EEESC_SE_Li256ELb0ELb1ELb0ELb0EEENS1_19SingleTileSchedulerILb0ELb0ELb1ELi128EEEEEEEEEvNT_6ParamsE,"",@"SHT_CUDA_INFO"
	.sectionflags	@""
	.align	4


	//----- nvinfo : EIATTR_CUDA_API_VERSION
	.align		4
        /*0000*/ 	.byte	0x04, 0x37
        /*0002*/ 	.short	(.L_186 - .L_185)
.L_185:
        /*0004*/ 	.word	0x00000082


	//----- nvinfo : EIATTR_SW2861232_WAR
	.align		4
.L_186:
        /*0008*/ 	.byte	0x01, 0x35
	.zero		2


	//----- nvinfo : EIATTR_PARAM_CBANK
	.align		4
        /*000c*/ 	.byte	0x04, 0x0a
        /*000e*/ 	.short	(.L_188 - .L_187)
	.align		4
.L_187:
        /*0010*/ 	.word	index@(.nv.constant0._ZN7cutlass13device_kernelIN5flash19enable_sm80_to_sm89INS1_16FlashAttnFwdSm80INS1_25CollectiveMainloopFwdSm80ILi8ELi1ELb1EN4cute5tupleIJNS5_1CILi128EEENS7_ILi48EEENS7_ILi256EEEEEELi256ENS_6half_tEfNS_4arch4Sm80ELb0ELb1ELb1ELb0ELb0ELb0ELb1ELb0EEENS1_21CollectiveEpilogueFwdINS6_IJS8_SA_S9_EEENS6_IJNS7_ILi1EEESI_SI_EEESC_SE_Li256ELb0ELb1ELb0ELb0EEENS1_19SingleTileSchedulerILb0ELb0ELb1ELi128EEEEEEEEEvNT_6ParamsE)
        /*0014*/ 	.short	0x0160
        /*0016*/ 	.short	0x0418


	//----- nvinfo : EIATTR_CBANK_PARAM_SIZE
	.align		4
.L_188:
        /*0018*/ 	.byte	0x03, 0x19
        /*001a*/ 	.short	0x0418


	//----- nvinfo : EIATTR_KPARAM_INFO
	.align		4
        /*001c*/ 	.byte	0x04, 0x17
        /*001e*/ 	.short	(.L_190 - .L_189)
.L_189:
        /*0020*/ 	.word	0x00000000
        /*0024*/ 	.short	0x0000
        /*0026*/ 	.short	0x0000
        /*0028*/ 	.byte	0x00, 0xf0, 0x61, 0x10


	//----- nvinfo : EIATTR_MAXREG_COUNT
	.align		4
.L_190:
        /*002c*/ 	.byte	0x03, 0x1b
        /*002e*/ 	.short	0x00ff


	//----- nvinfo : EIATTR_NUM_BARRIERS
	.align		4
        /*0030*/ 	.byte	0x02, 0x4c
        /*0032*/ 	.byte	0x02
	.zero		1


	//----- nvinfo : EIATTR_ANNOTATIONS
	.align		4
        /*0034*/ 	.byte	0x04, 0x55
        /*0036*/ 	.short	(.L_192 - .L_191)


	//   ....[0]....
.L_191:
        /* <DEDUP_REMOVED lines=82> */


	//----- nvinfo : EIATTR_MERCURY_ISA_VERSION
	.align		4
.L_192:
        /*0548*/ 	.byte	0x03, 0x5f
        /*054a*/ 	.short	0x0000


	//----- nvinfo : EIATTR_INT_WARP_WIDE_INSTR_OFFSETS
	.align		4
        /*054c*/ 	.byte	0x04, 0x31
        /*054e*/ 	.short	(.L_194 - .L_193)


	//   ....[0]....
.L_193:
        /*0550*/ 	.word	0x00006eb0


	//   ....[1]....
        /*0554*/ 	.word	0x0000b0e0


	//   ....[2]....
        /*0558*/ 	.word	0x0000e4b0


	//----- nvinfo : EIATTR_COOP_GROUP_MASK_REGIDS
	.align		4
.L_194:
        /*055c*/ 	.byte	0x04, 0x29
        /*055e*/ 	.short	(.L_196 - .L_195)


	//   ....[0]....
.L_195:
        /*0560*/ 	.word	0xffffffff


	//   ....[1]....
        /*0564*/ 	.word	0xffffffff


	//   ....[2]....
        /*0568*/ 	.word	0xffffffff


	//   ....[3]....
        /*056c*/ 	.word	0xffffffff


	//   ....[4]....
        /*0570*/ 	.word	0xffffffff


	//   ....[5]....
        /*0574*/ 	.word	0xffffffff


	//   ....[6]....
        /*0578*/ 	.word	0xffffffff


	//   ....[7]....
        /*057c*/ 	.word	0xffffffff


	//   ....[8]....
        /*0580*/ 	.word	0xffffffff


	//   ....[9]....
        /*0584*/ 	.word	0xffffffff


	//   ....[10]....
        /*0588*/ 	.word	0xffffffff


	//   ....[11]....
        /*058c*/ 	.word	0xffffffff


	//   ....[12]....
        /*0590*/ 	.word	0xffffffff


	//   ....[13]....
        /*0594*/ 	.word	0xffffffff


	//   ....[14]....
        /*0598*/ 	.word	0xffffffff


	//   ....[15]....
        /*059c*/ 	.word	0xffffffff


	//   ....[16]....
        /*05a0*/ 	.word	0xffffffff


	//   ....[17]....
        /*05a4*/ 	.word	0xffffffff


	//   ....[18]....
        /*05a8*/ 	.word	0xffffffff


	//   ....[19]....
        /*05ac*/ 	.word	0xffffffff


	//   ....[20]....
        /*05b0*/ 	.word	0xffffffff


	//   ....[21]....
        /*05b4*/ 	.word	0xffffffff


	//   ....[22]....
        /*05b8*/ 	.word	0xffffffff


	//   ....[23]....
        /*05bc*/ 	.word	0xffffffff


	//   ....[24]....
        /*05c0*/ 	.word	0xffffffff


	//   ....[25]....
        /*05c4*/ 	.word	0xffffffff


	//   ....[26]....
        /*05c8*/ 	.word	0xffffffff


	//   ....[27]....
        /*05cc*/ 	.word	0xffffffff


	//   ....[28]....
        /*05d0*/ 	.word	0xffffffff


	//   ....[29]....
        /*05d4*/ 	.word	0xffffffff


	//   ....[30]....
        /*05d8*/ 	.word	0xffffffff


	//   ....[31]....
        /*05dc*/ 	.word	0xffffffff


	//   ....[32]....
        /*05e0*/ 	.word	0xffffffff


	//   ....[33]....
        /*05e4*/ 	.word	0xffffffff


	//   ....[34]....
        /*05e8*/ 	.word	0xffffffff


	//   ....[35]....
        /*05ec*/ 	.word	0xffffffff


	//   ....[36]....
        /*05f0*/ 	.word	0xffffffff


	//   ....[37]....
        /*05f4*/ 	.word	0xffffffff


	//   ....[38]....
        /*05f8*/ 	.word	0xffffffff


	//   ....[39]....
        /*05fc*/ 	.word	0xffffffff


	//   ....[40]....
        /*0600*/ 	.word	0xffffffff


	//   ....[41]....
        /*0604*/ 	.word	0xffffffff


	//   ....[42]....
        /*0608*/ 	.word	0xffffffff


	//   ....[43]....
        /*060c*/ 	.word	0xffffffff


	//   ....[44]....
        /*0610*/ 	.word	0xffffffff


	//   ....[45]....
        /*0614*/ 	.word	0xffffffff


	//   ....[46]....
        /*0618*/ 	.word	0xffffffff


	//   ....[47]....
        /*061c*/ 	.word	0xffffffff


	//   ....[48]....
        /*0620*/ 	.word	0xffffffff


	//   ....[49]....
        /*0624*/ 	.word	0xffffffff


	//   ....[50]....
        /*0628*/ 	.word	0xffffffff


	//   ....[51]....
        /*062c*/ 	.word	0xffffffff


	//   ....[52]....
        /*0630*/ 	.word	0xffffffff


	//   ....[53]....
        /*0634*/ 	.word	0xffffffff


	//----- nvinfo : EIATTR_COOP_GROUP_INSTR_OFFSETS
	.align		4
.L_196:
        /*0638*/ 	.byte	0x04, 0x28
        /*063a*/ 	.short	(.L_198 - .L_197)


	//   ....[0]....
.L_197:
        /*063c*/ 	.word	0x00000f60


	//   ....[1]....
        /*0640*/ 	.word	0x00000f90


	//   ....[2]....
        /*0644*/ 	.word	0x00001190


	//   ....[3]....
        /*0648*/ 	.word	0x000011f0


	//   ....[4]....
        /*064c*/ 	.word	0x00001290


	//   ....[5]....
        /*0650*/ 	.word	0x00001300


	//   ....[6]....
        /*0654*/ 	.word	0x00001330


	//   ....[7]....
        /*0658*/ 	.word	0x000013d0


	//   ....[8]....
        /*065c*/ 	.word	0x00003130


	//   ....[9]....
        /*0660*/ 	.word	0x00003940


	//   ....[10]....
        /*0664*/ 	.word	0x00004120


	//   ....[11]....
        /*0668*/ 	.word	0x000041a0


	//   ....[12]....
        /*066c*/ 	.word	0x000041e0


	//   ....[13]....
        /*0670*/ 	.word	0x00004210


	//   ....[14]....
        /*0674*/ 	.word	0x00007290


	//   ....[15]....
        /*0678*/ 	.word	0x000074c0


	//   ....[16]....
        /*067c*/ 	.word	0x00007c80


	//   ....[17]....
        /*0680*/ 	.word	0x00007ca0


	//   ....[18]....
        /*0684*/ 	.word	0x000086c0


	//   ....[19]....
        /*0688*/ 	.word	0x000086e0


	//   ....[20]....
        /*068c*/ 	.word	0x0000b4f0


	//   ....[21]....
        /*0690*/ 	.word	0x0000b510


	//   ....[22]....
        /*0694*/ 	.word	0x0000bb60


	//   ....[23]....
        /*0698*/ 	.word	0x0000bb80


	//   ....[24]....
        /*069c*/ 	.word	0x0000e700


	//   ....[25]....
        /*06a0*/ 	.word	0x0000e920


	//   ....[26]....
        /*06a4*/ 	.word	0x0000f0d0


	//   ....[27]....
        /*06a8*/ 	.word	0x0000f0f0


	//   ....[28]....
        /*06ac*/ 	.word	0x0000fb50


	//   ....[29]....
        /*06b0*/ 	.word	0x0000fb70


	//   ....[30]....
        /*06b4*/ 	.word	0x00010e00


	//   ....[31]....
        /*06b8*/ 	.word	0x00010e10


	//   ....[32]....
        /*06bc*/ 	.word	0x00010e40


	//   ....[33]....
        /*06c0*/ 	.word	0x00010e50


	//   ....[34]....
        /*06c4*/ 	.word	0x000127f0


	//   ....[35]....
        /*06c8*/ 	.word	0x00012800


	//   ....[36]....
        /*06cc*/ 	.word	0x00012820


	//   ....[37]....
        /*06d0*/ 	.word	0x00012830


	//   ....[38]....
        /*06d4*/ 	.word	0x00012840


	//   ....[39]....
        /*06d8*/ 	.word	0x00012850


	//   ....[40]....
        /*06dc*/ 	.word	0x00012b30


	//   ....[41]....
        /*06e0*/ 	.word	0x00012b60


	//   ....[42]....
        /*06e4*/ 	.word	0x00012d20


	//   ....[43]....
        /*06e8*/ 	.word	0x00012d50


	//   ....[44]....
        /*06ec*/ 	.word	0x00012f10


	//   ....[45]....
        /*06f0*/ 	.word	0x00012f30


	//   ....[46]....
        /*06f4*/ 	.word	0x00013630


	//   ....[47]....
        /*06f8*/ 	.word	0x00013650


	//   ....[48]....
        /*06fc*/ 	.word	0x00013800


	//   ....[49]....
        /*0700*/ 	.word	0x00013830


	//   ....[50]....
        /*0704*/ 	.word	0x000139c0


	//   ....[51]....
        /*0708*/ 	.word	0x000139f0


	//   ....[52]....
        /*070c*/ 	.word	0x00013b80


	//   ....[53]....
        /*0710*/ 	.word	0x00013ba0


	//----- nvinfo : EIATTR_EXIT_INSTR_OFFSETS
	.align		4
.L_198:
        /*0714*/ 	.byte	0x04, 0x1c
        /*0716*/ 	.short	(.L_200 - .L_199)


	//   ....[0]....
.L_199:
        /*0718*/ 	.word	0x00000040


	//   ....[1]....
        /*071c*/ 	.word	0x00012f40


	//   ....[2]....
        /*0720*/ 	.word	0x00013080


	//   ....[3]....
        /*0724*/ 	.word	0x000130e0


	//   ....[4]....
        /*0728*/ 	.word	0x00013bb0


	//   ....[5]....
        /*072c*/ 	.word	0x00013cc0


	//   ....[6]....
        /*0730*/ 	.word	0x00013d20


	//----- nvinfo : EIATTR_CTAIDZ_USED
	.align		4
.L_200:
        /*0734*/ 	.byte	0x01, 0x04
	.zero		2


	//----- nvinfo : EIATTR_MAX_THREADS
	.align		4
        /*0738*/ 	.byte	0x04, 0x05
        /*073a*/ 	.short	(.L_202 - .L_201)
.L_201:
        /*073c*/ 	.word	0x00000100
        /*0740*/ 	.word	0x00000001
        /*0744*/ 	.word	0x00000001


	//----- nvinfo : EIATTR_CRS_STACK_SIZE
	.align		4
.L_202:
        /*0748*/ 	.byte	0x04, 0x1e
        /*074a*/ 	.short	(.L_204 - .L_203)
.L_203:
        /*074c*/ 	.word	0x00000000
.L_204:


//--------------------- .nv.info._ZN7cutlass13device_kernelIN5flash19enable_sm80_to_sm89INS1_16FlashAttnFwdSm80INS1_25CollectiveMainloopFwdSm80ILi8ELi1ELb1EN4cute5tupleIJNS5_1CILi128EEENS7_ILi48EEENS7_ILi256EEEEEELi256ENS_6half_tEfNS_4arch4Sm80ELb0ELb1ELb1ELb1ELb0ELb0ELb1ELb0EEENS1_21CollectiveEpilogueFwdINS6_IJS8_SA_S9_EEENS6_IJNS7_ILi1EEESI_SI_EEESC_SE_Li256ELb1ELb1ELb0ELb0EEENS1_19SingleTileSchedulerILb1ELb0ELb1ELi128EEEEEEEEEvNT_6ParamsE --------------------------
	.section	.nv.info._ZN7cutlass13device_kernelIN5flash19enable_sm80_to_sm89INS1_16FlashAttnFwdSm80INS1_25CollectiveMainloopFwdSm80ILi8ELi1ELb1EN4cute5tupleIJNS5_1CILi128EEENS7_ILi48EEENS7_ILi256EEEEEELi256ENS_6half_tEfNS_4arch4Sm80ELb0ELb1ELb1ELb1ELb0ELb0ELb1ELb0EEENS1_21CollectiveEpilogueFwdINS6_IJS8_SA_S9_EEENS6_IJNS7_ILi1EEESI_SI_EEESC_SE_Li256ELb1ELb1ELb0ELb0EEENS1_19SingleTileSchedulerILb1ELb0ELb1ELi128EEEEEEEEEvNT_6ParamsE,"",@"SHT_CUDA_INFO"
	.sectionflags	@""
	.align	4


	//----- nvinfo : EIATTR_CUDA_API_VERSION
	.align		4
        /*0000*/ 	.byte	0x04, 0x37
        /*0002*/ 	.short	(.L_206 - .L_205)
.L_205:
        /*0004*/ 	.word	0x00000082


	//----- nvinfo : EIATTR_SW2861232_WAR
	.align		4
.L_206:
        /*0008*/ 	.byte	0x01, 0x35
	.zero		2


	//----- nvinfo : EIATTR_PARAM_CBANK
	.align		4
        /*000c*/ 	.byte	0x04, 0x0a
        /*000e*/ 	.short	(.L_208 - .L_207)
	.align		4
.L_207:
        /*0010*/ 	.word	index@(.nv.constant0._ZN7cutlass13device_kernelIN5flash19enable_sm80_to_sm89INS1_16FlashAttnFwdSm80INS1_25CollectiveMainloopFwdSm80ILi8ELi1ELb1EN4cute5tupleIJNS5_1CILi128EEENS7_ILi48EEENS7_ILi256EEEEEELi256ENS_6half_tEfNS_4arch4Sm80ELb0ELb1ELb1ELb1ELb0ELb0ELb1ELb0EEENS1_21CollectiveEpilogueFwdINS6_IJS8_SA_S9_EEENS6_IJNS7_ILi1EEESI_SI_EEESC_SE_Li256ELb1ELb1ELb0ELb0EEENS1_19SingleTileSchedulerILb1ELb0ELb1ELi128EEEEEEEEEvNT_6ParamsE)
        /*0014*/ 	.short	0x0160
        /*0016*/ 	.short	0x0418


	//----- nvinfo : EIATTR_CBANK_PARAM_SIZE
	.align		4
.L_208:
        /*0018*/ 	.byte	0x03, 0x19
        /*001a*/ 	.short	0x0418


	//----- nvinfo : EIATTR_KPARAM_INFO
	.align		4
        /*001c*/ 	.byte	0x04, 0x17
        /*001e*/ 	.short	(.L_210 - .L_209)
.L_209:
        /*0020*/ 	.word	0x00000000
        /*0024*/ 	.short	0x0000
        /*0026*/ 	.short	0x0000
        /*0028*/ 	.byte	0x00, 0xf0, 0x61, 0x10


	//----- nvinfo : EIATTR_MAXREG_COUNT
	.align		4
.L_210:
        /*002c*/ 	.byte	0x03, 0x1b
        /*002e*/ 	.short	0x00ff


	//----- nvinfo : EIATTR_NUM_BARRIERS
	.align		4
        /*0030*/ 	.byte	0x02, 0x4c
        /*0032*/ 	.byte	0x02
	.zero		1


	//----- nvinfo : EIATTR_ANNOTATIONS
	.align		4
        /*0034*/ 	.byte	0x04, 0x55
        /*0036*/ 	.short	(.L_212 - .L_211)


	//   ....[0]....
.L_211:
        /* <DEDUP_REMOVED lines=82> */


	//----- nvinfo : EIATTR_MERCURY_ISA_VERSION
	.align		4
.L_212:
        /*0548*/ 	.byte	0x03, 0x5f
        /*054a*/ 	.short	0x0000


	//----- nvinfo : EIATTR_INT_WARP_WIDE_INSTR_OFFSETS
	.align		4
        /*054c*/ 	.byte	0x04, 0x31
        /*054e*/ 	.short	(.L_214 - .L_213)


	//   ....[0]....
.L_213:
        /*0550*/ 	.word	0x000078f0


	//   ....[1]....
        /*0554*/ 	.word	0x0000bb00


	//   ....[2]....
        /*0558*/ 	.word	0x0000eed0


	//----- nvinfo : EIATTR_COOP_GROUP_MASK_REGIDS
	.align		4
.L_214:
        /*055c*/ 	.byte	0x04, 0x29
        /*055e*/ 	.short	(.L_216 - .L_215)


	//   ....[0]....
.L_215:
        /*0560*/ 	.word	0xffffffff


	//   ....[1]....
        /*0564*/ 	.word	0xffffffff


	//   ....[2]....
        /*0568*/ 	.word	0xffffffff


	//   ....[3]....
        /*056c*/ 	.word	0xffffffff


	//   ....[4]....
        /*0570*/ 	.word	0xffffffff


	//   ....[5]....
        /*0574*/ 	.word	0xffffffff


	//   ....[6]....
        /*0578*/ 	.word	0xffffffff


	//   ....[7]....
        /*057c*/ 	.word	0xffffffff


	//   ....[8]....
        /*0580*/ 	.word	0xffffffff


	//   ....[9]....
        /*0584*/ 	.word	0xffffffff


	//   ....[10]....
        /*0588*/ 	.word	0xffffffff


	//   ....[11]....
        /*058c*/ 	.word	0xffffffff


	//   ....[12]....
        /*0590*/ 	.word	0xffffffff


	//   ....[13]....
        /*0594*/ 	.word	0xffffffff


	//   ....[14]....
        /*0598*/ 	.word	0xffffffff


	//   ....[15]....
        /*059c*/ 	.word	0xffffffff


	//   ....[16]....
        /*05a0*/ 	.word	0xffffffff


	//   ....[17]....
        /*05a4*/ 	.word	0xffffffff


	//   ....[18]....
        /*05a8*/ 	.word	0xffffffff


	//   ....[19]....
        /*05ac*/ 	.word	0xffffffff


	//   ....[20]....
        /*05b0*/ 	.word	0xffffffff


	//   ....[21]....
        /*05b4*/ 	.word	0xffffffff


	//   ....[22]....
        /*05b8*/ 	.word	0xffffffff


	//   ....[23]....
        /*05bc*/ 	.word	0xffffffff


	//   ....[24]....
        /*05c0*/ 	.word	0xffffffff


	//   ....[25]....
        /*05c4*/ 	.word	0xffffffff


	//   ....[26]....
        /*05c8*/ 	.word	0xffffffff


	//   ....[27]....
        /*05cc*/ 	.word	0xffffffff


	//   ....[28]....
        /*05d0*/ 	.word	0xffffffff


	//   ....[29]....
        /*05d4*/ 	.word	0xffffffff


	//   ....[30]....
        /*05d8*/ 	.word	0xffffffff


	//   ....[31]....
        /*05dc*/ 	.word	0xffffffff


	//   ....[32]....
        /*05e0*/ 	.word	0xffffffff


	//   ....[33]....
        /*05e4*/ 	.word	0xffffffff


	//   ....[34]....
        /*05e8*/ 	.word	0xffffffff


	//   ....[35]....
        /*05ec*/ 	.word	0xffffffff


	//   ....[36]....
        /*05f0*/ 	.word	0xffffffff


	//   ....[37]....
        /*05f4*/ 	.word	0xffffffff


	//   ....[38]....
        /*05f8*/ 	.word	0xffffffff


	//   ....[39]....
        /*05fc*/ 	.word	0xffffffff


	//   ....[40]....
        /*0600*/ 	.word	0xffffffff


	//   ....[41]....
        /*0604*/ 	.word	0xffffffff


	//   ....[42]....
        /*0608*/ 	.word	0xffffffff


	//   ....[43]....
        /*060c*/ 	.word	0xffffffff


	//   ....[44]....
        /*0610*/ 	.word	0xffffffff


	//   ....[45]....
        /*0614*/ 	.word	0xffffffff


	//   ....[46]....
        /*0618*/ 	.word	0xffffffff


	//   ....[47]....
        /*061c*/ 	.word	0xffffffff


	//   ....[48]....
        /*0620*/ 	.word	0xffffffff


	//   ....[49]....
        /*0624*/ 	.word	0xffffffff


	//   ....[50]....
        /*0628*/ 	.word	0xffffffff


	//   ....[51]....
        /*062c*/ 	.word	0xffffffff


	//   ....[52]....
        /*0630*/ 	.word	0xffffffff


	//   ....[53]....
        /*0634*/ 	.word	0xffffffff


	//   ....[54]....
        /*0638*/ 	.word	0xffffffff


	//----- nvinfo : EIATTR_COOP_GROUP_INSTR_OFFSETS
	.align		4
.L_216:
        /*063c*/ 	.byte	0x04, 0x28
        /*063e*/ 	.short	(.L_218 - .L_217)


	//   ....[0]....
.L_217:
        /*0640*/ 	.word	0x000000a0


	//   ....[1]....
        /*0644*/ 	.word	0x00001830


	//   ....[2]....
        /*0648*/ 	.word	0x00001860


	//   ....[3]....
        /*064c*/ 	.word	0x000018b0


	//   ....[4]....
        /*0650*/ 	.word	0x00001910


	//   ....[5]....
        /*0654*/ 	.word	0x00001d00


	//   ....[6]....
        /*0658*/ 	.word	0x00001d40


	//   ....[7]....
        /*065c*/ 	.word	0x00001e70


	//   ....[8]....
        /*0660*/ 	.word	0x00001ea0


	//   ....[9]....
        /*0664*/ 	.word	0x00003ae0


	//   ....[10]....
        /*0668*/ 	.word	0x00004310


	//   ....[11]....
        /*066c*/ 	.word	0x00004b40


	//   ....[12]....
        /*0670*/ 	.word	0x00004bc0


	//   ....[13]....
        /*0674*/ 	.word	0x00004c00


	//   ....[14]....
        /*0678*/ 	.word	0x00004c30


	//   ....[15]....
        /*067c*/ 	.word	0x00007ce0


	//   ....[16]....
        /*0680*/ 	.word	0x00007f00


	//   ....[17]....
        /*0684*/ 	.word	0x000086c0


	//   ....[18]....
        /*0688*/ 	.word	0x000086e0


	//   ....[19]....
        /*068c*/ 	.word	0x00009100


	//   ....[20]....
        /*0690*/ 	.word	0x00009120


	//   ....[21]....
        /*0694*/ 	.word	0x0000bf10


	//   ....[22]....
        /*0698*/ 	.word	0x0000bf30


	//   ....[23]....
        /*069c*/ 	.word	0x0000c580


	//   ....[24]....
        /*06a0*/ 	.word	0x0000c5a0


	//   ....[25]....
        /*06a4*/ 	.word	0x0000f130


	//   ....[26]....
        /*06a8*/ 	.word	0x0000f340


	//   ....[27]....
        /*06ac*/ 	.word	0x0000faf0


	//   ....[28]....
        /*06b0*/ 	.word	0x0000fb10


	//   ....[29]....
        /*06b4*/ 	.word	0x00010570


	//   ....[30]....
        /*06b8*/ 	.word	0x00010590


	//   ....[31]....
        /*06bc*/ 	.word	0x00011830


	//   ....[32]....
        /*06c0*/ 	.word	0x00011840


	//   ....[33]....
        /*06c4*/ 	.word	0x00011870


	//   ....[34]....
        /*06c8*/ 	.word	0x00011880


	//   ....[35]....
        /*06cc*/ 	.word	0x00013310


	//   ....[36]....
        /*06d0*/ 	.word	0x00013370


	//   ....[37]....
        /*06d4*/ 	.word	0x000133a0


	//   ....[38]....
        /*06d8*/ 	.word	0x000133d0


	//   ....[39]....
        /*06dc*/ 	.word	0x00013600


	//   ....[40]....
        /*06e0*/ 	.word	0x00013610


	//   ....[41]....
        /*06e4*/ 	.word	0x00013810


	//   ....[42]....
        /*06e8*/ 	.word	0x00013840


	//   ....[43]....
        /*06ec*/ 	.word	0x00013a00


	//   ....[44]....
        /*06f0*/ 	.word	0x00013a30


	//   ....[45]....
        /*06f4*/ 	.word	0x00013bf0


	//   ....[46]....
        /*06f8*/ 	.word	0x00013c10


	//   ....[47]....
        /*06fc*/ 	.word	0x000145e0


	//   ....[48]....
        /*0700*/ 	.word	0x00014600


	//   ....[49]....
        /*0704*/ 	.word	0x000147c0


	//   ....[50]....
        /*0708*/ 	.word	0x000147f0


	//   ....[51]....
        /*070c*/ 	.word	0x00014980


	//   ....[52]....
        /*0710*/ 	.word	0x000149b0


	//   ....[53]....
        /*0714*/ 	.word	0x00014b40


	//   ....[54]....
        /*0718*/ 	.word	0x00014b60


	//----- nvinfo : EIATTR_EXIT_INSTR_OFFSETS
	.align		4
.L_218:
        /*071c*/ 	.byte	0x04, 0x1c
        /*071e*/ 	.short	(.L_220 - .L_219)


	//   ....[0]....
.L_219:
        /*0720*/ 	.word	0x00000450


	//   ....[1]....
        /*0724*/ 	.word	0x00013c20


	//   ....[2]....
        /*0728*/ 	.word	0x00013d60


	//   ....[3]....
        /*072c*/ 	.word	0x00013dc0


	//   ....[4]....
        /*0730*/ 	.word	0x00014b70


	//   ....[5]....
        /*0734*/ 	.word	0x00014c80


	//   ....[6]....
        /*0738*/ 	.word	0x00014ce0


	//----- nvinfo : EIATTR_CTAIDZ_USED
	.align		4
.L_220:
        /*073c*/ 	.byte	0x01, 0x04
	.zero		2


	//----- nvinfo : EIATTR_MAX_THREADS
	.align		4
        /*0740*/ 	.byte	0x04, 0x05
        /*0742*/ 	.short	(.L_222 - .L_221)
.L_221:
        /*0744*/ 	.word	0x00000100
        /*0748*/ 	.word	0x00000001
        /*074c*/ 	.word	0x00000001


	//----- nvinfo : EIATTR_CRS_STACK_SIZE
	.align		4
.L_222:
        /*0750*/ 	.byte	0x04, 0x1e
        /*0752*/ 	.short	(.L_224 - .L_223)
.L_223:
        /*0754*/ 	.word	0x00000000
.L_224:


//--------------------- .nv.info._ZN7cutlass13device_kernelIN5flash19enable_sm80_to_sm89INS1_16FlashAttnFwdSm80INS1_25CollectiveMainloopFwdSm80ILi8ELi1ELb0EN4cute5tupleIJNS5_1CILi128EEENS7_ILi32EEENS7_ILi256EEEEEELi256ENS_6half_tEfNS_4arch4Sm80ELb0ELb1ELb1ELb1ELb0ELb1ELb1ELb0EEENS1_21CollectiveEpilogueFwdINS6_IJS8_SA_S9_EEENS6_IJNS7_ILi1EEESI_SI_EEESC_SE_Li256ELb1ELb1ELb0ELb0EEENS1_19SingleTileSchedulerILb1ELb0ELb1ELi128EEEEEEEEEvNT_6ParamsE --------------------------
	.section	.nv.info._ZN7cutlass13device_kernelIN5flash19enable_sm80_to_sm89INS1_16FlashAttnFwdSm80INS1_25CollectiveMainloopFwdSm80ILi8ELi1ELb0EN4cute5tupleIJNS5_1CILi128EEENS7_ILi32EEENS7_ILi256EEEEEELi256ENS_6half_tEfNS_4arch4Sm80ELb0ELb1ELb1ELb1ELb0ELb1ELb1ELb0EEENS1_21CollectiveEpilogueFwdINS6_IJS8_SA_S9_EEENS6_IJNS7_ILi1EEESI_SI_EEESC_SE_Li256ELb1ELb1ELb0ELb0EEENS1_19SingleTileSchedulerILb1ELb0ELb1ELi128EEEEEEEEEvNT_6ParamsE,"",@"SHT_CUDA_INFO"
	.sectionflags	@""
	.align	4


	//----- nvinfo : EIATTR_CUDA_API_VERSION
	.align		4
        /*0000*/ 	.byte	0x04, 0x37
        /*0002*/ 	.short	(.L_226 - .L_225)
.L_225:
        /*0004*/ 	.word	0x00000082


	//----- nvinfo : EIATTR_SW2861232_WAR
	.align		4
.L_226:
        /*0008*/ 	.byte	0x01, 0x35
	.zero		2


	//----- nvinfo : EIATTR_PARAM_CBANK
	.align		4
        /*000c*/ 	.byte	0x04, 0x0a
        /*000e*/ 	.short	(.L_228 - .L_227)
	.align		4
.L_227:
        /*0010*/ 	.word	index@(.nv.constant0._ZN7cutlass13device_kernelIN5flash19enable_sm80_to_sm89INS1_16FlashAttnFwdSm80INS1_25CollectiveMainloopFwdSm80ILi8ELi1ELb0EN4cute5tupleIJNS5_1CILi128EEENS7_ILi32EEENS7_ILi256EEEEEELi256ENS_6half_tEfNS_4arch4Sm80ELb0ELb1ELb1ELb1ELb0ELb1ELb1ELb0EEENS1_21CollectiveEpilogueFwdINS6_IJS8_SA_S9_EEENS6_IJNS7_ILi1EEESI_SI_EEESC_SE_Li256ELb1ELb1ELb0ELb0EEENS1_19SingleTileSchedulerILb1ELb0ELb1ELi128EEEEEEEEEvNT_6ParamsE)
        /*0014*/ 	.short	0x0160
        /*0016*/ 	.short	0x0418


	//----- nvinfo : EIATTR_CBANK_PARAM_SIZE
	.align		4
.L_228:
        /*0018*/ 	.byte	0x03, 0x19
        /*001a*/ 	.short	0x0418


	//----- nvinfo : EIATTR_KPARAM_INFO
	.align		4
        /*001c*/ 	.byte	0x04, 0x17
        /*001e*/ 	.short	(.L_230 - .L_229)
.L_229:
        /*0020*/ 	.word	0x00000000
        /*0024*/ 	.short	0x0000
        /*0026*/ 	.short	0x0000
        /*0028*/ 	.byte	0x00, 0xf0, 0x61, 0x10


	//----- nvinfo : EIATTR_MAXREG_COUNT
	.align		4
.L_230:
        /*002c*/ 	.byte	0x03, 0x1b
        /*002e*/ 	.short	0x00ff


	//----- nvinfo : EIATTR_NUM_BARRIERS
	.align		4
        /*0030*/ 	.byte	0x02, 0x4c
        /*0032*/ 	.byte	0x02
	.zero		1


	//----- nvinfo : EIATTR_MERCURY_ISA_VERSION
	.align		4
        /*0034*/ 	.byte	0x03, 0x5f
        /*0036*/ 	.short	0x0000


	//----- nvinfo : EIATTR_INT_WARP_WIDE_INSTR_OFFSETS
	.align		4
        /*0038*/ 	.byte	0x04, 0x31
        /*003a*/ 	.short	(.L_232 - .L_231)


	//   ....[0]....
.L_231:
        /*003c*/ 	.word	0x00006820


	//----- nvinfo : EIATTR_COOP_GROUP_MASK_REGIDS
	.align		4
.L_232:
        /*0040*/ 	.byte	0x04, 0x29
        /*0042*/ 	.short	(.L_234 - .L_233)


	//   ....[0]....
.L_233:
        /*0044*/ 	.word	0xffffffff


	//   ....[1]....
        /*0048*/ 	.word	0xffffffff


	//   ....[2]....
        /*004c*/ 	.word	0xffffffff


	//   ....[3]....
        /*0050*/ 	.word	0xffffffff


	//   ....[4]....
        /*0054*/ 	.word	0xffffffff


	//   ....[5]....
        /*0058*/ 	.word	0xffffffff


	//   ....[6]....
        /*005c*/ 	.word	0xffffffff


	//   ....[7]....
        /*0060*/ 	.word	0xffffffff


	//   ....[8]....
        /*0064*/ 	.word	0xffffffff


	//   ....[9]....
        /*0068*/ 	.word	0xffffffff


	//   ....[10]....
        /*006c*/ 	.word	0xffffffff


	//   ....[11]....
        /*0070*/ 	.word	0xffffffff


	//   ....[12]....
        /*0074*/ 	.word	0xffffffff


	//   ....[13]....
        /*0078*/ 	.word	0xffffffff


	//   ....[14]....
        /*007c*/ 	.word	0xffffffff


	//   ....[15]....
        /*0080*/ 	.word	0xffffffff


	//   ....[16]....
        /*0084*/ 	.word	0xffffffff


	//   ....[17]....
        /*0088*/ 	.word	0xffffffff


	//   ....[18]....
        /*008c*/ 	.word	0xffffffff


	//   ....[19]....
        /*0090*/ 	.word	0xffffffff


	//   ....[20]....
        /*0094*/ 	.word	0xffffffff


	//   ....[21]....
        /*0098*/ 	.word	0xffffffff


	//   ....[22]....
        /*009c*/ 	.word	0xffffffff


	//   ....[23]....
        /*00a0*/ 	.word	0xffffffff


	//   ....[24]....
        /*00a4*/ 	.word	0xffffffff


	//   ....[25]....
        /*00a8*/ 	.word	0xffffffff


	//   ....[26]....
        /*00ac*/ 	.word	0xffffffff


	//   ....[27]....
        /*00b0*/ 	.word	0xffffffff


	//   ....[28]....
        /*00b4*/ 	.word	0xffffffff


	//   ....[29]....
        /*00b8*/ 	.word	0xffffffff


	//   ....[30]....
        /*00bc*/ 	.word	0xffffffff


	//   ....[31]....
        /*00c0*/ 	.word	0xffffffff


	//   ....[32]....
        /*00c4*/ 	.word	0xffffffff


	//   ....[33]....
        /*00c8*/ 	.word	0xffffffff


	//   ....[34]....
        /*00cc*/ 	.word	0xffffffff


	//   ....[35]....
        /*00d0*/ 	.word	0xffffffff


	//   ....[36]....
        /*00d4*/ 	.word	0xffffffff


	//   ....[37]....
        /*00d8*/ 	.word	0xffffffff


	//   ....[38]....
        /*00dc*/ 	.word	0xffffffff


	//   ....[39]....
        /*00e0*/ 	.word	0xffffffff


	//   ....[40]....
        /*00e4*/ 	.word	0xffffffff


	//   ....[41]....
        /*00e8*/ 	.word	0xffffffff


	//   ....[42]....
        /*00ec*/ 	.word	0xffffffff


	//   ....[43]....
        /*00f0*/ 	.word	0xffffffff


	//   ....[44]....
        /*00f4*/ 	.word	0xffffffff


	//   ....[45]....
        /*00f8*/ 	.word	0xffffffff


	//   ....[46]....
        /*00fc*/ 	.word	0xffffffff


	//   ....[47]....
        /*0100*/ 	.word	0xffffffff


	//   ....[48]....
        /*0104*/ 	.word	0xffffffff


	//   ....[49]....
        /*0108*/ 	.word	0xffffffff


	//   ....[50]....
        /*010c*/ 	.word	0xffffffff


	//   ....[51]....
        /*0110*/ 	.word	0xffffffff


	//   ....[52]....
        /*0114*/ 	.word	0xffffffff


	//   ....[53]....
        /*0118*/ 	.word	0xffffffff


	//   ....[54]....
        /*011c*/ 	.word	0xffffffff


	//   ....[55]....
        /*0120*/ 	.word	0xffffffff


	//   ....[56]....
        /*0124*/ 	.word	0xffffffff


	//   ....[57]....
        /*0128*/ 	.word	0xffffffff


	//   ....[58]....
        /*012c*/ 	.word	0xffffffff


	//   ....[59]....
        /*0130*/ 	.word	0xffffffff


	//   ....[60]....
        /*0134*/ 	.word	0xffffffff


	//   ....[61]....
        /*0138*/ 	.word	0xffffffff


	//   ....[62]....
        /*013c*/ 	.word	0xffffffff


	//   ....[63]....
        /*0140*/ 	.word	0xffffffff


	//   ....[64]....
        /*0144*/ 	.word	0xffffffff


	//   ....[65]....
        /*0148*/ 	.word	0xffffffff


	//   ....[66]....
        /*014c*/ 	.word	0xffffffff


	//   ....[67]....
        /*0150*/ 	.word	0xffffffff


	//   ....[68]....
        /*0154*/ 	.word	0xffffffff


	//   ....[69]....
        /*0158*/ 	.word	0xffffffff


	//   ....[70]....
        /*015c*/ 	.word	0xffffffff


	//   ....[71]....
        /*0160*/ 	.word	0xffffffff


	//   ....[72]....
        /*0164*/ 	.word	0xffffffff


	//   ....[73]....
        /*0168*/ 	.word	0xffffffff


	//   ....[74]....
        /*016c*/ 	.word	0xffffffff


	//   ....[75]....
        /*0170*/ 	.word	0xffffffff


	//   ....[76]....
        /*0174*/ 	.word	0xffffffff


	//   ....[77]....
        /*0178*/ 	.word	0xffffffff


	//   ....[78]....
        /*017c*/ 	.word	0xffffffff


	//   ....[79]....
        /*0180*/ 	.word	0xffffffff


	//   ....[80]....
        /*0184*/ 	.word	0xffffffff


	//   ....[81]....
        /*0188*/ 	.word	0xffffffff


	//   ....[82]....
        /*018c*/ 	.word	0xffffffff


	//   ....[83]....
        /*0190*/ 	.word	0xffffffff


	//   ....[84]....
        /*0194*/ 	.word	0xffffffff


	//   ....[85]....
        /*0198*/ 	.word	0xffffffff


	//   ....[86]....
        /*019c*/ 	.word	0xffffffff


	//----- nvinfo : EIATTR_COOP_GROUP_INSTR_OFFSETS
	.align		4
.L_234:
        /*01a0*/ 	.byte	0x04, 0x28
        /*01a2*/ 	.short	(.L_236 - .L_235)


	//   ....[0]....
.L_235:
        /*01a4*/ 	.word	0x00000090


	//   ....[1]....
        /*01a8*/ 	.word	0x00005d00


	//   ....[2]....
        /*01ac*/ 	.word	0x00005d40


	//   ....[3]....
        /*01b0*/ 	.word	0x00005f50


	//   ....[4]....
        /*01b4*/ 	.word	0x00005f60


	//   ....[5]....
        /*01b8*/ 	.word	0x00006340


	//   ....[6]....
        /*01bc*/ 	.word	0x00006370


	//   ....[7]....
        /*01c0*/ 	.word	0x00006520


	//   ....[8]....
        /*01c4*/ 	.word	0x00006560


	//   ....[9]....
        /*01c8*/ 	.word	0x00006bb0


	//   ....[10]....
        /*01cc*/ 	.word	0x00006c00


	//   ....[11]....
        /*01d0*/ 	.word	0x00006c60


	//   ....[12]....
        /*01d4*/ 	.word	0x00006c70


	//   ....[13]....
        /*01d8*/ 	.word	0x00007040


	//   ....[14]....
        /*01dc*/ 	.word	0x00007090


	//   ....[15]....
        /*01e0*/ 	.word	0x000070d0


	//   ....[16]....
        /*01e4*/ 	.word	0x00007110


	//   ....[17]....
        /*01e8*/ 	.word	0x00007450


	//   ....[18]....
        /*01ec*/ 	.word	0x000074f0


	//   ....[19]....
        /*01f0*/ 	.word	0x00007570


	//   ....[20]....
        /*01f4*/ 	.word	0x000075e0


	//   ....[21]....
        /*01f8*/ 	.word	0x00007960


	//   ....[22]....
        /*01fc*/ 	.word	0x00007a00


	//   ....[23]....
        /*0200*/ 	.word	0x00007a80


	//   ....[24]....
        /*0204*/ 	.word	0x00007af0


	//   ....[25]....
        /*0208*/ 	.word	0x0000b0c0


	//   ....[26]....
        /*020c*/ 	.word	0x0000b120


	//   ....[27]....
        /*0210*/ 	.word	0x0000b160


	//   ....[28]....
        /*0214*/ 	.word	0x0000b170


	//   ....[29]....
        /*0218*/ 	.word	0x0000b370


	//   ....[30]....
        /*021c*/ 	.word	0x0000b410


	//   ....[31]....
        /*0220*/ 	.word	0x0000b460


	//   ....[32]....
        /*0224*/ 	.word	0x0000b4d0


	//   ....[33]....
        /*0228*/ 	.word	0x0000b770


	//   ....[34]....
        /*022c*/ 	.word	0x0000b810


	//   ....[35]....
        /*0230*/ 	.word	0x0000b890


	//   ....[36]....
        /*0234*/ 	.word	0x0000b900


	//   ....[37]....
        /*0238*/ 	.word	0x0000bb90


	//   ....[38]....
        /*023c*/ 	.word	0x0000bc30


	//   ....[39]....
        /*0240*/ 	.word	0x0000bc80


	//   ....[40]....
        /*0244*/ 	.word	0x0000bcf0


	//   ....[41]....
        /*0248*/ 	.word	0x000106e0


	//   ....[42]....
        /*024c*/ 	.word	0x00010b10


	//   ....[43]....
        /*0250*/ 	.word	0x000110c0


	//   ....[44]....
        /*0254*/ 	.word	0x00011260


	//   ....[45]....
        /*0258*/ 	.word	0x00011270


	//   ....[46]....
        /*025c*/ 	.word	0x00011330


	//   ....[47]....
        /*0260*/ 	.word	0x00012390


	//   ....[48]....
        /*0264*/ 	.word	0x00012dd0


	//   ....[49]....
        /*0268*/ 	.word	0x00013300


	//   ....[50]....
        /*026c*/ 	.word	0x00013540


	//   ....[51]....
        /*0270*/ 	.word	0x00013560


	//   ....[52]....
        /*0274*/ 	.word	0x000135d0


	//   ....[53]....
        /*0278*/ 	.word	0x000157d0


	//   ....[54]....
        /*027c*/ 	.word	0x00015800


	//   ....[55]....
        /*0280*/ 	.word	0x00015820


	//   ....[56]....
        /*0284*/ 	.word	0x00015850


	//   ....[57]....
        /*0288*/ 	.word	0x000178f0


	//   ....[58]....
        /*028c*/ 	.word	0x00017bc0


	//   ....[59]....
        /*0290*/ 	.word	0x000180f0


	//   ....[60]....
        /*0294*/ 	.word	0x00018330


	//   ....[61]....
        /*0298*/ 	.word	0x00018360


	//   ....[62]....
        /*029c*/ 	.word	0x000183d0


	//   ....[63]....
        /*02a0*/ 	.word	0x000195e0


	//   ....[64]....
        /*02a4*/ 	.word	0x00019610


	//   ....[65]....
        /*02a8*/ 	.word	0x00019660


	//   ....[66]....
        /*02ac*/ 	.word	0x00019670


	//   ....[67]....
        /*02b0*/ 	.word	0x0001b0e0


	//   ....[68]....
        /*02b4*/ 	.word	0x0001b120


	//   ....[69]....
        /*02b8*/ 	.word	0x0001b160


	//   ....[70]....
        /*02bc*/ 	.word	0x0001b1a0


	//   ....[71]....
        /*02c0*/ 	.word	0x0001b3c0


	//   ....[72]....
        /*02c4*/ 	.word	0x0001b3d0


	//   ....[73]....
        /*02c8*/ 	.word	0x0001b5d0


	//   ....[74]....
        /*02cc*/ 	.word	0x0001b600


	//   ....[75]....
        /*02d0*/ 	.word	0x0001b7c0


	//   ....[76]....
        /*02d4*/ 	.word	0x0001b7f0


	//   ....[77]....
        /*02d8*/ 	.word	0x0001b9b0


	//   ....[78]....
        /*02dc*/ 	.word	0x0001b9d0


	//   ....[79]....
        /*02e0*/ 	.word	0x0001c380


	//   ....[80]....
        /*02e4*/ 	.word	0x0001c3a0


	//   ....[81]....
        /*02e8*/ 	.word	0x0001c530


	//   ....[82]....
        /*02ec*/ 	.word	0x0001c560


	//   ....[83]....
        /*02f0*/ 	.word	0x0001c6f0


	//   ....[84]....
        /*02f4*/ 	.word	0x0001c720


	//   ....[85]....
        /*02f8*/ 	.word	0x0001c8b0


	//   ....[86]....
        /*02fc*/ 	.word	0x0001c8d0


	//----- nvinfo : EIATTR_EXIT_INSTR_OFFSETS
	.align		4
.L_236:
        /*0300*/ 	.byte	0x04, 0x1c
        /*0302*/ 	.short	(.L_238 - .L_237)


	//   ....[0]....
.L_237:
        /*0304*/ 	.word	0x00000440


	//   ....[1]....
        /*0308*/ 	.word	0x0001b9e0


	//   ....[2]....
        /*030c*/ 	.word	0x0001bb20


	//   ....[3]....
        /*0310*/ 	.word	0x0001bb80


	//   ....[4]....
        /*0314*/ 	.word	0x0001c8e0


	//   ....[5]....
        /*0318*/ 	.word	0x0001c9f0


	//   ....[6]....
        /*031c*/ 	.word	0x0001ca50


	//----- nvinfo : EIATTR_CTAIDZ_USED
	.align		4
.L_238:
        /*0320*/ 	.byte	0x01, 0x04
	.zero		2


	//----- nvinfo : EIATTR_MAX_THREADS
	.align		4
        /*0324*/ 	.byte	0x04, 0x05
        /*0326*/ 	.short	(.L_240 - .L_239)
.L_239:
        /*0328*/ 	.word	0x00000100
        /*032c*/ 	.word	0x00000001
        /*0330*/ 	.word	0x00000001


	//----- nvinfo : EIATTR_CRS_STACK_SIZE
	.align		4
.L_240:
        /*0334*/ 	.byte	0x04, 0x1e
        /*0336*/ 	.short	(.L_242 - .L_241)
.L_241:
        /*0338*/ 	.word	0x00000000
.L_242:


//--------------------- .nv.info._ZN7cutlass13device_kernelIN5flash19enable_sm80_to_sm89INS1_16FlashAttnFwdSm80INS1_25CollectiveMainloopFwdSm80ILi8ELi1ELb1EN4cute5tupleIJNS5_1CILi128EEENS7_ILi64EEENS7_ILi256EEEEEELi256ENS_6half_tEfNS_4arch4Sm80ELb1ELb0ELb1ELb0ELb0ELb0ELb1ELb0EEENS1_21CollectiveEpilogueFwdINS6_IJS8_SA_S9_EEENS6_IJNS7_ILi1EEESI_SI_EEESC_SE_Li256ELb0ELb1ELb0ELb0EEENS1_30DynamicPersistentTileSchedulerILi256ELi256ELb0ELb1ELb0EEEEEEEEEvNT_6ParamsE --------------------------
	.section	.nv.info._ZN7cutlass13device_kernelIN5flash19enable_sm80_to_sm89INS1_16FlashAttnFwdSm80INS1_25CollectiveMainloopFwdSm80ILi8ELi1ELb1EN4cute5tupleIJNS5_1CILi128EEENS7_ILi64EEENS7_ILi256EEEEEELi256ENS_6half_tEfNS_4arch4Sm80ELb1ELb0ELb1ELb0ELb0ELb0ELb1ELb0EEENS1_21CollectiveEpilogueFwdINS6_IJS8_SA_S9_EEENS6_IJNS7_ILi1EEESI_SI_EEESC_SE_Li256ELb0ELb1ELb0ELb0EEENS1_30DynamicPersistentTileSchedulerILi256ELi256ELb0ELb1ELb0EEEEEEEEEvNT_6ParamsE,"",@"SHT_CUDA_INFO"
	.sectionflags	@""
	.align	4


	//----- nvinfo : EIATTR_CUDA_API_VERSION
	.align		4
        /*0000*/ 	.byte	0x04, 0x37
        /*0002*/ 	.short	(.L_244 - .L_243)
.L_243:
        /*0004*/ 	.word	0x00000082


	//----- nvinfo : EIATTR_SW2861232_WAR
	.align		4
.L_244:
        /*0008*/ 	.byte	0x01, 0x35
	.zero		2


	//----- nvinfo : EIATTR_PARAM_CBANK
	.align		4
        /*000c*/ 	.byte	0x04, 0x0a
        /*000e*/ 	.short	(.L_246 - .L_245)
	.align		4
.L_245:
        /*0010*/ 	.word	index@(.nv.constant0._ZN7cutlass13device_kernelIN5flash19enable_sm80_to_sm89INS1_16FlashAttnFwdSm80INS1_25CollectiveMainloopFwdSm80ILi8ELi1ELb1EN4cute5tupleIJNS5_1CILi128EEENS7_ILi64EEENS7_ILi256EEEEEELi256ENS_6half_tEfNS_4arch4Sm80ELb1ELb0ELb1ELb0ELb0ELb0ELb1ELb0EEENS1_21CollectiveEpilogueFwdINS6_IJS8_SA_S9_EEENS6_IJNS7_ILi1EEESI_SI_EEESC_SE_Li256ELb0ELb1ELb0ELb0EEENS1_30DynamicPersistentTileSchedulerILi256ELi256ELb0ELb1ELb0EEEEEEEEEvNT_6ParamsE)
        /*0014*/ 	.short	0x0160
        /*0016*/ 	.short	0x0428


	//----- nvinfo : EIATTR_CBANK_PARAM_SIZE
	.align		4
.L_246:
        /*0018*/ 	.byte	0x03, 0x19
        /*001a*/ 	.short	0x0428


	//----- nvinfo : EIATTR_KPARAM_INFO
	.align		4
        /*001c*/ 	.byte	0x04, 0x17
        /*001e*/ 	.short	(.L_248 - .L_247)
.L_247:
        /*0020*/ 	.word	0x00000000
        /*0024*/ 	.short	0x0000
        /*0026*/ 	.short	0x0000
        /*0028*/ 	.byte	0x00, 0xf0, 0xa1, 0x10


	//----- nvinfo : EIATTR_MAXREG_COUNT
	.align		4
.L_248:
        /*002c*/ 	.byte	0x03, 0x1b
        /*002e*/ 	.short	0x00ff


	//----- nvinfo : EIATTR_NUM_BARRIERS
	.align		4
        /*0030*/ 	.byte	0x02, 0x4c
        /*0032*/ 	.byte	0x06
	.zero		1


	//----- nvinfo : EIATTR_ANNOTATIONS
	.align		4
        /*0034*/ 	.byte	0x04, 0x55
        /*0036*/ 	.short	(.L_250 - .L_249)


	//   ....[0]....
.L_249:
        /* <DEDUP_REMOVED lines=143> */


	//----- nvinfo : EIATTR_MERCURY_ISA_VERSION
	.align		4
.L_250:
        /*0910*/ 	.byte	0x03, 0x5f
        /*0912*/ 	.short	0x0000


	//----- nvinfo : EIATTR_INT_WARP_WIDE_INSTR_OFFSETS
	.align		4
        /*0914*/ 	.byte	0x04, 0x31
        /*0916*/ 	.short	(.L_252 - .L_251)


	//   ....[0]....
.L_251:
        /*0918*/ 	.word	0x0000e6d0


	//   ....[1]....
        /*091c*/ 	.word	0x0000e750


	//----- nvinfo : EIATTR_COOP_GROUP_MASK_REGIDS
	.align		4
.L_252:
        /*0920*/ 	.byte	0x04, 0x29
        /*0922*/ 	.short	(.L_254 - .L_253)


	//   ....[0]....
.L_253:
        /*0924*/ 	.word	0xffffffff


	//   ....[1]....
        /*0928*/ 	.word	0xffffffff


	//   ....[2]....
        /*092c*/ 	.word	0xffffffff


	//   ....[3]....
        /*0930*/ 	.word	0xffffffff


	//   ....[4]....
        /*0934*/ 	.word	0xffffffff


	//   ....[5]....
        /*0938*/ 	.word	0xffffffff


	//   ....[6]....
        /*093c*/ 	.word	0xffffffff


	//   ....[7]....
        /*0940*/ 	.word	0xffffffff


	//   ....[8]....
        /*0944*/ 	.word	0xffffffff


	//   ....[9]....
        /*0948*/ 	.word	0xffffffff


	//   ....[10]....
        /*094c*/ 	.word	0xffffffff


	//   ....[11]....
        /*0950*/ 	.word	0xffffffff


	//   ....[12]....
        /*0954*/ 	.word	0xffffffff


	//   ....[13]....
        /*0958*/ 	.word	0xffffffff


	//   ....[14]....
        /*095c*/ 	.word	0xffffffff


	//   ....[15]....
        /*0960*/ 	.word	0xffffffff


	//   ....[16]....
        /*0964*/ 	.word	0xffffffff


	//   ....[17]....
        /*0968*/ 	.word	0xffffffff


	//   ....[18]....
        /*096c*/ 	.word	0xffffffff


	//   ....[19]....
        /*0970*/ 	.word	0xffffffff


	//   ....[20]....
        /*0974*/ 	.word	0xffffffff


	//   ....[21]....
        /*0978*/ 	.word	0xffffffff


	//   ....[22]....
        /*097c*/ 	.word	0xffffffff


	//   ....[23]....
        /*0980*/ 	.word	0xffffffff


	//   ....[24]....
        /*0984*/ 	.word	0xffffffff


	//   ....[25]....
        /*0988*/ 	.word	0xffffffff


	//   ....[26]....
        /*098c*/ 	.word	0xffffffff


	//   ....[27]....
        /*0990*/ 	.word	0xffffffff


	//   ....[28]....
        /*0994*/ 	.word	0xffffffff


	//   ....[29]....
        /*0998*/ 	.word	0xffffffff


	//   ....[30]....
        /*099c*/ 	.word	0xffffffff


	//   ....[31]....
        /*09a0*/ 	.word	0xffffffff


	//   ....[32]....
        /*09a4*/ 	.word	0xffffffff


	//   ....[33]....
        /*09a8*/ 	.word	0xffffffff


	//   ....[34]....
        /*09ac*/ 	.word	0xffffffff


	//   ....[35]....
        /*09b0*/ 	.word	0xffffffff


	//   ....[36]....
        /*09b4*/ 	.word	0xffffffff


	//   ....[37]....
        /*09b8*/ 	.word	0xffffffff


	//   ....[38]....
        /*09bc*/ 	.word	0xffffffff


	//   ....[39]....
        /*09c0*/ 	.word	0xffffffff


	//   ....[40]....
        /*09c4*/ 	.word	0xffffffff


	//   ....[41]....
        /*09c8*/ 	.word	0xffffffff


	//   ....[42]....
        /*09cc*/ 	.word	0xffffffff


	//   ....[43]....
        /*09d0*/ 	.word	0xffffffff


	//   ....[44]....
        /*09d4*/ 	.word	0xffffffff


	//   ....[45]....
        /*09d8*/ 	.word	0xffffffff


	//   ....[46]....
        /*09dc*/ 	.word	0xffffffff


	//   ....[47]....
        /*09e0*/ 	.word	0xffffffff


	//   ....[48]....
        /*09e4*/ 	.word	0xffffffff


	//   ....[49]....
        /*09e8*/ 	.word	0xffffffff


	//   ....[50]....
        /*09ec*/ 	.word	0xffffffff


	//   ....[51]....
        /*09f0*/ 	.word	0xffffffff


	//   ....[52]....
        /*09f4*/ 	.word	0xffffffff


	//   ....[53]....
        /*09f8*/ 	.word	0xffffffff


	//   ....[54]....
        /*09fc*/ 	.word	0xffffffff


	//   ....[55]....
        /*0a00*/ 	.word	0xffffffff


	//   ....[56]....
        /*0a04*/ 	.word	0xffffffff


	//   ....[57]....
        /*0a08*/ 	.word	0xffffffff


	//   ....[58]....
        /*0a0c*/ 	.word	0xffffffff


	//   ....[59]....
        /*0a10*/ 	.word	0xffffffff


	//   ....[60]....
        /*0a14*/ 	.word	0xffffffff


	//   ....[61]....
        /*0a18*/ 	.word	0xffffffff


	//   ....[62]....
        /*0a1c*/ 	.word	0xffffffff


	//   ....[63]....
        /*0a20*/ 	.word	0xffffffff


	//----- nvinfo : EIATTR_COOP_GROUP_INSTR_OFFSETS
	.align		4
.L_254:
        /*0a24*/ 	.byte	0x04, 0x28
        /*0a26*/ 	.short	(.L_256 - .L_255)


	//   ....[0]....
.L_255:
        /*0a28*/ 	.word	0x00000050


	//   ....[1]....
        /*0a2c*/ 	.word	0x00001bc0


	//   ....[2]....
        /*0a30*/ 	.word	0x00001be0


	//   ....[3]....
        /*0a34*/ 	.word	0x00001c00


	//   ....[4]....
        /*0a38*/ 	.word	0x00001c40


	//   ....[5]....
        /*0a3c*/ 	.word	0x00001dd0


	//   ....[6]....
        /*0a40*/ 	.word	0x00001df0


	//   ....[7]....
        /*0a44*/ 	.word	0x00001ec0


	//   ....[8]....
        /*0a48*/ 	.word	0x00001ee0


	//   ....[9]....
        /*0a4c*/ 	.word	0x00003aa0


	//   ....[10]....
        /*0a50*/ 	.word	0x00003ab0


	//   ....[11]....
        /*0a54*/ 	.word	0x00004050


	//   ....[12]....
        /*0a58*/ 	.word	0x000041c0


	//   ....[13]....
        /*0a5c*/ 	.word	0x000041d0


	//   ....[14]....
        /*0a60*/ 	.word	0x00004200


	//   ....[15]....
        /*0a64*/ 	.word	0x00007300


	//   ....[16]....
        /*0a68*/ 	.word	0x00007320


	//   ....[17]....
        /*0a6c*/ 	.word	0x00007a50


	//   ....[18]....
        /*0a70*/ 	.word	0x00007bd0


	//   ....[19]....
        /*0a74*/ 	.word	0x00007c10


	//   ....[20]....
        /*0a78*/ 	.word	0x00007d20


	//   ....[21]....
        /*0a7c*/ 	.word	0x0000b7b0


	//   ....[22]....
        /*0a80*/ 	.word	0x0000b7f0


	//   ....[23]....
        /*0a84*/ 	.word	0x0000b810


	//   ....[24]....
        /*0a88*/ 	.word	0x0000b830


	//   ....[25]....
        /*0a8c*/ 	.word	0x0000dc80


	//   ....[26]....
        /*0a90*/ 	.word	0x0000dcd0


	//   ....[27]....
        /*0a94*/ 	.word	0x0000dcf0


	//   ....[28]....
        /*0a98*/ 	.word	0x0000dd10


	//   ....[29]....
        /*0a9c*/ 	.word	0x0000f130


	//   ....[30]....
        /*0aa0*/ 	.word	0x0000f520


	//   ....[31]....
        /*0aa4*/ 	.word	0x0000f540


	//   ....[32]....
        /*0aa8*/ 	.word	0x0000f560


	//   ....[33]....
        /*0aac*/ 	.word	0x0000f570


	//   ....[34]....
        /*0ab0*/ 	.word	0x0000f710


	//   ....[35]....
        /*0ab4*/ 	.word	0x0000f730


	//   ....[36]....
        /*0ab8*/ 	.word	0x0000f970


	//   ....[37]....
        /*0abc*/ 	.word	0x0000f9a0


	//   ....[38]....
        /*0ac0*/ 	.word	0x0000fae0


	//   ....[39]....
        /*0ac4*/ 	.word	0x0000fb10


	//   ....[40]....
        /*0ac8*/ 	.word	0x0000fc40


	//   ....[41]....
        /*0acc*/ 	.word	0x0000fc50


	//   ....[42]....
        /*0ad0*/ 	.word	0x00010260


	//   ....[43]....
        /*0ad4*/ 	.word	0x00010280


	//   ....[44]....
        /*0ad8*/ 	.word	0x00010470


	//   ....[45]....
        /*0adc*/ 	.word	0x00010480


	//   ....[46]....
        /*0ae0*/ 	.word	0x00010660


	//   ....[47]....
        /*0ae4*/ 	.word	0x00010680


	//   ....[48]....
        /*0ae8*/ 	.word	0x00010860


	//   ....[49]....
        /*0aec*/ 	.word	0x00010870


	//   ....[50]....
        /*0af0*/ 	.word	0x00010ac0


	//   ....[51]....
        /*0af4*/ 	.word	0x00010bc0


	//   ....[52]....
        /*0af8*/ 	.word	0x00010c20


	//   ....[53]....
        /*0afc*/ 	.word	0x00010c70


	//   ....[54]....
        /*0b00*/ 	.word	0x00010cc0


	//   ....[55]....
        /*0b04*/ 	.word	0x00010d30


	//   ....[56]....
        /*0b08*/ 	.word	0x00010da0


	//   ....[57]....
        /*0b0c*/ 	.word	0x00010e00


	//   ....[58]....
        /*0b10*/ 	.word	0x00010e60


	//   ....[59]....
        /*0b14*/ 	.word	0x00010ec0


	//   ....[60]....
        /*0b18*/ 	.word	0x00010f30


	//   ....[61]....
        /*0b1c*/ 	.word	0x00010f90


	//   ....[62]....
        /*0b20*/ 	.word	0x00010ff0


	//   ....[63]....
        /*0b24*/ 	.word	0x00011050


	//----- nvinfo : EIATTR_EXIT_INSTR_OFFSETS
	.align		4
.L_256:
        /*0b28*/ 	.byte	0x04, 0x1c
        /*0b2a*/ 	.short	(.L_258 - .L_257)


	//   ....[0]....
.L_257:
        /*0b2c*/ 	.word	0x000000a0


	//   ....[1]....
        /*0b30*/ 	.word	0x00010b80


	//----- nvinfo : EIATTR_MAX_THREADS
	.align		4
.L_258:
        /*0b34*/ 	.byte	0x04, 0x05
        /*0b36*/ 	.short	(.L_260 - .L_259)
.L_259:
        /*0b38*/ 	.word	0x00000100
        /*0b3c*/ 	.word	0x00000001
        /*0b40*/ 	.word	0x00000001


	//----- nvinfo : EIATTR_CRS_STACK_SIZE
	.align		4
.L_260:
        /*0b44*/ 	.byte	0x04, 0x1e
        /*0b46*/ 	.short	(.L_262 - .L_261)
.L_261:
        /*0b48*/ 	.word	0x00000000
.L_262:


//--------------------- .nv.info._ZN7cutlass13device_kernelIN5flash19enable_sm80_to_sm89INS1_16FlashAttnFwdSm80INS1_25CollectiveMainloopFwdSm80ILi8ELi1ELb1EN4cute5tupleIJNS5_1CILi128EEENS7_ILi64EEENS7_ILi256EEEEEELi256ENS_6half_tEfNS_4arch4Sm80ELb1ELb0ELb1ELb1ELb0ELb0ELb1ELb0EEENS1_21CollectiveEpilogueFwdINS6_IJS8_SA_S9_EEENS6_IJNS7_ILi1EEESI_SI_EEESC_SE_Li256ELb1ELb1ELb0ELb0EEENS1_19SingleTileSchedulerILb1ELb0ELb1ELi128EEEEEEEEEvNT_6ParamsE --------------------------
	.section	.nv.info._ZN7cutlass13device_kernelIN5flash19enable_sm80_to_sm89INS1_16FlashAttnFwdSm80INS1_25CollectiveMainloopFwdSm80ILi8ELi1ELb1EN4cute5tupleIJNS5_1CILi128EEENS7_ILi64EEENS7_ILi256EEEEEELi256ENS_6half_tEfNS_4arch4Sm80ELb1ELb0ELb1ELb1ELb0ELb0ELb1ELb0EEENS1_21CollectiveEpilogueFwdINS6_IJS8_SA_S9_EEENS6_IJNS7_ILi1EEESI_SI_EEESC_SE_Li256ELb1ELb1ELb0ELb0EEENS1_19SingleTileSchedulerILb1ELb0ELb1ELi128EEEEEEEEEvNT_6ParamsE,"",@"SHT_CUDA_INFO"
	.sectionflags	@""
	.align	4


	//----- nvinfo : EIATTR_CUDA_API_VERSION
	.align		4
        /*0000*/ 	.byte	0x04, 0x37
        /*0002*/ 	.short	(.L_264 - .L_263)
.L_263:
        /*0004*/ 	.word	0x00000082


	//----- nvinfo : EIATTR_SW2861232_WAR
	.align		4
.L_264:
        /*0008*/ 	.byte	0x01, 0x35
	.zero		2


	//----- nvinfo : EIATTR_PARAM_CBANK
	.align		4
        /*000c*/ 	.byte	0x04, 0x0a
        /*000e*/ 	.short	(.L_266 - .L_265)
	.align		4
.L_265:
        /*0010*/ 	.word	index@(.nv.constant0._ZN7cutlass13device_kernelIN5flash19enable_sm80_to_sm89INS1_16FlashAttnFwdSm80INS1_25CollectiveMainloopFwdSm80ILi8ELi1ELb1EN4cute5tupleIJNS5_1CILi128EEENS7_ILi64EEENS7_ILi256EEEEEELi256ENS_6half_tEfNS_4arch4Sm80ELb1ELb0ELb1ELb1ELb0ELb0ELb1ELb0EEENS1_21CollectiveEpilogueFwdINS6_IJS8_SA_S9_EEENS6_IJNS7_ILi1EEESI_SI_EEESC_SE_Li256ELb1ELb1ELb0ELb0EEENS1_19SingleTileSchedulerILb1ELb0ELb1ELi128EEEEEEEEEvNT_6ParamsE)
        /*0014*/ 	.short	0x0160
        /*0016*/ 	.short	0x0418


	//----- nvinfo : EIATTR_CBANK_PARAM_SIZE
	.align		4
.L_266:
        /*0018*/ 	.byte	0x03, 0x19
        /*001a*/ 	.short	0x0418


	//----- nvinfo : EIATTR_KPARAM_INFO
	.align		4
        /*001c*/ 	.byte	0x04, 0x17
        /*001e*/ 	.short	(.L_268 - .L_267)
.L_267:
        /*0020*/ 	.word	0x00000000
        /*0024*/ 	.short	0x0000
        /*0026*/ 	.short	0x0000
        /*0028*/ 	.byte	0x00, 0xf0, 0x61, 0x10


	//----- nvinfo : EIATTR_MAXREG_COUNT
	.align		4
.L_268:
        /*002c*/ 	.byte	0x03, 0x1b
        /*002e*/ 	.short	0x00ff


	//----- nvinfo : EIATTR_NUM_BARRIERS
	.align		4
        /*0030*/ 	.byte	0x02, 0x4c
        /*0032*/ 	.byte	0x02
	.zero		1


	//----- nvinfo : EIATTR_ANNOTATIONS
	.align		4
        /*0034*/ 	.byte	0x04, 0x55
        /*0036*/ 	.short	(.L_270 - .L_269)


	//   ....[0]....
.L_269:
        /* <DEDUP_REMOVED lines=96> */


	//----- nvinfo : EIATTR_MERCURY_ISA_VERSION
	.align		4
.L_270:
        /*0628*/ 	.byte	0x03, 0x5f
        /*062a*/ 	.short	0x0000


	//----- nvinfo : EIATTR_COOP_GROUP_MASK_REGIDS
	.align		4
        /*062c*/ 	.byte	0x04, 0x29
        /*062e*/ 	.short	(.L_272 - .L_271)


	//   ....[0]....
.L_271:
        /*0630*/ 	.word	0xffffffff


	//   ....[1]....
        /*0634*/ 	.word	0xffffffff


	//   ....[2]....
        /*0638*/ 	.word	0xffffffff


	//   ....[3]....
        /*063c*/ 	.word	0xffffffff


	//   ....[4]....
        /*0640*/ 	.word	0xffffffff


	//   ....[5]....
        /*0644*/ 	.word	0xffffffff


	//   ....[6]....
        /*0648*/ 	.word	0xffffffff


	//   ....[7]....
        /*064c*/ 	.word	0xffffffff


	//   ....[8]....
        /*0650*/ 	.word	0xffffffff


	//   ....[9]....
        /*0654*/ 	.word	0xffffffff


	//   ....[10]....
        /*0658*/ 	.word	0xffffffff


	//   ....[11]....
        /*065c*/ 	.word	0xffffffff


	//   ....[12]....
        /*0660*/ 	.word	0xffffffff


	//   ....[13]....
        /*0664*/ 	.word	0xffffffff


	//   ....[14]....
        /*0668*/ 	.word	0xffffffff


	//   ....[15]....
        /*066c*/ 	.word	0xffffffff


	//   ....[16]....
        /*0670*/ 	.word	0xffffffff


	//   ....[17]....
        /*0674*/ 	.word	0xffffffff


	//   ....[18]....
        /*0678*/ 	.word	0xffffffff


	//   ....[19]....
        /*067c*/ 	.word	0xffffffff


	//   ....[20]....
        /*0680*/ 	.word	0xffffffff


	//   ....[21]....
        /*0684*/ 	.word	0xffffffff


	//   ....[22]....
        /*0688*/ 	.word	0xffffffff


	//   ....[23]....
        /*068c*/ 	.word	0xffffffff


	//   ....[24]....
        /*0690*/ 	.word	0xffffffff


	//   ....[25]....
        /*0694*/ 	.word	0xffffffff


	//   ....[26]....
        /*0698*/ 	.word	0xffffffff


	//   ....[27]....
        /*069c*/ 	.word	0xffffffff


	//   ....[28]....
        /*06a0*/ 	.word	0xffffffff


	//   ....[29]....
        /*06a4*/ 	.word	0xffffffff


	//   ....[30]....
        /*06a8*/ 	.word	0xffffffff


	//   ....[31]....
        /*06ac*/ 	.word	0xffffffff


	//   ....[32]....
        /*06b0*/ 	.word	0xffffffff


	//   ....[33]....
        /*06b4*/ 	.word	0xffffffff


	//   ....[34]....
        /*06b8*/ 	.word	0xffffffff


	//   ....[35]....
        /*06bc*/ 	.word	0xffffffff


	//   ....[36]....
        /*06c0*/ 	.word	0xffffffff


	//   ....[37]....
        /*06c4*/ 	.word	0xffffffff


	//   ....[38]....
        /*06c8*/ 	.word	0xffffffff


	//   ....[39]....
        /*06cc*/ 	.word	0xffffffff


	//   ....[40]....
        /*06d0*/ 	.word	0xffffffff


	//   ....[41]....
        /*06d4*/ 	.word	0xffffffff


	//   ....[42]....
        /*06d8*/ 	.word	0xffffffff


	//   ....[43]....
        /*06dc*/ 	.word	0xffffffff


	//   ....[44]....
        /*06e0*/ 	.word	0xffffffff


	//   ....[45]....
        /*06e4*/ 	.word	0xffffffff


	//   ....[46]....
        /*06e8*/ 	.word	0xffffffff


	//   ....[47]....
        /*06ec*/ 	.word	0xffffffff


	//   ....[48]....
        /*06f0*/ 	.word	0xffffffff


	//----- nvinfo : EIATTR_COOP_GROUP_INSTR_OFFSETS
	.align		4
.L_272:
        /*06f4*/ 	.byte	0x04, 0x28
        /*06f6*/ 	.short	(.L_274 - .L_273)


	//   ....[0]....
.L_273:
        /*06f8*/ 	.word	0x00000090


	//   ....[1]....
        /*06fc*/ 	.word	0x00001160


	//   ....[2]....
        /*0700*/ 	.word	0x000011a0


	//   ....[3]....
        /*0704*/ 	.word	0x000012f0


	//   ....[4]....
        /*0708*/ 	.word	0x00001320


	//   ....[5]....
        /*070c*/ 	.word	0x00001470


	//   ....[6]....
        /*0710*/ 	.word	0x000014a0


	//   ....[7]....
        /*0714*/ 	.word	0x00001610


	//   ....[8]....
        /*0718*/ 	.word	0x00001670


	//   ....[9]....
        /*071c*/ 	.word	0x000031f0


	//   ....[10]....
        /*0720*/ 	.word	0x00003220


	//   ....[11]....
        /*0724*/ 	.word	0x00003a80


	//   ....[12]....
        /*0728*/ 	.word	0x00003be0


	//   ....[13]....
        /*072c*/ 	.word	0x00003c00


	//   ....[14]....
        /*0730*/ 	.word	0x00003c60


	//   ....[15]....
        /*0734*/ 	.word	0x000077d0


	//   ....[16]....
        /*0738*/ 	.word	0x000077f0


	//   ....[17]....
        /*073c*/ 	.word	0x00007dc0


	//   ....[18]....
        /*0740*/ 	.word	0x00007ef0


	//   ....[19]....
        /*0744*/ 	.word	0x00007fa0


	//   ....[20]....
        /*0748*/ 	.word	0x00007fc0


	//   ....[21]....
        /*074c*/ 	.word	0x0000bae0


	//   ....[22]....
        /*0750*/ 	.word	0x0000bb30


	//   ....[23]....
        /*0754*/ 	.word	0x0000c320


	//   ....[24]....
        /*0758*/ 	.word	0x0000c340


	//   ....[25]....
        /*075c*/ 	.word	0x0000de00


	//   ....[26]....
        /*0760*/ 	.word	0x0000de10


	//   ....[27]....
        /*0764*/ 	.word	0x0000de40


	//   ....[28]....
        /*0768*/ 	.word	0x0000de60


	//   ....[29]....
        /*076c*/ 	.word	0x0000f7e0


	//   ....[30]....
        /*0770*/ 	.word	0x0000f820


	//   ....[31]....
        /*0774*/ 	.word	0x0000f850


	//   ....[32]....
        /*0778*/ 	.word	0x0000f870


	//   ....[33]....
        /*077c*/ 	.word	0x0000fa90


	//   ....[34]....
        /*0780*/ 	.word	0x0000faa0


	//   ....[35]....
        /*0784*/ 	.word	0x0000fca0


	//   ....[36]....
        /*0788*/ 	.word	0x0000fcd0


	//   ....[37]....
        /*078c*/ 	.word	0x0000fe90


	//   ....[38]....
        /*0790*/ 	.word	0x0000fec0


	//   ....[39]....
        /*0794*/ 	.word	0x00010080


	//   ....[40]....
        /*0798*/ 	.word	0x000100a0


	//   ....[41]....
        /*079c*/ 	.word	0x00010910


	//   ....[42]....
        /*07a0*/ 	.word	0x00010930


	//   ....[43]....
        /*07a4*/ 	.word	0x00010af0


	//   ....[44]....
        /*07a8*/ 	.word	0x00010b20


	//   ....[45]....
        /*07ac*/ 	.word	0x00010cb0


	//   ....[46]....
        /*07b0*/ 	.word	0x00010ce0


	//   ....[47]....
        /*07b4*/ 	.word	0x00010e70


	//   ....[48]....
        /*07b8*/ 	.word	0x00010e90


	//----- nvinfo : EIATTR_EXIT_INSTR_OFFSETS
	.align		4
.L_274:
        /*07bc*/ 	.byte	0x04, 0x1c
        /*07be*/ 	.short	(.L_276 - .L_275)


	//   ....[0]....
.L_275:
        /*07c0*/ 	.word	0x00000350


	//   ....[1]....
        /*07c4*/ 	.word	0x000100b0


	//   ....[2]....
        /*07c8*/ 	.word	0x000101f0


	//   ....[3]....
        /*07cc*/ 	.word	0x00010250


	//   ....[4]....
        /*07d0*/ 	.word	0x00010ea0


	//   ....[5]....
        /*07d4*/ 	.word	0x00010fb0


	//   ....[6]....
        /*07d8*/ 	.word	0x00011010


	//----- nvinfo : EIATTR_CTAIDZ_USED
	.align		4
.L_276:
        /*07dc*/ 	.byte	0x01, 0x04
	.zero		2


	//----- nvinfo : EIATTR_MAX_THREADS
	.align		4
        /*07e0*/ 	.byte	0x04, 0x05
        /*07e2*/ 	.short	(.L_278 - .L_277)
.L_277:
        /*07e4*/ 	.word	0x00000100
        /*07e8*/ 	.word	0x00000001
        /*07ec*/ 	.word	0x00000001


	//----- nvinfo : EIATTR_CRS_STACK_SIZE
	.align		4
.L_278:
        /*07f0*/ 	.byte	0x04, 0x1e
        /*07f2*/ 	.short	(.L_280 - .L_279)
.L_279:
        /*07f4*/ 	.word	0x00000000
.L_280:


//--------------------- .nv.info._ZN7cutlass13device_kernelIN5flash19enable_sm80_to_sm89INS1_16FlashAttnFwdSm80INS1_25CollectiveMainloopFwdSm80ILi8ELi1ELb0EN4cute5tupleIJNS5_1CILi128EEENS7_ILi32EEENS7_ILi256EEEEEELi256ENS_6half_tEfNS_4arch4Sm80ELb1ELb0ELb1ELb1ELb0ELb1ELb1ELb0EEENS1_21CollectiveEpilogueFwdINS6_IJS8_SA_S9_EEENS6_IJNS7_ILi1EEESI_SI_EEESC_SE_Li256ELb1ELb1ELb0ELb0EEENS1_19SingleTileSchedulerILb1ELb0ELb1ELi128EEEEEEEEEvNT_6ParamsE --------------------------
	.section	.nv.info._ZN7cutlass13device_kernelIN5flash19enable_sm80_to_sm89INS1_16FlashAttnFwdSm80INS1_25CollectiveMainloopFwdSm80ILi8ELi1ELb0EN4cute5tupleIJNS5_1CILi128EEENS7_ILi32EEENS7_ILi256EEEEEELi256ENS_6half_tEfNS_4arch4Sm80ELb1ELb0ELb1ELb1ELb0ELb1ELb1ELb0EEENS1_21CollectiveEpilogueFwdINS6_IJS8_SA_S9_EEENS6_IJNS7_ILi1EEESI_SI_EEESC_SE_Li256ELb1ELb1ELb0ELb0EEENS1_19SingleTileSchedulerILb1ELb0ELb1ELi128EEEEEEEEEvNT_6ParamsE,"",@"SHT_CUDA_INFO"
	.sectionflags	@""
	.align	4


	//----- nvinfo : EIATTR_CUDA_API_VERSION
	.align		4
        /*0000*/ 	.byte	0x04, 0x37
        /*0002*/ 	.short	(.L_282 - .L_281)
.L_281:
        /*0004*/ 	.word	0x00000082


	//----- nvinfo : EIATTR_SW2861232_WAR
	.align		4
.L_282:
        /*0008*/ 	.byte	0x01, 0x35
	.zero		2


	//----- nvinfo : EIATTR_PARAM_CBANK
	.align		4
        /*000c*/ 	.byte	0x04, 0x0a
        /*000e*/ 	.short	(.L_284 - .L_283)
	.align		4
.L_283:
        /*0010*/ 	.word	index@(.nv.constant0._ZN7cutlass13device_kernelIN5flash19enable_sm80_to_sm89INS1_16FlashAttnFwdSm80INS1_25CollectiveMainloopFwdSm80ILi8ELi1ELb0EN4cute5tupleIJNS5_1CILi128EEENS7_ILi32EEENS7_ILi256EEEEEELi256ENS_6half_tEfNS_4arch4Sm80ELb1ELb0ELb1ELb1ELb0ELb1ELb1ELb0EEENS1_21CollectiveEpilogueFwdINS6_IJS8_SA_S9_EEENS6_IJNS7_ILi1EEESI_SI_EEESC_SE_Li256ELb1ELb1ELb0ELb0EEENS1_19SingleTileSchedulerILb1ELb0ELb1ELi128EEEEEEEEEvNT_6ParamsE)
        /*0014*/ 	.short	0x0160
        /*0016*/ 	.short	0x0418


	//----- nvinfo : EIATTR_CBANK_PARAM_SIZE
	.align		4
.L_284:
        /*0018*/ 	.byte	0x03, 0x19
        /*001a*/ 	.short	0x0418


	//----- nvinfo : EIATTR_KPARAM_INFO
	.align		4
        /*001c*/ 	.byte	0x04, 0x17
        /*001e*/ 	.short	(.L_286 - .L_285)
.L_285:
        /*0020*/ 	.word	0x00000000
        /*0024*/ 	.short	0x0000
        /*0026*/ 	.short	0x0000
        /*0028*/ 	.byte	0x00, 0xf0, 0x61, 0x10


	//----- nvinfo : EIATTR_MAXREG_COUNT
	.align		4
.L_286:
        /*002c*/ 	.byte	0x03, 0x1b
        /*002e*/ 	.short	0x00ff


	//----- nvinfo : EIATTR_NUM_BARRIERS
	.align		4
        /*0030*/ 	.byte	0x02, 0x4c
        /*0032*/ 	.byte	0x02
	.zero		1


	//----- nvinfo : EIATTR_MERCURY_ISA_VERSION
	.align		4
        /*0034*/ 	.byte	0x03, 0x5f
        /*0036*/ 	.short	0x0000


	//----- nvinfo : EIATTR_COOP_GROUP_MASK_REGIDS
	.align		4
        /*0038*/ 	.byte	0x04, 0x29
        /*003a*/ 	.short	(.L_288 - .L_287)


	//   ....[0]....
.L_287:
        /*003c*/ 	.word	0xffffffff


	//   ....[1]....
        /*0040*/ 	.word	0xffffffff


	//   ....[2]....
        /*0044*/ 	.word	0xffffffff


	//   ....[3]....
        /*0048*/ 	.word	0xffffffff


	//   ....[4]....
        /*004c*/ 	.word	0xffffffff


	//   ....[5]....
        /*0050*/ 	.word	0xffffffff


	//   ....[6]....
        /*0054*/ 	.word	0xffffffff


	//   ....[7]....
        /*0058*/ 	.word	0xffffffff


	//   ....[8]....
        /*005c*/ 	.word	0xffffffff


	//   ....[9]....
        /*0060*/ 	.word	0xffffffff


	//   ....[10]....
        /*0064*/ 	.word	0xffffffff


	//   ....[11]....
        /*0068*/ 	.word	0xffffffff


	//   ....[12]....
        /*006c*/ 	.word	0xffffffff


	//   ....[13]....
        /*0070*/ 	.word	0xffffffff


	//   ....[14]....
        /*0074*/ 	.word	0xffffffff


	//   ....[15]....
        /*0078*/ 	.word	0xffffffff


	//   ....[16]....
        /*007c*/ 	.word	0xffffffff


	//   ....[17]....
        /*0080*/ 	.word	0xffffffff


	//   ....[18]....
        /*0084*/ 	.word	0xffffffff


	//   ....[19]....
        /*0088*/ 	.word	0xffffffff


	//   ....[20]....
        /*008c*/ 	.word	0xffffffff


	//   ....[21]....
        /*0090*/ 	.word	0xffffffff


	//   ....[22]....
        /*0094*/ 	.word	0xffffffff


	//   ....[23]....
        /*0098*/ 	.word	0xffffffff


	//   ....[24]....
        /*009c*/ 	.word	0xffffffff


	//   ....[25]....
        /*00a0*/ 	.word	0xffffffff


	//   ....[26]....
        /*00a4*/ 	.word	0xffffffff


	//   ....[27]....
        /*00a8*/ 	.word	0xffffffff


	//   ....[28]....
        /*00ac*/ 	.word	0xffffffff


	//   ....[29]....
        /*00b0*/ 	.word	0xffffffff


	//   ....[30]....
        /*00b4*/ 	.word	0xffffffff


	//   ....[31]....
        /*00b8*/ 	.word	0xffffffff


	//   ....[32]....
        /*00bc*/ 	.word	0xffffffff


	//   ....[33]....
        /*00c0*/ 	.word	0xffffffff


	//   ....[34]....
        /*00c4*/ 	.word	0xffffffff


	//   ....[35]....
        /*00c8*/ 	.word	0xffffffff


	//   ....[36]....
        /*00cc*/ 	.word	0xffffffff


	//   ....[37]....
        /*00d0*/ 	.word	0xffffffff


	//   ....[38]....
        /*00d4*/ 	.word	0xffffffff


	//   ....[39]....
        /*00d8*/ 	.word	0xffffffff


	//   ....[40]....
        /*00dc*/ 	.word	0xffffffff


	//   ....[41]....
        /*00e0*/ 	.word	0xffffffff


	//   ....[42]....
        /*00e4*/ 	.word	0xffffffff


	//   ....[43]....
        /*00e8*/ 	.word	0xffffffff


	//   ....[44]....
        /*00ec*/ 	.word	0xffffffff


	//   ....[45]....
        /*00f0*/ 	.word	0xffffffff


	//   ....[46]....
        /*00f4*/ 	.word	0xffffffff


	//   ....[47]....
        /*00f8*/ 	.word	0xffffffff


	//   ....[48]....
        /*00fc*/ 	.word	0xffffffff


	//   ....[49]....
        /*0100*/ 	.word	0xffffffff


	//   ....[50]....
        /*0104*/ 	.word	0xffffffff


	//   ....[51]....
        /*0108*/ 	.word	0xffffffff


	//   ....[52]....
        /*010c*/ 	.word	0xffffffff


	//   ....[53]....
        /*0110*/ 	.word	0xffffffff


	//   ....[54]....
        /*0114*/ 	.word	0xffffffff


	//   ....[55]....
        /*0118*/ 	.word	0xffffffff


	//   ....[56]....
        /*011c*/ 	.word	0xffffffff


	//   ....[57]....
        /*0120*/ 	.word	0xffffffff


	//   ....[58]....
        /*0124*/ 	.word	0xffffffff


	//   ....[59]....
        /*0128*/ 	.word	0xffffffff


	//   ....[60]....
        /*012c*/ 	.word	0xffffffff


	//   ....[61]....
        /*0130*/ 	.word	0xffffffff


	//   ....[62]....
        /*0134*/ 	.word	0xffffffff


	//   ....[63]....
        /*0138*/ 	.word	0xffffffff


	//   ....[64]....
        /*013c*/ 	.word	0xffffffff


	//   ....[65]....
        /*0140*/ 	.word	0xffffffff


	//   ....[66]....
        /*0144*/ 	.word	0xffffffff


	//   ....[67]....
        /*0148*/ 	.word	0xffffffff


	//   ....[68]....
        /*014c*/ 	.word	0xffffffff


	//   ....[69]....
        /*0150*/ 	.word	0xffffffff


	//   ....[70]....
        /*0154*/ 	.word	0xffffffff


	//   ....[71]....
        /*0158*/ 	.word	0xffffffff


	//   ....[72]....
        /*015c*/ 	.word	0xffffffff


	//   ....[73]....
        /*0160*/ 	.word	0xffffffff


	//   ....[74]....
        /*0164*/ 	.word	0xffffffff


	//   ....[75]....
        /*0168*/ 	.word	0xffffffff


	//   ....[76]....
        /*016c*/ 	.word	0xffffffff


	//   ....[77]....
        /*0170*/ 	.word	0xffffffff


	//   ....[78]....
        /*0174*/ 	.word	0xffffffff


	//   ....[79]....
        /*0178*/ 	.word	0xffffffff


	//   ....[80]....
        /*017c*/ 	.word	0xffffffff


	//----- nvinfo : EIATTR_COOP_GROUP_INSTR_OFFSETS
	.align		4
.L_288:
        /*0180*/ 	.byte	0x04, 0x28
        /*0182*/ 	.short	(.L_290 - .L_289)


	//   ....[0]....
.L_289:
        /*0184*/ 	.word	0x00000060


	//   ....[1]....
        /*0188*/ 	.word	0x00004d70


	//   ....[2]....
        /*018c*/ 	.word	0x00004db0


	//   ....[3]....
        /*0190*/ 	.word	0x00005330


	//   ....[4]....
        /*0194*/ 	.word	0x00005340


	//   ....[5]....
        /*0198*/ 	.word	0x00005540


	//   ....[6]....
        /*019c*/ 	.word	0x00005570


	//   ....[7]....
        /*01a0*/ 	.word	0x00005780


	//   ....[8]....
        /*01a4*/ 	.word	0x000057a0


	//   ....[9]....
        /*01a8*/ 	.word	0x00005e50


	//   ....[10]....
        /*01ac*/ 	.word	0x00005e70


	//   ....[11]....
        /*01b0*/ 	.word	0x00005e90


	//   ....[12]....
        /*01b4*/ 	.word	0x00005ea0


	//   ....[13]....
        /*01b8*/ 	.word	0x00006270


	//   ....[14]....
        /*01bc*/ 	.word	0x000062c0


	//   ....[15]....
        /*01c0*/ 	.word	0x00006300


	//   ....[16]....
        /*01c4*/ 	.word	0x00006340


	//   ....[17]....
        /*01c8*/ 	.word	0x00006680


	//   ....[18]....
        /*01cc*/ 	.word	0x00006720


	//   ....[19]....
        /*01d0*/ 	.word	0x000067a0


	//   ....[20]....
        /*01d4*/ 	.word	0x00006810


	//   ....[21]....
        /*01d8*/ 	.word	0x00006b80


	//   ....[22]....
        /*01dc*/ 	.word	0x00006be0


	//   ....[23]....
        /*01e0*/ 	.word	0x00006c20


	//   ....[24]....
        /*01e4*/ 	.word	0x00006c60


	//   ....[25]....
        /*01e8*/ 	.word	0x0000a330


	//   ....[26]....
        /*01ec*/ 	.word	0x0000a350


	//   ....[27]....
        /*01f0*/ 	.word	0x0000a370


	//   ....[28]....
        /*01f4*/ 	.word	0x0000a380


	//   ....[29]....
        /*01f8*/ 	.word	0x0000a580


	//   ....[30]....
        /*01fc*/ 	.word	0x0000a620


	//   ....[31]....
        /*0200*/ 	.word	0x0000a670


	//   ....[32]....
        /*0204*/ 	.word	0x0000a6e0


	//   ....[33]....
        /*0208*/ 	.word	0x0000a980


	//   ....[34]....
        /*020c*/ 	.word	0x0000aa20


	//   ....[35]....
        /*0210*/ 	.word	0x0000aaa0


	//   ....[36]....
        /*0214*/ 	.word	0x0000ab10


	//   ....[37]....
        /*0218*/ 	.word	0x0000ada0


	//   ....[38]....
        /*021c*/ 	.word	0x0000ae40


	//   ....[39]....
        /*0220*/ 	.word	0x0000ae90


	//   ....[40]....
        /*0224*/ 	.word	0x0000aee0


	//   ....[41]....
        /*0228*/ 	.word	0x0000f6f0


	//   ....[42]....
        /*022c*/ 	.word	0x0000f710


	//   ....[43]....
        /*0230*/ 	.word	0x0000fac0


	//   ....[44]....
        /*0234*/ 	.word	0x0000fbe0


	//   ....[45]....
        /*0238*/ 	.word	0x0000fc00


	//   ....[46]....
        /*023c*/ 	.word	0x0000fc80


	//   ....[47]....
        /*0240*/ 	.word	0x000111e0


	//   ....[48]....
        /*0244*/ 	.word	0x00011230


	//   ....[49]....
        /*0248*/ 	.word	0x00011540


	//   ....[50]....
        /*024c*/ 	.word	0x00011690


	//   ....[51]....
        /*0250*/ 	.word	0x000116c0


	//   ....[52]....
        /*0254*/ 	.word	0x00011750


	//   ....[53]....
        /*0258*/ 	.word	0x00013660


	//   ....[54]....
        /*025c*/ 	.word	0x00013690


	//   ....[55]....
        /*0260*/ 	.word	0x000136b0


	//   ....[56]....
        /*0264*/ 	.word	0x000136d0


	//   ....[57]....
        /*0268*/ 	.word	0x00014a10


	//   ....[58]....
        /*026c*/ 	.word	0x00014a40


	//   ....[59]....
        /*0270*/ 	.word	0x00014a90


	//   ....[60]....
        /*0274*/ 	.word	0x00014aa0


	//   ....[61]....
        /*0278*/ 	.word	0x00016380


	//   ....[62]....
        /*027c*/ 	.word	0x000163e0


	//   ....[63]....
        /*0280*/ 	.word	0x00016430


	//   ....[64]....
        /*0284*/ 	.word	0x00016470


	//   ....[65]....
        /*0288*/ 	.word	0x00016690


	//   ....[66]....
        /*028c*/ 	.word	0x000166a0


	//   ....[67]....
        /*0290*/ 	.word	0x000168a0


	//   ....[68]....
        /*0294*/ 	.word	0x000168d0


	//   ....[69]....
        /*0298*/ 	.word	0x00016a90


	//   ....[70]....
        /*029c*/ 	.word	0x00016ac0


	//   ....[71]....
        /*02a0*/ 	.word	0x00016c80


	//   ....[72]....
        /*02a4*/ 	.word	0x00016ca0


	//   ....[73]....
        /*02a8*/ 	.word	0x00017500


	//   ....[74]....
        /*02ac*/ 	.word	0x00017520


	//   ....[75]....
        /*02b0*/ 	.word	0x000176b0


	//   ....[76]....
        /*02b4*/ 	.word	0x000176e0


	//   ....[77]....
        /*02b8*/ 	.word	0x00017870


	//   ....[78]....
        /*02bc*/ 	.word	0x000178a0


	//   ....[79]....
        /*02c0*/ 	.word	0x00017a30


	//   ....[80]....
        /*02c4*/ 	.word	0x00017a50


	//----- nvinfo : EIATTR_EXIT_INSTR_OFFSETS
	.align		4
.L_290:
        /*02c8*/ 	.byte	0x04, 0x1c
        /*02ca*/ 	.short	(.L_292 - .L_291)


	//   ....[0]....
.L_291:
        /*02cc*/ 	.word	0x00000330


	//   ....[1]....
        /*02d0*/ 	.word	0x00016cb0


	//   ....[2]....
        /*02d4*/ 	.word	0x00016df0


	//   ....[3]....
        /*02d8*/ 	.word	0x00016e50


	//   ....[4]....
        /*02dc*/ 	.word	0x00017a60


	//   ....[5]....
        /*02e0*/ 	.word	0x00017b70


	//   ....[6]....
        /*02e4*/ 	.word	0x00017bd0


	//----- nvinfo : EIATTR_CTAIDZ_USED
	.align		4
.L_292:
        /*02e8*/ 	.byte	0x01, 0x04
	.zero		2


	//----- nvinfo : EIATTR_MAX_THREADS
	.align		4
        /*02ec*/ 	.byte	0x04, 0x05
        /*02ee*/ 	.short	(.L_294 - .L_293)
.L_293:
        /*02f0*/ 	.word	0x00000100
        /*02f4*/ 	.word	0x00000001
        /*02f8*/ 	.word	0x00000001


	//----- nvinfo : EIATTR_CRS_STACK_SIZE
	.align		4
.L_294:
        /*02fc*/ 	.byte	0x04, 0x1e
        /*02fe*/ 	.short	(.L_296 - .L_295)
.L_295:
        /*0300*/ 	.word	0x00000000
.L_296:


//--------------------- .nv.info._ZN7cutlass13device_kernelIN5flash19enable_sm80_to_sm89INS1_16FlashAttnFwdSm80INS1_25CollectiveMainloopFwdSm80ILi8ELi1ELb0EN4cute5tupleIJNS5_1CILi128EEENS7_ILi96EEENS7_ILi256EEEEEELi256ENS_6half_tEfNS_4arch4Sm80ELb0ELb0ELb1ELb0ELb0ELb0ELb1ELb0EEENS1_21CollectiveEpilogueFwdINS6_IJS8_SA_S9_EEENS6_IJNS7_ILi1EEESI_SI_EEESC_SE_Li256ELb0ELb1ELb0ELb0EEENS1_19SingleTileSchedulerILb0ELb0ELb1ELi128EEEEEEEEEvNT_6ParamsE --------------------------
	.section	.nv.info._ZN7cutlass13device_kernelIN5flash19enable_sm80_to_sm89INS1_16FlashAttnFwdSm80INS1_25CollectiveMainloopFwdSm80ILi8ELi1ELb0EN4cute5tupleIJNS5_1CILi128EEENS7_ILi96EEENS7_ILi256EEEEEELi256ENS_6half_tEfNS_4arch4Sm80ELb0ELb0ELb1ELb0ELb0ELb0ELb1ELb0EEENS1_21CollectiveEpilogueFwdINS6_IJS8_SA_S9_EEENS6_IJNS7_ILi1EEESI_SI_EEESC_SE_Li256ELb0ELb1ELb0ELb0EEENS1_19SingleTileSchedulerILb0ELb0ELb1ELi128EEEEEEEEEvNT_6ParamsE,"",@"SHT_CUDA_INFO"
	.sectionflags	@""
	.align	4


	//----- nvinfo : EIATTR_CUDA_API_VERSION
	.align		4
        /*0000*/ 	.byte	0x04, 0x37
        /*0002*/ 	.short	(.L_298 - .L_297)
.L_297:
        /*0004*/ 	.word	0x00000082


	//----- nvinfo : EIATTR_SW2861232_WAR
	.align		4
.L_298:
        /*0008*/ 	.byte	0x01, 0x35
	.zero		2


	//----- nvinfo : EIATTR_PARAM_CBANK
	.align		4
        /*000c*/ 	.byte	0x04, 0x0a
        /*000e*/ 	.short	(.L_300 - .L_299)
	.align		4
.L_299:
        /*0010*/ 	.word	index@(.nv.constant0._ZN7cutlass13device_kernelIN5flash19enable_sm80_to_sm89INS1_16FlashAttnFwdSm80INS1_25CollectiveMainloopFwdSm80ILi8ELi1ELb0EN4cute5tupleIJNS5_1CILi128EEENS7_ILi96EEENS7_ILi256EEEEEELi256ENS_6half_tEfNS_4arch4Sm80ELb0ELb0ELb1ELb0ELb0ELb0ELb1ELb0EEENS1_21CollectiveEpilogueFwdINS6_IJS8_SA_S9_EEENS6_IJNS7_ILi1EEESI_SI_EEESC_SE_Li256ELb0ELb1ELb0ELb0EEENS1_19SingleTileSchedulerILb0ELb0ELb1ELi128EEEEEEEEEvNT_6ParamsE)
        /*0014*/ 	.short	0x0160
        /*0016*/ 	.short	0x0418


	//----- nvinfo : EIATTR_CBANK_PARAM_SIZE
	.align		4
.L_300:
        /*0018*/ 	.byte	0x03, 0x19
        /*001a*/ 	.short	0x0418


	//----- nvinfo : EIATTR_KPARAM_INFO
	.align		4
        /*001c*/ 	.byte	0x04, 0x17
        /*001e*/ 	.short	(.L_302 - .L_301)
.L_301:
        /*0020*/ 	.word	0x00000000
        /*0024*/ 	.short	0x0000
        /*0026*/ 	.short	0x0000
        /*0028*/ 	.byte	0x00, 0xf0, 0x61, 0x10


	//----- nvinfo : EIATTR_MAXREG_COUNT
	.align		4
.L_302:
        /*002c*/ 	.byte	0x03, 0x1b
        /*002e*/ 	.short	0x00ff


	//----- nvinfo : EIATTR_NUM_BARRIERS
	.align		4
        /*0030*/ 	.byte	0x02, 0x4c
        /*0032*/ 	.byte	0x02
	.zero		1


	//----- nvinfo : EIATTR_ANNOTATIONS
	.align		4
        /*0034*/ 	.byte	0x04, 0x55
        /*0036*/ 	.short	(.L_304 - .L_303)


	//   ....[0]....
.L_303:
        /* <DEDUP_REMOVED lines=26> */


	//----- nvinfo : EIATTR_MERCURY_ISA_VERSION
	.align		4
.L_304:
        /*01c8*/ 	.byte	0x03, 0x5f
        /*01ca*/ 	.short	0x0000


	//----- nvinfo : EIATTR_COOP_GROUP_MASK_REGIDS
	.align		4
        /*01cc*/ 	.byte	0x04, 0x29
        /*01ce*/ 	.short	(.L_306 - .L_305)


	//   ....[0]....
.L_305:
        /*01d0*/ 	.word	0xffffffff


	//   ....[1]....
        /*01d4*/ 	.word	0xffffffff


	//   ....[2]....
        /*01d8*/ 	.word	0xffffffff


	//   ....[3]....
        /*01dc*/ 	.word	0xffffffff


	//   ....[4]....
        /*01e0*/ 	.word	0xffffffff


	//   ....[5]....
        /*01e4*/ 	.word	0xffffffff


	//   ....[6]....
        /*01e8*/ 	.word	0xffffffff


	//   ....[7]....
        /*01ec*/ 	.word	0xffffffff


	//   ....[8]....
        /*01f0*/ 	.word	0xffffffff


	//   ....[9]....
        /*01f4*/ 	.word	0xffffffff


	//   ....[10]....
        /*01f8*/ 	.word	0xffffffff


	//   ....[11]....
        /*01fc*/ 	.word	0xffffffff


	//   ....[12]....
        /*0200*/ 	.word	0xffffffff


	//   ....[13]....
        /*0204*/ 	.word	0xffffffff


	//   ....[14]....
        /*0208*/ 	.word	0xffffffff


	//   ....[15]....
        /*020c*/ 	.word	0xffffffff


	//   ....[16]....
        /*0210*/ 	.word	0xffffffff


	//   ....[17]....
        /*0214*/ 	.word	0xffffffff


	//   ....[18]....
        /*0218*/ 	.word	0xffffffff


	//   ....[19]....
        /*021c*/ 	.word	0xffffffff


	//   ....[20]....
        /*0220*/ 	.word	0xffffffff


	//   ....[21]....
        /*0224*/ 	.word	0xffffffff


	//   ....[22]....
        /*0228*/ 	.word	0xffffffff


	//   ....[23]....
        /*022c*/ 	.word	0xffffffff


	//   ....[24]....
        /*0230*/ 	.word	0xffffffff


	//   ....[25]....
        /*0234*/ 	.word	0xffffffff


	//   ....[26]....
        /*0238*/ 	.word	0xffffffff


	//   ....[27]....
        /*023c*/ 	.word	0xffffffff


	//   ....[28]....
        /*0240*/ 	.word	0xffffffff


	//   ....[29]....
        /*0244*/ 	.word	0xffffffff


	//   ....[30]....
        /*0248*/ 	.word	0xffffffff


	//   ....[31]....
        /*024c*/ 	.word	0xffffffff


	//----- nvinfo : EIATTR_COOP_GROUP_INSTR_OFFSETS
	.align		4
.L_306:
        /*0250*/ 	.byte	0x04, 0x28
        /*0252*/ 	.short	(.L_308 - .L_307)


	//   ....[0]....
.L_307:
        /*0254*/ 	.word	0x000003f0


	//   ....[1]....
        /*0258*/ 	.word	0x00000420


	//   ....[2]....
        /*025c*/ 	.word	0x00000450


	//   ....[3]....
        /*0260*/ 	.word	0x00000480


	//   ....[4]....
        /*0264*/ 	.word	0x00000730


	//   ....[5]....
        /*0268*/ 	.word	0x00000770


	//   ....[6]....
        /*026c*/ 	.word	0x00000940


	//   ....[7]....
        /*0270*/ 	.word	0x00000a10


	//   ....[8]....
        /*0274*/ 	.word	0x00003db0


	//   ....[9]....
        /*0278*/ 	.word	0x00003e70


	//   ....[10]....
        /*027c*/ 	.word	0x00003ec0


	//   ....[11]....
        /*0280*/ 	.word	0x00003f40


	//   ....[12]....
        /*0284*/ 	.word	0x00009060


	//   ....[13]....
        /*0288*/ 	.word	0x000090e0


	//   ....[14]....
        /*028c*/ 	.word	0x00009110


	//   ....[15]....
        /*0290*/ 	.word	0x000091f0


	//   ....[16]....
        /*0294*/ 	.word	0x0000bf70


	//   ....[17]....
        /*0298*/ 	.word	0x0000bf80


	//   ....[18]....
        /*029c*/ 	.word	0x0000bfd0


	//   ....[19]....
        /*02a0*/ 	.word	0x0000bff0


	//   ....[20]....
        /*02a4*/ 	.word	0x0000d7f0


	//   ....[21]....
        /*02a8*/ 	.word	0x0000d800


	//   ....[22]....
        /*02ac*/ 	.word	0x0000d820


	//   ....[23]....
        /*02b0*/ 	.word	0x0000d830


	//   ....[24]....
        /*02b4*/ 	.word	0x0000d950


	//   ....[25]....
        /*02b8*/ 	.word	0x0000d980


	//   ....[26]....
        /*02bc*/ 	.word	0x0000db50


	//   ....[27]....
        /*02c0*/ 	.word	0x0000db80


	//   ....[28]....
        /*02c4*/ 	.word	0x0000dd10


	//   ....[29]....
        /*02c8*/ 	.word	0x0000dd40


	//   ....[30]....
        /*02cc*/ 	.word	0x0000ded0


	//   ....[31]....
        /*02d0*/ 	.word	0x0000def0


	//----- nvinfo : EIATTR_EXIT_INSTR_OFFSETS
	.align		4
.L_308:
        /*02d4*/ 	.byte	0x04, 0x1c
        /*02d6*/ 	.short	(.L_310 - .L_309)


	//   ....[0]....
.L_309:
        /*02d8*/ 	.word	0x00000040


	//   ....[1]....
        /*02dc*/ 	.word	0x0000df00


	//   ....[2]....
        /*02e0*/ 	.word	0x0000e010


	//   ....[3]....
        /*02e4*/ 	.word	0x0000e070


	//----- nvinfo : EIATTR_CTAIDZ_USED
	.align		4
.L_310:
        /*02e8*/ 	.byte	0x01, 0x04
	.zero		2


	//----- nvinfo : EIATTR_MAX_THREADS
	.align		4
        /*02ec*/ 	.byte	0x04, 0x05
        /*02ee*/ 	.short	(.L_312 - .L_311)
.L_311:
        /*02f0*/ 	.word	0x00000100
        /*02f4*/ 	.word	0x00000001
        /*02f8*/ 	.word	0x00000001


	//----- nvinfo : EIATTR_CRS_STACK_SIZE
	.align		4
.L_312:
        /*02fc*/ 	.byte	0x04, 0x1e
        /*02fe*/ 	.short	(.L_314 - .L_313)
.L_313:
        /*0300*/ 	.word	0x00000000
.L_314:


//--------------------- .nv.info._ZN7cutlass13device_kernelIN5flash19enable_sm80_to_sm89INS1_16FlashAttnFwdSm80INS1_25CollectiveMainloopFwdSm80ILi8ELi1ELb0EN4cute5tupleIJNS5_1CILi128EEENS7_ILi96EEENS7_ILi256EEEEEELi256ENS_6half_tEfNS_4arch4Sm80ELb0ELb0ELb1ELb1ELb0ELb0ELb1ELb0EEENS1_21CollectiveEpilogueFwdINS6_IJS8_SA_S9_EEENS6_IJNS7_ILi1EEESI_SI_EEESC_SE_Li256ELb1ELb1ELb0ELb0EEENS1_19SingleTileSchedulerILb1ELb0ELb1ELi128EEEEEEEEEvNT_6ParamsE --------------------------
	.section	.nv.info._ZN7cutlass13device_kernelIN5flash19enable_sm80_to_sm89INS1_16FlashAttnFwdSm80INS1_25CollectiveMainloopFwdSm80ILi8ELi1ELb0EN4cute5tupleIJNS5_1CILi128EEENS7_ILi96EEENS7_ILi256EEEEEELi256ENS_6half_tEfNS_4arch4Sm80ELb0ELb0ELb1ELb1ELb0ELb0ELb1ELb0EEENS1_21CollectiveEpilogueFwdINS6_IJS8_SA_S9_EEENS6_IJNS7_ILi1EEESI_SI_EEESC_SE_Li256ELb1ELb1ELb0ELb0EEENS1_19SingleTileSchedulerILb1ELb0ELb1ELi128EEEEEEEEEvNT_6ParamsE,"",@"SHT_CUDA_INFO"
	.sectionflags	@""
	.align	4


	//----- nvinfo : EIATTR_CUDA_API_VERSION
	.align		4
        /*0000*/ 	.byte	0x04, 0x37
        /*0002*/ 	.short	(.L_316 - .L_315)
.L_315:
        /*0004*/ 	.word	0x00000082


	//----- nvinfo : EIATTR_SW2861232_WAR
	.align		4
.L_316:
        /*0008*/ 	.byte	0x01, 0x35
	.zero		2


	//----- nvinfo : EIATTR_PARAM_CBANK
	.align		4
        /*000c*/ 	.byte	0x04, 0x0a
        /*000e*/ 	.short	(.L_318 - .L_317)
	.align		4
.L_317:
        /*0010*/ 	.word	index@(.nv.constant0._ZN7cutlass13device_kernelIN5flash19enable_sm80_to_sm89INS1_16FlashAttnFwdSm80INS1_25CollectiveMainloopFwdSm80ILi8ELi1ELb0EN4cute5tupleIJNS5_1CILi128EEENS7_ILi96EEENS7_ILi256EEEEEELi256ENS_6half_tEfNS_4arch4Sm80ELb0ELb0ELb1ELb1ELb0ELb0ELb1ELb0EEENS1_21CollectiveEpilogueFwdINS6_IJS8_SA_S9_EEENS6_IJNS7_ILi1EEESI_SI_EEESC_SE_Li256ELb1ELb1ELb0ELb0EEENS1_19SingleTileSchedulerILb1ELb0ELb1ELi128EEEEEEEEEvNT_6ParamsE)
        /*0014*/ 	.short	0x0160
        /*0016*/ 	.short	0x0418


	//----- nvinfo : EIATTR_CBANK_PARAM_SIZE
	.align		4
.L_318:
        /*0018*/ 	.byte	0x03, 0x19
        /*001a*/ 	.short	0x0418


	//----- nvinfo : EIATTR_KPARAM_INFO
	.align		4
        /*001c*/ 	.byte	0x04, 0x17
        /*001e*/ 	.short	(.L_320 - .L_319)
.L_319:
        /*0020*/ 	.word	0x00000000
        /*0024*/ 	.short	0x0000
        /*0026*/ 	.short	0x0000
        /*0028*/ 	.byte	0x00, 0xf0, 0x61, 0x10


	//----- nvinfo : EIATTR_MAXREG_COUNT
	.align		4
.L_320:
        /*002c*/ 	.byte	0x03, 0x1b
        /*002e*/ 	.short	0x00ff


	//----- nvinfo : EIATTR_NUM_BARRIERS
	.align		4
        /*0030*/ 	.byte	0x02, 0x4c
        /*0032*/ 	.byte	0x02
	.zero		1


	//----- nvinfo : EIATTR_ANNOTATIONS
	.align		4
        /*0034*/ 	.byte	0x04, 0x55
        /*0036*/ 	.short	(.L_322 - .L_321)


	//   ....[0]....
.L_321:
        /* <DEDUP_REMOVED lines=22> */


	//----- nvinfo : EIATTR_MERCURY_ISA_VERSION
	.align		4
.L_322:
        /*0180*/ 	.byte	0x03, 0x5f
        /*0182*/ 	.short	0x0000


	//----- nvinfo : EIATTR_COOP_GROUP_MASK_REGIDS
	.align		4
        /*0184*/ 	.byte	0x04, 0x29
        /*0186*/ 	.short	(.L_324 - .L_323)


	//   ....[0]....
.L_323:
        /*0188*/ 	.word	0xffffffff


	//   ....[1]....
        /*018c*/ 	.word	0xffffffff


	//   ....[2]....
        /*0190*/ 	.word	0xffffffff


	//   ....[3]....
        /*0194*/ 	.word	0xffffffff


	//   ....[4]....
        /*0198*/ 	.word	0xffffffff


	//   ....[5]....
        /*019c*/ 	.word	0xffffffff


	//   ....[6]....
        /*01a0*/ 	.word	0xffffffff


	//   ....[7]....
        /*01a4*/ 	.word	0xffffffff


	//   ....[8]....
        /*01a8*/ 	.word	0xffffffff


	//   ....[9]....
        /*01ac*/ 	.word	0xffffffff


	//   ....[10]....
        /*01b0*/ 	.word	0xffffffff


	//   ....[11]....
        /*01b4*/ 	.word	0xffffffff


	//   ....[12]....
        /*01b8*/ 	.word	0xffffffff


	//   ....[13]....
        /*01bc*/ 	.word	0xffffffff


	//   ....[14]....
        /*01c0*/ 	.word	0xffffffff


	//   ....[15]....
        /*01c4*/ 	.word	0xffffffff


	//   ....[16]....
        /*01c8*/ 	.word	0xffffffff


	//   ....[17]....
        /*01cc*/ 	.word	0xffffffff


	//   ....[18]....
        /*01d0*/ 	.word	0xffffffff


	//   ....[19]....
        /*01d4*/ 	.word	0xffffffff


	//   ....[20]....
        /*01d8*/ 	.word	0xffffffff


	//   ....[21]....
        /*01dc*/ 	.word	0xffffffff


	//   ....[22]....
        /*01e0*/ 	.word	0xffffffff


	//   ....[23]....
        /*01e4*/ 	.word	0xffffffff


	//   ....[24]....
        /*01e8*/ 	.word	0xffffffff


	//   ....[25]....
        /*01ec*/ 	.word	0xffffffff


	//   ....[26]....
        /*01f0*/ 	.word	0xffffffff


	//   ....[27]....
        /*01f4*/ 	.word	0xffffffff


	//   ....[28]....
        /*01f8*/ 	.word	0xffffffff


	//   ....[29]....
        /*01fc*/ 	.word	0xffffffff


	//   ....[30]....
        /*0200*/ 	.word	0xffffffff


	//   ....[31]....
        /*0204*/ 	.word	0xffffffff


	//   ....[32]....
        /*0208*/ 	.word	0xffffffff


	//   ....[33]....
        /*020c*/ 	.word	0xffffffff


	//   ....[34]....
        /*0210*/ 	.word	0xffffffff


	//   ....[35]....
        /*0214*/ 	.word	0xffffffff


	//   ....[36]....
        /*0218*/ 	.word	0xffffffff


	//   ....[37]....
        /*021c*/ 	.word	0xffffffff


	//   ....[38]....
        /*0220*/ 	.word	0xffffffff


	//   ....[39]....
        /*0224*/ 	.word	0xffffffff


	//   ....[40]....
        /*0228*/ 	.word	0xffffffff


	//----- nvinfo : EIATTR_COOP_GROUP_INSTR_OFFSETS
	.align		4
.L_324:
        /*022c*/ 	.byte	0x04, 0x28
        /*022e*/ 	.short	(.L_326 - .L_325)


	//   ....[0]....
.L_325:
        /*0230*/ 	.word	0x00000090


	//   ....[1]....
        /*0234*/ 	.word	0x000010a0


	//   ....[2]....
        /*0238*/ 	.word	0x000010e0


	//   ....[3]....
        /*023c*/ 	.word	0x00001500


	//   ....[4]....
        /*0240*/ 	.word	0x00001530


	//   ....[5]....
        /*0244*/ 	.word	0x000017d0


	//   ....[6]....
        /*0248*/ 	.word	0x00001800


	//   ....[7]....
        /*024c*/ 	.word	0x000019e0


	//   ....[8]....
        /*0250*/ 	.word	0x00001a20


	//   ....[9]....
        /*0254*/ 	.word	0x00004ad0


	//   ....[10]....
        /*0258*/ 	.word	0x00004ba0


	//   ....[11]....
        /*025c*/ 	.word	0x00004bb0


	//   ....[12]....
        /*0260*/ 	.word	0x00004c00


	//   ....[13]....
        /*0264*/ 	.word	0x00009ed0


	//   ....[14]....
        /*0268*/ 	.word	0x00009f50


	//   ....[15]....
        /*026c*/ 	.word	0x00009f80


	//   ....[16]....
        /*0270*/ 	.word	0x0000a060


	//   ....[17]....
        /*0274*/ 	.word	0x0000cd30


	//   ....[18]....
        /*0278*/ 	.word	0x0000cd40


	//   ....[19]....
        /*027c*/ 	.word	0x0000cd70


	//   ....[20]....
        /*0280*/ 	.word	0x0000cd90


	//   ....[21]....
        /*0284*/ 	.word	0x0000e720


	//   ....[22]....
        /*0288*/ 	.word	0x0000e750


	//   ....[23]....
        /*028c*/ 	.word	0x0000e770


	//   ....[24]....
        /*0290*/ 	.word	0x0000e780


	//   ....[25]....
        /*0294*/ 	.word	0x0000e9a0


	//   ....[26]....
        /*0298*/ 	.word	0x0000e9b0


	//   ....[27]....
        /*029c*/ 	.word	0x0000ebb0


	//   ....[28]....
        /*02a0*/ 	.word	0x0000ebe0


	//   ....[29]....
        /*02a4*/ 	.word	0x0000eda0


	//   ....[30]....
        /*02a8*/ 	.word	0x0000edd0


	//   ....[31]....
        /*02ac*/ 	.word	0x0000ef90


	//   ....[32]....
        /*02b0*/ 	.word	0x0000efb0


	//   ....[33]....
        /*02b4*/ 	.word	0x0000f820


	//   ....[34]....
        /*02b8*/ 	.word	0x0000f840


	//   ....[35]....
        /*02bc*/ 	.word	0x0000fa00


	//   ....[36]....
        /*02c0*/ 	.word	0x0000fa30


	//   ....[37]....
        /*02c4*/ 	.word	0x0000fbc0


	//   ....[38]....
        /*02c8*/ 	.word	0x0000fbf0


	//   ....[39]....
        /*02cc*/ 	.word	0x0000fd80


	//   ....[40]....
        /*02d0*/ 	.word	0x0000fda0


	//----- nvinfo : EIATTR_EXIT_INSTR_OFFSETS
	.align		4
.L_326:
        /*02d4*/ 	.byte	0x04, 0x1c
        /*02d6*/ 	.short	(.L_328 - .L_327)


	//   ....[0]....
.L_327:
        /*02d8*/ 	.word	0x00000350


	//   ....[1]....
        /*02dc*/ 	.word	0x0000efc0


	//   ....[2]....
        /*02e0*/ 	.word	0x0000f100


	//   ....[3]....
        /*02e4*/ 	.word	0x0000f160


	//   ....[4]....
        /*02e8*/ 	.word	0x0000fdb0


	//   ....[5]....
        /*02ec*/ 	.word	0x0000fec0


	//   ....[6]....
        /*02f0*/ 	.word	0x0000ff20


	//----- nvinfo : EIATTR_CTAIDZ_USED
	.align		4
.L_328:
        /*02f4*/ 	.byte	0x01, 0x04
	.zero		2


	//----- nvinfo : EIATTR_MAX_THREADS
	.align		4
        /*02f8*/ 	.byte	0x04, 0x05
        /*02fa*/ 	.short	(.L_330 - .L_329)
.L_329:
        /*02fc*/ 	.word	0x00000100
        /*0300*/ 	.word	0x00000001
        /*0304*/ 	.word	0x00000001


	//----- nvinfo : EIATTR_CRS_STACK_SIZE
	.align		4
.L_330:
        /*0308*/ 	.byte	0x04, 0x1e
        /*030a*/ 	.short	(.L_332 - .L_331)
.L_331:
        /*030c*/ 	.word	0x00000000
.L_332:


//--------------------- .nv.info._ZN7cutlass13device_kernelIN5flash19enable_sm80_to_sm89INS1_16FlashAttnFwdSm80INS1_25CollectiveMainloopFwdSm80ILi8ELi1ELb0EN4cute5tupleIJNS5_1CILi128EEENS7_ILi48EEENS7_ILi256EEEEEELi256ENS_6half_tEfNS_4arch4Sm80ELb0ELb0ELb1ELb1ELb0ELb1ELb1ELb0EEENS1_21CollectiveEpilogueFwdINS6_IJS8_SA_S9_EEENS6_IJNS7_ILi1EEESI_SI_EEESC_SE_Li256ELb1ELb1ELb0ELb0EEENS1_19SingleTileSchedulerILb1ELb0ELb1ELi128EEEEEEEEEvNT_6ParamsE --------------------------
	.section	.nv.info._ZN7cutlass13device_kernelIN5flash19enable_sm80_to_sm89INS1_16FlashAttnFwdSm80INS1_25CollectiveMainloopFwdSm80ILi8ELi1ELb0EN4cute5tupleIJNS5_1CILi128EEENS7_ILi48EEENS7_ILi256EEEEEELi256ENS_6half_tEfNS_4arch4Sm80ELb0ELb0ELb1ELb1ELb0ELb1ELb1ELb0EEENS1_21CollectiveEpilogueFwdINS6_IJS8_SA_S9_EEENS6_IJNS7_ILi1EEESI_SI_EEESC_SE_Li256ELb1ELb1ELb0ELb0EEENS1_19SingleTileSchedulerILb1ELb0ELb1ELi128EEEEEEEEEvNT_6ParamsE,"",@"SHT_CUDA_INFO"
	.sectionflags	@""
	.align	4


	//----- nvinfo : EIATTR_CUDA_API_VERSION
	.align		4
        /*0000*/ 	.byte	0x04, 0x37
        /*0002*/ 	.short	(.L_334 - .L_333)
.L_333:
        /*0004*/ 	.word	0x00000082


	//----- nvinfo : EIATTR_SW2861232_WAR
	.align		4
.L_334:
        /*0008*/ 	.byte	0x01, 0x35
	.zero		2


	//----- nvinfo : EIATTR_PARAM_CBANK
	.align		4
        /*000c*/ 	.byte	0x04, 0x0a
        /*000e*/ 	.short	(.L_336 - .L_335)
	.align		4
.L_335:
        /*0010*/ 	.word	index@(.nv.constant0._ZN7cutlass13device_kernelIN5flash19enable_sm80_to_sm89INS1_16FlashAttnFwdSm80INS1_25CollectiveMainloopFwdSm80ILi8ELi1ELb0EN4cute5tupleIJNS5_1CILi128EEENS7_ILi48EEENS7_ILi256EEEEEELi256ENS_6half_tEfNS_4arch4Sm80ELb0ELb0ELb1ELb1ELb0ELb1ELb1ELb0EEENS1_21CollectiveEpilogueFwdINS6_IJS8_SA_S9_EEENS6_IJNS7_ILi1EEESI_SI_EEESC_SE_Li256ELb1ELb1ELb0ELb0EEENS1_19SingleTileSchedulerILb1ELb0ELb1ELi128EEEEEEEEEvNT_6ParamsE)
        /*0014*/ 	.short	0x0160
        /*0016*/ 	.short	0x0418


	//----- nvinfo : EIATTR_CBANK_PARAM_SIZE
	.align		4
.L_336:
        /*0018*/ 	.byte	0x03, 0x19
        /*001a*/ 	.short	0x0418


	//----- nvinfo : EIATTR_KPARAM_INFO
	.align		4
        /*001c*/ 	.byte	0x04, 0x17
        /*001e*/ 	.short	(.L_338 - .L_337)
.L_337:
        /*0020*/ 	.word	0x00000000
        /*0024*/ 	.short	0x0000
        /*0026*/ 	.short	0x0000
        /*0028*/ 	.byte	0x00, 0xf0, 0x61, 0x10


	//----- nvinfo : EIATTR_MAXREG_COUNT
	.align		4
.L_338:
        /*002c*/ 	.byte	0x03, 0x1b
        /*002e*/ 	.short	0x00ff


	//----- nvinfo : EIATTR_NUM_BARRIERS
	.align		4
        /*0030*/ 	.byte	0x02, 0x4c
        /*0032*/ 	.byte	0x02
	.zero		1


	//----- nvinfo : EIATTR_MERCURY_ISA_VERSION
	.align		4
        /*0034*/ 	.byte	0x03, 0x5f
        /*0036*/ 	.short	0x0000


	//----- nvinfo : EIATTR_INT_WARP_WIDE_INSTR_OFFSETS
	.align		4
        /*0038*/ 	.byte	0x04, 0x31
        /*003a*/ 	.short	(.L_340 - .L_339)


	//   ....[0]....
.L_339:
        /*003c*/ 	.word	0x00011ee0


	//----- nvinfo : EIATTR_COOP_GROUP_MASK_REGIDS
	.align		4
.L_340:
        /*0040*/ 	.byte	0x04, 0x29
        /*0042*/ 	.short	(.L_342 - .L_341)


	//   ....[0]....
.L_341:
        /*0044*/ 	.word	0xffffffff


	//   ....[1]....
        /*0048*/ 	.word	0xffffffff


	//   ....[2]....
        /*004c*/ 	.word	0xffffffff


	//   ....[3]....
        /*0050*/ 	.word	0xffffffff


	//   ....[4]....
        /*0054*/ 	.word	0xffffffff


	//   ....[5]....
        /*0058*/ 	.word	0xffffffff


	//   ....[6]....
        /*005c*/ 	.word	0xffffffff


	//   ....[7]....
        /*0060*/ 	.word	0xffffffff


	//   ....[8]....
        /*0064*/ 	.word	0xffffffff


	//   ....[9]....
        /*0068*/ 	.word	0xffffffff


	//   ....[10]....
        /*006c*/ 	.word	0xffffffff


	//   ....[11]....
        /*0070*/ 	.word	0xffffffff


	//   ....[12]....
        /*0074*/ 	.word	0xffffffff


	//   ....[13]....
        /*0078*/ 	.word	0xffffffff


	//   ....[14]....
        /*007c*/ 	.word	0xffffffff


	//   ....[15]....
        /*0080*/ 	.word	0xffffffff


	//   ....[16]....
        /*0084*/ 	.word	0xffffffff


	//   ....[17]....
        /*0088*/ 	.word	0xffffffff


	//   ....[18]....
        /*008c*/ 	.word	0xffffffff


	//   ....[19]....
        /*0090*/ 	.word	0xffffffff


	//   ....[20]....
        /*0094*/ 	.word	0xffffffff


	//   ....[21]....
        /*0098*/ 	.word	0xffffffff


	//   ....[22]....
        /*009c*/ 	.word	0xffffffff


	//   ....[23]....
        /*00a0*/ 	.word	0xffffffff


	//   ....[24]....
        /*00a4*/ 	.word	0xffffffff


	//   ....[25]....
        /*00a8*/ 	.word	0xffffffff


	//   ....[26]....
        /*00ac*/ 	.word	0xffffffff


	//   ....[27]....
        /*00b0*/ 	.word	0xffffffff


	//   ....[28]....
        /*00b4*/ 	.word	0xffffffff


	//   ....[29]....
        /*00b8*/ 	.word	0xffffffff


	//   ....[30]....
        /*00bc*/ 	.word	0xffffffff


	//   ....[31]....
        /*00c0*/ 	.word	0xffffffff


	//   ....[32]....
        /*00c4*/ 	.word	0xffffffff


	//   ....[33]....
        /*00c8*/ 	.word	0xffffffff


	//   ....[34]....
        /*00cc*/ 	.word	0xffffffff


	//   ....[35]....
        /*00d0*/ 	.word	0xffffffff


	//   ....[36]....
        /*00d4*/ 	.word	0xffffffff


	//   ....[37]....
        /*00d8*/ 	.word	0xffffffff


	//   ....[38]....
        /*00dc*/ 	.word	0xffffffff


	//   ....[39]....
        /*00e0*/ 	.word	0xffffffff


	//   ....[40]....
        /*00e4*/ 	.word	0xffffffff


	//----- nvinfo : EIATTR_COOP_GROUP_INSTR_OFFSETS
	.align		4
.L_342:
        /*00e8*/ 	.byte	0x04, 0x28
        /*00ea*/ 	.short	(.L_344 - .L_343)


	//   ....[0]....
.L_343:
        /*00ec*/ 	.word	0x00000080


	//   ....[1]....
        /*00f0*/ 	.word	0x00007960


	//   ....[2]....
        /*00f4*/ 	.word	0x000079a0


	//   ....[3]....
        /*00f8*/ 	.word	0x00007f40


	//   ....[4]....
        /*00fc*/ 	.word	0x00007f70


	//   ....[5]....
        /*0100*/ 	.word	0x00008170


	//   ....[6]....
        /*0104*/ 	.word	0x000081a0


	//   ....[7]....
        /*0108*/ 	.word	0x00008350


	//   ....[8]....
        /*010c*/ 	.word	0x00008390


	//   ....[9]....
        /*0110*/ 	.word	0x00010d00


	//   ....[10]....
        /*0114*/ 	.word	0x00010d40


	//   ....[11]....
        /*0118*/ 	.word	0x00010d60


	//   ....[12]....
        /*011c*/ 	.word	0x00010d80


	//   ....[13]....
        /*0120*/ 	.word	0x000133a0


	//   ....[14]....
        /*0124*/ 	.word	0x000133b0


	//   ....[15]....
        /*0128*/ 	.word	0x000133e0


	//   ....[16]....
        /*012c*/ 	.word	0x000133f0


	//   ....[17]....
        /*0130*/ 	.word	0x00014ad0


	//   ....[18]....
        /*0134*/ 	.word	0x00014b00


	//   ....[19]....
        /*0138*/ 	.word	0x00014b60


	//   ....[20]....
        /*013c*/ 	.word	0x00014b70


	//   ....[21]....
        /*0140*/ 	.word	0x000164b0


	//   ....[22]....
        /*0144*/ 	.word	0x000164f0


	//   ....[23]....
        /*0148*/ 	.word	0x00016530


	//   ....[24]....
        /*014c*/ 	.word	0x00016570


	//   ....[25]....
        /*0150*/ 	.word	0x00016760


	//   ....[26]....
        /*0154*/ 	.word	0x00016770


	//   ....[27]....
        /*0158*/ 	.word	0x00016970


	//   ....[28]....
        /*015c*/ 	.word	0x000169a0


	//   ....[29]....
        /*0160*/ 	.word	0x00016b60


	//   ....[30]....
        /*0164*/ 	.word	0x00016b90


	//   ....[31]....
        /*0168*/ 	.word	0x00016d50


	//   ....[32]....
        /*016c*/ 	.word	0x00016d70


	//   ....[33]....
        /*0170*/ 	.word	0x000175e0


	//   ....[34]....
        /*0174*/ 	.word	0x00017600


	//   ....[35]....
        /*0178*/ 	.word	0x00017790


	//   ....[36]....
        /*017c*/ 	.word	0x000177c0


	//   ....[37]....
        /*0180*/ 	.word	0x00017950


	//   ....[38]....
        /*0184*/ 	.word	0x00017980


	//   ....[39]....
        /*0188*/ 	.word	0x00017b10


	//   ....[40]....
        /*018c*/ 	.word	0x00017b30


	//----- nvinfo : EIATTR_EXIT_INSTR_OFFSETS
	.align		4
.L_344:
        /*0190*/ 	.byte	0x04, 0x1c
        /*0192*/ 	.short	(.L_346 - .L_345)


	//   ....[0]....
.L_345:
        /*0194*/ 	.word	0x00000310


	//   ....[1]....
        /*0198*/ 	.word	0x00016d80


	//   ....[2]....
        /*019c*/ 	.word	0x00016ec0


	//   ....[3]....
        /*01a0*/ 	.word	0x00016f20


	//   ....[4]....
        /*01a4*/ 	.word	0x00017b40


	//   ....[5]....
        /*01a8*/ 	.word	0x00017c50


	//   ....[6]....
        /*01ac*/ 	.word	0x00017cb0


	//----- nvinfo : EIATTR_CTAIDZ_USED
	.align		4
.L_346:
        /*01b0*/ 	.byte	0x01, 0x04
	.zero		2


	//----- nvinfo : EIATTR_MAX_THREADS
	.align		4
        /*01b4*/ 	.byte	0x04, 0x05
        /*01b6*/ 	.short	(.L_348 - .L_347)
.L_347:
        /*01b8*/ 	.word	0x00000100
        /*01bc*/ 	.word	0x00000001
        /*01c0*/ 	.word	0x00000001


	//----- nvinfo : EIATTR_CRS_STACK_SIZE
	.align		4
.L_348:
        /*01c4*/ 	.byte	0x04, 0x1e
        /*01c6*/ 	.short	(.L_350 - .L_349)
.L_349:
        /*01c8*/ 	.word	0x00000000
.L_350:


//--------------------- .nv.info._ZN7cutlass13device_kernelIN5flash19enable_sm80_to_sm89INS1_16FlashAttnFwdSm80INS1_25CollectiveMainloopFwdSm80ILi8ELi1ELb0EN4cute5tupleIJNS5_1CILi128EEENS7_ILi64EEENS7_ILi256EEEEEELi256ENS_6half_tEfNS_4arch4Sm80ELb0ELb1ELb1ELb0ELb0ELb0ELb1ELb0EEENS1_21CollectiveEpilogueFwdINS6_IJS8_SA_S9_EEENS6_IJNS7_ILi1EEESI_SI_EEESC_SE_Li256ELb0ELb1ELb0ELb0EEENS1_19SingleTileSchedulerILb0ELb0ELb1ELi128EEEEEEEEEvNT_6ParamsE --------------------------
	.section	.nv.info._ZN7cutlass13device_kernelIN5flash19enable_sm80_to_sm89INS1_16FlashAttnFwdSm80INS1_25CollectiveMainloopFwdSm80ILi8ELi1ELb0EN4cute5tupleIJNS5_1CILi128EEENS7_ILi64EEENS7_ILi256EEEEEELi256ENS_6half_tEfNS_4arch4Sm80ELb0ELb1ELb1ELb0ELb0ELb0ELb1ELb0EEENS1_21CollectiveEpilogueFwdINS6_IJS8_SA_S9_EEENS6_IJNS7_ILi1EEESI_SI_EEESC_SE_Li256ELb0ELb1ELb0ELb0EEENS1_19SingleTileSchedulerILb0ELb0ELb1ELi128EEEEEEEEEvNT_6ParamsE,"",@"SHT_CUDA_INFO"
	.sectionflags	@""
	.align	4


	//----- nvinfo : EIATTR_CUDA_API_VERSION
	.align		4
        /*0000*/ 	.byte	0x04, 0x37
        /*0002*/ 	.short	(.L_352 - .L_351)
.L_351:
        /*0004*/ 	.word	0x00000082


	//----- nvinfo : EIATTR_SW2861232_WAR
	.align		4
.L_352:
        /*0008*/ 	.byte	0x01, 0x35
	.zero		2


	//----- nvinfo : EIATTR_PARAM_CBANK
	.align		4
        /*000c*/ 	.byte	0x04, 0x0a
        /*000e*/ 	.short	(.L_354 - .L_353)
	.align		4
.L_353:
        /*0010*/ 	.word	index@(.nv.constant0._ZN7cutlass13device_kernelIN5flash19enable_sm80_to_sm89INS1_16FlashAttnFwdSm80INS1_25CollectiveMainloopFwdSm80ILi8ELi1ELb0EN4cute5tupleIJNS5_1CILi128EEENS7_ILi64EEENS7_ILi256EEEEEELi256ENS_6half_tEfNS_4arch4Sm80ELb0ELb1ELb1ELb0ELb0ELb0ELb1ELb0EEENS1_21CollectiveEpilogueFwdINS6_IJS8_SA_S9_EEENS6_IJNS7_ILi1EEESI_SI_EEESC_SE_Li256ELb0ELb1ELb0ELb0EEENS1_19SingleTileSchedulerILb0ELb0ELb1ELi128EEEEEEEEEvNT_6ParamsE)
        /*0014*/ 	.short	0x0160
        /*0016*/ 	.short	0x0418


	//----- nvinfo : EIATTR_CBANK_PARAM_SIZE
	.align		4
.L_354:
        /*0018*/ 	.byte	0x03, 0x19
        /*001a*/ 	.short	0x0418


	//----- nvinfo : EIATTR_KPARAM_INFO
	.align		4
        /*001c*/ 	.byte	0x04, 0x17
        /*001e*/ 	.short	(.L_356 - .L_355)
.L_355:
        /*0020*/ 	.word	0x00000000
        /*0024*/ 	.short	0x0000
        /*0026*/ 	.short	0x0000
        /*0028*/ 	.byte	0x00, 0xf0, 0x61, 0x10


	//----- nvinfo : EIATTR_MAXREG_COUNT
	.align		4
.L_356:
        /*002c*/ 	.byte	0x03, 0x1b
        /*002e*/ 	.short	0x00ff


	//----- nvinfo : EIATTR_NUM_BARRIERS
	.align		4
        /*0030*/ 	.byte	0x02, 0x4c
        /*0032*/ 	.byte	0x02
	.zero		1


	//----- nvinfo : EIATTR_ANNOTATIONS
	.align		4
        /*0034*/ 	.byte	0x04, 0x55
        /*0036*/ 	.short	(.L_358 - .L_357)


	//   ....[0]....
.L_357:
        /* <DEDUP_REMOVED lines=44> */


	//----- nvinfo : EIATTR_MERCURY_ISA_VERSION
	.align		4
.L_358:
        /*02e0*/ 	.byte	0x03, 0x5f
        /*02e2*/ 	.short	0x0000


	//----- nvinfo : EIATTR_COOP_GROUP_MASK_REGIDS
	.align		4
        /*02e4*/ 	.byte	0x04, 0x29
        /*02e6*/ 	.short	(.L_360 - .L_359)


	//   ....[0]....
.L_359:
        /*02e8*/ 	.word	0xffffffff


	//   ....[1]....
        /*02ec*/ 	.word	0xffffffff


	//   ....[2]....
        /*02f0*/ 	.word	0xffffffff


	//   ....[3]....
        /*02f4*/ 	.word	0xffffffff


	//   ....[4]....
        /*02f8*/ 	.word	0xffffffff


	//   ....[5]....
        /*02fc*/ 	.word	0xffffffff


	//   ....[6]....
        /*0300*/ 	.word	0xffffffff


	//   ....[7]....
        /*0304*/ 	.word	0xffffffff


	//   ....[8]....
        /*0308*/ 	.word	0xffffffff


	//   ....[9]....
        /*030c*/ 	.word	0xffffffff


	//   ....[10]....
        /*0310*/ 	.word	0xffffffff


	//   ....[11]....
        /*0314*/ 	.word	0xffffffff


	//   ....[12]....
        /*0318*/ 	.word	0xffffffff


	//   ....[13]....
        /*031c*/ 	.word	0xffffffff


	//   ....[14]....
        /*0320*/ 	.word	0xffffffff


	//   ....[15]....
        /*0324*/ 	.word	0xffffffff


	//   ....[16]....
        /*0328*/ 	.word	0xffffffff


	//   ....[17]....
        /*032c*/ 	.word	0xffffffff


	//   ....[18]....
        /*0330*/ 	.word	0xffffffff


	//   ....[19]....
        /*0334*/ 	.word	0xffffffff


	//   ....[20]....
        /*0338*/ 	.word	0xffffffff


	//   ....[21]....
        /*033c*/ 	.word	0xffffffff


	//   ....[22]....
        /*0340*/ 	.word	0xffffffff


	//   ....[23]....
        /*0344*/ 	.word	0xffffffff


	//   ....[24]....
        /*0348*/ 	.word	0xffffffff


	//   ....[25]....
        /*034c*/ 	.word	0xffffffff


	//   ....[26]....
        /*0350*/ 	.word	0xffffffff


	//   ....[27]....
        /*0354*/ 	.word	0xffffffff


	//   ....[28]....
        /*0358*/ 	.word	0xffffffff


	//   ....[29]....
        /*035c*/ 	.word	0xffffffff


	//   ....[30]....
        /*0360*/ 	.word	0xffffffff


	//   ....[31]....
        /*0364*/ 	.word	0xffffffff


	//   ....[32]....
        /*0368*/ 	.word	0xffffffff


	//   ....[33]....
        /*036c*/ 	.word	0xffffffff


	//   ....[34]....
        /*0370*/ 	.word	0xffffffff


	//   ....[35]....
        /*0374*/ 	.word	0xffffffff


	//   ....[36]....
        /*0378*/ 	.word	0xffffffff


	//   ....[37]....
        /*037c*/ 	.word	0xffffffff


	//   ....[38]....
        /*0380*/ 	.word	0xffffffff


	//   ....[39]....
        /*0384*/ 	.word	0xffffffff


	//   ....[40]....
        /*0388*/ 	.word	0xffffffff


	//   ....[41]....
        /*038c*/ 	.word	0xffffffff


	//   ....[42]....
        /*0390*/ 	.word	0xffffffff


	//   ....[43]....
        /*0394*/ 	.word	0xffffffff


	//   ....[44]....
        /*0398*/ 	.word	0xffffffff


	//   ....[45]....
        /*039c*/ 	.word	0xffffffff


	//   ....[46]....
        /*03a0*/ 	.word	0xffffffff


	//   ....[47]....
        /*03a4*/ 	.word	0xffffffff


	//   ....[48]....
        /*03a8*/ 	.word	0xffffffff


	//   ....[49]....
        /*03ac*/ 	.word	0xffffffff


	//   ....[50]....
        /*03b0*/ 	.word	0xffffffff


	//   ....[51]....
        /*03b4*/ 	.word	0xffffffff


	//   ....[52]....
        /*03b8*/ 	.word	0xffffffff


	//   ....[53]....
        /*03bc*/ 	.word	0xffffffff


	//----- nvinfo : EIATTR_COOP_GROUP_INSTR_OFFSETS
	.align		4
.L_360:
        /*03c0*/ 	.byte	0x04, 0x28
        /*03c2*/ 	.short	(.L_362 - .L_361)


	//   ....[0]....
.L_361:
        /*03c4*/ 	.word	0x00000c00


	//   ....[1]....
        /*03c8*/ 	.word	0x00000c30


	//   ....[2]....
        /*03cc*/ 	.word	0x00000c60


	//   ....[3]....
        /*03d0*/ 	.word	0x00000ca0


	//   ....[4]....
        /*03d4*/ 	.word	0x00000cc0


	//   ....[5]....
        /*03d8*/ 	.word	0x00000cf0


	//   ....[6]....
        /*03dc*/ 	.word	0x00000f10


	//   ....[7]....
        /*03e0*/ 	.word	0x00000f20


	//   ....[8]....
        /*03e4*/ 	.word	0x000030c0


	//   ....[9]....
        /*03e8*/ 	.word	0x00003350


	//   ....[10]....
        /*03ec*/ 	.word	0x00003c70


	//   ....[11]....
        /*03f0*/ 	.word	0x00003f10


	//   ....[12]....
        /*03f4*/ 	.word	0x00003f50


	//   ....[13]....
        /*03f8*/ 	.word	0x00003ff0


	//   ....[14]....
        /*03fc*/ 	.word	0x00007990


	//   ....[15]....
        /*0400*/ 	.word	0x00007b80


	//   ....[16]....
        /*0404*/ 	.word	0x00008480


	//   ....[17]....
        /*0408*/ 	.word	0x000085a0


	//   ....[18]....
        /*040c*/ 	.word	0x000085b0


	//   ....[19]....
        /*0410*/ 	.word	0x000085e0


	//   ....[20]....
        /*0414*/ 	.word	0x0000c210


	//   ....[21]....
        /*0418*/ 	.word	0x0000c280


	//   ....[22]....
        /*041c*/ 	.word	0x0000c2c0


	//   ....[23]....
        /*0420*/ 	.word	0x0000c330


	//   ....[24]....
        /*0424*/ 	.word	0x0000fa20


	//   ....[25]....
        /*0428*/ 	.word	0x0000fc00


	//   ....[26]....
        /*042c*/ 	.word	0x000104e0


	//   ....[27]....
        /*0430*/ 	.word	0x00010600


	//   ....[28]....
        /*0434*/ 	.word	0x00010640


	//   ....[29]....
        /*0438*/ 	.word	0x00010660


	//   ....[30]....
        /*043c*/ 	.word	0x00012300


	//   ....[31]....
        /*0440*/ 	.word	0x00012310


	//   ....[32]....
        /*0444*/ 	.word	0x00012340


	//   ....[33]....
        /*0448*/ 	.word	0x00012350


	//   ....[34]....
        /*044c*/ 	.word	0x00013cf0


	//   ....[35]....
        /*0450*/ 	.word	0x00013d00


	//   ....[36]....
        /*0454*/ 	.word	0x00013d20


	//   ....[37]....
        /*0458*/ 	.word	0x00013d30


	//   ....[38]....
        /*045c*/ 	.word	0x00013d40


	//   ....[39]....
        /*0460*/ 	.word	0x00013d50


	//   ....[40]....
        /*0464*/ 	.word	0x00014030


	//   ....[41]....
        /*0468*/ 	.word	0x00014060


	//   ....[42]....
        /*046c*/ 	.word	0x00014220


	//   ....[43]....
        /*0470*/ 	.word	0x00014250


	//   ....[44]....
        /*0474*/ 	.word	0x00014410


	//   ....[45]....
        /*0478*/ 	.word	0x00014430


	//   ....[46]....
        /*047c*/ 	.word	0x00014b30


	//   ....[47]....
        /*0480*/ 	.word	0x00014b50


	//   ....[48]....
        /*0484*/ 	.word	0x00014d00


	//   ....[49]....
        /*0488*/ 	.word	0x00014d30


	//   ....[50]....
        /*048c*/ 	.word	0x00014ec0


	//   ....[51]....
        /*0490*/ 	.word	0x00014ef0


	//   ....[52]....
        /*0494*/ 	.word	0x00015080


	//   ....[53]....
        /*0498*/ 	.word	0x000150a0


	//----- nvinfo : EIATTR_EXIT_INSTR_OFFSETS
	.align		4
.L_362:
        /*049c*/ 	.byte	0x04, 0x1c
        /*049e*/ 	.short	(.L_364 - .L_363)


	//   ....[0]....
.L_363:
        /*04a0*/ 	.word	0x00000040


	//   ....[1]....
        /*04a4*/ 	.word	0x00014440


	//   ....[2]....
        /*04a8*/ 	.word	0x00014580


	//   ....[3]....
        /*04ac*/ 	.word	0x000145e0


	//   ....[4]....
        /*04b0*/ 	.word	0x000150b0


	//   ....[5]....
        /*04b4*/ 	.word	0x000151c0


	//   ....[6]....
        /*04b8*/ 	.word	0x00015220


	//----- nvinfo : EIATTR_CTAIDZ_USED
	.align		4
.L_364:
        /*04bc*/ 	.byte	0x01, 0x04
	.zero		2


	//----- nvinfo : EIATTR_MAX_THREADS
	.align		4
        /*04c0*/ 	.byte	0x04, 0x05
        /*04c2*/ 	.short	(.L_366 - .L_365)
.L_365:
        /*04c4*/ 	.word	0x00000100
        /*04c8*/ 	.word	0x00000001
        /*04cc*/ 	.word	0x00000001


	//----- nvinfo : EIATTR_CRS_STACK_SIZE
	.align		4
.L_366:
        /*04d0*/ 	.byte	0x04, 0x1e
        /*04d2*/ 	.short	(.L_368 - .L_367)
.L_367:
        /*04d4*/ 	.word	0x00000000
.L_368:


//--------------------- .nv.info._ZN7cutlass13device_kernelIN5flash19enable_sm80_to_sm89INS1_16FlashAttnFwdSm80INS1_25CollectiveMainloopFwdSm80ILi8ELi1ELb0EN4cute5tupleIJNS5_1CILi128EEENS7_ILi64EEENS7_ILi256EEEEEELi256ENS_6half_tEfNS_4arch4Sm80ELb0ELb1ELb1ELb1ELb0ELb0ELb1ELb0EEENS1_21CollectiveEpilogueFwdINS6_IJS8_SA_S9_EEENS6_IJNS7_ILi1EEESI_SI_EEESC_SE_Li256ELb1ELb1ELb0ELb0EEENS1_19SingleTileSchedulerILb1ELb0ELb1ELi128EEEEEEEEEvNT_6ParamsE --------------------------
	.section	.nv.info._ZN7cutlass13device_kernelIN5flash19enable_sm80_to_sm89INS1_16FlashAttnFwdSm80INS1_25CollectiveMainloopFwdSm80ILi8ELi1ELb0EN4cute5tupleIJNS5_1CILi128EEENS7_ILi64EEENS7_ILi256EEEEEELi256ENS_6half_tEfNS_4arch4Sm80ELb0ELb1ELb1ELb1ELb0ELb0ELb1ELb0EEENS1_21CollectiveEpilogueFwdINS6_IJS8_SA_S9_EEENS6_IJNS7_ILi1EEESI_SI_EEESC_SE_Li256ELb1ELb1ELb0ELb0EEENS1_19SingleTileSchedulerILb1ELb0ELb1ELi128EEEEEEEEEvNT_6ParamsE,"",@"SHT_CUDA_INFO"
	.sectionflags	@""
	.align	4


	//----- nvinfo : EIATTR_CUDA_API_VERSION
	.align		4
        /*0000*/ 	.byte	0x04, 0x37
        /*0002*/ 	.short	(.L_370 - .L_369)
.L_369:
        /*0004*/ 	.word	0x00000082


	//----- nvinfo : EIATTR_SW2861232_WAR
	.align		4
.L_370:
        /*0008*/ 	.byte	0x01, 0x35
	.zero		2


	//----- nvinfo : EIATTR_PARAM_CBANK
	.align		4
        /*000c*/ 	.byte	0x04, 0x0a
        /*000e*/ 	.short	(.L_372 - .L_371)
	.align		4
.L_371:
        /*0010*/ 	.word	index@(.nv.constant0._ZN7cutlass13device_kernelIN5flash19enable_sm80_to_sm89INS1_16FlashAttnFwdSm80INS1_25CollectiveMainloopFwdSm80ILi8ELi1ELb0EN4cute5tupleIJNS5_1CILi128EEENS7_ILi64EEENS7_ILi256EEEEEELi256ENS_6half_tEfNS_4arch4Sm80ELb0ELb1ELb1ELb1ELb0ELb0ELb1ELb0EEENS1_21CollectiveEpilogueFwdINS6_IJS8_SA_S9_EEENS6_IJNS7_ILi1EEESI_SI_EEESC_SE_Li256ELb1ELb1ELb0ELb0EEENS1_19SingleTileSchedulerILb1ELb0ELb1ELi128EEEEEEEEEvNT_6ParamsE)
        /*0014*/ 	.short	0x0160
        /*0016*/ 	.short	0x0418


	//----- nvinfo : EIATTR_CBANK_PARAM_SIZE
	.align		4
.L_372:
        /*0018*/ 	.byte	0x03, 0x19
        /*001a*/ 	.short	0x0418


	//----- nvinfo : EIATTR_KPARAM_INFO
	.align		4
        /*001c*/ 	.byte	0x04, 0x17
        /*001e*/ 	.short	(.L_374 - .L_373)
.L_373:
        /*0020*/ 	.word	0x00000000
        /*0024*/ 	.short	0x0000
        /*0026*/ 	.short	0x0000
        /*0028*/ 	.byte	0x00, 0xf0, 0x61, 0x10


	//----- nvinfo : EIATTR_MAXREG_COUNT
	.align		4
.L_374:
        /*002c*/ 	.byte	0x03, 0x1b
        /*002e*/ 	.short	0x00ff


	//----- nvinfo : EIATTR_NUM_BARRIERS
	.align		4
        /*0030*/ 	.byte	0x02, 0x4c
        /*0032*/ 	.byte	0x02
	.zero		1


	//----- nvinfo : EIATTR_ANNOTATIONS
	.align		4
        /*0034*/ 	.byte	0x04, 0x55
        /*0036*/ 	.short	(.L_376 - .L_375)


	//   ....[0]....
.L_375:
        /* <DEDUP_REMOVED lines=53> */


	//----- nvinfo : EIATTR_MERCURY_ISA_VERSION
	.align		4
.L_376:
        /*0378*/ 	.byte	0x03, 0x5f
        /*037a*/ 	.short	0x0000


	//----- nvinfo : EIATTR_COOP_GROUP_MASK_REGIDS
	.align		4
        /*037c*/ 	.byte	0x04, 0x29
        /*037e*/ 	.short	(.L_378 - .L_377)


	//   ....[0]....
.L_377:
        /*0380*/ 	.word	0xffffffff


	//   ....[1]....
        /*0384*/ 	.word	0xffffffff


	//   ....[2]....
        /*0388*/ 	.word	0xffffffff


	//   ....[3]....
        /*038c*/ 	.word	0xffffffff


	//   ....[4]....
        /*0390*/ 	.word	0xffffffff


	//   ....[5]....
        /*0394*/ 	.word	0xffffffff


	//   ....[6]....
        /*0398*/ 	.word	0xffffffff


	//   ....[7]....
        /*039c*/ 	.word	0xffffffff


	//   ....[8]....
        /*03a0*/ 	.word	0xffffffff


	//   ....[9]....
        /*03a4*/ 	.word	0xffffffff


	//   ....[10]....
        /*03a8*/ 	.word	0xffffffff


	//   ....[11]....
        /*03ac*/ 	.word	0xffffffff


	//   ....[12]....
        /*03b0*/ 	.word	0xffffffff


	//   ....[13]....
        /*03b4*/ 	.word	0xffffffff


	//   ....[14]....
        /*03b8*/ 	.word	0xffffffff


	//   ....[15]....
        /*03bc*/ 	.word	0xffffffff


	//   ....[16]....
        /*03c0*/ 	.word	0xffffffff


	//   ....[17]....
        /*03c4*/ 	.word	0xffffffff


	//   ....[18]....
        /*03c8*/ 	.word	0xffffffff


	//   ....[19]....
        /*03cc*/ 	.word	0xffffffff


	//   ....[20]....
        /*03d0*/ 	.word	0xffffffff


	//   ....[21]....
        /*03d4*/ 	.word	0xffffffff


	//   ....[22]....
        /*03d8*/ 	.word	0xffffffff


	//   ....[23]....
        /*03dc*/ 	.word	0xffffffff


	//   ....[24]....
        /*03e0*/ 	.word	0xffffffff


	//   ....[25]....
        /*03e4*/ 	.word	0xffffffff


	//   ....[26]....
        /*03e8*/ 	.word	0xffffffff


	//   ....[27]....
        /*03ec*/ 	.word	0xffffffff


	//   ....[28]....
        /*03f0*/ 	.word	0xffffffff


	//   ....[29]....
        /*03f4*/ 	.word	0xffffffff


	//   ....[30]....
        /*03f8*/ 	.word	0xffffffff


	//   ....[31]....
        /*03fc*/ 	.word	0xffffffff


	//   ....[32]....
        /*0400*/ 	.word	0xffffffff


	//   ....[33]....
        /*0404*/ 	.word	0xffffffff


	//   ....[34]....
        /*0408*/ 	.word	0xffffffff


	//   ....[35]....
        /*040c*/ 	.word	0xffffffff


	//   ....[36]....
        /*0410*/ 	.word	0xffffffff


	//   ....[37]....
        /*0414*/ 	.word	0xffffffff


	//   ....[38]....
        /*0418*/ 	.word	0xffffffff


	//   ....[39]....
        /*041c*/ 	.word	0xffffffff


	//   ....[40]....
        /*0420*/ 	.word	0xffffffff


	//   ....[41]....
        /*0424*/ 	.word	0xffffffff


	//   ....[42]....
        /*0428*/ 	.word	0xffffffff


	//   ....[43]....
        /*042c*/ 	.word	0xffffffff


	//   ....[44]....
        /*0430*/ 	.word	0xffffffff


	//   ....[45]....
        /*0434*/ 	.word	0xffffffff


	//   ....[46]....
        /*0438*/ 	.word	0xffffffff


	//   ....[47]....
        /*043c*/ 	.word	0xffffffff


	//   ....[48]....
        /*0440*/ 	.word	0xffffffff


	//   ....[49]....
        /*0444*/ 	.word	0xffffffff


	//   ....[50]....
        /*0448*/ 	.word	0xffffffff


	//   ....[51]....
        /*044c*/ 	.word	0xffffffff


	//   ....[52]....
        /*0450*/ 	.word	0xffffffff


	//   ....[53]....
        /*0454*/ 	.word	0xffffffff


	//   ....[54]....
        /*0458*/ 	.word	0xffffffff


	//----- nvinfo : EIATTR_COOP_GROUP_INSTR_OFFSETS
	.align		4
.L_378:
        /*045c*/ 	.byte	0x04, 0x28
        /*045e*/ 	.short	(.L_380 - .L_379)


	//   ....[0]....
.L_379:
        /*0460*/ 	.word	0x00000090


	//   ....[1]....
        /*0464*/ 	.word	0x00001560


	//   ....[2]....
        /*0468*/ 	.word	0x000015d0


	//   ....[3]....
        /*046c*/ 	.word	0x000019a0


	//   ....[4]....
        /*0470*/ 	.word	0x000019e0


	//   ....[5]....
        /*0474*/ 	.word	0x00001c20


	//   ....[6]....
        /*0478*/ 	.word	0x00001c50


	//   ....[7]....
        /*047c*/ 	.word	0x00001e40


	//   ....[8]....
        /*0480*/ 	.word	0x00001e80


	//   ....[9]....
        /*0484*/ 	.word	0x00003cc0


	//   ....[10]....
        /*0488*/ 	.word	0x000043b0


	//   ....[11]....
        /*048c*/ 	.word	0x00004a80


	//   ....[12]....
        /*0490*/ 	.word	0x00004bd0


	//   ....[13]....
        /*0494*/ 	.word	0x00004be0


	//   ....[14]....
        /*0498*/ 	.word	0x00004c70


	//   ....[15]....
        /*049c*/ 	.word	0x00009910


	//   ....[16]....
        /*04a0*/ 	.word	0x00009af0


	//   ....[17]....
        /*04a4*/ 	.word	0x0000a570


	//   ....[18]....
        /*04a8*/ 	.word	0x0000a720


	//   ....[19]....
        /*04ac*/ 	.word	0x0000a760


	//   ....[20]....
        /*04b0*/ 	.word	0x0000a780


	//   ....[21]....
        /*04b4*/ 	.word	0x0000e770


	//   ....[22]....
        /*04b8*/ 	.word	0x0000e7e0


	//   ....[23]....
        /*04bc*/ 	.word	0x0000e830


	//   ....[24]....
        /*04c0*/ 	.word	0x0000e890


	//   ....[25]....
        /*04c4*/ 	.word	0x00012530


	//   ....[26]....
        /*04c8*/ 	.word	0x00012760


	//   ....[27]....
        /*04cc*/ 	.word	0x000131e0


	//   ....[28]....
        /*04d0*/ 	.word	0x00013390


	//   ....[29]....
        /*04d4*/ 	.word	0x000133d0


	//   ....[30]....
        /*04d8*/ 	.word	0x000133f0


	//   ....[31]....
        /*04dc*/ 	.word	0x00015000


	//   ....[32]....
        /*04e0*/ 	.word	0x00015030


	//   ....[33]....
        /*04e4*/ 	.word	0x00015060


	//   ....[34]....
        /*04e8*/ 	.word	0x00015070


	//   ....[35]....
        /*04ec*/ 	.word	0x00016a20


	//   ....[36]....
        /*04f0*/ 	.word	0x00016a50


	//   ....[37]....
        /*04f4*/ 	.word	0x00016a70


	//   ....[38]....
        /*04f8*/ 	.word	0x00016a80


	//   ....[39]....
        /*04fc*/ 	.word	0x00016ca0


	//   ....[40]....
        /*0500*/ 	.word	0x00016cb0


	//   ....[41]....
        /*0504*/ 	.word	0x00016eb0


	//   ....[42]....
        /*0508*/ 	.word	0x00016ee0


	//   ....[43]....
        /*050c*/ 	.word	0x000170a0


	//   ....[44]....
        /*0510*/ 	.word	0x000170d0


	//   ....[45]....
        /*0514*/ 	.word	0x00017290


	//   ....[46]....
        /*0518*/ 	.word	0x000172b0


	//   ....[47]....
        /*051c*/ 	.word	0x00017b20


	//   ....[48]....
        /*0520*/ 	.word	0x00017b40


	//   ....[49]....
        /*0524*/ 	.word	0x00017d00


	//   ....[50]....
        /*0528*/ 	.word	0x00017d30


	//   ....[51]....
        /*052c*/ 	.word	0x00017ec0


	//   ....[52]....
        /*0530*/ 	.word	0x00017ef0


	//   ....[53]....
        /*0534*/ 	.word	0x00018080


	//   ....[54]....
        /*0538*/ 	.word	0x000180a0


	//----- nvinfo : EIATTR_EXIT_INSTR_OFFSETS
	.align		4
.L_380:
        /*053c*/ 	.byte	0x04, 0x1c
        /*053e*/ 	.short	(.L_382 - .L_381)


	//   ....[0]....
.L_381:
        /*0540*/ 	.word	0x00000350


	//   ....[1]....
        /*0544*/ 	.word	0x000172c0


	//   ....[2]....
        /*0548*/ 	.word	0x00017400


	//   ....[3]....
        /*054c*/ 	.word	0x00017460


	//   ....[4]....
        /*0550*/ 	.word	0x000180b0


	//   ....[5]....
        /*0554*/ 	.word	0x000181c0


	//   ....[6]....
        /*0558*/ 	.word	0x00018220


	//----- nvinfo : EIATTR_CTAIDZ_USED
	.align		4
.L_382:
        /*055c*/ 	.byte	0x01, 0x04
	.zero		2


	//----- nvinfo : EIATTR_MAX_THREADS
	.align		4
        /*0560*/ 	.byte	0x04, 0x05
        /*0562*/ 	.short	(.L_384 - .L_383)
.L_383:
        /*0564*/ 	.word	0x00000100
        /*0568*/ 	.word	0x00000001
        /*056c*/ 	.word	0x00000001


	//----- nvinfo : EIATTR_CRS_STACK_SIZE
	.align		4
.L_384:
        /*0570*/ 	.byte	0x04, 0x1e
        /*0572*/ 	.short	(.L_386 - .L_385)
.L_385:
        /*0574*/ 	.word	0x00000000
.L_386:


//--------------------- .nv.info._ZN7cutlass13device_kernelIN5flash19enable_sm80_to_sm89INS1_16FlashAttnFwdSm80INS1_25CollectiveMainloopFwdSm80ILi8ELi1ELb0EN4cute5tupleIJNS5_1CILi128EEENS7_ILi48EEENS7_ILi256EEEEEELi256ENS_6half_tEfNS_4arch4Sm80ELb0ELb1ELb1ELb1ELb0ELb1ELb1ELb0EEENS1_21CollectiveEpilogueFwdINS6_IJS8_SA_S9_EEENS6_IJNS7_ILi1EEESI_SI_EEESC_SE_Li256ELb1ELb1ELb0ELb0EEENS1_19SingleTileSchedulerILb1ELb0ELb1ELi128EEEEEEEEEvNT_6ParamsE --------------------------
	.section	.nv.info._ZN7cutlass13device_kernelIN5flash19enable_sm80_to_sm89INS1_16FlashAttnFwdSm80INS1_25CollectiveMainloopFwdSm80ILi8ELi1ELb0EN4cute5tupleIJNS5_1CILi128EEENS7_ILi48EEENS7_ILi256EEEEEELi256ENS_6half_tEfNS_4arch4Sm80ELb0ELb1ELb1ELb1ELb0ELb1ELb1ELb0EEENS1_21CollectiveEpilogueFwdINS6_IJS8_SA_S9_EEENS6_IJNS7_ILi1EEESI_SI_EEESC_SE_Li256ELb1ELb1ELb0ELb0EEENS1_19SingleTileSchedulerILb1ELb0ELb1ELi128EEEEEEEEEvNT_6ParamsE,"",@"SHT_CUDA_INFO"
	.sectionflags	@""
	.align	4


	//----- nvinfo : EIATTR_CUDA_API_VERSION
	.align		4
        /*0000*/ 	.byte	0x04, 0x37
        /*0002*/ 	.short	(.L_388 - .L_387)
.L_387:
        /*0004*/ 	.word	0x00000082


	//----- nvinfo : EIATTR_SW2861232_WAR
	.align		4
.L_388:
        /*0008*/ 	.byte	0x01, 0x35
	.zero		2


	//----- nvinfo : EIATTR_PARAM_CBANK
	.align		4
        /*000c*/ 	.byte	0x04, 0x0a
        /*000e*/ 	.short	(.L_390 - .L_389)
	.align		4
.L_389:
        /*0010*/ 	.word	index@(.nv.constant0._ZN7cutlass13device_kernelIN5flash19enable_sm80_to_sm89INS1_16FlashAttnFwdSm80INS1_25CollectiveMainloopFwdSm80ILi8ELi1ELb0EN4cute5tupleIJNS5_1CILi128EEENS7_ILi48EEENS7_ILi256EEEEEELi256ENS_6half_tEfNS_4arch4Sm80ELb0ELb1ELb1ELb1ELb0ELb1ELb1ELb0EEENS1_21CollectiveEpilogueFwdINS6_IJS8_SA_S9_EEENS6_IJNS7_ILi1EEESI_SI_EEESC_SE_Li256ELb1ELb1ELb0ELb0EEENS1_19SingleTileSchedulerILb1ELb0ELb1ELi128EEEEEEEEEvNT_6ParamsE)
        /*0014*/ 	.short	0x0160
        /*0016*/ 	.short	0x0418


	//----- nvinfo : EIATTR_CBANK_PARAM_SIZE
	.align		4
.L_390:
        /*0018*/ 	.byte	0x03, 0x19
        /*001a*/ 	.short	0x0418


	//----- nvinfo : EIATTR_KPARAM_INFO
	.align		4
        /*001c*/ 	.byte	0x04, 0x17
        /*001e*/ 	.short	(.L_392 - .L_391)
.L_391:
        /*0020*/ 	.word	0x00000000
        /*0024*/ 	.short	0x0000
        /*0026*/ 	.short	0x0000
        /*0028*/ 	.byte	0x00, 0xf0, 0x61, 0x10


	//----- nvinfo : EIATTR_MAXREG_COUNT
	.align		4
.L_392:
        /*002c*/ 	.byte	0x03, 0x1b
        /*002e*/ 	.short	0x00ff


	//----- nvinfo : EIATTR_NUM_BARRIERS
	.align		4
        /*0030*/ 	.byte	0x02, 0x4c
        /*0032*/ 	.byte	0x02
	.zero		1


	//----- nvinfo : EIATTR_MERCURY_ISA_VERSION
	.align		4
        /*0034*/ 	.byte	0x03, 0x5f
        /*0036*/ 	.short	0x0000


	//----- nvinfo : EIATTR_COOP_GROUP_MASK_REGIDS
	.align		4
        /*0038*/ 	.byte	0x04, 0x29
        /*003a*/ 	.short	(.L_394 - .L_393)


	//   ....[0]....
.L_393:
        /*003c*/ 	.word	0xffffffff


	//   ....[1]....
        /*0040*/ 	.word	0xffffffff


	//   ....[2]....
        /*0044*/ 	.word	0xffffffff


	//   ....[3]....
        /*0048*/ 	.word	0xffffffff


	//   ....[4]....
        /*004c*/ 	.word	0xffffffff


	//   ....[5]....
        /*0050*/ 	.word	0xffffffff


	//   ....[6]....
        /*0054*/ 	.word	0xffffffff


	//   ....[7]....
        /*0058*/ 	.word	0xffffffff


	//   ....[8]....
        /*005c*/ 	.word	0xffffffff


	//   ....[9]....
        /*0060*/ 	.word	0xffffffff


	//   ....[10]....
        /*0064*/ 	.word	0xffffffff


	//   ....[11]....
        /*0068*/ 	.word	0xffffffff


	//   ....[12]....
        /*006c*/ 	.word	0xffffffff


	//   ....[13]....
        /*0070*/ 	.word	0xffffffff


	//   ....[14]....
        /*0074*/ 	.word	0xffffffff


	//   ....[15]....
        /*0078*/ 	.word	0xffffffff


	//   ....[16]....
        /*007c*/ 	.word	0xffffffff


	//   ....[17]....
        /*0080*/ 	.word	0xffffffff


	//   ....[18]....
        /*0084*/ 	.word	0xffffffff


	//   ....[19]....
        /*0088*/ 	.word	0xffffffff


	//   ....[20]....
        /*008c*/ 	.word	0xffffffff


	//   ....[21]....
        /*0090*/ 	.word	0xffffffff


	//   ....[22]....
        /*0094*/ 	.word	0xffffffff


	//   ....[23]....
        /*0098*/ 	.word	0xffffffff


	//   ....[24]....
        /*009c*/ 	.word	0xffffffff


	//   ....[25]....
        /*00a0*/ 	.word	0xffffffff


	//   ....[26]....
        /*00a4*/ 	.word	0xffffffff


	//   ....[27]....
        /*00a8*/ 	.word	0xffffffff


	//   ....[28]....
        /*00ac*/ 	.word	0xffffffff


	//   ....[29]....
        /*00b0*/ 	.word	0xffffffff


	//   ....[30]....
        /*00b4*/ 	.word	0xffffffff


	//   ....[31]....
        /*00b8*/ 	.word	0xffffffff


	//   ....[32]....
        /*00bc*/ 	.word	0xffffffff


	//   ....[33]....
        /*00c0*/ 	.word	0xffffffff


	//   ....[34]....
        /*00c4*/ 	.word	0xffffffff


	//   ....[35]....
        /*00c8*/ 	.word	0xffffffff


	//   ....[36]....
        /*00cc*/ 	.word	0xffffffff


	//   ....[37]....
        /*00d0*/ 	.word	0xffffffff


	//   ....[38]....
        /*00d4*/ 	.word	0xffffffff


	//   ....[39]....
        /*00d8*/ 	.word	0xffffffff


	//   ....[40]....
        /*00dc*/ 	.word	0xffffffff


	//   ....[41]....
        /*00e0*/ 	.word	0xffffffff


	//   ....[42]....
        /*00e4*/ 	.word	0xffffffff


	//   ....[43]....
        /*00e8*/ 	.word	0xffffffff


	//   ....[44]....
        /*00ec*/ 	.word	0xffffffff


	//   ....[45]....
        /*00f0*/ 	.word	0xffffffff


	//   ....[46]....
        /*00f4*/ 	.word	0xffffffff


	//   ....[47]....
        /*00f8*/ 	.word	0xffffffff


	//   ....[48]....
        /*00fc*/ 	.word	0xffffffff


	//   ....[49]....
        /*0100*/ 	.word	0xffffffff


	//   ....[50]....
        /*0104*/ 	.word	0xffffffff


	//   ....[51]....
        /*0108*/ 	.word	0xffffffff


	//   ....[52]....
        /*010c*/ 	.word	0xffffffff


	//   ....[53]....
        /*0110*/ 	.word	0xffffffff


	//   ....[54]....
        /*0114*/ 	.word	0xffffffff


	//   ....[55]....
        /*0118*/ 	.word	0xffffffff


	//   ....[56]....
        /*011c*/ 	.word	0xffffffff


	//   ....[57]....
        /*0120*/ 	.word	0xffffffff


	//   ....[58]....
        /*0124*/ 	.word	0xffffffff


	//   ....[59]....
        /*0128*/ 	.word	0xffffffff


	//   ....[60]....
        /*012c*/ 	.word	0xffffffff


	//   ....[61]....
        /*0130*/ 	.word	0xffffffff


	//   ....[62]....
        /*0134*/ 	.word	0xffffffff


	//   ....[63]....
        /*0138*/ 	.word	0xffffffff


	//   ....[64]....
        /*013c*/ 	.word	0xffffffff


	//   ....[65]....
        /*0140*/ 	.word	0xffffffff


	//   ....[66]....
        /*0144*/ 	.word	0xffffffff


	//   ....[67]....
        /*0148*/ 	.word	0xffffffff


	//   ....[68]....
        /*014c*/ 	.word	0xffffffff


	//   ....[69]....
        /*0150*/ 	.word	0xffffffff


	//   ....[70]....
        /*0154*/ 	.word	0xffffffff


	//   ....[71]....
        /*0158*/ 	.word	0xffffffff


	//   ....[72]....
        /*015c*/ 	.word	0xffffffff


	//   ....[73]....
        /*0160*/ 	.word	0xffffffff


	//   ....[74]....
        /*0164*/ 	.word	0xffffffff


	//   ....[75]....
        /*0168*/ 	.word	0xffffffff


	//   ....[76]....
        /*016c*/ 	.word	0xffffffff


	//   ....[77]....
        /*0170*/ 	.word	0xffffffff


	//   ....[78]....
        /*0174*/ 	.word	0xffffffff


	//   ....[79]....
        /*0178*/ 	.word	0xffffffff


	//   ....[80]....
        /*017c*/ 	.word	0xffffffff


	//   ....[81]....
        /*0180*/ 	.word	0xffffffff


	//   ....[82]....
        /*0184*/ 	.word	0xffffffff


	//   ....[83]....
        /*0188*/ 	.word	0xffffffff


	//   ....[84]....
        /*018c*/ 	.word	0xffffffff


	//   ....[85]....
        /*0190*/ 	.word	0xffffffff


	//   ....[86]....
        /*0194*/ 	.word	0xffffffff


	//   ....[87]....
        /*0198*/ 	.word	0xffffffff


	//   ....[88]....
        /*019c*/ 	.word	0xffffffff


	//   ....[89]....
        /*01a0*/ 	.word	0xffffffff


	//   ....[90]....
        /*01a4*/ 	.word	0xffffffff


	//   ....[91]....
        /*01a8*/ 	.word	0xffffffff


	//   ....[92]....
        /*01ac*/ 	.word	0xffffffff


	//   ....[93]....
        /*01b0*/ 	.word	0xffffffff


	//   ....[94]....
        /*01b4*/ 	.word	0xffffffff


	//   ....[95]....
        /*01b8*/ 	.word	0xffffffff


	//   ....[96]....
        /*01bc*/ 	.word	0xffffffff


	//   ....[97]....
        /*01c0*/ 	.word	0xffffffff


	//   ....[98]....
        /*01c4*/ 	.word	0xffffffff


	//   ....[99]....
        /*01c8*/ 	.word	0xffffffff


	//   ....[100]....
        /*01cc*/ 	.word	0xffffffff


	//   ....[101]....
        /*01d0*/ 	.word	0xffffffff


	//   ....[102]....
        /*01d4*/ 	.word	0xffffffff


	//   ....[103]....
        /*01d8*/ 	.word	0xffffffff


	//   ....[104]....
        /*01dc*/ 	.word	0xffffffff


	//   ....[105]....
        /*01e0*/ 	.word	0xffffffff


	//   ....[106]....
        /*01e4*/ 	.word	0xffffffff


	//   ....[107]....
        /*01e8*/ 	.word	0xffffffff


	//   ....[108]....
        /*01ec*/ 	.word	0xffffffff


	//   ....[109]....
        /*01f0*/ 	.word	0xffffffff


	//   ....[110]....
        /*01f4*/ 	.word	0xffffffff


	//   ....[111]....
        /*01f8*/ 	.word	0xffffffff


	//   ....[112]....
        /*01fc*/ 	.word	0xffffffff


	//   ....[113]....
        /*0200*/ 	.word	0xffffffff


	//   ....[114]....
        /*0204*/ 	.word	0xffffffff


	//   ....[115]....
        /*0208*/ 	.word	0xffffffff


	//   ....[116]....
        /*020c*/ 	.word	0xffffffff


	//   ....[117]....
        /*0210*/ 	.word	0xffffffff


	//   ....[118]....
        /*0214*/ 	.word	0xffffffff


	//   ....[119]....
        /*0218*/ 	.word	0xffffffff


	//   ....[120]....
        /*021c*/ 	.word	0xffffffff


	//   ....[121]....
        /*0220*/ 	.word	0xffffffff


	//   ....[122]....
        /*0224*/ 	.word	0xffffffff


	//   ....[123]....
        /*0228*/ 	.word	0xffffffff


	//   ....[124]....
        /*022c*/ 	.word	0xffffffff


	//   ....[125]....
        /*0230*/ 	.word	0xffffffff


	//   ....[126]....
        /*0234*/ 	.word	0xffffffff


	//   ....[127]....
        /*0238*/ 	.word	0xffffffff


	//   ....[128]....
        /*023c*/ 	.word	0xffffffff


	//   ....[129]....
        /*0240*/ 	.word	0xffffffff


	//   ....[130]....
        /*0244*/ 	.word	0xffffffff


	//   ....[131]....
        /*0248*/ 	.word	0xffffffff


	//   ....[132]....
        /*024c*/ 	.word	0xffffffff


	//   ....[133]....
        /*0250*/ 	.word	0xffffffff


	//   ....[134]....
        /*0254*/ 	.word	0xffffffff


	//   ....[135]....
        /*0258*/ 	.word	0xffffffff


	//   ....[136]....
        /*025c*/ 	.word	0xffffffff


	//   ....[137]....
        /*0260*/ 	.word	0xffffffff


	//   ....[138]....
        /*0264*/ 	.word	0xffffffff


	//----- nvinfo : EIATTR_COOP_GROUP_INSTR_OFFSETS
	.align		4
.L_394:
        /*0268*/ 	.byte	0x04, 0x28
        /*026a*/ 	.short	(.L_396 - .L_395)


	//   ....[0]....
.L_395:
        /*026c*/ 	.word	0x00000090


	//   ....[1]....
        /*0270*/ 	.word	0x00008890


	//   ....[2]....
        /*0274*/ 	.word	0x000088b0


	//   ....[3]....
        /*0278*/ 	.word	0x00008ad0


	//   ....[4]....
        /*027c*/ 	.word	0x00008ae0


	//   ....[5]....
        /*0280*/ 	.word	0x00008cd0


	//   ....[6]....
        /*0284*/ 	.word	0x00008cf0


	//   ....[7]....
        /*0288*/ 	.word	0x00008ee0


	//   ....[8]....
        /*028c*/ 	.word	0x00008ef0


	//   ....[9]....
        /*0290*/ 	.word	0x0000ac00


	//   ....[10]....
        /*0294*/ 	.word	0x0000adb0


	//   ....[11]....
        /*0298*/ 	.word	0x0000b660


	//   ....[12]....
        /*029c*/ 	.word	0x0000b8a0


	//   ....[13]....
        /*02a0*/ 	.word	0x0000b9c0


	//   ....[14]....
        /*02a4*/ 	.word	0x0000bab0


	//   ....[15]....
        /*02a8*/ 	.word	0x0000dc20


	//   ....[16]....
        /*02ac*/ 	.word	0x0000dde0


	//   ....[17]....
        /*02b0*/ 	.word	0x0000e4f0


	//   ....[18]....
        /*02b4*/ 	.word	0x0000e5a0


	//   ....[19]....
        /*02b8*/ 	.word	0x0000e790


	//   ....[20]....
        /*02bc*/ 	.word	0x0000e8b0


	//   ....[21]....
        /*02c0*/ 	.word	0x000115c0


	//   ....[22]....
        /*02c4*/ 	.word	0x000115e0


	//   ....[23]....
        /*02c8*/ 	.word	0x00011620


	//   ....[24]....
        /*02cc*/ 	.word	0x00011630


	//   ....[25]....
        /*02d0*/ 	.word	0x00014420


	//   ....[26]....
        /*02d4*/ 	.word	0x000145e0


	//   ....[27]....
        /*02d8*/ 	.word	0x00014da0


	//   ....[28]....
        /*02dc*/ 	.word	0x00014f60


	//   ....[29]....
        /*02e0*/ 	.word	0x00014f70


	//   ....[30]....
        /*02e4*/ 	.word	0x00014fe0


	//   ....[31]....
        /*02e8*/ 	.word	0x00016760


	//   ....[32]....
        /*02ec*/ 	.word	0x00016790


	//   ....[33]....
        /*02f0*/ 	.word	0x000167a0


	//   ....[34]....
        /*02f4*/ 	.word	0x000167d0


	//   ....[35]....
        /*02f8*/ 	.word	0x00018120


	//   ....[36]....
        /*02fc*/ 	.word	0x00018160


	//   ....[37]....
        /*0300*/ 	.word	0x000181a0


	//   ....[38]....
        /*0304*/ 	.word	0x000181e0


	//   ....[39]....
        /*0308*/ 	.word	0x00018400


	//   ....[40]....
        /*030c*/ 	.word	0x00018410


	//   ....[41]....
        /*0310*/ 	.word	0x00018610


	//   ....[42]....
        /*0314*/ 	.word	0x00018640


	//   ....[43]....
        /*0318*/ 	.word	0x00018800


	//   ....[44]....
        /*031c*/ 	.word	0x00018830


	//   ....[45]....
        /*0320*/ 	.word	0x000189f0


	//   ....[46]....
        /*0324*/ 	.word	0x00018a10


	//   ....[47]....
        /*0328*/ 	.word	0x00019260


	//   ....[48]....
        /*032c*/ 	.word	0x00019280


	//   ....[49]....
        /*0330*/ 	.word	0x00019450


	//   ....[50]....
        /*0334*/ 	.word	0x00019460


	//   ....[51]....
        /*0338*/ 	.word	0x00019630


	//   ....[52]....
        /*033c*/ 	.word	0x00019650


	//   ....[53]....
        /*0340*/ 	.word	0x00019820


	//   ....[54]....
        /*0344*/ 	.word	0x00019830


	//   ....[55]....
        /*0348*/ 	.word	0x00019a40


	//   ....[56]....
        /*034c*/ 	.word	0x00019ac0


	//   ....[57]....
        /*0350*/ 	.word	0x00019b30


	//   ....[58]....
        /*0354*/ 	.word	0x00019ba0


	//   ....[59]....
        /*0358*/ 	.word	0x00019c10


	//   ....[60]....
        /*035c*/ 	.word	0x00019c90


	//   ....[61]....
        /*0360*/ 	.word	0x00019d00


	//   ....[62]....
        /*0364*/ 	.word	0x00019d70


	//   ....[63]....
        /*0368*/ 	.word	0x00019db0


	//   ....[64]....
        /*036c*/ 	.word	0x00019df0


	//   ....[65]....
        /*0370*/ 	.word	0x00019e40


	//   ....[66]....
        /*0374*/ 	.word	0x00019e90


	//   ....[67]....
        /*0378*/ 	.word	0x00019f00


	//   ....[68]....
        /*037c*/ 	.word	0x00019f80


	//   ....[69]....
        /*0380*/ 	.word	0x0001a000


	//   ....[70]....
        /*0384*/ 	.word	0x0001a070


	//   ....[71]....
        /*0388*/ 	.word	0x0001a0f0


	//   ....[72]....
        /*038c*/ 	.word	0x0001a170


	//   ....[73]....
        /*0390*/ 	.word	0x0001a1f0


	//   ....[74]....
        /*0394*/ 	.word	0x0001a260


	//   ....[75]....
        /*0398*/ 	.word	0x0001a650


	//   ....[76]....
        /*039c*/ 	.word	0x0001a670


	//   ....[77]....
        /*03a0*/ 	.word	0x0001a680


	//   ....[78]....
        /*03a4*/ 	.word	0x0001a690


	//   ....[79]....
        /*03a8*/ 	.word	0x0001ac00


	//   ....[80]....
        /*03ac*/ 	.word	0x0001ac10


	//   ....[81]....
        /*03b0*/ 	.word	0x0001ac20


	//   ....[82]....
        /*03b4*/ 	.word	0x0001ac30


	//   ....[83]....
        /*03b8*/ 	.word	0x0001b130


	//   ....[84]....
        /*03bc*/ 	.word	0x0001b150


	//   ....[85]....
        /*03c0*/ 	.word	0x0001b160


	//   ....[86]....
        /*03c4*/ 	.word	0x0001b170


	//   ....[87]....
        /*03c8*/ 	.word	0x0001b690


	//   ....[88]....
        /*03cc*/ 	.word	0x0001b6f0


	//   ....[89]....
        /*03d0*/ 	.word	0x0001b710


	//   ....[90]....
        /*03d4*/ 	.word	0x0001b720


	//   ....[91]....
        /*03d8*/ 	.word	0x0001ef20


	//   ....[92]....
        /*03dc*/ 	.word	0x0001ef40


	//   ....[93]....
        /*03e0*/ 	.word	0x0001ef50


	//   ....[94]....
        /*03e4*/ 	.word	0x0001ef60


	//   ....[95]....
        /*03e8*/ 	.word	0x0001f3b0


	//   ....[96]....
        /*03ec*/ 	.word	0x0001f3c0


	//   ....[97]....
        /*03f0*/ 	.word	0x0001f3d0


	//   ....[98]....
        /*03f4*/ 	.word	0x0001f3e0


	//   ....[99]....
        /*03f8*/ 	.word	0x0001f7c0


	//   ....[100]....
        /*03fc*/ 	.word	0x0001f7e0


	//   ....[101]....
        /*0400*/ 	.word	0x0001f7f0


	//   ....[102]....
        /*0404*/ 	.word	0x0001f800


	//   ....[103]....
        /*0408*/ 	.word	0x0001fbf0


	//   ....[104]....
        /*040c*/ 	.word	0x0001fc50


	//   ....[105]....
        /*0410*/ 	.word	0x0001fc70


	//   ....[106]....
        /*0414*/ 	.word	0x0001fc80


	//   ....[107]....
        /*0418*/ 	.word	0x000238b0


	//   ....[108]....
        /*041c*/ 	.word	0x00023930


	//   ....[109]....
        /*0420*/ 	.word	0x000239a0


	//   ....[110]....
        /*0424*/ 	.word	0x00023a10


	//   ....[111]....
        /*0428*/ 	.word	0x00023a80


	//   ....[112]....
        /*042c*/ 	.word	0x00023af0


	//   ....[113]....
        /*0430*/ 	.word	0x00023b70


	//   ....[114]....
        /*0434*/ 	.word	0x00023be0


	//   ....[115]....
        /*0438*/ 	.word	0x00023c50


	//   ....[116]....
        /*043c*/ 	.word	0x00023cd0


	//   ....[117]....
        /*0440*/ 	.word	0x00023d40


	//   ....[118]....
        /*0444*/ 	.word	0x00023db0


	//   ....[119]....
        /*0448*/ 	.word	0x00023e20


	//   ....[120]....
        /*044c*/ 	.word	0x00023ea0


	//   ....[121]....
        /*0450*/ 	.word	0x00023f20


	//   ....[122]....
        /*0454*/ 	.word	0x00023f90


	//   ....[123]....
        /*0458*/ 	.word	0x00024000


	//   ....[124]....
        /*045c*/ 	.word	0x00024080


	//   ....[125]....
        /*0460*/ 	.word	0x000240f0


	//   ....[126]....
        /*0464*/ 	.word	0x00024160


	//   ....[127]....
        /*0468*/ 	.word	0x000241d0


	//   ....[128]....
        /*046c*/ 	.word	0x00024240


	//   ....[129]....
        /*0470*/ 	.word	0x000242c0


	//   ....[130]....
        /*0474*/ 	.word	0x00024330


	//   ....[131]....
        /*0478*/ 	.word	0x000243a0


	//   ....[132]....
        /*047c*/ 	.word	0x00024420


	//   ....[133]....
        /*0480*/ 	.word	0x00024490


	//   ....[134]....
        /*0484*/ 	.word	0x00024500


	//   ....[135]....
        /*0488*/ 	.word	0x00024570


	//   ....[136]....
        /*048c*/ 	.word	0x000245f0


	//   ....[137]....
        /*0490*/ 	.word	0x00024670


	//   ....[138]....
        /*0494*/ 	.word	0x000246e0


	//----- nvinfo : EIATTR_EXIT_INSTR_OFFSETS
	.align		4
.L_396:
        /*0498*/ 	.byte	0x04, 0x1c
        /*049a*/ 	.short	(.L_398 - .L_397)


	//   ....[0]....
.L_397:
        /*049c*/ 	.word	0x00000320


	//   ....[1]....
        /*04a0*/ 	.word	0x00018a20


	//   ....[2]....
        /*04a4*/ 	.word	0x00018b60


	//   ....[3]....
        /*04a8*/ 	.word	0x00018bc0


	//   ....[4]....
        /*04ac*/ 	.word	0x00019870


	//   ....[5]....
        /*04b0*/ 	.word	0x00019980


	//   ....[6]....
        /*04b4*/ 	.word	0x000199e0


	//----- nvinfo : EIATTR_CTAIDZ_USED
	.align		4
.L_398:
        /*04b8*/ 	.byte	0x01, 0x04
	.zero		2


	//----- nvinfo : EIATTR_MAX_THREADS
	.align		4
        /*04bc*/ 	.byte	0x04, 0x05
        /*04be*/ 	.short	(.L_400 - .L_399)
.L_399:
        /*04c0*/ 	.word	0x00000100
        /*04c4*/ 	.word	0x00000001
        /*04c8*/ 	.word	0x00000001


	//----- nvinfo : EIATTR_CRS_STACK_SIZE
	.align		4
.L_400:
        /*04cc*/ 	.byte	0x04, 0x1e
        /*04ce*/ 	.short	(.L_402 - .L_401)
.L_401:
        /*04d0*/ 	.word	0x00000000
.L_402:


//--------------------- .nv.info._ZN7cutlass13device_kernelIN5flash19enable_sm80_to_sm89INS1_16FlashAttnFwdSm80INS1_25CollectiveMainloopFwdSm80ILi8ELi1ELb0EN4cute5tupleIJNS5_1CILi128EEENS7_ILi96EEENS7_ILi256EEEEEELi256ENS_6half_tEfNS_4arch4Sm80ELb1ELb0ELb1ELb0ELb0ELb0ELb1ELb0EEENS1_21CollectiveEpilogueFwdINS6_IJS8_SA_S9_EEENS6_IJNS7_ILi1EEESI_SI_EEESC_SE_Li256ELb0ELb1ELb0ELb0EEENS1_30DynamicPersistentTileSchedulerILi256ELi256ELb0ELb1ELb0EEEEEEEEEvNT_6ParamsE --------------------------
	.section	.nv.info._ZN7cutlass13device_kernelIN5flash19enable_sm80_to_sm89INS1_16FlashAttnFwdSm80INS1_25CollectiveMainloopFwdSm80ILi8ELi1ELb0EN4cute5tupleIJNS5_1CILi128EEENS7_ILi96EEENS7_ILi256EEEEEELi256ENS_6half_tEfNS_4arch4Sm80ELb1ELb0ELb1ELb0ELb0ELb0ELb1ELb0EEENS1_21CollectiveEpilogueFwdINS6_IJS8_SA_S9_EEENS6_IJNS7_ILi1EEESI_SI_EEESC_SE_Li256ELb0ELb1ELb0ELb0EEENS1_30DynamicPersistentTileSchedulerILi256ELi256ELb0ELb1ELb0EEEEEEEEEvNT_6ParamsE,"",@"SHT_CUDA_INFO"
	.sectionflags	@""
	.align	4


	//----- nvinfo : EIATTR_CUDA_API_VERSION
	.align		4
        /*0000*/ 	.byte	0x04, 0x37
        /*0002*/ 	.short	(.L_404 - .L_403)
.L_403:
        /*0004*/ 	.word	0x00000082


	//----- nvinfo : EIATTR_SW2861232_WAR
	.align		4
.L_404:
        /*0008*/ 	.byte	0x01, 0x35
	.zero		2


	//----- nvinfo : EIATTR_PARAM_CBANK
	.align		4
        /*000c*/ 	.byte	0x04, 0x0a
        /*000e*/ 	.short	(.L_406 - .L_405)
	.align		4
.L_405:
        /*0010*/ 	.word	index@(.nv.constant0._ZN7cutlass13device_kernelIN5flash19enable_sm80_to_sm89INS1_16FlashAttnFwdSm80INS1_25CollectiveMainloopFwdSm80ILi8ELi1ELb0EN4cute5tupleIJNS5_1CILi128EEENS7_ILi96EEENS7_ILi256EEEEEELi256ENS_6half_tEfNS_4arch4Sm80ELb1ELb0ELb1ELb0ELb0ELb0ELb1ELb0EEENS1_21CollectiveEpilogueFwdINS6_IJS8_SA_S9_EEENS6_IJNS7_ILi1EEESI_SI_EEESC_SE_Li256ELb0ELb1ELb0ELb0EEENS1_30DynamicPersistentTileSchedulerILi256ELi256ELb0ELb1ELb0EEEEEEEEEvNT_6ParamsE)
        /*0014*/ 	.short	0x0160
        /*0016*/ 	.short	0x0428


	//----- nvinfo : EIATTR_CBANK_PARAM_SIZE
	.align		4
.L_406:
        /*0018*/ 	.byte	0x03, 0x19
        /*001a*/ 	.short	0x0428


	//----- nvinfo : EIATTR_KPARAM_INFO
	.align		4
        /*001c*/ 	.byte	0x04, 0x17
        /*001e*/ 	.short	(.L_408 - .L_407)
.L_407:
        /*0020*/ 	.word	0x00000000
        /*0024*/ 	.short	0x0000
        /*0026*/ 	.short	0x0000
        /*0028*/ 	.byte	0x00, 0xf0, 0xa1, 0x10


	//----- nvinfo : EIATTR_MAXREG_COUNT
	.align		4
.L_408:
        /*002c*/ 	.byte	0x03, 0x1b
        /*002e*/ 	.short	0x00ff


	//----- nvinfo : EIATTR_NUM_BARRIERS
	.align		4
        /*0030*/ 	.byte	0x02, 0x4c
        /*0032*/ 	.byte	0x06
	.zero		1


	//----- nvinfo : EIATTR_ANNOTATIONS
	.align		4
        /*0034*/ 	.byte	0x04, 0x55
        /*0036*/ 	.short	(.L_410 - .L_409)


	//   ....[0]....
.L_409:
        /* <DEDUP_REMOVED lines=90> */


	//----- nvinfo : EIATTR_MERCURY_ISA_VERSION
	.align		4
.L_410:
        /*05c0*/ 	.byte	0x03, 0x5f
        /*05c2*/ 	.short	0x0000


	//----- nvinfo : EIATTR_INT_WARP_WIDE_INSTR_OFFSETS
	.align		4
        /*05c4*/ 	.byte	0x04, 0x31
        /*05c6*/ 	.short	(.L_412 - .L_411)


	//   ....[0]....
.L_411:
        /*05c8*/ 	.word	0x00012c90


	//   ....[1]....
        /*05cc*/ 	.word	0x00012d10


	//----- nvinfo : EIATTR_COOP_GROUP_MASK_REGIDS
	.align		4
.L_412:
        /*05d0*/ 	.byte	0x04, 0x29
        /*05d2*/ 	.short	(.L_414 - .L_413)


	//   ....[0]....
.L_413:
        /*05d4*/ 	.word	0xffffffff


	//   ....[1]....
        /*05d8*/ 	.word	0xffffffff


	//   ....[2]....
        /*05dc*/ 	.word	0xffffffff


	//   ....[3]....
        /*05e0*/ 	.word	0xffffffff


	//   ....[4]....
        /*05e4*/ 	.word	0xffffffff


	//   ....[5]....
        /*05e8*/ 	.word	0xffffffff


	//   ....[6]....
        /*05ec*/ 	.word	0xffffffff


	//   ....[7]....
        /*05f0*/ 	.word	0xffffffff


	//   ....[8]....
        /*05f4*/ 	.word	0xffffffff


	//   ....[9]....
        /*05f8*/ 	.word	0xffffffff


	//   ....[10]....
        /*05fc*/ 	.word	0xffffffff


	//   ....[11]....
        /*0600*/ 	.word	0xffffffff


	//   ....[12]....
        /*0604*/ 	.word	0xffffffff


	//   ....[13]....
        /*0608*/ 	.word	0xffffffff


	//   ....[14]....
        /*060c*/ 	.word	0xffffffff


	//   ....[15]....
        /*0610*/ 	.word	0xffffffff


	//   ....[16]....
        /*0614*/ 	.word	0xffffffff


	//   ....[17]....
        /*0618*/ 	.word	0xffffffff


	//   ....[18]....
        /*061c*/ 	.word	0xffffffff


	//   ....[19]....
        /*0620*/ 	.word	0xffffffff


	//   ....[20]....
        /*0624*/ 	.word	0xffffffff


	//   ....[21]....
        /*0628*/ 	.word	0xffffffff


	//   ....[22]....
        /*062c*/ 	.word	0xffffffff


	//   ....[23]....
        /*0630*/ 	.word	0xffffffff


	//   ....[24]....
        /*0634*/ 	.word	0xffffffff


	//   ....[25]....
        /*0638*/ 	.word	0xffffffff


	//   ....[26]....
        /*063c*/ 	.word	0xffffffff


	//   ....[27]....
        /*0640*/ 	.word	0xffffffff


	//   ....[28]....
        /*0644*/ 	.word	0xffffffff


	//   ....[29]....
        /*0648*/ 	.word	0xffffffff


	//   ....[30]....
        /*064c*/ 	.word	0xffffffff


	//   ....[31]....
        /*0650*/ 	.word	0xffffffff


	//   ....[32]....
        /*0654*/ 	.word	0xffffffff


	//   ....[33]....
        /*0658*/ 	.word	0xffffffff


	//   ....[34]....
        /*065c*/ 	.word	0xffffffff


	//   ....[35]....
        /*0660*/ 	.word	0xffffffff


	//   ....[36]....
        /*0664*/ 	.word	0xffffffff


	//   ....[37]....
        /*0668*/ 	.word	0xffffffff


	//   ....[38]....
        /*066c*/ 	.word	0xffffffff


	//   ....[39]....
        /*0670*/ 	.word	0xffffffff


	//   ....[40]....
        /*0674*/ 	.word	0xffffffff


	//   ....[41]....
        /*0678*/ 	.word	0xffffffff


	//   ....[42]....
        /*067c*/ 	.word	0xffffffff


	//   ....[43]....
        /*0680*/ 	.word	0xffffffff


	//   ....[44]....
        /*0684*/ 	.word	0xffffffff


	//   ....[45]....
        /*0688*/ 	.word	0xffffffff


	//   ....[46]....
        /*068c*/ 	.word	0xffffffff


	//   ....[47]....
        /*0690*/ 	.word	0xffffffff


	//   ....[48]....
        /*0694*/ 	.word	0xffffffff


	//   ....[49]....
        /*0698*/ 	.word	0xffffffff


	//   ....[50]....
        /*069c*/ 	.word	0xffffffff


	//   ....[51]....
        /*06a0*/ 	.word	0xffffffff


	//   ....[52]....
        /*06a4*/ 	.word	0xffffffff


	//   ....[53]....
        /*06a8*/ 	.word	0xffffffff


	//   ....[54]....
        /*06ac*/ 	.word	0xffffffff


	//   ....[55]....
        /*06b0*/ 	.word	0xffffffff


	//   ....[56]....
        /*06b4*/ 	.word	0xffffffff


	//   ....[57]....
        /*06b8*/ 	.word	0xffffffff


	//   ....[58]....
        /*06bc*/ 	.word	0xffffffff


	//   ....[59]....
        /*06c0*/ 	.word	0xffffffff


	//   ....[60]....
        /*06c4*/ 	.word	0xffffffff


	//   ....[61]....
        /*06c8*/ 	.word	0xffffffff


	//   ....[62]....
        /*06cc*/ 	.word	0xffffffff


	//   ....[63]....
        /*06d0*/ 	.word	0xffffffff


	//   ....[64]....
        /*06d4*/ 	.word	0xffffffff


	//   ....[65]....
        /*06d8*/ 	.word	0xffffffff


	//   ....[66]....
        /*06dc*/ 	.word	0xffffffff


	//   ....[67]....
        /*06e0*/ 	.word	0xffffffff


	//   ....[68]....
        /*06e4*/ 	.word	0xffffffff


	//   ....[69]....
        /*06e8*/ 	.word	0xffffffff


	//   ....[70]....
        /*06ec*/ 	.word	0xffffffff


	//   ....[71]....
        /*06f0*/ 	.word	0xffffffff


	//   ....[72]....
        /*06f4*/ 	.word	0xffffffff


	//----- nvinfo : EIATTR_COOP_GROUP_INSTR_OFFSETS
	.align		4
.L_414:
        /*06f8*/ 	.byte	0x04, 0x28
        /*06fa*/ 	.short	(.L_416 - .L_415)


	//   ....[0]....
.L_415:
        /*06fc*/ 	.word	0x00000050


	//   ....[1]....
        /*0700*/ 	.word	0x00000060


	//   ....[2]....
        /*0704*/ 	.word	0x00001ac0


	//   ....[3]....
        /*0708*/ 	.word	0x00001ae0


	//   ....[4]....
        /*070c*/ 	.word	0x00001cd0


	//   ....[5]....
        /*0710*/ 	.word	0x00001ce0


	//   ....[6]....
        /*0714*/ 	.word	0x00001ec0


	//   ....[7]....
        /*0718*/ 	.word	0x00001ee0


	//   ....[8]....
        /*071c*/ 	.word	0x000020c0


	//   ....[9]....
        /*0720*/ 	.word	0x000020d0


	//   ....[10]....
        /*0724*/ 	.word	0x00004710


	//   ....[11]....
        /*0728*/ 	.word	0x00004740


	//   ....[12]....
        /*072c*/ 	.word	0x00004fe0


	//   ....[13]....
        /*0730*/ 	.word	0x00005110


	//   ....[14]....
        /*0734*/ 	.word	0x00005120


	//   ....[15]....
        /*0738*/ 	.word	0x00005170


	//   ....[16]....
        /*073c*/ 	.word	0x00008870


	//   ....[17]....
        /*0740*/ 	.word	0x000097f0


	//   ....[18]....
        /*0744*/ 	.word	0x0000a790


	//   ....[19]....
        /*0748*/ 	.word	0x0000a7a0


	//   ....[20]....
        /*074c*/ 	.word	0x0000a800


	//   ....[21]....
        /*0750*/ 	.word	0x0000a810


	//   ....[22]....
        /*0754*/ 	.word	0x0000f360


	//   ....[23]....
        /*0758*/ 	.word	0x0000f3b0


	//   ....[24]....
        /*075c*/ 	.word	0x0000f3d0


	//   ....[25]....
        /*0760*/ 	.word	0x0000f3f0


	//   ....[26]....
        /*0764*/ 	.word	0x00012240


	//   ....[27]....
        /*0768*/ 	.word	0x00012290


	//   ....[28]....
        /*076c*/ 	.word	0x000122b0


	//   ....[29]....
        /*0770*/ 	.word	0x000122d0


	//   ....[30]....
        /*0774*/ 	.word	0x000136e0


	//   ....[31]....
        /*0778*/ 	.word	0x00013a70


	//   ....[32]....
        /*077c*/ 	.word	0x00013aa0


	//   ....[33]....
        /*0780*/ 	.word	0x00013ac0


	//   ....[34]....
        /*0784*/ 	.word	0x00013af0


	//   ....[35]....
        /*0788*/ 	.word	0x00013d70


	//   ....[36]....
        /*078c*/ 	.word	0x00013d90


	//   ....[37]....
        /*0790*/ 	.word	0x00013f10


	//   ....[38]....
        /*0794*/ 	.word	0x00013f40


	//   ....[39]....
        /*0798*/ 	.word	0x00014080


	//   ....[40]....
        /*079c*/ 	.word	0x000140b0


	//   ....[41]....
        /*07a0*/ 	.word	0x000141e0


	//   ....[42]....
        /*07a4*/ 	.word	0x000141f0


	//   ....[43]....
        /*07a8*/ 	.word	0x00014800


	//   ....[44]....
        /*07ac*/ 	.word	0x00014820


	//   ....[45]....
        /*07b0*/ 	.word	0x00014a10


	//   ....[46]....
        /*07b4*/ 	.word	0x00014a20


	//   ....[47]....
        /*07b8*/ 	.word	0x00014c00


	//   ....[48]....
        /*07bc*/ 	.word	0x00014c20


	//   ....[49]....
        /*07c0*/ 	.word	0x00014e00


	//   ....[50]....
        /*07c4*/ 	.word	0x00014e10


	//   ....[51]....
        /*07c8*/ 	.word	0x00015050


	//   ....[52]....
        /*07cc*/ 	.word	0x00015160


	//   ....[53]....
        /*07d0*/ 	.word	0x000151d0


	//   ....[54]....
        /*07d4*/ 	.word	0x00015230


	//   ....[55]....
        /*07d8*/ 	.word	0x00015290


	//   ....[56]....
        /*07dc*/ 	.word	0x000152f0


	//   ....[57]....
        /*07e0*/ 	.word	0x00015360


	//   ....[58]....
        /*07e4*/ 	.word	0x000153c0


	//   ....[59]....
        /*07e8*/ 	.word	0x00015420


	//   ....[60]....
        /*07ec*/ 	.word	0x00015470


	//   ....[61]....
        /*07f0*/ 	.word	0x000154d0


	//   ....[62]....
        /*07f4*/ 	.word	0x00015520


	//   ....[63]....
        /*07f8*/ 	.word	0x00015570


	//   ....[64]....
        /*07fc*/ 	.word	0x000155e0


	//   ....[65]....
        /*0800*/ 	.word	0x00015650


	//   ....[66]....
        /*0804*/ 	.word	0x000156b0


	//   ....[67]....
        /*0808*/ 	.word	0x00015710


	//   ....[68]....
        /*080c*/ 	.word	0x00015770


	//   ....[69]....
        /*0810*/ 	.word	0x000157e0


	//   ....[70]....
        /*0814*/ 	.word	0x00015840


	//   ....[71]....
        /*0818*/ 	.word	0x000158a0


	//   ....[72]....
        /*081c*/ 	.word	0x00015900


	//----- nvinfo : EIATTR_EXIT_INSTR_OFFSETS
	.align		4
.L_416:
        /*0820*/ 	.byte	0x04, 0x1c
        /*0822*/ 	.short	(.L_418 - .L_417)


	//   ....[0]....
.L_417:
        /*0824*/ 	.word	0x000000b0


	//   ....[1]....
        /*0828*/ 	.word	0x00015110


	//----- nvinfo : EIATTR_MAX_THREADS
	.align		4
.L_418:
        /*082c*/ 	.byte	0x04, 0x05
        /*082e*/ 	.short	(.L_420 - .L_419)
.L_419:
        /*0830*/ 	.word	0x00000100
        /*0834*/ 	.word	0x00000001
        /*0838*/ 	.word	0x00000001


	//----- nvinfo : EIATTR_CRS_STACK_SIZE
	.align		4
.L_420:
        /*083c*/ 	.byte	0x04, 0x1e
        /*083e*/ 	.short	(.L_422 - .L_421)
.L_421:
        /*0840*/ 	.word	0x00000000
.L_422:


//--------------------- .nv.info._ZN7cutlass13device_kernelIN5flash19enable_sm80_to_sm89INS1_16FlashAttnFwdSm80INS1_25CollectiveMainloopFwdSm80ILi8ELi1ELb0EN4cute5tupleIJNS5_1CILi128EEENS7_ILi96EEENS7_ILi256EEEEEELi256ENS_6half_tEfNS_4arch4Sm80ELb1ELb0ELb1ELb1ELb0ELb0ELb1ELb0EEENS1_21CollectiveEpilogueFwdINS6_IJS8_SA_S9_EEENS6_IJNS7_ILi1EEESI_SI_EEESC_SE_Li256ELb1ELb1ELb0ELb0EEENS1_19SingleTileSchedulerILb1ELb0ELb1ELi128EEEEEEEEEvNT_6ParamsE --------------------------
	.section	.nv.info._ZN7cutlass13device_kernelIN5flash19enable_sm80_to_sm89INS1_16FlashAttnFwdSm80INS1_25CollectiveMainloopFwdSm80ILi8ELi1ELb0EN4cute5tupleIJNS5_1CILi128EEENS7_ILi96EEENS7_ILi256EEEEEELi256ENS_6half_tEfNS_4arch4Sm80ELb1ELb0ELb1ELb1ELb0ELb0ELb1ELb0EEENS1_21CollectiveEpilogueFwdINS6_IJS8_SA_S9_EEENS6_IJNS7_ILi1EEESI_SI_EEESC_SE_Li256ELb1ELb1ELb0ELb0EEENS1_19SingleTileSchedulerILb1ELb0ELb1ELi128EEEEEEEEEvNT_6ParamsE,"",@"SHT_CUDA_INFO"
	.sectionflags	@""
	.align	4


	//----- nvinfo : EIATTR_CUDA_API_VERSION
	.align		4
        /*0000*/ 	.byte	0x04, 0x37
        /*0002*/ 	.short	(.L_424 - .L_423)
.L_423:
        /*0004*/ 	.word	0x00000082


	//----- nvinfo : EIATTR_SW2861232_WAR
	.align		4
.L_424:
        /*0008*/ 	.byte	0x01, 0x35
	.zero		2


	//----- nvinfo : EIATTR_PARAM_CBANK
	.align		4
        /*000c*/ 	.byte	0x04, 0x0a
        /*000e*/ 	.short	(.L_426 - .L_425)
	.align		4
.L_425:
        /*0010*/ 	.word	index@(.nv.constant0._ZN7cutlass13device_kernelIN5flash19enable_sm80_to_sm89INS1_16FlashAttnFwdSm80INS1_25CollectiveMainloopFwdSm80ILi8ELi1ELb0EN4cute5tupleIJNS5_1CILi128EEENS7_ILi96EEENS7_ILi256EEEEEELi256ENS_6half_tEfNS_4arch4Sm80ELb1ELb0ELb1ELb1ELb0ELb0ELb1ELb0EEENS1_21CollectiveEpilogueFwdINS6_IJS8_SA_S9_EEENS6_IJNS7_ILi1EEESI_SI_EEESC_SE_Li256ELb1ELb1ELb0ELb0EEENS1_19SingleTileSchedulerILb1ELb0ELb1ELi128EEEEEEEEEvNT_6ParamsE)
        /*0014*/ 	.short	0x0160
        /*0016*/ 	.short	0x0418


	//----- nvinfo : EIATTR_CBANK_PARAM_SIZE
	.align		4
.L_426:
        /*0018*/ 	.byte	0x03, 0x19
        /*001a*/ 	.short	0x0418


	//----- nvinfo : EIATTR_KPARAM_INFO
	.align		4
        /*001c*/ 	.byte	0x04, 0x17
        /*001e*/ 	.short	(.L_428 - .L_427)
.L_427:
        /*0020*/ 	.word	0x00000000
        /*0024*/ 	.short	0x0000
        /*0026*/ 	.short	0x0000
        /*0028*/ 	.byte	0x00, 0xf0, 0x61, 0x10


	//----- nvinfo : EIATTR_MAXREG_COUNT
	.align		4
.L_428:
        /*002c*/ 	.byte	0x03, 0x1b
        /*002e*/ 	.short	0x00ff


	//----- nvinfo : EIATTR_NUM_BARRIERS
	.align		4
        /*0030*/ 	.byte	0x02, 0x4c
        /*0032*/ 	.byte	0x02
	.zero		1


	//----- nvinfo : EIATTR_ANNOTATIONS
	.align		4
        /*0034*/ 	.byte	0x04, 0x55
        /*0036*/ 	.short	(.L_430 - .L_429)


	//   ....[0]....
.L_429:
        /* <DEDUP_REMOVED lines=27> */


	//----- nvinfo : EIATTR_MERCURY_ISA_VERSION
	.align		4
.L_430:
        /*01d8*/ 	.byte	0x03, 0x5f
        /*01da*/ 	.short	0x0000


	//----- nvinfo : EIATTR_COOP_GROUP_MASK_REGIDS
	.align		4
        /*01dc*/ 	.byte	0x04, 0x29
        /*01de*/ 	.short	(.L_432 - .L_431)


	//   ....[0]....
.L_431:
        /*01e0*/ 	.word	0xffffffff


	//   ....[1]....
        /*01e4*/ 	.word	0xffffffff


	//   ....[2]....
        /*01e8*/ 	.word	0xffffffff


	//   ....[3]....
        /*01ec*/ 	.word	0xffffffff


	//   ....[4]....
        /*01f0*/ 	.word	0xffffffff


	//   ....[5]....
        /*01f4*/ 	.word	0xffffffff


	//   ....[6]....
        /*01f8*/ 	.word	0xffffffff


	//   ....[7]....
        /*01fc*/ 	.word	0xffffffff


	//   ....[8]....
        /*0200*/ 	.word	0xffffffff


	//   ....[9]....
        /*0204*/ 	.word	0xffffffff


	//   ....[10]....
        /*0208*/ 	.word	0xffffffff


	//   ....[11]....
        /*020c*/ 	.word	0xffffffff


	//   ....[12]....
        /*0210*/ 	.word	0xffffffff


	//   ....[13]....
        /*0214*/ 	.word	0xffffffff


	//   ....[14]....
        /*0218*/ 	.word	0xffffffff


	//   ....[15]....
        /*021c*/ 	.word	0xffffffff


	//   ....[16]....
        /*0220*/ 	.word	0xffffffff


	//   ....[17]....
        /*0224*/ 	.word	0xffffffff


	//   ....[18]....
        /*0228*/ 	.word	0xffffffff


	//   ....[19]....
        /*022c*/ 	.word	0xffffffff


	//   ....[20]....
        /*0230*/ 	.word	0xffffffff


	//   ....[21]....
        /*0234*/ 	.word	0xffffffff


	//   ....[22]....
        /*0238*/ 	.word	0xffffffff


	//   ....[23]....
        /*023c*/ 	.word	0xffffffff


	//   ....[24]....
        /*0240*/ 	.word	0xffffffff


	//   ....[25]....
        /*0244*/ 	.word	0xffffffff


	//   ....[26]....
        /*0248*/ 	.word	0xffffffff


	//   ....[27]....
        /*024c*/ 	.word	0xffffffff


	//   ....[28]....
        /*0250*/ 	.word	0xffffffff


	//   ....[29]....
        /*0254*/ 	.word	0xffffffff


	//   ....[30]....
        /*0258*/ 	.word	0xffffffff


	//   ....[31]....
        /*025c*/ 	.word	0xffffffff


	//   ....[32]....
        /*0260*/ 	.word	0xffffffff


	//   ....[33]....
        /*0264*/ 	.word	0xffffffff


	//   ....[34]....
        /*0268*/ 	.word	0xffffffff


	//   ....[35]....
        /*026c*/ 	.word	0xffffffff


	//   ....[36]....
        /*0270*/ 	.word	0xffffffff


	//   ....[37]....
        /*0274*/ 	.word	0xffffffff


	//   ....[38]....
        /*0278*/ 	.word	0xffffffff


	//   ....[39]....
        /*027c*/ 	.word	0xffffffff


	//   ....[40]....
        /*0280*/ 	.word	0xffffffff


	//   ....[41]....
        /*0284*/ 	.word	0xffffffff


	//   ....[42]....
        /*0288*/ 	.word	0xffffffff


	//   ....[43]....
        /*028c*/ 	.word	0xffffffff


	//   ....[44]....
        /*0290*/ 	.word	0xffffffff


	//   ....[45]....
        /*0294*/ 	.word	0xffffffff


	//   ....[46]....
        /*0298*/ 	.word	0xffffffff


	//   ....[47]....
        /*029c*/ 	.word	0xffffffff


	//   ....[48]....
        /*02a0*/ 	.word	0xffffffff


	//----- nvinfo : EIATTR_COOP_GROUP_INSTR_OFFSETS
	.align		4
.L_432:
        /*02a4*/ 	.byte	0x04, 0x28
        /*02a6*/ 	.short	(.L_434 - .L_433)


	//   ....[0]....
.L_433:
        /*02a8*/ 	.word	0x00000090


	//   ....[1]....
        /*02ac*/ 	.word	0x00001270


	//   ....[2]....
        /*02b0*/ 	.word	0x000012e0


	//   ....[3]....
        /*02b4*/ 	.word	0x000015e0


	//   ....[4]....
        /*02b8*/ 	.word	0x00001660


	//   ....[5]....
        /*02bc*/ 	.word	0x00001930


	//   ....[6]....
        /*02c0*/ 	.word	0x00001960


	//   ....[7]....
        /*02c4*/ 	.word	0x00001b50


	//   ....[8]....
        /*02c8*/ 	.word	0x00001b90


	//   ....[9]....
        /*02cc*/ 	.word	0x00004600


	//   ....[10]....
        /*02d0*/ 	.word	0x00004620


	//   ....[11]....
        /*02d4*/ 	.word	0x00004fc0


	//   ....[12]....
        /*02d8*/ 	.word	0x00005110


	//   ....[13]....
        /*02dc*/ 	.word	0x00005120


	//   ....[14]....
        /*02e0*/ 	.word	0x00005170


	//   ....[15]....
        /*02e4*/ 	.word	0x0000a270


	//   ....[16]....
        /*02e8*/ 	.word	0x0000a290


	//   ....[17]....
        /*02ec*/ 	.word	0x0000aed0


	//   ....[18]....
        /*02f0*/ 	.word	0x0000af70


	//   ....[19]....
        /*02f4*/ 	.word	0x0000afa0


	//   ....[20]....
        /*02f8*/ 	.word	0x0000afc0


	//   ....[21]....
        /*02fc*/ 	.word	0x0000ff00


	//   ....[22]....
        /*0300*/ 	.word	0x0000ff30


	//   ....[23]....
        /*0304*/ 	.word	0x0000ff50


	//   ....[24]....
        /*0308*/ 	.word	0x0000ff80


	//   ....[25]....
        /*030c*/ 	.word	0x00012ba0


	//   ....[26]....
        /*0310*/ 	.word	0x00012bb0


	//   ....[27]....
        /*0314*/ 	.word	0x00012be0


	//   ....[28]....
        /*0318*/ 	.word	0x00012c00


	//   ....[29]....
        /*031c*/ 	.word	0x00014590


	//   ....[30]....
        /*0320*/ 	.word	0x000145c0


	//   ....[31]....
        /*0324*/ 	.word	0x000145e0


	//   ....[32]....
        /*0328*/ 	.word	0x000145f0


	//   ....[33]....
        /*032c*/ 	.word	0x00014810


	//   ....[34]....
        /*0330*/ 	.word	0x00014820


	//   ....[35]....
        /*0334*/ 	.word	0x00014a20


	//   ....[36]....
        /*0338*/ 	.word	0x00014a50


	//   ....[37]....
        /*033c*/ 	.word	0x00014c10


	//   ....[38]....
        /*0340*/ 	.word	0x00014c40


	//   ....[39]....
        /*0344*/ 	.word	0x00014e00


	//   ....[40]....
        /*0348*/ 	.word	0x00014e20


	//   ....[41]....
        /*034c*/ 	.word	0x00015690


	//   ....[42]....
        /*0350*/ 	.word	0x000156b0


	//   ....[43]....
        /*0354*/ 	.word	0x00015870


	//   ....[44]....
        /*0358*/ 	.word	0x000158a0


	//   ....[45]....
        /*035c*/ 	.word	0x00015a30


	//   ....[46]....
        /*0360*/ 	.word	0x00015a60


	//   ....[47]....
        /*0364*/ 	.word	0x00015bf0


	//   ....[48]....
        /*0368*/ 	.word	0x00015c10


	//----- nvinfo : EIATTR_EXIT_INSTR_OFFSETS
	.align		4
.L_434:
        /*036c*/ 	.byte	0x04, 0x1c
        /*036e*/ 	.short	(.L_436 - .L_435)


	//   ....[0]....
.L_435:
        /*0370*/ 	.word	0x00000350


	//   ....[1]....
        /*0374*/ 	.word	0x00014e30


	//   ....[2]....
        /*0378*/ 	.word	0x00014f70


	//   ....[3]....
        /*037c*/ 	.word	0x00014fd0


	//   ....[4]....
        /*0380*/ 	.word	0x00015c20


	//   ....[5]....
        /*0384*/ 	.word	0x00015d30


	//   ....[6]....
        /*0388*/ 	.word	0x00015d90


	//----- nvinfo : EIATTR_CTAIDZ_USED
	.align		4
.L_436:
        /*038c*/ 	.byte	0x01, 0x04
	.zero		2


	//----- nvinfo : EIATTR_MAX_THREADS
	.align		4
        /*0390*/ 	.byte	0x04, 0x05
        /*0392*/ 	.short	(.L_438 - .L_437)
.L_437:
        /*0394*/ 	.word	0x00000100
        /*0398*/ 	.word	0x00000001
        /*039c*/ 	.word	0x00000001


	//----- nvinfo : EIATTR_CRS_STACK_SIZE
	.align		4
.L_438:
        /*03a0*/ 	.byte	0x04, 0x1e
        /*03a2*/ 	.short	(.L_440 - .L_439)
.L_439:
        /*03a4*/ 	.word	0x00000000
.L_440:


//--------------------- .nv.info._ZN7cutlass13device_kernelIN5flash19enable_sm80_to_sm89INS1_16FlashAttnFwdSm80INS1_25CollectiveMainloopFwdSm80ILi8ELi1ELb0EN4cute5tupleIJNS5_1CILi128EEENS7_ILi48EEENS7_ILi256EEEEEELi256ENS_6half_tEfNS_4arch4Sm80ELb1ELb0ELb1ELb1ELb0ELb1ELb1ELb0EEENS1_21CollectiveEpilogueFwdINS6_IJS8_SA_S9_EEENS6_IJNS7_ILi1EEESI_SI_EEESC_SE_Li256ELb1ELb1ELb0ELb0EEENS1_19SingleTileSchedulerILb1ELb0ELb1ELi128EEEEEEEEEvNT_6ParamsE --------------------------
	.section	.nv.info._ZN7cutlass13device_kernelIN5flash19enable_sm80_to_sm89INS1_16FlashAttnFwdSm80INS1_25CollectiveMainloopFwdSm80ILi8ELi1ELb0EN4cute5tupleIJNS5_1CILi128EEENS7_ILi48EEENS7_ILi256EEEEEELi256ENS_6half_tEfNS_4arch4Sm80ELb1ELb0ELb1ELb1ELb0ELb1ELb1ELb0EEENS1_21CollectiveEpilogueFwdINS6_IJS8_SA_S9_EEENS6_IJNS7_ILi1EEESI_SI_EEESC_SE_Li256ELb1ELb1ELb0ELb0EEENS1_19SingleTileSchedulerILb1ELb0ELb1ELi128EEEEEEEEEvNT_6ParamsE,"",@"SHT_CUDA_INFO"
	.sectionflags	@""
	.align	4


	//----- nvinfo : EIATTR_CUDA_API_VERSION
	.align		4
        /*0000*/ 	.byte	0x04, 0x37
        /*0002*/ 	.short	(.L_442 - .L_441)
.L_441:
        /*0004*/ 	.word	0x00000082


	//----- nvinfo : EIATTR_SW2861232_WAR
	.align		4
.L_442:
        /*0008*/ 	.byte	0x01, 0x35
	.zero		2


	//----- nvinfo : EIATTR_PARAM_CBANK
	.align		4
        /*000c*/ 	.byte	0x04, 0x0a
        /*000e*/ 	.short	(.L_444 - .L_443)
	.align		4
.L_443:
        /*0010*/ 	.word	index@(.nv.constant0._ZN7cutlass13device_kernelIN5flash19enable_sm80_to_sm89INS1_16FlashAttnFwdSm80INS1_25CollectiveMainloopFwdSm80ILi8ELi1ELb0EN4cute5tupleIJNS5_1CILi128EEENS7_ILi48EEENS7_ILi256EEEEEELi256ENS_6half_tEfNS_4arch4Sm80ELb1ELb0ELb1ELb1ELb0ELb1ELb1ELb0EEENS1_21CollectiveEpilogueFwdINS6_IJS8_SA_S9_EEENS6_IJNS7_ILi1EEESI_SI_EEESC_SE_Li256ELb1ELb1ELb0ELb0EEENS1_19SingleTileSchedulerILb1ELb0ELb1ELi128EEEEEEEEEvNT_6ParamsE)
        /*0014*/ 	.short	0x0160
        /*0016*/ 	.short	0x0418


	//----- nvinfo : EIATTR_CBANK_PARAM_SIZE
	.align		4
.L_444:
        /*0018*/ 	.byte	0x03, 0x19
        /*001a*/ 	.short	0x0418


	//----- nvinfo : EIATTR_KPARAM_INFO
	.align		4
        /*001c*/ 	.byte	0x04, 0x17
        /*001e*/ 	.short	(.L_446 - .L_445)
.L_445:
        /*0020*/ 	.word	0x00000000
        /*0024*/ 	.short	0x0000
        /*0026*/ 	.short	0x0000
        /*0028*/ 	.byte	0x00, 0xf0, 0x61, 0x10


	//----- nvinfo : EIATTR_MAXREG_COUNT
	.align		4
.L_446:
        /*002c*/ 	.byte	0x03, 0x1b
        /*002e*/ 	.short	0x00ff


	//----- nvinfo : EIATTR_NUM_BARRIERS
	.align		4
        /*0030*/ 	.byte	0x02, 0x4c
        /*0032*/ 	.byte	0x02
	.zero		1


	//----- nvinfo : EIATTR_MERCURY_ISA_VERSION
	.align		4
        /*0034*/ 	.byte	0x03, 0x5f
        /*0036*/ 	.short	0x0000


	//----- nvinfo : EIATTR_INT_WARP_WIDE_INSTR_OFFSETS
	.align		4
        /*0038*/ 	.byte	0x04, 0x31
        /*003a*/ 	.short	(.L_448 - .L_447)


	//   ....[0]....
.L_447:
        /*003c*/ 	.word	0x00015e20


	//   ....[1]....
        /*0040*/ 	.word	0x00018100


	//----- nvinfo : EIATTR_COOP_GROUP_MASK_REGIDS
	.align		4
.L_448:
        /*0044*/ 	.byte	0x04, 0x29
        /*0046*/ 	.short	(.L_450 - .L_449)


	//   ....[0]....
.L_449:
        /*0048*/ 	.word	0xffffffff


	//   ....[1]....
        /*004c*/ 	.word	0xffffffff


	//   ....[2]....
        /*0050*/ 	.word	0xffffffff


	//   ....[3]....
        /*0054*/ 	.word	0xffffffff


	//   ....[4]....
        /*0058*/ 	.word	0xffffffff


	//   ....[5]....
        /*005c*/ 	.word	0xffffffff


	//   ....[6]....
        /*0060*/ 	.word	0xffffffff


	//   ....[7]....
        /*0064*/ 	.word	0xffffffff


	//   ....[8]....
        /*0068*/ 	.word	0xffffffff


	//   ....[9]....
        /*006c*/ 	.word	0xffffffff


	//   ....[10]....
        /*0070*/ 	.word	0xffffffff


	//   ....[11]....
        /*0074*/ 	.word	0xffffffff


	//   ....[12]....
        /*0078*/ 	.word	0xffffffff


	//   ....[13]....
        /*007c*/ 	.word	0xffffffff


	//   ....[14]....
        /*0080*/ 	.word	0xffffffff


	//   ....[15]....
        /*0084*/ 	.word	0xffffffff


	//   ....[16]....
        /*0088*/ 	.word	0xffffffff


	//   ....[17]....
        /*008c*/ 	.word	0xffffffff


	//   ....[18]....
        /*0090*/ 	.word	0xffffffff


	//   ....[19]....
        /*0094*/ 	.word	0xffffffff


	//   ....[20]....
        /*0098*/ 	.word	0xffffffff


	//   ....[21]....
        /*009c*/ 	.word	0xffffffff


	//   ....[22]....
        /*00a0*/ 	.word	0xffffffff


	//   ....[23]....
        /*00a4*/ 	.word	0xffffffff


	//   ....[24]....
        /*00a8*/ 	.word	0xffffffff


	//   ....[25]....
        /*00ac*/ 	.word	0xffffffff


	//   ....[26]....
        /*00b0*/ 	.word	0xffffffff


	//   ....[27]....
        /*00b4*/ 	.word	0xffffffff


	//   ....[28]....
        /*00b8*/ 	.word	0xffffffff


	//   ....[29]....
        /*00bc*/ 	.word	0xffffffff


	//   ....[30]....
        /*00c0*/ 	.word	0xffffffff


	//   ....[31]....
        /*00c4*/ 	.word	0xffffffff


	//   ....[32]....
        /*00c8*/ 	.word	0xffffffff


	//   ....[33]....
        /*00cc*/ 	.word	0xffffffff


	//   ....[34]....
        /*00d0*/ 	.word	0xffffffff


	//   ....[35]....
        /*00d4*/ 	.word	0xffffffff


	//   ....[36]....
        /*00d8*/ 	.word	0xffffffff


	//   ....[37]....
        /*00dc*/ 	.word	0xffffffff


	//   ....[38]....
        /*00e0*/ 	.word	0xffffffff


	//   ....[39]....
        /*00e4*/ 	.word	0xffffffff


	//   ....[40]....
        /*00e8*/ 	.word	0xffffffff


	//   ....[41]....
        /*00ec*/ 	.word	0xffffffff


	//   ....[42]....
        /*00f0*/ 	.word	0xffffffff


	//   ....[43]....
        /*00f4*/ 	.word	0xffffffff


	//   ....[44]....
        /*00f8*/ 	.word	0xffffffff


	//   ....[45]....
        /*00fc*/ 	.word	0xffffffff


	//   ....[46]....
        /*0100*/ 	.word	0xffffffff


	//   ....[47]....
        /*0104*/ 	.word	0xffffffff


	//   ....[48]....
        /*0108*/ 	.word	0xffffffff


	//   ....[49]....
        /*010c*/ 	.word	0xffffffff


	//   ....[50]....
        /*0110*/ 	.word	0xffffffff


	//   ....[51]....
        /*0114*/ 	.word	0xffffffff


	//   ....[52]....
        /*0118*/ 	.word	0xffffffff


	//   ....[53]....
        /*011c*/ 	.word	0xffffffff


	//   ....[54]....
        /*0120*/ 	.word	0xffffffff


	//   ....[55]....
        /*0124*/ 	.word	0xffffffff


	//   ....[56]....
        /*0128*/ 	.word	0xffffffff


	//   ....[57]....
        /*012c*/ 	.word	0xffffffff


	//   ....[58]....
        /*0130*/ 	.word	0xffffffff


	//   ....[59]....
        /*0134*/ 	.word	0xffffffff


	//   ....[60]....
        /*0138*/ 	.word	0xffffffff


	//   ....[61]....
        /*013c*/ 	.word	0xffffffff


	//   ....[62]....
        /*0140*/ 	.word	0xffffffff


	//   ....[63]....
        /*0144*/ 	.word	0xffffffff


	//   ....[64]....
        /*0148*/ 	.word	0xffffffff


	//   ....[65]....
        /*014c*/ 	.word	0xffffffff


	//   ....[66]....
        /*0150*/ 	.word	0xffffffff


	//   ....[67]....
        /*0154*/ 	.word	0xffffffff


	//   ....[68]....
        /*0158*/ 	.word	0xffffffff


	//   ....[69]....
        /*015c*/ 	.word	0xffffffff


	//   ....[70]....
        /*0160*/ 	.word	0xffffffff


	//   ....[71]....
        /*0164*/ 	.word	0xffffffff


	//   ....[72]....
        /*0168*/ 	.word	0xffffffff


	//   ....[73]....
        /*016c*/ 	.word	0xffffffff


	//   ....[74]....
        /*0170*/ 	.word	0xffffffff


	//   ....[75]....
        /*0174*/ 	.word	0xffffffff


	//   ....[76]....
        /*0178*/ 	.word	0xffffffff


	//   ....[77]....
        /*017c*/ 	.word	0xffffffff


	//   ....[78]....
        /*0180*/ 	.word	0xffffffff


	//   ....[79]....
        /*0184*/ 	.word	0xffffffff


	//   ....[80]....
        /*0188*/ 	.word	0xffffffff


	//----- nvinfo : EIATTR_COOP_GROUP_INSTR_OFFSETS
	.align		4
.L_450:
        /*018c*/ 	.byte	0x04, 0x28
        /*018e*/ 	.short	(.L_452 - .L_451)


	//   ....[0]....
.L_451:
        /*0190*/ 	.word	0x00000070


	//   ....[1]....
        /*0194*/ 	.word	0x000080c0


	//   ....[2]....
        /*0198*/ 	.word	0x00008100


	//   ....[3]....
        /*019c*/ 	.word	0x00008550


	//   ....[4]....
        /*01a0*/ 	.word	0x00008670


	//   ....[5]....
        /*01a4*/ 	.word	0x000088a0


	//   ....[6]....
        /*01a8*/ 	.word	0x000088d0


	//   ....[7]....
        /*01ac*/ 	.word	0x00008ad0


	//   ....[8]....
        /*01b0*/ 	.word	0x00008b10


	//   ....[9]....
        /*01b4*/ 	.word	0x00009290


	//   ....[10]....
        /*01b8*/ 	.word	0x000092f0


	//   ....[11]....
        /*01bc*/ 	.word	0x00009310


	//   ....[12]....
        /*01c0*/ 	.word	0x00009320


	//   ....[13]....
        /*01c4*/ 	.word	0x000096f0


	//   ....[14]....
        /*01c8*/ 	.word	0x00009740


	//   ....[15]....
        /*01cc*/ 	.word	0x00009780


	//   ....[16]....
        /*01d0*/ 	.word	0x000097c0


	//   ....[17]....
        /*01d4*/ 	.word	0x00009b00


	//   ....[18]....
        /*01d8*/ 	.word	0x00009ba0


	//   ....[19]....
        /*01dc*/ 	.word	0x00009c20


	//   ....[20]....
        /*01e0*/ 	.word	0x00009c90


	//   ....[21]....
        /*01e4*/ 	.word	0x0000a010


	//   ....[22]....
        /*01e8*/ 	.word	0x0000a0b0


	//   ....[23]....
        /*01ec*/ 	.word	0x0000a130


	//   ....[24]....
        /*01f0*/ 	.word	0x0000a1a0


	//   ....[25]....
        /*01f4*/ 	.word	0x0000d7c0


	//   ....[26]....
        /*01f8*/ 	.word	0x0000d7e0


	//   ....[27]....
        /*01fc*/ 	.word	0x0000d800


	//   ....[28]....
        /*0200*/ 	.word	0x0000d810


	//   ....[29]....
        /*0204*/ 	.word	0x0000da10


	//   ....[30]....
        /*0208*/ 	.word	0x0000dab0


	//   ....[31]....
        /*020c*/ 	.word	0x0000db00


	//   ....[32]....
        /*0210*/ 	.word	0x0000db70


	//   ....[33]....
        /*0214*/ 	.word	0x0000de10


	//   ....[34]....
        /*0218*/ 	.word	0x0000deb0


	//   ....[35]....
        /*021c*/ 	.word	0x0000df30


	//   ....[36]....
        /*0220*/ 	.word	0x0000dfa0


	//   ....[37]....
        /*0224*/ 	.word	0x0000e230


	//   ....[38]....
        /*0228*/ 	.word	0x0000e2d0


	//   ....[39]....
        /*022c*/ 	.word	0x0000e320


	//   ....[40]....
        /*0230*/ 	.word	0x0000e390


	//   ....[41]....
        /*0234*/ 	.word	0x000133a0


	//   ....[42]....
        /*0238*/ 	.word	0x000133d0


	//   ....[43]....
        /*023c*/ 	.word	0x00013bc0


	//   ....[44]....
        /*0240*/ 	.word	0x00013bf0


	//   ....[45]....
        /*0244*/ 	.word	0x00013c10


	//   ....[46]....
        /*0248*/ 	.word	0x00013c30


	//   ....[47]....
        /*024c*/ 	.word	0x000160c0


	//   ....[48]....
        /*0250*/ 	.word	0x000160d0


	//   ....[49]....
        /*0254*/ 	.word	0x00016590


	//   ....[50]....
        /*0258*/ 	.word	0x000165a0


	//   ....[51]....
        /*025c*/ 	.word	0x000165c0


	//   ....[52]....
        /*0260*/ 	.word	0x000165e0


	//   ....[53]....
        /*0264*/ 	.word	0x00019590


	//   ....[54]....
        /*0268*/ 	.word	0x000195a0


	//   ....[55]....
        /*026c*/ 	.word	0x000195d0


	//   ....[56]....
        /*0270*/ 	.word	0x000195e0


	//   ....[57]....
        /*0274*/ 	.word	0x0001ace0


	//   ....[58]....
        /*0278*/ 	.word	0x0001ad10


	//   ....[59]....
        /*027c*/ 	.word	0x0001ad60


	//   ....[60]....
        /*0280*/ 	.word	0x0001ad70


	//   ....[61]....
        /*0284*/ 	.word	0x0001c820


	//   ....[62]....
        /*0288*/ 	.word	0x0001c870


	//   ....[63]....
        /*028c*/ 	.word	0x0001c8a0


	//   ....[64]....
        /*0290*/ 	.word	0x0001c8d0


	//   ....[65]....
        /*0294*/ 	.word	0x0001cb10


	//   ....[66]....
        /*0298*/ 	.word	0x0001cb20


	//   ....[67]....
        /*029c*/ 	.word	0x0001cd20


	//   ....[68]....
        /*02a0*/ 	.word	0x0001cd50


	//   ....[69]....
        /*02a4*/ 	.word	0x0001cf10


	//   ....[70]....
        /*02a8*/ 	.word	0x0001cf40


	//   ....[71]....
        /*02ac*/ 	.word	0x0001d100


	//   ....[72]....
        /*02b0*/ 	.word	0x0001d120


	//   ....[73]....
        /*02b4*/ 	.word	0x0001db30


	//   ....[74]....
        /*02b8*/ 	.word	0x0001db50


	//   ....[75]....
        /*02bc*/ 	.word	0x0001dce0


	//   ....[76]....
        /*02c0*/ 	.word	0x0001dd10


	//   ....[77]....
        /*02c4*/ 	.word	0x0001dea0


	//   ....[78]....
        /*02c8*/ 	.word	0x0001ded0


	//   ....[79]....
        /*02cc*/ 	.word	0x0001e060


	//   ....[80]....
        /*02d0*/ 	.word	0x0001e080


	//----- nvinfo : EIATTR_EXIT_INSTR_OFFSETS
	.align		4
.L_452:
        /*02d4*/ 	.byte	0x04, 0x1c
        /*02d6*/ 	.short	(.L_454 - .L_453)


	//   ....[0]....
.L_453:
        /*02d8*/ 	.word	0x000003a0


	//   ....[1]....
        /*02dc*/ 	.word	0x0001d130


	//   ....[2]....
        /*02e0*/ 	.word	0x0001d270


	//   ....[3]....
        /*02e4*/ 	.word	0x0001d2d0


	//   ....[4]....
        /*02e8*/ 	.word	0x0001e090


	//   ....[5]....
        /*02ec*/ 	.word	0x0001e1a0


	//   ....[6]....
        /*02f0*/ 	.word	0x0001e200


	//----- nvinfo : EIATTR_CTAIDZ_USED
	.align		4
.L_454:
        /*02f4*/ 	.byte	0x01, 0x04
	.zero		2


	//----- nvinfo : EIATTR_MAX_THREADS
	.align		4
        /*02f8*/ 	.byte	0x04, 0x05
        /*02fa*/ 	.short	(.L_456 - .L_455)
.L_455:
        /*02fc*/ 	.word	0x00000100
        /*0300*/ 	.word	0x00000001
        /*0304*/ 	.word	0x00000001


	//----- nvinfo : EIATTR_CRS_STACK_SIZE
	.align		4
.L_456:
        /*0308*/ 	.byte	0x04, 0x1e
        /*030a*/ 	.short	(.L_458 - .L_457)
.L_457:
        /*030c*/ 	.word	0x00000000
.L_458:


//--------------------- .nv.callgraph             --------------------------
	.section	.nv.callgraph,"",@"SHT_CUDA_CALLGRAPH"
	.align	4
	.sectionentsize	8
	.align		4
        /*0000*/ 	.word	0x00000000
	.align		4
        /*0004*/ 	.word	0xffffffff
	.align		4
        /*0008*/ 	.word	0x00000000
	.align		4
        /*000c*/ 	.word	0xfffffffe
	.align		4
        /*0010*/ 	.word	0x00000000
	.align		4
        /*0014*/ 	.word	0xfffffffd
	.align		4
        /*0018*/ 	.word	0x00000000
	.align		4
        /*001c*/ 	.word	0xfffffffc


//--------------------- .nv.rel.action            --------------------------
	.section	.nv.rel.action,"",@"SHT_CUDA_RELOCINFO"
	.align	8
	.sectionentsize	8
        /*0000*/ 	.byte	0x73, 0x00, 0x00, 0x00, 0x00, 0x00, 0x00, 0x00, 0x00, 0x00, 0x00, 0x11, 0x25, 0x00, 0x05, 0x36


//--------------------- .nv.constant4             --------------------------
	.section	.nv.constant4,"a",@progbits
	.align	8
	.align		8
.nv.constant4:
        /*0000*/ 	.dword	_ZN74_INTERNAL_365d0264_38_flash_fwd_hdim256_fp16_softcap_sm80_cu_f3e6f9ee_33944cuda3std3__45__cpo5beginE
	.align		8
        /*0008*/ 	.dword	_ZN74_INTERNAL_365d0264_38_flash_fwd_hdim256_fp16_softcap_sm80_cu_f3e6f9ee_33944cuda3std3__45__cpo3endE
	.align		8
        /*0010*/ 	.dword	_ZN74_INTERNAL_365d0264_38_flash_fwd_hdim256_fp16_softcap_sm80_cu_f3e6f9ee_33944cuda3std3__45__cpo6cbeginE
	.align		8
        /*0018*/ 	.dword	_ZN74_INTERNAL_365d0264_38_flash_fwd_hdim256_fp16_softcap_sm80_cu_f3e6f9ee_33944cuda3std3__45__cpo4cendE
	.align		8
        /*0020*/ 	.dword	_ZN74_INTERNAL_365d0264_38_flash_fwd_hdim256_fp16_softcap_sm80_cu_f3e6f9ee_33944cuda3std3__476_GLOBAL__N__365d0264_38_flash_fwd_hdim256_fp16_softcap_sm80_cu_f3e6f9ee_33946ignoreE
	.align		8
        /*0028*/ 	.dword	_ZN74_INTERNAL_365d0264_38_flash_fwd_hdim256_fp16_softcap_sm80_cu_f3e6f9ee_33944cuda3std3__419piecewise_constructE
	.align		8
        /*0030*/ 	.dword	_ZN74_INTERNAL_365d0264_38_flash_fwd_hdim256_fp16_softcap_sm80_cu_f3e6f9ee_33944cuda3std3__48in_placeE
	.align		8
        /*0038*/ 	.dword	_ZN74_INTERNAL_365d0264_38_flash_fwd_hdim256_fp16_softcap_sm80_cu_f3e6f9ee_33944cuda3std6ranges3__45__cpo4swapE
	.align		8
        /*0040*/ 	.dword	_ZN74_INTERNAL_365d0264_38_flash_fwd_hdim256_fp16_softcap_sm80_cu_f3e6f9ee_33944cuda3std6ranges3__45__cpo9iter_moveE
	.align		8
        /*0048*/ 	.dword	_ZN74_INTERNAL_365d0264_38_flash_fwd_hdim256_fp16_softcap_sm80_cu_f3e6f9ee_33944cute7productE
	.align		8
        /*0050*/ 	.dword	_ZN74_INTERNAL_365d0264_38_flash_fwd_hdim256_fp16_softcap_sm80_cu_f3e6f9ee_33944cute1_E


//--------------------- .nv.constant0._ZN7cutlass13device_kernelIN5flash19enable_sm80_to_sm89INS1_16FlashAttnFwdSm80INS1_25CollectiveMainloopFwdSm80ILi8ELi1ELb1EN4cute5tupleIJNS5_1CILi128EEENS7_ILi64EEENS7_ILi256EEEEEELi256ENS_6half_tEfNS_4arch4Sm80ELb0ELb0ELb1ELb0ELb0ELb0ELb1ELb0EEENS1_21CollectiveEpilogueFwdINS6_IJS8_SA_S9_EEENS6_IJNS7_ILi1EEESI_SI_EEESC_SE_Li256ELb0ELb1ELb0ELb0EEENS1_19SingleTileSchedulerILb0ELb0ELb1ELi128EEEEEEEEEvNT_6ParamsE --------------------------
	.section	.nv.constant0._ZN7cutlass13device_kernelIN5flash19enable_sm80_to_sm89INS1_16FlashAttnFwdSm80INS1_25CollectiveMainloopFwdSm80ILi8ELi1ELb1EN4cute5tupleIJNS5_1CILi128EEENS7_ILi64EEENS7_ILi256EEEEEELi256ENS_6half_tEfNS_4arch4Sm80ELb0ELb0ELb1ELb0ELb0ELb0ELb1ELb0EEENS1_21CollectiveEpilogueFwdINS6_IJS8_SA_S9_EEENS6_IJNS7_ILi1EEESI_SI_EEESC_SE_Li256ELb0ELb1ELb0ELb0EEENS1_19SingleTileSchedulerILb0ELb0ELb1ELi128EEEEEEEEEvNT_6ParamsE,"a",@progbits
	.sectionflags	@""
	.align	4
.nv.constant0._ZN7cutlass13device_kernelIN5flash19enable_sm80_to_sm89INS1_16FlashAttnFwdSm80INS1_25CollectiveMainloopFwdSm80ILi8ELi1ELb1EN4cute5tupleIJNS5_1CILi128EEENS7_ILi64EEENS7_ILi256EEEEEELi256ENS_6half_tEfNS_4arch4Sm80ELb0ELb0ELb1ELb0ELb0ELb0ELb1ELb0EEENS1_21CollectiveEpilogueFwdINS6_IJS8_SA_S9_EEENS6_IJNS7_ILi1EEESI_SI_EEESC_SE_Li256ELb0ELb1ELb0ELb0EEENS1_19SingleTileSchedulerILb0ELb0ELb1ELi128EEEEEEEEEvNT_6ParamsE:
	.zero		1400


//--------------------- .nv.constant0._ZN7cutlass13device_kernelIN5flash19enable_sm80_to_sm89INS1_16FlashAttnFwdSm80INS1_25CollectiveMainloopFwdSm80ILi8ELi1ELb1EN4cute5tupleIJNS5_1CILi128EEENS7_ILi64EEENS7_ILi256EEEEEELi256ENS_6half_tEfNS_4arch4Sm80ELb0ELb0ELb1ELb1ELb0ELb0ELb1ELb0EEENS1_21CollectiveEpilogueFwdINS6_IJS8_SA_S9_EEENS6_IJNS7_ILi1EEESI_SI_EEESC_SE_Li256ELb1ELb1ELb0ELb0EEENS1_19SingleTileSchedulerILb1ELb0ELb1ELi128EEEEEEEEEvNT_6ParamsE --------------------------
	.section	.nv.constant0._ZN7cutlass13device_kernelIN5flash19enable_sm80_to_sm89INS1_16FlashAttnFwdSm80INS1_25CollectiveMainloopFwdSm80ILi8ELi1ELb1EN4cute5tupleIJNS5_1CILi128EEENS7_ILi64EEENS7_ILi256EEEEEELi256ENS_6half_tEfNS_4arch4Sm80ELb0ELb0ELb1ELb1ELb0ELb0ELb1ELb0EEENS1_21CollectiveEpilogueFwdINS6_IJS8_SA_S9_EEENS6_IJNS7_ILi1EEESI_SI_EEESC_SE_Li256ELb1ELb1ELb0ELb0EEENS1_19SingleTileSchedulerILb1ELb0ELb1ELi128EEEEEEEEEvNT_6ParamsE,"a",@progbits
	.sectionflags	@""
	.align	4
.nv.constant0._ZN7cutlass13device_kernelIN5flash19enable_sm80_to_sm89INS1_16FlashAttnFwdSm80INS1_25CollectiveMainloopFwdSm80ILi8ELi1ELb1EN4cute5tupleIJNS5_1CILi128EEENS7_ILi64EEENS7_ILi256EEEEEELi256ENS_6half_tEfNS_4arch4Sm80ELb0ELb0ELb1ELb1ELb0ELb0ELb1ELb0EEENS1_21CollectiveEpilogueFwdINS6_IJS8_SA_S9_EEENS6_IJNS7_ILi1EEESI_SI_EEESC_SE_Li256ELb1ELb1ELb0ELb0EEENS1_19SingleTileSchedulerILb1ELb0ELb1ELi128EEEEEEEEEvNT_6ParamsE:
	.zero		1400


//--------------------- .nv.constant0._ZN7cutlass13device_kernelIN5flash19enable_sm80_to_sm89INS1_16FlashAttnFwdSm80INS1_25CollectiveMainloopFwdSm80ILi8ELi1ELb0EN4cute5tupleIJNS5_1CILi128EEENS7_ILi32EEENS7_ILi256EEEEEELi256ENS_6half_tEfNS_4arch4Sm80ELb0ELb0ELb1ELb1ELb0ELb1ELb1ELb0EEENS1_21CollectiveEpilogueFwdINS6_IJS8_SA_S9_EEENS6_IJNS7_ILi1EEESI_SI_EEESC_SE_Li256ELb1ELb1ELb0ELb0EEENS1_19SingleTileSchedulerILb1ELb0ELb1ELi128EEEEEEEEEvNT_6ParamsE --------------------------
	.section	.nv.constant0._ZN7cutlass13device_kernelIN5flash19enable_sm80_to_sm89INS1_16FlashAttnFwdSm80INS1_25CollectiveMainloopFwdSm80ILi8ELi1ELb0EN4cute5tupleIJNS5_1CILi128EEENS7_ILi32EEENS7_ILi256EEEEEELi256ENS_6half_tEfNS_4arch4Sm80ELb0ELb0ELb1ELb1ELb0ELb1ELb1ELb0EEENS1_21CollectiveEpilogueFwdINS6_IJS8_SA_S9_EEENS6_IJNS7_ILi1EEESI_SI_EEESC_SE_Li256ELb1ELb1ELb0ELb0EEENS1_19SingleTileSchedulerILb1ELb0ELb1ELi128EEEEEEEEEvNT_6ParamsE,"a",@progbits
	.sectionflags	@""
	.align	4
.nv.constant0._ZN7cutlass13device_kernelIN5flash19enable_sm80_to_sm89INS1_16FlashAttnFwdSm80INS1_25CollectiveMainloopFwdSm80ILi8ELi1ELb0EN4cute5tupleIJNS5_1CILi128EEENS7_ILi32EEENS7_ILi256EEEEEELi256ENS_6half_tEfNS_4arch4Sm80ELb0ELb0ELb1ELb1ELb0ELb1ELb1ELb0EEENS1_21CollectiveEpilogueFwdINS6_IJS8_SA_S9_EEENS6_IJNS7_ILi1EEESI_SI_EEESC_SE_Li256ELb1ELb1ELb0ELb0EEENS1_19SingleTileSchedulerILb1ELb0ELb1ELi128EEEEEEEEEvNT_6ParamsE:
	.zero		1400


//--------------------- .nv.constant0._ZN7cutlass13device_kernelIN5flash19enable_sm80_to_sm89INS1_16FlashAttnFwdSm80INS1_25CollectiveMainloopFwdSm80ILi8ELi1ELb1EN4cute5tupleIJNS5_1CILi128EEENS7_ILi48EEENS7_ILi256EEEEEELi256ENS_6half_tEfNS_4arch4Sm80ELb0ELb1ELb1ELb0ELb0ELb0ELb1ELb0EEENS1_21CollectiveEpilogueFwdINS6_IJS8_SA_S9_EEENS6_IJNS7_ILi1EEESI_SI_EEESC_SE_Li256ELb0ELb1ELb0ELb0EEENS1_19SingleTileSchedulerILb0ELb0ELb1ELi128EEEEEEEEEvNT_6ParamsE --------------------------
	.section	.nv.constant0._ZN7cutlass13device_kernelIN5flash19enable_sm80_to_sm89INS1_16FlashAttnFwdSm80INS1_25CollectiveMainloopFwdSm80ILi8ELi1ELb1EN4cute5tupleIJNS5_1CILi128EEENS7_ILi48EEENS7_ILi256EEEEEELi256ENS_6half_tEfNS_4arch4Sm80ELb0ELb1ELb1ELb0ELb0ELb0ELb1ELb0EEENS1_21CollectiveEpilogueFwdINS6_IJS8_SA_S9_EEENS6_IJNS7_ILi1EEESI_SI_EEESC_SE_Li256ELb0ELb1ELb0ELb0EEENS1_19SingleTileSchedulerILb0ELb0ELb1ELi128EEEEEEEEEvNT_6ParamsE,"a",@progbits
	.sectionflags	@""
	.align	4
.nv.constant0._ZN7cutlass13device_kernelIN5flash19enable_sm80_to_sm89INS1_16FlashAttnFwdSm80INS1_25CollectiveMainloopFwdSm80ILi8ELi1ELb1EN4cute5tupleIJNS5_1CILi128EEENS7_ILi48EEENS7_ILi256EEEEEELi256ENS_6half_tEfNS_4arch4Sm80ELb0ELb1ELb1ELb0ELb0ELb0ELb1ELb0EEENS1_21CollectiveEpilogueFwdINS6_IJS8_SA_S9_EEENS6_IJNS7_ILi1EEESI_SI_EEESC_SE_Li256ELb0ELb1ELb0ELb0EEENS1_19SingleTileSchedulerILb0ELb0ELb1ELi128EEEEEEEEEvNT_6ParamsE:
	.zero		1400


//--------------------- .nv.constant0._ZN7cutlass13device_kernelIN5flash19enable_sm80_to_sm89INS1_16FlashAttnFwdSm80INS1_25CollectiveMainloopFwdSm80ILi8ELi1ELb1EN4cute5tupleIJNS5_1CILi128EEENS7_ILi48EEENS7_ILi256EEEEEELi256ENS_6half_tEfNS_4arch4Sm80ELb0ELb1ELb1ELb1ELb0ELb0ELb1ELb0EEENS1_21CollectiveEpilogueFwdINS6_IJS8_SA_S9_EEENS6_IJNS7_ILi1EEESI_SI_EEESC_SE_Li256ELb1ELb1ELb0ELb0EEENS1_19SingleTileSchedulerILb1ELb0ELb1ELi128EEEEEEEEEvNT_6ParamsE --------------------------
	.section	.nv.constant0._ZN7cutlass13device_kernelIN5flash19enable_sm80_to_sm89INS1_16FlashAttnFwdSm80INS1_25CollectiveMainloopFwdSm80ILi8ELi1ELb1EN4cute5tupleIJNS5_1CILi128EEENS7_ILi48EEENS7_ILi256EEEEEELi256ENS_6half_tEfNS_4arch4Sm80ELb0ELb1ELb1ELb1ELb0ELb0ELb1ELb0EEENS1_21CollectiveEpilogueFwdINS6_IJS8_SA_S9_EEENS6_IJNS7_ILi1EEESI_SI_EEESC_SE_Li256ELb1ELb1ELb0ELb0EEENS1_19SingleTileSchedulerILb1ELb0ELb1ELi128EEEEEEEEEvNT_6ParamsE,"a",@progbits
	.sectionflags	@""
	.align	4
.nv.constant0._ZN7cutlass13device_kernelIN5flash19enable_sm80_to_sm89INS1_16FlashAttnFwdSm80INS1_25CollectiveMainloopFwdSm80ILi8ELi1ELb1EN4cute5tupleIJNS5_1CILi128EEENS7_ILi48EEENS7_ILi256EEEEEELi256ENS_6half_tEfNS_4arch4Sm80ELb0ELb1ELb1ELb1ELb0ELb0ELb1ELb0EEENS1_21CollectiveEpilogueFwdINS6_IJS8_SA_S9_EEENS6_IJNS7_ILi1EEESI_SI_EEESC_SE_Li256ELb1ELb1ELb0ELb0EEENS1_19SingleTileSchedulerILb1ELb0ELb1ELi128EEEEEEEEEvNT_6ParamsE:
	.zero		1400


//--------------------- .nv.constant0._ZN7cutlass13device_kernelIN5flash19enable_sm80_to_sm89INS1_16FlashAttnFwdSm80INS1_25CollectiveMainloopFwdSm80ILi8ELi1ELb0EN4cute5tupleIJNS5_1CILi128EEENS7_ILi32EEENS7_ILi256EEEEEELi256ENS_6half_tEfNS_4arch4Sm80ELb0ELb1ELb1ELb1ELb0ELb1ELb1ELb0EEENS1_21CollectiveEpilogueFwdINS6_IJS8_SA_S9_EEENS6_IJNS7_ILi1EEESI_SI_EEESC_SE_Li256ELb1ELb1ELb0ELb0EEENS1_19SingleTileSchedulerILb1ELb0ELb1ELi128EEEEEEEEEvNT_6ParamsE --------------------------
	.section	.nv.constant0._ZN7cutlass13device_kernelIN5flash19enable_sm80_to_sm89INS1_16FlashAttnFwdSm80INS1_25CollectiveMainloopFwdSm80ILi8ELi1ELb0EN4cute5tupleIJNS5_1CILi128EEENS7_ILi32EEENS7_ILi256EEEEEELi256ENS_6half_tEfNS_4arch4Sm80ELb0ELb1ELb1ELb1ELb0ELb1ELb1ELb0EEENS1_21CollectiveEpilogueFwdINS6_IJS8_SA_S9_EEENS6_IJNS7_ILi1EEESI_SI_EEESC_SE_Li256ELb1ELb1ELb0ELb0EEENS1_19SingleTileSchedulerILb1ELb0ELb1ELi128EEEEEEEEEvNT_6ParamsE,"a",@progbits
	.sectionflags	@""
	.align	4
.nv.constant0._ZN7cutlass13device_kernelIN5flash19enable_sm80_to_sm89INS1_16FlashAttnFwdSm80INS1_25CollectiveMainloopFwdSm80ILi8ELi1ELb0EN4cute5tupleIJNS5_1CILi128EEENS7_ILi32EEENS7_ILi256EEEEEELi256ENS_6half_tEfNS_4arch4Sm80ELb0ELb1ELb1ELb1ELb0ELb1ELb1ELb0EEENS1_21CollectiveEpilogueFwdINS6_IJS8_SA_S9_EEENS6_IJNS7_ILi1EEESI_SI_EEESC_SE_Li256ELb1ELb1ELb0ELb0EEENS1_19SingleTileSchedulerILb1ELb0ELb1ELi128EEEEEEEEEvNT_6ParamsE:
	.zero		1400


//--------------------- .nv.constant0._ZN7cutlass13device_kernelIN5flash19enable_sm80_to_sm89INS1_16FlashAttnFwdSm80INS1_25CollectiveMainloopFwdSm80ILi8ELi1ELb1EN4cute5tupleIJNS5_1CILi128EEENS7_ILi64EEENS7_ILi256EEEEEELi256ENS_6half_tEfNS_4arch4Sm80ELb1ELb0ELb1ELb0ELb0ELb0ELb1ELb0EEENS1_21CollectiveEpilogueFwdINS6_IJS8_SA_S9_EEENS6_IJNS7_ILi1EEESI_SI_EEESC_SE_Li256ELb0ELb1ELb0ELb0EEENS1_30DynamicPersistentTileSchedulerILi256ELi256ELb0ELb1ELb0EEEEEEEEEvNT_6ParamsE --------------------------
	.section	.nv.constant0._ZN7cutlass13device_kernelIN5flash19enable_sm80_to_sm89INS1_16FlashAttnFwdSm80INS1_25CollectiveMainloopFwdSm80ILi8ELi1ELb1EN4cute5tupleIJNS5_1CILi128EEENS7_ILi64EEENS7_ILi256EEEEEELi256ENS_6half_tEfNS_4arch4Sm80ELb1ELb0ELb1ELb0ELb0ELb0ELb1ELb0EEENS1_21CollectiveEpilogueFwdINS6_IJS8_SA_S9_EEENS6_IJNS7_ILi1EEESI_SI_EEESC_SE_Li256ELb0ELb1ELb0ELb0EEENS1_30DynamicPersistentTileSchedulerILi256ELi256ELb0ELb1ELb0EEEEEEEEEvNT_6ParamsE,"a",@progbits
	.sectionflags	@""
	.align	4
.nv.constant0._ZN7cutlass13device_kernelIN5flash19enable_sm80_to_sm89INS1_16FlashAttnFwdSm80INS1_25CollectiveMainloopFwdSm80ILi8ELi1ELb1EN4cute5tupleIJNS5_1CILi128EEENS7_ILi64EEENS7_ILi256EEEEEELi256ENS_6half_tEfNS_4arch4Sm80ELb1ELb0ELb1ELb0ELb0ELb0ELb1ELb0EEENS1_21CollectiveEpilogueFwdINS6_IJS8_SA_S9_EEENS6_IJNS7_ILi1EEESI_SI_EEESC_SE_Li256ELb0ELb1ELb0ELb0EEENS1_30DynamicPersistentTileSchedulerILi256ELi256ELb0ELb1ELb0EEEEEEEEEvNT_6ParamsE:
	.zero		1416


//--------------------- .nv.constant0._ZN7cutlass13device_kernelIN5flash19enable_sm80_to_sm89INS1_16FlashAttnFwdSm80INS1_25CollectiveMainloopFwdSm80ILi8ELi1ELb1EN4cute5tupleIJNS5_1CILi128EEENS7_ILi64EEENS7_ILi256EEEEEELi256ENS_6half_tEfNS_4arch4Sm80ELb1ELb0ELb1ELb1ELb0ELb0ELb1ELb0EEENS1_21CollectiveEpilogueFwdINS6_IJS8_SA_S9_EEENS6_IJNS7_ILi1EEESI_SI_EEESC_SE_Li256ELb1ELb1ELb0ELb0EEENS1_19SingleTileSchedulerILb1ELb0ELb1ELi128EEEEEEEEEvNT_6ParamsE --------------------------
	.section	.nv.constant0._ZN7cutlass13device_kernelIN5flash19enable_sm80_to_sm89INS1_16FlashAttnFwdSm80INS1_25CollectiveMainloopFwdSm80ILi8ELi1ELb1EN4cute5tupleIJNS5_1CILi128EEENS7_ILi64EEENS7_ILi256EEEEEELi256ENS_6half_tEfNS_4arch4Sm80ELb1ELb0ELb1ELb1ELb0ELb0ELb1ELb0EEENS1_21CollectiveEpilogueFwdINS6_IJS8_SA_S9_EEENS6_IJNS7_ILi1EEESI_SI_EEESC_SE_Li256ELb1ELb1ELb0ELb0EEENS1_19SingleTileSchedulerILb1ELb0ELb1ELi128EEEEEEEEEvNT_6ParamsE,"a",@progbits
	.sectionflags	@""
	.align	4
.nv.constant0._ZN7cutlass13device_kernelIN5flash19enable_sm80_to_sm89INS1_16FlashAttnFwdSm80INS1_25CollectiveMainloopFwdSm80ILi8ELi1ELb1EN4cute5tupleIJNS5_1CILi128EEENS7_ILi64EEENS7_ILi256EEEEEELi256ENS_6half_tEfNS_4arch4Sm80ELb1ELb0ELb1ELb1ELb0ELb0ELb1ELb0EEENS1_21CollectiveEpilogueFwdINS6_IJS8_SA_S9_EEENS6_IJNS7_ILi1EEESI_SI_EEESC_SE_Li256ELb1ELb1ELb0ELb0EEENS1_19SingleTileSchedulerILb1ELb0ELb1ELi128EEEEEEEEEvNT_6ParamsE:
	.zero		1400


//--------------------- .nv.constant0._ZN7cutlass13device_kernelIN5flash19enable_sm80_to_sm89INS1_16FlashAttnFwdSm80INS1_25CollectiveMainloopFwdSm80ILi8ELi1ELb0EN4cute5tupleIJNS5_1CILi128EEENS7_ILi32EEENS7_ILi256EEEEEELi256ENS_6half_tEfNS_4arch4Sm80ELb1ELb0ELb1ELb1ELb0ELb1ELb1ELb0EEENS1_21CollectiveEpilogueFwdINS6_IJS8_SA_S9_EEENS6_IJNS7_ILi1EEESI_SI_EEESC_SE_Li256ELb1ELb1ELb0ELb0EEENS1_19SingleTileSchedulerILb1ELb0ELb1ELi128EEEEEEEEEvNT_6ParamsE --------------------------
	.section	.nv.constant0._ZN7cutlass13device_kernelIN5flash19enable_sm80_to_sm89INS1_16FlashAttnFwdSm80INS1_25CollectiveMainloopFwdSm80ILi8ELi1ELb0EN4cute5tupleIJNS5_1CILi128EEENS7_ILi32EEENS7_ILi256EEEEEELi256ENS_6half_tEfNS_4arch4Sm80ELb1ELb0ELb1ELb1ELb0ELb1ELb1ELb0EEENS1_21CollectiveEpilogueFwdINS6_IJS8_SA_S9_EEENS6_IJNS7_ILi1EEESI_SI_EEESC_SE_Li256ELb1ELb1ELb0ELb0EEENS1_19SingleTileSchedulerILb1ELb0ELb1ELi128EEEEEEEEEvNT_6ParamsE,"a",@progbits
	.sectionflags	@""
	.align	4
.nv.constant0._ZN7cutlass13device_kernelIN5flash19enable_sm80_to_sm89INS1_16FlashAttnFwdSm80INS1_25CollectiveMainloopFwdSm80ILi8ELi1ELb0EN4cute5tupleIJNS5_1CILi128EEENS7_ILi32EEENS7_ILi256EEEEEELi256ENS_6half_tEfNS_4arch4Sm80ELb1ELb0ELb1ELb1ELb0ELb1ELb1ELb0EEENS1_21CollectiveEpilogueFwdINS6_IJS8_SA_S9_EEENS6_IJNS7_ILi1EEESI_SI_EEESC_SE_Li256ELb1ELb1ELb0ELb0EEENS1_19SingleTileSchedulerILb1ELb0ELb1ELi128EEEEEEEEEvNT_6ParamsE:
	.zero		1400


//--------------------- .nv.constant0._ZN7cutlass13device_kernelIN5flash19enable_sm80_to_sm89INS1_16FlashAttnFwdSm80INS1_25CollectiveMainloopFwdSm80ILi8ELi1ELb0EN4cute5tupleIJNS5_1CILi128EEENS7_ILi96EEENS7_ILi256EEEEEELi256ENS_6half_tEfNS_4arch4Sm80ELb0ELb0ELb1ELb0ELb0ELb0ELb1ELb0EEENS1_21CollectiveEpilogueFwdINS6_IJS8_SA_S9_EEENS6_IJNS7_ILi1EEESI_SI_EEESC_SE_Li256ELb0ELb1ELb0ELb0EEENS1_19SingleTileSchedulerILb0ELb0ELb1ELi128EEEEEEEEEvNT_6ParamsE --------------------------
	.section	.nv.constant0._ZN7cutlass13device_kernelIN5flash19enable_sm80_to_sm89INS1_16FlashAttnFwdSm80INS1_25CollectiveMainloopFwdSm80ILi8ELi1ELb0EN4cute5tupleIJNS5_1CILi128EEENS7_ILi96EEENS7_ILi256EEEEEELi256ENS_6half_tEfNS_4arch4Sm80ELb0ELb0ELb1ELb0ELb0ELb0ELb1ELb0EEENS1_21CollectiveEpilogueFwdINS6_IJS8_SA_S9_EEENS6_IJNS7_ILi1EEESI_SI_EEESC_SE_Li256ELb0ELb1ELb0ELb0EEENS1_19SingleTileSchedulerILb0ELb0ELb1ELi128EEEEEEEEEvNT_6ParamsE,"a",@progbits
	.sectionflags	@""
	.align	4
.nv.constant0._ZN7cutlass13device_kernelIN5flash19enable_sm80_to_sm89INS1_16FlashAttnFwdSm80INS1_25CollectiveMainloopFwdSm80ILi8ELi1ELb0EN4cute5tupleIJNS5_1CILi128EEENS7_ILi96EEENS7_ILi256EEEEEELi256ENS_6half_tEfNS_4arch4Sm80ELb0ELb0ELb1ELb0ELb0ELb0ELb1ELb0EEENS1_21CollectiveEpilogueFwdINS6_IJS8_SA_S9_EEENS6_IJNS7_ILi1EEESI_SI_EEESC_SE_Li256ELb0ELb1ELb0ELb0EEENS1_19SingleTileSchedulerILb0ELb0ELb1ELi128EEEEEEEEEvNT_6ParamsE:
	.zero		1400


//--------------------- .nv.constant0._ZN7cutlass13device_kernelIN5flash19enable_sm80_to_sm89INS1_16FlashAttnFwdSm80INS1_25CollectiveMainloopFwdSm80ILi8ELi1ELb0EN4cute5tupleIJNS5_1CILi128EEENS7_ILi96EEENS7_ILi256EEEEEELi256ENS_6half_tEfNS_4arch4Sm80ELb0ELb0ELb1ELb1ELb0ELb0ELb1ELb0EEENS1_21CollectiveEpilogueFwdINS6_IJS8_SA_S9_EEENS6_IJNS7_ILi1EEESI_SI_EEESC_SE_Li256ELb1ELb1ELb0ELb0EEENS1_19SingleTileSchedulerILb1ELb0ELb1ELi128EEEEEEEEEvNT_6ParamsE --------------------------
	.section	.nv.constant0._ZN7cutlass13device_kernelIN5flash19enable_sm80_to_sm89INS1_16FlashAttnFwdSm80INS1_25CollectiveMainloopFwdSm80ILi8ELi1ELb0EN4cute5tupleIJNS5_1CILi128EEENS7_ILi96EEENS7_ILi256EEEEEELi256ENS_6half_tEfNS_4arch4Sm80ELb0ELb0ELb1ELb1ELb0ELb0ELb1ELb0EEENS1_21CollectiveEpilogueFwdINS6_IJS8_SA_S9_EEENS6_IJNS7_ILi1EEESI_SI_EEESC_SE_Li256ELb1ELb1ELb0ELb0EEENS1_19SingleTileSchedulerILb1ELb0ELb1ELi128EEEEEEEEEvNT_6ParamsE,"a",@progbits
	.sectionflags	@""
	.align	4
.nv.constant0._ZN7cutlass13device_kernelIN5flash19enable_sm80_to_sm89INS1_16FlashAttnFwdSm80INS1_25CollectiveMainloopFwdSm80ILi8ELi1ELb0EN4cute5tupleIJNS5_1CILi128EEENS7_ILi96EEENS7_ILi256EEEEEELi256ENS_6half_tEfNS_4arch4Sm80ELb0ELb0ELb1ELb1ELb0ELb0ELb1ELb0EEENS1_21CollectiveEpilogueFwdINS6_IJS8_SA_S9_EEENS6_IJNS7_ILi1EEESI_SI_EEESC_SE_Li256ELb1ELb1ELb0ELb0EEENS1_19SingleTileSchedulerILb1ELb0ELb1ELi128EEEEEEEEEvNT_6ParamsE:
	.zero		1400


//--------------------- .nv.constant0._ZN7cutlass13device_kernelIN5flash19enable_sm80_to_sm89INS1_16FlashAttnFwdSm80INS1_25CollectiveMainloopFwdSm80ILi8ELi1ELb0EN4cute5tupleIJNS5_1CILi128EEENS7_ILi48EEENS7_ILi256EEEEEELi256ENS_6half_tEfNS_4arch4Sm80ELb0ELb0ELb1ELb1ELb0ELb1ELb1ELb0EEENS1_21CollectiveEpilogueFwdINS6_IJS8_SA_S9_EEENS6_IJNS7_ILi1EEESI_SI_EEESC_SE_Li256ELb1ELb1ELb0ELb0EEENS1_19SingleTileSchedulerILb1ELb0ELb1ELi128EEEEEEEEEvNT_6ParamsE --------------------------
	.section	.nv.constant0._ZN7cutlass13device_kernelIN5flash19enable_sm80_to_sm89INS1_16FlashAttnFwdSm80INS1_25CollectiveMainloopFwdSm80ILi8ELi1ELb0EN4cute5tupleIJNS5_1CILi128EEENS7_ILi48EEENS7_ILi256EEEEEELi256ENS_6half_tEfNS_4arch4Sm80ELb0ELb0ELb1ELb1ELb0ELb1ELb1ELb0EEENS1_21CollectiveEpilogueFwdINS6_IJS8_SA_S9_EEENS6_IJNS7_ILi1EEESI_SI_EEESC_SE_Li256ELb1ELb1ELb0ELb0EEENS1_19SingleTileSchedulerILb1ELb0ELb1ELi128EEEEEEEEEvNT_6ParamsE,"a",@progbits
	.sectionflags	@""
	.align	4
.nv.constant0._ZN7cutlass13device_kernelIN5flash19enable_sm80_to_sm89INS1_16FlashAttnFwdSm80INS1_25CollectiveMainloopFwdSm80ILi8ELi1ELb0EN4cute5tupleIJNS5_1CILi128EEENS7_ILi48EEENS7_ILi256EEEEEELi256ENS_6half_tEfNS_4arch4Sm80ELb0ELb0ELb1ELb1ELb0ELb1ELb1ELb0EEENS1_21CollectiveEpilogueFwdINS6_IJS8_SA_S9_EEENS6_IJNS7_ILi1EEESI_SI_EEESC_SE_Li256ELb1ELb1ELb0ELb0EEENS1_19SingleTileSchedulerILb1ELb0ELb1ELi128EEEEEEEEEvNT_6ParamsE:
	.zero		1400


//--------------------- .nv.constant0._ZN7cutlass13device_kernelIN5flash19enable_sm80_to_sm89INS1_16FlashAttnFwdSm80INS1_25CollectiveMainloopFwdSm80ILi8ELi1ELb0EN4cute5tupleIJNS5_1CILi128EEENS7_ILi64EEENS7_ILi256EEEEEELi256ENS_6half_tEfNS_4arch4Sm80ELb0ELb1ELb1ELb0ELb0ELb0ELb1ELb0EEENS1_21CollectiveEpilogueFwdINS6_IJS8_SA_S9_EEENS6_IJNS7_ILi1EEESI_SI_EEESC_SE_Li256ELb0ELb1ELb0ELb0EEENS1_19SingleTileSchedulerILb0ELb0ELb1ELi128EEEEEEEEEvNT_6ParamsE --------------------------
	.section	.nv.constant0._ZN7cutlass13device_kernelIN5flash19enable_sm80_to_sm89INS1_16FlashAttnFwdSm80INS1_25CollectiveMainloopFwdSm80ILi8ELi1ELb0EN4cute5tupleIJNS5_1CILi128EEENS7_ILi64EEENS7_ILi256EEEEEELi256ENS_6half_tEfNS_4arch4Sm80ELb0ELb1ELb1ELb0ELb0ELb0ELb1ELb0EEENS1_21CollectiveEpilogueFwdINS6_IJS8_SA_S9_EEENS6_IJNS7_ILi1EEESI_SI_EEESC_SE_Li256ELb0ELb1ELb0ELb0EEENS1_19SingleTileSchedulerILb0ELb0ELb1ELi128EEEEEEEEEvNT_6ParamsE,"a",@progbits
	.sectionflags	@""
	.align	4
.nv.constant0._ZN7cutlass13device_kernelIN5flash19enable_sm80_to_sm89INS1_16FlashAttnFwdSm80INS1_25CollectiveMainloopFwdSm80ILi8ELi1ELb0EN4cute5tupleIJNS5_1CILi128EEENS7_ILi64EEENS7_ILi256EEEEEELi256ENS_6half_tEfNS_4arch4Sm80ELb0ELb1ELb1ELb0ELb0ELb0ELb1ELb0EEENS1_21CollectiveEpilogueFwdINS6_IJS8_SA_S9_EEENS6_IJNS7_ILi1EEESI_SI_EEESC_SE_Li256ELb0ELb1ELb0ELb0EEENS1_19SingleTileSchedulerILb0ELb0ELb1ELi128EEEEEEEEEvNT_6ParamsE:
	.zero		1400


//--------------------- .nv.constant0._ZN7cutlass13device_kernelIN5flash19enable_sm80_to_sm89INS1_16FlashAttnFwdSm80INS1_25CollectiveMainloopFwdSm80ILi8ELi1ELb0EN4cute5tupleIJNS5_1CILi128EEENS7_ILi64EEENS7_ILi256EEEEEELi256ENS_6half_tEfNS_4arch4Sm80ELb0ELb1ELb1ELb1ELb0ELb0ELb1ELb0EEENS1_21CollectiveEpilogueFwdINS6_IJS8_SA_S9_EEENS6_IJNS7_ILi1EEESI_SI_EEESC_SE_Li256ELb1ELb1ELb0ELb0EEENS1_19SingleTileSchedulerILb1ELb0ELb1ELi128EEEEEEEEEvNT_6ParamsE --------------------------
	.section	.nv.constant0._ZN7cutlass13device_kernelIN5flash19enable_sm80_to_sm89INS1_16FlashAttnFwdSm80INS1_25CollectiveMainloopFwdSm80ILi8ELi1ELb0EN4cute5tupleIJNS5_1CILi128EEENS7_ILi64EEENS7_ILi256EEEEEELi256ENS_6half_tEfNS_4arch4Sm80ELb0ELb1ELb1ELb1ELb0ELb0ELb1ELb0EEENS1_21CollectiveEpilogueFwdINS6_IJS8_SA_S9_EEENS6_IJNS7_ILi1EEESI_SI_EEESC_SE_Li256ELb1ELb1ELb0ELb0EEENS1_19SingleTileSchedulerILb1ELb0ELb1ELi128EEEEEEEEEvNT_6ParamsE,"a",@progbits
	.sectionflags	@""
	.align	4
.nv.constant0._ZN7cutlass13device_kernelIN5flash19enable_sm80_to_sm89INS1_16FlashAttnFwdSm80INS1_25CollectiveMainloopFwdSm80ILi8ELi1ELb0EN4cute5tupleIJNS5_1CILi128EEENS7_ILi64EEENS7_ILi256EEEEEELi256ENS_6half_tEfNS_4arch4Sm80ELb0ELb1ELb1ELb1ELb0ELb0ELb1ELb0EEENS1_21CollectiveEpilogueFwdINS6_IJS8_SA_S9_EEENS6_IJNS7_ILi1EEESI_SI_EEESC_SE_Li256ELb1ELb1ELb0ELb0EEENS1_19SingleTileSchedulerILb1ELb0ELb1ELi128EEEEEEEEEvNT_6ParamsE:
	.zero		1400


//--------------------- .nv.constant0._ZN7cutlass13device_kernelIN5flash19enable_sm80_to_sm89INS1_16FlashAttnFwdSm80INS1_25CollectiveMainloopFwdSm80ILi8ELi1ELb0EN4cute5tupleIJNS5_1CILi128EEENS7_ILi48EEENS7_ILi256EEEEEELi256ENS_6half_tEfNS_4arch4Sm80ELb0ELb1ELb1ELb1ELb0ELb1ELb1ELb0EEENS1_21CollectiveEpilogueFwdINS6_IJS8_SA_S9_EEENS6_IJNS7_ILi1EEESI_SI_EEESC_SE_Li256ELb1ELb1ELb0ELb0EEENS1_19SingleTileSchedulerILb1ELb0ELb1ELi128EEEEEEEEEvNT_6ParamsE --------------------------
	.section	.nv.constant0._ZN7cutlass13device_kernelIN5flash19enable_sm80_to_sm89INS1_16FlashAttnFwdSm80INS1_25CollectiveMainloopFwdSm80ILi8ELi1ELb0EN4cute5tupleIJNS5_1CILi128EEENS7_ILi48EEENS7_ILi256EEEEEELi256ENS_6half_tEfNS_4arch4Sm80ELb0ELb1ELb1ELb1ELb0ELb1ELb1ELb0EEENS1_21CollectiveEpilogueFwdINS6_IJS8_SA_S9_EEENS6_IJNS7_ILi1EEESI_SI_EEESC_SE_Li256ELb1ELb1ELb0ELb0EEENS1_19SingleTileSchedulerILb1ELb0ELb1ELi128EEEEEEEEEvNT_6ParamsE,"a",@progbits
	.sectionflags	@""
	.align	4
.nv.constant0._ZN7cutlass13device_kernelIN5flash19enable_sm80_to_sm89INS1_16FlashAttnFwdSm80INS1_25CollectiveMainloopFwdSm80ILi8ELi1ELb0EN4cute5tupleIJNS5_1CILi128EEENS7_ILi48EEENS7_ILi256EEEEEELi256ENS_6half_tEfNS_4arch4Sm80ELb0ELb1ELb1ELb1ELb0ELb1ELb1ELb0EEENS1_21CollectiveEpilogueFwdINS6_IJS8_SA_S9_EEENS6_IJNS7_ILi1EEESI_SI_EEESC_SE_Li256ELb1ELb1ELb0ELb0EEENS1_19SingleTileSchedulerILb1ELb0ELb1ELi128EEEEEEEEEvNT_6ParamsE:
	.zero		1400


//--------------------- .nv.constant0._ZN7cutlass13device_kernelIN5flash19enable_sm80_to_sm89INS1_16FlashAttnFwdSm80INS1_25CollectiveMainloopFwdSm80ILi8ELi1ELb0EN4cute5tupleIJNS5_1CILi128EEENS7_ILi96EEENS7_ILi256EEEEEELi256ENS_6half_tEfNS_4arch4Sm80ELb1ELb0ELb1ELb0ELb0ELb0ELb1ELb0EEENS1_21CollectiveEpilogueFwdINS6_IJS8_SA_S9_EEENS6_IJNS7_ILi1EEESI_SI_EEESC_SE_Li256ELb0ELb1ELb0ELb0EEENS1_30DynamicPersistentTileSchedulerILi256ELi256ELb0ELb1ELb0EEEEEEEEEvNT_6ParamsE --------------------------
	.section	.nv.constant0._ZN7cutlass13device_kernelIN5flash19enable_sm80_to_sm89INS1_16FlashAttnFwdSm80INS1_25CollectiveMainloopFwdSm80ILi8ELi1ELb0EN4cute5tupleIJNS5_1CILi128EEENS7_ILi96EEENS7_ILi256EEEEEELi256ENS_6half_tEfNS_4arch4Sm80ELb1ELb0ELb1ELb0ELb0ELb0ELb1ELb0EEENS1_21CollectiveEpilogueFwdINS6_IJS8_SA_S9_EEENS6_IJNS7_ILi1EEESI_SI_EEESC_SE_Li256ELb0ELb1ELb0ELb0EEENS1_30DynamicPersistentTileSchedulerILi256ELi256ELb0ELb1ELb0EEEEEEEEEvNT_6ParamsE,"a",@progbits
	.sectionflags	@""
	.align	4
.nv.constant0._ZN7cutlass13device_kernelIN5flash19enable_sm80_to_sm89INS1_16FlashAttnFwdSm80INS1_25CollectiveMainloopFwdSm80ILi8ELi1ELb0EN4cute5tupleIJNS5_1CILi128EEENS7_ILi96EEENS7_ILi256EEEEEELi256ENS_6half_tEfNS_4arch4Sm80ELb1ELb0ELb1ELb0ELb0ELb0ELb1ELb0EEENS1_21CollectiveEpilogueFwdINS6_IJS8_SA_S9_EEENS6_IJNS7_ILi1EEESI_SI_EEESC_SE_Li256ELb0ELb1ELb0ELb0EEENS1_30DynamicPersistentTileSchedulerILi256ELi256ELb0ELb1ELb0EEEEEEEEEvNT_6ParamsE:
	.zero		1416


//--------------------- .nv.constant0._ZN7cutlass13device_kernelIN5flash19enable_sm80_to_sm89INS1_16FlashAttnFwdSm80INS1_25CollectiveMainloopFwdSm80ILi8ELi1ELb0EN4cute5tupleIJNS5_1CILi128EEENS7_ILi96EEENS7_ILi256EEEEEELi256ENS_6half_tEfNS_4arch4Sm80ELb1ELb0ELb1ELb1ELb0ELb0ELb1ELb0EEENS1_21CollectiveEpilogueFwdINS6_IJS8_SA_S9_EEENS6_IJNS7_ILi1EEESI_SI_EEESC_SE_Li256ELb1ELb1ELb0ELb0EEENS1_19SingleTileSchedulerILb1ELb0ELb1ELi128EEEEEEEEEvNT_6ParamsE --------------------------
	.section	.nv.constant0._ZN7cutlass13device_kernelIN5flash19enable_sm80_to_sm89INS1_16FlashAttnFwdSm80INS1_25CollectiveMainloopFwdSm80ILi8ELi1ELb0EN4cute5tupleIJNS5_1CILi128EEENS7_ILi96EEENS7_ILi256EEEEEELi256ENS_6half_tEfNS_4arch4Sm80ELb1ELb0ELb1ELb1ELb0ELb0ELb1ELb0EEENS1_21CollectiveEpilogueFwdINS6_IJS8_SA_S9_EEENS6_IJNS7_ILi1EEESI_SI_EEESC_SE_Li256ELb1ELb1ELb0ELb0EEENS1_19SingleTileSchedulerILb1ELb0ELb1ELi128EEEEEEEEEvNT_6ParamsE,"a",@progbits
	.sectionflags	@""
	.align	4
.nv.constant0._ZN7cutlass13device_kernelIN5flash19enable_sm80_to_sm89INS1_16FlashAttnFwdSm80INS1_25CollectiveMainloopFwdSm80ILi8ELi1ELb0EN4cute5tupleIJNS5_1CILi128EEENS7_ILi96EEENS7_ILi256EEEEEELi256ENS_6half_tEfNS_4arch4Sm80ELb1ELb0ELb1ELb1ELb0ELb0ELb1ELb0EEENS1_21CollectiveEpilogueFwdINS6_IJS8_SA_S9_EEENS6_IJNS7_ILi1EEESI_SI_EEESC_SE_Li256ELb1ELb1ELb0ELb0EEENS1_19SingleTileSchedulerILb1ELb0ELb1ELi128EEEEEEEEEvNT_6ParamsE:
	.zero		1400


//--------------------- .nv.constant0._ZN7cutlass13device_kernelIN5flash19enable_sm80_to_sm89INS1_16FlashAttnFwdSm80INS1_25CollectiveMainloopFwdSm80ILi8ELi1ELb0EN4cute5tupleIJNS5_1CILi128EEENS7_ILi48EEENS7_ILi256EEEEEELi256ENS_6half_tEfNS_4arch4Sm80ELb1ELb0ELb1ELb1ELb0ELb1ELb1ELb0EEENS1_21CollectiveEpilogueFwdINS6_IJS8_SA_S9_EEENS6_IJNS7_ILi1EEESI_SI_EEESC_SE_Li256ELb1ELb1ELb0ELb0EEENS1_19SingleTileSchedulerILb1ELb0ELb1ELi128EEEEEEEEEvNT_6ParamsE --------------------------
	.section	.nv.constant0._ZN7cutlass13device_kernelIN5flash19enable_sm80_to_sm89INS1_16FlashAttnFwdSm80INS1_25CollectiveMainloopFwdSm80ILi8ELi1ELb0EN4cute5tupleIJNS5_1CILi128EEENS7_ILi48EEENS7_ILi256EEEEEELi256ENS_6half_tEfNS_4arch4Sm80ELb1ELb0ELb1ELb1ELb0ELb1ELb1ELb0EEENS1_21CollectiveEpilogueFwdINS6_IJS8_SA_S9_EEENS6_IJNS7_ILi1EEESI_SI_EEESC_SE_Li256ELb1ELb1ELb0ELb0EEENS1_19SingleTileSchedulerILb1ELb0ELb1ELi128EEEEEEEEEvNT_6ParamsE,"a",@progbits
	.sectionflags	@""
	.align	4
.nv.constant0._ZN7cutlass13device_kernelIN5flash19enable_sm80_to_sm89INS1_16FlashAttnFwdSm80INS1_25CollectiveMainloopFwdSm80ILi8ELi1ELb0EN4cute5tupleIJNS5_1CILi128EEENS7_ILi48EEENS7_ILi256EEEEEELi256ENS_6half_tEfNS_4arch4Sm80ELb1ELb0ELb1ELb1ELb0ELb1ELb1ELb0EEENS1_21CollectiveEpilogueFwdINS6_IJS8_SA_S9_EEENS6_IJNS7_ILi1EEESI_SI_EEESC_SE_Li256ELb1ELb1ELb0ELb0EEENS1_19SingleTileSchedulerILb1ELb0ELb1ELi128EEEEEEEEEvNT_6ParamsE:
	.zero		1400


//--------------------- .text._ZN7cutlass13device_kernelIN5flash19enable_sm80_to_sm89INS1_16FlashAttnFwdSm80INS1_25CollectiveMainloopFwdSm80ILi8ELi1ELb1EN4cute5tupleIJNS5_1CILi128EEENS7_ILi64EEENS7_ILi256EEEEEELi256ENS_6half_tEfNS_4arch4Sm80ELb0ELb0ELb1ELb0ELb0ELb0ELb1ELb0EEENS1_21CollectiveEpilogueFwdINS6_IJS8_SA_S9_EEENS6_IJNS7_ILi1EEESI_SI_EEESC_SE_Li256ELb0ELb1ELb0ELb0EEENS1_19SingleTileSchedulerILb0ELb0ELb1ELi128EEEEEEEEEvNT_6ParamsE --------------------------
	.section	.text._ZN7cutlass13device_kernelIN5flash19enable_sm80_to_sm89INS1_16FlashAttnFwdSm80INS1_25CollectiveMainloopFwdSm80ILi8ELi1ELb1EN4cute5tupleIJNS5_1CILi128EEENS7_ILi64EEENS7_ILi256EEEEEELi256ENS_6half_tEfNS_4arch4Sm80ELb0ELb0ELb1ELb0ELb0ELb0ELb1ELb0EEENS1_21CollectiveEpilogueFwdINS6_IJS8_SA_S9_EEENS6_IJNS7_ILi1EEESI_SI_EEESC_SE_Li256ELb0ELb1ELb0ELb0EEENS1_19SingleTileSchedulerILb0ELb0ELb1ELi128EEEEEEEEEvNT_6ParamsE,"ax",@progbits
	.sectioninfo	@"SHI_REGISTERS=255"
	.align	128
.text._ZN7cutlass13device_kernelIN5flash19enable_sm80_to_sm89INS1_16FlashAttnFwdSm80INS1_25CollectiveMainloopFwdSm80ILi8ELi1ELb1EN4cute5tupleIJNS5_1CILi128EEENS7_ILi64EEENS7_ILi256EEEEEELi256ENS_6half_tEfNS_4arch4Sm80ELb0ELb0ELb1ELb0ELb0ELb0ELb1ELb0EEENS1_21CollectiveEpilogueFwdINS6_IJS8_SA_S9_EEENS6_IJNS7_ILi1EEESI_SI_EEESC_SE_Li256ELb0ELb1ELb0ELb0EEENS1_19SingleTileSchedulerILb0ELb0ELb1ELi128EEEEEEEEEvNT_6ParamsE:
        .type           _ZN7cutlass13device_kernelIN5flash19enable_sm80_to_sm89INS1_16FlashAttnFwdSm80INS1_25CollectiveMainloopFwdSm80ILi8ELi1ELb1EN4cute5tupleIJNS5_1CILi128EEENS7_ILi64EEENS7_ILi256EEEEEELi256ENS_6half_tEfNS_4arch4Sm80ELb0ELb0ELb1ELb0ELb0ELb0ELb1ELb0EEENS1_21CollectiveEpilogueFwdINS6_IJS8_SA_S9_EEENS6_IJNS7_ILi1EEESI_SI_EEESC_SE_Li256ELb0ELb1ELb0ELb0EEENS1_19SingleTileSchedulerILb0ELb0ELb1ELi128EEEEEEEEEvNT_6ParamsE,@function
        .size           _ZN7cutlass13device_kernelIN5flash19enable_sm80_to_sm89INS1_16FlashAttnFwdSm80INS1_25CollectiveMainloopFwdSm80ILi8ELi1ELb1EN4cute5tupleIJNS5_1CILi128EEENS7_ILi64EEENS7_ILi256EEEEEELi256ENS_6half_tEfNS_4arch4Sm80ELb0ELb0ELb1ELb0ELb0ELb0ELb1ELb0EEENS1_21CollectiveEpilogueFwdINS6_IJS8_SA_S9_EEENS6_IJNS7_ILi1EEESI_SI_EEESC_SE_Li256ELb0ELb1ELb0ELb0EEENS1_19SingleTileSchedulerILb0ELb0ELb1ELi128EEEEEEEEEvNT_6ParamsE,(.L_x_1528 - _ZN7cutlass13device_kernelIN5flash19enable_sm80_to_sm89INS1_16FlashAttnFwdSm80INS1_25CollectiveMainloopFwdSm80ILi8ELi1ELb1EN4cute5tupleIJNS5_1CILi128EEENS7_ILi64EEENS7_ILi256EEEEEELi256ENS_6half_tEfNS_4arch4Sm80ELb0ELb0ELb1ELb0ELb0ELb0ELb1ELb0EEENS1_21CollectiveEpilogueFwdINS6_IJS8_SA_S9_EEENS6_IJNS7_ILi1EEESI_SI_EEESC_SE_Li256ELb0ELb1ELb0ELb0EEENS1_19SingleTileSchedulerILb0ELb0ELb1ELi128EEEEEEEEEvNT_6ParamsE)
        .other          _ZN7cutlass13device_kernelIN5flash19enable_sm80_to_sm89INS1_16FlashAttnFwdSm80INS1_25CollectiveMainloopFwdSm80ILi8ELi1ELb1EN4cute5tupleIJNS5_1CILi128EEENS7_ILi64EEENS7_ILi256EEEEEELi256ENS_6half_tEfNS_4arch4Sm80ELb0ELb0ELb1ELb0ELb0ELb0ELb1ELb0EEENS1_21CollectiveEpilogueFwdINS6_IJS8_SA_S9_EEENS6_IJNS7_ILi1EEESI_SI_EEESC_SE_Li256ELb0ELb1ELb0ELb0EEENS1_19SingleTileSchedulerILb0ELb0ELb1ELi128EEEEEEEEEvNT_6ParamsE,@"STO_CUDA_ENTRY STV_DEFAULT"
_ZN7cutlass13device_kernelIN5flash19enable_sm80_to_sm89INS1_16FlashAttnFwdSm80INS1_25CollectiveMainloopFwdSm80ILi8ELi1ELb1EN4cute5tupleIJNS5_1CILi128EEENS7_ILi64EEENS7_ILi256EEEEEELi256ENS_6half_tEfNS_4arch4Sm80ELb0ELb0ELb1ELb0ELb0ELb0ELb1ELb0EEENS1_21CollectiveEpilogueFwdINS6_IJS8_SA_S9_EEENS6_IJNS7_ILi1EEESI_SI_EEESC_SE_Li256ELb0ELb1ELb0ELb0EEENS1_19SingleTileSchedulerILb0ELb0ELb1ELi128EEEEEEEEEvNT_6ParamsE:
[----:B------:R-:W-:-:S03]  /*0000*/  MOV R1, c[0x0][0x28] ;  /* 0x00000a0000017a02 */ /* 0x000fc60000000f00 */
[----:B------:R-:W1:Y:S01]  /*0010*/  S2R R10, SR_CTAID.Z ;  /* 0x00000000000a7919 */ /* 0x000e620000002700 */
[----:B------:R-:W-:Y:S02]  /*0020*/  IADD3 R1, R1, -0x130, RZ ;  /* 0xfffffed001017810 */ /* 0x000fe40007ffe0ff */
[----:B-1----:R-:W-:-:S13]  /*0030*/  ISETP.GE.AND P0, PT, R10, RZ, PT ;  /* 0x000000ff0a00720c */ /* 0x002fda0003f06270 */
[----:B------:R-:W-:Y:S05]  /*0040*/  @!P0 EXIT ;  /* 0x000000000000894d */ /* 0x000fea0003800000 */
[----:B------:R-:W-:Y:S01]  /*0050*/  ISETP.NE.U32.AND P0, PT, RZ, c[0x0][0x340], PT ;  /* 0x0000d000ff007a0c */ /* 0x000fe20003f05070 */
[----:B------:R-:W-:-:S03]  /*0060*/  ULDC.64 UR8, c[0x0][0x118] ;  /* 0x0000460000087ab9 */ /* 0x000fc60000000a00 */
[----:B------:R-:W-:-:S13]  /*0070*/  ISETP.NE.AND.EX P0, PT, RZ, c[0x0][0x344], PT, P0 ;  /* 0x0000d100ff007a0c */ /* 0x000fda0003f05300 */
[----:B------:R-:W-:-:S04]  /*0080*/  @P0 IMAD.MOV.U32 R2, RZ, RZ, 0x4 ;  /* 0x00000004ff020424 */ /* 0x000fc800078e00ff */
[----:B------:R-:W-:-:S05]  /*0090*/  @P0 IMAD.WIDE R2, R10, R2, c[0x0][0x340] ;  /* 0x0000d0000a020625 */ /* 0x000fca00078e0202 */
[----:B------:R1:W2:Y:S01]  /*00a0*/  @P0 LDG.E R7, [R2.64] ;  /* 0x0000000802070981 */ /* 0x0002a2000c1e1900 */
[----:B------:R-:W-:Y:S01]  /*00b0*/  IMAD.MOV.U32 R13, RZ, RZ, c[0x0][0x2c4] ;  /* 0x0000b100ff0d7624 */ /* 0x000fe200078e00ff */
[----:B------:R-:W-:Y:S01]  /*00c0*/  SHF.R.S32.HI R11, RZ, 0x1f, R10 ;  /* 0x0000001fff0b7819 */ /* 0x000fe2000001140a */
[----:B------:R-:W-:Y:S01]  /*00d0*/  IMAD.MOV.U32 R87, RZ, RZ, c[0x0][0x1d0] ;  /* 0x00007400ff577624 */ /* 0x000fe200078e00ff */
[----:B------:R-:W3:Y:S01]  /*00e0*/  S2R R85, SR_TID.X ;  /* 0x0000000000557919 */ /* 0x000ee20000002100 */
[----:B------:R-:W-:-:S03]  /*00f0*/  IMAD.MOV.U32 R86, RZ, RZ, 0x6 ;  /* 0x00000006ff567424 */ /* 0x000fc600078e00ff */
[----:B------:R-:W-:Y:S01]  /*0100*/  BAR.SYNC.DEFER_BLOCKING 0x0 ;  /* 0x0000000000007b1d */ /* 0x000fe20000010000 */
[----:B------:R-:W-:Y:S01]  /*0110*/  ISETP.NE.AND P1, PT, R13, 0x1, PT ;  /* 0x000000010d00780c */ /* 0x000fe20003f25270 */
[----:B------:R-:W-:-:S04]  /*0120*/  IMAD R5, R11, c[0x0][0x1c0], RZ ;  /* 0x000070000b057a24 */ /* 0x000fc800078e02ff */
[----:B------:R-:W4:Y:S04]  /*0130*/  S2R R40, SR_CTAID.Y ;  /* 0x0000000000287919 */ /* 0x000f280000002600 */
[----:B------:R-:W5:Y:S01]  /*0140*/  S2R R12, SR_CTAID.X ;  /* 0x00000000000c7919 */ /* 0x000f620000002500 */
[----:B---3--:R-:W-:-:S04]  /*0150*/  SHF.R.S32.HI R24, RZ, 0x1f, R85 ;  /* 0x0000001fff187819 */ /* 0x008fc80000011455 */
[----:B-1----:R-:W-:-:S04]  /*0160*/  LEA.HI R2, R24, R85, RZ, 0x3 ;  /* 0x0000005518027211 */ /* 0x002fc800078f18ff */
[----:B------:R-:W-:Y:S02]  /*0170*/  LOP3.LUT R0, R2, 0xfffffff8, RZ, 0xc0, !PT ;  /* 0xfffffff802007812 */ /* 0x000fe400078ec0ff */
[----:B------:R-:W-:Y:S01]  /*0180*/  SHF.R.S32.HI R18, RZ, 0x3, R2 ;  /* 0x00000003ff127819 */ /* 0x000fe20000011402 */
[----:B----4-:R-:W-:Y:S01]  /*0190*/  IMAD.WIDE.U32 R8, R40, c[0x0][0x1b8], RZ ;  /* 0x00006e0028087a25 */ /* 0x010fe200078e00ff */
[----:B------:R-:W-:Y:S02]  /*01a0*/  SHF.R.S32.HI R41, RZ, 0x1f, R40 ;  /* 0x0000001fff297819 */ /* 0x000fe40000011428 */
[----:B------:R-:W-:Y:S01]  /*01b0*/  SHF.R.S32.HI R22, RZ, 0x1f, R18 ;  /* 0x0000001fff167819 */ /* 0x000fe20000011412 */
[----:B------:R-:W-:Y:S02]  /*01c0*/  IMAD.IADD R19, R85, 0x1, -R0 ;  /* 0x0000000155137824 */ /* 0x000fe400078e0a00 */
[----:B------:R-:W-:Y:S02]  /*01d0*/  IMAD R2, R41, c[0x0][0x1b8], RZ ;  /* 0x00006e0029027a24 */ /* 0x000fe400078e02ff */
[----:B------:R-:W-:-:S02]  /*01e0*/  IMAD R0, R19, 0x20, R18 ;  /* 0x0000002013007824 */ /* 0x000fc400078e0212 */
[----:B------:R-:W-:Y:S02]  /*01f0*/  IMAD R2, R40, c[0x0][0x1bc], R2 ;  /* 0x00006f0028027a24 */ /* 0x000fe400078e0202 */
[----:B-----5:R-:W-:Y:S02]  /*0200*/  IMAD R14, R12, 0x80, R0 ;  /* 0x000000800c0e7824 */ /* 0x020fe400078e0200 */
[----:B------:R-:W-:Y:S02]  /*0210*/  IMAD.IADD R3, R9, 0x1, R2 ;  /* 0x0000000109037824 */ /* 0x000fe400078e0202 */
[----:B------:R-:W-:Y:S01]  /*0220*/  @P1 IMAD.HI.U32 R4, R14, c[0x0][0x2c8], RZ ;  /* 0x0000b2000e041a27 */ /* 0x000fe200078e00ff */
[----:B------:R1:W-:Y:S03]  /*0230*/  STL [R1+0xc4], R14 ;  /* 0x0000c40e01007387 */ /* 0x0003e60000100800 */
[----:B------:R-:W-:Y:S01]  /*0240*/  IMAD.MOV.U32 R0, RZ, RZ, R14 ;  /* 0x000000ffff007224 */ /* 0x000fe200078e000e */
[----:B------:R-:W-:Y:S01]  /*0250*/  @P1 SHF.R.U32.HI R0, RZ, c[0x0][0x2cc], R4 ;  /* 0x0000b300ff001a19 */ /* 0x000fe20000011604 */
[----:B------:R-:W-:Y:S01]  /*0260*/  IMAD.MOV.U32 R2, RZ, RZ, R8 ;  /* 0x000000ffff027224 */ /* 0x000fe200078e0008 */
[----:B------:R-:W-:Y:S01]  /*0270*/  IADD3 R8, R87, 0x3f, RZ ;  /* 0x0000003f57087810 */ /* 0x000fe20007ffe0ff */
[C---:B------:R-:W-:Y:S01]  /*0280*/  IMAD R4, R10.reuse, c[0x0][0x1c4], R5 ;  /* 0x000071000a047a24 */ /* 0x040fe200078e0205 */
[----:B------:R-:W-:Y:S01]  /*0290*/  SHF.R.S32.HI R5, RZ, 0x1f, R0 ;  /* 0x0000001fff057819 */ /* 0x000fe20000011400 */
[----:B------:R-:W-:-:S04]  /*02a0*/  IMAD.WIDE.U32 R2, R10, c[0x0][0x1c0], R2 ;  /* 0x000070000a027a25 */ /* 0x000fc800078e0002 */
[----:B------:R-:W-:Y:S02]  /*02b0*/  IMAD.IADD R3, R3, 0x1, R4 ;  /* 0x0000000103037824 */ /* 0x000fe400078e0204 */
[----:B------:R-:W-:Y:S02]  /*02c0*/  IMAD R4, R5, c[0x0][0x1b0], RZ ;  /* 0x00006c0005047a24 */ /* 0x000fe400078e02ff */
[----:B------:R-:W-:Y:S02]  /*02d0*/  IMAD.MOV R6, RZ, RZ, -R0 ;  /* 0x000000ffff067224 */ /* 0x000fe400078e0a00 */
[----:B------:R-:W-:-:S04]  /*02e0*/  IMAD.WIDE.U32 R2, R0, c[0x0][0x1b0], R2 ;  /* 0x00006c0000027a25 */ /* 0x000fc800078e0002 */
[----:B------:R-:W-:Y:S02]  /*02f0*/  IMAD R4, R0, c[0x0][0x1b4], R4 ;  /* 0x00006d0000047a24 */ /* 0x000fe400078e0204 */
[----:B------:R-:W-:Y:S02]  /*0300*/  IMAD R0, R6, c[0x0][0x2c4], R14 ;  /* 0x0000b10006007a24 */ /* 0x000fe400078e020e */
[----:B------:R-:W-:Y:S02]  /*0310*/  IMAD.IADD R3, R3, 0x1, R4 ;  /* 0x0000000103037824 */ /* 0x000fe400078e0204 */
[----:B------:R-:W-:Y:S01]  /*0320*/  IMAD.SHL.U32 R4, R18, 0x40, RZ ;  /* 0x0000004012047824 */ /* 0x000fe200078e00ff */
[----:B------:R-:W-:Y:S01]  /*0330*/  SHF.R.S32.HI R5, RZ, 0x1f, R0 ;  /* 0x0000001fff057819 */ /* 0x000fe20000011400 */
[----:B------:R-:W-:-:S03]  /*0340*/  IMAD.WIDE.U32 R2, R0, c[0x0][0x1a8], R2 ;  /* 0x00006a0000027a25 */ /* 0x000fc600078e0002 */
[----:B------:R-:W-:Y:S01]  /*0350*/  LOP3.LUT R4, R4, 0x1c0, RZ, 0xc0, !PT ;  /* 0x000001c004047812 */ /* 0x000fe200078ec0ff */
[----:B------:R-:W-:Y:S01]  /*0360*/  IMAD R5, R5, c[0x0][0x1a8], RZ ;  /* 0x00006a0005057a24 */ /* 0x000fe200078e02ff */
[----:B------:R-:W-:Y:S01]  /*0370*/  LEA R17, P1, R2, c[0x0][0x160], 0x1 ;  /* 0x0000580002117a11 */ /* 0x000fe200078208ff */
[----:B------:R-:W-:Y:S02]  /*0380*/  IMAD.SHL.U32 R42, R19, 0x8, RZ ;  /* 0x00000008132a7824 */ /* 0x000fe400078e00ff */
[----:B------:R-:W-:Y:S01]  /*0390*/  IMAD R6, R0, c[0x0][0x1ac], R5 ;  /* 0x00006b0000067a24 */ /* 0x000fe200078e0205 */
[----:B------:R-:W-:Y:S01]  /*03a0*/  SHF.R.S32.HI R0, RZ, 0x1f, R8 ;  /* 0x0000001fff007819 */ /* 0x000fe20000011408 */
[----:B------:R-:W-:Y:S01]  /*03b0*/  IMAD R23, R12, 0x80, R18 ;  /* 0x000000800c177824 */ /* 0x000fe200078e0212 */
[----:B------:R-:W-:Y:S01]  /*03c0*/  LOP3.LUT R5, R4, 0x38, R42, 0xf8, !PT ;  /* 0x0000003804057812 */ /* 0x000fe200078ef82a */
[----:B------:R-:W-:Y:S01]  /*03d0*/  IMAD R9, R22, c[0x0][0x1e0], RZ ;  /* 0x0000780016097a24 */ /* 0x000fe200078e02ff */
[----:B------:R-:W-:Y:S01]  /*03e0*/  LEA.HI R133, R0, R8, RZ, 0x6 ;  /* 0x0000000800857211 */ /* 0x000fe200078f30ff */
[----:B------:R-:W-:Y:S01]  /*03f0*/  IMAD.IADD R0, R3, 0x1, R6 ;  /* 0x0000000103007824 */ /* 0x000fe200078e0206 */
[----:B------:R-:W-:Y:S01]  /*0400*/  LEA.HI R3, R24, R85, RZ, 0x6 ;  /* 0x0000005518037211 */ /* 0x000fe200078f30ff */
[----:B------:R-:W-:Y:S01]  /*0410*/  IMAD R9, R18, c[0x0][0x1e4], R9 ;  /* 0x0000790012097a24 */ /* 0x000fe200078e0209 */
[----:B------:R-:W-:Y:S01]  /*0420*/  SHF.R.U32.HI R4, RZ, 0x3, R4 ;  /* 0x00000003ff047819 */ /* 0x000fe20000011604 */
[----:B------:R-:W-:Y:S01]  /*0430*/  STL [R1+0xc0], R23 ;  /* 0x0000c01701007387 */ /* 0x000fe20000100800 */
[----:B------:R-:W-:Y:S01]  /*0440*/  LEA.HI.X R16, R2, c[0x0][0x164], R0, 0x1, P1 ;  /* 0x0000590002107a11 */ /* 0x000fe200008f0c00 */
[----:B------:R-:W-:Y:S01]  /*0450*/  IMAD R0, R13, c[0x0][0x168], RZ ;  /* 0x00005a000d007a24 */ /* 0x000fe200078e02ff */
[----:B------:R-:W-:Y:S01]  /*0460*/  LOP3.LUT R4, R5, R4, RZ, 0x3c, !PT ;  /* 0x0000000405047212 */ /* 0x000fe200078e3cff */
[----:B------:R-:W-:Y:S01]  /*0470*/  IMAD.SHL.U32 R3, R3, 0x8, RZ ;  /* 0x0000000803037824 */ /* 0x000fe200078e00ff */
[----:B------:R-:W-:Y:S01]  /*0480*/  SHFL.IDX PT, R2, R17, RZ, 0x181f ;  /* 0x00181fff11027589 */ /* 0x000fe200000e0000 */
[----:B------:R-:W-:-:S02]  /*0490*/  IADD3 R5, R23, 0x20, RZ ;  /* 0x0000002017057810 */ /* 0x000fc40007ffe0ff */
[-C--:B------:R-:W-:Y:S02]  /*04a0*/  ISETP.GE.AND P4, PT, R23, R0.reuse, PT ;  /* 0x000000001700720c */ /* 0x080fe40003f86270 */
[----:B------:R-:W-:Y:S02]  /*04b0*/  LOP3.LUT R135, R4, 0xfffffe00, R3, 0xf8, !PT ;  /* 0xfffffe0004877812 */ /* 0x000fe400078ef803 */
[C---:B------:R-:W-:Y:S01]  /*04c0*/  IADD3 R27, R42.reuse, 0x40, RZ ;  /* 0x000000402a1b7810 */ /* 0x040fe20007ffe0ff */
[----:B------:R-:W3:Y:S01]  /*04d0*/  SHFL.IDX PT, R3, R16, RZ, 0x181f ;  /* 0x00181fff10037589 */ /* 0x000ee200000e0000 */
[C---:B------:R-:W-:Y:S02]  /*04e0*/  IADD3 R26, R42.reuse, 0x80, RZ ;  /* 0x000000802a1a7810 */ /* 0x040fe40007ffe0ff */
[----:B------:R-:W-:Y:S01]  /*04f0*/  ISETP.GE.AND P1, PT, R5, R0, PT ;  /* 0x000000000500720c */ /* 0x000fe20003f26270 */
[----:B------:R-:W-:Y:S01]  /*0500*/  STL [R1+0xbc], R135 ;  /* 0x0000bc8701007387 */ /* 0x000fe20000100800 */
[----:B------:R-:W-:-:S02]  /*0510*/  IADD3 R25, R42, 0xc0, RZ ;  /* 0x000000c02a197810 */ /* 0x000fc40007ffe0ff */
[----:B------:R-:W-:Y:S02]  /*0520*/  ISETP.GE.AND P3, PT, R42, c[0x0][0x198], PT ;  /* 0x000066002a007a0c */ /* 0x000fe40003f66270 */
[----:B------:R-:W-:Y:S02]  /*0530*/  @!P4 SHF.R.S32.HI R5, RZ, 0x1f, R27 ;  /* 0x0000001fff05c819 */ /* 0x000fe4000001141b */
[----:B------:R-:W-:Y:S02]  /*0540*/  @!P4 SHF.R.S32.HI R4, RZ, 0x1f, R26 ;  /* 0x0000001fff04c819 */ /* 0x000fe4000001141a */
[----:B------:R-:W-:Y:S02]  /*0550*/  @!P4 LEA.HI R5, R5, R27, RZ, 0x3 ;  /* 0x0000001b0505c211 */ /* 0x000fe400078f18ff */
[----:B------:R-:W-:Y:S02]  /*0560*/  @!P4 LEA.HI R8, R4, R26, RZ, 0x3 ;  /* 0x0000001a0408c211 */ /* 0x000fe400078f18ff */
[----:B------:R-:W4:Y:S01]  /*0570*/  SHFL.IDX PT, R4, R17, 0x1, 0x181f ;  /* 0x00381f0011047f89 */ /* 0x000f2200000e0000 */
[----:B-1----:R-:W-:-:S02]  /*0580*/  @!P4 LOP3.LUT R14, R5, 0xfffffff8, RZ, 0xc0, !PT ;  /* 0xfffffff8050ec812 */ /* 0x002fc400078ec0ff */
[----:B------:R-:W-:Y:S01]  /*0590*/  ISETP.GE.AND P6, PT, R26, c[0x0][0x198], PT ;  /* 0x000066001a007a0c */ /* 0x000fe20003fc6270 */
[----:B------:R-:W1:Y:S01]  /*05a0*/  SHFL.IDX PT, R5, R16, 0x1, 0x181f ;  /* 0x00381f0010057f89 */ /* 0x000e6200000e0000 */
[----:B------:R-:W-:Y:S02]  /*05b0*/  ISETP.GE.AND P5, PT, R25, c[0x0][0x198], PT ;  /* 0x0000660019007a0c */ /* 0x000fe40003fa6270 */
[----:B------:R-:W-:Y:S01]  /*05c0*/  SHF.R.S32.HI R43, RZ, 0x1f, R42 ;  /* 0x0000001fff2b7819 */ /* 0x000fe2000001142a */
[--C-:B---3--:R-:W-:Y:S01]  /*05d0*/  @!P4 IMAD.WIDE R14, R14, 0x2, R2.reuse ;  /* 0x000000020e0ec825 */ /* 0x108fe200078e0202 */
[----:B------:R-:W-:Y:S02]  /*05e0*/  @!P4 LEA R6, P2, R42, R2, 0x1 ;  /* 0x000000022a06c211 */ /* 0x000fe400078408ff */
[----:B------:R-:W-:Y:S01]  /*05f0*/  @!P4 LOP3.LUT R12, R8, 0xfffffff8, RZ, 0xc0, !PT ;  /* 0xfffffff8080cc812 */ /* 0x000fe200078ec0ff */
[----:B------:R-:W-:Y:S01]  /*0600*/  @!P4 IMAD.SHL.U32 R8, R135, 0x2, RZ ;  /* 0x000000028708c824 */ /* 0x000fe200078e00ff */
[----:B------:R-:W-:Y:S01]  /*0610*/  LEA.HI.SX32 R84, R133, 0xffffffff, 0x1a ;  /* 0xffffffff85547811 */ /* 0x000fe200078fd2ff */
[----:B------:R-:W-:Y:S02]  /*0620*/  STL.64 [R1+0xa8], R42 ;  /* 0x0000a82a01007387 */ /* 0x000fe40000100a00 */
[----:B------:R-:W-:-:S02]  /*0630*/  @!P4 IMAD.WIDE R12, R12, 0x2, R2 ;  /* 0x000000020c0cc825 */ /* 0x000fc400078e0202 */
[----:B------:R-:W-:Y:S04]  /*0640*/  STL [R1+0xb4], R27 ;  /* 0x0000b41b01007387 */ /* 0x000fe80000100800 */
[----:B------:R-:W-:Y:S04]  /*0650*/  STL [R1+0xb8], R26 ;  /* 0x0000b81a01007387 */ /* 0x000fe80000100800 */
[----:B------:R-:W-:Y:S01]  /*0660*/  STL [R1+0xb0], R25 ;  /* 0x0000b01901007387 */ /* 0x000fe20000100800 */
[--C-:B--2---:R-:W-:Y:S01]  /*0670*/  @P0 SHF.R.S32.HI R21, RZ, 0x1f, R7.reuse ;  /* 0x0000001fff150819 */ /* 0x104fe20000011407 */
[----:B------:R-:W-:Y:S01]  /*0680*/  @P0 IMAD.MOV.U32 R20, RZ, RZ, R7 ;  /* 0x000000ffff140224 */ /* 0x000fe200078e0007 */
[----:B------:R-:W-:Y:S01]  /*0690*/  @!P4 SHF.R.S32.HI R7, RZ, 0x1f, R25 ;  /* 0x0000001fff07c819 */ /* 0x000fe20000011419 */
[----:B------:R-:W-:-:S02]  /*06a0*/  @!P0 IMAD.MOV.U32 R20, RZ, RZ, R10 ;  /* 0x000000ffff148224 */ /* 0x000fc400078e000a */
[----:B------:R-:W-:Y:S01]  /*06b0*/  @!P0 IMAD.MOV.U32 R21, RZ, RZ, R11 ;  /* 0x000000ffff158224 */ /* 0x000fe200078e000b */
[----:B------:R-:W-:Y:S02]  /*06c0*/  ISETP.GE.AND P0, PT, R27, c[0x0][0x198], PT ;  /* 0x000066001b007a0c */ /* 0x000fe40003f06270 */
[----:B------:R-:W-:-:S04]  /*06d0*/  @!P4 LEA.HI R7, R7, R25, RZ, 0x3 ;  /* 0x000000190707c211 */ /* 0x000fc800078f18ff */
[----:B------:R-:W-:Y:S02]  /*06e0*/  @!P4 LOP3.LUT R10, R7, 0xfffffff8, RZ, 0xc0, !PT ;  /* 0xfffffff8070ac812 */ /* 0x000fe400078ec0ff */
[----:B------:R-:W-:-:S03]  /*06f0*/  @!P4 LEA.HI.X R7, R42, R3, R43, 0x1, P2 ;  /* 0x000000032a07c211 */ /* 0x000fc600010f0c2b */
[----:B------:R-:W-:Y:S02]  /*0700*/  @!P4 IMAD.WIDE R10, R10, 0x2, R2 ;  /* 0x000000020a0ac825 */ /* 0x000fe400078e0202 */
[----:B------:R2:W-:Y:S02]  /*0710*/  @!P4 LDGSTS.E.BYPASS.LTC128B.128 [R8+0x100], [R6.64], !P3 ;  /* 0x001000000608cfae */ /* 0x0005e4000d901d48 */
[----:B------:R-:W-:Y:S02]  /*0720*/  IMAD.WIDE.U32 R2, R18, c[0x0][0x1e0], R42 ;  /* 0x0000780012027a25 */ /* 0x000fe400078e002a */
[----:B------:R3:W-:Y:S04]  /*0730*/  @!P4 LDGSTS.E.BYPASS.LTC128B.128 [R8+0x4100], [R14.64], !P0 ;  /* 0x041000000e08cfae */ /* 0x0007e8000c101d48 */
[----:B------:R4:W-:Y:S04]  /*0740*/  @!P4 LDGSTS.E.BYPASS.LTC128B.128 [R8+0x8100], [R12.64], !P6 ;  /* 0x081000000c08cfae */ /* 0x0009e8000f101d48 */
[----:B------:R5:W-:Y:S01]  /*0750*/  @!P4 LDGSTS.E.BYPASS.LTC128B.128 [R8+0xc100], [R10.64], !P5 ;  /* 0x0c1000000a08cfae */ /* 0x000be2000e901d48 */
[----:B--2---:R-:W-:-:S02]  /*0760*/  IADD3 R7, R23, 0x40, RZ ;  /* 0x0000004017077810 */ /* 0x004fc40007ffe0ff */
[----:B------:R-:W-:Y:S01]  /*0770*/  IADD3 R6, R23, 0x60, RZ ;  /* 0x0000006017067810 */ /* 0x000fe20007ffe0ff */
[----:B---3--:R-:W-:Y:S01]  /*0780*/  IMAD.IADD R15, R3, 0x1, R9 ;  /* 0x00000001030f7824 */ /* 0x008fe200078e0209 */
[----:B------:R-:W-:Y:S01]  /*0790*/  @!P1 SHF.R.S32.HI R3, RZ, 0x1f, R27 ;  /* 0x0000001fff039819 */ /* 0x000fe2000001141b */
[----:B------:R-:W-:Y:S01]  /*07a0*/  IMAD.MOV.U32 R14, RZ, RZ, R2 ;  /* 0x000000ffff0e7224 */ /* 0x000fe200078e0002 */
[----:B------:R-:W-:Y:S01]  /*07b0*/  ISETP.GE.AND P2, PT, R7, R0, PT ;  /* 0x000000000700720c */ /* 0x000fe20003f46270 */
[----:B------:R-:W-:Y:S01]  /*07c0*/  SHFL.IDX PT, R2, R17, 0x2, 0x181f ;  /* 0x00581f0011027f89 */ /* 0x000fe200000e0000 */
[C---:B----4-:R-:W-:Y:S02]  /*07d0*/  @!P1 LEA R12, P4, R42.reuse, R4, 0x1 ;  /* 0x000000042a0c9211 */ /* 0x050fe400078808ff */
[----:B------:R-:W-:Y:S02]  /*07e0*/  @!P1 LEA.HI R3, R3, R27, RZ, 0x3 ;  /* 0x0000001b03039211 */ /* 0x000fe400078f18ff */
[----:B-1----:R-:W-:-:S02]  /*07f0*/  @!P1 LEA.HI.X R13, R42, R5, R43, 0x1, P4 ;  /* 0x000000052a0d9211 */ /* 0x002fc400020f0c2b */
[----:B------:R-:W-:Y:S02]  /*0800*/  ISETP.GE.AND P4, PT, R6, R0, PT ;  /* 0x000000000600720c */ /* 0x000fe40003f86270 */
[----:B------:R-:W-:Y:S02]  /*0810*/  @!P1 SHF.R.S32.HI R0, RZ, 0x1f, R26 ;  /* 0x0000001fff009819 */ /* 0x000fe4000001141a */
[----:B------:R-:W-:Y:S02]  /*0820*/  @!P1 SHF.R.S32.HI R7, RZ, 0x1f, R25 ;  /* 0x0000001fff079819 */ /* 0x000fe40000011419 */
[----:B-----5:R-:W-:Y:S02]  /*0830*/  @!P1 LOP3.LUT R8, R3, 0xfffffff8, RZ, 0xc0, !PT ;  /* 0xfffffff803089812 */ /* 0x020fe400078ec0ff */
[----:B------:R-:W-:Y:S01]  /*0840*/  @!P1 LEA.HI R6, R0, R26, RZ, 0x3 ;  /* 0x0000001a00069211 */ /* 0x000fe200078f18ff */
[----:B------:R-:W1:Y:S01]  /*0850*/  SHFL.IDX PT, R3, R16, 0x2, 0x181f ;  /* 0x00581f0010037f89 */ /* 0x000e6200000e0000 */
[----:B------:R-:W-:Y:S01]  /*0860*/  @!P1 LEA.HI R0, R7, R25, RZ, 0x3 ;  /* 0x0000001907009211 */ /* 0x000fe200078f18ff */
[----:B------:R-:W-:Y:S01]  /*0870*/  @!P1 IMAD.WIDE R8, R8, 0x2, R4 ;  /* 0x0000000208089825 */ /* 0x000fe200078e0204 */
[----:B------:R-:W-:-:S02]  /*0880*/  @!P1 LOP3.LUT R6, R6, 0xfffffff8, RZ, 0xc0, !PT ;  /* 0xfffffff806069812 */ /* 0x000fc400078ec0ff */
[----:B------:R-:W-:Y:S01]  /*0890*/  @!P1 LOP3.LUT R10, R0, 0xfffffff8, RZ, 0xc0, !PT ;  /* 0xfffffff8000a9812 */ /* 0x000fe200078ec0ff */
[----:B------:R-:W-:Y:S01]  /*08a0*/  @!P1 IMAD.SHL.U32 R0, R135, 0x2, RZ ;  /* 0x0000000287009824 */ /* 0x000fe200078e00ff */
[----:B------:R-:W-:Y:S01]  /*08b0*/  SHF.R.S32.HI R23, RZ, 0x1f, R84 ;  /* 0x0000001fff177819 */ /* 0x000fe20000011454 */
[----:B------:R-:W-:-:S03]  /*08c0*/  @!P1 IMAD.WIDE R6, R6, 0x2, R4 ;  /* 0x0000000206069825 */ /* 0x000fc600078e0204 */
[----:B------:R2:W-:Y:S01]  /*08d0*/  @!P1 LDGSTS.E.BYPASS.LTC128B.128 [R0+0x1100], [R12.64], !P3 ;  /* 0x011000000c009fae */ /* 0x0005e2000d901d48 */
[----:B------:R-:W-:Y:S01]  /*08e0*/  @!P1 IMAD.WIDE R4, R10, 0x2, R4 ;  /* 0x000000020a049825 */ /* 0x000fe200078e0204 */
[----:B------:R-:W-:Y:S02]  /*08f0*/  @!P2 SHF.R.S32.HI R10, RZ, 0x1f, R27 ;  /* 0x0000001fff0aa819 */ /* 0x000fe4000001141b */
[----:B------:R3:W-:Y:S02]  /*0900*/  @!P1 LDGSTS.E.BYPASS.LTC128B.128 [R0+0x5100], [R8.64], !P0 ;  /* 0x0510000008009fae */ /* 0x0007e4000c101d48 */
[----:B------:R-:W-:Y:S02]  /*0910*/  @!P2 LEA.HI R10, R10, R27, RZ, 0x3 ;  /* 0x0000001b0a0aa211 */ /* 0x000fe400078f18ff */
[----:B------:R4:W-:Y:S02]  /*0920*/  @!P1 LDGSTS.E.BYPASS.LTC128B.128 [R0+0x9100], [R6.64], !P6 ;  /* 0x0910000006009fae */ /* 0x0009e4000f101d48 */
[----:B------:R-:W-:-:S02]  /*0930*/  @!P2 LOP3.LUT R10, R10, 0xfffffff8, RZ, 0xc0, !PT ;  /* 0xfffffff80a0aa812 */ /* 0x000fc400078ec0ff */
[----:B------:R5:W-:Y:S03]  /*0940*/  @!P1 LDGSTS.E.BYPASS.LTC128B.128 [R0+0xd100], [R4.64], !P5 ;  /* 0x0d10000004009fae */ /* 0x000be6000e901d48 */
[----:B-1----:R-:W-:-:S04]  /*0950*/  @!P2 IMAD.WIDE R10, R10, 0x2, R2 ;  /* 0x000000020a0aa825 */ /* 0x002fc800078e0202 */
[----:B--2---:R-:W-:Y:S01]  /*0960*/  IMAD.SHL.U32 R12, R18, 0x8, RZ ;  /* 0x00000008120c7824 */ /* 0x004fe200078e00ff */
[----:B----4-:R-:W-:Y:S02]  /*0970*/  @!P2 SHF.R.S32.HI R6, RZ, 0x1f, R26 ;  /* 0x0000001fff06a819 */ /* 0x010fe4000001141a */
[----:B------:R-:W-:Y:S02]  /*0980*/  @!P2 SHF.R.S32.HI R7, RZ, 0x1f, R25 ;  /* 0x0000001fff07a819 */ /* 0x000fe40000011419 */
[----:B-----5:R-:W-:Y:S02]  /*0990*/  @!P2 LEA.HI R5, R6, R26, RZ, 0x3 ;  /* 0x0000001a0605a211 */ /* 0x020fe400078f18ff */
[----:B---3--:R-:W-:Y:S02]  /*09a0*/  @!P2 LEA.HI R0, R7, R25, RZ, 0x3 ;  /* 0x000000190700a211 */ /* 0x008fe400078f18ff */
[----:B------:R-:W-:Y:S02]  /*09b0*/  @!P2 LEA R4, P1, R42, R2, 0x1 ;  /* 0x000000022a04a211 */ /* 0x000fe400078208ff */
[----:B------:R-:W-:-:S02]  /*09c0*/  @!P2 LOP3.LUT R8, R5, 0xfffffff8, RZ, 0xc0, !PT ;  /* 0xfffffff80508a812 */ /* 0x000fc400078ec0ff */
[----:B------:R-:W-:Y:S01]  /*09d0*/  @!P2 LOP3.LUT R6, R0, 0xfffffff8, RZ, 0xc0, !PT ;  /* 0xfffffff80006a812 */ /* 0x000fe200078ec0ff */
[----:B------:R-:W-:Y:S01]  /*09e0*/  @!P2 IMAD.SHL.U32 R0, R135, 0x2, RZ ;  /* 0x000000028700a824 */ /* 0x000fe200078e00ff */
[----:B------:R-:W-:Y:S01]  /*09f0*/  @!P2 LEA.HI.X R5, R42, R3, R43, 0x1, P1 ;  /* 0x000000032a05a211 */ /* 0x000fe200008f0c2b */
[----:B------:R-:W-:-:S04]  /*0a00*/  @!P2 IMAD.WIDE R8, R8, 0x2, R2 ;  /* 0x000000020808a825 */ /* 0x000fc800078e0202 */
[----:B------:R1:W-:Y:S01]  /*0a10*/  @!P2 LDGSTS.E.BYPASS.LTC128B.128 [R0+0x2100], [R4.64], !P3 ;  /* 0x021000000400afae */ /* 0x0003e2000d901d48 */
[----:B------:R-:W-:-:S03]  /*0a20*/  @!P2 IMAD.WIDE R6, R6, 0x2, R2 ;  /* 0x000000020606a825 */ /* 0x000fc600078e0202 */
[----:B------:R2:W-:Y:S04]  /*0a30*/  @!P2 LDGSTS.E.BYPASS.LTC128B.128 [R0+0x6100], [R10.64], !P0 ;  /* 0x061000000a00afae */ /* 0x0005e8000c101d48 */
[----:B------:R3:W-:Y:S04]  /*0a40*/  @!P2 LDGSTS.E.BYPASS.LTC128B.128 [R0+0xa100], [R8.64], !P6 ;  /* 0x0a1000000800afae */ /* 0x0007e8000f101d48 */
[----:B------:R-:W4:Y:S04]  /*0a50*/  SHFL.IDX PT, R2, R17, 0x3, 0x181f ;  /* 0x00781f0011027f89 */ /* 0x000f2800000e0000 */
[----:B------:R5:W4:Y:S04]  /*0a60*/  SHFL.IDX PT, R3, R16, 0x3, 0x181f ;  /* 0x00781f0010037f89 */ /* 0x000b2800000e0000 */
[----:B------:R4:W-:Y:S01]  /*0a70*/  @!P2 LDGSTS.E.BYPASS.LTC128B.128 [R0+0xe100], [R6.64], !P5 ;  /* 0x0e1000000600afae */ /* 0x0009e2000e901d48 */
[----:B-1----:R-:W-:Y:S01]  /*0a80*/  LEA.HI R4, R24, R85, RZ, 0x4 ;  /* 0x0000005518047211 */ /* 0x002fe200078f20ff */
[----:B------:R-:W-:-:S03]  /*0a90*/  IMAD R5, R41, c[0x0][0x1e8], RZ ;  /* 0x00007a0029057a24 */ /* 0x000fc600078e02ff */
[----:B--2---:R-:W-:Y:S02]  /*0aa0*/  SHF.R.S32.HI R10, RZ, 0x4, R4 ;  /* 0x00000004ff0a7819 */ /* 0x004fe40000011404 */
[----:B---3--:R-:W-:Y:S02]  /*0ab0*/  LOP3.LUT R8, R4, 0xfffffff0, RZ, 0xc0, !PT ;  /* 0xfffffff004087812 */ /* 0x008fe400078ec0ff */
[----:B------:R-:W-:-:S03]  /*0ac0*/  IADD3 R9, -R18, c[0x0][0x1d0], RZ ;  /* 0x0000740012097a10 */ /* 0x000fc60007ffe1ff */
[----:B------:R-:W-:Y:S02]  /*0ad0*/  IMAD.IADD R8, R85, 0x1, -R8 ;  /* 0x0000000155087824 */ /* 0x000fe400078e0a08 */
[----:B------:R-:W-:Y:S01]  /*0ae0*/  IMAD R9, R84, -0x40, R9 ;  /* 0xffffffc054097824 */ /* 0x000fe200078e0209 */
[----:B----4-:R-:W-:Y:S01]  /*0af0*/  LEA.HI R0, R4, R10, RZ, 0x1 ;  /* 0x0000000a04007211 */ /* 0x010fe200078f08ff */
[----:B------:R-:W-:Y:S01]  /*0b00*/  IMAD R7, R40, c[0x0][0x1ec], R5 ;  /* 0x00007b0028077a24 */ /* 0x000fe200078e0205 */
[----:B------:R-:W-:Y:S01]  /*0b10*/  SHF.R.S32.HI R5, RZ, 0x1f, R8 ;  /* 0x0000001fff057819 */ /* 0x000fe20000011408 */
[----:B------:R-:W-:Y:S01]  /*0b20*/  IMAD.SHL.U32 R4, R19, 0x40, RZ ;  /* 0x0000004013047824 */ /* 0x000fe200078e00ff */
[----:B------:R-:W-:Y:S02]  /*0b30*/  LOP3.LUT R13, R0, 0xfffffffe, RZ, 0xc0, !PT ;  /* 0xfffffffe000d7812 */ /* 0x000fe400078ec0ff */
[----:B-----5:R-:W-:Y:S02]  /*0b40*/  LEA.HI R16, R5, R8, RZ, 0x3 ;  /* 0x0000000805107211 */ /* 0x020fe400078f18ff */
[----:B------:R-:W-:Y:S01]  /*0b50*/  LOP3.LUT R0, R4, 0x1c0, RZ, 0xc0, !PT ;  /* 0x000001c004007812 */ /* 0x000fe200078ec0ff */
[----:B------:R-:W-:Y:S01]  /*0b60*/  IMAD.WIDE.U32 R4, R40, c[0x0][0x1e8], R14 ;  /* 0x00007a0028047a25 */ /* 0x000fe200078e000e */
[----:B------:R-:W-:-:S02]  /*0b70*/  LOP3.LUT R11, R16, 0xfffffff8, RZ, 0xc0, !PT ;  /* 0xfffffff8100b7812 */ /* 0x000fc400078ec0ff */
[----:B------:R-:W-:Y:S01]  /*0b80*/  LOP3.LUT R12, R0, 0x8, R12, 0xf8, !PT ;  /* 0x00000008000c7812 */ /* 0x000fe200078ef80c */
[----:B------:R-:W-:Y:S01]  /*0b90*/  IMAD.IADD R5, R5, 0x1, R7 ;  /* 0x0000000105057824 */ /* 0x000fe200078e0207 */
[----:B------:R-:W-:Y:S01]  /*0ba0*/  SHF.R.U32.HI R0, RZ, 0x3, R0 ;  /* 0x00000003ff007819 */ /* 0x000fe20000011600 */
[----:B------:R-:W-:Y:S01]  /*0bb0*/  IMAD.IADD R14, R8, 0x1, -R11 ;  /* 0x00000001080e7824 */ /* 0x000fe200078e0a0b */
[----:B------:R-:W-:Y:S01]  /*0bc0*/  @!P4 LEA R6, P1, R42, R2, 0x1 ;  /* 0x000000022a06c211 */ /* 0x000fe200078208ff */
[----:B------:R-:W-:Y:S01]  /*0bd0*/  IMAD.MOV.U32 R8, RZ, RZ, c[0x0][0x1e0] ;  /* 0x00007800ff087624 */ /* 0x000fe200078e00ff */
[----:B------:R-:W-:Y:S01]  /*0be0*/  LOP3.LUT R17, R12, R0, RZ, 0x3c, !PT ;  /* 0x000000000c117212 */ /* 0x000fe200078e3cff */
[----:B------:R-:W-:Y:S01]  /*0bf0*/  IMAD.MOV.U32 R0, RZ, RZ, 0x5 ;  /* 0x00000005ff007424 */ /* 0x000fe200078e00ff */
[----:B------:R-:W-:Y:S01]  /*0c00*/  @!P4 LEA.HI.X R7, R42, R3, R43, 0x1, P1 ;  /* 0x000000032a07c211 */ /* 0x000fe200008f0c2b */
[----:B------:R-:W-:Y:S01]  /*0c10*/  @!P4 IMAD.SHL.U32 R12, R135, 0x2, RZ ;  /* 0x00000002870cc824 */ /* 0x000fe200078e00ff */
[----:B------:R-:W-:Y:S01]  /*0c20*/  SHF.L.U64.HI R86, R8, R86, c[0x0][0x1e4] ;  /* 0x0000790008567619 */ /* 0x000fe20000010256 */
[----:B------:R-:W-:Y:S01]  /*0c30*/  IMAD.WIDE.U32 R28, R20, c[0x0][0x1f0], R4 ;  /* 0x00007c00141c7a25 */ /* 0x000fe200078e0004 */
[----:B------:R-:W-:-:S02]  /*0c40*/  SHF.L.U64.HI R90, R8, R0, c[0x0][0x1e4] ;  /* 0x00007900085a7619 */ /* 0x000fc40000010200 */
[----:B------:R1:W-:Y:S01]  /*0c50*/  @!P4 LDGSTS.E.BYPASS.LTC128B.128 [R12+0x3100], [R6.64], !P3 ;  /* 0x03100000060ccfae */ /* 0x0003e2000d901d48 */
[----:B------:R-:W-:Y:S01]  /*0c60*/  IMAD R0, R21, c[0x0][0x1f0], RZ ;  /* 0x00007c0015007a24 */ /* 0x000fe200078e02ff */
[----:B------:R-:W-:Y:S01]  /*0c70*/  @!P4 SHF.R.S32.HI R4, RZ, 0x1f, R26 ;  /* 0x0000001fff04c819 */ /* 0x000fe2000001141a */
[----:B------:R-:W-:Y:S01]  /*0c80*/  IMAD.SHL.U32 R88, R8, 0x40, RZ ;  /* 0x0000004008587824 */ /* 0x000fe200078e00ff */
[C---:B------:R-:W-:Y:S01]  /*0c90*/  ISETP.GE.AND P2, PT, R9.reuse, 0x1, PT ;  /* 0x000000010900780c */ /* 0x040fe20003f46270 */
[----:B------:R-:W-:Y:S01]  /*0ca0*/  IMAD R5, R86, R84, RZ ;  /* 0x0000005456057224 */ /* 0x000fe200078e02ff */
[----:B------:R-:W-:Y:S01]  /*0cb0*/  ISETP.GE.AND P1, PT, R9, 0x21, PT ;  /* 0x000000210900780c */ /* 0x000fe20003f26270 */
[----:B------:R-:W-:Y:S01]  /*0cc0*/  IMAD.IADD R15, R10, 0x1, -R13 ;  /* 0x000000010a0f7824 */ /* 0x000fe200078e0a0d */
[----:B------:R-:W-:Y:S01]  /*0cd0*/  STL.64 [R1+0xa0], R28 ;  /* 0x0000a01c01007387 */ /* 0x000fe20000100a00 */
[----:B------:R-:W-:Y:S02]  /*0ce0*/  IMAD.MOV.U32 R92, RZ, RZ, R28 ;  /* 0x000000ffff5c7224 */ /* 0x000fe400078e001c */
[----:B------:R-:W-:-:S02]  /*0cf0*/  IMAD.SHL.U32 R89, R8, 0x20, RZ ;  /* 0x0000002008597824 */ /* 0x000fc400078e00ff */
[----:B------:R-:W-:Y:S01]  /*0d00*/  IMAD R13, R23, R88, R5 ;  /* 0x00000058170d7224 */ /* 0x000fe200078e0205 */
[----:B-1----:R-:W-:Y:S01]  /*0d10*/  @!P4 SHF.R.S32.HI R6, RZ, 0x1f, R27 ;  /* 0x0000001fff06c819 */ /* 0x002fe2000001141b */
[----:B------:R-:W-:Y:S01]  /*0d20*/  IMAD R7, R20, c[0x0][0x1f4], R0 ;  /* 0x00007d0014077a24 */ /* 0x000fe200078e0200 */
[----:B------:R-:W-:Y:S02]  /*0d30*/  @!P4 SHF.R.S32.HI R0, RZ, 0x1f, R25 ;  /* 0x0000001fff00c819 */ /* 0x000fe40000011419 */
[----:B------:R-:W-:Y:S01]  /*0d40*/  @!P4 LEA.HI R6, R6, R27, RZ, 0x3 ;  /* 0x0000001b0606c211 */ /* 0x000fe200078f18ff */
[----:B------:R-:W-:Y:S01]  /*0d50*/  IMAD.IADD R93, R29, 0x1, R7 ;  /* 0x000000011d5d7824 */ /* 0x000fe200078e0207 */
[----:B------:R-:W-:Y:S02]  /*0d60*/  @!P4 LEA.HI R7, R4, R26, RZ, 0x3 ;  /* 0x0000001a0407c211 */ /* 0x000fe400078f18ff */
[----:B------:R-:W-:Y:S01]  /*0d70*/  @!P4 LEA.HI R0, R0, R25, RZ, 0x3 ;  /* 0x000000190000c211 */ /* 0x000fe200078f18ff */
[----:B------:R-:W-:Y:S01]  /*0d80*/  IMAD.WIDE.U32 R4, R84, R88, R92 ;  /* 0x0000005854047225 */ /* 0x000fe200078e005c */
[----:B------:R-:W-:Y:S01]  /*0d90*/  @!P4 LOP3.LUT R6, R6, 0xfffffff8, RZ, 0xc0, !PT ;  /* 0xfffffff80606c812 */ /* 0x000fe200078ec0ff */
[----:B------:R-:W-:Y:S01]  /*0da0*/  STL.64 [R1+0x90], R92 ;  /* 0x0000905c01007387 */ /* 0x000fe20000100a00 */
[----:B------:R-:W-:Y:S01]  /*0db0*/  @!P4 LOP3.LUT R7, R7, 0xfffffff8, RZ, 0xc0, !PT ;  /* 0xfffffff80707c812 */ /* 0x000fe200078ec0ff */
[----:B------:R-:W-:Y:S01]  /*0dc0*/  IMAD.IADD R13, R5, 0x1, R13 ;  /* 0x00000001050d7824 */ /* 0x000fe200078e020d */
[----:B------:R-:W-:Y:S01]  /*0dd0*/  @!P4 LOP3.LUT R0, R0, 0xfffffff8, RZ, 0xc0, !PT ;  /* 0xfffffff80000c812 */ /* 0x000fe200078ec0ff */
[----:B------:R-:W-:Y:S01]  /*0de0*/  @!P4 IMAD.WIDE R10, R6, 0x2, R2 ;  /* 0x00000002060ac825 */ /* 0x000fe200078e0202 */
[----:B------:R-:W-:-:S03]  /*0df0*/  @P2 LEA R6, P3, R4, c[0x0][0x1c8], 0x1 ;  /* 0x0000720004062a11 */ /* 0x000fc600078608ff */
[----:B------:R-:W-:Y:S01]  /*0e00*/  @!P4 IMAD.WIDE R8, R7, 0x2, R2 ;  /* 0x000000020708c825 */ /* 0x000fe200078e0202 */
[----:B------:R1:W-:Y:S01]  /*0e10*/  @!P4 LDGSTS.E.BYPASS.LTC128B.128 [R12+0x7100], [R10.64], !P0 ;  /* 0x071000000a0ccfae */ /* 0x0003e2000c101d48 */
[----:B------:R-:W-:Y:S02]  /*0e20*/  @P2 LEA.HI.X R7, R4, c[0x0][0x1cc], R13, 0x1, P3 ;  /* 0x0000730004072a11 */ /* 0x000fe400018f0c0d */
[----:B------:R-:W-:Y:S01]  /*0e30*/  @!P4 IMAD.WIDE R2, R0, 0x2, R2 ;  /* 0x000000020002c825 */ /* 0x000fe200078e0202 */
[----:B------:R2:W-:Y:S01]  /*0e40*/  @!P4 LDGSTS.E.BYPASS.LTC128B.128 [R12+0xb100], [R8.64], !P6 ;  /* 0x0b100000080ccfae */ /* 0x0005e2000f101d48 */
[----:B------:R-:W-:Y:S02]  /*0e50*/  ISETP.GE.AND P6, PT, R42, c[0x0][0x1d4], PT ;  /* 0x000075002a007a0c */ /* 0x000fe40003fc6270 */
[----:B------:R-:W-:Y:S01]  /*0e60*/  IMAD.SHL.U32 R0, R14, 0x40, RZ ;  /* 0x000000400e007824 */ /* 0x000fe200078e00ff */
[----:B------:R3:W-:Y:S01]  /*0e70*/  @!P4 LDGSTS.E.BYPASS.LTC128B.128 [R12+0xf100], [R2.64], !P5 ;  /* 0x0f100000020ccfae */ /* 0x0007e2000e901d48 */
[----:B------:R-:W-:-:S02]  /*0e80*/  ISETP.GE.AND P5, PT, R27, c[0x0][0x1d4], PT ;  /* 0x000075001b007a0c */ /* 0x000fc40003fa6270 */
[----:B------:R-:W-:Y:S01]  /*0e90*/  ISETP.GE.AND P4, PT, R26, c[0x0][0x1d4], PT ;  /* 0x000075001a007a0c */ /* 0x000fe20003f86270 */
[----:B------:R-:W0:Y:S01]  /*0ea0*/  LDGDEPBAR ;  /* 0x00000000000079af */ /* 0x000e220000000000 */
[----:B------:R-:W-:Y:S02]  /*0eb0*/  LOP3.LUT R0, R0, 0x1c0, RZ, 0xc0, !PT ;  /* 0x000001c000007812 */ /* 0x000fe400078ec0ff */
[----:B------:R-:W-:Y:S02]  /*0ec0*/  ISETP.GE.AND P3, PT, R25, c[0x0][0x1d4], PT ;  /* 0x0000750019007a0c */ /* 0x000fe40003f66270 */
[----:B-1----:R-:W-:Y:S02]  /*0ed0*/  @P1 IADD3 R10, P0, R89, R4, RZ ;  /* 0x00000004590a1210 */ /* 0x002fe40007f1e0ff */
[----:B--2---:R-:W-:-:S03]  /*0ee0*/  LEA.HI R9, R24, R85, RZ, 0x5 ;  /* 0x0000005518097211 */ /* 0x004fc600078f28ff */
[----:B------:R-:W-:Y:S02]  /*0ef0*/  @P1 IMAD.X R4, R90, 0x1, R13, P0 ;  /* 0x000000015a041824 */ /* 0x000fe400000e060d */
[C---:B---3--:R-:W-:Y:S01]  /*0f00*/  IMAD.SHL.U32 R2, R15.reuse, 0x8, RZ ;  /* 0x000000080f027824 */ /* 0x048fe200078e00ff */
[----:B------:R-:W-:Y:S02]  /*0f10*/  SHF.R.U32.HI R3, RZ, 0x3, R0 ;  /* 0x00000003ff037819 */ /* 0x000fe40000011600 */
[----:B------:R-:W-:Y:S02]  /*0f20*/  SHF.R.S32.HI R232, RZ, 0x5, R9 ;  /* 0x00000005ffe87819 */ /* 0x000fe40000011409 */
[----:B------:R-:W-:Y:S01]  /*0f30*/  LOP3.LUT R5, R0, 0x8, R2, 0xf8, !PT ;  /* 0x0000000800057812 */ /* 0x000fe200078ef802 */
[----:B------:R-:W-:Y:S01]  /*0f40*/  IMAD R0, R15, 0x200, R17 ;  /* 0x000002000f007824 */ /* 0x000fe200078e0211 */
[C---:B------:R-:W-:Y:S02]  /*0f50*/  @P1 LEA R2, P0, R10.reuse, c[0x0][0x1c8], 0x1 ;  /* 0x000072000a021a11 */ /* 0x040fe400078008ff */
[----:B------:R-:W-:Y:S01]  /*0f60*/  LOP3.LUT R8, R5, R3, RZ, 0x3c, !PT ;  /* 0x0000000305087212 */ /* 0x000fe200078e3cff */
[C---:B------:R-:W-:Y:S01]  /*0f70*/  @P2 IMAD.SHL.U32 R5, R135.reuse, 0x2, RZ ;  /* 0x0000000287052824 */ /* 0x040fe200078e00ff */
[----:B------:R-:W-:Y:S01]  /*0f80*/  @P1 LEA.HI.X R3, R10, c[0x0][0x1cc], R4, 0x1, P0 ;  /* 0x000073000a031a11 */ /* 0x000fe200000f0c04 */
[----:B------:R-:W-:Y:S01]  /*0f90*/  @P1 IMAD.SHL.U32 R4, R135, 0x2, RZ ;  /* 0x0000000287041824 */ /* 0x000fe200078e00ff */
[----:B------:R-:W-:Y:S01]  /*0fa0*/  LOP3.LUT P0, RZ, R19, 0x2, RZ, 0xc0, !PT ;  /* 0x0000000213ff7812 */ /* 0x000fe2000780c0ff */
[----:B------:R-:W-:Y:S01]  /*0fb0*/  IMAD.SHL.U32 R248, R0, 0x2, RZ ;  /* 0x0000000200f87824 */ /* 0x000fe200078e00ff */
[----:B------:R1:W-:Y:S01]  /*0fc0*/  @P2 LDGSTS.E.BYPASS.LTC128B.128 [R5+0x10100], [R6.64], !P6 ;  /* 0x1010000006052fae */ /* 0x0003e2000f101d48 */
[----:B------:R-:W-:-:S03]  /*0fd0*/  IMAD.MOV.U32 R0, RZ, RZ, 0x20 ;  /* 0x00000020ff007424 */ /* 0x000fc600078e00ff */
[----:B------:R1:W-:Y:S01]  /*0fe0*/  @P2 LDGSTS.E.BYPASS.LTC128B.128 [R5+0x12100], [R6.64+0x80], !P5 ;  /* 0x1210008006052fae */ /* 0x0003e2000e901d48 */
[----:B------:R-:W-:-:S03]  /*0ff0*/  IADD3 R91, R248, 0x10120, RZ ;  /* 0x00010120f85b7810 */ /* 0x000fc60007ffe0ff */
[----:B------:R1:W-:Y:S04]  /*1000*/  @P2 LDGSTS.E.BYPASS.LTC128B.128 [R5+0x14100], [R6.64+0x100], !P4 ;  /* 0x1410010006052fae */ /* 0x0003e8000e101d48 */
[----:B------:R1:W-:Y:S01]  /*1010*/  @P2 LDGSTS.E.BYPASS.LTC128B.128 [R5+0x16100], [R6.64+0x180], !P3 ;  /* 0x1610018006052fae */ /* 0x0003e2000d901d48 */
[----:B------:R-:W-:-:S03]  /*1020*/  LOP3.LUT P2, RZ, R14, 0x4, RZ, 0xc0, !PT ;  /* 0x000000040eff7812 */ /* 0x000fc6000784c0ff */
[----:B------:R2:W-:Y:S01]  /*1030*/  @P1 LDGSTS.E.BYPASS.LTC128B.128 [R4+0x11100], [R2.64], !P6 ;  /* 0x1110000002041fae */ /* 0x0005e2000f101d48 */
[----:B------:R-:W-:-:S03]  /*1040*/  SEL R0, R0, 0xffffffe0, !P2 ;  /* 0xffffffe000007807 */ /* 0x000fc60005000000 */
[----:B------:R2:W-:Y:S04]  /*1050*/  @P1 LDGSTS.E.BYPASS.LTC128B.128 [R4+0x13100], [R2.64+0x80], !P5 ;  /* 0x1310008002041fae */ /* 0x0005e8000e901d48 */
[----:B------:R2:W-:Y:S04]  /*1060*/  @P1 LDGSTS.E.BYPASS.LTC128B.128 [R4+0x15100], [R2.64+0x100], !P4 ;  /* 0x1510010002041fae */ /* 0x0005e8000e101d48 */
[----:B------:R2:W-:Y:S01]  /*1070*/  @P1 LDGSTS.E.BYPASS.LTC128B.128 [R4+0x17100], [R2.64+0x180], !P3 ;  /* 0x1710018002041fae */ /* 0x0005e2000d901d48 */
[----:B------:R-:W-:-:S03]  /*1080*/  LOP3.LUT P1, RZ, R14, 0x2, RZ, 0xc0, !PT ;  /* 0x000000020eff7812 */ /* 0x000fc6000782c0ff */
[----:B------:R-:W0:Y:S01]  /*1090*/  LDGDEPBAR ;  /* 0x00000000000079af */ /* 0x000e220000000000 */
[----:B-1----:R-:W-:Y:S02]  /*10a0*/  IMAD.SHL.U32 R5, R16, 0x40, RZ ;  /* 0x0000004010057824 */ /* 0x002fe400078e00ff */
[----:B------:R-:W-:-:S03]  /*10b0*/  IMAD R7, R21, c[0x0][0x218], RZ ;  /* 0x0000860015077a24 */ /* 0x000fc600078e02ff */
[----:B------:R-:W-:Y:S01]  /*10c0*/  LOP3.LUT R5, R8, 0xfffffe00, R5, 0xf8, !PT ;  /* 0xfffffe0008057812 */ /* 0x000fe200078ef805 */
[----:B------:R-:W-:-:S04]  /*10d0*/  IMAD R7, R20, c[0x0][0x21c], R7 ;  /* 0x0000870014077a24 */ /* 0x000fc800078e0207 */
[----:B------:R-:W-:-:S04]  /*10e0*/  IMAD R232, R232, 0x400, R5 ;  /* 0x00000400e8e87824 */ /* 0x000fc800078e0205 */
[----:B------:R-:W-:Y:S02]  /*10f0*/  IMAD.SHL.U32 R232, R232, 0x2, RZ ;  /* 0x00000002e8e87824 */ /* 0x000fe400078e00ff */
[----:B--2---:R-:W-:Y:S01]  /*1100*/  IMAD.MOV.U32 R4, RZ, RZ, 0x10 ;  /* 0x00000010ff047424 */ /* 0x004fe200078e00ff */
[----:B------:R-:W-:-:S04]  /*1110*/  DEPBAR.LE SB0, 0x1 ;  /* 0x000080400000791a */ /* 0x000fc80000000000 */
[----:B------:R-:W-:Y:S01]  /*1120*/  BAR.SYNC.DEFER_BLOCKING 0x0 ;  /* 0x0000000000007b1d */ /* 0x000fe20000010000 */
[----:B------:R-:W-:Y:S01]  /*1130*/  SEL R4, R4, 0xfffffff0, !P1 ;  /* 0xfffffff004047807 */ /* 0x000fe20004800000 */
[----:B------:R-:W-:Y:S01]  /*1140*/  IMAD R240, R0, 0x2, R232 ;  /* 0x0000000200f07824 */ /* 0x000fe200078e02e8 */
[----:B------:R-:W-:-:S03]  /*1150*/  IADD3 R2, R248, 0x10100, RZ ;  /* 0x00010100f8027810 */ /* 0x000fc60007ffe0ff */
[----:B------:R-:W-:Y:S01]  /*1160*/  IMAD R236, R4, 0x2, R232 ;  /* 0x0000000204ec7824 */ /* 0x000fe200078e02e8 */
[----:B------:R-:W-:Y:S01]  /*1170*/  @P0 IADD3 R91, R2, -0x20, RZ ;  /* 0xffffffe0025b0810 */ /* 0x000fe20007ffe0ff */
[----:B------:R-:W-:Y:S01]  /*1180*/  IMAD R2, R22, c[0x0][0x208], RZ ;  /* 0x0000820016027a24 */ /* 0x000fe200078e02ff */
[----:B------:R-:W-:Y:S01]  /*1190*/  ISETP.GE.AND P0, PT, R87, 0x1, PT ;  /* 0x000000015700780c */ /* 0x000fe20003f06270 */
[----:B------:R-:W-:Y:S02]  /*11a0*/  IMAD R244, R0, 0x2, R236 ;  /* 0x0000000200f47824 */ /* 0x000fe400078e02ec */
[C---:B------:R-:W-:Y:S01]  /*11b0*/  IMAD R6, R18.reuse, c[0x0][0x20c], R2 ;  /* 0x0000830012067a24 */ /* 0x040fe200078e0202 */
[----:B------:R-:W-:Y:S01]  /*11c0*/  STL [R1+0x8], R91 ;  /* 0x0000085b01007387 */ /* 0x000fe20000100800 */
[----:B------:R-:W-:-:S04]  /*11d0*/  IMAD.WIDE.U32 R2, R18, c[0x0][0x208], R42 ;  /* 0x0000820012027a25 */ /* 0x000fc800078e002a */
[----:B------:R-:W-:Y:S02]  /*11e0*/  IMAD.IADD R3, R3, 0x1, R6 ;  /* 0x0000000103037824 */ /* 0x000fe400078e0206 */
[----:B------:R-:W-:Y:S02]  /*11f0*/  IMAD R6, R41, c[0x0][0x210], RZ ;  /* 0x0000840029067a24 */ /* 0x000fe400078e02ff */
[C---:B------:R-:W-:Y:S01]  /*1200*/  IMAD.WIDE.U32 R2, R40.reuse, c[0x0][0x210], R2 ;  /* 0x0000840028027a25 */ /* 0x040fe200078e0002 */
[----:B------:R-:W1:Y:S03]  /*1210*/  LDSM.16.M88.4 R172, [R232+0x100] ;  /* 0x00010000e8ac783b */ /* 0x000e660000000200 */
[----:B------:R-:W-:Y:S01]  /*1220*/  IMAD R6, R40, c[0x0][0x214], R6 ;  /* 0x0000850028067a24 */ /* 0x000fe200078e0206 */
[----:B------:R-:W2:Y:S03]  /*1230*/  LDSM.16.M88.4 R200, [R232+0x4100] ;  /* 0x00410000e8c8783b */ /* 0x000ea60000000200 */
[----:B------:R-:W-:Y:S01]  /*1240*/  IMAD.IADD R3, R3, 0x1, R6 ;  /* 0x0000000103037824 */ /* 0x000fe200078e0206 */
[----:B------:R-:W-:Y:S01]  /*1250*/  LOP3.LUT R6, R9, 0xffffffe0, RZ, 0xc0, !PT ;  /* 0xffffffe009067812 */ /* 0x000fe200078ec0ff */
[----:B------:R-:W3:Y:S02]  /*1260*/  LDSM.16.M88.4 R216, [R232+0x8100] ;  /* 0x00810000e8d8783b */ /* 0x000ee40000000200 */
[----:B------:R-:W-:Y:S01]  /*1270*/  IMAD.WIDE.U32 R14, R20, c[0x0][0x218], R2 ;  /* 0x00008600140e7a25 */ /* 0x000fe200078e0002 */
[C---:B------:R-:W-:Y:S01]  /*1280*/  IADD3 R2, R91.reuse, 0x800, RZ ;  /* 0x000008005b027810 */ /* 0x040fe20007ffe0ff */
[----:B------:R-:W4:Y:S01]  /*1290*/  LDSM.16.M88.4 R176, [R236+0x100] ;  /* 0x00010000ecb0783b */ /* 0x000f220000000200 */
[----:B------:R-:W-:Y:S01]  /*12a0*/  IADD3 R3, R91, 0x1000, RZ ;  /* 0x000010005b037810 */ /* 0x000fe20007ffe0ff */
[----:B------:R-:W-:-:S02]  /*12b0*/  IMAD.IADD R134, R15, 0x1, R7 ;  /* 0x000000010f867824 */ /* 0x000fc400078e0207 */
[----:B------:R-:W1:Y:S01]  /*12c0*/  LDSM.16.M88.4 R204, [R236+0x4100] ;  /* 0x00410000eccc783b */ /* 0x000e620000000200 */
[----:B------:R-:W-:-:S03]  /*12d0*/  IMAD.IADD R85, R85, 0x1, -R6 ;  /* 0x0000000155557824 */ /* 0x000fc600078e0a06 */
[----:B------:R-:W1:Y:S04]  /*12e0*/  LDSM.16.M88.4 R220, [R236+0x8100] ;  /* 0x00810000ecdc783b */ /* 0x000e680000000200 */
        /* <DEDUP_REMOVED lines=10> */
[----:B------:R-:W-:Y:S06]  /*1390*/  BAR.SYNC.DEFER_BLOCKING 0x0 ;  /* 0x0000000000007b1d */ /* 0x000fec0000010000 */
[----:B------:R-:W-:Y:S04]  /*13a0*/  STL.64 [R1+0x98], R14 ;  /* 0x0000980e01007387 */ /* 0x000fe80000100a00 */
[----:B------:R5:W-:Y:S04]  /*13b0*/  STL [R1+0x44], R2 ;  /* 0x0000440201007387 */ /* 0x000be80000100800 */
[----:B------:R1:W-:Y:S04]  /*13c0*/  STL [R1+0x40], R3 ;  /* 0x0000400301007387 */ /* 0x0003e80000100800 */
[----:B------:R1:W-:Y:S01]  /*13d0*/  STL [R1+0x88], R134 ;  /* 0x0000888601007387 */ /* 0x0003e20000100800 */
[----:B------:R-:W-:-:S04]  /*13e0*/  DEPBAR.LE SB0, 0x0 ;  /* 0x000080000000791a */ /* 0x000fc80000000000 */
[----:B------:R-:W-:Y:S01]  /*13f0*/  BAR.SYNC.DEFER_BLOCKING 0x0 ;  /* 0x0000000000007b1d */ /* 0x000fe20000010000 */
[----:B-----5:R-:W-:-:S05]  /*1400*/  IADD3 R2, R91, 0x1800, RZ ;  /* 0x000018005b027810 */ /* 0x020fca0007ffe0ff */
[----:B------:R1:W-:Y:S04]  /*1410*/  STL [R1+0x3c], R2 ;  /* 0x00003c0201007387 */ /* 0x0003e80000100800 */
[----:B------:R1:W1:Y:S04]  /*1420*/  LDSM.16.M88.4 R24, [R248+0x10100] ;  /* 0x01010000f818783b */ /* 0x0002680000000200 */
[----:B------:R1:W1:Y:S04]  /*1430*/  LDSM.16.M88.4 R28, [R248+0x10900] ;  /* 0x01090000f81c783b */ /* 0x0002680000000200 */
[----:B------:R1:W1:Y:S04]  /*1440*/  LDSM.16.M88.4 R36, [R248+0x11100] ;  /* 0x01110000f824783b */ /* 0x0002680000000200 */
[----:B------:R1:W1:Y:S04]  /*1450*/  LDSM.16.M88.4 R56, [R248+0x11900] ;  /* 0x01190000f838783b */ /* 0x0002680000000200 */
[----:B------:R1:W1:Y:S04]  /*1460*/  LDSM.16.M88.4 R32, [R91] ;  /* 0x000000005b20783b */ /* 0x0002680000000200 */
[----:B------:R1:W1:Y:S04]  /*1470*/  LDSM.16.M88.4 R60, [R91+0x800] ;  /* 0x000800005b3c783b */ /* 0x0002680000000200 */
[----:B------:R1:W1:Y:S04]  /*1480*/  LDSM.16.M88.4 R68, [R91+0x1000] ;  /* 0x001000005b44783b */ /* 0x0002680000000200 */
[----:B------:R1:W1:Y:S01]  /*1490*/  LDSM.16.M88.4 R76, [R91+0x1800] ;  /* 0x001800005b4c783b */ /* 0x0002620000000200 */
[----:B------:R-:W-:Y:S05]  /*14a0*/  @!P0 BRA `(.L_x_0) ;  /* 0x000002d000008947 */ /* 0x000fea0003800000 */
[----:B-1234-:R-:W-:Y:S01]  /*14b0*/  IMAD R2, R23, c[0x0][0x208], RZ ;  /* 0x0000820017027a24 */ /* 0x01efe200078e02ff */
[----:B------:R-:W-:Y:S01]  /*14c0*/  SEL R3, RZ, 0x1, P6 ;  /* 0x00000001ff037807 */ /* 0x000fe20003000000 */
[----:B------:R-:W-:Y:S01]  /*14d0*/  IMAD.WIDE.U32 R12, R84, c[0x0][0x208], RZ ;  /* 0x00008200540c7a25 */ /* 0x000fe200078e00ff */
[----:B------:R-:W-:-:S02]  /*14e0*/  SEL R8, RZ, 0x2, P5 ;  /* 0x00000002ff087807 */ /* 0x000fc40002800000 */
[----:B------:R-:W-:Y:S01]  /*14f0*/  SEL R6, RZ, 0x4, P4 ;  /* 0x00000004ff067807 */ /* 0x000fe20002000000 */
[----:B------:R-:W-:Y:S01]  /*1500*/  IMAD R2, R84, c[0x0][0x20c], R2 ;  /* 0x0000830054027a24 */ /* 0x000fe200078e0202 */
[----:B------:R-:W-:Y:S01]  /*1510*/  LEA R7, P0, R12, R14, 0x6 ;  /* 0x0000000e0c077211 */ /* 0x000fe200078030ff */
[----:B------:R-:W-:Y:S01]  /*1520*/  IMAD R10, R84, -0x40, R87 ;  /* 0xffffffc0540a7824 */ /* 0x000fe200078e0257 */
[----:B------:R-:W-:Y:S01]  /*1530*/  IADD3 R9, R6, R8, R3 ;  /* 0x0000000806097210 */ /* 0x000fe20007ffe003 */
[----:B------:R-:W-:Y:S01]  /*1540*/  IMAD.IADD R2, R13, 0x1, R2 ;  /* 0x000000010d027824 */ /* 0x000fe200078e0202 */
[----:B------:R-:W-:Y:S02]  /*1550*/  SEL R3, RZ, 0x8, P3 ;  /* 0x00000008ff037807 */ /* 0x000fe40001800000 */
[----:B------:R-:W-:Y:S02]  /*1560*/  P2R R11, PR, RZ, 0x20 ;  /* 0x00000020ff0b7803 */ /* 0x000fe40000000000 */
[----:B------:R-:W-:Y:S01]  /*1570*/  LEA.HI.X R8, R12, R134, R2, 0x6, P0 ;  /* 0x000000860c087211 */ /* 0x000fe200000f3402 */
[----:B------:R-:W-:Y:S01]  /*1580*/  IMAD.IADD R3, R9, 0x1, R3 ;  /* 0x0000000109037824 */ /* 0x000fe200078e0203 */
[----:B------:R-:W-:Y:S01]  /*1590*/  LEA R6, P0, R7, c[0x0][0x1f8], 0x1 ;  /* 0x00007e0007067a11 */ /* 0x000fe200078008ff */
[----:B------:R-:W-:-:S02]  /*15a0*/  IMAD.MOV.U32 R9, RZ, RZ, c[0x0][0x208] ;  /* 0x00008200ff097624 */ /* 0x000fc400078e00ff */
[----:B------:R-:W-:Y:S01]  /*15b0*/  IMAD.IADD R2, R10, 0x1, -R18 ;  /* 0x000000010a027824 */ /* 0x000fe200078e0a12 */
[----:B------:R-:W-:Y:S01]  /*15c0*/  LEA.HI.X R7, R7, c[0x0][0x1fc], R8, 0x1, P0 ;  /* 0x00007f0007077a11 */ /* 0x000fe200000f0c08 */
[----:B------:R-:W-:Y:S01]  /*15d0*/  IMAD.MOV.U32 R10, RZ, RZ, c[0x0][0x20c] ;  /* 0x00008300ff0a7624 */ /* 0x000fe200078e00ff */
[----:B------:R-:W-:Y:S02]  /*15e0*/  LEA R8, P0, R9, R6, 0x6 ;  /* 0x0000000609087211 */ /* 0x000fe400078030ff */
[C---:B------:R-:W-:Y:S02]  /*15f0*/  ISETP.LT.OR P1, PT, R2.reuse, 0x1, P6 ;  /* 0x000000010200780c */ /* 0x040fe40003721670 */
[----:B------:R-:W-:Y:S02]  /*1600*/  LOP3.LUT P2, RZ, R3, 0x2, RZ, 0xc0, !PT ;  /* 0x0000000203ff7812 */ /* 0x000fe4000784c0ff */
[----:B------:R-:W-:Y:S01]  /*1610*/  LEA.HI.X R9, R9, R7, R10, 0x6, P0 ;  /* 0x0000000709097211 */ /* 0x000fe200000f340a */
[----:B------:R-:W-:Y:S01]  /*1620*/  IMAD.SHL.U32 R10, R135, 0x2, RZ ;  /* 0x00000002870a7824 */ /* 0x000fe200078e00ff */
[----:B------:R-:W-:-:S02]  /*1630*/  ISETP.LT.OR P0, PT, R2, 0x1, !P2 ;  /* 0x000000010200780c */ /* 0x000fc40005701670 */
[----:B------:R-:W-:-:S05]  /*1640*/  ISETP.LT.OR P2, PT, R2, 0x21, !P2 ;  /* 0x000000210200780c */ /* 0x000fca0005741670 */
[----:B------:R-:W-:Y:S01]  /*1650*/  @!PT LDS RZ, [RZ] ;  /* 0x00000000fffff984 */ /* 0x000fe20000000800 */
[----:B------:R-:W-:Y:S01]  /*1660*/  @!PT LDS RZ, [RZ] ;  /* 0x00000000fffff984 */ /* 0x000fe20000000800 */
[----:B------:R-:W-:Y:S01]  /*1670*/  @!PT LDS RZ, [RZ] ;  /* 0x00000000fffff984 */ /* 0x000fe20000000800 */
[----:B------:R1:W-:Y:S01]  /*1680*/  LDGSTS.E.BYPASS.LTC128B.128 [R10+0x100], [R6.64], !P1 ;  /* 0x00100000060a7fae */ /* 0x0003e2000c901d48 */
[----:B------:R-:W-:-:S05]  /*1690*/  LOP3.LUT P1, RZ, R3, 0x4, RZ, 0xc0, !PT ;  /* 0x0000000403ff7812 */ /* 0x000fca000782c0ff */
[----:B------:R1:W-:Y:S01]  /*16a0*/  LDGSTS.E.BYPASS.LTC128B.128 [R10+0x2100], [R6.64+0x80], !P0 ;  /* 0x02100080060a7fae */ /* 0x0003e2000c101d48 */
[C---:B------:R-:W-:Y:S02]  /*16b0*/  ISETP.LT.OR P0, PT, R2.reuse, 0x1, !P1 ;  /* 0x000000010200780c */ /* 0x040fe40004f01670 */
[----:B------:R-:W-:-:S11]  /*16c0*/  ISETP.LT.OR P1, PT, R2, 0x21, !P1 ;  /* 0x000000210200780c */ /* 0x000fd60004f21670 */
[----:B------:R1:W-:Y:S01]  /*16d0*/  LDGSTS.E.BYPASS.LTC128B.128 [R10+0x4100], [R6.64+0x100], !P0 ;  /* 0x04100100060a7fae */ /* 0x0003e2000c101d48 */
[----:B------:R-:W-:-:S04]  /*16e0*/  LOP3.LUT P0, RZ, R3, 0x8, RZ, 0xc0, !PT ;  /* 0x0000000803ff7812 */ /* 0x000fc8000780c0ff */
[C---:B------:R-:W-:Y:S02]  /*16f0*/  ISETP.LT.OR P5, PT, R2.reuse, 0x1, !P0 ;  /* 0x000000010200780c */ /* 0x040fe400047a1670 */
[----:B------:R-:W-:-:S11]  /*1700*/  ISETP.LT.OR P0, PT, R2, 0x21, !P0 ;  /* 0x000000210200780c */ /* 0x000fd60004701670 */
[----:B------:R1:W-:Y:S01]  /*1710*/  LDGSTS.E.BYPASS.LTC128B.128 [R10+0x6100], [R6.64+0x180], !P5 ;  /* 0x06100180060a7fae */ /* 0x0003e2000e901d48 */
[----:B------:R-:W-:-:S13]  /*1720*/  ISETP.LT.OR P5, PT, R2, 0x21, P6 ;  /* 0x000000210200780c */ /* 0x000fda00037a1670 */
[----:B------:R1:W-:Y:S01]  /*1730*/  LDGSTS.E.BYPASS.LTC128B.128 [R10+0x1100], [R8.64], !P5 ;  /* 0x01100000080a7fae */ /* 0x0003e2000e901d48 */
[----:B------:R-:W-:-:S03]  /*1740*/  ISETP.NE.AND P5, PT, R11, RZ, PT ;  /* 0x000000ff0b00720c */ /* 0x000fc60003fa5270 */
[----:B------:R1:W-:Y:S04]  /*1750*/  LDGSTS.E.BYPASS.LTC128B.128 [R10+0x3100], [R8.64+0x80], !P2 ;  /* 0x03100080080a7fae */ /* 0x0003e8000d101d48 */
[----:B------:R1:W-:Y:S04]  /*1760*/  LDGSTS.E.BYPASS.LTC128B.128 [R10+0x5100], [R8.64+0x100], !P1 ;  /* 0x05100100080a7fae */ /* 0x0003e8000c901d48 */
[----:B------:R1:W-:Y:S02]  /*1770*/  LDGSTS.E.BYPASS.LTC128B.128 [R10+0x7100], [R8.64+0x180], !P0 ;  /* 0x07100180080a7fae */ /* 0x0003e4000c101d48 */
.L_x_0:
[----:B-1234-:R-:W-:Y:S01]  /*1780*/  HMMA.16816.F32 R12, R172, R24, RZ ;  /* 0x00000018ac0c723c */ /* 0x01efe200000018ff */
[----:B------:R-:W-:Y:S01]  /*1790*/  LOP3.LUT P0, RZ, R19, 0x4, RZ, 0xc0, !PT ;  /* 0x0000000413ff7812 */ /* 0x000fe2000780c0ff */
[----:B------:R-:W0:Y:S01]  /*17a0*/  LDGDEPBAR ;  /* 0x00000000000079af */ /* 0x000e220000000000 */
[----:B------:R-:W-:-:S02]  /*17b0*/  MOV R2, 0x40 ;  /* 0x0000004000027802 */ /* 0x000fc40000000f00 */
[----:B------:R-:W-:Y:S02]  /*17c0*/  IADD3 R6, R91, 0x2000, RZ ;  /* 0x000020005b067810 */ /* 0x000fe40007ffe0ff */
[----:B------:R-:W-:Y:S01]  /*17d0*/  SEL R2, R2, 0xffffffc0, !P0 ;  /* 0xffffffc002027807 */ /* 0x000fe20004000000 */
[C---:B------:R-:W-:Y:S01]  /*17e0*/  HMMA.16816.F32 R8, R172.reuse, R26, RZ ;  /* 0x0000001aac08723c */ /* 0x040fe200000018ff */
[----:B------:R-:W-:Y:S02]  /*17f0*/  ISETP.GE.AND P2, PT, R87, 0x41, PT ;  /* 0x000000415700780c */ /* 0x000fe40003f46270 */
[-C--:B------:R-:W-:Y:S02]  /*1800*/  IADD3 R3, R248, R2.reuse, RZ ;  /* 0x00000002f8037210 */ /* 0x080fe40007ffe0ff */
[C---:B------:R-:W-:Y:S02]  /*1810*/  IADD3 R251, R91.reuse, R2, RZ ;  /* 0x000000025bfb7210 */ /* 0x040fe40007ffe0ff */
[C---:B------:R-:W-:Y:S01]  /*1820*/  IADD3 R2, R91.reuse, 0x3000, RZ ;  /* 0x000030005b027810 */ /* 0x040fe20007ffe0ff */
[----:B------:R-:W-:Y:S01]  /*1830*/  HMMA.16816.F32 R20, R172, R28, RZ ;  /* 0x0000001cac14723c */ /* 0x000fe200000018ff */
[----:B------:R-:W1:Y:S04]  /*1840*/  LDSM.16.M88.4 R24, [R3+0x10100] ;  /* 0x010100000318783b */ /* 0x000e680000000200 */
[----:B------:R-:W2:Y:S03]  /*1850*/  LDSM.16.M88.4 R44, [R3+0x10900] ;  /* 0x01090000032c783b */ /* 0x000ea60000000200 */
[----:B------:R-:W-:Y:S01]  /*1860*/  HMMA.16816.F32 R48, R176, R32, R12 ;  /* 0x00000020b030723c */ /* 0x000fe2000000180c */
[----:B------:R-:W3:Y:S04]  /*1870*/  LDSM.16.M88.4 R52, [R3+0x11100] ;  /* 0x011100000334783b */ /* 0x000ee80000000200 */
[----:B------:R-:W4:Y:S03]  /*1880*/  LDSM.16.M88.4 R64, [R3+0x11900] ;  /* 0x011900000340783b */ /* 0x000f260000000200 */
[----:B------:R-:W-:Y:S01]  /*1890*/  HMMA.16816.F32 R12, R172, R30, RZ ;  /* 0x0000001eac0c723c */ /* 0x000fe200000018ff */
[----:B------:R-:W-:Y:S04]  /*18a0*/  LDSM.16.M88.4 R72, [R251+0x1000] ;  /* 0x00100000fb48783b */ /* 0x000fe80000000200 */
[----:B------:R-:W-:Y:S03]  /*18b0*/  LDSM.16.M88.4 R80, [R251+0x1800] ;  /* 0x00180000fb50783b */ /* 0x000fe60000000200 */
[----:B------:R-:W-:Y:S01]  /*18c0*/  HMMA.16816.F32 R40, R176, R34, R8 ;  /* 0x00000022b028723c */ /* 0x000fe20000001808 */
[----:B------:R-:W-:Y:S04]  /*18d0*/  STL [R1+0x4], R3 ;  /* 0x0000040301007387 */ /* 0x000fe80000100800 */
[----:B------:R5:W-:Y:S03]  /*18e0*/  STL [R1+0x38], R6 ;  /* 0x0000380601007387 */ /* 0x000be60000100800 */
[C---:B------:R-:W-:Y:S08]  /*18f0*/  HMMA.16816.F32 R8, R172.reuse, R36, RZ ;  /* 0x00000024ac08723c */ /* 0x040ff000000018ff */
[C---:B------:R-:W-:Y:S08]  /*1900*/  HMMA.16816.F32 R16, R172.reuse, R38, RZ ;  /* 0x00000026ac10723c */ /* 0x040ff000000018ff */
[----:B------:R-:W-:Y:S01]  /*1910*/  HMMA.16816.F32 R28, R172, R56, RZ ;  /* 0x00000038ac1c723c */ /* 0x000fe200000018ff */
[----:B-----5:R-:W-:-:S07]  /*1920*/  IADD3 R6, R91, 0x3800, RZ ;  /* 0x000038005b067810 */ /* 0x020fce0007ffe0ff */
[----:B------:R-:W-:Y:S01]  /*1930*/  HMMA.16816.F32 R32, R172, R58, RZ ;  /* 0x0000003aac20723c */ /* 0x000fe200000018ff */
[----:B------:R-:W5:Y:S07]  /*1940*/  LDSM.16.M88.4 R56, [R251] ;  /* 0x00000000fb38783b */ /* 0x000f6e0000000200 */
[C---:B------:R-:W-:Y:S08]  /*1950*/  HMMA.16816.F32 R20, R176.reuse, R60, R20 ;  /* 0x0000003cb014723c */ /* 0x040ff00000001814 */
[C---:B------:R-:W-:Y:S01]  /*1960*/  HMMA.16816.F32 R12, R176.reuse, R62, R12 ;  /* 0x0000003eb00c723c */ /* 0x040fe2000000180c */
[----:B------:R-:W2:Y:S07]  /*1970*/  LDSM.16.M88.4 R60, [R251+0x800] ;  /* 0x00080000fb3c783b */ /* 0x000eae0000000200 */
[C---:B------:R-:W-:Y:S08]  /*1980*/  HMMA.16816.F32 R8, R176.reuse, R68, R8 ;  /* 0x00000044b008723c */ /* 0x040ff00000001808 */
[C---:B------:R-:W-:Y:S01]  /*1990*/  HMMA.16816.F32 R16, R176.reuse, R70, R16 ;  /* 0x00000046b010723c */ /* 0x040fe20000001810 */
[----:B------:R-:W-:Y:S07]  /*19a0*/  LDSM.16.M88.4 R68, [R248+0x13100] ;  /* 0x01310000f844783b */ /* 0x000fee0000000200 */
[C---:B------:R-:W-:Y:S08]  /*19b0*/  HMMA.16816.F32 R28, R176.reuse, R76, R28 ;  /* 0x0000004cb01c723c */ /* 0x040ff0000000181c */
[----:B------:R-:W-:Y:S01]  /*19c0*/  HMMA.16816.F32 R32, R176, R78, R32 ;  /* 0x0000004eb020723c */ /* 0x000fe20000001820 */
[----:B------:R-:W-:Y:S07]  /*19d0*/  LDSM.16.M88.4 R76, [R248+0x13900] ;  /* 0x01390000f84c783b */ /* 0x000fee0000000200 */
[C---:B-1----:R-:W-:Y:S01]  /*19e0*/  HMMA.16816.F32 R36, R192.reuse, R24, R48 ;  /* 0x00000018c024723c */ /* 0x042fe20000001830 */
[----:B------:R-:W-:Y:S07]  /*19f0*/  LDSM.16.M88.4 R48, [R91+0x2000] ;  /* 0x002000005b30783b */ /* 0x000fee0000000200 */
[C---:B------:R-:W-:Y:S08]  /*1a00*/  HMMA.16816.F32 R40, R192.reuse, R26, R40 ;  /* 0x0000001ac028723c */ /* 0x040ff00000001828 */
[C---:B--2---:R-:W-:Y:S08]  /*1a10*/  HMMA.16816.F32 R24, R192.reuse, R44, R20 ;  /* 0x0000002cc018723c */ /* 0x044ff00000001814 */
[C---:B------:R-:W-:Y:S01]  /*1a20*/  HMMA.16816.F32 R20, R192.reuse, R46, R12 ;  /* 0x0000002ec014723c */ /* 0x040fe2000000180c */
[----:B------:R-:W1:Y:S04]  /*1a30*/  LDSM.16.M88.4 R12, [R248+0x12100] ;  /* 0x01210000f80c783b */ /* 0x000e680000000200 */
[----:B------:R-:W2:Y:S03]  /*1a40*/  LDSM.16.M88.4 R44, [R248+0x12900] ;  /* 0x01290000f82c783b */ /* 0x000ea60000000200 */
[C---:B---3--:R-:W-:Y:S08]  /*1a50*/  HMMA.16816.F32 R8, R192.reuse, R52, R8 ;  /* 0x00000034c008723c */ /* 0x048ff00000001808 */
[C---:B------:R-:W-:Y:S01]  /*1a60*/  HMMA.16816.F32 R16, R192.reuse, R54, R16 ;  /* 0x00000036c010723c */ /* 0x040fe20000001810 */
[----:B------:R-:W3:Y:S07]  /*1a70*/  LDSM.16.M88.4 R52, [R91+0x2800] ;  /* 0x002800005b34783b */ /* 0x000eee0000000200 */
[C---:B----4-:R-:W-:Y:S08]  /*1a80*/  HMMA.16816.F32 R28, R192.reuse, R64, R28 ;  /* 0x00000040c01c723c */ /* 0x050ff0000000181c */
[----:B------:R-:W-:Y:S01]  /*1a90*/  HMMA.16816.F32 R32, R192, R66, R32 ;  /* 0x00000042c020723c */ /* 0x000fe20000001820 */
[----:B------:R-:W-:Y:S07]  /*1aa0*/  LDSM.16.M88.4 R64, [R3+0x13100] ;  /* 0x013100000340783b */ /* 0x000fee0000000200 */
[C---:B-----5:R-:W-:Y:S08]  /*1ab0*/  HMMA.16816.F32 R36, R196.reuse, R56, R36 ;  /* 0x00000038c424723c */ /* 0x060ff00000001824 */
[C---:B------:R-:W-:Y:S01]  /*1ac0*/  HMMA.16816.F32 R40, R196.reuse, R58, R40 ;  /* 0x0000003ac428723c */ /* 0x040fe20000001828 */
[----:B------:R-:W-:Y:S07]  /*1ad0*/  LDSM.16.M88.4 R56, [R3+0x12900] ;  /* 0x012900000338783b */ /* 0x000fee0000000200 */
[C---:B------:R-:W-:Y:S08]  /*1ae0*/  HMMA.16816.F32 R24, R196.reuse, R60, R24 ;  /* 0x0000003cc418723c */ /* 0x040ff00000001818 */
[C---:B------:R-:W-:Y:S01]  /*1af0*/  HMMA.16816.F32 R20, R196.reuse, R62, R20 ;  /* 0x0000003ec414723c */ /* 0x040fe20000001814 */
[----:B------:R-:W4:Y:S07]  /*1b00*/  LDSM.16.M88.4 R60, [R91+0x3000] ;  /* 0x003000005b3c783b */ /* 0x000f2e0000000200 */
[C---:B------:R-:W-:Y:S08]  /*1b10*/  HMMA.16816.F32 R8, R196.reuse, R72, R8 ;  /* 0x00000048c408723c */ /* 0x040ff00000001808 */
[C---:B------:R-:W-:Y:S01]  /*1b20*/  HMMA.16816.F32 R16, R196.reuse, R74, R16 ;  /* 0x0000004ac410723c */ /* 0x040fe20000001810 */
[----:B------:R-:W-:Y:S07]  /*1b30*/  LDSM.16.M88.4 R72, [R3+0x13900] ;  /* 0x013900000348783b */ /* 0x000fee0000000200 */
[C---:B------:R-:W-:Y:S08]  /*1b40*/  HMMA.16816.F32 R28, R196.reuse, R80, R28 ;  /* 0x00000050c41c723c */ /* 0x040ff0000000181c */
[----:B------:R-:W-:Y:S01]  /*1b50*/  HMMA.16816.F32 R32, R196, R82, R32 ;  /* 0x00000052c420723c */ /* 0x000fe20000001820 */
[----:B------:R-:W5:Y:S07]  /*1b60*/  LDSM.16.M88.4 R80, [R91+0x3800] ;  /* 0x003800005b50783b */ /* 0x000f6e0000000200 */
[C---:B-1----:R-:W-:Y:S08]  /*1b70*/  HMMA.16816.F32 R36, R200.reuse, R12, R36 ;  /* 0x0000000cc824723c */ /* 0x042ff00000001824 */
[C---:B------:R-:W-:Y:S08]  /*1b80*/  HMMA.16816.F32 R40, R200.reuse, R14, R40 ;  /* 0x0000000ec828723c */ /* 0x040ff00000001828 */
[C---:B--2---:R-:W-:Y:S08]  /*1b90*/  HMMA.16816.F32 R24, R200.reuse, R44, R24 ;  /* 0x0000002cc818723c */ /* 0x044ff00000001818 */
[C---:B------:R-:W-:Y:S01]  /*1ba0*/  HMMA.16816.F32 R20, R200.reuse, R46, R20 ;  /* 0x0000002ec814723c */ /* 0x040fe20000001814 */
[----:B------:R-:W1:Y:S07]  /*1bb0*/  LDSM.16.M88.4 R44, [R3+0x12100] ;  /* 0x01210000032c783b */ /* 0x000e6e0000000200 */
[C---:B------:R-:W-:Y:S08]  /*1bc0*/  HMMA.16816.F32 R12, R200.reuse, R68, R8 ;  /* 0x00000044c80c723c */ /* 0x040ff00000001808 */
[C---:B------:R-:W-:Y:S01]  /*1bd0*/  HMMA.16816.F32 R8, R200.reuse, R70, R16 ;  /* 0x00000046c808723c */ /* 0x040fe20000001810 */
[----:B------:R-:W-:Y:S07]  /*1be0*/  LDSM.16.M88.4 R68, [R251+0x3000] ;  /* 0x00300000fb44783b */ /* 0x000fee0000000200 */
[C---:B------:R-:W-:Y:S08]  /*1bf0*/  HMMA.16816.F32 R28, R200.reuse, R76, R28 ;  /* 0x0000004cc81c723c */ /* 0x040ff0000000181c */
[----:B------:R-:W-:Y:S01]  /*1c00*/  HMMA.16816.F32 R32, R200, R78, R32 ;  /* 0x0000004ec820723c */ /* 0x000fe20000001820 */
[----:B------:R-:W-:Y:S07]  /*1c10*/  LDSM.16.M88.4 R76, [R248+0x15900] ;  /* 0x01590000f84c783b */ /* 0x000fee0000000200 */
[C---:B------:R-:W-:Y:S08]  /*1c20*/  HMMA.16816.F32 R36, R204.reuse, R48, R36 ;  /* 0x00000030cc24723c */ /* 0x040ff00000001824 */
[C---:B------:R-:W-:Y:S01]  /*1c30*/  HMMA.16816.F32 R40, R204.reuse, R50, R40 ;  /* 0x00000032cc28723c */ /* 0x040fe20000001828 */
[----:B------:R-:W-:Y:S07]  /*1c40*/  LDSM.16.M88.4 R48, [R248+0x14100] ;  /* 0x01410000f830783b */ /* 0x000fee0000000200 */
[C---:B---3--:R-:W-:Y:S08]  /*1c50*/  HMMA.16816.F32 R24, R204.reuse, R52, R24 ;  /* 0x00000034cc18723c */ /* 0x048ff00000001818 */
[C---:B------:R-:W-:Y:S01]  /*1c60*/  HMMA.16816.F32 R20, R204.reuse, R54, R20 ;  /* 0x00000036cc14723c */ /* 0x040fe20000001814 */
[----:B------:R-:W2:Y:S07]  /*1c70*/  LDSM.16.M88.4 R52, [R251+0x2000] ;  /* 0x00200000fb34783b */ /* 0x000eae0000000200 */
[C---:B----4-:R-:W-:Y:S08]  /*1c80*/  HMMA.16816.F32 R16, R204.reuse, R60, R12 ;  /* 0x0000003ccc10723c */ /* 0x050ff0000000180c */
[C---:B------:R-:W-:Y:S01]  /*1c90*/  HMMA.16816.F32 R12, R204.reuse, R62, R8 ;  /* 0x0000003ecc0c723c */ /* 0x040fe20000001808 */
[----:B------:R-:W3:Y:S07]  /*1ca0*/  LDSM.16.M88.4 R60, [R251+0x2800] ;  /* 0x00280000fb3c783b */ /* 0x000eee0000000200 */
[C---:B-----5:R-:W-:Y:S08]  /*1cb0*/  HMMA.16816.F32 R8, R204.reuse, R80, R28 ;  /* 0x00000050cc08723c */ /* 0x060ff0000000181c */
[----:B------:R-:W-:Y:S01]  /*1cc0*/  HMMA.16816.F32 R32, R204, R82, R32 ;  /* 0x00000052cc20723c */ /* 0x000fe20000001820 */
[----:B------:R-:W4:Y:S07]  /*1cd0*/  LDSM.16.M88.4 R80, [R251+0x3800] ;  /* 0x00380000fb50783b */ /* 0x000f2e0000000200 */
[C---:B-1----:R-:W-:Y:S08]  /*1ce0*/  HMMA.16816.F32 R36, R208.reuse, R44, R36 ;  /* 0x0000002cd024723c */ /* 0x042ff00000001824 */
[C---:B------:R-:W-:Y:S01]  /*1cf0*/  HMMA.16816.F32 R40, R208.reuse, R46, R40 ;  /* 0x0000002ed028723c */ /* 0x040fe20000001828 */
[----:B------:R-:W-:Y:S07]  /*1d00*/  LDSM.16.M88.4 R44, [R91+0x4000] ;  /* 0x004000005b2c783b */ /* 0x000fee0000000200 */
[C---:B------:R-:W-:Y:S08]  /*1d10*/  HMMA.16816.F32 R28, R208.reuse, R56, R24 ;  /* 0x00000038d01c723c */ /* 0x040ff00000001818 */
[C---:B------:R-:W-:Y:S01]  /*1d20*/  HMMA.16816.F32 R24, R208.reuse, R58, R20 ;  /* 0x0000003ad018723c */ /* 0x040fe20000001814 */
[----:B------:R-:W1:Y:S07]  /*1d30*/  LDSM.16.M88.4 R56, [R248+0x14900] ;  /* 0x01490000f838783b */ /* 0x000e6e0000000200 */
[C---:B------:R-:W-:Y:S08]  /*1d40*/  HMMA.16816.F32 R20, R208.reuse, R64, R16 ;  /* 0x00000040d014723c */ /* 0x040ff00000001810 */
[C---:B------:R-:W-:Y:S01]  /*1d50*/  HMMA.16816.F32 R16, R208.reuse, R66, R12 ;  /* 0x00000042d010723c */ /* 0x040fe2000000180c */
[----:B------:R-:W5:Y:S07]  /*1d60*/  LDSM.16.M88.4 R64, [R248+0x15100] ;  /* 0x01510000f840783b */ /* 0x000f6e0000000200 */
[C---:B------:R-:W-:Y:S08]  /*1d70*/  HMMA.16816.F32 R12, R208.reuse, R72, R8 ;  /* 0x00000048d00c723c */ /* 0x040ff00000001808 */
[----:B------:R-:W-:Y:S01]  /*1d80*/  HMMA.16816.F32 R8, R208, R74, R32 ;  /* 0x0000004ad008723c */ /* 0x000fe20000001820 */
[----:B------:R-:W-:Y:S07]  /*1d90*/  LDSM.16.M88.4 R72, [R91+0x5800] ;  /* 0x005800005b48783b */ /* 0x000fee0000000200 */
[C---:B--2---:R-:W-:Y:S08]  /*1da0*/  HMMA.16816.F32 R36, R212.reuse, R52, R36 ;  /* 0x00000034d424723c */ /* 0x044ff00000001824 */
[C---:B------:R-:W-:Y:S01]  /*1db0*/  HMMA.16816.F32 R40, R212.reuse, R54, R40 ;  /* 0x00000036d428723c */ /* 0x040fe20000001828 */
[----:B------:R-:W-:Y:S07]  /*1dc0*/  LDSM.16.M88.4 R52, [R91+0x4800] ;  /* 0x004800005b34783b */ /* 0x000fee0000000200 */
[C---:B---3--:R-:W-:Y:S08]  /*1dd0*/  HMMA.16816.F32 R32, R212.reuse, R60, R28 ;  /* 0x0000003cd420723c */ /* 0x048ff0000000181c */
[C---:B------:R-:W-:Y:S01]  /*1de0*/  HMMA.16816.F32 R28, R212.reuse, R62, R24 ;  /* 0x0000003ed41c723c */ /* 0x040fe20000001818 */
[----:B------:R-:W2:Y:S07]  /*1df0*/  LDSM.16.M88.4 R60, [R91+0x5000] ;  /* 0x005000005b3c783b */ /* 0x000eae0000000200 */
[C---:B------:R-:W-:Y:S08]  /*1e00*/  HMMA.16816.F32 R24, R212.reuse, R68, R20 ;  /* 0x00000044d418723c */ /* 0x040ff00000001814 */
[C---:B------:R-:W-:Y:S01]  /*1e10*/  HMMA.16816.F32 R20, R212.reuse, R70, R16 ;  /* 0x00000046d414723c */ /* 0x040fe20000001810 */
[----:B------:R-:W-:Y:S07]  /*1e20*/  LDSM.16.M88.4 R68, [R3+0x14900] ;  /* 0x014900000344783b */ /* 0x000fee0000000200 */
[C---:B----4-:R-:W-:Y:S08]  /*1e30*/  HMMA.16816.F32 R16, R212.reuse, R80, R12 ;  /* 0x00000050d410723c */ /* 0x050ff0000000180c */
[----:B------:R-:W-:Y:S08]  /*1e40*/  HMMA.16816.F32 R12, R212, R82, R8 ;  /* 0x00000052d40c723c */ /* 0x000ff00000001808 */
[C---:B------:R-:W-:Y:S08]  /*1e50*/  HMMA.16816.F32 R8, R216.reuse, R48, R36 ;  /* 0x00000030d808723c */ /* 0x040ff00000001824 */
[C---:B------:R-:W-:Y:S01]  /*1e60*/  HMMA.16816.F32 R40, R216.reuse, R50, R40 ;  /* 0x00000032d828723c */ /* 0x040fe20000001828 */
[----:B------:R-:W3:Y:S07]  /*1e70*/  LDSM.16.M88.4 R48, [R3+0x14100] ;  /* 0x014100000330783b */ /* 0x000eee0000000200 */
[C---:B-1----:R-:W-:Y:S08]  /*1e80*/  HMMA.16816.F32 R36, R216.reuse, R56, R32 ;  /* 0x00000038d824723c */ /* 0x042ff00000001820 */
[C---:B------:R-:W-:Y:S01]  /*1e90*/  HMMA.16816.F32 R32, R216.reuse, R58, R28 ;  /* 0x0000003ad820723c */ /* 0x040fe2000000181c */
[----:B------:R-:W-:Y:S07]  /*1ea0*/  LDSM.16.M88.4 R56, [R3+0x15900] ;  /* 0x015900000338783b */ /* 0x000fee0000000200 */
[C---:B-----5:R-:W-:Y:S08]  /*1eb0*/  HMMA.16816.F32 R28, R216.reuse, R64, R24 ;  /* 0x00000040d81c723c */ /* 0x060ff00000001818 */
[C---:B------:R-:W-:Y:S08]  /*1ec0*/  HMMA.16816.F32 R24, R216.reuse, R66, R20 ;  /* 0x00000042d818723c */ /* 0x040ff00000001814 */
[C---:B------:R-:W-:Y:S08]  /*1ed0*/  HMMA.16816.F32 R20, R216.reuse, R76, R16 ;  /* 0x0000004cd814723c */ /* 0x040ff00000001810 */
[----:B------:R-:W-:Y:S08]  /*1ee0*/  HMMA.16816.F32 R16, R216, R78, R12 ;  /* 0x0000004ed810723c */ /* 0x000ff0000000180c */
[C---:B------:R-:W-:Y:S08]  /*1ef0*/  HMMA.16816.F32 R12, R220.reuse, R44, R8 ;  /* 0x0000002cdc0c723c */ /* 0x040ff00000001808 */
[C---:B--2---:R-:W-:Y:S08]  /*1f00*/  HMMA.16816.F32 R28, R220.reuse, R60, R28 ;  /* 0x0000003cdc1c723c */ /* 0x044ff0000000181c */
[C---:B------:R-:W-:Y:S08]  /*1f10*/  HMMA.16816.F32 R24, R220.reuse, R62, R24 ;  /* 0x0000003edc18723c */ /* 0x040ff00000001818 */
[C---:B------:R-:W-:Y:S08]  /*1f20*/  HMMA.16816.F32 R60, R220.reuse, R74, R16 ;  /* 0x0000004adc3c723c */ /* 0x040ff00000001810 */
[----:B------:R-:W-:Y:S08]  /*1f30*/  HMMA.16816.F32 R32, R220, R54, R32 ;  /* 0x00000036dc20723c */ /* 0x000ff00000001820 */
[----:B---3--:R-:W-:Y:S01]  /*1f40*/  HMMA.16816.F32 R16, R224, R48, R12 ;  /* 0x00000030e010723c */ /* 0x008fe2000000180c */
[----:B------:R-:W1:Y:S07]  /*1f50*/  LDSM.16.M88.4 R12, [R251+0x4000] ;  /* 0x00400000fb0c783b */ /* 0x000e6e0000000200 */
[C---:B------:R-:W-:Y:S08]  /*1f60*/  HMMA.16816.F32 R8, R220.reuse, R46, R40 ;  /* 0x0000002edc08723c */ /* 0x040ff00000001828 */
[C---:B------:R-:W-:Y:S01]  /*1f70*/  HMMA.16816.F32 R64, R220.reuse, R72, R20 ;  /* 0x00000048dc40723c */ /* 0x040fe20000001814 */
[----:B------:R-:W2:Y:S04]  /*1f80*/  LDSM.16.M88.4 R20, [R3+0x15100] ;  /* 0x015100000314783b */ /* 0x000ea80000000200 */
[----:B------:R-:W-:Y:S03]  /*1f90*/  LDSM.16.M88.4 R72, [R251+0x5800] ;  /* 0x00580000fb48783b */ /* 0x000fe60000000200 */
[----:B------:R-:W-:Y:S01]  /*1fa0*/  HMMA.16816.F32 R36, R220, R52, R36 ;  /* 0x00000034dc24723c */ /* 0x000fe20000001824 */
[----:B------:R-:W-:Y:S07]  /*1fb0*/  LDSM.16.M88.4 R52, [R251+0x4800] ;  /* 0x00480000fb34783b */ /* 0x000fee0000000200 */
[C---:B------:R-:W-:Y:S01]  /*1fc0*/  HMMA.16816.F32 R44, R224.reuse, R70, R32 ;  /* 0x00000046e02c723c */ /* 0x040fe20000001820 */
[----:B------:R-:W3:Y:S07]  /*1fd0*/  LDSM.16.M88.4 R32, [R248+0x16100] ;  /* 0x01610000f820783b */ /* 0x000eee0000000200 */
[----:B------:R-:W-:Y:S08]  /*1fe0*/  HMMA.16816.F32 R8, R224, R50, R8 ;  /* 0x00000032e008723c */ /* 0x000ff00000001808 */
[----:B-1----:R-:W-:Y:S08]  /*1ff0*/  HMMA.16816.F32 R16, R228, R12, R16 ;  /* 0x0000000ce410723c */ /* 0x002ff00000001810 */
[C---:B------:R-:W-:Y:S01]  /*2000*/  HMMA.16816.F32 R48, R224.reuse, R68, R36 ;  /* 0x00000044e030723c */ /* 0x040fe20000001824 */
[----:B------:R-:W-:Y:S07]  /*2010*/  LDSM.16.M88.4 R68, [R251+0x5000] ;  /* 0x00500000fb44783b */ /* 0x000fee0000000200 */
[C---:B--2---:R-:W-:Y:S08]  /*2020*/  HMMA.16816.F32 R40, R224.reuse, R20, R28 ;  /* 0x00000014e028723c */ /* 0x044ff0000000181c */
[C---:B------:R-:W-:Y:S01]  /*2030*/  HMMA.16816.F32 R28, R224.reuse, R22, R24 ;  /* 0x00000016e01c723c */ /* 0x040fe20000001818 */
[----:B------:R-:W1:Y:S07]  /*2040*/  LDSM.16.M88.4 R20, [R91+0x6000] ;  /* 0x006000005b14783b */ /* 0x000e6e0000000200 */
[----:B------:R-:W-:Y:S01]  /*2050*/  HMMA.16816.F32 R36, R224, R56, R64 ;  /* 0x00000038e024723c */ /* 0x000fe20000001840 */
[----:B------:R-:W-:Y:S07]  /*2060*/  LDSM.16.M88.4 R64, [R248+0x17900] ;  /* 0x01790000f840783b */ /* 0x000fee0000000200 */
[----:B------:R-:W-:Y:S08]  /*2070*/  HMMA.16816.F32 R8, R228, R14, R8 ;  /* 0x0000000ee408723c */ /* 0x000ff00000001808 */
[----:B---3--:R-:W-:Y:S08]  /*2080*/  HMMA.16816.F32 R12, R232, R32, R16 ;  /* 0x00000020e80c723c */ /* 0x008ff00000001810 */
[C---:B------:R-:W-:Y:S01]  /*2090*/  HMMA.16816.F32 R24, R228.reuse, R52, R48 ;  /* 0x00000034e418723c */ /* 0x040fe20000001830 */
[----:B------:R-:W-:Y:S07]  /*20a0*/  LDSM.16.M88.4 R48, [R91+0x6800] ;  /* 0x006800005b30783b */ /* 0x000fee0000000200 */
[C---:B------:R-:W-:Y:S01]  /*20b0*/  HMMA.16816.F32 R76, R228.reuse, R72, R36 ;  /* 0x00000048e44c723c */ /* 0x040fe20000001824 */
[----:B------:R-:W2:Y:S07]  /*20c0*/  LDSM.16.M88.4 R36, [R3+0x16100] ;  /* 0x016100000324783b */ /* 0x000eae0000000200 */
[----:B------:R-:W-:Y:S01]  /*20d0*/  HMMA.16816.F32 R52, R228, R54, R44 ;  /* 0x00000036e434723c */ /* 0x000fe2000000182c */
[----:B------:R-:W3:Y:S07]  /*20e0*/  LDSM.16.M88.4 R44, [R248+0x16900] ;  /* 0x01690000f82c783b */ /* 0x000eee0000000200 */
[----:B------:R-:W-:Y:S08]  /*20f0*/  HMMA.16816.F32 R8, R232, R34, R8 ;  /* 0x00000022e808723c */ /* 0x000ff00000001808 */
[----:B-1----:R-:W-:Y:S08]  /*2100*/  HMMA.16816.F32 R12, R236, R20, R12 ;  /* 0x00000014ec0c723c */ /* 0x002ff0000000180c */
[----:B------:R-:W-:Y:S08]  /*2110*/  HMMA.16816.F32 R80, R224, R58, R60 ;  /* 0x0000003ae050723c */ /* 0x000ff0000000183c */
[C---:B------:R-:W-:Y:S01]  /*2120*/  HMMA.16816.F32 R60, R228.reuse, R68, R40 ;  /* 0x00000044e43c723c */ /* 0x040fe20000001828 */
[----:B------:R-:W1:Y:S07]  /*2130*/  LDSM.16.M88.4 R40, [R251+0x6000] ;  /* 0x00600000fb28783b */ /* 0x000e6e0000000200 */
[----:B------:R-:W-:Y:S01]  /*2140*/  HMMA.16816.F32 R56, R228, R70, R28 ;  /* 0x00000046e438723c */ /* 0x000fe2000000181c */
[----:B------:R-:W4:Y:S07]  /*2150*/  LDSM.16.M88.4 R28, [R248+0x17100] ;  /* 0x01710000f81c783b */ /* 0x000f2e0000000200 */
[----:B------:R-:W-:Y:S08]  /*2160*/  HMMA.16816.F32 R8, R236, R22, R8 ;  /* 0x00000016ec08723c */ /* 0x000ff00000001808 */
[----:B--2---:R-:W-:Y:S08]  /*2170*/  HMMA.16816.F32 R12, R240, R36, R12 ;  /* 0x00000024f00c723c */ /* 0x004ff0000000180c */
[C---:B---3--:R-:W-:Y:S08]  /*2180*/  HMMA.16816.F32 R16, R232.reuse, R44, R24 ;  /* 0x0000002ce810723c */ /* 0x048ff00000001818 */
[----:B------:R-:W-:Y:S01]  /*2190*/  HMMA.16816.F32 R24, R232, R46, R52 ;  /* 0x0000002ee818723c */ /* 0x000fe20000001834 */
[----:B------:R-:W2:Y:S04]  /*21a0*/  LDSM.16.M88.4 R52, [R91+0x7000] ;  /* 0x007000005b34783b */ /* 0x000ea80000000200 */
[----:B------:R-:W3:Y:S03]  /*21b0*/  LDSM.16.M88.4 R44, [R3+0x16900] ;  /* 0x01690000032c783b */ /* 0x000ee60000000200 */
[----:B------:R-:W-:Y:S08]  /*21c0*/  HMMA.16816.F32 R8, R240, R38, R8 ;  /* 0x00000026f008723c */ /* 0x000ff00000001808 */
[----:B-1----:R-:W-:Y:S08]  /*21d0*/  HMMA.16816.F32 R32, R244, R40, R12 ;  /* 0x00000028f420723c */ /* 0x002ff0000000180c */
[----:B------:R-:W-:Y:S08]  /*21e0*/  HMMA.16816.F32 R20, R236, R48, R16 ;  /* 0x00000030ec14723c */ /* 0x000ff00000001810 */
[----:B----4-:R-:W-:Y:S08]  /*21f0*/  HMMA.16816.F32 R12, R232, R28, R60 ;  /* 0x0000001ce80c723c */ /* 0x010ff0000000183c */
[----:B------:R-:W-:Y:S01]  /*2200*/  HMMA.16816.F32 R16, R236, R50, R24 ;  /* 0x00000032ec10723c */ /* 0x000fe20000001818 */
[----:B------:R-:W-:Y:S01]  /*2210*/  LDSM.16.M88.4 R48, [R91+0x7800] ;  /* 0x007800005b30783b */ /* 0x000fe20000000200 */
[----:B------:R-:W-:-:S02]  /*2220*/  FMUL.FTZ R32, R32, c[0x0][0x320] ;  /* 0x0000c80020207a20 */ /* 0x000fc40000410000 */
[----:B------:R-:W-:Y:S02]  /*2230*/  FMUL.FTZ R33, R33, c[0x0][0x320] ;  /* 0x0000c80021217a20 */ /* 0x000fe40000410000 */
[----:B------:R-:W-:Y:S01]  /*2240*/  FMUL.FTZ R34, R34, c[0x0][0x320] ;  /* 0x0000c80022227a20 */ /* 0x000fe20000410000 */
[----:B------:R-:W1:Y:S01]  /*2250*/  MUFU.TANH R73, R32 ;  /* 0x0000002000497308 */ /* 0x000e620000002400 */
[----:B------:R-:W-:Y:S01]  /*2260*/  HMMA.16816.F32 R36, R232, R30, R56 ;  /* 0x0000001ee824723c */ /* 0x000fe20000001838 */
[----:B------:R-:W-:Y:S01]  /*2270*/  LDSM.16.M88.4 R56, [R251+0x6800] ;  /* 0x00680000fb38783b */ /* 0x000fe20000000200 */
[----:B------:R-:W-:-:S05]  /*2280*/  FMUL.FTZ R35, R35, c[0x0][0x320] ;  /* 0x0000c80023237a20 */ /* 0x000fca0000410000 */
[----:B------:R-:W4:Y:S01]  /*2290*/  MUFU.TANH R72, R33 ;  /* 0x0000002100487308 */ /* 0x000f220000002400 */
[----:B------:R-:W-:Y:S01]  /*22a0*/  HMMA.16816.F32 R28, R244, R42, R8 ;  /* 0x0000002af41c723c */ /* 0x000fe20000001808 */
[----:B------:R-:W5:Y:S07]  /*22b0*/  LDSM.16.M88.4 R40, [R3+0x17100] ;  /* 0x017100000328783b */ /* 0x000f6e0000000200 */
[----:B--2---:R-:W-:Y:S08]  /*22c0*/  HMMA.16816.F32 R12, R236, R52, R12 ;  /* 0x00000034ec0c723c */ /* 0x004ff0000000180c */
[----:B---3--:R-:W-:Y:S08]  /*22d0*/  HMMA.16816.F32 R8, R240, R46, R16 ;  /* 0x0000002ef008723c */ /* 0x008ff00000001810 */
[----:B------:R-:W-:Y:S01]  /*22e0*/  HMMA.16816.F32 R68, R228, R74, R80 ;  /* 0x0000004ae444723c */ /* 0x000fe20000001850 */
[----:B------:R-:W-:-:S02]  /*22f0*/  FMUL.FTZ R28, R28, c[0x0][0x320] ;  /* 0x0000c8001c1c7a20 */ /* 0x000fc40000410000 */
[----:B------:R-:W-:Y:S02]  /*2300*/  FMUL.FTZ R29, R29, c[0x0][0x320] ;  /* 0x0000c8001d1d7a20 */ /* 0x000fe40000410000 */
[----:B------:R-:W-:Y:S02]  /*2310*/  FMUL.FTZ R30, R30, c[0x0][0x320] ;  /* 0x0000c8001e1e7a20 */ /* 0x000fe40000410000 */
[----:B------:R-:W-:Y:S01]  /*2320*/  FMUL.FTZ R31, R31, c[0x0][0x320] ;  /* 0x0000c8001f1f7a20 */ /* 0x000fe20000410000 */
[----:B------:R-:W-:Y:S01]  /*2330*/  HMMA.16816.F32 R20, R240, R44, R20 ;  /* 0x0000002cf014723c */ /* 0x000fe20000001814 */
[----:B------:R-:W-:Y:S07]  /*2340*/  LDSM.16.M88.4 R44, [R251+0x7000] ;  /* 0x00700000fb2c783b */ /* 0x000fee0000000200 */
[----:B------:R-:W-:Y:S01]  /*2350*/  HMMA.16816.F32 R60, R232, R64, R76 ;  /* 0x00000040e83c723c */ /* 0x000fe2000000184c */
[----:B------:R-:W2:Y:S07]  /*2360*/  MUFU.TANH R65, R34 ;  /* 0x0000002200417308 */ /* 0x000eae0000002400 */
[----:B-----5:R-:W-:Y:S01]  /*2370*/  HMMA.16816.F32 R16, R240, R40, R12 ;  /* 0x00000028f010723c */ /* 0x020fe2000000180c */
[----:B------:R3:W1:Y:S07]  /*2380*/  MUFU.TANH R64, R35 ;  /* 0x0000002300407308 */ /* 0x00066e0000002400 */
[----:B------:R-:W-:Y:S08]  /*2390*/  HMMA.16816.F32 R12, R244, R58, R8 ;  /* 0x0000003af40c723c */ /* 0x000ff00000001808 */
[----:B------:R-:W-:Y:S08]  /*23a0*/  HMMA.16816.F32 R8, R232, R66, R68 ;  /* 0x00000042e808723c */ /* 0x000ff00000001844 */
[----:B---3--:R-:W-:Y:S01]  /*23b0*/  HMMA.16816.F32 R32, R236, R54, R36 ;  /* 0x00000036ec20723c */ /* 0x008fe20000001824 */
[----:B------:R3:W5:Y:S01]  /*23c0*/  LDSM.16.M88.4 R36, [R3+0x17900] ;  /* 0x017900000324783b */ /* 0x0007620000000200 */
[----:B------:R-:W1:Y:S06]  /*23d0*/  MUFU.TANH R55, R30 ;  /* 0x0000001e00377308 */ /* 0x000e6c0000002400 */
[----:B------:R-:W-:Y:S01]  /*23e0*/  HMMA.16816.F32 R24, R244, R56, R20 ;  /* 0x00000038f418723c */ /* 0x000fe20000001814 */
[----:B------:R-:W-:Y:S01]  /*23f0*/  FMUL.FTZ R12, R12, c[0x0][0x320] ;  /* 0x0000c8000c0c7a20 */ /* 0x000fe20000410000 */
[----:B------:R-:W1:Y:S01]  /*2400*/  MUFU.TANH R57, R28 ;  /* 0x0000001c00397308 */ /* 0x000e620000002400 */
[----:B------:R-:W-:-:S02]  /*2410*/  FMUL.FTZ R13, R13, c[0x0][0x320] ;  /* 0x0000c8000d0d7a20 */ /* 0x000fc40000410000 */
[----:B------:R-:W-:Y:S02]  /*2420*/  FMUL.FTZ R14, R14, c[0x0][0x320] ;  /* 0x0000c8000e0e7a20 */ /* 0x000fe40000410000 */
[----:B------:R-:W-:Y:S01]  /*2430*/  FMUL.FTZ R15, R15, c[0x0][0x320] ;  /* 0x0000c8000f0f7a20 */ /* 0x000fe20000410000 */
[C---:B------:R-:W-:Y:S02]  /*2440*/  HMMA.16816.F32 R20, R236.reuse, R48, R60 ;  /* 0x00000030ec14723c */ /* 0x040fe4000000183c */
[----:B------:R-:W1:Y:S06]  /*2450*/  MUFU.TANH R56, R29 ;  /* 0x0000001d00387308 */ /* 0x000e6c0000002400 */
[----:B------:R-:W-:Y:S01]  /*2460*/  HMMA.16816.F32 R8, R236, R50, R8 ;  /* 0x00000032ec08723c */ /* 0x000fe20000001808 */
[----:B---3--:R-:W-:Y:S01]  /*2470*/  IADD3 R3, R91, 0x2800, RZ ;  /* 0x000028005b037810 */ /* 0x008fe20007ffe0ff */
[----:B------:R3:W1:Y:S04]  /*2480*/  MUFU.TANH R54, R31 ;  /* 0x0000001f00367308 */ /* 0x0006680000002400 */
[----:B------:R1:W-:Y:S02]  /*2490*/  STL [R1+0x34], R3 ;  /* 0x0000340301007387 */ /* 0x0003e40000100800 */
[----:B------:R-:W-:-:S02]  /*24a0*/  FMUL.FTZ R24, R24, c[0x0][0x320] ;  /* 0x0000c80018187a20 */ /* 0x000fc40000410000 */
[----:B------:R-:W-:Y:S01]  /*24b0*/  FMUL.FTZ R25, R25, c[0x0][0x320] ;  /* 0x0000c80019197a20 */ /* 0x000fe20000410000 */
[----:B------:R2:W-:Y:S01]  /*24c0*/  STL [R1+0x30], R2 ;  /* 0x0000300201007387 */ /* 0x0005e20000100800 */
[----:B------:R-:W-:Y:S01]  /*24d0*/  FMUL.FTZ R26, R26, c[0x0][0x320] ;  /* 0x0000c8001a1a7a20 */ /* 0x000fe20000410000 */
[----:B------:R-:W1:Y:S01]  /*24e0*/  MUFU.TANH R53, R24 ;  /* 0x0000001800357308 */ /* 0x000e620000002400 */
[----:B------:R-:W-:Y:S01]  /*24f0*/  FMUL.FTZ R27, R27, c[0x0][0x320] ;  /* 0x0000c8001b1b7a20 */ /* 0x000fe20000410000 */
[----:B------:R4:W-:Y:S01]  /*2500*/  STL [R1+0x2c], R6 ;  /* 0x00002c0601007387 */ /* 0x0009e20000100800 */
[----:B---3--:R-:W-:Y:S03]  /*2510*/  HMMA.16816.F32 R28, R240, R42, R32 ;  /* 0x0000002af01c723c */ /* 0x008fe60000001820 */
[----:B------:R-:W3:Y:S01]  /*2520*/  LDSM.16.M88.4 R32, [R251+0x7800] ;  /* 0x00780000fb20783b */ /* 0x000ee20000000200 */
[----:B------:R-:W-:-:S04]  /*2530*/  DEPBAR.LE SB0, 0x0 ;  /* 0x000080000000791a */ /* 0x000fc80000000000 */
[----:B------:R-:W3:Y:S01]  /*2540*/  MUFU.TANH R52, R25 ;  /* 0x0000001900347308 */ /* 0x000ee20000002400 */
[----:B-----5:R-:W-:Y:S01]  /*2550*/  HMMA.16816.F32 R8, R240, R38, R8 ;  /* 0x00000026f008723c */ /* 0x020fe20000001808 */
[----:B-1----:R-:W-:-:S06]  /*2560*/  IADD3 R3, R91, 0x4000, RZ ;  /* 0x000040005b037810 */ /* 0x002fcc0007ffe0ff */
[----:B------:R-:W1:Y:S01]  /*2570*/  MUFU.TANH R49, R26 ;  /* 0x0000001a00317308 */ /* 0x000e620000002400 */
[C---:B--2---:R-:W-:Y:S01]  /*2580*/  IADD3 R2, R91.reuse, 0x4800, RZ ;  /* 0x000048005b027810 */ /* 0x044fe20007ffe0ff */
[----:B------:R2:W-:Y:S06]  /*2590*/  STL [R1+0x28], R3 ;  /* 0x0000280301007387 */ /* 0x0005ec0000100800 */
[----:B------:R5:W1:Y:S01]  /*25a0*/  MUFU.TANH R48, R27 ;  /* 0x0000001b00307308 */ /* 0x000a620000002400 */
[C---:B----4-:R-:W-:Y:S01]  /*25b0*/  IADD3 R6, R91.reuse, 0x5000, RZ ;  /* 0x000050005b067810 */ /* 0x050fe20007ffe0ff */
[----:B------:R4:W-:Y:S04]  /*25c0*/  STL [R1+0x24], R2 ;  /* 0x0000240201007387 */ /* 0x0009e80000100800 */
[----:B------:R1:W-:Y:S02]  /*25d0*/  STL [R1+0x20], R6 ;  /* 0x0000200601007387 */ /* 0x0003e40000100800 */
[----:B------:R-:W1:Y:S01]  /*25e0*/  MUFU.TANH R43, R14 ;  /* 0x0000000e002b7308 */ /* 0x000e620000002400 */
[----:B-----5:R-:W-:Y:S07]  /*25f0*/  HMMA.16816.F32 R24, R244, R44, R16 ;  /* 0x0000002cf418723c */ /* 0x020fee0000001810 */
[----:B------:R-:W3:Y:S01]  /*2600*/  MUFU.TANH R44, R12 ;  /* 0x0000000c002c7308 */ /* 0x000ee20000002400 */
[C---:B--2---:R-:W-:Y:S01]  /*2610*/  IADD3 R3, R91.reuse, 0x5800, RZ ;  /* 0x000058005b037810 */ /* 0x044fe20007ffe0ff */
[----:B------:R-:W-:Y:S06]  /*2620*/  HMMA.16816.F32 R16, R240, R36, R20 ;  /* 0x00000024f010723c */ /* 0x000fec0000001814 */
[----:B------:R-:W2:Y:S01]  /*2630*/  MUFU.TANH R45, R13 ;  /* 0x0000000d002d7308 */ /* 0x000ea20000002400 */
[C---:B----4-:R-:W-:Y:S01]  /*2640*/  IADD3 R2, R91.reuse, 0x6000, RZ ;  /* 0x000060005b027810 */ /* 0x050fe20007ffe0ff */
[----:B------:R4:W-:Y:S01]  /*2650*/  STL [R1+0x1c], R3 ;  /* 0x00001c0301007387 */ /* 0x0009e20000100800 */
[----:B-1----:R-:W-:Y:S01]  /*2660*/  IADD3 R6, R91, 0x6800, RZ ;  /* 0x000068005b067810 */ /* 0x002fe20007ffe0ff */
[C---:B------:R-:W-:Y:S04]  /*2670*/  HMMA.16816.F32 R20, R244.reuse, R46, R28 ;  /* 0x0000002ef414723c */ /* 0x040fe8000000181c */
[----:B------:R1:W1:Y:S01]  /*2680*/  MUFU.TANH R42, R15 ;  /* 0x0000000f002a7308 */ /* 0x0002620000002400 */
[----:B------:R5:W-:Y:S04]  /*2690*/  STL [R1+0x18], R2 ;  /* 0x0000180201007387 */ /* 0x000be80000100800 */
[----:B------:R2:W-:Y:S01]  /*26a0*/  STL [R1+0x14], R6 ;  /* 0x0000140601007387 */ /* 0x0005e20000100800 */
[----:B---3--:R-:W-:Y:S01]  /*26b0*/  HMMA.16816.F32 R8, R244, R34, R8 ;  /* 0x00000022f408723c */ /* 0x008fe20000001808 */
[----:B------:R-:W-:-:S02]  /*26c0*/  FMUL.FTZ R24, R24, c[0x0][0x320] ;  /* 0x0000c80018187a20 */ /* 0x000fc40000410000 */
[----:B------:R-:W-:Y:S02]  /*26d0*/  FMUL.FTZ R25, R25, c[0x0][0x320] ;  /* 0x0000c80019197a20 */ /* 0x000fe40000410000 */
[----:B------:R-:W-:Y:S01]  /*26e0*/  FMUL.FTZ R26, R26, c[0x0][0x320] ;  /* 0x0000c8001a1a7a20 */ /* 0x000fe20000410000 */
[----:B------:R3:W2:Y:S01]  /*26f0*/  MUFU.TANH R41, R24 ;  /* 0x0000001800297308 */ /* 0x0006a20000002400 */
[----:B------:R-:W-:Y:S01]  /*2700*/  FMUL.FTZ R27, R27, c[0x0][0x320] ;  /* 0x0000c8001b1b7a20 */ /* 0x000fe20000410000 */
[----:B-1----:R-:W-:Y:S01]  /*2710*/  HMMA.16816.F32 R12, R244, R32, R16 ;  /* 0x00000020f40c723c */ /* 0x002fe20000001810 */
[----:B----4-:R-:W-:-:S05]  /*2720*/  IADD3 R3, R91, 0x7000, RZ ;  /* 0x000070005b037810 */ /* 0x010fca0007ffe0ff */
[----:B------:R3:W1:Y:S01]  /*2730*/  MUFU.TANH R40, R25 ;  /* 0x0000001900287308 */ /* 0x0006620000002400 */
[----:B------:R-:W-:Y:S02]  /*2740*/  FMUL.FTZ R23, R23, c[0x0][0x320] ;  /* 0x0000c80017177a20 */ /* 0x000fe40000410000 */
[----:B------:R-:W-:Y:S01]  /*2750*/  FMUL.FTZ R20, R20, c[0x0][0x320] ;  /* 0x0000c80014147a20 */ /* 0x000fe20000410000 */
[----:B-----5:R-:W-:Y:S01]  /*2760*/  IADD3 R2, R91, 0x7800, RZ ;  /* 0x000078005b027810 */ /* 0x020fe20007ffe0ff */
[----:B------:R-:W-:Y:S02]  /*2770*/  FMUL.FTZ R21, R21, c[0x0][0x320] ;  /* 0x0000c80015157a20 */ /* 0x000fe40000410000 */
[----:B------:R-:W-:Y:S01]  /*2780*/  FMUL.FTZ R22, R22, c[0x0][0x320] ;  /* 0x0000c80016167a20 */ /* 0x000fe20000410000 */
[----:B------:R3:W4:Y:S01]  /*2790*/  MUFU.TANH R37, R26 ;  /* 0x0000001a00257308 */ /* 0x0007220000002400 */
[----:B------:R3:W-:Y:S01]  /*27a0*/  STL [R1+0xc], R2 ;  /* 0x00000c0201007387 */ /* 0x0007e20000100800 */
[----:B------:R-:W-:-:S02]  /*27b0*/  FMUL.FTZ R8, R8, c[0x0][0x320] ;  /* 0x0000c80008087a20 */ /* 0x000fc40000410000 */
[----:B------:R-:W-:Y:S01]  /*27c0*/  FMUL.FTZ R9, R9, c[0x0][0x320] ;  /* 0x0000c80009097a20 */ /* 0x000fe20000410000 */
[----:B------:R3:W-:Y:S01]  /*27d0*/  STL [R1+0x10], R3 ;  /* 0x0000100301007387 */ /* 0x0007e20000100800 */
[----:B------:R-:W-:Y:S02]  /*27e0*/  FMUL.FTZ R10, R10, c[0x0][0x320] ;  /* 0x0000c8000a0a7a20 */ /* 0x000fe40000410000 */
[----:B------:R-:W-:Y:S01]  /*27f0*/  FMUL.FTZ R11, R11, c[0x0][0x320] ;  /* 0x0000c8000b0b7a20 */ /* 0x000fe20000410000 */
[----:B------:R3:W1:Y:S01]  /*2800*/  MUFU.TANH R36, R27 ;  /* 0x0000001b00247308 */ /* 0x0006620000002400 */
[----:B------:R-:W-:Y:S02]  /*2810*/  FMUL.FTZ R12, R12, c[0x0][0x320] ;  /* 0x0000c8000c0c7a20 */ /* 0x000fe40000410000 */
[----:B------:R-:W-:Y:S02]  /*2820*/  FMUL.FTZ R13, R13, c[0x0][0x320] ;  /* 0x0000c8000d0d7a20 */ /* 0x000fe40000410000 */
[----:B------:R-:W-:-:S02]  /*2830*/  FMUL.FTZ R14, R14, c[0x0][0x320] ;  /* 0x0000c8000e0e7a20 */ /* 0x000fc40000410000 */
[----:B------:R-:W-:Y:S01]  /*2840*/  FMUL.FTZ R15, R15, c[0x0][0x320] ;  /* 0x0000c8000f0f7a20 */ /* 0x000fe20000410000 */
[----:B------:R3:W1:Y:S08]  /*2850*/  MUFU.TANH R31, R23 ;  /* 0x00000017001f7308 */ /* 0x0006700000002400 */
        /* <DEDUP_REMOVED lines=10> */
[----:B------:R3:W1:Y:S01]  /*2900*/  MUFU.TANH R28, R11 ;  /* 0x0000000b001c7308 */ /* 0x0006620000002400 */
[----:B------:R-:W-:Y:S06]  /*2910*/  BAR.SYNC.DEFER_BLOCKING 0x0 ;  /* 0x0000000000007b1d */ /* 0x000fec0000010000 */
[----:B------:R-:W-:Y:S05]  /*2920*/  @!P2 BRA `(.L_x_1) ;  /* 0x000001600000a947 */ /* 0x000fea0003800000 */
[----:B--234-:R-:W-:-:S04]  /*2930*/  LEA.HI.SX32 R8, R133, 0xfffffffe, 0x1a ;  /* 0xfffffffe85087811 */ /* 0x01cfc800078fd2ff */
[----:B------:R-:W-:Y:S01]  /*2940*/  SHF.R.S32.HI R3, RZ, 0x1f, R8 ;  /* 0x0000001fff037819 */ /* 0x000fe20000011408 */
[----:B------:R-:W-:Y:S02]  /*2950*/  IMAD R2, R86, R8, RZ ;  /* 0x0000000856027224 */ /* 0x000fe400078e02ff */
[----:B------:R-:W-:-:S04]  /*2960*/  IMAD.WIDE.U32 R8, R8, R88, R92 ;  /* 0x0000005808087225 */ /* 0x000fc800078e005c */
[----:B------:R-:W-:Y:S01]  /*2970*/  IMAD R3, R3, R88, R2 ;  /* 0x0000005803037224 */ /* 0x000fe200078e0202 */
[----:B------:R-:W-:-:S03]  /*2980*/  LEA R2, P1, R8, c[0x0][0x1c8], 0x1 ;  /* 0x0000720008027a11 */ /* 0x000fc600078208ff */
[----:B------:R-:W-:Y:S01]  /*2990*/  IMAD.IADD R3, R9, 0x1, R3 ;  /* 0x0000000109037824 */ /* 0x000fe200078e0203 */
[----:B------:R-:W-:-:S04]  /*29a0*/  LEA R6, P0, R89, R2, 0x1 ;  /* 0x0000000259067211 */ /* 0x000fc800078008ff */
[----:B------:R-:W-:Y:S01]  /*29b0*/  LEA.HI.X R3, R8, c[0x0][0x1cc], R3, 0x1, P1 ;  /* 0x0000730008037a11 */ /* 0x000fe200008f0c03 */
[----:B------:R-:W-:-:S03]  /*29c0*/  IMAD.SHL.U32 R8, R135, 0x2, RZ ;  /* 0x0000000287087824 */ /* 0x000fc600078e00ff */
[----:B------:R-:W-:Y:S02]  /*29d0*/  LEA.HI.X R7, R89, R3, R90, 0x1, P0 ;  /* 0x0000000359077211 */ /* 0x000fe400000f0c5a */
[----:B------:R-:W-:Y:S01]  /*29e0*/  @!PT LDS RZ, [RZ] ;  /* 0x00000000fffff984 */ /* 0x000fe20000000800 */
[----:B------:R-:W-:Y:S01]  /*29f0*/  @!PT LDS RZ, [RZ] ;  /* 0x00000000fffff984 */ /* 0x000fe20000000800 */
[----:B------:R-:W-:Y:S01]  /*2a00*/  @!PT LDS RZ, [RZ] ;  /* 0x00000000fffff984 */ /* 0x000fe20000000800 */
[----:B------:R2:W-:Y:S04]  /*2a10*/  LDGSTS.E.BYPASS.LTC128B.128 [R8+0x10100], [R2.64], !P6 ;  /* 0x1010000002087fae */ /* 0x0005e8000f101d48 */
[----:B------:R2:W-:Y:S04]  /*2a20*/  LDGSTS.E.BYPASS.LTC128B.128 [R8+0x12100], [R2.64+0x80], !P5 ;  /* 0x1210008002087fae */ /* 0x0005e8000e901d48 */
[----:B------:R2:W-:Y:S04]  /*2a30*/  LDGSTS.E.BYPASS.LTC128B.128 [R8+0x14100], [R2.64+0x100], !P4 ;  /* 0x1410010002087fae */ /* 0x0005e8000e101d48 */
[----:B------:R2:W-:Y:S04]  /*2a40*/  LDGSTS.E.BYPASS.LTC128B.128 [R8+0x16100], [R2.64+0x180], !P3 ;  /* 0x1610018002087fae */ /* 0x0005e8000d901d48 */
[----:B------:R2:W-:Y:S04]  /*2a50*/  LDGSTS.E.BYPASS.LTC128B.128 [R8+0x11100], [R6.64], !P6 ;  /* 0x1110000006087fae */ /* 0x0005e8000f101d48 */
[----:B------:R2:W-:Y:S04]  /*2a60*/  LDGSTS.E.BYPASS.LTC128B.128 [R8+0x13100], [R6.64+0x80], !P5 ;  /* 0x1310008006087fae */ /* 0x0005e8000e901d48 */
[----:B------:R2:W-:Y:S04]  /*2a70*/  LDGSTS.E.BYPASS.LTC128B.128 [R8+0x15100], [R6.64+0x100], !P4 ;  /* 0x1510010006087fae */ /* 0x0005e8000e101d48 */
[----:B------:R2:W-:Y:S02]  /*2a80*/  LDGSTS.E.BYPASS.LTC128B.128 [R8+0x17100], [R6.64+0x180], !P3 ;  /* 0x1710018006087fae */ /* 0x0005e4000d901d48 */
.L_x_1:
[----:B--234-:R-:W-:Y:S01]  /*2a90*/  SHF.R.S32.HI R2, RZ, 0x1f, R85 ;  /* 0x0000001fff027819 */ /* 0x01cfe20000011455 */
[----:B------:R-:W-:Y:S01]  /*2aa0*/  IMAD.SHL.U32 R249, R5, 0x2, RZ ;  /* 0x0000000205f97824 */ /* 0x000fe200078e00ff */
[----:B------:R-:W0:Y:S02]  /*2ab0*/  LDGDEPBAR ;  /* 0x00000000000079af */ /* 0x000e240000000000 */
[----:B------:R-:W-:Y:S01]  /*2ac0*/  LEA.HI R3, R2, R85, RZ, 0x2 ;  /* 0x0000005502037211 */ /* 0x000fe200078f10ff */
[----:B------:R-:W-:Y:S01]  /*2ad0*/  IMAD R250, R4, 0x2, R249 ;  /* 0x0000000204fa7824 */ /* 0x000fe200078e02f9 */
[----:B------:R-:W-:-:S02]  /*2ae0*/  LEA R108, R0, R249, 0x1 ;  /* 0x000000f9006c7211 */ /* 0x000fc400078e08ff */
[----:B------:R-:W-:Y:S01]  /*2af0*/  LOP3.LUT R2, R3, 0x7ffffffc, RZ, 0xc0, !PT ;  /* 0x7ffffffc03027812 */ /* 0x000fe200078ec0ff */
[----:B------:R2:W-:Y:S01]  /*2b00*/  STL [R1+0xc8], R3 ;  /* 0x0000c80301007387 */ /* 0x0005e20000100800 */
[----:B------:R-:W-:-:S03]  /*2b10*/  IMAD R252, R0, 0x2, R250 ;  /* 0x0000000200fc7824 */ /* 0x000fc600078e02fa */
[----:B------:R-:W-:Y:S01]  /*2b20*/  IMAD.IADD R2, R85, 0x1, -R2 ;  /* 0x0000000155027824 */ /* 0x000fe200078e0a02 */
[----:B------:R-:W-:Y:S04]  /*2b30*/  STL [R1], R108 ;  /* 0x0000006c01007387 */ /* 0x000fe80000100800 */
[----:B------:R-:W-:Y:S01]  /*2b40*/  LDSM.16.MT88.4 R68, [R252+0x900] ;  /* 0x00090000fc44783b */ /* 0x000fe20000004200 */
[----:B--2---:R-:W-:-:S04]  /*2b50*/  IMAD R3, R84, -0x40, R87 ;  /* 0xffffffc054037824 */ /* 0x004fc800078e0257 */
[----:B------:R-:W-:-:S05]  /*2b60*/  IMAD R2, R2, -0x2, R3 ;  /* 0xfffffffe02027824 */ /* 0x000fca00078e0203 */
[C---:B------:R-:W-:Y:S02]  /*2b70*/  ISETP.GT.AND P1, PT, R2.reuse, RZ, PT ;  /* 0x000000ff0200720c */ /* 0x040fe40003f24270 */
[C---:B------:R-:W-:Y:S02]  /*2b80*/  ISETP.GT.AND P0, PT, R2.reuse, 0x1, PT ;  /* 0x000000010200780c */ /* 0x040fe40003f04270 */
[----:B------:R-:W-:Y:S02]  /*2b90*/  FSEL R12, R65, -INF , P1 ;  /* 0xff800000410c7808 */ /* 0x000fe40000800000 */
[----:B------:R-:W-:Y:S02]  /*2ba0*/  FSEL R7, R73, -INF , P1 ;  /* 0xff80000049077808 */ /* 0x000fe40000800000 */
[----:B------:R-:W-:Y:S02]  /*2bb0*/  ISETP.GT.AND P1, PT, R2, 0x8, PT ;  /* 0x000000080200780c */ /* 0x000fe40003f24270 */
[----:B------:R-:W-:-:S02]  /*2bc0*/  FSEL R3, R72, -INF , P0 ;  /* 0xff80000048037808 */ /* 0x000fc40000000000 */
[----:B------:R-:W-:Y:S01]  /*2bd0*/  FSEL R11, R64, -INF , P0 ;  /* 0xff800000400b7808 */ /* 0x000fe20000000000 */
[----:B------:R-:W-:Y:S01]  /*2be0*/  LDSM.16.MT88.4 R72, [R250+0x2100] ;  /* 0x00210000fa48783b */ /* 0x000fe20000004200 */
[C---:B------:R-:W-:Y:S02]  /*2bf0*/  ISETP.GT.AND P0, PT, R2.reuse, 0x9, PT ;  /* 0x000000090200780c */ /* 0x040fe40003f04270 */
[----:B------:R-:W-:Y:S01]  /*2c00*/  FSEL R9, R57, -INF , P1 ;  /* 0xff80000039097808 */ /* 0x000fe20000800000 */
[----:B------:R-:W-:Y:S01]  /*2c10*/  LDSM.16.MT88.4 R64, [R249+0x2100] ;  /* 0x00210000f940783b */ /* 0x000fe20000004200 */
[----:B------:R-:W-:Y:S02]  /*2c20*/  FMNMX.FTZ R132, R7, R3, !PT ;  /* 0x0000000307847209 */ /* 0x000fe40007810000 */
[----:B------:R-:W-:Y:S02]  /*2c30*/  FSEL R10, R55, -INF , P1 ;  /* 0xff800000370a7808 */ /* 0x000fe40000800000 */
[----:B------:R-:W-:-:S02]  /*2c40*/  ISETP.GT.AND P1, PT, R2, 0x10, PT ;  /* 0x000000100200780c */ /* 0x000fc40003f24270 */
[----:B------:R-:W-:Y:S02]  /*2c50*/  FSEL R8, R56, -INF , P0 ;  /* 0xff80000038087808 */ /* 0x000fe40000000000 */
[----:B------:R-:W-:Y:S01]  /*2c60*/  FMNMX.FTZ R132, R9, R132, !PT ;  /* 0x0000008409847209 */ /* 0x000fe20007810000 */
[----:B------:R-:W-:Y:S01]  /*2c70*/  LDSM.16.MT88.4 R56, [R252+0x100] ;  /* 0x00010000fc38783b */ /* 0x000fe20000004200 */
[----:B------:R-:W-:Y:S02]  /*2c80*/  FSEL R14, R54, -INF , P0 ;  /* 0xff800000360e7808 */ /* 0x000fe40000000000 */
[----:B------:R-:W-:Y:S02]  /*2c90*/  ISETP.GT.AND P0, PT, R2, 0x11, PT ;  /* 0x000000110200780c */ /* 0x000fe40003f04270 */
[----:B------:R-:W-:Y:S02]  /*2ca0*/  FSEL R13, R53, -INF , P1 ;  /* 0xff800000350d7808 */ /* 0x000fe40000800000 */
[----:B------:R-:W-:-:S02]  /*2cb0*/  FMNMX.FTZ R132, R8, R132, !PT ;  /* 0x0000008408847209 */ /* 0x000fc40007810000 */
[----:B------:R-:W-:Y:S02]  /*2cc0*/  FSEL R19, R49, -INF , P1 ;  /* 0xff80000031137808 */ /* 0x000fe40000800000 */
[----:B------:R-:W-:Y:S02]  /*2cd0*/  ISETP.GT.AND P1, PT, R2, 0x18, PT ;  /* 0x000000180200780c */ /* 0x000fe40003f24270 */
[----:B------:R-:W-:Y:S02]  /*2ce0*/  FSEL R15, R52, -INF , P0 ;  /* 0xff800000340f7808 */ /* 0x000fe40000000000 */
[----:B------:R-:W-:Y:S02]  /*2cf0*/  FMNMX.FTZ R132, R13, R132, !PT ;  /* 0x000000840d847209 */ /* 0x000fe40007810000 */
[----:B------:R-:W-:Y:S02]  /*2d00*/  FSEL R22, R48, -INF , P0 ;  /* 0xff80000030167808 */ /* 0x000fe40000000000 */
[----:B------:R-:W-:Y:S01]  /*2d10*/  ISETP.GT.AND P0, PT, R2, 0x19, PT ;  /* 0x000000190200780c */ /* 0x000fe20003f04270 */
[----:B------:R-:W-:Y:S01]  /*2d20*/  LDSM.16.MT88.4 R48, [R108+0x100] ;  /* 0x000100006c30783b */ /* 0x000fe20000004200 */
[----:B------:R-:W-:-:S02]  /*2d30*/  FSEL R17, R44, -INF , P1 ;  /* 0xff8000002c117808 */ /* 0x000fc40000800000 */
[----:B------:R-:W-:Y:S02]  /*2d40*/  FMNMX.FTZ R132, R15, R132, !PT ;  /* 0x000000840f847209 */ /* 0x000fe40007810000 */
[----:B------:R-:W-:Y:S02]  /*2d50*/  FSEL R21, R43, -INF , P1 ;  /* 0xff8000002b157808 */ /* 0x000fe40000800000 */
[----:B------:R-:W-:Y:S02]  /*2d60*/  ISETP.GT.AND P1, PT, R2, 0x20, PT ;  /* 0x000000200200780c */ /* 0x000fe40003f24270 */
[----:B------:R-:W-:Y:S02]  /*2d70*/  FSEL R18, R45, -INF , P0 ;  /* 0xff8000002d127808 */ /* 0x000fe40000000000 */
[----:B------:R-:W-:Y:S02]  /*2d80*/  FMNMX.FTZ R132, R17, R132, !PT ;  /* 0x0000008411847209 */ /* 0x000fe40007810000 */
[----:B------:R-:W-:-:S02]  /*2d90*/  FSEL R20, R42, -INF , P0 ;  /* 0xff8000002a147808 */ /* 0x000fc40000000000 */
[----:B------:R-:W-:Y:S02]  /*2da0*/  ISETP.GT.AND P0, PT, R2, 0x21, PT ;  /* 0x000000210200780c */ /* 0x000fe40003f04270 */
[----:B------:R-:W-:Y:S02]  /*2db0*/  FSEL R99, R41, -INF , P1 ;  /* 0xff80000029637808 */ /* 0x000fe40000800000 */
[----:B------:R-:W-:Y:S02]  /*2dc0*/  FMNMX.FTZ R132, R18, R132, !PT ;  /* 0x0000008412847209 */ /* 0x000fe40007810000 */
[----:B------:R-:W-:Y:S02]  /*2dd0*/  FMNMX.FTZ R6, R12, R11, !PT ;  /* 0x0000000b0c067209 */ /* 0x000fe40007810000 */
[----:B------:R-:W-:Y:S02]  /*2de0*/  FSEL R105, R37, -INF , P1 ;  /* 0xff80000025697808 */ /* 0x000fe40000800000 */
[----:B------:R-:W-:-:S02]  /*2df0*/  ISETP.GT.AND P1, PT, R2, 0x28, PT ;  /* 0x000000280200780c */ /* 0x000fc40003f24270 */
[----:B-1----:R-:W-:Y:S02]  /*2e00*/  FSEL R97, R40, -INF , P0 ;  /* 0xff80000028617808 */ /* 0x002fe40000000000 */
[----:B------:R-:W-:Y:S01]  /*2e10*/  FMNMX.FTZ R132, R99, R132, !PT ;  /* 0x0000008463847209 */ /* 0x000fe20007810000 */
[----:B------:R-:W-:Y:S01]  /*2e20*/  LDSM.16.MT88.4 R40, [R249+0x900] ;  /* 0x00090000f928783b */ /* 0x000fe20000004200 */
[----:B------:R-:W-:Y:S02]  /*2e30*/  FMNMX.FTZ R6, R10, R6, !PT ;  /* 0x000000060a067209 */ /* 0x000fe40007810000 */
[----:B------:R-:W-:Y:S02]  /*2e40*/  FSEL R104, R36, -INF , P0 ;  /* 0xff80000024687808 */ /* 0x000fe40000000000 */
[----:B------:R-:W-:Y:S01]  /*2e50*/  ISETP.GT.AND P0, PT, R2, 0x29, PT ;  /* 0x000000290200780c */ /* 0x000fe20003f04270 */
[----:B------:R-:W-:Y:S01]  /*2e60*/  LDSM.16.MT88.4 R36, [R250+0x900] ;  /* 0x00090000fa24783b */ /* 0x000fe20000004200 */
[----:B------:R-:W-:-:S02]  /*2e70*/  FSEL R95, R33, -INF , P1 ;  /* 0xff800000215f7808 */ /* 0x000fc40000800000 */
[----:B------:R-:W-:Y:S02]  /*2e80*/  FMNMX.FTZ R132, R97, R132, !PT ;  /* 0x0000008461847209 */ /* 0x000fe40007810000 */
[----:B------:R-:W-:Y:S02]  /*2e90*/  FMNMX.FTZ R6, R14, R6, !PT ;  /* 0x000000060e067209 */ /* 0x000fe40007810000 */
[----:B------:R-:W-:Y:S02]  /*2ea0*/  FSEL R103, R30, -INF , P1 ;  /* 0xff8000001e677808 */ /* 0x000fe40000800000 */
[----:B------:R-:W-:Y:S02]  /*2eb0*/  ISETP.GT.AND P1, PT, R2, 0x30, PT ;  /* 0x000000300200780c */ /* 0x000fe40003f24270 */
[----:B------:R-:W-:Y:S02]  /*2ec0*/  FSEL R94, R32, -INF , P0 ;  /* 0xff800000205e7808 */ /* 0x000fe40000000000 */
[----:B------:R-:W-:Y:S01]  /*2ed0*/  FMNMX.FTZ R132, R95, R132, !PT ;  /* 0x000000845f847209 */ /* 0x000fe20007810000 */
[----:B------:R-:W-:Y:S01]  /*2ee0*/  LDSM.16.MT88.4 R32, [R108+0x900] ;  /* 0x000900006c20783b */ /* 0x000fe20000004200 */
[----:B------:R-:W-:-:S02]  /*2ef0*/  FMNMX.FTZ R6, R19, R6, !PT ;  /* 0x0000000613067209 */ /* 0x000fc40007810000 */
[----:B------:R-:W-:Y:S02]  /*2f00*/  FSEL R102, R31, -INF , P0 ;  /* 0xff8000001f667808 */ /* 0x000fe40000000000 */
[----:B------:R-:W-:Y:S02]  /*2f10*/  ISETP.GT.AND P0, PT, R2, 0x31, PT ;  /* 0x000000310200780c */ /* 0x000fe40003f04270 */
[----:B------:R-:W-:Y:S02]  /*2f20*/  FSEL R93, R27, -INF , P1 ;  /* 0xff8000001b5d7808 */ /* 0x000fe40000800000 */
[----:B------:R-:W-:Y:S02]  /*2f30*/  FMNMX.FTZ R132, R94, R132, !PT ;  /* 0x000000845e847209 */ /* 0x000fe40007810000 */
        /* <DEDUP_REMOVED lines=8> */
[----:B------:R-:W-:Y:S02]  /*2fc0*/  FSEL R91, R24, -INF , P1 ;  /* 0xff800000185b7808 */ /* 0x000fe40000800000 */
[----:B------:R-:W-:Y:S01]  /*2fd0*/  FMNMX.FTZ R132, R92, R132, !PT ;  /* 0x000000845c847209 */ /* 0x000fe20007810000 */
[----:B------:R-:W-:Y:S01]  /*2fe0*/  LDSM.16.MT88.4 R24, [R249+0x100] ;  /* 0x00010000f918783b */ /* 0x000fe20000004200 */
[----:B------:R-:W-:Y:S02]  /*2ff0*/  FMNMX.FTZ R2, R20, R6, !PT ;  /* 0x0000000614027209 */ /* 0x000fe40007810000 */
[----:B------:R-:W-:Y:S02]  /*3000*/  FSEL R90, R23, -INF , P0 ;  /* 0xff800000175a7808 */ /* 0x000fe40000000000 */
[----:B------:R-:W-:Y:S02]  /*3010*/  FMNMX.FTZ R132, R91, R132, !PT ;  /* 0x000000845b847209 */ /* 0x000fe40007810000 */
[----:B------:R-:W-:-:S02]  /*3020*/  FMNMX.FTZ R2, R105, R2, !PT ;  /* 0x0000000269027209 */ /* 0x000fc40007810000 */
[----:B------:R-:W-:Y:S02]  /*3030*/  FMNMX.FTZ R132, R90, R132, !PT ;  /* 0x000000845a847209 */ /* 0x000fe40007810000 */
[----:B------:R-:W-:Y:S02]  /*3040*/  FMNMX.FTZ R2, R104, R2, !PT ;  /* 0x0000000268027209 */ /* 0x000fe40007810000 */
[----:B------:R-:W-:Y:S01]  /*3050*/  FSEL R98, R29, -INF , P1 ;  /* 0xff8000001d627808 */ /* 0x000fe20000800000 */
[----:B------:R-:W1:Y:S01]  /*3060*/  SHFL.BFLY PT, R6, R132, 0x2, 0x1f ;  /* 0x0c401f0084067f89 */ /* 0x000e6200000e0000 */
[----:B------:R-:W-:Y:S02]  /*3070*/  FMNMX.FTZ R2, R103, R2, !PT ;  /* 0x0000000267027209 */ /* 0x000fe40007810000 */
[----:B------:R-:W-:Y:S02]  /*3080*/  FSEL R96, R28, -INF , P0 ;  /* 0xff8000001c607808 */ /* 0x000fe40000000000 */
[----:B------:R-:W-:-:S04]  /*3090*/  FMNMX.FTZ R2, R102, R2, !PT ;  /* 0x0000000266027209 */ /* 0x000fc80007810000 */
[----:B------:R-:W-:-:S04]  /*30a0*/  FMNMX.FTZ R2, R101, R2, !PT ;  /* 0x0000000265027209 */ /* 0x000fc80007810000 */
[----:B------:R-:W-:-:S04]  /*30b0*/  FMNMX.FTZ R2, R100, R2, !PT ;  /* 0x0000000264027209 */ /* 0x000fc80007810000 */
[----:B------:R-:W-:-:S04]  /*30c0*/  FMNMX.FTZ R2, R98, R2, !PT ;  /* 0x0000000262027209 */ /* 0x000fc80007810000 */
[----:B------:R-:W-:Y:S02]  /*30d0*/  FMNMX.FTZ R2, R96, R2, !PT ;  /* 0x0000000260027209 */ /* 0x000fe40007810000 */
[----:B-1----:R-:W-:-:S03]  /*30e0*/  FMNMX.FTZ R132, R132, R6, !PT ;  /* 0x0000000684847209 */ /* 0x002fc60007810000 */
[----:B------:R-:W1:Y:S04]  /*30f0*/  SHFL.BFLY PT, R6, R2, 0x2, 0x1f ;  /* 0x0c401f0002067f89 */ /* 0x000e6800000e0000 */
[----:B------:R-:W2:Y:S01]  /*3100*/  SHFL.BFLY PT, R16, R132, 0x1, 0x1f ;  /* 0x0c201f0084107f89 */ /* 0x000ea200000e0000 */
[----:B-1----:R-:W-:Y:S02]  /*3110*/  FMNMX.FTZ R2, R2, R6, !PT ;  /* 0x0000000602027209 */ /* 0x002fe40007810000 */
[----:B--2---:R-:W-:-:S03]  /*3120*/  FMNMX.FTZ R132, R132, R16, !PT ;  /* 0x0000001084847209 */ /* 0x004fc60007810000 */
[----:B------:R-:W1:Y:S01]  /*3130*/  SHFL.BFLY PT, R16, R2, 0x1, 0x1f ;  /* 0x0c201f0002107f89 */ /* 0x000e6200000e0000 */
[C---:B------:R-:W-:Y:S01]  /*3140*/  FSETP.NEU.FTZ.AND P0, PT, R132.reuse, -INF , PT ;  /* 0xff8000008400780b */ /* 0x040fe20003f1d000 */
[----:B------:R-:W-:-:S05]  /*3150*/  FMUL.FTZ R6, R132, c[0x0][0x2d0] ;  /* 0x0000b40084067a20 */ /* 0x000fca0000410000 */
[----:B------:R-:W-:-:S05]  /*3160*/  FSEL R6, R6, RZ, P0 ;  /* 0x000000ff06067208 */ /* 0x000fca0000000000 */
[--C-:B------:R-:W-:Y:S02]  /*3170*/  FFMA.FTZ R3, R3, c[0x0][0x2d0], -R6.reuse ;  /* 0x0000b40003037a23 */ /* 0x100fe40000010806 */
[--C-:B------:R-:W-:Y:S02]  /*3180*/  FFMA.FTZ R7, R7, c[0x0][0x2d0], -R6.reuse ;  /* 0x0000b40007077a23 */ /* 0x100fe40000010806 */
[----:B------:R1:W-:Y:S01]  /*3190*/  MUFU.EX2 R77, R3 ;  /* 0x00000003004d7308 */ /* 0x0003e20000000800 */
[--C-:B------:R-:W-:Y:S02]  /*31a0*/  FFMA.FTZ R9, R9, c[0x0][0x2d0], -R6.reuse ;  /* 0x0000b40009097a23 */ /* 0x100fe40000010806 */
[--C-:B------:R-:W-:Y:S02]  /*31b0*/  FFMA.FTZ R8, R8, c[0x0][0x2d0], -R6.reuse ;  /* 0x0000b40008087a23 */ /* 0x100fe40000010806 */
[----:B------:R-:W-:-:S03]  /*31c0*/  FFMA.FTZ R0, R18, c[0x0][0x2d0], -R6 ;  /* 0x0000b40012007a23 */ /* 0x000fc60000010806 */
[----:B------:R-:W-:Y:S01]  /*31d0*/  MUFU.EX2 R78, R7 ;  /* 0x00000007004e7308 */ /* 0x000fe20000000800 */
[----:B-1----:R-:W-:-:S07]  /*31e0*/  FMNMX.FTZ R3, R2, R16, !PT ;  /* 0x0000001002037209 */ /* 0x002fce0007810000 */
[----:B------:R-:W-:Y:S01]  /*31f0*/  MUFU.EX2 R79, R9 ;  /* 0x00000009004f7308 */ /* 0x000fe20000000800 */
[C---:B------:R-:W-:Y:S01]  /*3200*/  FSETP.NEU.FTZ.AND P0, PT, R3.reuse, -INF , PT ;  /* 0xff8000000300780b */ /* 0x040fe20003f1d000 */
[----:B------:R-:W-:-:S06]  /*3210*/  FMUL.FTZ R2, R3, c[0x0][0x2d0] ;  /* 0x0000b40003027a20 */ /* 0x000fcc0000410000 */
[----:B------:R-:W1:Y:S01]  /*3220*/  MUFU.EX2 R84, R8 ;  /* 0x0000000800547308 */ /* 0x000e620000000800 */
[----:B------:R-:W-:-:S05]  /*3230*/  FSEL R2, R2, RZ, P0 ;  /* 0x000000ff02027208 */ /* 0x000fca0000000000 */
[--C-:B------:R-:W-:Y:S02]  /*3240*/  FFMA.FTZ R5, R11, c[0x0][0x2d0], -R2.reuse ;  /* 0x0000b4000b057a23 */ /* 0x100fe40000010802 */
[--C-:B------:R-:W-:Y:S01]  /*3250*/  FFMA.FTZ R12, R12, c[0x0][0x2d0], -R2.reuse ;  /* 0x0000b4000c0c7a23 */ /* 0x100fe20000010802 */
[----:B------:R2:W-:Y:S01]  /*3260*/  MUFU.EX2 R88, R0 ;  /* 0x0000000000587308 */ /* 0x0005e20000000800 */
[----:B------:R-:W-:Y:S01]  /*3270*/  FFMA.FTZ R4, R14, c[0x0][0x2d0], -R2 ;  /* 0x0000b4000e047a23 */ /* 0x000fe20000010802 */
[----:B-1----:R-:W-:-:S06]  /*3280*/  F2FP.PACK_AB R14, R84, R79 ;  /* 0x0000004f540e723e */ /* 0x002fcc00000000ff */
[----:B------:R1:W-:Y:S08]  /*3290*/  MUFU.EX2 R7, R5 ;  /* 0x0000000500077308 */ /* 0x0003f00000000800 */
[----:B------:R3:W4:Y:S01]  /*32a0*/  MUFU.EX2 R76, R12 ;  /* 0x0000000c004c7308 */ /* 0x0007220000000800 */
[--C-:B--2---:R-:W-:Y:S02]  /*32b0*/  FFMA.FTZ R0, R19, c[0x0][0x2d0], -R2.reuse ;  /* 0x0000b40013007a23 */ /* 0x104fe40000010802 */
[----:B-1----:R-:W-:-:S05]  /*32c0*/  FFMA.FTZ R5, R10, c[0x0][0x2d0], -R2 ;  /* 0x0000b4000a057a23 */ /* 0x002fca0000010802 */
[----:B------:R1:W-:Y:S01]  /*32d0*/  MUFU.EX2 R82, R4 ;  /* 0x0000000400527308 */ /* 0x0003e20000000800 */
[----:B------:R-:W2:Y:S01]  /*32e0*/  LDSM.16.MT88.4 R8, [R250+0x100] ;  /* 0x00010000fa08783b */ /* 0x000ea20000004200 */
[----:B---3--:R-:W-:-:S06]  /*32f0*/  F2FP.PACK_AB R12, R77, R78 ;  /* 0x0000004e4d0c723e */ /* 0x008fcc00000000ff */
[----:B------:R-:W3:Y:S08]  /*3300*/  MUFU.EX2 R5, R5 ;  /* 0x0000000500057308 */ /* 0x000ef00000000800 */
[----:B------:R5:W-:Y:S01]  /*3310*/  MUFU.EX2 R81, R0 ;  /* 0x0000000000517308 */ /* 0x000be20000000800 */
[----:B-1----:R-:W-:Y:S01]  /*3320*/  FFMA.FTZ R4, R13, c[0x0][0x2d0], -R6 ;  /* 0x0000b4000d047a23 */ /* 0x002fe20000010806 */
[----:B----4-:R-:W-:-:S06]  /*3330*/  F2FP.PACK_AB R13, R7, R76 ;  /* 0x0000004c070d723e */ /* 0x010fcc00000000ff */
[----:B------:R1:W-:Y:S01]  /*3340*/  MUFU.EX2 R80, R4 ;  /* 0x0000000400507308 */ /* 0x0003e20000000800 */
[----:B-----5:R-:W-:-:S07]  /*3350*/  FFMA.FTZ R0, R22, c[0x0][0x2d0], -R2 ;  /* 0x0000b40016007a23 */ /* 0x020fce0000010802 */
[----:B------:R4:W5:Y:S01]  /*3360*/  MUFU.EX2 R86, R0 ;  /* 0x0000000000567308 */ /* 0x0009620000000800 */
[----:B-1----:R-:W-:Y:S01]  /*3370*/  FFMA.FTZ R4, R15, c[0x0][0x2d0], -R6 ;  /* 0x0000b4000f047a23 */ /* 0x002fe20000010806 */
[----:B---3--:R-:W-:-:S06]  /*3380*/  F2FP.PACK_AB R15, R82, R5 ;  /* 0x00000005520f723e */ /* 0x008fcc00000000ff */
[----:B------:R1:W3:Y:S01]  /*3390*/  MUFU.EX2 R83, R4 ;  /* 0x0000000400537308 */ /* 0x0002e20000000800 */
[----:B--2---:R-:W-:Y:S01]  /*33a0*/  HMMA.16816.F32 R44, R12, R8, RZ ;  /* 0x000000080c2c723c */ /* 0x004fe200000018ff */
[----:B----4-:R-:W-:-:S06]  /*33b0*/  FFMA.FTZ R0, R21, c[0x0][0x2d0], -R2 ;  /* 0x0000b40015007a23 */ /* 0x010fcc0000010802 */
[----:B-----5:R-:W-:Y:S01]  /*33c0*/  F2FP.PACK_AB R9, R86, R81 ;  /* 0x000000515609723e */ /* 0x020fe200000000ff */
[----:B------:R2:W-:Y:S01]  /*33d0*/  MUFU.EX2 R87, R0 ;  /* 0x0000000000577308 */ /* 0x0005e20000000800 */
[----:B------:R-:W-:Y:S01]  /*33e0*/  HMMA.16816.F32 R60, R12, R24, RZ ;  /* 0x000000180c3c723c */ /* 0x000fe200000018ff */
[----:B-1----:R-:W-:Y:S01]  /*33f0*/  FFMA.FTZ R4, R17, c[0x0][0x2d0], -R6 ;  /* 0x0000b40011047a23 */ /* 0x002fe20000010806 */
[----:B---3--:R-:W-:-:S05]  /*3400*/  F2FP.PACK_AB R8, R83, R80 ;  /* 0x000000505308723e */ /* 0x008fca00000000ff */
[----:B------:R-:W1:Y:S01]  /*3410*/  MUFU.EX2 R85, R4 ;  /* 0x0000000400557308 */ /* 0x000e620000000800 */
[----:B------:R-:W-:Y:S01]  /*3420*/  HMMA.16816.F32 R52, R12, R26, RZ ;  /* 0x0000001a0c34723c */ /* 0x000fe200000018ff */
[----:B--2---:R-:W-:-:S07]  /*3430*/  FFMA.FTZ R0, R20, c[0x0][0x2d0], -R2 ;  /* 0x0000b40014007a23 */ /* 0x004fce0000010802 */
[C---:B------:R-:W-:Y:S01]  /*3440*/  HMMA.16816.F32 R24, R12.reuse, R48, RZ ;  /* 0x000000300c18723c */ /* 0x040fe200000018ff */
[----:B------:R-:W2:Y:S07]  /*3450*/  MUFU.EX2 R89, R0 ;  /* 0x0000000000597308 */ /* 0x000eae0000000800 */
[C---:B------:R-:W-:Y:S07]  /*3460*/  HMMA.16816.F32 R28, R12.reuse, R10, RZ ;  /* 0x0000000a0c1c723c */ /* 0x040fee00000018ff */
[----:B-1----:R-:W-:Y:S01]  /*3470*/  F2FP.PACK_AB R10, R88, R85 ;  /* 0x00000055580a723e */ /* 0x002fe200000000ff */
[----:B------:R-:W-:Y:S01]  /*3480*/  HMMA.16816.F32 R20, R12, R50, RZ ;  /* 0x000000320c14723c */ /* 0x000fe200000018ff */
[----:B------:R-:W-:Y:S01]  /*3490*/  LDSM.16.MT88.4 R48, [R252+0x2100] ;  /* 0x00210000fc30783b */ /* 0x000fe20000004200 */
[----:B--2---:R-:W-:-:S06]  /*34a0*/  F2FP.PACK_AB R11, R89, R87 ;  /* 0x00000057590b723e */ /* 0x004fcc00000000ff */
[----:B------:R-:W-:Y:S08]  /*34b0*/  HMMA.16816.F32 R16, R12, R56, RZ ;  /* 0x000000380c10723c */ /* 0x000ff000000018ff */
[C---:B------:R-:W-:Y:S01]  /*34c0*/  HMMA.16816.F32 R112, R8.reuse, R36, R44 ;  /* 0x000000240870723c */ /* 0x040fe2000000182c */
[----:B------:R-:W1:Y:S07]  /*34d0*/  LDSM.16.MT88.4 R44, [R249+0x2900] ;  /* 0x00290000f92c783b */ /* 0x000e6e0000004200 */
[C---:B------:R-:W-:Y:S08]  /*34e0*/  HMMA.16816.F32 R24, R8.reuse, R32, R24 ;  /* 0x000000200818723c */ /* 0x040ff00000001818 */
[C---:B------:R-:W-:Y:S01]  /*34f0*/  HMMA.16816.F32 R156, R8.reuse, R38, R28 ;  /* 0x00000026089c723c */ /* 0x040fe2000000181c */
[----:B------:R-:W2:Y:S07]  /*3500*/  LDSM.16.MT88.4 R36, [R250+0x2900] ;  /* 0x00290000fa24783b */ /* 0x000eae0000004200 */
[----:B------:R-:W-:Y:S01]  /*3510*/  HMMA.16816.F32 R164, R8, R34, R20 ;  /* 0x0000002208a4723c */ /* 0x000fe20000001814 */
[----:B------:R-:W-:Y:S01]  /*3520*/  IMAD.MOV.U32 R4, RZ, RZ, R115 ;  /* 0x000000ffff047224 */ /* 0x000fe200078e0073 */
[----:B------:R-:W-:Y:S01]  /*3530*/  MOV R137, R113 ;  /* 0x0000007100897202 */ /* 0x000fe20000000f00 */
[----:B------:R-:W-:-:S02]  /*3540*/  IMAD.MOV.U32 R138, RZ, RZ, R114 ;  /* 0x000000ffff8a7224 */ /* 0x000fc400078e0072 */
[----:B------:R-:W-:-:S03]  /*3550*/  IMAD.MOV.U32 R136, RZ, RZ, R112 ;  /* 0x000000ffff887224 */ /* 0x000fc600078e0070 */
[----:B------:R-:W-:Y:S01]  /*3560*/  HMMA.16816.F32 R32, R12, R58, RZ ;  /* 0x0000003a0c20723c */ /* 0x000fe200000018ff */
[----:B------:R-:W-:Y:S01]  /*3570*/  IMAD.MOV.U32 R110, RZ, RZ, R25 ;  /* 0x000000ffff6e7224 */ /* 0x000fe200078e0019 */
[----:B------:R-:W-:Y:S01]  /*3580*/  MOV R106, R26 ;  /* 0x0000001a006a7202 */ /* 0x000fe20000000f00 */
[----:B------:R-:W-:Y:S01]  /*3590*/  IMAD.MOV.U32 R109, RZ, RZ, R24 ;  /* 0x000000ffff6d7224 */ /* 0x000fe200078e0018 */
[----:B------:R-:W-:Y:S01]  /*35a0*/  LDSM.16.MT88.4 R56, [R108+0x2900] ;  /* 0x002900006c38783b */ /* 0x000fe20000004200 */
[----:B------:R-:W-:-:S03]  /*35b0*/  IMAD.MOV.U32 R107, RZ, RZ, R27 ;  /* 0x000000ffff6b7224 */ /* 0x000fc600078e001b */
[----:B------:R-:W-:Y:S08]  /*35c0*/  HMMA.16816.F32 R28, R12, R64, RZ ;  /* 0x000000400c1c723c */ /* 0x000ff000000018ff */
[C---:B------:R-:W-:Y:S08]  /*35d0*/  HMMA.16816.F32 R16, R8.reuse, R68, R16 ;  /* 0x000000440810723c */ /* 0x040ff00000001810 */
[C---:B------:R-:W-:Y:S01]  /*35e0*/  HMMA.16816.F32 R140, R8.reuse, R40, R60 ;  /* 0x00000028088c723c */ /* 0x040fe2000000183c */
[----:B------:R-:W-:Y:S07]  /*35f0*/  LDSM.16.MT88.4 R60, [R249+0x4100] ;  /* 0x00410000f93c783b */ /* 0x000fee0000004200 */
[----:B------:R-:W-:Y:S01]  /*3600*/  HMMA.16816.F32 R148, R8, R42, R52 ;  /* 0x0000002a0894723c */ /* 0x000fe20000001834 */
[----:B------:R-:W3:Y:S07]  /*3610*/  LDSM.16.MT88.4 R40, [R108+0x2100] ;  /* 0x002100006c28783b */ /* 0x000eee0000004200 */
[----:B------:R-:W-:Y:S01]  /*3620*/  HMMA.16816.F32 R20, R12, R72, RZ ;  /* 0x000000480c14723c */ /* 0x000fe200000018ff */
[----:B------:R-:W-:Y:S01]  /*3630*/  IMAD.MOV.U32 R111, RZ, RZ, R17 ;  /* 0x000000ffff6f7224 */ /* 0x000fe200078e0011 */
[----:B------:R-:W-:Y:S01]  /*3640*/  MOV R69, R18 ;  /* 0x0000001200457202 */ /* 0x000fe20000000f00 */
[----:B------:R-:W-:-:S02]  /*3650*/  IMAD.MOV.U32 R68, RZ, RZ, R19 ;  /* 0x000000ffff447224 */ /* 0x000fc400078e0013 */
[----:B------:R-:W-:-:S03]  /*3660*/  IMAD.MOV.U32 R139, RZ, RZ, R16 ;  /* 0x000000ffff8b7224 */ /* 0x000fc600078e0010 */
[----:B------:R-:W-:Y:S01]  /*3670*/  HMMA.16816.F32 R24, R12, R66, RZ ;  /* 0x000000420c18723c */ /* 0x000fe200000018ff */
[----:B------:R-:W-:Y:S07]  /*3680*/  LDSM.16.MT88.4 R64, [R249+0x4900] ;  /* 0x00490000f940783b */ /* 0x000fee0000004200 */
[C---:B------:R-:W-:Y:S08]  /*3690*/  HMMA.16816.F32 R52, R8.reuse, R70, R32 ;  /* 0x000000460834723c */ /* 0x040ff00000001820 */
[----:B-1----:R-:W-:Y:S08]  /*36a0*/  HMMA.16816.F32 R28, R8, R44, R28 ;  /* 0x0000002c081c723c */ /* 0x002ff0000000181c */
[----:B------:R-:W-:Y:S08]  /*36b0*/  HMMA.16816.F32 R16, R12, R74, RZ ;  /* 0x0000004a0c10723c */ /* 0x000ff000000018ff */
[----:B--2---:R-:W-:Y:S01]  /*36c0*/  HMMA.16816.F32 R20, R8, R36, R20 ;  /* 0x000000240814723c */ /* 0x004fe20000001814 */
[----:B------:R-:W-:Y:S01]  /*36d0*/  MOV R0, R52 ;  /* 0x0000003400007202 */ /* 0x000fe20000000f00 */
[----:B------:R-:W-:Y:S01]  /*36e0*/  IMAD.MOV.U32 R131, RZ, RZ, R53 ;  /* 0x000000ffff837224 */ /* 0x000fe200078e0035 */
[----:B------:R-:W-:Y:S01]  /*36f0*/  MOV R129, R55 ;  /* 0x0000003700817202 */ /* 0x000fe20000000f00 */
[----:B------:R-:W-:-:S02]  /*3700*/  IMAD.MOV.U32 R130, RZ, RZ, R54 ;  /* 0x000000ffff827224 */ /* 0x000fc400078e0036 */
[----:B------:R-:W1:Y:S02]  /*3710*/  LDSM.16.MT88.4 R52, [R252+0x2900] ;  /* 0x00290000fc34783b */ /* 0x000e640000004200 */
[----:B------:R-:W-:Y:S01]  /*3720*/  HMMA.16816.F32 R24, R8, R46, R24 ;  /* 0x0000002e0818723c */ /* 0x000fe20000001818 */
[----:B------:R-:W-:Y:S01]  /*3730*/  IMAD.MOV.U32 R115, RZ, RZ, R29 ;  /* 0x000000ffff737224 */ /* 0x000fe200078e001d */
[----:B------:R-:W-:Y:S01]  /*3740*/  MOV R113, R31 ;  /* 0x0000001f00717202 */ /* 0x000fe20000000f00 */
[----:B------:R-:W-:Y:S02]  /*3750*/  IMAD.MOV.U32 R114, RZ, RZ, R30 ;  /* 0x000000ffff727224 */ /* 0x000fe400078e001e */
[----:B------:R-:W-:-:S03]  /*3760*/  IMAD.MOV.U32 R112, RZ, RZ, R28 ;  /* 0x000000ffff707224 */ /* 0x000fc600078e001c */
[C---:B---3--:R-:W-:Y:S08]  /*3770*/  HMMA.16816.F32 R32, R12.reuse, R40, RZ ;  /* 0x000000280c20723c */ /* 0x048ff000000018ff */
[----:B------:R-:W-:Y:S01]  /*3780*/  HMMA.16816.F32 R28, R12, R42, RZ ;  /* 0x0000002a0c1c723c */ /* 0x000fe200000018ff */
[----:B------:R-:W2:Y:S01]  /*3790*/  LDSM.16.MT88.4 R40, [R250+0x4100] ;  /* 0x00410000fa28783b */ /* 0x000ea20000004200 */
[----:B------:R-:W-:Y:S01]  /*37a0*/  MOV R44, R22 ;  /* 0x00000016002c7202 */ /* 0x000fe20000000f00 */
[----:B------:R-:W-:Y:S01]  /*37b0*/  IMAD.MOV.U32 R37, RZ, RZ, R23 ;  /* 0x000000ffff257224 */ /* 0x000fe200078e0017 */
[----:B------:R-:W-:Y:S01]  /*37c0*/  MOV R128, R20 ;  /* 0x0000001400807202 */ /* 0x000fe20000000f00 */
[----:B------:R-:W-:-:S03]  /*37d0*/  IMAD.MOV.U32 R36, RZ, RZ, R21 ;  /* 0x000000ffff247224 */ /* 0x000fc600078e0015 */
[----:B------:R-:W-:Y:S01]  /*37e0*/  HMMA.16816.F32 R16, R8, R38, R16 ;  /* 0x000000260810723c */ /* 0x000fe20000001810 */
[----:B------:R-:W-:Y:S01]  /*37f0*/  IMAD.MOV.U32 R187, RZ, RZ, R26 ;  /* 0x000000ffffbb7224 */ /* 0x000fe200078e001a */
[----:B------:R-:W-:Y:S01]  /*3800*/  MOV R186, R27 ;  /* 0x0000001b00ba7202 */ /* 0x000fe20000000f00 */
[----:B------:R-:W-:Y:S02]  /*3810*/  IMAD.MOV.U32 R185, RZ, RZ, R24 ;  /* 0x000000ffffb97224 */ /* 0x000fe400078e0018 */
[----:B------:R-:W-:-:S03]  /*3820*/  IMAD.MOV.U32 R184, RZ, RZ, R25 ;  /* 0x000000ffffb87224 */ /* 0x000fc600078e0019 */
[C---:B------:R-:W-:Y:S07]  /*3830*/  HMMA.16816.F32 R24, R12.reuse, R48, RZ ;  /* 0x000000300c18723c */ /* 0x040fee00000018ff */
[----:B------:R-:W-:Y:S01]  /*3840*/  IMAD.MOV.U32 R48, RZ, RZ, R44 ;  /* 0x000000ffff307224 */ /* 0x000fe200078e002c */
[----:B------:R-:W-:Y:S01]  /*3850*/  HMMA.16816.F32 R20, R12, R50, RZ ;  /* 0x000000320c14723c */ /* 0x000fe200000018ff */
[----:B------:R-:W3:Y:S01]  /*3860*/  LDSM.16.MT88.4 R44, [R108+0x4100] ;  /* 0x004100006c2c783b */ /* 0x000ee20000004200 */
[----:B------:R-:W-:-:S05]  /*3870*/  MOV R49, R37 ;  /* 0x0000002500317202 */ /* 0x000fca0000000f00 */
[----:B------:R-:W-:Y:S01]  /*3880*/  IMAD.MOV.U32 R51, RZ, RZ, R36 ;  /* 0x000000ffff337224 */ /* 0x000fe200078e0024 */
[----:B------:R-:W-:Y:S01]  /*3890*/  HMMA.16816.F32 R188, R8, R56, R32 ;  /* 0x0000003808bc723c */ /* 0x000fe20000001820 */
[----:B------:R-:W4:Y:S01]  /*38a0*/  LDSM.16.MT88.4 R32, [R250+0x4900] ;  /* 0x00490000fa20783b */ /* 0x000f220000004200 */
[----:B------:R-:W-:Y:S01]  /*38b0*/  IMAD.MOV.U32 R119, RZ, RZ, R17 ;  /* 0x000000ffff777224 */ /* 0x000fe200078e0011 */
[----:B------:R-:W-:Y:S01]  /*38c0*/  MOV R117, R19 ;  /* 0x0000001300757202 */ /* 0x000fe20000000f00 */
[----:B------:R-:W-:Y:S01]  /*38d0*/  IMAD.MOV.U32 R118, RZ, RZ, R18 ;  /* 0x000000ffff767224 */ /* 0x000fe200078e0012 */
[----:B------:R-:W5:Y:S01]  /*38e0*/  LDSM.16.MT88.4 R36, [R108+0x4900] ;  /* 0x004900006c24783b */ /* 0x000f620000004200 */
[----:B------:R-:W-:Y:S01]  /*38f0*/  IMAD.MOV.U32 R116, RZ, RZ, R16 ;  /* 0x000000ffff747224 */ /* 0x000fe200078e0010 */
[----:B------:R-:W-:Y:S01]  /*3900*/  MOV R57, R109 ;  /* 0x0000006d00397202 */ /* 0x000fe20000000f00 */
[----:B------:R-:W-:Y:S01]  /*3910*/  HMMA.16816.F32 R16, R12, R60, RZ ;  /* 0x0000003c0c10723c */ /* 0x000fe200000018ff */
[----:B------:R-:W-:-:S02]  /*3920*/  IMAD.MOV.U32 R50, RZ, RZ, R111 ;  /* 0x000000ffff327224 */ /* 0x000fc400078e006f */
[----:B------:R-:W-:-:S04]  /*3930*/  IMAD.MOV.U32 R56, RZ, RZ, R110 ;  /* 0x000000ffff387224 */ /* 0x000fc800078e006e */
[----:B------:R-:W-:Y:S01]  /*3940*/  MOV R61, R69 ;  /* 0x00000045003d7202 */ /* 0x000fe20000000f00 */
[----:B-1----:R-:W-:Y:S01]  /*3950*/  HMMA.16816.F32 R72, R8, R52, R24 ;  /* 0x000000340848723c */ /* 0x002fe20000001818 */
[----:B------:R-:W-:-:S06]  /*3960*/  IMAD.MOV.U32 R60, RZ, RZ, R68 ;  /* 0x000000ffff3c7224 */ /* 0x000fcc00078e0044 */
[----:B------:R-:W-:Y:S01]  /*3970*/  IMAD.MOV.U32 R53, RZ, RZ, R115 ;  /* 0x000000ffff357224 */ /* 0x000fe200078e0073 */
[----:B------:R-:W-:Y:S01]  /*3980*/  HMMA.16816.F32 R168, R8, R54, R20 ;  /* 0x0000003608a8723c */ /* 0x000fe20000001814 */
[----:B------:R-:W-:-:S06]  /*3990*/  IMAD.MOV.U32 R52, RZ, RZ, R139 ;  /* 0x000000ffff347224 */ /* 0x000fcc00078e008b */
[----:B------:R-:W-:Y:S01]  /*39a0*/  IMAD.MOV.U32 R54, RZ, RZ, R61 ;  /* 0x000000ffff367224 */ /* 0x000fe200078e003d */
[----:B--2---:R-:W-:Y:S01]  /*39b0*/  HMMA.16816.F32 R24, R12, R40, RZ ;  /* 0x000000280c18723c */ /* 0x004fe200000018ff */
[----:B------:R-:W-:Y:S01]  /*39c0*/  IMAD.MOV.U32 R55, RZ, RZ, R50 ;  /* 0x000000ffff377224 */ /* 0x000fe200078e0032 */
[----:B------:R-:W-:Y:S01]  /*39d0*/  MOV R61, R184 ;  /* 0x000000b8003d7202 */ /* 0x000fe20000000f00 */
[----:B------:R-:W-:-:S05]  /*39e0*/  IMAD.MOV.U32 R50, RZ, RZ, R185 ;  /* 0x000000ffff327224 */ /* 0x000fca00078e00b9 */
[----:B------:R-:W-:Y:S01]  /*39f0*/  HMMA.16816.F32 R20, R12, R42, RZ ;  /* 0x0000002a0c14723c */ /* 0x000fe200000018ff */
[----:B------:R-:W1:Y:S07]  /*3a00*/  LDSM.16.MT88.4 R40, [R252+0x4100] ;  /* 0x00410000fc28783b */ /* 0x000e6e0000004200 */
[----:B------:R-:W-:Y:S07]  /*3a10*/  HMMA.16816.F32 R180, R8, R64, R16 ;  /* 0x0000004008b4723c */ /* 0x000fee0000001810 */
[----:B------:R-:W-:Y:S01]  /*3a20*/  MOV R65, R60 ;  /* 0x0000003c00417202 */ /* 0x000fe20000000f00 */
[----:B---3--:R-:W-:Y:S01]  /*3a30*/  HMMA.16816.F32 R16, R12, R44, RZ ;  /* 0x0000002c0c10723c */ /* 0x008fe200000018ff */
[----:B------:R-:W-:-:S06]  /*3a40*/  IMAD.MOV.U32 R60, RZ, RZ, R186 ;  /* 0x000000ffff3c7224 */ /* 0x000fcc00078e00ba */
[----:B------:R-:W-:Y:S01]  /*3a50*/  IMAD.MOV.U32 R45, RZ, RZ, R53 ;  /* 0x000000ffff2d7224 */ /* 0x000fe200078e0035 */
[----:B----4-:R-:W-:Y:S01]  /*3a60*/  HMMA.16816.F32 R160, R8, R32, R24 ;  /* 0x0000002008a0723c */ /* 0x010fe20000001818 */
[----:B------:R-:W2:Y:S01]  /*3a70*/  LDSM.16.MT88.4 R24, [R252+0x4900] ;  /* 0x00490000fc18783b */ /* 0x000ea20000004200 */
[----:B------:R-:W-:-:S05]  /*3a80*/  MOV R53, R51 ;  /* 0x0000003300357202 */ /* 0x000fca0000000f00 */
[--C-:B------:R-:W-:Y:S01]  /*3a90*/  FFMA.FTZ R32, R105, c[0x0][0x2d0], -R2.reuse ;  /* 0x0000b40069207a23 */ /* 0x100fe20000010802 */
[----:B------:R-:W-:Y:S01]  /*3aa0*/  HMMA.16816.F32 R68, R8, R58, R28 ;  /* 0x0000003a0844723c */ /* 0x000fe2000000181c */
[----:B------:R-:W-:-:S06]  /*3ab0*/  FFMA.FTZ R33, R104, c[0x0][0x2d0], -R2 ;  /* 0x0000b40068217a23 */ /* 0x000fcc0000010802 */
[----:B------:R-:W-:Y:S01]  /*3ac0*/  IMAD.MOV.U32 R59, RZ, RZ, R0 ;  /* 0x000000ffff3b7224 */ /* 0x000fe200078e0000 */
[----:B------:R-:W-:Y:S01]  /*3ad0*/  HMMA.16816.F32 R28, R12, R62, RZ ;  /* 0x0000003e0c1c723c */ /* 0x000fe200000018ff */
[----:B------:R-:W-:Y:S01]  /*3ae0*/  FADD.FTZ R0, R78, R77 ;  /* 0x0000004d4e007221 */ /* 0x000fe20000010000 */
[----:B------:R-:W-:Y:S01]  /*3af0*/  MOV R58, R114 ;  /* 0x00000072003a7202 */ /* 0x000fe20000000f00 */
[----:B------:R-:W-:Y:S01]  /*3b00*/  IMAD.MOV.U32 R78, RZ, RZ, R56 ;  /* 0x000000ffff4e7224 */ /* 0x000fe200078e0038 */
[----:B------:R-:W-:Y:S01]  /*3b10*/  MOV R77, R59 ;  /* 0x0000003b004d7202 */ /* 0x000fe20000000f00 */
[----:B------:R-:W-:Y:S02]  /*3b20*/  IMAD.MOV.U32 R59, RZ, RZ, R113 ;  /* 0x000000ffff3b7224 */ /* 0x000fe400078e0071 */
[----:B------:R-:W-:Y:S01]  /*3b30*/  IMAD.MOV.U32 R56, RZ, RZ, R112 ;  /* 0x000000ffff387224 */ /* 0x000fe200078e0070 */
[----:B-----5:R-:W-:Y:S01]  /*3b40*/  HMMA.16816.F32 R152, R8, R36, R16 ;  /* 0x000000240898723c */ /* 0x020fe20000001810 */
[----:B------:R-:W-:-:S02]  /*3b50*/  FADD.FTZ R0, R79, R0 ;  /* 0x000000004f007221 */ /* 0x000fc40000010000 */
[----:B------:R-:W-:Y:S02]  /*3b60*/  IMAD.MOV.U32 R79, RZ, RZ, R137 ;  /* 0x000000ffff4f7224 */ /* 0x000fe400078e0089 */
[----:B------:R-:W-:Y:S01]  /*3b70*/  FADD.FTZ R0, R84, R0 ;  /* 0x0000000054007221 */ /* 0x000fe20000010000 */
[----:B------:R-:W-:Y:S01]  /*3b80*/  MOV R84, R136 ;  /* 0x0000008800547202 */ /* 0x000fe20000000f00 */
[----:B------:R-:W-:Y:S01]  /*3b90*/  FFMA.FTZ R37, R90, c[0x0][0x2d0], -R6 ;  /* 0x0000b4005a257a23 */ /* 0x000fe20000010806 */
[----:B-1----:R-:W-:Y:S01]  /*3ba0*/  HMMA.16816.F32 R16, R12, R40, RZ ;  /* 0x000000280c10723c */ /* 0x002fe200000018ff */
[----:B------:R-:W-:Y:S02]  /*3bb0*/  FADD.FTZ R0, R80, R0 ;  /* 0x0000000050007221 */ /* 0x000fe40000010000 */
[----:B------:R-:W-:Y:S02]  /*3bc0*/  IMAD.MOV.U32 R44, RZ, RZ, R56 ;  /* 0x000000ffff2c7224 */ /* 0x000fe400078e0038 */
[----:B------:R-:W-:-:S02]  /*3bd0*/  FADD.FTZ R0, R83, R0 ;  /* 0x0000000053007221 */ /* 0x000fc40000010000 */
[----:B------:R-:W-:Y:S01]  /*3be0*/  IMAD.MOV.U32 R41, RZ, RZ, R108 ;  /* 0x000000ffff297224 */ /* 0x000fe200078e006c */
[C---:B------:R-:W-:Y:S01]  /*3bf0*/  HMMA.16816.F32 R124, R8.reuse, R34, R20 ;  /* 0x00000022087c723c */ /* 0x040fe20000001814 */
[----:B------:R-:W-:Y:S02]  /*3c00*/  IMAD.MOV.U32 R56, RZ, RZ, R116 ;  /* 0x000000ffff387224 */ /* 0x000fe400078e0074 */
[--C-:B------:R-:W-:Y:S02]  /*3c10*/  FFMA.FTZ R36, R101, c[0x0][0x2d0], -R2.reuse ;  /* 0x0000b40065247a23 */ /* 0x100fe40000010802 */
[--C-:B------:R-:W-:Y:S02]  /*3c20*/  FFMA.FTZ R40, R98, c[0x0][0x2d0], -R2.reuse ;  /* 0x0000b40062287a23 */ /* 0x100fe40000010802 */
[--C-:B------:R-:W-:Y:S01]  /*3c30*/  FFMA.FTZ R34, R103, c[0x0][0x2d0], -R2.reuse ;  /* 0x0000b40067227a23 */ /* 0x100fe20000010802 */
[----:B------:R-:W-:Y:S01]  /*3c40*/  HMMA.16816.F32 R144, R8, R66, R28 ;  /* 0x000000420890723c */ /* 0x000fe2000000181c */
[----:B------:R-:W1:Y:S01]  /*3c50*/  LDSM.16.MT88.4 R28, [R249+0x6100] ;  /* 0x00610000f91c783b */ /* 0x000e620000004200 */
[----:B------:R-:W-:-:S02]  /*3c60*/  FFMA.FTZ R35, R102, c[0x0][0x2d0], -R2 ;  /* 0x0000b40066237a23 */ /* 0x000fc40000010802 */
[----:B------:R-:W-:Y:S02]  /*3c70*/  IMAD.MOV.U32 R63, RZ, RZ, R60 ;  /* 0x000000ffff3f7224 */ /* 0x000fe400078e003c */
[----:B------:R-:W-:Y:S02]  /*3c80*/  IMAD.MOV.U32 R60, RZ, RZ, R50 ;  /* 0x000000ffff3c7224 */ /* 0x000fe400078e0032 */
[----:B------:R-:W-:Y:S01]  /*3c90*/  HMMA.16816.F32 R20, R12, R46, RZ ;  /* 0x0000002e0c14723c */ /* 0x000fe200000018ff */
[----:B------:R-:W-:Y:S02]  /*3ca0*/  IMAD.MOV.U32 R105, RZ, RZ, R78 ;  /* 0x000000ffff697224 */ /* 0x000fe400078e004e */
[----:B------:R-:W-:Y:S02]  /*3cb0*/  IMAD.MOV.U32 R78, RZ, RZ, R130 ;  /* 0x000000ffff4e7224 */ /* 0x000fe400078e0082 */
[----:B------:R-:W-:Y:S01]  /*3cc0*/  IMAD.MOV.U32 R101, RZ, RZ, R79 ;  /* 0x000000ffff657224 */ /* 0x000fe200078e004f */
[----:B------:R-:W-:Y:S01]  /*3cd0*/  MOV R79, R129 ;  /* 0x00000081004f7202 */ /* 0x000fe20000000f00 */
[----:B------:R-:W-:Y:S01]  /*3ce0*/  IMAD.MOV.U32 R47, RZ, RZ, R59 ;  /* 0x000000ffff2f7224 */ /* 0x000fe200078e003b */
[----:B--2---:R-:W-:Y:S01]  /*3cf0*/  HMMA.16816.F32 R120, R8, R24, R16 ;  /* 0x000000180878723c */ /* 0x004fe20000001810 */
[----:B------:R-:W-:Y:S01]  /*3d00*/  MOV R46, R58 ;  /* 0x0000003a002e7202 */ /* 0x000fe20000000f00 */
[----:B------:R-:W-:Y:S01]  /*3d10*/  IMAD.MOV.U32 R58, RZ, RZ, R118 ;  /* 0x000000ffff3a7224 */ /* 0x000fe200078e0076 */
[----:B------:R-:W-:-:S04]  /*3d20*/  MOV R59, R117 ;  /* 0x00000075003b7202 */ /* 0x000fc80000000f00 */
[----:B------:R-:W-:Y:S01]  /*3d30*/  FFMA.FTZ R24, R99, c[0x0][0x2d0], -R6 ;  /* 0x0000b40063187a23 */ /* 0x000fe20000010806 */
[----:B------:R-:W-:Y:S01]  /*3d40*/  HMMA.16816.F32 R16, R12, R42, RZ ;  /* 0x0000002a0c10723c */ /* 0x000fe200000018ff */
[----:B------:R-:W-:Y:S02]  /*3d50*/  FADD.FTZ R25, R85, R0 ;  /* 0x0000000055197221 */ /* 0x000fe40000010000 */
[----:B------:R-:W-:-:S04]  /*3d60*/  IMAD.MOV.U32 R99, RZ, RZ, R65 ;  /* 0x000000ffff637224 */ /* 0x000fc800078e0041 */
[----:B------:R-:W-:Y:S01]  /*3d70*/  IMAD.MOV.U32 R43, RZ, RZ, R57 ;  /* 0x000000ffff2b7224 */ /* 0x000fe200078e0039 */
[----:B------:R-:W-:Y:S01]  /*3d80*/  HMMA.16816.F32 R108, R8, R38, R20 ;  /* 0x00000026086c723c */ /* 0x000fe20000001814 */
[----:B------:R-:W2:Y:S01]  /*3d90*/  LDSM.16.MT88.4 R20, [R249+0x6900] ;  /* 0x00690000f914783b */ /* 0x000ea20000004200 */
[----:B------:R-:W-:Y:S01]  /*3da0*/  MOV R57, R187 ;  /* 0x000000bb00397202 */ /* 0x000fe20000000f00 */
[----:B------:R-:W-:Y:S01]  /*3db0*/  IMAD.MOV.U32 R104, RZ, RZ, R43 ;  /* 0x000000ffff687224 */ /* 0x000fe200078e002b */
[----:B------:R-:W-:Y:S01]  /*3dc0*/  MOV R42, R4 ;  /* 0x00000004002a7202 */ /* 0x000fe20000000f00 */
[----:B------:R-:W-:Y:S01]  /*3dd0*/  FADD.FTZ R4, R76, R7 ;  /* 0x000000074c047221 */ /* 0x000fe20000010000 */
[----:B------:R-:W-:Y:S01]  /*3de0*/  MOV R62, R57 ;  /* 0x00000039003e7202 */ /* 0x000fe20000000f00 */
[----:B------:R-:W-:Y:S01]  /*3df0*/  IMAD.MOV.U32 R76, RZ, RZ, R138 ;  /* 0x000000ffff4c7224 */ /* 0x000fe200078e008a */
[----:B------:R-:W-:Y:S01]  /*3e00*/  MOV R103, R42 ;  /* 0x0000002a00677202 */ /* 0x000fe20000000f00 */
[----:B------:R-:W-:-:S02]  /*3e10*/  FADD.FTZ R4, R5, R4 ;  /* 0x0000000405047221 */ /* 0x000fc40000010000 */
[----:B------:R-:W-:Y:S02]  /*3e20*/  FFMA.FTZ R38, R91, c[0x0][0x2d0], -R6 ;  /* 0x0000b4005b267a23 */ /* 0x000fe40000010806 */
[----:B------:R-:W-:Y:S02]  /*3e30*/  FADD.FTZ R4, R82, R4 ;  /* 0x0000000452047221 */ /* 0x000fe40000010000 */
[----:B------:R-:W-:Y:S01]  /*3e40*/  IMAD.MOV.U32 R57, RZ, RZ, R119 ;  /* 0x000000ffff397224 */ /* 0x000fe200078e0077 */
[----:B------:R-:W-:Y:S01]  /*3e50*/  HMMA.16816.F32 R112, R8, R26, R16 ;  /* 0x0000001a0870723c */ /* 0x000fe20000001810 */
[----:B------:R-:W-:Y:S02]  /*3e60*/  FFMA.FTZ R39, R96, c[0x0][0x2d0], -R2 ;  /* 0x0000b40060277a23 */ /* 0x000fe40000010802 */
[----:B------:R-:W-:Y:S01]  /*3e70*/  IMAD.MOV.U32 R102, RZ, RZ, R76 ;  /* 0x000000ffff667224 */ /* 0x000fe200078e004c */
[----:B------:R-:W-:Y:S01]  /*3e80*/  MOV R76, R77 ;  /* 0x0000004d004c7202 */ /* 0x000fe20000000f00 */
[----:B------:R-:W-:-:S02]  /*3e90*/  IMAD.MOV.U32 R77, RZ, RZ, R131 ;  /* 0x000000ffff4d7224 */ /* 0x000fc400078e0083 */
[----:B------:R-:W-:Y:S01]  /*3ea0*/  FFMA.FTZ R27, R97, c[0x0][0x2d0], -R6 ;  /* 0x0000b400611b7a23 */ /* 0x000fe20000010806 */
[----:B-1----:R-:W-:Y:S01]  /*3eb0*/  HMMA.16816.F32 R16, R12, R28, RZ ;  /* 0x0000001c0c10723c */ /* 0x002fe200000018ff */
[----:B------:R-:W-:Y:S02]  /*3ec0*/  FADD.FTZ R26, R81, R4 ;  /* 0x00000004511a7221 */ /* 0x000fe40000010000 */
[----:B------:R-:W-:Y:S01]  /*3ed0*/  MUFU.EX2 R0, R27 ;  /* 0x0000001b00007308 */ /* 0x000fe20000000800 */
[----:B------:R-:W-:Y:S02]  /*3ee0*/  IMAD.MOV.U32 R97, RZ, RZ, R54 ;  /* 0x000000ffff617224 */ /* 0x000fe400078e0036 */
[----:B------:R-:W-:Y:S02]  /*3ef0*/  IMAD.MOV.U32 R54, RZ, RZ, R48 ;  /* 0x000000ffff367224 */ /* 0x000fe400078e0030 */
[--C-:B------:R-:W-:Y:S01]  /*3f00*/  FFMA.FTZ R28, R95, c[0x0][0x2d0], -R6.reuse ;  /* 0x0000b4005f1c7a23 */ /* 0x100fe20000010806 */
[----:B------:R-:W-:Y:S01]  /*3f10*/  MOV R95, R55 ;  /* 0x00000037005f7202 */ /* 0x000fe20000000f00 */
[----:B------:R-:W-:-:S02]  /*3f20*/  FFMA.FTZ R29, R94, c[0x0][0x2d0], -R6 ;  /* 0x0000b4005e1d7a23 */ /* 0x000fc40000010806 */
[----:B------:R-:W-:Y:S01]  /*3f30*/  IMAD.MOV.U32 R94, RZ, RZ, R52 ;  /* 0x000000ffff5e7224 */ /* 0x000fe200078e0034 */
[----:B------:R-:W-:Y:S01]  /*3f40*/  MOV R52, R128 ;  /* 0x0000008000347202 */ /* 0x000fe20000000f00 */
[----:B------:R-:W-:-:S10]  /*3f50*/  IMAD.MOV.U32 R55, RZ, RZ, R49 ;  /* 0x000000ffff377224 */ /* 0x000fd400078e0031 */
[----:B--2---:R-:W-:Y:S08]  /*3f60*/  HMMA.16816.F32 R184, R8, R20, R16 ;  /* 0x0000001408b8723c */ /* 0x004ff00000001810 */
[----:B------:R-:W-:Y:S07]  /*3f70*/  HMMA.16816.F32 R16, R12, R30, RZ ;  /* 0x0000001e0c10723c */ /* 0x000fee00000018ff */
[--C-:B------:R-:W-:Y:S01]  /*3f80*/  FFMA.FTZ R30, R93, c[0x0][0x2d0], -R6.reuse ;  /* 0x0000b4005d1e7a23 */ /* 0x100fe20000010806 */
[----:B------:R-:W-:Y:S01]  /*3f90*/  MOV R93, R95 ;  /* 0x0000005f005d7202 */ /* 0x000fe20000000f00 */
[----:B------:R-:W-:-:S02]  /*3fa0*/  FFMA.FTZ R31, R92, c[0x0][0x2d0], -R6 ;  /* 0x0000b4005c1f7a23 */ /* 0x000fc40000010806 */
[----:B------:R-:W-:Y:S02]  /*3fb0*/  IMAD.MOV.U32 R92, RZ, RZ, R94 ;  /* 0x000000ffff5c7224 */ /* 0x000fe400078e005e */
[----:B------:R-:W-:Y:S02]  /*3fc0*/  IMAD.MOV.U32 R94, RZ, RZ, R97 ;  /* 0x000000ffff5e7224 */ /* 0x000fe400078e0061 */
[----:B------:R-:W-:-:S09]  /*3fd0*/  IMAD.MOV.U32 R95, RZ, RZ, R99 ;  /* 0x000000ffff5f7224 */ /* 0x000fd200078e0063 */
[----:B------:R-:W-:Y:S01]  /*3fe0*/  HMMA.16816.F32 R136, R8, R22, R16 ;  /* 0x000000160888723c */ /* 0x000fe20000001810 */
[----:B------:R-:W1:Y:S04]  /*3ff0*/  LDSM.16.MT88.4 R16, [R250+0x6100] ;  /* 0x00610000fa10783b */ /* 0x000e680000004200 */
[----:B------:R-:W2:Y:S03]  /*4000*/  LDSM.16.MT88.4 R20, [R250+0x6900] ;  /* 0x00690000fa14783b */ /* 0x000ea60000004200 */
[C---:B-1----:R-:W-:Y:S08]  /*4010*/  HMMA.16816.F32 R4, R12.reuse, R16, RZ ;  /* 0x000000100c04723c */ /* 0x042ff000000018ff */
[----:B------:R-:W-:Y:S11]  /*4020*/  HMMA.16816.F32 R16, R12, R18, RZ ;  /* 0x000000120c10723c */ /* 0x000ff600000018ff */
[----:B------:R-:W-:Y:S05]  /*4030*/  @!UPT UIADD3 URZ, URZ, URZ, URZ ;  /* 0x0000003f3f3ff290 */ /* 0x000fea000fffe03f */
[C---:B--2---:R-:W-:Y:S01]  /*4040*/  HMMA.16816.F32 R116, R8.reuse, R20, R4 ;  /* 0x000000140874723c */ /* 0x044fe20000001804 */
[----:B------:R-:W1:Y:S07]  /*4050*/  MUFU.EX2 R4, R24 ;  /* 0x0000001800047308 */ /* 0x000e6e0000000800 */
[----:B------:R-:W-:Y:S01]  /*4060*/  HMMA.16816.F32 R80, R8, R22, R16 ;  /* 0x000000160850723c */ /* 0x000fe20000001810 */
[----:B------:R-:W2:Y:S01]  /*4070*/  LDSM.16.MT88.4 R20, [R41+0x6100] ;  /* 0x006100002914783b */ /* 0x000ea20000004200 */
[----:B------:R-:W3:Y:S05]  /*4080*/  MUFU.EX2 R5, R28 ;  /* 0x0000001c00057308 */ /* 0x000eea0000000800 */
[----:B------:R-:W-:-:S02]  /*4090*/  FADD.FTZ R16, R88, R25 ;  /* 0x0000001958107221 */ /* 0x000fc40000010000 */
[----:B------:R-:W-:Y:S01]  /*40a0*/  FADD.FTZ R17, R86, R26 ;  /* 0x0000001a56117221 */ /* 0x000fe20000010000 */
[----:B------:R-:W4:Y:S01]  /*40b0*/  MUFU.EX2 R6, R29 ;  /* 0x0000001d00067308 */ /* 0x000f220000000800 */
[----:B-1----:R-:W-:Y:S01]  /*40c0*/  FADD.FTZ R16, R4, R16 ;  /* 0x0000001004107221 */ /* 0x002fe20000010000 */
[----:B------:R-:W1:Y:S01]  /*40d0*/  LDSM.16.MT88.4 R24, [R41+0x6900] ;  /* 0x006900002918783b */ /* 0x000e620000004200 */
[----:B------:R-:W-:Y:S01]  /*40e0*/  FADD.FTZ R17, R87, R17 ;  /* 0x0000001157117221 */ /* 0x000fe20000010000 */
[C---:B------:R-:W-:Y:S01]  /*40f0*/  F2FP.PACK_AB R4, R0.reuse, R4 ;  /* 0x000000040004723e */ /* 0x040fe200000000ff */
[----:B------:R-:W-:-:S03]  /*4100*/  FADD.FTZ R16, R0, R16 ;  /* 0x0000001000107221 */ /* 0x000fc60000010000 */
[----:B------:R5:W5:Y:S01]  /*4110*/  MUFU.EX2 R7, R30 ;  /* 0x0000001e00077308 */ /* 0x000b620000000800 */
[----:B---3--:R-:W-:-:S04]  /*4120*/  FADD.FTZ R16, R5, R16 ;  /* 0x0000001005107221 */ /* 0x008fc80000010000 */
[C---:B----4-:R-:W-:Y:S01]  /*4130*/  FADD.FTZ R16, R6.reuse, R16 ;  /* 0x0000001006107221 */ /* 0x050fe20000010000 */
[----:B------:R-:W-:Y:S01]  /*4140*/  F2FP.PACK_AB R6, R6, R5 ;  /* 0x000000050606723e */ /* 0x000fe200000000ff */
[----:B------:R-:W-:Y:S01]  /*4150*/  FADD.FTZ R29, R89, R17 ;  /* 0x00000011591d7221 */ /* 0x000fe20000010000 */
[----:B------:R-:W-:Y:S01]  /*4160*/  MUFU.EX2 R5, R33 ;  /* 0x0000002100057308 */ /* 0x000fe20000000800 */
[----:B-----5:R-:W-:Y:S01]  /*4170*/  FFMA.FTZ R30, R100, c[0x0][0x2d0], -R2 ;  /* 0x0000b400641e7a23 */ /* 0x020fe20000010802 */
[----:B------:R-:W-:Y:S01]  /*4180*/  MOV R100, R84 ;  /* 0x0000005400647202 */ /* 0x000fe20000000f00 */
[----:B------:R-:W-:-:S05]  /*4190*/  FADD.FTZ R0, R7, R16 ;  /* 0x0000001007007221 */ /* 0x000fca0000010000 */
[----:B------:R-:W3:Y:S01]  /*41a0*/  MUFU.EX2 R2, R31 ;  /* 0x0000001f00027308 */ /* 0x000ee20000000800 */
[C---:B--2---:R-:W-:Y:S08]  /*41b0*/  HMMA.16816.F32 R16, R12.reuse, R20, RZ ;  /* 0x000000140c10723c */ /* 0x044ff000000018ff */
[----:B------:R-:W-:Y:S01]  /*41c0*/  HMMA.16816.F32 R20, R12, R22, RZ ;  /* 0x000000160c14723c */ /* 0x000fe200000018ff */
[C---:B---3--:R-:W-:Y:S01]  /*41d0*/  F2FP.PACK_AB R128, R2.reuse, R7 ;  /* 0x000000070280723e */ /* 0x048fe200000000ff */
[----:B------:R-:W-:Y:S01]  /*41e0*/  FADD.FTZ R28, R2, R0 ;  /* 0x00000000021c7221 */ /* 0x000fe20000010000 */
[----:B------:R-:W2:Y:S08]  /*41f0*/  MUFU.EX2 R7, R32 ;  /* 0x0000002000077308 */ /* 0x000eb00000000800 */
[----:B------:R-:W3:Y:S05]  /*4200*/  MUFU.EX2 R2, R38 ;  /* 0x0000002600027308 */ /* 0x000eea0000000800 */
[C---:B-1----:R-:W-:Y:S03]  /*4210*/  HMMA.16816.F32 R64, R8.reuse, R24, R16 ;  /* 0x000000180840723c */ /* 0x042fe60000001810 */
[----:B------:R-:W1:Y:S05]  /*4220*/  MUFU.EX2 R17, R34 ;  /* 0x0000002200117308 */ /* 0x000e6a0000000800 */
[----:B------:R-:W-:Y:S03]  /*4230*/  HMMA.16816.F32 R48, R8, R26, R20 ;  /* 0x0000001a0830723c */ /* 0x000fe60000001814 */
[----:B------:R-:W4:Y:S04]  /*4240*/  MUFU.EX2 R0, R37 ;  /* 0x0000002500007308 */ /* 0x000f280000000800 */
[----:B--2---:R-:W-:-:S04]  /*4250*/  FADD.FTZ R20, R7, R29 ;  /* 0x0000001d07147221 */ /* 0x004fc80000010000 */
[C---:B------:R-:W-:Y:S01]  /*4260*/  FADD.FTZ R21, R5.reuse, R20 ;  /* 0x0000001405157221 */ /* 0x040fe20000010000 */
[----:B------:R-:W-:Y:S01]  /*4270*/  F2FP.PACK_AB R5, R5, R7 ;  /* 0x000000070505723e */ /* 0x000fe200000000ff */
[----:B---3--:R-:W-:Y:S01]  /*4280*/  FADD.FTZ R20, R2, R28 ;  /* 0x0000001c02147221 */ /* 0x008fe20000010000 */
[----:B------:R-:W2:Y:S01]  /*4290*/  MUFU.EX2 R16, R35 ;  /* 0x0000002300107308 */ /* 0x000ea20000000800 */
[----:B-1----:R-:W-:-:S07]  /*42a0*/  FADD.FTZ R21, R17, R21 ;  /* 0x0000001511157221 */ /* 0x002fce0000010000 */
[----:B------:R-:W1:Y:S01]  /*42b0*/  MUFU.EX2 R19, R36 ;  /* 0x0000002400137308 */ /* 0x000e620000000800 */
[C---:B----4-:R-:W-:Y:S01]  /*42c0*/  FADD.FTZ R20, R0.reuse, R20 ;  /* 0x0000001400147221 */ /* 0x050fe20000010000 */
[----:B------:R-:W-:-:S04]  /*42d0*/  F2FP.PACK_AB R130, R0, R2 ;  /* 0x000000020082723e */ /* 0x000fc800000000ff */
[----:B------:R-:W-:Y:S02]  /*42e0*/  STL [R1+0x50], R20 ;  /* 0x0000501401007387 */ /* 0x000fe40000100800 */
[----:B------:R-:W3:Y:S01]  /*42f0*/  MUFU.EX2 R18, R30 ;  /* 0x0000001e00127308 */ /* 0x000ee20000000800 */
[C---:B--2---:R-:W-:Y:S01]  /*4300*/  FADD.FTZ R0, R16.reuse, R21 ;  /* 0x0000001510007221 */ /* 0x044fe20000010000 */
[----:B------:R-:W-:Y:S01]  /*4310*/  F2FP.PACK_AB R7, R16, R17 ;  /* 0x000000111007723e */ /* 0x000fe200000000ff */
[----:B------:R-:W2:Y:S02]  /*4320*/  LDSM.16.MT88.4 R20, [R252+0x6100] ;  /* 0x00610000fc14783b */ /* 0x000ea40000004200 */
[----:B-1----:R-:W-:-:S03]  /*4330*/  FADD.FTZ R0, R19, R0 ;  /* 0x0000000013007221 */ /* 0x002fc60000010000 */
[----:B------:R-:W1:Y:S01]  /*4340*/  MUFU.EX2 R2, R40 ;  /* 0x0000002800027308 */ /* 0x000e620000000800 */
[C---:B---3--:R-:W-:Y:S01]  /*4350*/  FADD.FTZ R16, R18.reuse, R0 ;  /* 0x0000000012107221 */ /* 0x048fe20000010000 */
[----:B------:R-:W-:-:S06]  /*4360*/  F2FP.PACK_AB R129, R18, R19 ;  /* 0x000000131281723e */ /* 0x000fcc00000000ff */
[----:B------:R-:W3:Y:S01]  /*4370*/  MUFU.EX2 R0, R39 ;  /* 0x0000002700007308 */ /* 0x000ee20000000800 */
[----:B-1----:R-:W-:-:S04]  /*4380*/  FADD.FTZ R16, R2, R16 ;  /* 0x0000001002107221 */ /* 0x002fc80000010000 */
[C---:B---3--:R-:W-:Y:S01]  /*4390*/  FADD.FTZ R16, R0.reuse, R16 ;  /* 0x0000001000107221 */ /* 0x048fe20000010000 */
[----:B------:R-:W-:Y:S01]  /*43a0*/  F2FP.PACK_AB R131, R0, R2 ;  /* 0x000000020083723e */ /* 0x000fe200000000ff */
[----:B------:R-:W-:Y:S02]  /*43b0*/  IMAD.MOV.U32 R0, RZ, RZ, R41 ;  /* 0x000000ffff007224 */ /* 0x000fe400078e0029 */
[----:B------:R-:W-:Y:S04]  /*43c0*/  LDSM.16.MT88.4 R40, [R249+0x3900] ;  /* 0x00390000f928783b */ /* 0x000fe80000004200 */
[----:B------:R-:W-:Y:S01]  /*43d0*/  STL [R1+0x54], R16 ;  /* 0x0000541001007387 */ /* 0x000fe20000100800 */
[C---:B--2---:R-:W-:Y:S03]  /*43e0*/  HMMA.16816.F32 R24, R12.reuse, R20, RZ ;  /* 0x000000140c18723c */ /* 0x044fe600000018ff */
[----:B------:R-:W1:Y:S05]  /*43f0*/  LDSM.16.MT88.4 R16, [R252+0x6900] ;  /* 0x00690000fc10783b */ /* 0x000e6a0000004200 */
[----:B------:R-:W-:Y:S11]  /*4400*/  HMMA.16816.F32 R12, R12, R22, RZ ;  /* 0x000000160c0c723c */ /* 0x000ff600000018ff */
[----:B------:R-:W-:Y:S05]  /*4410*/  @!UPT UIADD3 URZ, URZ, URZ, URZ ;  /* 0x0000003f3f3ff290 */ /* 0x000fea000fffe03f */
[C---:B-1----:R-:W-:Y:S08]  /*4420*/  HMMA.16816.F32 R24, R8.reuse, R16, R24 ;  /* 0x000000100818723c */ /* 0x042ff00000001818 */
[----:B------:R-:W-:Y:S01]  /*4430*/  HMMA.16816.F32 R12, R8, R18, R12 ;  /* 0x00000012080c723c */ /* 0x000fe2000000180c */
[----:B------:R-:W1:Y:S07]  /*4440*/  LDSM.16.MT88.4 R8, [R249+0x1100] ;  /* 0x00110000f908783b */ /* 0x000e6e0000004200 */
[C---:B-1----:R-:W-:Y:S08]  /*4450*/  HMMA.16816.F32 R140, R4.reuse, R8, R140 ;  /* 0x00000008048c723c */ /* 0x042ff0000000188c */
[C---:B------:R-:W-:Y:S01]  /*4460*/  HMMA.16816.F32 R16, R4.reuse, R10, R148 ;  /* 0x0000000a0410723c */ /* 0x040fe20000001894 */
        /* <DEDUP_REMOVED lines=11> */
[----:B------:R-:W-:Y:S01]  /*4520*/  HMMA.16816.F32 R44, R4, R10, R60 ;  /* 0x0000000a042c723c */ /* 0x000fe2000000183c */
[----:B------:R-:W1:Y:S11]  /*4530*/  LDSM.16.MT88.4 R8, [R250+0x3100] ;  /* 0x00310000fa08783b */ /* 0x000e760000004200 */
[----:B------:R-:W-:Y:S04]  /*4540*/  @!UPT UIADD3 URZ, URZ, URZ, URZ ;  /* 0x0000003f3f3ff290 */ /* 0x000fe8000fffe03f */
[C---:B------:R-:W-:Y:S08]  /*4550*/  HMMA.16816.F32 R36, R128.reuse, R40, R36 ;  /* 0x000000288024723c */ /* 0x040ff00000001824 */
[----:B------:R-:W-:Y:S08]  /*4560*/  HMMA.16816.F32 R40, R128, R42, R44 ;  /* 0x0000002a8028723c */ /* 0x000ff0000000182c */
        /* <DEDUP_REMOVED lines=8> */
[----:B------:R-:W1:Y:S04]  /*45f0*/  LDSM.16.MT88.4 R8, [R249+0x5100] ;  /* 0x00510000f908783b */ /* 0x000e680000004200 */
[----:B------:R-:W2:Y:S03]  /*4600*/  LDSM.16.MT88.4 R168, [R252+0x1900] ;  /* 0x00190000fca8783b */ /* 0x000ea60000004200 */
[C---:B-1----:R-:W-:Y:S08]  /*4610*/  HMMA.16816.F32 R84, R4.reuse, R8, R180 ;  /* 0x000000080454723c */ /* 0x042ff000000018b4 */
[----:B------:R-:W-:Y:S01]  /*4620*/  HMMA.16816.F32 R88, R4, R10, R144 ;  /* 0x0000000a0458723c */ /* 0x000fe20000001890 */
[----:B------:R-:W1:Y:S04]  /*4630*/  LDSM.16.MT88.4 R8, [R250+0x5100] ;  /* 0x00510000fa08783b */ /* 0x000e680000004200 */
[----:B------:R-:W3:Y:S03]  /*4640*/  LDSM.16.MT88.4 R144, [R249+0x1900] ;  /* 0x00190000f990783b */ /* 0x000ee60000004200 */
[C---:B--2---:R-:W-:Y:S08]  /*4650*/  HMMA.16816.F32 R164, R128.reuse, R168, R164 ;  /* 0x000000a880a4723c */ /* 0x044ff000000018a4 */
[----:B------:R-:W-:Y:S08]  /*4660*/  HMMA.16816.F32 R168, R128, R170, R32 ;  /* 0x000000aa80a8723c */ /* 0x000ff00000001820 */
[C---:B-1----:R-:W-:Y:S01]  /*4670*/  HMMA.16816.F32 R92, R4.reuse, R8, R160 ;  /* 0x00000008045c723c */ /* 0x042fe200000018a0 */
[----:B------:R-:W1:Y:S07]  /*4680*/  LDSM.16.MT88.4 R160, [R0+0x1900] ;  /* 0x0019000000a0783b */ /* 0x000e6e0000004200 */
[----:B------:R-:W-:Y:S01]  /*4690*/  HMMA.16816.F32 R96, R4, R10, R124 ;  /* 0x0000000a0460723c */ /* 0x000fe2000000187c */
[----:B------:R-:W2:Y:S07]  /*46a0*/  LDSM.16.MT88.4 R8, [R0+0x5100] ;  /* 0x005100000008783b */ /* 0x000eae0000004200 */
[C---:B---3--:R-:W-:Y:S08]  /*46b0*/  HMMA.16816.F32 R140, R128.reuse, R144, R140 ;  /* 0x00000090808c723c */ /* 0x048ff0000000188c */
[C---:B------:R-:W-:Y:S08]  /*46c0*/  HMMA.16816.F32 R144, R128.reuse, R146, R16 ;  /* 0x000000928090723c */ /* 0x040ff00000001810 */
[----:B-1----:R-:W-:Y:S08]  /*46d0*/  HMMA.16816.F32 R156, R128, R160, R156 ;  /* 0x000000a0809c723c */ /* 0x002ff0000000189c */
[C---:B--2---:R-:W-:Y:S01]  /*46e0*/  HMMA.16816.F32 R100, R4.reuse, R8, R152 ;  /* 0x000000080464723c */ /* 0x044fe20000001898 */
[----:B------:R-:W1:Y:S07]  /*46f0*/  LDSM.16.MT88.4 R152, [R250+0x1900] ;  /* 0x00190000fa98783b */ /* 0x000e6e0000004200 */
[----:B------:R-:W-:Y:S01]  /*4700*/  HMMA.16816.F32 R104, R4, R10, R108 ;  /* 0x0000000a0468723c */ /* 0x000fe2000000186c */
[----:B------:R-:W2:Y:S07]  /*4710*/  LDSM.16.MT88.4 R8, [R252+0x5100] ;  /* 0x00510000fc08783b */ /* 0x000eae0000004200 */
[C---:B------:R-:W-:Y:S08]  /*4720*/  HMMA.16816.F32 R160, R128.reuse, R162, R28 ;  /* 0x000000a280a0723c */ /* 0x040ff0000000181c */
[----:B-1----:R-:W-:Y:S08]  /*4730*/  HMMA.16816.F32 R148, R128, R152, R148 ;  /* 0x000000988094723c */ /* 0x002ff00000001894 */
[C---:B--2---:R-:W-:Y:S08]  /*4740*/  HMMA.16816.F32 R108, R4.reuse, R8, R120 ;  /* 0x00000008046c723c */ /* 0x044ff00000001878 */
[----:B------:R-:W-:Y:S01]  /*4750*/  HMMA.16816.F32 R112, R4, R10, R112 ;  /* 0x0000000a0470723c */ /* 0x000fe20000001870 */
[----:B------:R-:W1:Y:S07]  /*4760*/  LDSM.16.MT88.4 R8, [R249+0x7100] ;  /* 0x00710000f908783b */ /* 0x000e6e0000004200 */
[----:B------:R-:W-:Y:S08]  /*4770*/  HMMA.16816.F32 R152, R128, R154, R20 ;  /* 0x0000009a8098723c */ /* 0x000ff00000001814 */
[C---:B-1----:R-:W-:Y:S08]  /*4780*/  HMMA.16816.F32 R184, R4.reuse, R8, R184 ;  /* 0x0000000804b8723c */ /* 0x042ff000000018b8 */
[C---:B------:R-:W-:Y:S01]  /*4790*/  HMMA.16816.F32 R136, R4.reuse, R10, R136 ;  /* 0x0000000a0488723c */ /* 0x040fe20000001888 */
[----:B------:R-:W1:Y:S07]  /*47a0*/  LDSM.16.MT88.4 R8, [R250+0x7100] ;  /* 0x00710000fa08783b */ /* 0x000e6e0000004200 */
[C---:B-1----:R-:W-:Y:S08]  /*47b0*/  HMMA.16816.F32 R120, R4.reuse, R8, R116 ;  /* 0x000000080478723c */ /* 0x042ff00000001874 */
[C---:B------:R-:W-:Y:S01]  /*47c0*/  HMMA.16816.F32 R116, R4.reuse, R10, R80 ;  /* 0x0000000a0474723c */ /* 0x040fe20000001850 */
[----:B------:R-:W1:Y:S04]  /*47d0*/  LDSM.16.MT88.4 R8, [R0+0x7100] ;  /* 0x007100000008783b */ /* 0x000e680000004200 */
[----:B------:R-:W-:Y:S03]  /*47e0*/  LDSM.16.MT88.4 R80, [R250+0x5900] ;  /* 0x00590000fa50783b */ /* 0x000fe60000004200 */
[C---:B-1----:R-:W-:Y:S01]  /*47f0*/  HMMA.16816.F32 R124, R4.reuse, R10, R48 ;  /* 0x0000000a047c723c */ /* 0x042fe20000001830 */
[----:B------:R-:W1:Y:S07]  /*4800*/  LDSM.16.MT88.4 R48, [R250+0x3900] ;  /* 0x00390000fa30783b */ /* 0x000e6e0000004200 */
[----:B------:R-:W-:Y:S01]  /*4810*/  HMMA.16816.F32 R180, R4, R8, R64 ;  /* 0x0000000804b4723c */ /* 0x000fe20000001840 */
[----:B------:R-:W-:Y:S04]  /*4820*/  LDSM.16.MT88.4 R64, [R252+0x3900] ;  /* 0x00390000fc40783b */ /* 0x000fe80000004200 */
[----:B------:R-:W2:Y:S03]  /*4830*/  LDSM.16.MT88.4 R8, [R252+0x7100] ;  /* 0x00710000fc08783b */ /* 0x000ea60000004200 */
[C---:B-1----:R-:W-:Y:S08]  /*4840*/  HMMA.16816.F32 R44, R128.reuse, R48, R52 ;  /* 0x00000030802c723c */ /* 0x042ff00000001834 */
[----:B------:R-:W-:Y:S01]  /*4850*/  HMMA.16816.F32 R48, R128, R50, R56 ;  /* 0x000000328030723c */ /* 0x000fe20000001838 */
[----:B------:R-:W1:Y:S07]  /*4860*/  LDSM.16.MT88.4 R56, [R0+0x3900] ;  /* 0x003900000038783b */ /* 0x000e6e0000004200 */
[C---:B--2---:R-:W-:Y:S08]  /*4870*/  HMMA.16816.F32 R24, R4.reuse, R8, R24 ;  /* 0x000000080418723c */ /* 0x044ff00000001818 */
[----:B------:R-:W-:Y:S01]  /*4880*/  HMMA.16816.F32 R12, R4, R10, R12 ;  /* 0x0000000a040c723c */ /* 0x000fe2000000180c */
[----:B------:R-:W-:Y:S07]  /*4890*/  LDSM.16.MT88.4 R4, [R252+0x7900] ;  /* 0x00790000fc04783b */ /* 0x000fee0000004200 */
[C---:B-1----:R-:W-:Y:S08]  /*48a0*/  HMMA.16816.F32 R52, R128.reuse, R56, R60 ;  /* 0x000000388034723c */ /* 0x042ff0000000183c */
[C---:B------:R-:W-:Y:S01]  /*48b0*/  HMMA.16816.F32 R60, R128.reuse, R64, R72 ;  /* 0x00000040803c723c */ /* 0x040fe20000001848 */
[----:B------:R-:W1:Y:S07]  /*48c0*/  LDSM.16.MT88.4 R72, [R249+0x5900] ;  /* 0x00590000f948783b */ /* 0x000e6e0000004200 */
[C---:B------:R-:W-:Y:S08]  /*48d0*/  HMMA.16816.F32 R64, R128.reuse, R66, R76 ;  /* 0x000000428040723c */ /* 0x040ff0000000184c */
[C---:B------:R-:W-:Y:S08]  /*48e0*/  HMMA.16816.F32 R76, R128.reuse, R80, R92 ;  /* 0x00000050804c723c */ /* 0x040ff0000000185c */
[C---:B------:R-:W-:Y:S01]  /*48f0*/  HMMA.16816.F32 R80, R128.reuse, R82, R96 ;  /* 0x000000528050723c */ /* 0x040fe20000001860 */
[----:B------:R-:W2:Y:S07]  /*4900*/  LDSM.16.MT88.4 R96, [R252+0x5900] ;  /* 0x00590000fc60783b */ /* 0x000eae0000004200 */
[C---:B------:R-:W-:Y:S08]  /*4910*/  HMMA.16816.F32 R56, R128.reuse, R58, R68 ;  /* 0x0000003a8038723c */ /* 0x040ff00000001844 */
[C---:B-1----:R-:W-:Y:S08]  /*4920*/  HMMA.16816.F32 R68, R128.reuse, R72, R84 ;  /* 0x000000488044723c */ /* 0x042ff00000001854 */
[C---:B------:R-:W-:Y:S01]  /*4930*/  HMMA.16816.F32 R72, R128.reuse, R74, R88 ;  /* 0x0000004a8048723c */ /* 0x040fe20000001858 */
[----:B------:R-:W1:Y:S07]  /*4940*/  LDSM.16.MT88.4 R88, [R0+0x5900] ;  /* 0x005900000058783b */ /* 0x000e6e0000004200 */
[C---:B--2---:R-:W-:Y:S08]  /*4950*/  HMMA.16816.F32 R92, R128.reuse, R96, R108 ;  /* 0x00000060805c723c */ /* 0x044ff0000000186c */
[C---:B------:R-:W-:Y:S01]  /*4960*/  HMMA.16816.F32 R96, R128.reuse, R98, R112 ;  /* 0x000000628060723c */ /* 0x040fe20000001870 */
[----:B------:R-:W2:Y:S07]  /*4970*/  LDSM.16.MT88.4 R112, [R250+0x7900] ;  /* 0x00790000fa70783b */ /* 0x000eae0000004200 */
[C---:B-1----:R-:W-:Y:S08]  /*4980*/  HMMA.16816.F32 R84, R128.reuse, R88, R100 ;  /* 0x000000588054723c */ /* 0x042ff00000001864 */
[C---:B------:R-:W-:Y:S01]  /*4990*/  HMMA.16816.F32 R88, R128.reuse, R90, R104 ;  /* 0x0000005a8058723c */ /* 0x040fe20000001868 */
[----:B------:R-:W1:Y:S07]  /*49a0*/  LDSM.16.MT88.4 R104, [R249+0x7900] ;  /* 0x00790000f968783b */ /* 0x000e6e0000004200 */
[C---:B--2---:R-:W-:Y:S01]  /*49b0*/  HMMA.16816.F32 R108, R128.reuse, R112, R120 ;  /* 0x00000070806c723c */ /* 0x044fe20000001878 */
[----:B------:R-:W2:Y:S07]  /*49c0*/  LDSM.16.MT88.4 R120, [R0+0x7900] ;  /* 0x007900000078783b */ /* 0x000eae0000004200 */
[C---:B------:R-:W-:Y:S08]  /*49d0*/  HMMA.16816.F32 R112, R128.reuse, R114, R116 ;  /* 0x000000728070723c */ /* 0x040ff00000001874 */
[C---:B-1----:R-:W-:Y:S08]  /*49e0*/  HMMA.16816.F32 R100, R128.reuse, R104, R184 ;  /* 0x000000688064723c */ /* 0x042ff000000018b8 */
[C---:B------:R-:W-:Y:S08]  /*49f0*/  HMMA.16816.F32 R104, R128.reuse, R106, R136 ;  /* 0x0000006a8068723c */ /* 0x040ff00000001888 */
[C---:B--2---:R-:W-:Y:S08]  /*4a00*/  HMMA.16816.F32 R116, R128.reuse, R120, R180 ;  /* 0x000000788074723c */ /* 0x044ff000000018b4 */
[C---:B------:R-:W-:Y:S08]  /*4a10*/  HMMA.16816.F32 R120, R128.reuse, R122, R124 ;  /* 0x0000007a8078723c */ /* 0x040ff0000000187c */
[C---:B------:R-:W-:Y:S08]  /*4a20*/  HMMA.16816.F32 R124, R128.reuse, R4, R24 ;  /* 0x00000004807c723c */ /* 0x040ff00000001818 */
[----:B------:R-:W-:Y:S01]  /*4a30*/  HMMA.16816.F32 R128, R128, R6, R12 ;  /* 0x000000068080723c */ /* 0x000fe2000000180c */
[----:B------:R-:W-:Y:S07]  /*4a40*/  @!P2 BRA `(.L_x_2) ;  /* 0x00003ea00000a947 */ /* 0x000fee0003800000 */
[----:B------:R-:W2:Y:S04]  /*4a50*/  LDL.64 R8, [R1+0x98] ;  /* 0x0000980001087983 */ /* 0x000ea80000100a00 */
[----:B------:R-:W3:Y:S04]  /*4a60*/  LDL.64 R188, [R1+0xa0] ;  /* 0x0000a00001bc7983 */ /* 0x000ee80000100a00 */
[----:B------:R-:W4:Y:S01]  /*4a70*/  LDL.64 R190, [R1+0x90] ;  /* 0x0000900001be7983 */ /* 0x000f220000100a00 */
[----:B------:R-:W-:-:S02]  /*4a80*/  LEA.HI.SX32 R0, R133, 0xfffffffe, 0x1a ;  /* 0xfffffffe85007811 */ /* 0x000fc400078fd2ff */
[----:B------:R-:W-:-:S03]  /*4a90*/  MOV R133, R132 ;  /* 0x0000008400857202 */ /* 0x000fc60000000f00 */
[----:B------:R1:W-:Y:S01]  /*4aa0*/  STL [R1+0x4c], R0 ;  /* 0x00004c0001007387 */ /* 0x0003e20000100800 */
[C---:B--2---:R-:W-:Y:S02]  /*4ab0*/  IADD3 R4, P2, R8.reuse, 0x40, RZ ;  /* 0x0000004008047810 */ /* 0x044fe40007f5e0ff */
[C---:B------:R-:W-:Y:S02]  /*4ac0*/  IADD3 R2, P1, R8.reuse, 0x80, RZ ;  /* 0x0000008008027810 */ /* 0x040fe40007f3e0ff */
[----:B-1----:R-:W-:Y:S01]  /*4ad0*/  IADD3 R0, P0, R8, 0xc0, RZ ;  /* 0x000000c008007810 */ /* 0x002fe20007f1e0ff */
[----:B------:R1:W-:Y:S04]  /*4ae0*/  STL [R1+0x84], R4 ;  /* 0x0000840401007387 */ /* 0x0003e80000100800 */
[----:B------:R3:W-:Y:S04]  /*4af0*/  STL [R1+0x7c], R2 ;  /* 0x00007c0201007387 */ /* 0x0007e80000100800 */
[----:B------:R2:W-:Y:S01]  /*4b00*/  STL [R1+0x74], R0 ;  /* 0x0000740001007387 */ /* 0x0005e20000100800 */
[----:B-1----:R-:W-:Y:S01]  /*4b10*/  IMAD.X R4, RZ, RZ, R134, P2 ;  /* 0x000000ffff047224 */ /* 0x002fe200010e0686 */
[----:B---3--:R-:W-:-:S04]  /*4b20*/  IADD3 R2, P2, R188, 0x40, RZ ;  /* 0x00000040bc027810 */ /* 0x008fc80007f5e0ff */
[----:B------:R1:W-:Y:S01]  /*4b30*/  STL [R1+0x80], R4 ;  /* 0x0000800401007387 */ /* 0x0003e20000100800 */
[----:B--2---:R-:W-:-:S03]  /*4b40*/  IMAD.X R0, RZ, RZ, R134, P1 ;  /* 0x000000ffff007224 */ /* 0x004fc600008e0686 */
[----:B------:R2:W-:Y:S04]  /*4b50*/  STL [R1+0x6c], R2 ;  /* 0x00006c0201007387 */ /* 0x0005e80000100800 */
[----:B------:R3:W-:Y:S01]  /*4b60*/  STL [R1+0x78], R0 ;  /* 0x0000780001007387 */ /* 0x0007e20000100800 */
[----:B-1----:R-:W-:Y:S01]  /*4b70*/  IADD3 R4, P1, R188, 0x80, RZ ;  /* 0x00000080bc047810 */ /* 0x002fe20007f3e0ff */
[----:B--2---:R-:W-:-:S04]  /*4b80*/  IMAD.X R2, RZ, RZ, R134, P0 ;  /* 0x000000ffff027224 */ /* 0x004fc800000e0686 */
[----:B------:R-:W-:Y:S01]  /*4b90*/  STL [R1+0x64], R4 ;  /* 0x0000640401007387 */ /* 0x000fe20000100800 */
[----:B------:R-:W-:Y:S01]  /*4ba0*/  IMAD.MOV.U32 R134, RZ, RZ, R3 ;  /* 0x000000ffff867224 */ /* 0x000fe200078e0003 */
[----:B---3--:R-:W-:Y:S02]  /*4bb0*/  IADD3 R0, P0, R188, 0xc0, RZ ;  /* 0x000000c0bc007810 */ /* 0x008fe40007f1e0ff */
[----:B------:R1:W-:Y:S01]  /*4bc0*/  STL [R1+0x70], R2 ;  /* 0x0000700201007387 */ /* 0x0003e20000100800 */
[----:B----4-:R-:W-:-:S03]  /*4bd0*/  IMAD.X R3, RZ, RZ, R191, P2 ;  /* 0x000000ffff037224 */ /* 0x010fc600010e06bf */
[----:B------:R2:W-:Y:S04]  /*4be0*/  STL [R1+0x5c], R0 ;  /* 0x00005c0001007387 */ /* 0x0005e80000100800 */
[----:B------:R3:W-:Y:S01]  /*4bf0*/  STL [R1+0x68], R3 ;  /* 0x0000680301007387 */ /* 0x0007e20000100800 */
[----:B-1----:R-:W-:Y:S01]  /*4c00*/  IMAD.X R2, RZ, RZ, R191, P1 ;  /* 0x000000ffff027224 */ /* 0x002fe200008e06bf */
[----:B--2---:R-:W-:-:S05]  /*4c10*/  IADD3.X R0, RZ, R191, RZ, P0, !PT ;  /* 0x000000bfff007210 */ /* 0x004fca00007fe4ff */
[----:B------:R3:W-:Y:S04]  /*4c20*/  STL [R1+0x58], R0 ;  /* 0x0000580001007387 */ /* 0x0007e80000100800 */
[----:B------:R3:W-:Y:S02]  /*4c30*/  STL [R1+0x60], R2 ;  /* 0x0000600201007387 */ /* 0x0007e40000100800 */
[----:B---3--:R-:W-:-:S05]  /*4c40*/  SHF.L.U32 R0, R135, 0x1, RZ ;  /* 0x0000000187007819 */ /* 0x008fca00000006ff */
[----:B------:R1:W-:Y:S02]  /*4c50*/  STL [R1+0x48], R0 ;  /* 0x0000480001007387 */ /* 0x0003e40000100800 */
.L_x_3:
[----:B--2---:R-:W2:Y:S01]  /*4c60*/  LDL.64 R12, [R1+0x98] ;  /* 0x00009800010c7983 */ /* 0x004ea20000100a00 */
[----:B------:R-:W-:Y:S01]  /*4c70*/  MOV R7, c[0x0][0x208] ;  /* 0x0000820000077a02 */ /* 0x000fe20000000f00 */
[----:B------:R-:W-:Y:S04]  /*4c80*/  DEPBAR.LE SB0, 0x0 ;  /* 0x000080000000791a */ /* 0x000fe80000000000 */
[----:B------:R-:W3:Y:S01]  /*4c90*/  LDL R132, [R1+0x84] ;  /* 0x0000840001847983 */ /* 0x000ee20000100800 */
[----:B------:R-:W-:Y:S04]  /*4ca0*/  MOV R14, c[0x0][0x20c] ;  /* 0x00008300000e7a02 */ /* 0x000fe80000000f00 */
[----:B------:R-:W4:Y:S05]  /*4cb0*/  LDL R28, [R1+0x88] ;  /* 0x00008800011c7983 */ /* 0x000f2a0000100800 */
[----:B------:R-:W2:Y:S05]  /*4cc0*/  LDL R35, [R1+0x7c] ;  /* 0x00007c0001237983 */ /* 0x000eaa0000100800 */
[----:B------:R-:W2:Y:S05]  /*4cd0*/  LDL R29, [R1+0x80] ;  /* 0x00008000011d7983 */ /* 0x000eaa0000100800 */
[----:B------:R-:W2:Y:S05]  /*4ce0*/  LDL R33, [R1+0x74] ;  /* 0x0000740001217983 */ /* 0x000eaa0000100800 */
[----:B------:R-:W2:Y:S05]  /*4cf0*/  LDL R32, [R1+0x78] ;  /* 0x0000780001207983 */ /* 0x000eaa0000100800 */
[----:B------:R-:W2:Y:S05]  /*4d00*/  LDL R34, [R1+0x70] ;  /* 0x0000700001227983 */ /* 0x000eaa0000100800 */
[----:B------:R1:W-:Y:S05]  /*4d10*/  STL [R1+0x12c], R130 ;  /* 0x00012c8201007387 */ /* 0x0003ea0000100800 */
[----:B------:R-:W-:Y:S06]  /*4d20*/  BAR.SYNC.DEFER_BLOCKING 0x0 ;  /* 0x0000000000007b1d */ /* 0x000fec0000010000 */
[----:B------:R-:W2:Y:S05]  /*4d30*/  LDSM.16.M88.4 R8, [R248+0x10100] ;  /* 0x01010000f808783b */ /* 0x000eaa0000000200 */
[----:B-1----:R-:W2:Y:S05]  /*4d40*/  LDL.LU R130, [R1+0x4c] ;  /* 0x00004c0001827983 */ /* 0x002eaa0000300800 */
[----:B------:R1:W-:Y:S05]  /*4d50*/  STL [R1+0x128], R131 ;  /* 0x0001288301007387 */ /* 0x0003ea0000100800 */
[----:B------:R-:W3:Y:S05]  /*4d60*/  LDL R136, [R1+0x8] ;  /* 0x0000080001887983 */ /* 0x000eea0000100800 */
[----:B------:R-:W4:Y:S05]  /*4d70*/  LDL R180, [R1+0x44] ;  /* 0x0000440001b47983 */ /* 0x000f2a0000100800 */
[----:B------:R-:W4:Y:S05]  /*4d80*/  LDL R135, [R1+0x40] ;  /* 0x0000400001877983 */ /* 0x000f2a0000100800 */
[----:B------:R-:W2:Y:S05]  /*4d90*/  LDSM.16.M88.4 R16, [R248+0x10900] ;  /* 0x01090000f810783b */ /* 0x000eaa0000000200 */
[----:B-1----:R-:W4:Y:S05]  /*4da0*/  LDL R131, [R1+0x48] ;  /* 0x0000480001837983 */ /* 0x002f2a0000100800 */
[----:B------:R-:W1:Y:S01]  /*4db0*/  LDSM.16.M88.4 R24, [R248+0x11100] ;  /* 0x01110000f818783b */ /* 0x000e620000000200 */
[----:B--2---:R-:W-:Y:S01]  /*4dc0*/  SHF.R.S32.HI R0, RZ, 0x1f, R130 ;  /* 0x0000001fff007819 */ /* 0x004fe20000011482 */
[----:B------:R-:W-:Y:S04]  /*4dd0*/  IMAD.WIDE.U32 R4, R130, c[0x0][0x208], RZ ;  /* 0x0000820082047a25 */ /* 0x000fe800078e00ff */
[----:B------:R-:W-:Y:S01]  /*4de0*/  IMAD R0, R0, c[0x0][0x208], RZ ;  /* 0x0000820000007a24 */ /* 0x000fe200078e02ff */
[----:B------:R-:W-:Y:S03]  /*4df0*/  SHF.L.U32 R2, R4, 0x6, RZ ;  /* 0x0000000604027819 */ /* 0x000fe600000006ff */
[----:B------:R-:W-:Y:S01]  /*4e00*/  IMAD R0, R130, c[0x0][0x20c], R0 ;  /* 0x0000830082007a24 */ /* 0x000fe200078e0200 */
[----:B------:R-:W-:Y:S01]  /*4e10*/  IADD3 R3, P0, R2, R12, RZ ;  /* 0x0000000c02037210 */ /* 0x000fe20007f1e0ff */
[----:B---3--:R-:W-:Y:S03]  /*4e20*/  LDSM.16.M88.4 R136, [R136] ;  /* 0x000000008888783b */ /* 0x008fe60000000200 */
[----:B------:R-:W-:Y:S02]  /*4e30*/  IADD3 R0, R5, R0, RZ ;  /* 0x0000000005007210 */ /* 0x000fe40007ffe0ff */
[C---:B------:R-:W-:Y:S01]  /*4e40*/  LEA R22, P2, R3.reuse, c[0x0][0x1f8], 0x1 ;  /* 0x00007e0003167a11 */ /* 0x040fe200078408ff */
[----:B----4-:R-:W-:Y:S01]  /*4e50*/  LDSM.16.M88.4 R180, [R180] ;  /* 0x00000000b4b4783b */ /* 0x010fe20000000200 */
[----:B------:R-:W-:Y:S02]  /*4e60*/  SHF.L.U64.HI R0, R4, 0x6, R0 ;  /* 0x0000000604007819 */ /* 0x000fe40000010200 */
[----:B------:R-:W-:Y:S02]  /*4e70*/  IADD3 R4, P1, R2, R132, RZ ;  /* 0x0000008402047210 */ /* 0x000fe40007f3e0ff */
[----:B------:R-:W-:Y:S01]  /*4e80*/  IADD3.X R5, R0, R28, RZ, P0, !PT ;  /* 0x0000001c00057210 */ /* 0x000fe200007fe4ff */
[----:B------:R2:W-:Y:S01]  /*4e90*/  LDSM.16.M88.4 R184, [R135] ;  /* 0x0000000087b8783b */ /* 0x0005e20000000200 */
[----:B------:R-:W-:Y:S02]  /*4ea0*/  LEA R20, P0, R4, c[0x0][0x1f8], 0x1 ;  /* 0x00007e0004147a11 */ /* 0x000fe400078008ff */
[----:B------:R-:W-:Y:S02]  /*4eb0*/  IADD3.X R6, R0, R29, RZ, P1, !PT ;  /* 0x0000001d00067210 */ /* 0x000fe40000ffe4ff */
[----:B------:R-:W-:Y:S02]  /*4ec0*/  LEA.HI.X R23, R3, c[0x0][0x1fc], R5, 0x1, P2 ;  /* 0x00007f0003177a11 */ /* 0x000fe400010f0c05 */
[----:B------:R-:W-:Y:S02]  /*4ed0*/  IADD3 R5, P2, R2, R35, RZ ;  /* 0x0000002302057210 */ /* 0x000fe40007f5e0ff */
[----:B------:R-:W-:Y:S02]  /*4ee0*/  LEA.HI.X R21, R4, c[0x0][0x1fc], R6, 0x1, P0 ;  /* 0x00007f0004157a11 */ /* 0x000fe400000f0c06 */
[C---:B------:R-:W-:Y:S02]  /*4ef0*/  LEA R3, P0, R7.reuse, R2, 0x5 ;  /* 0x0000000207037211 */ /* 0x040fe400078028ff */
[----:B------:R-:W-:Y:S02]  /*4f00*/  IADD3 R4, P1, R2, R33, RZ ;  /* 0x0000002102047210 */ /* 0x000fe40007f3e0ff */
[----:B------:R-:W-:Y:S02]  /*4f10*/  LEA.HI.X R2, R7, R0, R14, 0x5, P0 ;  /* 0x0000000007027211 */ /* 0x000fe400000f2c0e */
[----:B------:R-:W-:Y:S02]  /*4f20*/  IADD3 R6, P0, R3, R12, RZ ;  /* 0x0000000c03067210 */ /* 0x000fe40007f1e0ff */
[C---:B------:R-:W-:Y:S02]  /*4f30*/  IADD3.X R7, R0.reuse, R32, RZ, P2, !PT ;  /* 0x0000002000077210 */ /* 0x040fe400017fe4ff */
[----:B------:R-:W-:Y:S02]  /*4f40*/  IADD3.X R0, R0, R34, RZ, P1, !PT ;  /* 0x0000002200007210 */ /* 0x000fe40000ffe4ff */
[C---:B------:R-:W-:Y:S01]  /*4f50*/  LEA R12, P2, R5.reuse, c[0x0][0x1f8], 0x1 ;  /* 0x00007e00050c7a11 */ /* 0x040fe200078408ff */
[----:B--2---:R-:W2:Y:S01]  /*4f60*/  LDL R135, [R1+0x30] ;  /* 0x0000300001877983 */ /* 0x004ea20000100800 */
[C---:B------:R-:W-:Y:S02]  /*4f70*/  LEA R14, P1, R4.reuse, c[0x0][0x1f8], 0x1 ;  /* 0x00007e00040e7a11 */ /* 0x040fe400078208ff */
[----:B------:R-:W-:Y:S02]  /*4f80*/  LEA.HI.X R13, R5, c[0x0][0x1fc], R7, 0x1, P2 ;  /* 0x00007f00050d7a11 */ /* 0x000fe400010f0c07 */
[----:B------:R-:W-:Y:S02]  /*4f90*/  LEA.HI.X R15, R4, c[0x0][0x1fc], R0, 0x1, P1 ;  /* 0x00007f00040f7a11 */ /* 0x000fe400008f0c00 */
[C---:B------:R-:W-:Y:S02]  /*4fa0*/  IADD3 R0, P2, R3.reuse, R132, RZ ;  /* 0x0000008403007210 */ /* 0x040fe40007f5e0ff */
[----:B------:R-:W3:Y:S01]  /*4fb0*/  LDL R132, [R1+0x3c] ;  /* 0x00003c0001847983 */ /* 0x000ee20000100800 */
[----:B------:R-:W-:Y:S02]  /*4fc0*/  IADD3.X R28, R2, R28, RZ, P0, !PT ;  /* 0x0000001c021c7210 */ /* 0x000fe400007fe4ff */
[C---:B------:R-:W-:Y:S02]  /*4fd0*/  LEA R30, P0, R6.reuse, c[0x0][0x1f8], 0x1 ;  /* 0x00007e00061e7a11 */ /* 0x040fe400078008ff */
[C---:B------:R-:W-:Y:S02]  /*4fe0*/  IADD3 R4, P1, R3.reuse, R35, RZ ;  /* 0x0000002303047210 */ /* 0x040fe40007f3e0ff */
[----:B------:R-:W-:Y:S02]  /*4ff0*/  LEA.HI.X R31, R6, c[0x0][0x1fc], R28, 0x1, P0 ;  /* 0x00007f00061f7a11 */ /* 0x000fe400000f0c1c */
[----:B------:R-:W-:Y:S02]  /*5000*/  IADD3.X R6, R2, R29, RZ, P2, !PT ;  /* 0x0000001d02067210 */ /* 0x000fe400017fe4ff */
[----:B------:R-:W-:Y:S02]  /*5010*/  LEA R28, P2, R0, c[0x0][0x1f8], 0x1 ;  /* 0x00007e00001c7a11 */ /* 0x000fe400078408ff */
[----:B------:R-:W-:Y:S02]  /*5020*/  IADD3.X R7, R2, R32, RZ, P1, !PT ;  /* 0x0000002002077210 */ /* 0x000fe40000ffe4ff */
[----:B------:R-:W-:Y:S02]  /*5030*/  LEA.HI.X R29, R0, c[0x0][0x1fc], R6, 0x1, P2 ;  /* 0x00007f00001d7a11 */ /* 0x000fe400010f0c06 */
[----:B------:R-:W4:Y:S01]  /*5040*/  LDL R0, [R1+0x4] ;  /* 0x0000040001007983 */ /* 0x000f220000100800 */
[C---:B------:R-:W-:Y:S02]  /*5050*/  LEA R32, P1, R4.reuse, c[0x0][0x1f8], 0x1 ;  /* 0x00007e0004207a11 */ /* 0x040fe400078208ff */
[----:B------:R-:W-:Y:S02]  /*5060*/  IADD3 R3, P0, R3, R33, RZ ;  /* 0x0000002103037210 */ /* 0x000fe40007f1e0ff */
[----:B------:R-:W-:Y:S02]  /*5070*/  LEA.HI.X R33, R4, c[0x0][0x1fc], R7, 0x1, P1 ;  /* 0x00007f0004217a11 */ /* 0x000fe400008f0c07 */
[----:B------:R-:W-:Y:S02]  /*5080*/  IADD3.X R5, R2, R34, RZ, P0, !PT ;  /* 0x0000002202057210 */ /* 0x000fe400007fe4ff */
[----:B------:R-:W-:Y:S02]  /*5090*/  MOV R6, R32 ;  /* 0x0000002000067202 */ /* 0x000fe40000000f00 */
[----:B------:R-:W-:Y:S02]  /*50a0*/  MOV R7, R33 ;  /* 0x0000002100077202 */ /* 0x000fe40000000f00 */
[----:B------:R-:W1:Y:S01]  /*50b0*/  LDSM.16.M88.4 R32, [R248+0x11900] ;  /* 0x01190000f820783b */ /* 0x000e620000000200 */
[C---:B------:R-:W-:Y:S04]  /*50c0*/  LEA R2, P0, R3.reuse, c[0x0][0x1f8], 0x1 ;  /* 0x00007e0003027a11 */ /* 0x040fe800078008ff */
[----:B------:R-:W-:Y:S02]  /*50d0*/  LEA.HI.X R3, R3, c[0x0][0x1fc], R5, 0x1, P0 ;  /* 0x00007f0003037a11 */ /* 0x000fe400000f0c05 */
[C---:B------:R-:W-:Y:S02]  /*50e0*/  ISETP.GT.AND P0, PT, R130.reuse, RZ, PT ;  /* 0x000000ff8200720c */ /* 0x040fe40003f04270 */
[----:B------:R-:W-:Y:S01]  /*50f0*/  IADD3 R130, R130, -0x1, RZ ;  /* 0xffffffff82827810 */ /* 0x000fe20007ffe0ff */
[----:B---3--:R3:W1:Y:S05]  /*5100*/  LDSM.16.M88.4 R188, [R132] ;  /* 0x0000000084bc783b */ /* 0x00866a0000000200 */
[----:B------:R-:W-:Y:S01]  /*5110*/  @!PT LDS RZ, [RZ] ;  /* 0x00000000fffff984 */ /* 0x000fe20000000800 */
[----:B------:R-:W-:Y:S01]  /*5120*/  @!PT LDS RZ, [RZ] ;  /* 0x00000000fffff984 */ /* 0x000fe20000000800 */
[----:B------:R-:W-:Y:S01]  /*5130*/  @!PT LDS RZ, [RZ] ;  /* 0x00000000fffff984 */ /* 0x000fe20000000800 */
[----:B------:R2:W-:Y:S05]  /*5140*/  LDGSTS.E.BYPASS.LTC128B.128 [R131+0x100], [R22.64], !P6 ;  /* 0x0010000016837fae */ /* 0x0005ea000f101d48 */
[----:B------:R1:W-:Y:S05]  /*5150*/  LDGSTS.E.BYPASS.LTC128B.128 [R131+0x2100], [R20.64], !P5 ;  /* 0x0210000014837fae */ /* 0x0003ea000e901d48 */
[----:B------:R1:W-:Y:S05]  /*5160*/  LDGSTS.E.BYPASS.LTC128B.128 [R131+0x4100], [R12.64], !P4 ;  /* 0x041000000c837fae */ /* 0x0003ea000e101d48 */
[----:B------:R1:W-:Y:S05]  /*5170*/  LDGSTS.E.BYPASS.LTC128B.128 [R131+0x6100], [R14.64], !P3 ;  /* 0x061000000e837fae */ /* 0x0003ea000d901d48 */
[----:B------:R1:W-:Y:S05]  /*5180*/  LDGSTS.E.BYPASS.LTC128B.128 [R131+0x1100], [R30.64], !P6 ;  /* 0x011000001e837fae */ /* 0x0003ea000f101d48 */
[----:B------:R4:W-:Y:S01]  /*5190*/  LDGSTS.E.BYPASS.LTC128B.128 [R131+0x3100], [R28.64], !P5 ;  /* 0x031000001c837fae */ /* 0x0009e2000e901d48 */
[----:B--2---:R-:W-:Y:S02]  /*51a0*/  MOV R22, R6 ;  /* 0x0000000600167202 */ /* 0x004fe40000000f00 */
[----:B------:R-:W-:Y:S02]  /*51b0*/  MOV R23, R7 ;  /* 0x0000000700177202 */ /* 0x000fe40000000f00 */
[----:B---3--:R-:W2:Y:S01]  /*51c0*/  LDL R132, [R1+0x2c] ;  /* 0x00002c0001847983 */ /* 0x008ea20000100800 */
[C---:B-----5:R-:W-:Y:S04]  /*51d0*/  HMMA.16816.F32 R4, R172.reuse, R8, RZ ;  /* 0x00000008ac04723c */ /* 0x060fe800000018ff */
[----:B------:R3:W-:Y:S04]  /*51e0*/  LDGSTS.E.BYPASS.LTC128B.128 [R131+0x5100], [R22.64], !P4 ;  /* 0x0510000016837fae */ /* 0x0007e8000e101d48 */
[C---:B------:R-:W-:Y:S01]  /*51f0*/  HMMA.16816.F32 R8, R172.reuse, R10, RZ ;  /* 0x0000000aac08723c */ /* 0x040fe200000018ff */
[----:B------:R4:W-:Y:S05]  /*5200*/  LDGSTS.E.BYPASS.LTC128B.128 [R131+0x7100], [R2.64], !P3 ;  /* 0x0710000002837fae */ /* 0x0009ea000d901d48 */
[----:B------:R-:W0:Y:S02]  /*5210*/  LDGDEPBAR ;  /* 0x00000000000079af */ /* 0x000e240000000000 */
[C---:B-1----:R-:W-:Y:S08]  /*5220*/  HMMA.16816.F32 R12, R172.reuse, R16, RZ ;  /* 0x00000010ac0c723c */ /* 0x042ff000000018ff */
[C---:B------:R-:W-:Y:S08]  /*5230*/  HMMA.16816.F32 R16, R172.reuse, R18, RZ ;  /* 0x00000012ac10723c */ /* 0x040ff000000018ff */
[C---:B---3--:R-:W-:Y:S01]  /*5240*/  HMMA.16816.F32 R20, R172.reuse, R24, RZ ;  /* 0x00000018ac14723c */ /* 0x048fe200000018ff */
[----:B----4-:R-:W3:Y:S07]  /*5250*/  LDL R2, [R1+0x38] ;  /* 0x0000380001027983 */ /* 0x010eee0000100800 */
[C---:B------:R-:W-:Y:S01]  /*5260*/  HMMA.16816.F32 R24, R172.reuse, R26, RZ ;  /* 0x0000001aac18723c */ /* 0x040fe200000018ff */
[----:B------:R-:W4:Y:S05]  /*5270*/  LDL R3, [R1+0x34] ;  /* 0x0000340001037983 */ /* 0x000f2a0000100800 */
[----:B------:R-:W-:Y:S02]  /*5280*/  STL [R1+0xd8], R172 ;  /* 0x0000d8ac01007387 */ /* 0x000fe40000100800 */
[C---:B------:R-:W-:Y:S03]  /*5290*/  HMMA.16816.F32 R28, R172.reuse, R32, RZ ;  /* 0x00000020ac1c723c */ /* 0x040fe600000018ff */
[----:B------:R-:W-:Y:S05]  /*52a0*/  STL [R1+0xd4], R173 ;  /* 0x0000d4ad01007387 */ /* 0x000fea0000100800 */
[----:B------:R-:W-:Y:S01]  /*52b0*/  HMMA.16816.F32 R32, R172, R34, RZ ;  /* 0x00000022ac20723c */ /* 0x000fe200000018ff */
[----:B------:R-:W-:Y:S05]  /*52c0*/  STL [R1+0xd0], R174 ;  /* 0x0000d0ae01007387 */ /* 0x000fea0000100800 */
[----:B------:R-:W-:Y:S02]  /*52d0*/  STL [R1+0xcc], R175 ;  /* 0x0000ccaf01007387 */ /* 0x000fe40000100800 */
[C---:B------:R-:W-:Y:S03]  /*52e0*/  HMMA.16816.F32 R4, R176.reuse, R136, R4 ;  /* 0x00000088b004723c */ /* 0x040fe60000001804 */
[----:B------:R-:W-:Y:S05]  /*52f0*/  STL [R1+0xe8], R176 ;  /* 0x0000e8b001007387 */ /* 0x000fea0000100800 */
[C---:B------:R-:W-:Y:S01]  /*5300*/  HMMA.16816.F32 R8, R176.reuse, R138, R8 ;  /* 0x0000008ab008723c */ /* 0x040fe20000001808 */
[----:B------:R-:W1:Y:S05]  /*5310*/  LDSM.16.M88.4 R136, [R0+0x10100] ;  /* 0x010100000088783b */ /* 0x000e6a0000000200 */
        /* <DEDUP_REMOVED lines=9> */
[----:B------:R-:W-:Y:S05]  /*53b0*/  LDSM.16.M88.4 R184, [R0+0x11900] ;  /* 0x0119000000b8783b */ /* 0x000fea0000000200 */
[----:B------:R-:W-:Y:S02]  /*53c0*/  STL [R1+0xf4], R193 ;  /* 0x0000f4c101007387 */ /* 0x000fe40000100800 */
[C---:B------:R-:W-:Y:S03]  /*53d0*/  HMMA.16816.F32 R28, R176.reuse, R188, R28 ;  /* 0x000000bcb01c723c */ /* 0x040fe6000000181c */
[----:B------:R-:W-:Y:S05]  /*53e0*/  STL [R1+0xf0], R194 ;  /* 0x0000f0c201007387 */ /* 0x000fea0000100800 */
[----:B------:R-:W-:Y:S01]  /*53f0*/  HMMA.16816.F32 R32, R176, R190, R32 ;  /* 0x000000beb020723c */ /* 0x000fe20000001820 */
[----:B------:R-:W-:Y:S05]  /*5400*/  STL [R1+0xec], R195 ;  /* 0x0000ecc301007387 */ /* 0x000fea0000100800 */
[----:B------:R-:W-:Y:S02]  /*5410*/  STL [R1+0x108], R196 ;  /* 0x000108c401007387 */ /* 0x000fe40000100800 */
[C---:B-1----:R-:W-:Y:S03]  /*5420*/  HMMA.16816.F32 R4, R192.reuse, R136, R4 ;  /* 0x00000088c004723c */ /* 0x042fe60000001804 */
[----:B------:R-:W-:Y:S05]  /*5430*/  STL [R1+0x104], R197 ;  /* 0x000104c501007387 */ /* 0x000fea0000100800 */
[C---:B------:R-:W-:Y:S01]  /*5440*/  HMMA.16816.F32 R8, R192.reuse, R138, R8 ;  /* 0x0000008ac008723c */ /* 0x040fe20000001808 */
[----:B------:R-:W1:Y:S05]  /*5450*/  LDSM.16.M88.4 R136, [R0+0x11100] ;  /* 0x011100000088783b */ /* 0x000e6a0000000200 */
[----:B------:R-:W-:Y:S02]  /*5460*/  STL [R1+0x100], R198 ;  /* 0x000100c601007387 */ /* 0x000fe40000100800 */
[C---:B------:R-:W-:Y:S03]  /*5470*/  HMMA.16816.F32 R12, R192.reuse, R180, R12 ;  /* 0x000000b4c00c723c */ /* 0x040fe6000000180c */
[----:B------:R-:W-:Y:S05]  /*5480*/  STL [R1+0xfc], R199 ;  /* 0x0000fcc701007387 */ /* 0x000fea0000100800 */
[C---:B------:R-:W-:Y:S01]  /*5490*/  HMMA.16816.F32 R16, R192.reuse, R182, R16 ;  /* 0x000000b6c010723c */ /* 0x040fe20000001810 */
[----:B------:R-:W1:Y:S05]  /*54a0*/  LDSM.16.M88.4 R180, [R251] ;  /* 0x00000000fbb4783b */ /* 0x000e6a0000000200 */
[----:B------:R-:W-:Y:S05]  /*54b0*/  STL [R1+0x118], R200 ;  /* 0x000118c801007387 */ /* 0x000fea0000100800 */
[----:B------:R-:W-:Y:S05]  /*54c0*/  STL [R1+0x114], R201 ;  /* 0x000114c901007387 */ /* 0x000fea0000100800 */
[----:B------:R-:W-:Y:S05]  /*54d0*/  STL [R1+0x110], R202 ;  /* 0x000110ca01007387 */ /* 0x000fea0000100800 */
[----:B------:R-:W-:Y:S01]  /*54e0*/  STL [R1+0x10c], R203 ;  /* 0x00010ccb01007387 */ /* 0x000fe20000100800 */
[C---:B-1----:R-:W-:Y:S08]  /*54f0*/  HMMA.16816.F32 R20, R192.reuse, R136, R20 ;  /* 0x00000088c014723c */ /* 0x042ff00000001814 */
[C---:B------:R-:W-:Y:S01]  /*5500*/  HMMA.16816.F32 R24, R192.reuse, R138, R24 ;  /* 0x0000008ac018723c */ /* 0x040fe20000001818 */
[----:B------:R-:W1:Y:S07]  /*5510*/  LDSM.16.M88.4 R136, [R251+0x800] ;  /* 0x00080000fb88783b */ /* 0x000e6e0000000200 */
[C---:B------:R-:W-:Y:S08]  /*5520*/  HMMA.16816.F32 R28, R192.reuse, R184, R28 ;  /* 0x000000b8c01c723c */ /* 0x040ff0000000181c */
[----:B------:R-:W-:Y:S01]  /*5530*/  HMMA.16816.F32 R32, R192, R186, R32 ;  /* 0x000000bac020723c */ /* 0x000fe20000001820 */
[----:B------:R-:W1:Y:S07]  /*5540*/  LDSM.16.M88.4 R184, [R251+0x1000] ;  /* 0x00100000fbb8783b */ /* 0x000e6e0000000200 */
[C---:B------:R-:W-:Y:S08]  /*5550*/  HMMA.16816.F32 R4, R196.reuse, R180, R4 ;  /* 0x000000b4c404723c */ /* 0x040ff00000001804 */
[C---:B------:R-:W-:Y:S01]  /*5560*/  HMMA.16816.F32 R8, R196.reuse, R182, R8 ;  /* 0x000000b6c408723c */ /* 0x040fe20000001808 */
[----:B------:R-:W1:Y:S07]  /*5570*/  LDSM.16.M88.4 R180, [R251+0x1800] ;  /* 0x00180000fbb4783b */ /* 0x000e6e0000000200 */
[C---:B-1----:R-:W-:Y:S08]  /*5580*/  HMMA.16816.F32 R12, R196.reuse, R136, R12 ;  /* 0x00000088c40c723c */ /* 0x042ff0000000180c */
[C---:B------:R-:W-:Y:S01]  /*5590*/  HMMA.16816.F32 R16, R196.reuse, R138, R16 ;  /* 0x0000008ac410723c */ /* 0x040fe20000001810 */
[----:B------:R-:W1:Y:S07]  /*55a0*/  LDSM.16.M88.4 R136, [R248+0x12100] ;  /* 0x01210000f888783b */ /* 0x000e6e0000000200 */
[C---:B------:R-:W-:Y:S08]  /*55b0*/  HMMA.16816.F32 R20, R196.reuse, R184, R20 ;  /* 0x000000b8c414723c */ /* 0x040ff00000001814 */
[C---:B------:R-:W-:Y:S01]  /*55c0*/  HMMA.16816.F32 R24, R196.reuse, R186, R24 ;  /* 0x000000bac418723c */ /* 0x040fe20000001818 */
[----:B------:R-:W2:Y:S07]  /*55d0*/  LDSM.16.M88.4 R184, [R248+0x12900] ;  /* 0x01290000f8b8783b */ /* 0x000eae0000000200 */
[C---:B------:R-:W-:Y:S08]  /*55e0*/  HMMA.16816.F32 R28, R196.reuse, R180, R28 ;  /* 0x000000b4c41c723c */ /* 0x040ff0000000181c */
[----:B------:R-:W-:Y:S01]  /*55f0*/  HMMA.16816.F32 R32, R196, R182, R32 ;  /* 0x000000b6c420723c */ /* 0x000fe20000001820 */
[----:B------:R-:W2:Y:S07]  /*5600*/  LDSM.16.M88.4 R180, [R248+0x13100] ;  /* 0x01310000f8b4783b */ /* 0x000eae0000000200 */
[C---:B-1----:R-:W-:Y:S08]  /*5610*/  HMMA.16816.F32 R4, R200.reuse, R136, R4 ;  /* 0x00000088c804723c */ /* 0x042ff00000001804 */
[C---:B------:R-:W-:Y:S01]  /*5620*/  HMMA.16816.F32 R8, R200.reuse, R138, R8 ;  /* 0x0000008ac808723c */ /* 0x040fe20000001808 */
[----:B------:R-:W1:Y:S07]  /*5630*/  LDSM.16.M88.4 R136, [R248+0x13900] ;  /* 0x01390000f888783b */ /* 0x000e6e0000000200 */
[C---:B--2---:R-:W-:Y:S08]  /*5640*/  HMMA.16816.F32 R12, R200.reuse, R184, R12 ;  /* 0x000000b8c80c723c */ /* 0x044ff0000000180c */
[C---:B------:R-:W-:Y:S08]  /*5650*/  HMMA.16816.F32 R16, R200.reuse, R186, R16 ;  /* 0x000000bac810723c */ /* 0x040ff00000001810 */
[C---:B------:R-:W-:Y:S08]  /*5660*/  HMMA.16816.F32 R20, R200.reuse, R180, R20 ;  /* 0x000000b4c814723c */ /* 0x040ff00000001814 */
[C---:B------:R-:W-:Y:S08]  /*5670*/  HMMA.16816.F32 R24, R200.reuse, R182, R24 ;  /* 0x000000b6c818723c */ /* 0x040ff00000001818 */
[C---:B-1----:R-:W-:Y:S08]  /*5680*/  HMMA.16816.F32 R28, R200.reuse, R136, R28 ;  /* 0x00000088c81c723c */ /* 0x042ff0000000181c */
[----:B------:R-:W-:Y:S01]  /*5690*/  HMMA.16816.F32 R32, R200, R138, R32 ;  /* 0x0000008ac820723c */ /* 0x000fe20000001820 */
[----:B------:R1:W-:Y:S05]  /*56a0*/  LDSM.16.M88.4 R136, [R135] ;  /* 0x000000008788783b */ /* 0x0003ea0000000200 */
[----:B---3--:R2:W2:Y:S05]  /*56b0*/  LDSM.16.M88.4 R184, [R2] ;  /* 0x0000000002b8783b */ /* 0x0084aa0000000200 */
[----:B----4-:R4:W2:Y:S05]  /*56c0*/  LDSM.16.M88.4 R180, [R3] ;  /* 0x0000000003b4783b */ /* 0x0108aa0000000200 */
[----:B-1----:R-:W3:Y:S05]  /*56d0*/  LDL R135, [R1+0x28] ;  /* 0x0000280001877983 */ /* 0x002eea0000100800 */
[----:B--2---:R-:W3:Y:S05]  /*56e0*/  LDL R2, [R1+0x1c] ;  /* 0x00001c0001027983 */ /* 0x004eea0000100800 */
[----:B----4-:R-:W4:Y:S01]  /*56f0*/  LDL R3, [R1+0x20] ;  /* 0x0000200001037983 */ /* 0x010f220000100800 */
[C---:B------:R-:W-:Y:S08]  /*5700*/  HMMA.16816.F32 R4, R204.reuse, R184, R4 ;  /* 0x000000b8cc04723c */ /* 0x040ff00000001804 */
[C---:B------:R-:W-:Y:S01]  /*5710*/  HMMA.16816.F32 R8, R204.reuse, R186, R8 ;  /* 0x000000bacc08723c */ /* 0x040fe20000001808 */
[----:B------:R1:W1:Y:S07]  /*5720*/  LDSM.16.M88.4 R184, [R132] ;  /* 0x0000000084b8783b */ /* 0x00026e0000000200 */
[C---:B------:R-:W-:Y:S08]  /*5730*/  HMMA.16816.F32 R12, R204.reuse, R180, R12 ;  /* 0x000000b4cc0c723c */ /* 0x040ff0000000180c */
[C---:B------:R-:W-:Y:S01]  /*5740*/  HMMA.16816.F32 R16, R204.reuse, R182, R16 ;  /* 0x000000b6cc10723c */ /* 0x040fe20000001810 */
[----:B------:R-:W1:Y:S07]  /*5750*/  LDSM.16.M88.4 R180, [R0+0x12100] ;  /* 0x0121000000b4783b */ /* 0x000e6e0000000200 */
[C---:B------:R-:W-:Y:S01]  /*5760*/  HMMA.16816.F32 R20, R204.reuse, R136, R20 ;  /* 0x00000088cc14723c */ /* 0x040fe20000001814 */
[----:B-1----:R-:W3:Y:S05]  /*5770*/  LDL R132, [R1+0x24] ;  /* 0x0000240001847983 */ /* 0x002eea0000100800 */
[----:B------:R-:W-:Y:S02]  /*5780*/  STL [R1+0x124], R205 ;  /* 0x000124cd01007387 */ /* 0x000fe40000100800 */
[C---:B------:R-:W-:Y:S03]  /*5790*/  HMMA.16816.F32 R24, R204.reuse, R138, R24 ;  /* 0x0000008acc18723c */ /* 0x040fe60000001818 */
[----:B------:R-:W1:Y:S05]  /*57a0*/  LDSM.16.M88.4 R136, [R0+0x12900] ;  /* 0x012900000088783b */ /* 0x000e6a0000000200 */
[----:B------:R-:W-:Y:S01]  /*57b0*/  STL [R1+0x120], R206 ;  /* 0x000120ce01007387 */ /* 0x000fe20000100800 */
[C---:B------:R-:W-:Y:S04]  /*57c0*/  HMMA.16816.F32 R28, R204.reuse, R184, R28 ;  /* 0x000000b8cc1c723c */ /* 0x040fe8000000181c */
[----:B------:R-:W-:Y:S04]  /*57d0*/  STL [R1+0x11c], R207 ;  /* 0x00011ccf01007387 */ /* 0x000fe80000100800 */
[----:B------:R-:W-:Y:S01]  /*57e0*/  HMMA.16816.F32 R32, R204, R186, R32 ;  /* 0x000000bacc20723c */ /* 0x000fe20000001820 */
[----:B------:R-:W1:Y:S05]  /*57f0*/  LDSM.16.M88.4 R184, [R0+0x13100] ;  /* 0x0131000000b8783b */ /* 0x000e6a0000000200 */
[----:B------:R-:W3:Y:S02]  /*5800*/  LDL R172, [R1+0x6c] ;  /* 0x00006c0001ac7983 */ /* 0x000ee40000100800 */
[C---:B------:R-:W-:Y:S03]  /*5810*/  HMMA.16816.F32 R4, R208.reuse, R180, R4 ;  /* 0x000000b4d004723c */ /* 0x040fe60000001804 */
[----:B------:R-:W3:Y:S05]  /*5820*/  LDL R179, [R1+0x60] ;  /* 0x0000600001b37983 */ /* 0x000eea0000100800 */
[C---:B------:R-:W-:Y:S01]  /*5830*/  HMMA.16816.F32 R8, R208.reuse, R182, R8 ;  /* 0x000000b6d008723c */ /* 0x040fe20000001808 */
[----:B------:R-:W1:Y:S05]  /*5840*/  LDSM.16.M88.4 R180, [R0+0x13900] ;  /* 0x0139000000b4783b */ /* 0x000e6a0000000200 */
[----:B------:R-:W3:Y:S02]  /*5850*/  LDL R174, [R1+0x68] ;  /* 0x0000680001ae7983 */ /* 0x000ee40000100800 */
[C---:B-1----:R-:W-:Y:S03]  /*5860*/  HMMA.16816.F32 R12, R208.reuse, R136, R12 ;  /* 0x00000088d00c723c */ /* 0x042fe6000000180c */
[----:B------:R-:W3:Y:S05]  /*5870*/  LDL R175, [R1+0x5c] ;  /* 0x00005c0001af7983 */ /* 0x000eea0000100800 */
[----:B------:R-:W3:Y:S01]  /*5880*/  LDL R173, [R1+0x58] ;  /* 0x0000580001ad7983 */ /* 0x000ee20000100800 */
[C---:B------:R-:W-:Y:S04]  /*5890*/  HMMA.16816.F32 R16, R208.reuse, R138, R16 ;  /* 0x0000008ad010723c */ /* 0x040fe80000001810 */
[----:B------:R-:W1:Y:S04]  /*58a0*/  LDSM.16.M88.4 R136, [R251+0x2000] ;  /* 0x00200000fb88783b */ /* 0x000e680000000200 */
[C---:B------:R-:W-:Y:S08]  /*58b0*/  HMMA.16816.F32 R20, R208.reuse, R184, R20 ;  /* 0x000000b8d014723c */ /* 0x040ff00000001814 */
[C---:B------:R-:W-:Y:S01]  /*58c0*/  HMMA.16816.F32 R24, R208.reuse, R186, R24 ;  /* 0x000000bad018723c */ /* 0x040fe20000001818 */
[----:B------:R-:W1:Y:S07]  /*58d0*/  LDSM.16.M88.4 R184, [R251+0x2800] ;  /* 0x00280000fbb8783b */ /* 0x000e6e0000000200 */
[C---:B------:R-:W-:Y:S08]  /*58e0*/  HMMA.16816.F32 R28, R208.reuse, R180, R28 ;  /* 0x000000b4d01c723c */ /* 0x040ff0000000181c */
[----:B------:R-:W-:Y:S01]  /*58f0*/  HMMA.16816.F32 R32, R208, R182, R32 ;  /* 0x000000b6d020723c */ /* 0x000fe20000001820 */
[----:B------:R-:W1:Y:S07]  /*5900*/  LDSM.16.M88.4 R180, [R251+0x3000] ;  /* 0x00300000fbb4783b */ /* 0x000e6e0000000200 */
[C---:B-1----:R-:W-:Y:S08]  /*5910*/  HMMA.16816.F32 R4, R212.reuse, R136, R4 ;  /* 0x00000088d404723c */ /* 0x042ff00000001804 */
[C---:B------:R-:W-:Y:S01]  /*5920*/  HMMA.16816.F32 R8, R212.reuse, R138, R8 ;  /* 0x0000008ad408723c */ /* 0x040fe20000001808 */
[----:B------:R-:W1:Y:S07]  /*5930*/  LDSM.16.M88.4 R136, [R251+0x3800] ;  /* 0x00380000fb88783b */ /* 0x000e6e0000000200 */
[C---:B------:R-:W-:Y:S08]  /*5940*/  HMMA.16816.F32 R12, R212.reuse, R184, R12 ;  /* 0x000000b8d40c723c */ /* 0x040ff0000000180c */
[C---:B------:R-:W-:Y:S01]  /*5950*/  HMMA.16816.F32 R16, R212.reuse, R186, R16 ;  /* 0x000000bad410723c */ /* 0x040fe20000001810 */
[----:B------:R-:W1:Y:S07]  /*5960*/  LDSM.16.M88.4 R184, [R248+0x14100] ;  /* 0x01410000f8b8783b */ /* 0x000e6e0000000200 */
[C---:B------:R-:W-:Y:S08]  /*5970*/  HMMA.16816.F32 R20, R212.reuse, R180, R20 ;  /* 0x000000b4d414723c */ /* 0x040ff00000001814 */
[C---:B------:R-:W-:Y:S01]  /*5980*/  HMMA.16816.F32 R24, R212.reuse, R182, R24 ;  /* 0x000000b6d418723c */ /* 0x040fe20000001818 */
[----:B------:R-:W1:Y:S07]  /*5990*/  LDSM.16.M88.4 R180, [R248+0x14900] ;  /* 0x01490000f8b4783b */ /* 0x000e6e0000000200 */
[C---:B-1----:R-:W-:Y:S08]  /*59a0*/  HMMA.16816.F32 R28, R212.reuse, R136, R28 ;  /* 0x00000088d41c723c */ /* 0x042ff0000000181c */
[----:B------:R-:W-:Y:S01]  /*59b0*/  HMMA.16816.F32 R32, R212, R138, R32 ;  /* 0x0000008ad420723c */ /* 0x000fe20000001820 */
[----:B------:R-:W1:Y:S07]  /*59c0*/  LDSM.16.M88.4 R136, [R248+0x15100] ;  /* 0x01510000f888783b */ /* 0x000e6e0000000200 */
[C---:B------:R-:W-:Y:S08]  /*59d0*/  HMMA.16816.F32 R4, R216.reuse, R184, R4 ;  /* 0x000000b8d804723c */ /* 0x040ff00000001804 */
[C---:B------:R-:W-:Y:S01]  /*59e0*/  HMMA.16816.F32 R8, R216.reuse, R186, R8 ;  /* 0x000000bad808723c */ /* 0x040fe20000001808 */
[----:B------:R-:W1:Y:S07]  /*59f0*/  LDSM.16.M88.4 R184, [R248+0x15900] ;  /* 0x01590000f8b8783b */ /* 0x000e6e0000000200 */
[C---:B------:R-:W-:Y:S08]  /*5a00*/  HMMA.16816.F32 R12, R216.reuse, R180, R12 ;  /* 0x000000b4d80c723c */ /* 0x040ff0000000180c */
[C---:B------:R-:W-:Y:S08]  /*5a10*/  HMMA.16816.F32 R16, R216.reuse, R182, R16 ;  /* 0x000000b6d810723c */ /* 0x040ff00000001810 */
[C---:B-1----:R-:W-:Y:S08]  /*5a20*/  HMMA.16816.F32 R20, R216.reuse, R136, R20 ;  /* 0x00000088d814723c */ /* 0x042ff00000001814 */
[C---:B------:R-:W-:Y:S08]  /*5a30*/  HMMA.16816.F32 R24, R216.reuse, R138, R24 ;  /* 0x0000008ad818723c */ /* 0x040ff00000001818 */
[C---:B------:R-:W-:Y:S08]  /*5a40*/  HMMA.16816.F32 R28, R216.reuse, R184, R28 ;  /* 0x000000b8d81c723c */ /* 0x040ff0000000181c */
[----:B------:R-:W-:Y:S01]  /*5a50*/  HMMA.16816.F32 R32, R216, R186, R32 ;  /* 0x000000bad820723c */ /* 0x000fe20000001820 */
[----:B---3--:R1:W3:Y:S05]  /*5a60*/  LDSM.16.M88.4 R180, [R135] ;  /* 0x0000000087b4783b */ /* 0x0082ea0000000200 */
[----:B----4-:R4:W-:Y:S05]  /*5a70*/  LDSM.16.M88.4 R184, [R3] ;  /* 0x0000000003b8783b */ /* 0x0109ea0000000200 */
[----:B-1----:R-:W2:Y:S05]  /*5a80*/  LDL R135, [R1+0x18] ;  /* 0x0000180001877983 */ /* 0x002eaa0000100800 */
[----:B----4-:R-:W4:Y:S01]  /*5a90*/  LDL R3, [R1+0x10] ;  /* 0x0000100001037983 */ /* 0x010f220000100800 */
[C---:B---3--:R-:W-:Y:S08]  /*5aa0*/  HMMA.16816.F32 R4, R220.reuse, R180, R4 ;  /* 0x000000b4dc04723c */ /* 0x048ff00000001804 */
[C---:B------:R-:W-:Y:S01]  /*5ab0*/  HMMA.16816.F32 R8, R220.reuse, R182, R8 ;  /* 0x000000b6dc08723c */ /* 0x040fe20000001808 */
[----:B------:R1:W-:Y:S05]  /*5ac0*/  LDSM.16.M88.4 R180, [R2] ;  /* 0x0000000002b4783b */ /* 0x0003ea0000000200 */
[----:B------:R3:W3:Y:S05]  /*5ad0*/  LDSM.16.M88.4 R136, [R132] ;  /* 0x000000008488783b */ /* 0x0006ea0000000200 */
[----:B-1----:R-:W4:Y:S05]  /*5ae0*/  LDL R2, [R1+0xc] ;  /* 0x00000c0001027983 */ /* 0x002f2a0000100800 */
[----:B---3--:R-:W3:Y:S01]  /*5af0*/  LDL R132, [R1+0x14] ;  /* 0x0000140001847983 */ /* 0x008ee20000100800 */
[C---:B------:R-:W-:Y:S08]  /*5b00*/  HMMA.16816.F32 R12, R220.reuse, R136, R12 ;  /* 0x00000088dc0c723c */ /* 0x040ff0000000180c */
[C---:B------:R-:W-:Y:S01]  /*5b10*/  HMMA.16816.F32 R16, R220.reuse, R138, R16 ;  /* 0x0000008adc10723c */ /* 0x040fe20000001810 */
[----:B------:R-:W1:Y:S07]  /*5b20*/  LDSM.16.M88.4 R136, [R0+0x14100] ;  /* 0x014100000088783b */ /* 0x000e6e0000000200 */
        /* <DEDUP_REMOVED lines=32> */
[----:B------:R-:W2:Y:S07]  /*5d30*/  LDSM.16.M88.4 R180, [R248+0x17900] ;  /* 0x01790000f8b4783b */ /* 0x000eae0000000200 */
[C---:B-1----:R-:W-:Y:S08]  /*5d40*/  HMMA.16816.F32 R12, R232.reuse, R136, R12 ;  /* 0x00000088e80c723c */ /* 0x042ff0000000180c */
[C---:B------:R-:W-:Y:S08]  /*5d50*/  HMMA.16816.F32 R16, R232.reuse, R138, R16 ;  /* 0x0000008ae810723c */ /* 0x040ff00000001810 */
[C---:B------:R-:W-:Y:S08]  /*5d60*/  HMMA.16816.F32 R20, R232.reuse, R184, R20 ;  /* 0x000000b8e814723c */ /* 0x040ff00000001814 */
[C---:B------:R-:W-:Y:S08]  /*5d70*/  HMMA.16816.F32 R24, R232.reuse, R186, R24 ;  /* 0x000000bae818723c */ /* 0x040ff00000001818 */
[C---:B--2---:R-:W-:Y:S01]  /*5d80*/  HMMA.16816.F32 R28, R232.reuse, R180, R28 ;  /* 0x000000b4e81c723c */ /* 0x044fe2000000181c */
[----:B------:R-:W1:Y:S07]  /*5d90*/  LDSM.16.M88.4 R136, [R135] ;  /* 0x000000008788783b */ /* 0x000e6e0000000200 */
[----:B------:R-:W-:Y:S01]  /*5da0*/  HMMA.16816.F32 R32, R232, R182, R32 ;  /* 0x000000b6e820723c */ /* 0x000fe20000001820 */
[----:B----4-:R-:W-:Y:S07]  /*5db0*/  LDSM.16.M88.4 R180, [R3] ;  /* 0x0000000003b4783b */ /* 0x010fee0000000200 */
[C---:B-1----:R-:W-:Y:S08]  /*5dc0*/  HMMA.16816.F32 R4, R236.reuse, R136, R4 ;  /* 0x00000088ec04723c */ /* 0x042ff00000001804 */
[C---:B------:R-:W-:Y:S01]  /*5dd0*/  HMMA.16816.F32 R8, R236.reuse, R138, R8 ;  /* 0x0000008aec08723c */ /* 0x040fe20000001808 */
[----:B------:R-:W-:Y:S05]  /*5de0*/  LDSM.16.M88.4 R136, [R2] ;  /* 0x000000000288783b */ /* 0x000fea0000000200 */
[----:B---3--:R-:W1:Y:S02]  /*5df0*/  LDSM.16.M88.4 R184, [R132] ;  /* 0x0000000084b8783b */ /* 0x008e640000000200 */
        /* <DEDUP_REMOVED lines=8> */
[----:B------:R-:W3:Y:S07]  /*5e80*/  LDSM.16.M88.4 R136, [R0+0x17100] ;  /* 0x017100000088783b */ /* 0x000eee0000000200 */
[C---:B-1----:R-:W-:Y:S08]  /*5e90*/  HMMA.16816.F32 R4, R240.reuse, R184, R4 ;  /* 0x000000b8f004723c */ /* 0x042ff00000001804 */
[C---:B------:R-:W-:Y:S01]  /*5ea0*/  HMMA.16816.F32 R8, R240.reuse, R186, R8 ;  /* 0x000000baf008723c */ /* 0x040fe20000001808 */
[----:B------:R-:W1:Y:S07]  /*5eb0*/  LDSM.16.M88.4 R184, [R0+0x17900] ;  /* 0x0179000000b8783b */ /* 0x000e6e0000000200 */
[C---:B--2---:R-:W-:Y:S08]  /*5ec0*/  HMMA.16816.F32 R12, R240.reuse, R180, R12 ;  /* 0x000000b4f00c723c */ /* 0x044ff0000000180c */
[C---:B------:R-:W-:Y:S01]  /*5ed0*/  HMMA.16816.F32 R16, R240.reuse, R182, R16 ;  /* 0x000000b6f010723c */ /* 0x040fe20000001810 */
[----:B------:R-:W2:Y:S07]  /*5ee0*/  LDSM.16.M88.4 R180, [R251+0x6000] ;  /* 0x00600000fbb4783b */ /* 0x000eae0000000200 */
[C---:B---3--:R-:W-:Y:S08]  /*5ef0*/  HMMA.16816.F32 R20, R240.reuse, R136, R20 ;  /* 0x00000088f014723c */ /* 0x048ff00000001814 */
[C---:B------:R-:W-:Y:S01]  /*5f00*/  HMMA.16816.F32 R24, R240.reuse, R138, R24 ;  /* 0x0000008af018723c */ /* 0x040fe20000001818 */
[----:B------:R-:W3:Y:S07]  /*5f10*/  LDSM.16.M88.4 R136, [R251+0x6800] ;  /* 0x00680000fb88783b */ /* 0x000eee0000000200 */
[C---:B-1----:R-:W-:Y:S08]  /*5f20*/  HMMA.16816.F32 R28, R240.reuse, R184, R28 ;  /* 0x000000b8f01c723c */ /* 0x042ff0000000181c */
[----:B------:R-:W-:Y:S08]  /*5f30*/  HMMA.16816.F32 R32, R240, R186, R32 ;  /* 0x000000baf020723c */ /* 0x000ff00000001820 */
[C---:B--2---:R-:W-:Y:S08]  /*5f40*/  HMMA.16816.F32 R4, R244.reuse, R180, R4 ;  /* 0x000000b4f404723c */ /* 0x044ff00000001804 */
[C---:B------:R-:W-:Y:S08]  /*5f50*/  HMMA.16816.F32 R8, R244.reuse, R182, R8 ;  /* 0x000000b6f408723c */ /* 0x040ff00000001808 */
[C---:B---3--:R-:W-:Y:S08]  /*5f60*/  HMMA.16816.F32 R12, R244.reuse, R136, R12 ;  /* 0x00000088f40c723c */ /* 0x048ff0000000180c */
[C---:B------:R-:W-:Y:S04]  /*5f70*/  HMMA.16816.F32 R16, R244.reuse, R138, R16 ;  /* 0x0000008af410723c */ /* 0x040fe80000001810 */
[----:B------:R-:W-:Y:S02]  /*5f80*/  FMUL.FTZ R4, R4, c[0x0][0x320] ;  /* 0x0000c80004047a20 */ /* 0x000fe40000410000 */
[----:B------:R-:W-:Y:S02]  /*5f90*/  FMUL.FTZ R5, R5, c[0x0][0x320] ;  /* 0x0000c80005057a20 */ /* 0x000fe40000410000 */
[----:B------:R-:W-:Y:S01]  /*5fa0*/  FMUL.FTZ R6, R6, c[0x0][0x320] ;  /* 0x0000c80006067a20 */ /* 0x000fe20000410000 */
[----:B------:R-:W1:Y:S03]  /*5fb0*/  MUFU.TANH R183, R4 ;  /* 0x0000000400b77308 */ /* 0x000e660000002400 */
[----:B------:R-:W-:Y:S02]  /*5fc0*/  FMUL.FTZ R7, R7, c[0x0][0x320] ;  /* 0x0000c80007077a20 */ /* 0x000fe40000410000 */
[----:B------:R-:W-:Y:S02]  /*5fd0*/  FMUL.FTZ R8, R8, c[0x0][0x320] ;  /* 0x0000c80008087a20 */ /* 0x000fe40000410000 */
[----:B------:R-:W-:Y:S02]  /*5fe0*/  FMUL.FTZ R9, R9, c[0x0][0x320] ;  /* 0x0000c80009097a20 */ /* 0x000fe40000410000 */
[----:B------:R-:W-:Y:S01]  /*5ff0*/  FMUL.FTZ R10, R10, c[0x0][0x320] ;  /* 0x0000c8000a0a7a20 */ /* 0x000fe20000410000 */
[----:B------:R-:W2:Y:S01]  /*6000*/  MUFU.TANH R182, R5 ;  /* 0x0000000500b67308 */ /* 0x000ea20000002400 */
[----:B------:R-:W-:Y:S02]  /*6010*/  FMUL.FTZ R11, R11, c[0x0][0x320] ;  /* 0x0000c8000b0b7a20 */ /* 0x000fe40000410000 */
[----:B------:R-:W-:Y:S02]  /*6020*/  FMUL.FTZ R12, R12, c[0x0][0x320] ;  /* 0x0000c8000c0c7a20 */ /* 0x000fe40000410000 */
[----:B------:R-:W-:Y:S02]  /*6030*/  FMUL.FTZ R18, R18, c[0x0][0x320] ;  /* 0x0000c80012127a20 */ /* 0x000fe40000410000 */
[----:B------:R-:W-:Y:S02]  /*6040*/  FMUL.FTZ R19, R19, c[0x0][0x320] ;  /* 0x0000c80013137a20 */ /* 0x000fe40000410000 */
[----:B------:R-:W-:Y:S01]  /*6050*/  FMUL.FTZ R17, R17, c[0x0][0x320] ;  /* 0x0000c80011117a20 */ /* 0x000fe20000410000 */
[----:B------:R-:W3:Y:S01]  /*6060*/  MUFU.TANH R186, R6 ;  /* 0x0000000600ba7308 */ /* 0x000ee20000002400 */
[----:B------:R-:W-:Y:S02]  /*6070*/  FMUL.FTZ R13, R13, c[0x0][0x320] ;  /* 0x0000c8000d0d7a20 */ /* 0x000fe40000410000 */
[----:B------:R-:W-:Y:S01]  /*6080*/  FMUL.FTZ R16, R16, c[0x0][0x320] ;  /* 0x0000c80010107a20 */ /* 0x000fe20000410000 */
[----:B-1----:R-:W-:Y:S01]  /*6090*/  FMNMX.FTZ R0, R183, R133, !PT ;  /* 0x00000085b7007209 */ /* 0x002fe20007810000 */
[----:B------:R-:W-:Y:S02]  /*60a0*/  FMUL.FTZ R14, R14, c[0x0][0x320] ;  /* 0x0000c8000e0e7a20 */ /* 0x000fe40000410000 */
[----:B------:R-:W-:Y:S03]  /*60b0*/  FMUL.FTZ R15, R15, c[0x0][0x320] ;  /* 0x0000c8000f0f7a20 */ /* 0x000fe60000410000 */
[----:B------:R1:W4:Y:S01]  /*60c0*/  MUFU.TANH R187, R7 ;  /* 0x0000000700bb7308 */ /* 0x0003220000002400 */
[----:B--2---:R-:W-:Y:S09]  /*60d0*/  FMNMX.FTZ R0, R182, R0, !PT ;  /* 0x00000000b6007209 */ /* 0x004ff20007810000 */
[----:B------:R-:W-:Y:S01]  /*60e0*/  MUFU.TANH R206, R18 ;  /* 0x0000001200ce7308 */ /* 0x000fe20000002400 */
[----:B---3--:R-:W-:Y:S09]  /*60f0*/  FMNMX.FTZ R2, R186, R134, !PT ;  /* 0x00000086ba027209 */ /* 0x008ff20007810000 */
[----:B------:R2:W-:Y:S01]  /*6100*/  MUFU.TANH R207, R19 ;  /* 0x0000001300cf7308 */ /* 0x0005e20000002400 */
[----:B-1----:R-:W1:Y:S01]  /*6110*/  LDSM.16.M88.4 R4, [R251+0x7000] ;  /* 0x00700000fb04783b */ /* 0x002e620000000200 */
[----:B----4-:R-:W-:Y:S08]  /*6120*/  FMNMX.FTZ R2, R187, R2, !PT ;  /* 0x00000002bb027209 */ /* 0x010ff00007810000 */
[----:B------:R-:W-:Y:S10]  /*6130*/  MUFU.TANH R205, R15 ;  /* 0x0000000f00cd7308 */ /* 0x000ff40000002400 */
[----:B------:R3:W-:Y:S01]  /*6140*/  MUFU.TANH R139, R17 ;  /* 0x00000011008b7308 */ /* 0x0007e20000002400 */
[----:B--2---:R-:W2:Y:S09]  /*6150*/  LDL.64 R18, [R1+0x90] ;  /* 0x0000900001127983 */ /* 0x004eb20000100a00 */
[----:B------:R-:W4:Y:S10]  /*6160*/  MUFU.TANH R181, R8 ;  /* 0x0000000800b57308 */ /* 0x000f340000002400 */
[----:B------:R-:W4:Y:S01]  /*6170*/  MUFU.TANH R180, R9 ;  /* 0x0000000900b47308 */ /* 0x000f220000002400 */
[C---:B-1----:R-:W-:Y:S01]  /*6180*/  HMMA.16816.F32 R20, R244.reuse, R4, R20 ;  /* 0x00000004f414723c */ /* 0x042fe20000001814 */
[----:B---3--:R-:W3:Y:S08]  /*6190*/  LDL R17, [R1+0x64] ;  /* 0x0000640001117983 */ /* 0x008ef00000100800 */
[----:B------:R-:W1:Y:S03]  /*61a0*/  MUFU.TANH R184, R10 ;  /* 0x0000000a00b87308 */ /* 0x000e660000002400 */
[----:B------:R-:W-:Y:S01]  /*61b0*/  @P0 IMAD.WIDE.U32 R4, R130, c[0x0][0x1e0], RZ ;  /* 0x0000780082040a25 */ /* 0x000fe200078e00ff */
[C---:B------:R-:W-:Y:S03]  /*61c0*/  HMMA.16816.F32 R24, R244.reuse, R6, R24 ;  /* 0x00000006f418723c */ /* 0x040fe60000001818 */
[----:B----4-:R-:W-:Y:S03]  /*61d0*/  FMNMX.FTZ R0, R181, R0, !PT ;  /* 0x00000000b5007209 */ /* 0x010fe60007810000 */
[----:B------:R4:W4:Y:S01]  /*61e0*/  MUFU.TANH R185, R11 ;  /* 0x0000000b00b97308 */ /* 0x0009220000002400 */
[----:B------:R-:W-:Y:S05]  /*61f0*/  FMNMX.FTZ R0, R180, R0, !PT ;  /* 0x00000000b4007209 */ /* 0x000fea0007810000 */
[----:B------:R-:W-:Y:S02]  /*6200*/  FMUL.FTZ R22, R22, c[0x0][0x320] ;  /* 0x0000c80016167a20 */ /* 0x000fe40000410000 */
[----:B------:R-:W-:Y:S02]  /*6210*/  FMUL.FTZ R23, R23, c[0x0][0x320] ;  /* 0x0000c80017177a20 */ /* 0x000fe40000410000 */
[----:B------:R-:W4:Y:S01]  /*6220*/  MUFU.TANH R190, R12 ;  /* 0x0000000c00be7308 */ /* 0x000f220000002400 */
[----:B------:R-:W-:Y:S02]  /*6230*/  FMUL.FTZ R20, R20, c[0x0][0x320] ;  /* 0x0000c80014147a20 */ /* 0x000fe40000410000 */
[----:B------:R-:W-:Y:S01]  /*6240*/  FMUL.FTZ R21, R21, c[0x0][0x320] ;  /* 0x0000c80015157a20 */ /* 0x000fe20000410000 */
[----:B-1----:R-:W-:Y:S04]  /*6250*/  FMNMX.FTZ R2, R184, R2, !PT ;  /* 0x00000002b8027209 */ /* 0x002fe80007810000 */
[----:B------:R-:W-:Y:S02]  /*6260*/  FMUL.FTZ R24, R24, c[0x0][0x320] ;  /* 0x0000c80018187a20 */ /* 0x000fe40000410000 */
[----:B------:R-:W-:Y:S02]  /*6270*/  FMUL.FTZ R25, R25, c[0x0][0x320] ;  /* 0x0000c80019197a20 */ /* 0x000fe40000410000 */
[----:B------:R-:W-:Y:S01]  /*6280*/  FMUL.FTZ R26, R26, c[0x0][0x320] ;  /* 0x0000c8001a1a7a20 */ /* 0x000fe20000410000 */
[----:B------:R-:W-:Y:S01]  /*6290*/  MUFU.TANH R196, R22 ;  /* 0x0000001600c47308 */ /* 0x000fe20000002400 */
[----:B------:R-:W-:Y:S01]  /*62a0*/  FMUL.FTZ R27, R27, c[0x0][0x320] ;  /* 0x0000c8001b1b7a20 */ /* 0x000fe20000410000 */
[----:B----4-:R-:W1:Y:S01]  /*62b0*/  LDSM.16.M88.4 R8, [R251+0x7800] ;  /* 0x00780000fb08783b */ /* 0x010e620000000200 */
[----:B------:R-:W-:Y:S04]  /*62c0*/  DEPBAR.LE SB0, 0x0 ;  /* 0x000080000000791a */ /* 0x000fe80000000000 */
[----:B------:R-:W-:Y:S03]  /*62d0*/  FMNMX.FTZ R2, R185, R2, !PT ;  /* 0x00000002b9027209 */ /* 0x000fe60007810000 */
[----:B------:R4:W-:Y:S01]  /*62e0*/  MUFU.TANH R197, R23 ;  /* 0x0000001700c57308 */ /* 0x0009e20000002400 */
[----:B------:R-:W-:Y:S01]  /*62f0*/  BAR.SYNC.DEFER_BLOCKING 0x0 ;  /* 0x0000000000007b1d */ /* 0x000fe20000010000 */
[----:B------:R-:W-:Y:S01]  /*6300*/  FMNMX.FTZ R0, R190, R0, !PT ;  /* 0x00000000be007209 */ /* 0x000fe20007810000 */
[C---:B-1----:R-:W-:Y:S04]  /*6310*/  HMMA.16816.F32 R28, R244.reuse, R8, R28 ;  /* 0x00000008f41c723c */ /* 0x042fe8000000181c */
[----:B----4-:R-:W4:Y:S03]  /*6320*/  LDL.64 R22, [R1+0xa0] ;  /* 0x0000a00001167983 */ /* 0x010f260000100a00 */
[----:B------:R-:W1:Y:S02]  /*6330*/  MUFU.TANH R189, R13 ;  /* 0x0000000d00bd7308 */ /* 0x000e640000002400 */
[----:B------:R-:W-:Y:S01]  /*6340*/  STL [R1+0x4c], R130 ;  /* 0x00004c8201007387 */ /* 0x000fe20000100800 */
[----:B------:R-:W-:Y:S07]  /*6350*/  HMMA.16816.F32 R32, R244, R10, R32 ;  /* 0x0000000af420723c */ /* 0x000fee0000001820 */
[----:B------:R-:W1:Y:S10]  /*6360*/  MUFU.TANH R188, R16 ;  /* 0x0000001000bc7308 */ /* 0x000e740000002400 */
[----:B------:R-:W1:Y:S01]  /*6370*/  MUFU.TANH R200, R20 ;  /* 0x0000001400c87308 */ /* 0x000e620000002400 */
[----:B------:R-:W-:Y:S01]  /*6380*/  FMUL.FTZ R28, R28, c[0x0][0x320] ;  /* 0x0000c8001c1c7a20 */ /* 0x000fe20000410000 */
[----:B-1----:R-:W-:Y:S01]  /*6390*/  FMNMX.FTZ R0, R189, R0, !PT ;  /* 0x00000000bd007209 */ /* 0x002fe20007810000 */
[----:B------:R-:W-:Y:S02]  /*63a0*/  FMUL.FTZ R29, R29, c[0x0][0x320] ;  /* 0x0000c8001d1d7a20 */ /* 0x000fe40000410000 */
[----:B------:R-:W-:Y:S02]  /*63b0*/  FMUL.FTZ R30, R30, c[0x0][0x320] ;  /* 0x0000c8001e1e7a20 */ /* 0x000fe40000410000 */
[----:B------:R-:W-:Y:S03]  /*63c0*/  FMUL.FTZ R31, R31, c[0x0][0x320] ;  /* 0x0000c8001f1f7a20 */ /* 0x000fe60000410000 */
[----:B------:R-:W1:Y:S01]  /*63d0*/  MUFU.TANH R201, R21 ;  /* 0x0000001500c97308 */ /* 0x000e620000002400 */
[----:B------:R-:W-:Y:S02]  /*63e0*/  FMUL.FTZ R32, R32, c[0x0][0x320] ;  /* 0x0000c80020207a20 */ /* 0x000fe40000410000 */
[----:B------:R-:W-:Y:S01]  /*63f0*/  FMUL.FTZ R33, R33, c[0x0][0x320] ;  /* 0x0000c80021217a20 */ /* 0x000fe20000410000 */
[----:B------:R-:W-:Y:S01]  /*6400*/  FMNMX.FTZ R0, R188, R0, !PT ;  /* 0x00000000bc007209 */ /* 0x000fe20007810000 */
[----:B------:R-:W-:Y:S03]  /*6410*/  FMUL.FTZ R34, R34, c[0x0][0x320] ;  /* 0x0000c80022227a20 */ /* 0x000fe60000410000 */
[----:B------:R-:W-:Y:S02]  /*6420*/  FMNMX.FTZ R0, R139, R0, !PT ;  /* 0x000000008b007209 */ /* 0x000fe40007810000 */
[----:B------:R-:W1:Y:S02]  /*6430*/  MUFU.TANH R202, R24 ;  /* 0x0000001800ca7308 */ /* 0x000e640000002400 */
[----:B------:R-:W-:Y:S02]  /*6440*/  FMNMX.FTZ R0, R200, R0, !PT ;  /* 0x00000000c8007209 */ /* 0x000fe40007810000 */
[----:B------:R-:W-:Y:S06]  /*6450*/  MOV R20, c[0x0][0x1e0] ;  /* 0x0000780000147a02 */ /* 0x000fec0000000f00 */
[----:B------:R-:W1:Y:S01]  /*6460*/  MUFU.TANH R191, R14 ;  /* 0x0000000e00bf7308 */ /* 0x000e620000002400 */
[----:B------:R-:W-:Y:S02]  /*6470*/  SHF.L.U32 R20, R20, 0x5, RZ ;  /* 0x0000000514147819 */ /* 0x000fe400000006ff */
[----:B-1----:R-:W-:Y:S02]  /*6480*/  FMNMX.FTZ R0, R201, R0, !PT ;  /* 0x00000000c9007209 */ /* 0x002fe40007810000 */
[----:B------:R-:W-:Y:S05]  /*6490*/  MOV R21, 0x5 ;  /* 0x0000000500157802 */ /* 0x000fea0000000f00 */
[----:B------:R-:W1:Y:S01]  /*64a0*/  MUFU.TANH R203, R25 ;  /* 0x0000001900cb7308 */ /* 0x000e620000002400 */
[----:B------:R-:W-:Y:S01]  /*64b0*/  FMNMX.FTZ R3, R202, R0, !PT ;  /* 0x00000000ca037209 */ /* 0x000fe20007810000 */
[----:B------:R-:W-:Y:S08]  /*64c0*/  FMUL.FTZ R0, R35, c[0x0][0x320] ;  /* 0x0000c80023007a20 */ /* 0x000ff00000410000 */
[----:B------:R-:W1:Y:S01]  /*64d0*/  MUFU.TANH R192, R28 ;  /* 0x0000001c00c07308 */ /* 0x000e620000002400 */
[----:B------:R-:W-:Y:S04]  /*64e0*/  FMNMX.FTZ R2, R191, R2, !PT ;  /* 0x00000002bf027209 */ /* 0x000fe80007810000 */
[----:B------:R-:W-:Y:S05]  /*64f0*/  FMNMX.FTZ R2, R205, R2, !PT ;  /* 0x00000002cd027209 */ /* 0x000fea0007810000 */
[----:B------:R1:W-:Y:S01]  /*6500*/  MUFU.TANH R135, R0 ;  /* 0x0000000000877308 */ /* 0x0003e20000002400 */
[----:B------:R-:W-:Y:S02]  /*6510*/  FMNMX.FTZ R2, R206, R2, !PT ;  /* 0x00000002ce027209 */ /* 0x000fe40007810000 */
[----:B-1----:R-:W-:Y:S02]  /*6520*/  FMNMX.FTZ R3, R203, R3, !PT ;  /* 0x00000003cb037209 */ /* 0x002fe40007810000 */
[----:B------:R-:W-:Y:S05]  /*6530*/  FMNMX.FTZ R2, R207, R2, !PT ;  /* 0x00000002cf027209 */ /* 0x000fea0007810000 */
[----:B------:R-:W1:Y:S01]  /*6540*/  MUFU.TANH R198, R26 ;  /* 0x0000001a00c67308 */ /* 0x000e620000002400 */
[----:B------:R-:W-:Y:S02]  /*6550*/  FMNMX.FTZ R2, R196, R2, !PT ;  /* 0x00000002c4027209 */ /* 0x000fe40007810000 */
[----:B------:R-:W-:Y:S07]  /*6560*/  FMNMX.FTZ R3, R192, R3, !PT ;  /* 0x00000003c0037209 */ /* 0x000fee0007810000 */
[----:B------:R-:W1:Y:S01]  /*6570*/  MUFU.TANH R193, R29 ;  /* 0x0000001d00c17308 */ /* 0x000e620000002400 */
[----:B------:R-:W-:Y:S09]  /*6580*/  FMNMX.FTZ R0, R197, R2, !PT ;  /* 0x00000002c5007209 */ /* 0x000ff20007810000 */
[----:B------:R-:W1:Y:S02]  /*6590*/  MUFU.TANH R199, R27 ;  /* 0x0000001b00c77308 */ /* 0x000e640000002400 */
[----:B-1----:R-:W-:Y:S08]  /*65a0*/  FMNMX.FTZ R0, R198, R0, !PT ;  /* 0x00000000c6007209 */ /* 0x002ff00007810000 */
[----:B------:R-:W1:Y:S01]  /*65b0*/  MUFU.TANH R194, R32 ;  /* 0x0000002000c27308 */ /* 0x000e620000002400 */
[----:B------:R-:W-:Y:S09]  /*65c0*/  FMNMX.FTZ R3, R193, R3, !PT ;  /* 0x00000003c1037209 */ /* 0x000ff20007810000 */
[----:B------:R-:W1:Y:S01]  /*65d0*/  MUFU.TANH R176, R30 ;  /* 0x0000001e00b07308 */ /* 0x000e620000002400 */
[----:B------:R-:W-:Y:S09]  /*65e0*/  FMNMX.FTZ R0, R199, R0, !PT ;  /* 0x00000000c7007209 */ /* 0x000ff20007810000 */
[----:B------:R-:W1:Y:S02]  /*65f0*/  MUFU.TANH R195, R33 ;  /* 0x0000002100c37308 */ /* 0x000e640000002400 */
[----:B-1----:R-:W-:Y:S08]  /*6600*/  FMNMX.FTZ R3, R194, R3, !PT ;  /* 0x00000003c2037209 */ /* 0x002ff00007810000 */
[----:B------:R-:W1:Y:S01]  /*6610*/  MUFU.TANH R177, R31 ;  /* 0x0000001f00b17308 */ /* 0x000e620000002400 */
[----:B------:R-:W-:Y:S09]  /*6620*/  FMNMX.FTZ R0, R176, R0, !PT ;  /* 0x00000000b0007209 */ /* 0x000ff20007810000 */
[----:B------:R-:W1:Y:S01]  /*6630*/  MUFU.TANH R136, R34 ;  /* 0x0000002200887308 */ /* 0x000e620000002400 */
[----:B------:R-:W-:Y:S05]  /*6640*/  FMNMX.FTZ R3, R195, R3, !PT ;  /* 0x00000003c3037209 */ /* 0x000fea0007810000 */
[----:B------:R-:W2:Y:S01]  /*6650*/  SHFL.BFLY PT, R132, R3, 0x2, 0x1f ;  /* 0x0c401f0003847f89 */ /* 0x000ea200000e0000 */
[----:B-1----:R-:W-:Y:S04]  /*6660*/  FMNMX.FTZ R0, R177, R0, !PT ;  /* 0x00000000b1007209 */ /* 0x002fe80007810000 */
[----:B------:R-:W-:Y:S04]  /*6670*/  FMNMX.FTZ R0, R136, R0, !PT ;  /* 0x0000000088007209 */ /* 0x000fe80007810000 */
[----:B------:R-:W-:Y:S05]  /*6680*/  FMNMX.FTZ R0, R135, R0, !PT ;  /* 0x0000000087007209 */ /* 0x000fea0007810000 */
[----:B------:R-:W1:Y:S01]  /*6690*/  SHFL.BFLY PT, R2, R0, 0x2, 0x1f ;  /* 0x0c401f0000027f89 */ /* 0x000e6200000e0000 */
[----:B--2---:R-:W-:Y:S02]  /*66a0*/  FMNMX.FTZ R132, R3, R132, !PT ;  /* 0x0000008403847209 */ /* 0x004fe40007810000 */
[----:B------:R-:W-:Y:S03]  /*66b0*/  @P0 SHF.R.S32.HI R3, RZ, 0x1f, R130 ;  /* 0x0000001fff030819 */ /* 0x000fe60000011482 */
[----:B------:R-:W2:Y:S01]  /*66c0*/  SHFL.BFLY PT, R7, R132, 0x1, 0x1f ;  /* 0x0c201f0084077f89 */ /* 0x000ea200000e0000 */
[----:B-1----:R-:W-:Y:S01]  /*66d0*/  FMNMX.FTZ R0, R0, R2, !PT ;  /* 0x0000000200007209 */ /* 0x002fe20007810000 */
[----:B------:R-:W-:Y:S04]  /*66e0*/  @P0 IMAD R2, R3, c[0x0][0x1e0], RZ ;  /* 0x0000780003020a24 */ /* 0x000fe800078e02ff */
[----:B------:R-:W-:Y:S01]  /*66f0*/  @P0 IMAD R2, R130, c[0x0][0x1e4], R2 ;  /* 0x0000790082020a24 */ /* 0x000fe200078e0202 */
[----:B--2---:R-:W-:Y:S01]  /*6700*/  FMNMX.FTZ R132, R132, R7, !PT ;  /* 0x0000000784847209 */ /* 0x004fe20007810000 */
[----:B------:R-:W1:Y:S03]  /*6710*/  SHFL.BFLY PT, R3, R0, 0x1, 0x1f ;  /* 0x0c201f0000037f89 */ /* 0x000e6600000e0000 */
[----:B------:R-:W-:Y:S01]  /*6720*/  @P0 IADD3 R2, R5, R2, RZ ;  /* 0x0000000205020210 */ /* 0x000fe20007ffe0ff */
[----:B------:R-:W-:Y:S01]  /*6730*/  FMUL.FTZ R137, R132, c[0x0][0x2d0] ;  /* 0x0000b40084897a20 */ /* 0x000fe20000410000 */
[C---:B------:R-:W-:Y:S01]  /*6740*/  @P0 SHF.L.U32 R5, R4.reuse, 0x6, RZ ;  /* 0x0000000604050819 */ /* 0x040fe200000006ff */
[----:B------:R-:W2:Y:S01]  /*6750*/  LDL.LU R130, [R1+0x12c] ;  /* 0x00012c0001827983 */ /* 0x000ea20000300800 */
[----:B------:R-:W-:Y:S01]  /*6760*/  @P0 SHF.L.U64.HI R4, R4, 0x6, R2 ;  /* 0x0000000604040819 */ /* 0x000fe20000010202 */
[----:B------:R-:W-:Y:S02]  /*6770*/  FFMA.FTZ R16, R183, c[0x0][0x2d0], -R137 ;  /* 0x0000b400b7107a23 */ /* 0x000fe40000010889 */
[----:B------:R-:W-:Y:S02]  /*6780*/  FADD.FTZ R2, -R132, R133 ;  /* 0x0000008584027221 */ /* 0x000fe40000010100 */
[----:B------:R3:W-:Y:S02]  /*6790*/  MUFU.EX2 R138, R16 ;  /* 0x00000010008a7308 */ /* 0x0007e40000000800 */
[----:B------:R-:W-:Y:S08]  /*67a0*/  FMUL.FTZ R2, R2, c[0x0][0x2d0] ;  /* 0x0000b40002027a20 */ /* 0x000ff00000410000 */
[----:B------:R-:W3:Y:S01]  /*67b0*/  MUFU.EX2 R2, R2 ;  /* 0x0000000200027308 */ /* 0x000ee20000000800 */
[----:B-1----:R-:W-:Y:S05]  /*67c0*/  FMNMX.FTZ R3, R0, R3, !PT ;  /* 0x0000000300037209 */ /* 0x002fea0007810000 */
[C---:B------:R-:W-:Y:S02]  /*67d0*/  FMUL.FTZ R133, R3.reuse, c[0x0][0x2d0] ;  /* 0x0000b40003857a20 */ /* 0x040fe40000410000 */
[----:B------:R-:W-:Y:S02]  /*67e0*/  FADD.FTZ R0, -R3, R134 ;  /* 0x0000008603007221 */ /* 0x000fe40000010100 */
[--C-:B------:R-:W-:Y:S02]  /*67f0*/  FFMA.FTZ R134, R190, c[0x0][0x2d0], -R137.reuse ;  /* 0x0000b400be867a23 */ /* 0x100fe40000010889 */
[----:B------:R-:W-:Y:S02]  /*6800*/  FMUL.FTZ R0, R0, c[0x0][0x2d0] ;  /* 0x0000b40000007a20 */ /* 0x000fe40000410000 */
[----:B---3--:R-:W-:Y:S04]  /*6810*/  FFMA.FTZ R16, R180, c[0x0][0x2d0], -R137 ;  /* 0x0000b400b4107a23 */ /* 0x008fe80000010889 */
[----:B------:R-:W1:Y:S01]  /*6820*/  MUFU.EX2 R0, R0 ;  /* 0x0000000000007308 */ /* 0x000e620000000800 */
[C---:B------:R-:W-:Y:S02]  /*6830*/  FMUL.FTZ R25, R2.reuse, R161 ;  /* 0x000000a102197220 */ /* 0x040fe40000410000 */
        /* <DEDUP_REMOVED lines=8> */
[----:B------:R-:W-:Y:S02]  /*68c0*/  FMUL.FTZ R48, R2, R48 ;  /* 0x0000003002307220 */ /* 0x000fe40000410000 */
[C---:B-1----:R-:W-:Y:S02]  /*68d0*/  FMUL.FTZ R18, R0.reuse, R154 ;  /* 0x0000009a00127220 */ /* 0x042fe40000410000 */
[C---:B------:R-:W-:Y:S02]  /*68e0*/  FMUL.FTZ R26, R0.reuse, R162 ;  /* 0x000000a2001a7220 */ /* 0x040fe40000410000 */
[C---:B------:R-:W-:Y:S02]  /*68f0*/  FMUL.FTZ R27, R0.reuse, R163 ;  /* 0x000000a3001b7220 */ /* 0x040fe40000410000 */
[C---:B------:R-:W-:Y:S02]  /*6900*/  FMUL.FTZ R34, R0.reuse, R170 ;  /* 0x000000aa00227220 */ /* 0x040fe40000410000 */
[C---:B------:R-:W-:Y:S01]  /*6910*/  FMUL.FTZ R35, R0.reuse, R171 ;  /* 0x000000ab00237220 */ /* 0x040fe20000410000 */
[C---:B----4-:R-:W-:Y:S01]  /*6920*/  @P0 IADD3 R6, P2, R5.reuse, R22, RZ ;  /* 0x0000001605060210 */ /* 0x050fe20007f5e0ff */
[C---:B------:R-:W-:Y:S02]  /*6930*/  FMUL.FTZ R38, R0.reuse, R38 ;  /* 0x0000002600267220 */ /* 0x040fe40000410000 */
[----:B------:R-:W-:Y:S01]  /*6940*/  FMUL.FTZ R39, R0, R39 ;  /* 0x0000002700277220 */ /* 0x000fe20000410000 */
[----:B------:R-:W-:Y:S01]  /*6950*/  @P0 LEA R12, P1, R6, c[0x0][0x1c8], 0x1 ;  /* 0x00007200060c0a11 */ /* 0x000fe200078208ff */
[----:B------:R-:W-:Y:S01]  /*6960*/  FMUL.FTZ R42, R0, R42 ;  /* 0x0000002a002a7220 */ /* 0x000fe20000410000 */
[----:B------:R-:W-:Y:S01]  /*6970*/  @P0 IADD3.X R7, R4, R19, RZ, P2, !PT ;  /* 0x0000001304070210 */ /* 0x000fe200017fe4ff */
[C---:B------:R-:W-:Y:S01]  /*6980*/  FMUL.FTZ R43, R0.reuse, R43 ;  /* 0x0000002b002b7220 */ /* 0x040fe20000410000 */
[C---:B------:R-:W-:Y:S01]  /*6990*/  @P0 IADD3 R8, P2, R5.reuse, R172, RZ ;  /* 0x000000ac05080210 */ /* 0x040fe20007f5e0ff */
[----:B------:R-:W-:Y:S01]  /*69a0*/  FMUL.FTZ R46, R0, R46 ;  /* 0x0000002e002e7220 */ /* 0x000fe20000410000 */
[----:B------:R-:W-:Y:S01]  /*69b0*/  @P0 LEA.HI.X R13, R6, c[0x0][0x1cc], R7, 0x1, P1 ;  /* 0x00007300060d0a11 */ /* 0x000fe200008f0c07 */
[----:B------:R-:W-:Y:S01]  /*69c0*/  FMUL.FTZ R47, R0, R47 ;  /* 0x0000002f002f7220 */ /* 0x000fe20000410000 */
[----:B------:R-:W-:Y:S01]  /*69d0*/  @P0 LEA R10, P1, R8, c[0x0][0x1c8], 0x1 ;  /* 0x00007200080a0a11 */ /* 0x000fe200078208ff */
[----:B------:R-:W-:Y:S01]  /*69e0*/  FMUL.FTZ R49, R2, R49 ;  /* 0x0000003102317220 */ /* 0x000fe20000410000 */
[----:B------:R-:W-:Y:S01]  /*69f0*/  @P0 IADD3.X R6, R4, R174, RZ, P2, !PT ;  /* 0x000000ae04060210 */ /* 0x000fe200017fe4ff */
[----:B------:R1:W-:Y:S01]  /*6a00*/  @P0 LDGSTS.E.BYPASS.LTC128B.128 [R131+0x10100], [R12.64], !P6 ;  /* 0x101000000c830fae */ /* 0x0003e2000f101d48 */
[----:B------:R-:W-:Y:S01]  /*6a10*/  @P0 IADD3 R7, P2, R5, R17, RZ ;  /* 0x0000001105070210 */ /* 0x000fe20007f5e0ff */
        /* <DEDUP_REMOVED lines=15> */
[----:B------:R-:W-:Y:S02]  /*6b10*/  FMUL.FTZ R56, R2, R56 ;  /* 0x0000003802387220 */ /* 0x000fe40000410000 */
[----:B------:R-:W-:Y:S01]  /*6b20*/  @P0 LEA.HI.X R9, R6, c[0x0][0x1cc], R7, 0x1, P1 ;  /* 0x0000730006090a11 */ /* 0x000fe200008f0c07 */
[--C-:B------:R-:W-:Y:S01]  /*6b30*/  FFMA.FTZ R6, R182, c[0x0][0x2d0], -R137.reuse ;  /* 0x0000b400b6067a23 */ /* 0x100fe20000010889 */
[----:B------:R-:W-:Y:S01]  /*6b40*/  @P0 IADD3 R5, P1, R20, R5, RZ ;  /* 0x0000000514050210 */ /* 0x000fe20007f3e0ff */
[----:B------:R-:W-:Y:S01]  /*6b50*/  FMUL.FTZ R57, R2, R57 ;  /* 0x0000003902397220 */ /* 0x000fe20000410000 */
[----:B------:R-:W-:Y:S01]  /*6b60*/  MOV R20, c[0x0][0x1e0] ;  /* 0x0000780000147a02 */ /* 0x000fe20000000f00 */
[----:B------:R4:W-:Y:S01]  /*6b70*/  MUFU.EX2 R178, R6 ;  /* 0x0000000600b27308 */ /* 0x0009e20000000800 */
[----:B------:R4:W-:Y:S01]  /*6b80*/  @P0 LDGSTS.E.BYPASS.LTC128B.128 [R131+0x16100], [R8.64], !P3 ;  /* 0x1610000008830fae */ /* 0x0009e2000d901d48 */
[----:B------:R-:W-:Y:S01]  /*6b90*/  @P0 IADD3 R7, P2, R5, R22, RZ ;  /* 0x0000001605070210 */ /* 0x000fe20007f5e0ff */
[----:B------:R-:W-:Y:S01]  /*6ba0*/  FMUL.FTZ R58, R0, R58 ;  /* 0x0000003a003a7220 */ /* 0x000fe20000410000 */
[----:B------:R-:W-:Y:S01]  /*6bb0*/  SHF.L.U64.HI R20, R20, R21, c[0x0][0x1e4] ;  /* 0x0000790014147619 */ /* 0x000fe20000010215 */
[----:B------:R-:W-:Y:S02]  /*6bc0*/  FMUL.FTZ R59, R0, R59 ;  /* 0x0000003b003b7220 */ /* 0x000fe40000410000 */
[----:B------:R-:W-:Y:S01]  /*6bd0*/  FMUL.FTZ R60, R2, R60 ;  /* 0x0000003c023c7220 */ /* 0x000fe20000410000 */
[----:B------:R-:W-:Y:S01]  /*6be0*/  @P0 IADD3.X R4, R20, R4, RZ, P1, !PT ;  /* 0x0000000414040210 */ /* 0x000fe20000ffe4ff */
[----:B------:R-:W-:Y:S01]  /*6bf0*/  FMUL.FTZ R61, R2, R61 ;  /* 0x0000003d023d7220 */ /* 0x000fe20000410000 */
[----:B-1----:R-:W-:Y:S01]  /*6c00*/  @P0 LEA R12, P1, R7, c[0x0][0x1c8], 0x1 ;  /* 0x00007200070c0a11 */ /* 0x002fe200078208ff */
[----:B---3--:R-:W-:Y:S01]  /*6c10*/  FFMA.FTZ R11, R181, c[0x0][0x2d0], -R137 ;  /* 0x0000b400b50b7a23 */ /* 0x008fe20000010889 */
[----:B------:R-:W-:Y:S01]  /*6c20*/  @P0 IADD3.X R10, R4, R19, RZ, P2, !PT ;  /* 0x00000013040a0210 */ /* 0x000fe200017fe4ff */
[C---:B------:R-:W-:Y:S02]  /*6c30*/  FMUL.FTZ R19, R0.reuse, R155 ;  /* 0x0000009b00137220 */ /* 0x040fe40000410000 */
[C---:B------:R-:W-:Y:S01]  /*6c40*/  FMUL.FTZ R62, R0.reuse, R62 ;  /* 0x0000003e003e7220 */ /* 0x040fe20000410000 */
[----:B------:R-:W-:Y:S01]  /*6c50*/  @P0 LEA.HI.X R13, R7, c[0x0][0x1cc], R10, 0x1, P1 ;  /* 0x00007300070d0a11 */ /* 0x000fe200008f0c0a */
[----:B------:R-:W-:Y:S02]  /*6c60*/  FMUL.FTZ R63, R0, R63 ;  /* 0x0000003f003f7220 */ /* 0x000fe40000410000 */
[--C-:B----4-:R-:W-:Y:S02]  /*6c70*/  FFMA.FTZ R14, R187, c[0x0][0x2d0], -R133.reuse ;  /* 0x0000b400bb0e7a23 */ /* 0x110fe40000010885 */
[----:B------:R1:W-:Y:S01]  /*6c80*/  @P0 LDGSTS.E.BYPASS.LTC128B.128 [R131+0x11100], [R12.64], !P6 ;  /* 0x111000000c830fae */ /* 0x0003e2000f101d48 */
[C---:B------:R-:W-:Y:S01]  /*6c90*/  FMUL.FTZ R64, R2.reuse, R64 ;  /* 0x0000004002407220 */ /* 0x040fe20000410000 */
[C---:B------:R-:W-:Y:S01]  /*6ca0*/  @P0 IADD3 R6, P2, R5.reuse, R172, RZ ;  /* 0x000000ac05060210 */ /* 0x040fe20007f5e0ff */
[----:B------:R-:W-:Y:S01]  /*6cb0*/  FMUL.FTZ R65, R2, R65 ;  /* 0x0000004102417220 */ /* 0x000fe20000410000 */
[----:B------:R3:W-:Y:S01]  /*6cc0*/  MUFU.EX2 R172, R11 ;  /* 0x0000000b00ac7308 */ /* 0x0007e20000000800 */
[----:B------:R-:W-:Y:S01]  /*6cd0*/  FMUL.FTZ R66, R0, R66 ;  /* 0x0000004200427220 */ /* 0x000fe20000410000 */
[----:B------:R-:W-:Y:S01]  /*6ce0*/  @P0 LEA R10, P1, R6, c[0x0][0x1c8], 0x1 ;  /* 0x00007200060a0a11 */ /* 0x000fe200078208ff */
[----:B------:R-:W-:Y:S01]  /*6cf0*/  FFMA.FTZ R9, R186, c[0x0][0x2d0], -R133 ;  /* 0x0000b400ba097a23 */ /* 0x000fe20000010885 */
[----:B------:R-:W-:Y:S01]  /*6d00*/  @P0 IADD3.X R7, R4, R174, RZ, P2, !PT ;  /* 0x000000ae04070210 */ /* 0x000fe200017fe4ff */
[----:B------:R-:W-:Y:S02]  /*6d10*/  FMUL.FTZ R67, R0, R67 ;  /* 0x0000004300437220 */ /* 0x000fe40000410000 */
[C---:B------:R-:W-:Y:S02]  /*6d20*/  FMUL.FTZ R68, R2.reuse, R68 ;  /* 0x0000004402447220 */ /* 0x040fe40000410000 */
[----:B------:R-:W-:Y:S01]  /*6d30*/  FMUL.FTZ R69, R2, R69 ;  /* 0x0000004502457220 */ /* 0x000fe20000410000 */
[----:B------:R4:W-:Y:S01]  /*6d40*/  MUFU.EX2 R180, R9 ;  /* 0x0000000900b47308 */ /* 0x0009e20000000800 */
[C---:B------:R-:W-:Y:S02]  /*6d50*/  FMUL.FTZ R70, R0.reuse, R70 ;  /* 0x0000004600467220 */ /* 0x040fe40000410000 */
[----:B------:R-:W-:Y:S02]  /*6d60*/  FMUL.FTZ R71, R0, R71 ;  /* 0x0000004700477220 */ /* 0x000fe40000410000 */
[C---:B------:R-:W-:Y:S02]  /*6d70*/  FMUL.FTZ R72, R2.reuse, R72 ;  /* 0x0000004802487220 */ /* 0x040fe40000410000 */
[----:B------:R-:W-:Y:S02]  /*6d80*/  FMUL.FTZ R73, R2, R73 ;  /* 0x0000004902497220 */ /* 0x000fe40000410000 */
[C---:B------:R-:W-:Y:S01]  /*6d90*/  FMUL.FTZ R74, R0.reuse, R74 ;  /* 0x0000004a004a7220 */ /* 0x040fe20000410000 */
[----:B------:R1:W-:Y:S01]  /*6da0*/  MUFU.EX2 R174, R16 ;  /* 0x0000001000ae7308 */ /* 0x0003e20000000800 */
[----:B------:R-:W-:Y:S02]  /*6db0*/  FMUL.FTZ R75, R0, R75 ;  /* 0x0000004b004b7220 */ /* 0x000fe40000410000 */
[----:B------:R-:W-:Y:S01]  /*6dc0*/  FMUL.FTZ R76, R2, R76 ;  /* 0x0000004c024c7220 */ /* 0x000fe20000410000 */
[----:B---3--:R-:W-:Y:S01]  /*6dd0*/  @P0 LEA.HI.X R11, R6, c[0x0][0x1cc], R7, 0x1, P1 ;  /* 0x00007300060b0a11 */ /* 0x008fe200008f0c07 */
[C---:B------:R-:W-:Y:S01]  /*6de0*/  FMUL.FTZ R77, R2.reuse, R77 ;  /* 0x0000004d024d7220 */ /* 0x040fe20000410000 */
[C---:B------:R-:W-:Y:S01]  /*6df0*/  @P0 IADD3 R6, P2, R5.reuse, R17, RZ ;  /* 0x0000001105060210 */ /* 0x040fe20007f5e0ff */
[----:B------:R-:W-:Y:S02]  /*6e00*/  FMUL.FTZ R17, R2, R153 ;  /* 0x0000009902117220 */ /* 0x000fe40000410000 */
[----:B------:R3:W-:Y:S01]  /*6e10*/  @P0 LDGSTS.E.BYPASS.LTC128B.128 [R131+0x13100], [R10.64], !P5 ;  /* 0x131000000a830fae */ /* 0x0007e2000e901d48 */
[----:B------:R-:W-:Y:S01]  /*6e20*/  @P0 LEA R8, P1, R6, c[0x0][0x1c8], 0x1 ;  /* 0x0000720006080a11 */ /* 0x000fe200078208ff */
[----:B------:R-:W-:Y:S01]  /*6e30*/  FMUL.FTZ R78, R0, R78 ;  /* 0x0000004e004e7220 */ /* 0x000fe20000410000 */
[----:B------:R-:W-:Y:S01]  /*6e40*/  @P0 IADD3.X R7, R4, R179, RZ, P2, !PT ;  /* 0x000000b304070210 */ /* 0x000fe200017fe4ff */
[----:B------:R-:W-:Y:S01]  /*6e50*/  FMUL.FTZ R79, R0, R79 ;  /* 0x0000004f004f7220 */ /* 0x000fe20000410000 */
[----:B------:R-:W-:Y:S01]  /*6e60*/  @P0 IADD3 R5, P2, R5, R175, RZ ;  /* 0x000000af05050210 */ /* 0x000fe20007f5e0ff */
[----:B------:R3:W3:Y:S01]  /*6e70*/  MUFU.EX2 R179, R14 ;  /* 0x0000000e00b37308 */ /* 0x0006e20000000800 */
[----:B----4-:R-:W-:Y:S01]  /*6e80*/  @P0 LEA.HI.X R9, R6, c[0x0][0x1cc], R7, 0x1, P1 ;  /* 0x0000730006090a11 */ /* 0x010fe200008f0c07 */
[C---:B------:R-:W-:Y:S01]  /*6e90*/  FMUL.FTZ R80, R2.reuse, R80 ;  /* 0x0000005002507220 */ /* 0x040fe20000410000 */
[C---:B------:R-:W-:Y:S01]  /*6ea0*/  @P0 LEA R6, P1, R5.reuse, c[0x0][0x1c8], 0x1 ;  /* 0x0000720005060a11 */ /* 0x040fe200078208ff */
[----:B------:R-:W-:Y:S01]  /*6eb0*/  FMUL.FTZ R81, R2, R81 ;  /* 0x0000005102517220 */ /* 0x000fe20000410000 */
[----:B------:R-:W-:Y:S01]  /*6ec0*/  @P0 IADD3.X R4, R4, R173, RZ, P2, !PT ;  /* 0x000000ad04040210 */ /* 0x000fe200017fe4ff */
[----:B------:R4:W-:Y:S01]  /*6ed0*/  @P0 LDGSTS.E.BYPASS.LTC128B.128 [R131+0x15100], [R8.64], !P4 ;  /* 0x1510000008830fae */ /* 0x0009e2000e101d48 */
[----:B------:R-:W-:Y:S02]  /*6ee0*/  FMUL.FTZ R82, R0, R82 ;  /* 0x0000005200527220 */ /* 0x000fe40000410000 */
[----:B------:R-:W-:Y:S01]  /*6ef0*/  @P0 LEA.HI.X R7, R5, c[0x0][0x1cc], R4, 0x1, P1 ;  /* 0x0000730005070a11 */ /* 0x000fe200008f0c04 */
[--C-:B------:R-:W-:Y:S02]  /*6f00*/  FFMA.FTZ R4, R184, c[0x0][0x2d0], -R133.reuse ;  /* 0x0000b400b8047a23 */ /* 0x100fe40000010885 */
[C---:B------:R-:W-:Y:S02]  /*6f10*/  FMUL.FTZ R5, R2.reuse, R141 ;  /* 0x0000008d02057220 */ /* 0x040fe40000410000 */
[----:B------:R4:W-:Y:S01]  /*6f20*/  @P0 LDGSTS.E.BYPASS.LTC128B.128 [R131+0x17100], [R6.64], !P3 ;  /* 0x1710000006830fae */ /* 0x0009e2000d901d48 */
[----:B------:R4:W-:Y:S01]  /*6f30*/  MUFU.EX2 R173, R4 ;  /* 0x0000000400ad7308 */ /* 0x0009e20000000800 */
[----:B-1----:R-:W-:Y:S02]  /*6f40*/  FMUL.FTZ R16, R2, R152 ;  /* 0x0000009802107220 */ /* 0x002fe40000410000 */
[----:B------:R-:W-:Y:S01]  /*6f50*/  FMUL.FTZ R83, R0, R83 ;  /* 0x0000005300537220 */ /* 0x000fe20000410000 */
[----:B------:R-:W-:Y:S01]  /*6f60*/  LDSM.16.MT88.4 R20, [R250+0x100] ;  /* 0x00010000fa14783b */ /* 0x000fe20000004200 */
[----:B------:R-:W-:Y:S02]  /*6f70*/  FMUL.FTZ R84, R2, R84 ;  /* 0x0000005402547220 */ /* 0x000fe40000410000 */
[C---:B---3--:R-:W-:Y:S02]  /*6f80*/  FMUL.FTZ R10, R0.reuse, R146 ;  /* 0x00000092000a7220 */ /* 0x048fe40000410000 */
[----:B------:R-:W1:Y:S01]  /*6f90*/  LDSM.16.MT88.4 R12, [R249+0x100] ;  /* 0x00010000f90c783b */ /* 0x000e620000004200 */
[----:B------:R-:W-:Y:S01]  /*6fa0*/  F2FP.PACK_AB R141, R179, R180 ;  /* 0x000000b4b38d723e */ /* 0x000fe200000000ff */
[----:B------:R-:W-:Y:S02]  /*6fb0*/  FMUL.FTZ R11, R0, R147 ;  /* 0x00000093000b7220 */ /* 0x000fe40000410000 */
[----:B------:R-:W-:Y:S01]  /*6fc0*/  FMUL.FTZ R85, R2, R85 ;  /* 0x0000005502557220 */ /* 0x000fe20000410000 */
[----:B------:R-:W-:Y:S01]  /*6fd0*/  LDSM.16.MT88.4 R152, [R250+0x1900] ;  /* 0x00190000fa98783b */ /* 0x000fe20000004200 */
[C---:B------:R-:W-:Y:S02]  /*6fe0*/  FMUL.FTZ R86, R0.reuse, R86 ;  /* 0x0000005600567220 */ /* 0x040fe40000410000 */
[----:B------:R-:W-:Y:S02]  /*6ff0*/  FMUL.FTZ R87, R0, R87 ;  /* 0x0000005700577220 */ /* 0x000fe40000410000 */
[C---:B----4-:R-:W-:Y:S01]  /*7000*/  FMUL.FTZ R8, R2.reuse, R144 ;  /* 0x0000009002087220 */ /* 0x050fe20000410000 */
[----:B------:R-:W0:Y:S01]  /*7010*/  LDGDEPBAR ;  /* 0x00000000000079af */ /* 0x000e220000000000 */
[C---:B------:R-:W-:Y:S02]  /*7020*/  FMUL.FTZ R9, R2.reuse, R145 ;  /* 0x0000009102097220 */ /* 0x040fe40000410000 */
[----:B------:R-:W-:Y:S02]  /*7030*/  FMUL.FTZ R88, R2, R88 ;  /* 0x0000005802587220 */ /* 0x000fe40000410000 */
[----:B------:R-:W-:Y:S01]  /*7040*/  FFMA.FTZ R4, R185, c[0x0][0x2d0], -R133 ;  /* 0x0000b400b9047a23 */ /* 0x000fe20000010885 */
[----:B------:R-:W3:Y:S01]  /*7050*/  LDL.LU R131, [R1+0x128] ;  /* 0x0001280001837983 */ /* 0x000ee20000300800 */
[----:B------:R-:W-:Y:S01]  /*7060*/  FMUL.FTZ R6, R0, R142 ;  /* 0x0000008e00067220 */ /* 0x000fe20000410000 */
[----:B------:R-:W-:Y:S01]  /*7070*/  F2FP.PACK_AB R142, R174, R172 ;  /* 0x000000acae8e723e */ /* 0x000fe200000000ff */
[----:B------:R-:W4:Y:S01]  /*7080*/  MUFU.EX2 R175, R4 ;  /* 0x0000000400af7308 */ /* 0x000f220000000800 */
[----:B------:R-:W-:Y:S01]  /*7090*/  FMUL.FTZ R7, R0, R143 ;  /* 0x0000008f00077220 */ /* 0x000fe20000410000 */
[----:B------:R-:W3:Y:S01]  /*70a0*/  LDL R24, [R1] ;  /* 0x0000000001187983 */ /* 0x000ee20000100800 */
[----:B------:R-:W-:Y:S02]  /*70b0*/  FMUL.FTZ R89, R2, R89 ;  /* 0x0000005902597220 */ /* 0x000fe40000410000 */
[C---:B------:R-:W-:Y:S02]  /*70c0*/  FMUL.FTZ R90, R0.reuse, R90 ;  /* 0x0000005a005a7220 */ /* 0x040fe40000410000 */
[----:B------:R-:W-:Y:S01]  /*70d0*/  LDSM.16.MT88.4 R144, [R252+0x100] ;  /* 0x00010000fc90783b */ /* 0x000fe20000004200 */
[----:B------:R-:W-:Y:S02]  /*70e0*/  FMUL.FTZ R91, R0, R91 ;  /* 0x0000005b005b7220 */ /* 0x000fe40000410000 */
[C---:B------:R-:W-:Y:S02]  /*70f0*/  FMUL.FTZ R92, R2.reuse, R92 ;  /* 0x0000005c025c7220 */ /* 0x040fe40000410000 */
[----:B------:R-:W-:Y:S02]  /*7100*/  FMUL.FTZ R93, R2, R93 ;  /* 0x0000005d025d7220 */ /* 0x000fe40000410000 */
[C---:B------:R-:W-:Y:S02]  /*7110*/  FMUL.FTZ R94, R0.reuse, R94 ;  /* 0x0000005e005e7220 */ /* 0x040fe40000410000 */
[----:B------:R-:W-:Y:S02]  /*7120*/  FMUL.FTZ R95, R0, R95 ;  /* 0x0000005f005f7220 */ /* 0x000fe40000410000 */
[C---:B------:R-:W-:Y:S02]  /*7130*/  FMUL.FTZ R96, R2.reuse, R96 ;  /* 0x0000006002607220 */ /* 0x040fe40000410000 */
[----:B------:R-:W-:Y:S02]  /*7140*/  FMUL.FTZ R97, R2, R97 ;  /* 0x0000006102617220 */ /* 0x000fe40000410000 */
[----:B------:R-:W-:Y:S01]  /*7150*/  FMUL.FTZ R98, R0, R98 ;  /* 0x0000006200627220 */ /* 0x000fe20000410000 */
[----:B----4-:R-:W-:Y:S01]  /*7160*/  F2FP.PACK_AB R143, R175, R173 ;  /* 0x000000adaf8f723e */ /* 0x010fe200000000ff */
[----:B------:R-:W-:Y:S01]  /*7170*/  FMUL.FTZ R4, R2, R140 ;  /* 0x0000008c02047220 */ /* 0x000fe20000410000 */
[----:B------:R-:W-:Y:S01]  /*7180*/  F2FP.PACK_AB R140, R178, R138 ;  /* 0x0000008ab28c723e */ /* 0x000fe200000000ff */
[--C-:B------:R-:W-:Y:S02]  /*7190*/  FFMA.FTZ R185, R192, c[0x0][0x2d0], -R137.reuse ;  /* 0x0000b400c0b97a23 */ /* 0x100fe40000010889 */
[--C-:B------:R-:W-:Y:S02]  /*71a0*/  FFMA.FTZ R186, R193, c[0x0][0x2d0], -R137.reuse ;  /* 0x0000b400c1ba7a23 */ /* 0x100fe40000010889 */
[----:B------:R-:W-:Y:S02]  /*71b0*/  FFMA.FTZ R187, R194, c[0x0][0x2d0], -R137 ;  /* 0x0000b400c2bb7a23 */ /* 0x000fe40000010889 */
[C---:B-1----:R-:W-:Y:S01]  /*71c0*/  HMMA.16816.F32 R4, R140.reuse, R12, R4 ;  /* 0x0000000c8c04723c */ /* 0x042fe20000001804 */
[----:B------:R-:W-:Y:S04]  /*71d0*/  MUFU.EX2 R185, R185 ;  /* 0x000000b900b97308 */ /* 0x000fe80000000800 */
[----:B------:R-:W-:Y:S02]  /*71e0*/  FMUL.FTZ R99, R0, R99 ;  /* 0x0000006300637220 */ /* 0x000fe40000410000 */
[C---:B------:R-:W-:Y:S01]  /*71f0*/  FMUL.FTZ R12, R2.reuse, R148 ;  /* 0x00000094020c7220 */ /* 0x040fe20000410000 */
[C---:B------:R-:W-:Y:S03]  /*7200*/  HMMA.16816.F32 R8, R140.reuse, R14, R8 ;  /* 0x0000000e8c08723c */ /* 0x040fe60000001808 */
[----:B------:R-:W-:Y:S01]  /*7210*/  MUFU.EX2 R186, R186 ;  /* 0x000000ba00ba7308 */ /* 0x000fe20000000800 */
[C---:B------:R-:W-:Y:S01]  /*7220*/  FMUL.FTZ R13, R2.reuse, R149 ;  /* 0x00000095020d7220 */ /* 0x040fe20000410000 */
[----:B------:R-:W-:Y:S01]  /*7230*/  MOV R149, R180 ;  /* 0x000000b400957202 */ /* 0x000fe20000000f00 */
[----:B------:R-:W-:Y:S02]  /*7240*/  FMUL.FTZ R100, R2, R100 ;  /* 0x0000006402647220 */ /* 0x000fe40000410000 */
[C---:B------:R-:W-:Y:S04]  /*7250*/  FMUL.FTZ R15, R0.reuse, R151 ;  /* 0x00000097000f7220 */ /* 0x040fe80000410000 */
[----:B------:R-:W-:Y:S01]  /*7260*/  FMUL.FTZ R14, R0, R150 ;  /* 0x00000096000e7220 */ /* 0x000fe20000410000 */
[----:B------:R-:W-:Y:S01]  /*7270*/  MOV R150, R149 ;  /* 0x0000009500967202 */ /* 0x000fe20000000f00 */
[--C-:B------:R-:W-:Y:S01]  /*7280*/  FFMA.FTZ R148, R136, c[0x0][0x2d0], -R133.reuse ;  /* 0x0000b40088947a23 */ /* 0x100fe20000010885 */
[----:B------:R-:W-:Y:S01]  /*7290*/  MUFU.EX2 R187, R187 ;  /* 0x000000bb00bb7308 */ /* 0x000fe20000000800 */
[----:B------:R-:W-:Y:S02]  /*72a0*/  FFMA.FTZ R180, R177, c[0x0][0x2d0], -R133 ;  /* 0x0000b400b1b47a23 */ /* 0x000fe40000010885 */
[----:B------:R-:W-:Y:S01]  /*72b0*/  FMUL.FTZ R101, R2, R101 ;  /* 0x0000006502657220 */ /* 0x000fe20000410000 */
[C---:B------:R-:W-:Y:S03]  /*72c0*/  HMMA.16816.F32 R12, R140.reuse, R20, R12 ;  /* 0x000000148c0c723c */ /* 0x040fe6000000180c */
[C---:B------:R-:W-:Y:S02]  /*72d0*/  FMUL.FTZ R102, R0.reuse, R102 ;  /* 0x0000006600667220 */ /* 0x040fe40000410000 */
[----:B------:R-:W-:Y:S01]  /*72e0*/  FMUL.FTZ R103, R0, R103 ;  /* 0x0000006700677220 */ /* 0x000fe20000410000 */
[----:B------:R-:W-:Y:S01]  /*72f0*/  MUFU.EX2 R180, R180 ;  /* 0x000000b400b47308 */ /* 0x000fe20000000800 */
[C---:B------:R-:W-:Y:S01]  /*7300*/  FMUL.FTZ R21, R2.reuse, R157 ;  /* 0x0000009d02157220 */ /* 0x040fe20000410000 */
[C---:B------:R-:W-:Y:S04]  /*7310*/  HMMA.16816.F32 R16, R140.reuse, R22, R16 ;  /* 0x000000168c10723c */ /* 0x040fe80000001810 */
[C---:B------:R-:W-:Y:S02]  /*7320*/  FMUL.FTZ R20, R2.reuse, R156 ;  /* 0x0000009c02147220 */ /* 0x040fe40000410000 */
[----:B------:R-:W-:Y:S02]  /*7330*/  FMUL.FTZ R104, R2, R104 ;  /* 0x0000006802687220 */ /* 0x000fe40000410000 */
[C---:B------:R-:W-:Y:S01]  /*7340*/  FMUL.FTZ R22, R0.reuse, R158 ;  /* 0x0000009e00167220 */ /* 0x040fe20000410000 */
[----:B------:R1:W-:Y:S03]  /*7350*/  MUFU.EX2 R156, R134 ;  /* 0x00000086009c7308 */ /* 0x0003e60000000800 */
[----:B------:R-:W-:Y:S02]  /*7360*/  FMUL.FTZ R23, R0, R159 ;  /* 0x0000009f00177220 */ /* 0x000fe40000410000 */
[----:B------:R-:W-:Y:S02]  /*7370*/  FMUL.FTZ R105, R2, R105 ;  /* 0x0000006902697220 */ /* 0x000fe40000410000 */
[C---:B------:R-:W-:Y:S02]  /*7380*/  FMUL.FTZ R106, R0.reuse, R106 ;  /* 0x0000006a006a7220 */ /* 0x040fe40000410000 */
        /* <DEDUP_REMOVED lines=8> */
[--C-:B-1----:R-:W-:Y:S02]  /*7410*/  FFMA.FTZ R134, R189, c[0x0][0x2d0], -R137.reuse ;  /* 0x0000b400bd867a23 */ /* 0x102fe40000010889 */
        /* <DEDUP_REMOVED lines=15> */
[C---:B--2---:R-:W-:Y:S02]  /*7510*/  FMUL.FTZ R130, R0.reuse, R130 ;  /* 0x0000008200827220 */ /* 0x044fe40000410000 */
[----:B---3--:R-:W-:Y:S01]  /*7520*/  FMUL.FTZ R131, R0, R131 ;  /* 0x0000008300837220 */ /* 0x008fe20000410000 */
[----:B------:R1:W2:Y:S01]  /*7530*/  LDSM.16.MT88.4 R28, [R24+0x100] ;  /* 0x00010000181c783b */ /* 0x0002a20000004200 */
[----:B------:R-:W-:Y:S01]  /*7540*/  MOV R157, R24 ;  /* 0x00000018009d7202 */ /* 0x000fe20000000f00 */
[C---:B-1----:R-:W-:Y:S04]  /*7550*/  FMUL.FTZ R24, R2.reuse, R160 ;  /* 0x000000a002187220 */ /* 0x042fe80000410000 */
[----:B------:R-:W-:Y:S01]  /*7560*/  LDSM.16.MT88.4 R160, [R157+0x1900] ;  /* 0x001900009da0783b */ /* 0x000fe20000004200 */
[C---:B--2---:R-:W-:Y:S07]  /*7570*/  HMMA.16816.F32 R20, R140.reuse, R28, R20 ;  /* 0x0000001c8c14723c */ /* 0x044fee0000001814 */
[C---:B------:R-:W-:Y:S01]  /*7580*/  FMUL.FTZ R28, R2.reuse, R164 ;  /* 0x000000a4021c7220 */ /* 0x040fe20000410000 */
[C---:B------:R-:W-:Y:S04]  /*7590*/  HMMA.16816.F32 R24, R140.reuse, R30, R24 ;  /* 0x0000001e8c18723c */ /* 0x040fe80000001818 */
[----:B------:R-:W-:Y:S02]  /*75a0*/  FMUL.FTZ R29, R2, R165 ;  /* 0x000000a5021d7220 */ /* 0x000fe40000410000 */
[----:B------:R1:W-:Y:S01]  /*75b0*/  MUFU.EX2 R165, R134 ;  /* 0x0000008600a57308 */ /* 0x0003e20000000800 */
[C---:B------:R-:W-:Y:S02]  /*75c0*/  FMUL.FTZ R30, R0.reuse, R166 ;  /* 0x000000a6001e7220 */ /* 0x040fe40000410000 */
[----:B------:R-:W-:Y:S07]  /*75d0*/  FMUL.FTZ R31, R0, R167 ;  /* 0x000000a7001f7220 */ /* 0x000fee0000410000 */
[C---:B------:R-:W-:Y:S08]  /*75e0*/  HMMA.16816.F32 R28, R140.reuse, R144, R28 ;  /* 0x000000908c1c723c */ /* 0x040ff0000000181c */
[C---:B------:R-:W-:Y:S01]  /*75f0*/  HMMA.16816.F32 R32, R140.reuse, R146, R32 ;  /* 0x000000928c20723c */ /* 0x040fe20000001820 */
[----:B------:R-:W2:Y:S03]  /*7600*/  LDSM.16.MT88.4 R144, [R249+0x2100] ;  /* 0x00210000f990783b */ /* 0x000ea60000004200 */
[--C-:B-1----:R-:W-:Y:S02]  /*7610*/  FFMA.FTZ R134, R188, c[0x0][0x2d0], -R137.reuse ;  /* 0x0000b400bc867a23 */ /* 0x102fe40000010889 */
[--C-:B------:R-:W-:Y:S02]  /*7620*/  FFMA.FTZ R188, R195, c[0x0][0x2d0], -R137.reuse ;  /* 0x0000b400c3bc7a23 */ /* 0x100fe40000010889 */
[----:B------:R1:W-:Y:S10]  /*7630*/  MUFU.EX2 R166, R134 ;  /* 0x0000008600a67308 */ /* 0x0003f40000000800 */
[----:B------:R-:W-:Y:S01]  /*7640*/  MUFU.EX2 R188, R188 ;  /* 0x000000bc00bc7308 */ /* 0x000fe20000000800 */
[----:B-1----:R-:W-:Y:S09]  /*7650*/  FFMA.FTZ R134, R139, c[0x0][0x2d0], -R137 ;  /* 0x0000b4008b867a23 */ /* 0x002ff20000010889 */
[----:B------:R1:W-:Y:S01]  /*7660*/  MUFU.EX2 R167, R134 ;  /* 0x0000008600a77308 */ /* 0x0003e20000000800 */
[C---:B--2---:R-:W-:Y:S08]  /*7670*/  HMMA.16816.F32 R36, R140.reuse, R144, R36 ;  /* 0x000000908c24723c */ /* 0x044ff00000001824 */
[C---:B------:R-:W-:Y:S01]  /*7680*/  HMMA.16816.F32 R40, R140.reuse, R146, R40 ;  /* 0x000000928c28723c */ /* 0x040fe20000001828 */
[----:B------:R-:W2:Y:S03]  /*7690*/  LDSM.16.MT88.4 R144, [R250+0x2100] ;  /* 0x00210000fa90783b */ /* 0x000ea60000004200 */
[--C-:B-1----:R-:W-:Y:S04]  /*76a0*/  FFMA.FTZ R134, R191, c[0x0][0x2d0], -R133.reuse ;  /* 0x0000b400bf867a23 */ /* 0x102fe80000010885 */
[----:B------:R1:W-:Y:S01]  /*76b0*/  MUFU.EX2 R164, R134 ;  /* 0x0000008600a47308 */ /* 0x0003e20000000800 */
[C---:B--2---:R-:W-:Y:S03]  /*76c0*/  HMMA.16816.F32 R44, R140.reuse, R144, R44 ;  /* 0x000000908c2c723c */ /* 0x044fe6000000182c */
[--C-:B-1----:R-:W-:Y:S02]  /*76d0*/  FFMA.FTZ R134, R205, c[0x0][0x2d0], -R133.reuse ;  /* 0x0000b400cd867a23 */ /* 0x102fe40000010885 */
[----:B------:R1:W5:Y:S04]  /*76e0*/  LDL.LU R205, [R1+0x124] ;  /* 0x0001240001cd7983 */ /* 0x0003680000300800 */
[----:B------:R2:W-:Y:S01]  /*76f0*/  MUFU.EX2 R191, R134 ;  /* 0x0000008600bf7308 */ /* 0x0005e20000000800 */
[C---:B------:R-:W-:Y:S01]  /*7700*/  HMMA.16816.F32 R48, R140.reuse, R146, R48 ;  /* 0x000000928c30723c */ /* 0x040fe20000001830 */
[----:B------:R-:W3:Y:S02]  /*7710*/  LDSM.16.MT88.4 R144, [R157+0x2100] ;  /* 0x002100009d90783b */ /* 0x000ee40000004200 */
[--C-:B--2---:R-:W-:Y:S03]  /*7720*/  FFMA.FTZ R134, R206, c[0x0][0x2d0], -R133.reuse ;  /* 0x0000b400ce867a23 */ /* 0x104fe60000010885 */
[----:B------:R1:W5:Y:S03]  /*7730*/  LDL.LU R206, [R1+0x120] ;  /* 0x0001200001ce7983 */ /* 0x0003660000300800 */
[----:B------:R2:W-:Y:S01]  /*7740*/  MUFU.EX2 R189, R134 ;  /* 0x0000008600bd7308 */ /* 0x0005e20000000800 */
[C---:B---3--:R-:W-:Y:S08]  /*7750*/  HMMA.16816.F32 R52, R140.reuse, R144, R52 ;  /* 0x000000908c34723c */ /* 0x048ff00000001834 */
[C---:B------:R-:W-:Y:S01]  /*7760*/  HMMA.16816.F32 R56, R140.reuse, R146, R56 ;  /* 0x000000928c38723c */ /* 0x040fe20000001838 */
[----:B------:R-:W3:Y:S03]  /*7770*/  LDSM.16.MT88.4 R144, [R252+0x2100] ;  /* 0x00210000fc90783b */ /* 0x000ee60000004200 */
[----:B--2---:R-:W-:Y:S02]  /*7780*/  FFMA.FTZ R134, R207, c[0x0][0x2d0], -R133 ;  /* 0x0000b400cf867a23 */ /* 0x004fe40000010885 */
[----:B------:R1:W5:Y:S02]  /*7790*/  LDL.LU R207, [R1+0x11c] ;  /* 0x00011c0001cf7983 */ /* 0x0003640000300800 */
[----:B------:R2:W-:Y:S04]  /*77a0*/  MUFU.EX2 R190, R134 ;  /* 0x0000008600be7308 */ /* 0x0005e80000000800 */
[--C-:B--2---:R-:W-:Y:S02]  /*77b0*/  FFMA.FTZ R134, R200, c[0x0][0x2d0], -R137.reuse ;  /* 0x0000b400c8867a23 */ /* 0x104fe40000010889 */
[----:B------:R1:W5:Y:S04]  /*77c0*/  LDL.LU R200, [R1+0x118] ;  /* 0x0001180001c87983 */ /* 0x0003680000300800 */
[----:B------:R2:W-:Y:S01]  /*77d0*/  MUFU.EX2 R158, R134 ;  /* 0x00000086009e7308 */ /* 0x0005e20000000800 */
[C---:B---3--:R-:W-:Y:S08]  /*77e0*/  HMMA.16816.F32 R60, R140.reuse, R144, R60 ;  /* 0x000000908c3c723c */ /* 0x048ff0000000183c */
[C---:B------:R-:W-:Y:S01]  /*77f0*/  HMMA.16816.F32 R64, R140.reuse, R146, R64 ;  /* 0x000000928c40723c */ /* 0x040fe20000001840 */
[----:B------:R-:W3:Y:S03]  /*7800*/  LDSM.16.MT88.4 R144, [R249+0x4100] ;  /* 0x00410000f990783b */ /* 0x000ee60000004200 */
[--C-:B--2---:R-:W-:Y:S02]  /*7810*/  FFMA.FTZ R134, R201, c[0x0][0x2d0], -R137.reuse ;  /* 0x0000b400c9867a23 */ /* 0x104fe40000010889 */
[----:B------:R1:W5:Y:S02]  /*7820*/  LDL.LU R201, [R1+0x114] ;  /* 0x0001140001c97983 */ /* 0x0003640000300800 */
[----:B------:R2:W2:Y:S03]  /*7830*/  MUFU.EX2 R159, R134 ;  /* 0x00000086009f7308 */ /* 0x0004a60000000800 */
[----:B------:R-:W4:Y:S01]  /*7840*/  LDL.LU R139, [R1+0x50] ;  /* 0x00005000018b7983 */ /* 0x000f220000300800 */
[--C-:B--2---:R-:W-:Y:S01]  /*7850*/  FFMA.FTZ R134, R202, c[0x0][0x2d0], -R137.reuse ;  /* 0x0000b400ca867a23 */ /* 0x104fe20000010889 */
[C---:B---3--:R-:W-:Y:S03]  /*7860*/  HMMA.16816.F32 R68, R140.reuse, R144, R68 ;  /* 0x000000908c44723c */ /* 0x048fe60000001844 */
[----:B------:R1:W5:Y:S02]  /*7870*/  LDL.LU R202, [R1+0x110] ;  /* 0x0001100001ca7983 */ /* 0x0003640000300800 */
[----:B------:R2:W-:Y:S01]  /*7880*/  MUFU.EX2 R168, R134 ;  /* 0x0000008600a87308 */ /* 0x0005e20000000800 */
[----:B------:R-:W-:Y:S02]  /*7890*/  F2FP.PACK_AB R136, R159, R158 ;  /* 0x0000009e9f88723e */ /* 0x000fe400000000ff */
[C---:B------:R-:W-:Y:S01]  /*78a0*/  HMMA.16816.F32 R72, R140.reuse, R146, R72 ;  /* 0x000000928c48723c */ /* 0x040fe20000001848 */
[----:B------:R-:W3:Y:S03]  /*78b0*/  LDSM.16.MT88.4 R144, [R250+0x4100] ;  /* 0x00410000fa90783b */ /* 0x000ee60000004200 */
[----:B--2---:R-:W-:Y:S02]  /*78c0*/  FFMA.FTZ R134, R203, c[0x0][0x2d0], -R137 ;  /* 0x0000b400cb867a23 */ /* 0x004fe40000010889 */
[----:B------:R1:W5:Y:S02]  /*78d0*/  LDL.LU R203, [R1+0x10c] ;  /* 0x00010c0001cb7983 */ /* 0x0003640000300800 */
[----:B------:R2:W-:Y:S01]  /*78e0*/  MUFU.EX2 R169, R134 ;  /* 0x0000008600a97308 */ /* 0x0005e20000000800 */
[C---:B---3--:R-:W-:Y:S03]  /*78f0*/  HMMA.16816.F32 R76, R140.reuse, R144, R76 ;  /* 0x000000908c4c723c */ /* 0x048fe6000000184c */
[--C-:B--2---:R-:W-:Y:S05]  /*7900*/  FFMA.FTZ R134, R196, c[0x0][0x2d0], -R133.reuse ;  /* 0x0000b400c4867a23 */ /* 0x104fea0000010885 */
[C---:B------:R-:W-:Y:S01]  /*7910*/  HMMA.16816.F32 R80, R140.reuse, R146, R80 ;  /* 0x000000928c50723c */ /* 0x040fe20000001850 */
[----:B------:R-:W2:Y:S01]  /*7920*/  LDSM.16.MT88.4 R144, [R157+0x4100] ;  /* 0x004100009d90783b */ /* 0x000ea20000004200 */
[----:B------:R3:W-:Y:S04]  /*7930*/  MUFU.EX2 R183, R134 ;  /* 0x0000008600b77308 */ /* 0x0007e80000000800 */
[----:B------:R1:W5:Y:S01]  /*7940*/  LDL.LU R196, [R1+0x108] ;  /* 0x0001080001c47983 */ /* 0x0003620000300800 */
[--C-:B---3--:R-:W-:Y:S04]  /*7950*/  FFMA.FTZ R134, R197, c[0x0][0x2d0], -R133.reuse ;  /* 0x0000b400c5867a23 */ /* 0x108fe80000010885 */
[----:B------:R1:W5:Y:S01]  /*7960*/  LDL.LU R197, [R1+0x104] ;  /* 0x0001040001c57983 */ /* 0x0003620000300800 */
[----:B------:R3:W1:Y:S01]  /*7970*/  MUFU.EX2 R184, R134 ;  /* 0x0000008600b87308 */ /* 0x0006620000000800 */
[C---:B--2---:R-:W-:Y:S08]  /*7980*/  HMMA.16816.F32 R84, R140.reuse, R144, R84 ;  /* 0x000000908c54723c */ /* 0x044ff00000001854 */
[C---:B------:R-:W-:Y:S01]  /*7990*/  HMMA.16816.F32 R88, R140.reuse, R146, R88 ;  /* 0x000000928c58723c */ /* 0x040fe20000001858 */
[----:B------:R-:W2:Y:S03]  /*79a0*/  LDSM.16.MT88.4 R144, [R252+0x4100] ;  /* 0x00410000fc90783b */ /* 0x000ea60000004200 */
[--C-:B---3--:R-:W-:Y:S01]  /*79b0*/  FFMA.FTZ R134, R198, c[0x0][0x2d0], -R133.reuse ;  /* 0x0000b400c6867a23 */ /* 0x108fe20000010885 */
[----:B-1----:R-:W-:Y:S01]  /*79c0*/  F2FP.PACK_AB R137, R184, R183 ;  /* 0x000000b7b889723e */ /* 0x002fe200000000ff */
[----:B------:R1:W5:Y:S02]  /*79d0*/  LDL.LU R198, [R1+0x100] ;  /* 0x0001000001c67983 */ /* 0x0003640000300800 */
[----:B------:R3:W-:Y:S04]  /*79e0*/  MUFU.EX2 R181, R134 ;  /* 0x0000008600b57308 */ /* 0x0007e80000000800 */
[--C-:B---3--:R-:W-:Y:S02]  /*79f0*/  FFMA.FTZ R134, R199, c[0x0][0x2d0], -R133.reuse ;  /* 0x0000b400c7867a23 */ /* 0x108fe40000010885 */
[----:B------:R1:W5:Y:S04]  /*7a00*/  LDL.LU R199, [R1+0xfc] ;  /* 0x0000fc0001c77983 */ /* 0x0003680000300800 */
[----:B------:R3:W1:Y:S01]  /*7a10*/  MUFU.EX2 R182, R134 ;  /* 0x0000008600b67308 */ /* 0x0006620000000800 */
[----:B------:R1:W5:Y:S01]  /*7a20*/  LDL.LU R192, [R1+0xf8] ;  /* 0x0000f80001c07983 */ /* 0x0003620000300800 */
[C---:B--2---:R-:W-:Y:S04]  /*7a30*/  HMMA.16816.F32 R92, R140.reuse, R144, R92 ;  /* 0x000000908c5c723c */ /* 0x044fe8000000185c */
[----:B------:R2:W5:Y:S04]  /*7a40*/  LDL.LU R193, [R1+0xf4] ;  /* 0x0000f40001c17983 */ /* 0x0005680000300800 */
[C---:B------:R-:W-:Y:S01]  /*7a50*/  HMMA.16816.F32 R96, R140.reuse, R146, R96 ;  /* 0x000000928c60723c */ /* 0x040fe20000001860 */
[----:B------:R-:W1:Y:S05]  /*7a60*/  LDSM.16.MT88.4 R144, [R249+0x6100] ;  /* 0x00610000f990783b */ /* 0x000e6a0000004200 */
[----:B------:R2:W5:Y:S05]  /*7a70*/  LDL.LU R194, [R1+0xf0] ;  /* 0x0000f00001c27983 */ /* 0x00056a0000300800 */
[----:B------:R2:W5:Y:S01]  /*7a80*/  LDL.LU R195, [R1+0xec] ;  /* 0x0000ec0001c37983 */ /* 0x0005620000300800 */
[--C-:B---3--:R-:W-:Y:S02]  /*7a90*/  FFMA.FTZ R134, R176, c[0x0][0x2d0], -R133.reuse ;  /* 0x0000b400b0867a23 */ /* 0x108fe40000010885 */
[----:B------:R-:W-:Y:S02]  /*7aa0*/  FFMA.FTZ R133, R135, c[0x0][0x2d0], -R133 ;  /* 0x0000b40087857a23 */ /* 0x000fe40000010885 */
[----:B------:R2:W5:Y:S01]  /*7ab0*/  LDL.LU R176, [R1+0xe8] ;  /* 0x0000e80001b07983 */ /* 0x0005620000300800 */
[----:B------:R-:W3:Y:S04]  /*7ac0*/  MUFU.EX2 R135, R134 ;  /* 0x0000008600877308 */ /* 0x000ee80000000800 */
[----:B------:R2:W5:Y:S05]  /*7ad0*/  LDL.LU R177, [R1+0xe4] ;  /* 0x0000e40001b17983 */ /* 0x00056a0000300800 */
[----:B------:R-:W2:Y:S01]  /*7ae0*/  LDL.LU R149, [R1+0x54] ;  /* 0x0000540001957983 */ /* 0x000ea20000300800 */
[----:B------:R2:W-:Y:S10]  /*7af0*/  MUFU.EX2 R134, R148 ;  /* 0x0000009400867308 */ /* 0x0005f40000000800 */
[----:B------:R-:W2:Y:S01]  /*7b00*/  MUFU.EX2 R133, R133 ;  /* 0x0000008500857308 */ /* 0x000ea20000000800 */
[C---:B-1----:R-:W-:Y:S08]  /*7b10*/  HMMA.16816.F32 R100, R140.reuse, R144, R100 ;  /* 0x000000908c64723c */ /* 0x042ff00000001864 */
[C---:B------:R-:W-:Y:S01]  /*7b20*/  HMMA.16816.F32 R104, R140.reuse, R146, R104 ;  /* 0x000000928c68723c */ /* 0x040fe20000001868 */
[----:B------:R-:W1:Y:S07]  /*7b30*/  LDSM.16.MT88.4 R144, [R250+0x6100] ;  /* 0x00610000fa90783b */ /* 0x000e6e0000004200 */
[C---:B-1----:R-:W-:Y:S08]  /*7b40*/  HMMA.16816.F32 R108, R140.reuse, R144, R108 ;  /* 0x000000908c6c723c */ /* 0x042ff0000000186c */
[C---:B------:R-:W-:Y:S01]  /*7b50*/  HMMA.16816.F32 R112, R140.reuse, R146, R112 ;  /* 0x000000928c70723c */ /* 0x040fe20000001870 */
[----:B------:R-:W1:Y:S03]  /*7b60*/  LDSM.16.MT88.4 R144, [R157+0x6100] ;  /* 0x006100009d90783b */ /* 0x000e660000004200 */
[----:B----4-:R-:W-:Y:S01]  /*7b70*/  FFMA.FTZ R2, R2, R139, R138 ;  /* 0x0000008b02027223 */ /* 0x010fe2000001008a */
[----:B------:R-:W-:Y:S02]  /*7b80*/  F2FP.PACK_AB R138, R169, R168 ;  /* 0x000000a8a98a723e */ /* 0x000fe400000000ff */
[----:B------:R-:W-:Y:S01]  /*7b90*/  F2FP.PACK_AB R139, R182, R181 ;  /* 0x000000b5b68b723e */ /* 0x000fe200000000ff */
[----:B------:R-:W-:Y:S02]  /*7ba0*/  FADD.FTZ R2, R178, R2 ;  /* 0x00000002b2027221 */ /* 0x000fe40000010000 */
[----:B------:R4:W5:Y:S02]  /*7bb0*/  LDL.LU R178, [R1+0xe0] ;  /* 0x0000e00001b27983 */ /* 0x0009640000300800 */
[----:B------:R-:W-:Y:S04]  /*7bc0*/  FADD.FTZ R2, R172, R2 ;  /* 0x00000002ac027221 */ /* 0x000fe80000010000 */
[----:B------:R-:W-:Y:S01]  /*7bd0*/  FADD.FTZ R2, R174, R2 ;  /* 0x00000002ae027221 */ /* 0x000fe20000010000 */
[C---:B-1----:R-:W-:Y:S08]  /*7be0*/  HMMA.16816.F32 R116, R140.reuse, R144, R116 ;  /* 0x000000908c74723c */ /* 0x042ff00000001874 */
[C---:B------:R-:W-:Y:S01]  /*7bf0*/  HMMA.16816.F32 R120, R140.reuse, R146, R120 ;  /* 0x000000928c78723c */ /* 0x040fe20000001878 */
[----:B------:R-:W1:Y:S07]  /*7c00*/  LDSM.16.MT88.4 R144, [R252+0x6100] ;  /* 0x00610000fc90783b */ /* 0x000e6e0000004200 */
[C---:B-1----:R-:W-:Y:S08]  /*7c10*/  HMMA.16816.F32 R124, R140.reuse, R144, R124 ;  /* 0x000000908c7c723c */ /* 0x042ff0000000187c */
[----:B------:R-:W-:Y:S01]  /*7c20*/  HMMA.16816.F32 R128, R140, R146, R128 ;  /* 0x000000928c80723c */ /* 0x000fe20000001880 */
[----:B------:R-:W1:Y:S06]  /*7c30*/  LDSM.16.MT88.4 R144, [R249+0x900] ;  /* 0x00090000f990783b */ /* 0x000e6c0000004200 */
[----:B------:R-:W-:Y:S02]  /*7c40*/  F2FP.PACK_AB R140, R165, R156 ;  /* 0x0000009ca58c723e */ /* 0x000fe400000000ff */
[----:B------:R-:W-:Y:S03]  /*7c50*/  F2FP.PACK_AB R142, R167, R166 ;  /* 0x000000a6a78e723e */ /* 0x000fe600000000ff */
[----:B------:R-:W-:Y:S02]  /*7c60*/  F2FP.PACK_AB R141, R191, R164 ;  /* 0x000000a4bf8d723e */ /* 0x000fe400000000ff */
[----:B------:R-:W-:Y:S07]  /*7c70*/  F2FP.PACK_AB R143, R190, R189 ;  /* 0x000000bdbe8f723e */ /* 0x000fee00000000ff */
[C---:B-1----:R-:W-:Y:S08]  /*7c80*/  HMMA.16816.F32 R4, R140.reuse, R144, R4 ;  /* 0x000000908c04723c */ /* 0x042ff00000001804 */
[C---:B------:R-:W-:Y:S01]  /*7c90*/  HMMA.16816.F32 R8, R140.reuse, R146, R8 ;  /* 0x000000928c08723c */ /* 0x040fe20000001808 */
[----:B------:R-:W1:Y:S07]  /*7ca0*/  LDSM.16.MT88.4 R144, [R250+0x900] ;  /* 0x00090000fa90783b */ /* 0x000e6e0000004200 */
[C---:B-1----:R-:W-:Y:S08]  /*7cb0*/  HMMA.16816.F32 R12, R140.reuse, R144, R12 ;  /* 0x000000908c0c723c */ /* 0x042ff0000000180c */
[C---:B------:R-:W-:Y:S01]  /*7cc0*/  HMMA.16816.F32 R16, R140.reuse, R146, R16 ;  /* 0x000000928c10723c */ /* 0x040fe20000001810 */
[----:B------:R-:W1:Y:S03]  /*7cd0*/  LDSM.16.MT88.4 R144, [R157+0x900] ;  /* 0x000900009d90783b */ /* 0x000e660000004200 */
[----:B--2---:R-:W-:Y:S02]  /*7ce0*/  FFMA.FTZ R0, R0, R149, R150 ;  /* 0x0000009500007223 */ /* 0x004fe40000010096 */
[----:B------:R-:W-:Y:S02]  /*7cf0*/  LDSM.16.MT88.4 R148, [R249+0x1900] ;  /* 0x00190000f994783b */ /* 0x000fe40000004200 */
[----:B------:R-:W-:Y:S03]  /*7d00*/  FADD.FTZ R0, R179, R0 ;  /* 0x00000000b3007221 */ /* 0x000fe60000010000 */
[----:B------:R4:W5:Y:S01]  /*7d10*/  LDL.LU R179, [R1+0xdc] ;  /* 0x0000dc0001b37983 */ /* 0x0009620000300800 */
[----:B------:R-:W-:Y:S01]  /*7d20*/  FADD.FTZ R0, R173, R0 ;  /* 0x00000000ad007221 */ /* 0x000fe20000010000 */
[C---:B-1----:R-:W-:Y:S03]  /*7d30*/  HMMA.16816.F32 R20, R140.reuse, R144, R20 ;  /* 0x000000908c14723c */ /* 0x042fe60000001814 */
[----:B------:R4:W5:Y:S01]  /*7d40*/  LDL.LU R172, [R1+0xd8] ;  /* 0x0000d80001ac7983 */ /* 0x0009620000300800 */
[----:B------:R-:W-:Y:S04]  /*7d50*/  FADD.FTZ R0, R175, R0 ;  /* 0x00000000af007221 */ /* 0x000fe80000010000 */
[C---:B------:R-:W-:Y:S01]  /*7d60*/  HMMA.16816.F32 R24, R140.reuse, R146, R24 ;  /* 0x000000928c18723c */ /* 0x040fe20000001818 */
[----:B------:R-:W1:Y:S05]  /*7d70*/  LDSM.16.MT88.4 R144, [R252+0x900] ;  /* 0x00090000fc90783b */ /* 0x000e6a0000004200 */
[----:B------:R4:W5:Y:S05]  /*7d80*/  LDL.LU R173, [R1+0xd4] ;  /* 0x0000d40001ad7983 */ /* 0x00096a0000300800 */
[----:B------:R4:W5:Y:S05]  /*7d90*/  LDL.LU R174, [R1+0xd0] ;  /* 0x0000d00001ae7983 */ /* 0x00096a0000300800 */
[----:B------:R4:W5:Y:S01]  /*7da0*/  LDL.LU R175, [R1+0xcc] ;  /* 0x0000cc0001af7983 */ /* 0x0009620000300800 */
        /* <DEDUP_REMOVED lines=38> */
[----:B------:R-:W1:Y:S05]  /*8010*/  LDSM.16.MT88.4 R140, [R249+0x1100] ;  /* 0x00110000f98c783b */ /* 0x000e6a0000004200 */
[----:B------:R-:W2:Y:S02]  /*8020*/  LDSM.16.MT88.4 R144, [R250+0x1100] ;  /* 0x00110000fa90783b */ /* 0x000ea40000004200 */
        /* <DEDUP_REMOVED lines=43> */
[C---:B------:R-:W-:Y:S08]  /*82e0*/  HMMA.16816.F32 R120, R136.reuse, R142, R120 ;  /* 0x0000008e8878723c */ /* 0x040ff00000001878 */
[C---:B--2---:R-:W-:Y:S08]  /*82f0*/  HMMA.16816.F32 R124, R136.reuse, R144, R124 ;  /* 0x00000090887c723c */ /* 0x044ff0000000187c */
[----:B------:R-:W-:Y:S07]  /*8300*/  HMMA.16816.F32 R128, R136, R146, R128 ;  /* 0x000000928880723c */ /* 0x000fee0000001880 */
[----:B------:R-:W-:Y:S02]  /*8310*/  F2FP.PACK_AB R136, R186, R185 ;  /* 0x000000b9ba88723e */ /* 0x000fe400000000ff */
[----:B------:R-:W-:Y:S03]  /*8320*/  F2FP.PACK_AB R138, R188, R187 ;  /* 0x000000bbbc8a723e */ /* 0x000fe600000000ff */
[----:B---3--:R-:W-:Y:S02]  /*8330*/  F2FP.PACK_AB R137, R180, R135 ;  /* 0x00000087b489723e */ /* 0x008fe400000000ff */
[----:B------:R-:W-:Y:S07]  /*8340*/  F2FP.PACK_AB R139, R133, R134 ;  /* 0x00000086858b723e */ /* 0x000fee00000000ff */
[C---:B------:R-:W-:Y:S07]  /*8350*/  HMMA.16816.F32 R140, R136.reuse, R148, R4 ;  /* 0x00000094888c723c */ /* 0x040fee0000001804 */
[----:B------:R-:W-:Y:S01]  /*8360*/  MOV R4, R169 ;  /* 0x000000a900047202 */ /* 0x000fe20000000f00 */
[C---:B------:R-:W-:Y:S01]  /*8370*/  HMMA.16816.F32 R144, R136.reuse, R150, R8 ;  /* 0x000000968890723c */ /* 0x040fe20000001808 */
[----:B------:R-:W-:Y:S03]  /*8380*/  LDSM.16.MT88.4 R8, [R250+0x3900] ;  /* 0x00390000fa08783b */ /* 0x000fe60000004200 */
[----:B------:R-:W-:Y:S02]  /*8390*/  MOV R5, R168 ;  /* 0x000000a800057202 */ /* 0x000fe40000000f00 */
[----:B------:R-:W1:Y:S01]  /*83a0*/  LDSM.16.MT88.4 R168, [R252+0x1900] ;  /* 0x00190000fca8783b */ /* 0x000e620000004200 */
[----:B------:R-:W-:Y:S01]  /*83b0*/  MOV R6, R159 ;  /* 0x0000009f00067202 */ /* 0x000fe20000000f00 */
[C---:B------:R-:W-:Y:S04]  /*83c0*/  HMMA.16816.F32 R148, R136.reuse, R152, R12 ;  /* 0x000000988894723c */ /* 0x040fe8000000180c */
[----:B------:R-:W-:Y:S04]  /*83d0*/  MOV R7, R158 ;  /* 0x0000009e00077202 */ /* 0x000fe80000000f00 */
[C---:B------:R-:W-:Y:S07]  /*83e0*/  HMMA.16816.F32 R152, R136.reuse, R154, R16 ;  /* 0x0000009a8898723c */ /* 0x040fee0000001810 */
[----:B------:R-:W-:Y:S02]  /*83f0*/  MOV R18, R157 ;  /* 0x0000009d00127202 */ /* 0x000fe40000000f00 */
[----:B------:R-:W-:Y:S02]  /*8400*/  MOV R19, R156 ;  /* 0x0000009c00137202 */ /* 0x000fe40000000f00 */
[C---:B------:R-:W-:Y:S01]  /*8410*/  HMMA.16816.F32 R156, R136.reuse, R160, R20 ;  /* 0x000000a0889c723c */ /* 0x040fe20000001814 */
[----:B------:R-:W-:Y:S06]  /*8420*/  LDSM.16.MT88.4 R12, [R18+0x3900] ;  /* 0x00390000120c783b */ /* 0x000fec0000004200 */
[----:B------:R-:W-:Y:S01]  /*8430*/  MOV R23, R4 ;  /* 0x0000000400177202 */ /* 0x000fe20000000f00 */
[C---:B------:R-:W-:Y:S04]  /*8440*/  HMMA.16816.F32 R160, R136.reuse, R162, R24 ;  /* 0x000000a288a0723c */ /* 0x040fe80000001818 */
[----:B------:R-:W-:Y:S02]  /*8450*/  MOV R22, R5 ;  /* 0x0000000500167202 */ /* 0x000fe40000000f00 */
[----:B------:R-:W-:Y:S02]  /*8460*/  MOV R21, R6 ;  /* 0x0000000600157202 */ /* 0x000fe40000000f00 */
[----:B------:R-:W-:Y:S02]  /*8470*/  MOV R20, R7 ;  /* 0x0000000700147202 */ /* 0x000fe40000000f00 */
[----:B------:R-:W2:Y:S02]  /*8480*/  LDSM.16.MT88.4 R4, [R249+0x3900] ;  /* 0x00390000f904783b */ /* 0x000ea40000004200 */
[----:B------:R-:W-:Y:S02]  /*8490*/  MOV R27, R167 ;  /* 0x000000a7001b7202 */ /* 0x000fe40000000f00 */
[----:B------:R-:W-:Y:S02]  /*84a0*/  MOV R26, R166 ;  /* 0x000000a6001a7202 */ /* 0x000fe40000000f00 */
[----:B------:R-:W-:Y:S02]  /*84b0*/  MOV R25, R165 ;  /* 0x000000a500197202 */ /* 0x000fe40000000f00 */
[----:B------:R-:W-:Y:S02]  /*84c0*/  MOV R24, R164 ;  /* 0x000000a400187202 */ /* 0x000fe40000000f00 */
[C---:B-1----:R-:W-:Y:S03]  /*84d0*/  HMMA.16816.F32 R164, R136.reuse, R168, R28 ;  /* 0x000000a888a4723c */ /* 0x042fe6000000181c */
[----:B------:R-:W-:Y:S04]  /*84e0*/  FADD.FTZ R0, R24, R0 ;  /* 0x0000000018007221 */ /* 0x000fe80000010000 */
[----:B------:R-:W-:Y:S01]  /*84f0*/  MOV R30, R18 ;  /* 0x00000012001e7202 */ /* 0x000fe20000000f00 */
[C---:B------:R-:W-:Y:S04]  /*8500*/  HMMA.16816.F32 R168, R136.reuse, R170, R32 ;  /* 0x000000aa88a8723c */ /* 0x040fe80000001820 */
[----:B------:R-:W-:Y:S01]  /*8510*/  MOV R31, R19 ;  /* 0x00000013001f7202 */ /* 0x000fe20000000f00 */
[----:B------:R-:W-:Y:S01]  /*8520*/  FADD.FTZ R0, R191, R0 ;  /* 0x00000000bf007221 */ /* 0x000fe20000010000 */
[----:B------:R-:W1:Y:S03]  /*8530*/  LDSM.16.MT88.4 R16, [R252+0x3900] ;  /* 0x00390000fc10783b */ /* 0x000e660000004200 */
[----:B------:R-:W-:Y:S03]  /*8540*/  FADD.FTZ R0, R189, R0 ;  /* 0x00000000bd007221 */ /* 0x000fe60000010000 */
[----:B------:R-:W-:Y:S02]  /*8550*/  FADD.FTZ R2, R31, R2 ;  /* 0x000000021f027221 */ /* 0x000fe40000010000 */
[----:B------:R-:W-:Y:S02]  /*8560*/  FADD.FTZ R0, R190, R0 ;  /* 0x00000000be007221 */ /* 0x000fe40000010000 */
[----:B------:R-:W-:Y:S02]  /*8570*/  FADD.FTZ R2, R25, R2 ;  /* 0x0000000219027221 */ /* 0x000fe40000010000 */
[----:B------:R-:W-:Y:S02]  /*8580*/  FADD.FTZ R0, R183, R0 ;  /* 0x00000000b7007221 */ /* 0x000fe40000010000 */
[----:B------:R-:W-:Y:S01]  /*8590*/  FADD.FTZ R2, R26, R2 ;  /* 0x000000021a027221 */ /* 0x000fe20000010000 */
[C---:B--2---:R-:W-:Y:S03]  /*85a0*/  HMMA.16816.F32 R36, R136.reuse, R4, R36 ;  /* 0x000000048824723c */ /* 0x044fe60000001824 */
[----:B------:R-:W-:Y:S02]  /*85b0*/  FADD.FTZ R0, R184, R0 ;  /* 0x00000000b8007221 */ /* 0x000fe40000010000 */
[----:B------:R-:W-:Y:S02]  /*85c0*/  FADD.FTZ R2, R27, R2 ;  /* 0x000000021b027221 */ /* 0x000fe40000010000 */
[----:B------:R-:W-:Y:S01]  /*85d0*/  FADD.FTZ R0, R181, R0 ;  /* 0x00000000b5007221 */ /* 0x000fe20000010000 */
[C---:B------:R-:W-:Y:S01]  /*85e0*/  HMMA.16816.F32 R40, R136.reuse, R6, R40 ;  /* 0x000000068828723c */ /* 0x040fe20000001828 */
[----:B------:R-:W2:Y:S03]  /*85f0*/  LDSM.16.MT88.4 R4, [R249+0x5900] ;  /* 0x00590000f904783b */ /* 0x000ea60000004200 */
[----:B------:R-:W-:Y:S04]  /*8600*/  FADD.FTZ R2, R20, R2 ;  /* 0x0000000214027221 */ /* 0x000fe80000010000 */
[C---:B------:R-:W-:Y:S04]  /*8610*/  HMMA.16816.F32 R44, R136.reuse, R8, R44 ;  /* 0x00000008882c723c */ /* 0x040fe8000000182c */
[----:B------:R-:W-:Y:S04]  /*8620*/  FADD.FTZ R2, R21, R2 ;  /* 0x0000000215027221 */ /* 0x000fe80000010000 */
[C---:B------:R-:W-:Y:S01]  /*8630*/  HMMA.16816.F32 R48, R136.reuse, R10, R48 ;  /* 0x0000000a8830723c */ /* 0x040fe20000001830 */
[----:B------:R-:W3:Y:S03]  /*8640*/  LDSM.16.MT88.4 R8, [R250+0x5900] ;  /* 0x00590000fa08783b */ /* 0x000ee60000004200 */
[----:B------:R-:W-:Y:S04]  /*8650*/  FADD.FTZ R2, R22, R2 ;  /* 0x0000000216027221 */ /* 0x000fe80000010000 */
[C---:B------:R-:W-:Y:S04]  /*8660*/  HMMA.16816.F32 R52, R136.reuse, R12, R52 ;  /* 0x0000000c8834723c */ /* 0x040fe80000001834 */
[----:B------:R-:W-:Y:S04]  /*8670*/  FADD.FTZ R2, R23, R2 ;  /* 0x0000000217027221 */ /* 0x000fe80000010000 */
[C---:B------:R-:W-:Y:S01]  /*8680*/  HMMA.16816.F32 R56, R136.reuse, R14, R56 ;  /* 0x0000000e8838723c */ /* 0x040fe20000001838 */
[----:B------:R-:W4:Y:S07]  /*8690*/  LDSM.16.MT88.4 R12, [R30+0x5900] ;  /* 0x005900001e0c783b */ /* 0x000f2e0000004200 */
[C---:B-1----:R-:W-:Y:S08]  /*86a0*/  HMMA.16816.F32 R60, R136.reuse, R16, R60 ;  /* 0x00000010883c723c */ /* 0x042ff0000000183c */
[C---:B------:R-:W-:Y:S01]  /*86b0*/  HMMA.16816.F32 R64, R136.reuse, R18, R64 ;  /* 0x000000128840723c */ /* 0x040fe20000001840 */
[----:B------:R-:W1:Y:S07]  /*86c0*/  LDSM.16.MT88.4 R16, [R252+0x5900] ;  /* 0x00590000fc10783b */ /* 0x000e6e0000004200 */
[C---:B--2---:R-:W-:Y:S08]  /*86d0*/  HMMA.16816.F32 R68, R136.reuse, R4, R68 ;  /* 0x000000048844723c */ /* 0x044ff00000001844 */
[C---:B------:R-:W-:Y:S01]  /*86e0*/  HMMA.16816.F32 R72, R136.reuse, R6, R72 ;  /* 0x000000068848723c */ /* 0x040fe20000001848 */
[----:B------:R-:W2:Y:S07]  /*86f0*/  LDSM.16.MT88.4 R4, [R249+0x7900] ;  /* 0x00790000f904783b */ /* 0x000eae0000004200 */
[C---:B---3--:R-:W-:Y:S08]  /*8700*/  HMMA.16816.F32 R76, R136.reuse, R8, R76 ;  /* 0x00000008884c723c */ /* 0x048ff0000000184c */
[C---:B------:R-:W-:Y:S01]  /*8710*/  HMMA.16816.F32 R80, R136.reuse, R10, R80 ;  /* 0x0000000a8850723c */ /* 0x040fe20000001850 */
[----:B------:R-:W3:Y:S07]  /*8720*/  LDSM.16.MT88.4 R8, [R250+0x7900] ;  /* 0x00790000fa08783b */ /* 0x000eee0000004200 */
[C---:B----4-:R-:W-:Y:S08]  /*8730*/  HMMA.16816.F32 R84, R136.reuse, R12, R84 ;  /* 0x0000000c8854723c */ /* 0x050ff00000001854 */
[C---:B------:R-:W-:Y:S01]  /*8740*/  HMMA.16816.F32 R88, R136.reuse, R14, R88 ;  /* 0x0000000e8858723c */ /* 0x040fe20000001858 */
[----:B------:R-:W4:Y:S07]  /*8750*/  LDSM.16.MT88.4 R12, [R30+0x7900] ;  /* 0x007900001e0c783b */ /* 0x000f2e0000004200 */
[C---:B-1----:R-:W-:Y:S08]  /*8760*/  HMMA.16816.F32 R92, R136.reuse, R16, R92 ;  /* 0x00000010885c723c */ /* 0x042ff0000000185c */
[C---:B------:R-:W-:Y:S01]  /*8770*/  HMMA.16816.F32 R96, R136.reuse, R18, R96 ;  /* 0x000000128860723c */ /* 0x040fe20000001860 */
[----:B------:R-:W1:Y:S07]  /*8780*/  LDSM.16.MT88.4 R16, [R252+0x7900] ;  /* 0x00790000fc10783b */ /* 0x000e6e0000004200 */
[C---:B--2---:R-:W-:Y:S07]  /*8790*/  HMMA.16816.F32 R100, R136.reuse, R4, R100 ;  /* 0x000000048864723c */ /* 0x044fee0000001864 */
[----:B------:R-:W-:Y:S01]  /*87a0*/  FADD.FTZ R4, R182, R0 ;  /* 0x00000000b6047221 */ /* 0x000fe20000010000 */
[C---:B------:R-:W-:Y:S04]  /*87b0*/  HMMA.16816.F32 R104, R136.reuse, R6, R104 ;  /* 0x000000068868723c */ /* 0x040fe80000001868 */
[----:B------:R-:W-:Y:S02]  /*87c0*/  FADD.FTZ R0, R185, R2 ;  /* 0x00000002b9007221 */ /* 0x000fe40000010000 */
[----:B------:R-:W-:Y:S02]  /*87d0*/  FADD.FTZ R4, R135, R4 ;  /* 0x0000000487047221 */ /* 0x000fe40000010000 */
[C---:B---3--:R-:W-:Y:S04]  /*87e0*/  HMMA.16816.F32 R108, R136.reuse, R8, R108 ;  /* 0x00000008886c723c */ /* 0x048fe8000000186c */
[----:B------:R-:W-:Y:S02]  /*87f0*/  FADD.FTZ R0, R186, R0 ;  /* 0x00000000ba007221 */ /* 0x000fe40000010000 */
[----:B------:R-:W-:Y:S02]  /*8800*/  FADD.FTZ R4, R180, R4 ;  /* 0x00000004b4047221 */ /* 0x000fe40000010000 */
[C---:B------:R-:W-:Y:S04]  /*8810*/  HMMA.16816.F32 R112, R136.reuse, R10, R112 ;  /* 0x0000000a8870723c */ /* 0x040fe80000001870 */
[----:B------:R-:W-:Y:S02]  /*8820*/  FADD.FTZ R2, R187, R0 ;  /* 0x00000000bb027221 */ /* 0x000fe40000010000 */
[----:B------:R-:W-:Y:S01]  /*8830*/  FADD.FTZ R0, R134, R4 ;  /* 0x0000000486007221 */ /* 0x000fe20000010000 */
[----:B------:R-:W-:Y:S01]  /*8840*/  MOV R134, R3 ;  /* 0x0000000300867202 */ /* 0x000fe20000000f00 */
[C---:B----4-:R-:W-:Y:S04]  /*8850*/  HMMA.16816.F32 R116, R136.reuse, R12, R116 ;  /* 0x0000000c8874723c */ /* 0x050fe80000001874 */
[----:B------:R-:W-:Y:S02]  /*8860*/  FADD.FTZ R2, R188, R2 ;  /* 0x00000002bc027221 */ /* 0x000fe40000010000 */
[----:B------:R-:W-:Y:S01]  /*8870*/  FADD.FTZ R0, R133, R0 ;  /* 0x0000000085007221 */ /* 0x000fe20000010000 */
[----:B------:R-:W-:Y:S01]  /*8880*/  MOV R133, R132 ;  /* 0x0000008400857202 */ /* 0x000fe20000000f00 */
[C---:B------:R-:W-:Y:S01]  /*8890*/  HMMA.16816.F32 R120, R136.reuse, R14, R120 ;  /* 0x0000000e8878723c */ /* 0x040fe20000001878 */
[----:B------:R2:W-:Y:S05]  /*88a0*/  STL [R1+0x50], R2 ;  /* 0x0000500201007387 */ /* 0x0005ea0000100800 */
[----:B------:R2:W-:Y:S02]  /*88b0*/  STL [R1+0x54], R0 ;  /* 0x0000540001007387 */ /* 0x0005e40000100800 */
[C---:B-1----:R-:W-:Y:S08]  /*88c0*/  HMMA.16816.F32 R124, R136.reuse, R16, R124 ;  /* 0x00000010887c723c */ /* 0x042ff0000000187c */
[----:B------:R-:W-:Y:S01]  /*88d0*/  HMMA.16816.F32 R128, R136, R18, R128 ;  /* 0x000000128880723c */ /* 0x000fe20000001880 */
[----:B------:R-:W-:-:S07]  /*88e0*/  @P0 BRA `(.L_x_3) ;  /* 0xffffc37000000947 */ /* 0x000fce000383ffff */
.L_x_2:
[----:B--2---:R-:W2:Y:S04]  /*88f0*/  LDL.LU R0, [R1+0x50] ;  /* 0x0000500001007983 */ /* 0x004ea80000300800 */
[----:B------:R-:W1:Y:S01]  /*8900*/  S2R R8, SR_TID.X ;  /* 0x0000000000087919 */ /* 0x000e620000002100 */
[----:B------:R-:W-:Y:S01]  /*8910*/  MOV R182, c[0x0][0x4e8] ;  /* 0x00013a0000b67a02 */ /* 0x000fe20000000f00 */
[----:B------:R-:W3:Y:S01]  /*8920*/  S2UR UR7, SR_CTAID.Y ;  /* 0x00000000000779c3 */ /* 0x000ee20000002600 */
[----:B------:R-:W-:Y:S01]  /*8930*/  ULDC.64 UR4, c[0x0][0x490] ;  /* 0x0001240000047ab9 */ /* 0x000fe20000000a00 */
[----:B------:R-:W4:Y:S04]  /*8940*/  LDL.LU R2, [R1+0x54] ;  /* 0x0000540001027983 */ /* 0x000f280000300800 */
[----:B------:R-:W4:Y:S01]  /*8950*/  LDL.LU R9, [R1+0xc4] ;  /* 0x0000c40001097983 */ /* 0x000f220000300800 */
[----:B------:R-:W-:-:S03]  /*8960*/  ISETP.NE.AND P0, PT, R182, 0x1, PT ;  /* 0x00000001b600780c */ /* 0x000fc60003f05270 */
[----:B------:R-:W4:Y:S01]  /*8970*/  LDL.LU R183, [R1+0xc8] ;  /* 0x0000c80001b77983 */ /* 0x000f220000300800 */
[----:B-1----:R-:W-:-:S04]  /*8980*/  SHF.R.S32.HI R5, RZ, 0x1f, R8 ;  /* 0x0000001fff057819 */ /* 0x002fc80000011408 */
[CC--:B------:R-:W-:Y:S02]  /*8990*/  LEA.HI R181, R5.reuse, R8.reuse, RZ, 0x5 ;  /* 0x0000000805b57211 */ /* 0x0c0fe400078f28ff */
[-C--:B------:R-:W-:Y:S02]  /*89a0*/  LEA.HI R5, R5, R8.reuse, RZ, 0x2 ;  /* 0x0000000805057211 */ /* 0x080fe400078f10ff */
[----:B------:R-:W-:Y:S01]  /*89b0*/  LOP3.LUT R4, R181, 0xffffffe0, RZ, 0xc0, !PT ;  /* 0xffffffe0b5047812 */ /* 0x000fe200078ec0ff */
[----:B---3--:R-:W-:Y:S01]  /*89c0*/  USHF.R.S32.HI UR6, URZ, 0x1f, UR7 ;  /* 0x0000001f3f067899 */ /* 0x008fe20008011407 */
[----:B------:R-:W-:Y:S01]  /*89d0*/  LOP3.LUT R14, R5, 0xfffffffc, RZ, 0xc0, !PT ;  /* 0xfffffffc050e7812 */ /* 0x000fe200078ec0ff */
[----:B------:R-:W-:Y:S06]  /*89e0*/  BAR.SYNC.DEFER_BLOCKING 0x1, 0x100 ;  /* 0x0044000000007b1d */ /* 0x000fec0000010000 */
[----:B--2---:R-:W1:Y:S04]  /*89f0*/  SHFL.BFLY PT, R11, R0, 0x2, 0x1f ;  /* 0x0c401f00000b7f89 */ /* 0x004e6800000e0000 */
[----:B----4-:R-:W2:Y:S01]  /*8a00*/  SHFL.BFLY PT, R6, R2, 0x2, 0x1f ;  /* 0x0c401f0002067f89 */ /* 0x010ea200000e0000 */
[----:B------:R-:W-:Y:S01]  /*8a10*/  MOV R133, R9 ;  /* 0x0000000900857202 */ /* 0x000fe20000000f00 */
[----:B------:R-:W-:Y:S01]  /*8a20*/  UIMAD UR10, UR6, UR4, URZ ;  /* 0x00000004060a72a4 */ /* 0x000fe2000f8e023f */
[----:B------:R-:W-:Y:S01]  /*8a30*/  IADD3 R14, -R14, R8, RZ ;  /* 0x000000080e0e7210 */ /* 0x000fe20007ffe1ff */
[----:B-1----:R-:W-:-:S05]  /*8a40*/  FADD.FTZ R11, R11, R0 ;  /* 0x000000000b0b7221 */ /* 0x002fca0000010000 */
[----:B------:R-:W1:Y:S01]  /*8a50*/  SHFL.BFLY PT, R0, R11, 0x1, 0x1f ;  /* 0x0c201f000b007f89 */ /* 0x000e6200000e0000 */
[----:B--2---:R-:W-:-:S05]  /*8a60*/  FADD.FTZ R6, R6, R2 ;  /* 0x0000000206067221 */ /* 0x004fca0000010000 */
[----:B------:R-:W2:Y:S01]  /*8a70*/  SHFL.BFLY PT, R2, R6, 0x1, 0x1f ;  /* 0x0c201f0006027f89 */ /* 0x000ea200000e0000 */
[----:B-1----:R-:W-:Y:S01]  /*8a80*/  FADD.FTZ R11, R11, R0 ;  /* 0x000000000b0b7221 */ /* 0x002fe20000010000 */
[----:B------:R-:W-:-:S04]  /*8a90*/  MOV R0, RZ ;  /* 0x000000ff00007202 */ /* 0x000fc80000000f00 */
[----:B------:R-:W-:Y:S01]  /*8aa0*/  FSETP.NE.FTZ.AND P2, PT, R11, RZ, PT ;  /* 0x000000ff0b00720b */ /* 0x000fe20003f55000 */
[----:B--2---:R-:W-:Y:S02]  /*8ab0*/  FADD.FTZ R6, R6, R2 ;  /* 0x0000000206067221 */ /* 0x004fe40000010000 */
[----:B------:R-:W-:-:S03]  /*8ac0*/  @P0 IMAD.HI.U32 R2, R9, c[0x0][0x4ec], RZ ;  /* 0x00013b0009020a27 */ /* 0x000fc600078e00ff */
[----:B------:R-:W-:Y:S02]  /*8ad0*/  FSETP.NE.FTZ.AND P1, PT, R6, RZ, PT ;  /* 0x000000ff0600720b */ /* 0x000fe40003f35000 */
[----:B------:R-:W-:Y:S02]  /*8ae0*/  @P0 SHF.R.U32.HI R133, RZ, c[0x0][0x4f0], R2 ;  /* 0x00013c00ff850a19 */ /* 0x000fe40000011602 */
[----:B------:R-:W-:-:S03]  /*8af0*/  IADD3 R2, -R4, R8, RZ ;  /* 0x0000000804027210 */ /* 0x000fc60007ffe1ff */
[----:B------:R-:W-:Y:S01]  /*8b00*/  @P2 MUFU.RCP R0, R11 ;  /* 0x0000000b00002308 */ /* 0x000fe20000001000 */
[----:B------:R-:W-:Y:S02]  /*8b10*/  MOV R4, RZ ;  /* 0x000000ff00047202 */ /* 0x000fe40000000f00 */
[----:B------:R-:W-:Y:S01]  /*8b20*/  LOP3.LUT P4, RZ, R2, 0x3, RZ, 0xc0, !PT ;  /* 0x0000000302ff7812 */ /* 0x000fe2000788c0ff */
[----:B------:R-:W-:Y:S01]  /*8b30*/  UIMAD.WIDE.U32 UR12, UR7, UR4, URZ ;  /* 0x00000004070c72a5 */ /* 0x000fe2000f8e003f */
[----:B------:R-:W-:-:S03]  /*8b40*/  IADD3 R7, -R133, RZ, RZ ;  /* 0x000000ff85077210 */ /* 0x000fc60007ffe1ff */
[----:B------:R-:W1:Y:S01]  /*8b50*/  @P1 MUFU.RCP R4, R6 ;  /* 0x0000000600041308 */ /* 0x000e620000001000 */
[----:B------:R-:W-:Y:S01]  /*8b60*/  SHF.R.S32.HI R2, RZ, 0x2, R5 ;  /* 0x00000002ff027819 */ /* 0x000fe20000011405 */
[----:B------:R-:W-:Y:S01]  /*8b70*/  UIMAD UR10, UR7, UR5, UR10 ;  /* 0x00000005070a72a4 */ /* 0x000fe2000f8e020a */
[----:B------:R-:W-:Y:S02]  /*8b80*/  IMAD R134, R7, c[0x0][0x4e8], R9 ;  /* 0x00013a0007867a24 */ /* 0x000fe400078e0209 */
[----:B------:R-:W-:Y:S01]  /*8b90*/  ULDC.64 UR4, c[0x0][0x3e8] ;  /* 0x0000fa0000047ab9 */ /* 0x000fe20000000a00 */
[C---:B-1----:R-:W-:Y:S02]  /*8ba0*/  FMUL.FTZ R83, R4.reuse, R83 ;  /* 0x0000005304537220 */ /* 0x042fe40000410000 */
[----:B------:R-:W-:-:S05]  /*8bb0*/  FMUL.FTZ R31, R4, R82 ;  /* 0x00000052041f7220 */ /* 0x000fca0000410000 */
[----:B------:R-:W-:Y:S02]  /*8bc0*/  F2FP.PACK_AB R31, R83, R31 ;  /* 0x0000001f531f723e */ /* 0x000fe400000000ff */
[----:B------:R-:W2:Y:S01]  /*8bd0*/  LDL.LU R83, [R1+0xbc] ;  /* 0x0000bc0001537983 */ /* 0x000ea20000300800 */
[C---:B------:R-:W-:Y:S02]  /*8be0*/  FMUL.FTZ R137, R0.reuse, R64 ;  /* 0x0000004000897220 */ /* 0x040fe40000410000 */
[C---:B------:R-:W-:Y:S02]  /*8bf0*/  FMUL.FTZ R180, R0.reuse, R141 ;  /* 0x0000008d00b47220 */ /* 0x040fe40000410000 */
[C---:B------:R-:W-:Y:S02]  /*8c00*/  FMUL.FTZ R13, R0.reuse, R140 ;  /* 0x0000008c000d7220 */ /* 0x040fe40000410000 */
[C---:B-----5:R-:W-:Y:S02]  /*8c10*/  FMUL.FTZ R179, R0.reuse, R145 ;  /* 0x0000009100b37220 */ /* 0x060fe40000410000 */
[----:B------:R-:W-:-:S02]  /*8c20*/  FMUL.FTZ R17, R0, R144 ;  /* 0x0000009000117220 */ /* 0x000fc40000410000 */
[C---:B------:R-:W-:Y:S02]  /*8c30*/  FMUL.FTZ R178, R0.reuse, R149 ;  /* 0x0000009500b27220 */ /* 0x040fe40000410000 */
[C---:B------:R-:W-:Y:S02]  /*8c40*/  FMUL.FTZ R19, R0.reuse, R148 ;  /* 0x0000009400137220 */ /* 0x040fe40000410000 */
[C---:B------:R-:W-:Y:S02]  /*8c50*/  FMUL.FTZ R177, R0.reuse, R153 ;  /* 0x0000009900b17220 */ /* 0x040fe40000410000 */
[C---:B------:R-:W-:Y:S02]  /*8c60*/  FMUL.FTZ R21, R0.reuse, R152 ;  /* 0x0000009800157220 */ /* 0x040fe40000410000 */
[C---:B------:R-:W-:Y:S02]  /*8c70*/  FMUL.FTZ R176, R0.reuse, R157 ;  /* 0x0000009d00b07220 */ /* 0x040fe40000410000 */
        /* <DEDUP_REMOVED lines=53> */
[----:B------:R-:W-:Y:S01]  /*8fd0*/  FMUL.FTZ R128, R0, R128 ;  /* 0x0000008000807220 */ /* 0x000fe20000410000 */
[----:B------:R-:W-:Y:S01]  /*8fe0*/  SHF.R.S32.HI R0, RZ, 0x1f, R5 ;  /* 0x0000001fff007819 */ /* 0x000fe20000011405 */
[C---:B------:R-:W-:Y:S01]  /*8ff0*/  FMUL.FTZ R15, R4.reuse, R79 ;  /* 0x0000004f040f7220 */ /* 0x040fe20000410000 */
[----:B------:R-:W1:Y:S01]  /*9000*/  @P1 MUFU.LG2 R6, R6 ;  /* 0x0000000600061308 */ /* 0x000e620000000c00 */
[----:B------:R-:W-:Y:S01]  /*9010*/  FMUL.FTZ R33, R4, R78 ;  /* 0x0000004e04217220 */ /* 0x000fe20000410000 */
[----:B------:R-:W-:-:S04]  /*9020*/  LEA.HI R0, R0, R2, RZ, 0x3 ;  /* 0x0000000200007211 */ /* 0x000fc800078f18ff */
[----:B------:R-:W-:Y:S02]  /*9030*/  F2FP.PACK_AB R33, R15, R33 ;  /* 0x000000210f21723e */ /* 0x000fe400000000ff */
[----:B------:R-:W-:Y:S01]  /*9040*/  LOP3.LUT R0, R0, 0xfffffff8, RZ, 0xc0, !PT ;  /* 0xfffffff800007812 */ /* 0x000fe200078ec0ff */
[----:B------:R-:W3:Y:S01]  /*9050*/  S2R R15, SR_CTAID.Z ;  /* 0x00000000000f7919 */ /* 0x000ee20000002700 */
[----:B------:R-:W-:Y:S02]  /*9060*/  UIMAD.WIDE.U32 UR14, UR7, UR4, URZ ;  /* 0x00000004070e72a5 */ /* 0x000fe4000f8e003f */
[----:B------:R-:W-:Y:S02]  /*9070*/  IADD3 R10, R2, -R0, RZ ;  /* 0x80000000020a7210 */ /* 0x000fe40007ffe0ff */
[----:B------:R-:W-:Y:S02]  /*9080*/  @P2 MOV R2, 0x3f317218 ;  /* 0x3f31721800022802 */ /* 0x000fe40000000f00 */
[----:B------:R-:W-:-:S02]  /*9090*/  @P1 MOV R0, 0x3f317218 ;  /* 0x3f31721800001802 */ /* 0x000fc40000000f00 */
[----:B------:R-:W-:Y:S01]  /*90a0*/  MOV R9, UR15 ;  /* 0x0000000f00097c02 */ /* 0x000fe20008000f00 */
[----:B------:R-:W-:Y:S01]  /*90b0*/  @P2 FMUL.FTZ R9, R2, c[0x0][0x2d0] ;  /* 0x0000b40002092a20 */ /* 0x000fe20000410000 */
[----:B------:R-:W4:Y:S01]  /*90c0*/  @P2 MUFU.LG2 R11, R11 ;  /* 0x0000000b000b2308 */ /* 0x000f220000000c00 */
[----:B-1----:R-:W-:Y:S02]  /*90d0*/  @P1 FMUL.FTZ R2, R6, 0.69314718246459960938 ;  /* 0x3f31721806021820 */ /* 0x002fe40000410000 */
[----:B------:R-:W-:Y:S01]  /*90e0*/  @P1 FMUL.FTZ R0, R0, c[0x0][0x2d0] ;  /* 0x0000b40000001a20 */ /* 0x000fe20000410000 */
[----:B------:R-:W-:Y:S01]  /*90f0*/  UIMAD UR6, UR6, UR4, URZ ;  /* 0x00000004060672a4 */ /* 0x000fe2000f8e023f */
[----:B------:R-:W-:Y:S01]  /*9100*/  MOV R79, 0xff800000 ;  /* 0xff800000004f7802 */ /* 0x000fe20000000f00 */
[----:B------:R-:W-:Y:S02]  /*9110*/  FMUL.FTZ R53, R4, R38 ;  /* 0x0000002604357220 */ /* 0x000fe40000410000 */
[----:B------:R-:W-:Y:S01]  /*9120*/  @P1 FFMA.FTZ R79, R0, R3, R2 ;  /* 0x00000003004f1223 */ /* 0x000fe20000010002 */
[----:B------:R-:W-:Y:S01]  /*9130*/  SHF.R.S32.HI R0, RZ, 0x5, R181 ;  /* 0x00000005ff007819 */ /* 0x000fe200000114b5 */
[----:B------:R-:W-:-:S02]  /*9140*/  FMUL.FTZ R44, R4, R39 ;  /* 0x00000027042c7220 */ /* 0x000fc40000410000 */
[C---:B------:R-:W-:Y:S02]  /*9150*/  FMUL.FTZ R40, R4.reuse, R43 ;  /* 0x0000002b04287220 */ /* 0x040fe40000410000 */
[C---:B------:R-:W-:Y:S02]  /*9160*/  FMUL.FTZ R38, R4.reuse, R47 ;  /* 0x0000002f04267220 */ /* 0x040fe40000410000 */
[C---:B------:R-:W-:Y:S02]  /*9170*/  FMUL.FTZ R32, R4.reuse, R63 ;  /* 0x0000003f04207220 */ /* 0x040fe40000410000 */
[C---:B------:R-:W-:Y:S02]  /*9180*/  FMUL.FTZ R30, R4.reuse, R67 ;  /* 0x00000043041e7220 */ /* 0x040fe40000410000 */
[C---:B------:R-:W-:Y:S02]  /*9190*/  FMUL.FTZ R28, R4.reuse, R71 ;  /* 0x00000047041c7220 */ /* 0x040fe40000410000 */
[C---:B------:R-:W-:Y:S01]  /*91a0*/  FMUL.FTZ R16, R4.reuse, R75 ;  /* 0x0000004b04107220 */ /* 0x040fe20000410000 */
[----:B------:R-:W-:Y:S01]  /*91b0*/  UIMAD UR5, UR7, UR5, UR6 ;  /* 0x00000005070572a4 */ /* 0x000fe2000f8e0206 */
        /* <DEDUP_REMOVED lines=51> */
[----:B------:R-:W-:Y:S01]  /*94f0*/  FMUL.FTZ R130, R4, R130 ;  /* 0x0000008204827220 */ /* 0x000fe20000410000 */
[----:B------:R-:W-:Y:S02]  /*9500*/  MOV R4, UR12 ;  /* 0x0000000c00047c02 */ /* 0x000fe40008000f00 */
[----:B------:R-:W-:Y:S02]  /*9510*/  MOV R8, UR14 ;  /* 0x0000000e00087c02 */ /* 0x000fe40008000f00 */
[----:B------:R-:W-:Y:S01]  /*9520*/  SHF.R.S32.HI R3, RZ, 0x1f, R0 ;  /* 0x0000001fff037819 */ /* 0x000fe20000011400 */
[----:B------:R-:W-:Y:S01]  /*9530*/  UIADD3 UR5, UR15, UR5, URZ ;  /* 0x000000050f057290 */ /* 0x000fe2000fffe03f */
[----:B------:R-:W-:Y:S01]  /*9540*/  MOV R6, R4 ;  /* 0x0000000400067202 */ /* 0x000fe20000000f00 */
[----:B------:R-:W1:Y:S01]  /*9550*/  S2R R82, SR_CTAID.X ;  /* 0x0000000000527919 */ /* 0x000e620000002500 */
[----:B------:R-:W-:-:S02]  /*9560*/  MOV R4, R8 ;  /* 0x0000000800047202 */ /* 0x000fc40000000f00 */
[----:B------:R-:W-:Y:S02]  /*9570*/  LEA.HI R3, R3, R0, RZ, 0x3 ;  /* 0x0000000003037211 */ /* 0x000fe400078f18ff */
[----:B---3--:R-:W-:Y:S02]  /*9580*/  SHF.R.S32.HI R8, RZ, 0x1f, R15 ;  /* 0x0000001fff087819 */ /* 0x008fe4000001140f */
[----:B------:R-:W-:Y:S01]  /*9590*/  LEA.HI R2, R14, R14, RZ, 0x1 ;  /* 0x0000000e0e027211 */ /* 0x000fe200078f08ff */
[----:B----4-:R-:W-:Y:S01]  /*95a0*/  @P2 FMUL.FTZ R11, R11, 0.69314718246459960938 ;  /* 0x3f3172180b0b2820 */ /* 0x010fe20000410000 */
[----:B------:R-:W-:Y:S02]  /*95b0*/  MOV R5, UR13 ;  /* 0x0000000d00057c02 */ /* 0x000fe40008000f00 */
[----:B------:R-:W-:Y:S02]  /*95c0*/  F2FP.PACK_AB R41, R32, R41 ;  /* 0x000000292029723e */ /* 0x000fe400000000ff */
[----:B------:R-:W-:-:S02]  /*95d0*/  MOV R5, UR5 ;  /* 0x0000000500057c02 */ /* 0x000fc40008000f00 */
[----:B------:R-:W-:Y:S01]  /*95e0*/  F2FP.PACK_AB R32, R81, R60 ;  /* 0x0000003c5120723e */ /* 0x000fe200000000ff */
[----:B------:R-:W-:Y:S01]  /*95f0*/  IMAD R81, R8, c[0x0][0x3f0], RZ ;  /* 0x0000fc0008517a24 */ /* 0x000fe200078e02ff */
[----:B------:R-:W-:Y:S02]  /*9600*/  LOP3.LUT R3, R3, 0xffffff8, RZ, 0xc0, !PT ;  /* 0x0ffffff803037812 */ /* 0x000fe400078ec0ff */
[----:B------:R-:W-:Y:S01]  /*9610*/  LOP3.LUT R2, R2, 0x1ffffffe, RZ, 0xc0, !PT ;  /* 0x1ffffffe02027812 */ /* 0x000fe200078ec0ff */
[----:B------:R-:W-:Y:S01]  /*9620*/  UIADD3 UR10, UR13, UR10, URZ ;  /* 0x0000000a0d0a7290 */ /* 0x000fe2000fffe03f */
[----:B------:R-:W-:Y:S01]  /*9630*/  MOV R80, 0xff800000 ;  /* 0xff80000000507802 */ /* 0x000fe20000000f00 */
[----:B------:R-:W-:Y:S01]  /*9640*/  @P2 FFMA.FTZ R80, R9, R132, R11 ;  /* 0x0000008409502223 */ /* 0x000fe2000001000b */
[----:B------:R-:W-:Y:S02]  /*9650*/  F2FP.PACK_AB R35, R16, R35 ;  /* 0x000000231023723e */ /* 0x000fe400000000ff */
[----:B------:R-:W-:-:S02]  /*9660*/  IADD3 R9, R0, -R3, RZ ;  /* 0x8000000300097210 */ /* 0x000fc40007ffe0ff */
[----:B------:R-:W-:Y:S01]  /*9670*/  LEA R16, R0, R14, 0x9 ;  /* 0x0000000e00107211 */ /* 0x000fe200078e48ff */
[C---:B------:R-:W-:Y:S01]  /*9680*/  IMAD R0, R15.reuse, c[0x0][0x3f4], R81 ;  /* 0x0000fd000f007a24 */ /* 0x040fe200078e0251 */
[----:B------:R-:W-:Y:S01]  /*9690*/  IADD3 R11, R14, -R2, RZ ;  /* 0x800000020e0b7210 */ /* 0x000fe20007ffe0ff */
[----:B------:R-:W-:Y:S01]  /*96a0*/  IMAD.WIDE.U32 R2, R15, c[0x0][0x3f0], R4 ;  /* 0x0000fc000f027a25 */ /* 0x000fe200078e0004 */
[----:B------:R-:W-:-:S03]  /*96b0*/  SHF.L.U32 R4, R10, 0x6, RZ ;  /* 0x000000060a047819 */ /* 0x000fc600000006ff */
[----:B------:R-:W-:Y:S01]  /*96c0*/  IMAD R78, R8, c[0x0][0x498], RZ ;  /* 0x00012600084e7a24 */ /* 0x000fe200078e02ff */
[----:B------:R-:W-:Y:S02]  /*96d0*/  SHF.R.S32.HI R8, RZ, 0x2, R183 ;  /* 0x00000002ff087819 */ /* 0x000fe400000114b7 */
[----:B------:R-:W-:Y:S02]  /*96e0*/  MOV R7, UR10 ;  /* 0x0000000a00077c02 */ /* 0x000fe40008000f00 */
[----:B------:R-:W-:Y:S02]  /*96f0*/  LOP3.LUT R5, R10, 0x1, RZ, 0xc0, !PT ;  /* 0x000000010a057812 */ /* 0x000fe400078ec0ff */
[----:B------:R-:W-:Y:S02]  /*9700*/  IADD3 R3, R3, R0, RZ ;  /* 0x0000000003037210 */ /* 0x000fe40007ffe0ff */
[----:B------:R-:W-:Y:S01]  /*9710*/  LEA R0, R9, R8, 0x4 ;  /* 0x0000000809007211 */ /* 0x000fe200078e20ff */
[C---:B------:R-:W-:Y:S01]  /*9720*/  IMAD R78, R15.reuse, c[0x0][0x49c], R78 ;  /* 0x000127000f4e7a24 */ /* 0x040fe200078e024e */
[----:B------:R-:W-:Y:S01]  /*9730*/  LOP3.LUT R4, R4, 0x1c0, RZ, 0xc0, !PT ;  /* 0x000001c004047812 */ /* 0x000fe200078ec0ff */
[----:B------:R-:W-:Y:S01]  /*9740*/  IMAD.WIDE.U32 R14, R15, c[0x0][0x498], R6 ;  /* 0x000126000f0e7a25 */ /* 0x000fe200078e0006 */
[----:B------:R-:W-:-:S02]  /*9750*/  R2P PR, R10, 0x6 ;  /* 0x000000060a007804 */ /* 0x000fc40000000000 */
[----:B------:R-:W-:Y:S02]  /*9760*/  ISETP.NE.U32.AND P3, PT, R5, 0x1, PT ;  /* 0x000000010500780c */ /* 0x000fe40003f65070 */
[----:B------:R-:W-:Y:S02]  /*9770*/  SHF.R.S32.HI R6, RZ, 0x1f, R133 ;  /* 0x0000001fff067819 */ /* 0x000fe40000011485 */
[----:B------:R-:W-:Y:S02]  /*9780*/  LEA R5, R11, R0, 0x3 ;  /* 0x000000000b057211 */ /* 0x000fe400078e18ff */
[----:B------:R-:W-:Y:S01]  /*9790*/  LEA.HI R4, R4, R4, RZ, 0x1d ;  /* 0x0000000404047211 */ /* 0x000fe200078fe8ff */
[----:B------:R-:W-:Y:S01]  /*97a0*/  IMAD R81, R182, c[0x0][0x388], RZ ;  /* 0x0000e200b6517a24 */ /* 0x000fe200078e02ff */
[C---:B-1----:R-:W-:Y:S02]  /*97b0*/  LEA R0, R82.reuse, R0, 0x7 ;  /* 0x0000000052007211 */ /* 0x042fe400078e38ff */
[----:B------:R-:W-:Y:S01]  /*97c0*/  LEA R10, R82, R5, 0x7 ;  /* 0x00000005520a7211 */ /* 0x000fe200078e38ff */
[----:B------:R-:W-:Y:S01]  /*97d0*/  IMAD R5, R6, c[0x0][0x3e0], RZ ;  /* 0x0000f80006057a24 */ /* 0x000fe200078e02ff */
[----:B------:R-:W-:-:S02]  /*97e0*/  LEA R4, R16, R4, 0x1 ;  /* 0x0000000410047211 */ /* 0x000fc400078e08ff */
[C---:B------:R-:W-:Y:S01]  /*97f0*/  ISETP.GE.OR P5, PT, R0.reuse, R81, P4 ;  /* 0x000000510000720c */ /* 0x040fe200027a6670 */
[C---:B------:R-:W-:Y:S01]  /*9800*/  IMAD R6, R133.reuse, c[0x0][0x3e4], R5 ;  /* 0x0000f90085067a24 */ /* 0x040fe200078e0205 */
[----:B------:R-:W-:Y:S02]  /*9810*/  IADD3 R7, R0, 0x8, RZ ;  /* 0x0000000800077810 */ /* 0x000fe40007ffe0ff */
[----:B------:R-:W-:Y:S01]  /*9820*/  SHF.L.U32 R0, R4, 0x1, RZ ;  /* 0x0000000104007819 */ /* 0x000fe200000006ff */
[----:B------:R-:W-:Y:S01]  /*9830*/  IMAD.WIDE.U32 R4, R133, c[0x0][0x3e0], R2 ;  /* 0x0000f80085047a25 */ /* 0x000fe200078e0002 */
[----:B------:R-:W-:-:S03]  /*9840*/  F2FP.PACK_AB R13, R180, R13 ;  /* 0x0000000db40d723e */ /* 0x000fc600000000ff */
[----:B------:R-:W-:Y:S01]  /*9850*/  @P0 IMAD.HI.U32 R8, R10, c[0x0][0x4ec], RZ ;  /* 0x00013b000a080a27 */ /* 0x000fe200078e00ff */
[----:B------:R-:W-:Y:S02]  /*9860*/  F2FP.PACK_AB R12, R143, R12 ;  /* 0x0000000c8f0c723e */ /* 0x000fe400000000ff */
[----:B------:R-:W-:Y:S02]  /*9870*/  IADD3 R5, R5, R6, RZ ;  /* 0x0000000605057210 */ /* 0x000fe40007ffe0ff */
[----:B------:R-:W-:Y:S02]  /*9880*/  ISETP.GE.OR P4, PT, R7, R81, P4 ;  /* 0x000000510700720c */ /* 0x000fe40002786670 */
[----:B------:R-:W-:Y:S02]  /*9890*/  MOV R3, R10 ;  /* 0x0000000a00037202 */ /* 0x000fe40000000f00 */
[----:B------:R-:W-:Y:S02]  /*98a0*/  SHF.R.S32.HI R7, RZ, 0x1f, R134 ;  /* 0x0000001fff077819 */ /* 0x000fe40000011486 */
[----:B------:R-:W-:Y:S01]  /*98b0*/  @P0 SHF.R.U32.HI R3, RZ, c[0x0][0x4f0], R8 ;  /* 0x00013c00ff030a19 */ /* 0x000fe20000011608 */
[----:B------:R-:W-:Y:S04]  /*98c0*/  STS [R0+0x80], R13 ;  /* 0x0000800d00007388 */ /* 0x000fe80000000800 */
[----:B------:R1:W-:Y:S01]  /*98d0*/  STS [R0+0x480], R12 ;  /* 0x0004800c00007388 */ /* 0x0003e20000000800 */
[----:B------:R-:W-:Y:S01]  /*98e0*/  IMAD R6, R7, c[0x0][0x3d8], RZ ;  /* 0x0000f60007067a24 */ /* 0x000fe200078e02ff */
[----:B------:R-:W-:-:S02]  /*98f0*/  IADD3 R9, R0, 0x80, RZ ;  /* 0x0000008000097810 */ /* 0x000fc40007ffe0ff */
[----:B------:R-:W-:Y:S01]  /*9900*/  MOV R7, 0x20 ;  /* 0x0000002000077802 */ /* 0x000fe20000000f00 */
[----:B------:R-:W-:Y:S01]  /*9910*/  IMAD R16, R134, c[0x0][0x3dc], R6 ;  /* 0x0000f70086107a24 */ /* 0x000fe200078e0206 */
[----:B------:R-:W-:Y:S02]  /*9920*/  SHF.R.S32.HI R6, RZ, 0x1f, R3 ;  /* 0x0000001fff067819 */ /* 0x000fe40000011403 */
[----:B------:R-:W-:Y:S02]  /*9930*/  IADD3 R8, P0, R3, R14, RZ ;  /* 0x0000000e03087210 */ /* 0x000fe40007f1e0ff */
[----:B------:R-:W-:Y:S02]  /*9940*/  IADD3 R2, R0, 0x70, RZ ;  /* 0x0000007000027810 */ /* 0x000fe40007ffe0ff */
[----:B------:R-:W-:Y:S02]  /*9950*/  @P3 IADD3 R2, R9, 0x10, RZ ;  /* 0x0000001009023810 */ /* 0x000fe40007ffe0ff */
[----:B------:R-:W-:Y:S01]  /*9960*/  IADD3.X R9, R6, R15, R78, P0, !PT ;  /* 0x0000000f06097210 */ /* 0x000fe200007fe44e */
[----:B-1----:R-:W-:Y:S01]  /*9970*/  IMAD.WIDE.U32 R12, R134, c[0x0][0x3d8], R4 ;  /* 0x0000f600860c7a25 */ /* 0x002fe200078e0004 */
[----:B------:R-:W-:Y:S01]  /*9980*/  IADD3 R4, -R3, RZ, RZ ;  /* 0x000000ff03047210 */ /* 0x000fe20007ffe1ff */
[----:B------:R1:W5:Y:S04]  /*9990*/  LDL R78, [R1+0xb4] ;  /* 0x0000b400014e7983 */ /* 0x0003680000100800 */
[----:B------:R-:W-:Y:S01]  /*99a0*/  IMAD R4, R4, c[0x0][0x4e8], R10 ;  /* 0x00013a0004047a24 */ /* 0x000fe200078e020a */
[----:B------:R-:W-:-:S02]  /*99b0*/  SEL R5, R7, 0xffffffe0, !P1 ;  /* 0xffffffe007057807 */ /* 0x000fc40004800000 */
[----:B------:R-:W-:Y:S02]  /*99c0*/  MOV R6, 0x40 ;  /* 0x0000004000067802 */ /* 0x000fe40000000f00 */
[----:B------:R-:W-:Y:S02]  /*99d0*/  SHF.R.S32.HI R7, RZ, 0x1f, R4 ;  /* 0x0000001fff077819 */ /* 0x000fe40000011404 */
[----:B------:R-:W-:Y:S02]  /*99e0*/  SEL R6, R6, 0xffffffc0, !P2 ;  /* 0xffffffc006067807 */ /* 0x000fe40005000000 */
[----:B------:R-:W-:Y:S01]  /*99f0*/  F2FP.PACK_AB R17, R179, R17 ;  /* 0x00000011b311723e */ /* 0x000fe200000000ff */
[----:B------:R-:W-:Y:S01]  /*9a00*/  IMAD R7, R7, c[0x0][0x488], RZ ;  /* 0x0001220007077a24 */ /* 0x000fe200078e02ff */
[----:B------:R-:W-:Y:S02]  /*9a10*/  F2FP.PACK_AB R18, R147, R18 ;  /* 0x000000129312723e */ /* 0x000fe400000000ff */
[----:B------:R-:W-:-:S02]  /*9a20*/  F2FP.PACK_AB R19, R178, R19 ;  /* 0x00000013b213723e */ /* 0x000fc400000000ff */
[----:B------:R-:W-:Y:S02]  /*9a30*/  F2FP.PACK_AB R22, R151, R22 ;  /* 0x000000169716723e */ /* 0x000fe400000000ff */
[----:B------:R-:W-:Y:S01]  /*9a40*/  IADD3 R3, R0, R5, RZ ;  /* 0x0000000500037210 */ /* 0x000fe20007ffe0ff */
[C---:B------:R-:W-:Y:S01]  /*9a50*/  IMAD R10, R4.reuse, c[0x0][0x48c], R7 ;  /* 0x00012300040a7a24 */ /* 0x040fe200078e0207 */
[----:B------:R-:W-:Y:S02]  /*9a60*/  F2FP.PACK_AB R21, R177, R21 ;  /* 0x00000015b115723e */ /* 0x000fe400000000ff */
[----:B------:R-:W-:Y:S02]  /*9a70*/  F2FP.PACK_AB R20, R155, R20 ;  /* 0x000000149b14723e */ /* 0x000fe400000000ff */
[----:B------:R-:W-:Y:S01]  /*9a80*/  IADD3 R14, R5, R2, RZ ;  /* 0x00000002050e7210 */ /* 0x000fe20007ffe0ff */
[----:B------:R-:W-:Y:S01]  /*9a90*/  IMAD.WIDE.U32 R8, R4, c[0x0][0x488], R8 ;  /* 0x0001220004087a25 */ /* 0x000fe200078e0008 */
[----:B------:R-:W-:-:S02]  /*9aa0*/  F2FP.PACK_AB R23, R176, R23 ;  /* 0x00000017b017723e */ /* 0x000fc400000000ff */
[----:B------:R-:W-:Y:S02]  /*9ab0*/  F2FP.PACK_AB R24, R159, R24 ;  /* 0x000000189f18723e */ /* 0x000fe400000000ff */
[----:B------:R-:W-:Y:S01]  /*9ac0*/  IADD3 R5, R0, R6, RZ ;  /* 0x0000000600057210 */ /* 0x000fe20007ffe0ff */
[----:B------:R-:W-:Y:S01]  /*9ad0*/  STS [R2], R17 ;  /* 0x0000001102007388 */ /* 0x000fe20000000800 */
[----:B------:R-:W-:Y:S02]  /*9ae0*/  F2FP.PACK_AB R25, R175, R25 ;  /* 0x00000019af19723e */ /* 0x000fe400000000ff */
[----:B------:R-:W-:Y:S01]  /*9af0*/  F2FP.PACK_AB R26, R163, R26 ;  /* 0x0000001aa31a723e */ /* 0x000fe200000000ff */
[----:B------:R-:W-:Y:S01]  /*9b00*/  STS [R2+0x400], R18 ;  /* 0x0004001202007388 */ /* 0x000fe20000000800 */
[----:B------:R-:W-:Y:S02]  /*9b10*/  IADD3 R7, R6, R2, RZ ;  /* 0x0000000206077210 */ /* 0x000fe40007ffe0ff */
[----:B------:R-:W-:Y:S01]  /*9b20*/  F2FP.PACK_AB R58, R174, R164 ;  /* 0x000000a4ae3a723e */ /* 0x000fe200000000ff */
[----:B------:R-:W-:Y:S01]  /*9b30*/  STS [R3+0x80], R19 ;  /* 0x0000801303007388 */ /* 0x000fe20000000800 */
[----:B------:R-:W-:-:S02]  /*9b40*/  F2FP.PACK_AB R57, R167, R57 ;  /* 0x00000039a739723e */ /* 0x000fc400000000ff */
[----:B------:R-:W-:Y:S01]  /*9b50*/  IADD3 R4, R6, R3, RZ ;  /* 0x0000000306047210 */ /* 0x000fe20007ffe0ff */
[----:B------:R-:W-:Y:S01]  /*9b60*/  STS [R3+0x480], R22 ;  /* 0x0004801603007388 */ /* 0x000fe20000000800 */
[----:B------:R-:W-:Y:S02]  /*9b70*/  F2FP.PACK_AB R56, R173, R168 ;  /* 0x000000a8ad38723e */ /* 0x000fe400000000ff */
[----:B------:R-:W-:Y:S01]  /*9b80*/  F2FP.PACK_AB R55, R171, R170 ;  /* 0x000000aaab37723e */ /* 0x000fe200000000ff */
[----:B------:R-:W-:Y:S01]  /*9b90*/  STS [R14], R21 ;  /* 0x000000150e007388 */ /* 0x000fe20000000800 */
[----:B------:R-:W-:Y:S02]  /*9ba0*/  IADD3 R6, R14, R6, RZ ;  /* 0x000000060e067210 */ /* 0x000fe40007ffe0ff */
[----:B------:R-:W-:Y:S01]  /*9bb0*/  F2FP.PACK_AB R54, R172, R145 ;  /* 0x00000091ac36723e */ /* 0x000fe200000000ff */
[----:B------:R-:W-:Y:S01]  /*9bc0*/  STS [R14+0x400], R20 ;  /* 0x000400140e007388 */ /* 0x000fe20000000800 */
[----:B------:R-:W-:-:S02]  /*9bd0*/  F2FP.PACK_AB R53, R44, R53 ;  /* 0x000000352c35723e */ /* 0x000fc400000000ff */
[----:B------:R-:W-:Y:S01]  /*9be0*/  F2FP.PACK_AB R52, R169, R144 ;  /* 0x00000090a934723e */ /* 0x000fe200000000ff */
[----:B------:R-:W-:Y:S01]  /*9bf0*/  STS [R5+0x80], R23 ;  /* 0x0000801705007388 */ /* 0x000fe20000000800 */
[----:B------:R-:W-:Y:S02]  /*9c00*/  F2FP.PACK_AB R51, R40, R42 ;  /* 0x0000002a2833723e */ /* 0x000fe400000000ff */
[----:B------:R-:W-:Y:S01]  /*9c10*/  F2FP.PACK_AB R50, R165, R141 ;  /* 0x0000008da532723e */ /* 0x000fe200000000ff */
[----:B------:R-:W-:Y:S01]  /*9c20*/  STS [R5+0x480], R24 ;  /* 0x0004801805007388 */ /* 0x000fe20000000800 */
[----:B------:R-:W-:Y:S02]  /*9c30*/  F2FP.PACK_AB R49, R38, R49 ;  /* 0x000000312631723e */ /* 0x000fe400000000ff */
[----:B------:R-:W-:Y:S01]  /*9c40*/  F2FP.PACK_AB R48, R161, R48 ;  /* 0x00000030a130723e */ /* 0x000fe200000000ff */
[----:B------:R-:W-:Y:S01]  /*9c50*/  STS [R7], R25 ;  /* 0x0000001907007388 */ /* 0x000fe20000000800 */
[----:B------:R-:W-:-:S03]  /*9c60*/  F2FP.PACK_AB R47, R36, R47 ;  /* 0x0000002f242f723e */ /* 0x000fc600000000ff */
[----:B------:R-:W-:Y:S01]  /*9c70*/  STS [R7+0x400], R26 ;  /* 0x0004001a07007388 */ /* 0x000fe20000000800 */
[----:B------:R-:W-:Y:S02]  /*9c80*/  F2FP.PACK_AB R46, R160, R140 ;  /* 0x0000008ca02e723e */ /* 0x000fe400000000ff */
[----:B------:R-:W-:Y:S01]  /*9c90*/  F2FP.PACK_AB R45, R34, R45 ;  /* 0x0000002d222d723e */ /* 0x000fe200000000ff */
[----:B------:R-:W-:Y:S01]  /*9ca0*/  STS [R4+0x80], R58 ;  /* 0x0000803a04007388 */ /* 0x000fe20000000800 */
[----:B------:R-:W-:-:S03]  /*9cb0*/  F2FP.PACK_AB R44, R157, R139 ;  /* 0x0000008b9d2c723e */ /* 0x000fc600000000ff */
[----:B------:R-:W-:Y:S01]  /*9cc0*/  STS [R4+0x480], R57 ;  /* 0x0004803904007388 */ /* 0x000fe20000000800 */
[----:B------:R-:W-:-:S03]  /*9cd0*/  F2FP.PACK_AB R43, R59, R43 ;  /* 0x0000002b3b2b723e */ /* 0x000fc600000000ff */
[----:B------:R-:W-:Y:S01]  /*9ce0*/  STS [R6], R56 ;  /* 0x0000003806007388 */ /* 0x000fe20000000800 */
[----:B------:R-:W-:-:S03]  /*9cf0*/  F2FP.PACK_AB R42, R156, R138 ;  /* 0x0000008a9c2a723e */ /* 0x000fc600000000ff */
[----:B------:R-:W-:Y:S01]  /*9d00*/  STS [R6+0x400], R55 ;  /* 0x0004003706007388 */ /* 0x000fe20000000800 */
        /* <DEDUP_REMOVED lines=13> */
[----:B------:R-:W-:Y:S04]  /*9de0*/  STS [R14+0x4000], R48 ;  /* 0x004000300e007388 */ /* 0x000fe80000000800 */
[----:B------:R-:W-:Y:S01]  /*9df0*/  STS [R14+0x4400], R47 ;  /* 0x0044002f0e007388 */ /* 0x000fe20000000800 */
[----:B------:R-:W-:-:S03]  /*9e00*/  F2FP.PACK_AB R29, R87, R29 ;  /* 0x0000001d571d723e */ /* 0x000fc600000000ff */
[----:B------:R-:W-:Y:S04]  /*9e10*/  STS [R5+0x4080], R46 ;  /* 0x0040802e05007388 */ /* 0x000fe80000000800 */
[----:B------:R-:W-:Y:S01]  /*9e20*/  STS [R5+0x4480], R45 ;  /* 0x0044802d05007388 */ /* 0x000fe20000000800 */
[----:B------:R-:W-:-:S03]  /*9e30*/  F2FP.PACK_AB R28, R89, R88 ;  /* 0x00000058591c723e */ /* 0x000fc600000000ff */
[----:B------:R-:W3:Y:S01]  /*9e40*/  LDL R84, [R1+0xc0] ;  /* 0x0000c00001547983 */ /* 0x000ee20000100800 */
[----:B------:R-:W-:-:S03]  /*9e50*/  F2FP.PACK_AB R27, R91, R27 ;  /* 0x0000001b5b1b723e */ /* 0x000fc600000000ff */
[----:B------:R-:W-:Y:S04]  /*9e60*/  STS [R7+0x4000], R44 ;  /* 0x0040002c07007388 */ /* 0x000fe80000000800 */
        /* <DEDUP_REMOVED lines=36> */
[----:B------:R4:W-:Y:S04]  /*a0b0*/  STS [R4+0x8480], R77 ;  /* 0x0084804d04007388 */ /* 0x0009e80000000800 */
[----:B------:R1:W-:Y:S04]  /*a0c0*/  STS [R6+0x8000], R76 ;  /* 0x0080004c06007388 */ /* 0x0003e80000000800 */
[----:B------:R-:W-:Y:S04]  /*a0d0*/  STS [R6+0x8400], R75 ;  /* 0x0084004b06007388 */ /* 0x000fe80000000800 */
        /* <DEDUP_REMOVED lines=13> */
[----:B------:R2:W-:Y:S04]  /*a1b0*/  STS [R4+0xc480], R61 ;  /* 0x00c4803d04007388 */ /* 0x0005e80000000800 */
[----:B----4-:R4:W5:Y:S04]  /*a1c0*/  LDL R77, [R1+0xb8] ;  /* 0x0000b800014d7983 */ /* 0x0109680000100800 */
[----:B-1----:R4:W5:Y:S01]  /*a1d0*/  LDL R76, [R1+0xb0] ;  /* 0x0000b000014c7983 */ /* 0x0029620000100800 */
[----:B--2---:R-:W-:-:S03]  /*a1e0*/  SHF.L.U32 R4, R83, 0x1, RZ ;  /* 0x0000000153047819 */ /* 0x004fc600000006ff */
[----:B------:R4:W5:Y:S01]  /*a1f0*/  LDL.64 R82, [R1+0xa8] ;  /* 0x0000a80001527983 */ /* 0x0009620000100a00 */
[C---:B------:R-:W-:Y:S02]  /*a200*/  LEA R15, P0, R8.reuse, c[0x0][0x450], 0x2 ;  /* 0x00011400080f7a11 */ /* 0x040fe400078010ff */
[----:B------:R-:W-:Y:S02]  /*a210*/  IADD3 R9, R9, R10, RZ ;  /* 0x0000000a09097210 */ /* 0x000fe40007ffe0ff */
[----:B------:R-:W-:Y:S02]  /*a220*/  F2FP.PACK_AB R60, R129, R128 ;  /* 0x00000080813c723e */ /* 0x000fe400000000ff */
[----:B------:R-:W-:Y:S02]  /*a230*/  F2FP.PACK_AB R130, R131, R130 ;  /* 0x000000828382723e */ /* 0x000fe400000000ff */
[----:B------:R-:W-:Y:S01]  /*a240*/  LEA.HI.X R9, R8, c[0x0][0x454], R9, 0x2, P0 ;  /* 0x0001150008097a11 */ /* 0x000fe200000f1409 */
[----:B------:R-:W-:Y:S04]  /*a250*/  STS [R6+0xc000], R60 ;  /* 0x00c0003c06007388 */ /* 0x000fe80000000800 */
[----:B------:R-:W-:Y:S04]  /*a260*/  STS [R6+0xc400], R130 ;  /* 0x00c4008206007388 */ /* 0x000fe80000000800 */
[----:B------:R-:W-:Y:S04]  /*a270*/  SHFL.IDX PT, R10, R15, RZ, 0x1c1f ;  /* 0x001c1fff0f0a7589 */ /* 0x000fe800000e0000 */
[----:B------:R-:W1:Y:S04]  /*a280*/  SHFL.IDX PT, R11, R9, RZ, 0x1c1f ;  /* 0x001c1fff090b7589 */ /* 0x000e6800000e0000 */
[----:B------:R-:W-:Y:S06]  /*a290*/  BAR.SYNC.DEFER_BLOCKING 0x1, 0x100 ;  /* 0x0044000000007b1d */ /* 0x000fec0000010000 */
[----:B------:R-:W-:Y:S04]  /*a2a0*/  SHFL.IDX PT, R8, R15, 0x1, 0x1c1f ;  /* 0x003c1f000f087f89 */ /* 0x000fe800000e0000 */
[----:B------:R-:W2:Y:S04]  /*a2b0*/  SHFL.IDX PT, R9, R9, 0x1, 0x1c1f ;  /* 0x003c1f0009097f89 */ /* 0x000ea800000e0000 */
[----:B-1----:R1:W-:Y:S04]  /*a2c0*/  @!P5 ST.E [R10.64], R80 ;  /* 0x000000500a00d985 */ /* 0x0023e8000c101908 */
[----:B--2---:R4:W-:Y:S04]  /*a2d0*/  @!P4 ST.E [R8.64], R79 ;  /* 0x0000004f0800c985 */ /* 0x0049e8000c101908 */
[----:B------:R4:W2:Y:S04]  /*a2e0*/  LDS.128 R40, [R4+0x1080] ;  /* 0x0010800004287984 */ /* 0x0008a80000000c00 */
[----:B------:R4:W1:Y:S04]  /*a2f0*/  LDS.128 R56, [R4+0x2080] ;  /* 0x0020800004387984 */ /* 0x0008680000000c00 */
[----:B------:R4:W2:Y:S04]  /*a300*/  LDS.128 R68, [R4+0x3080] ;  /* 0x0030800004447984 */ /* 0x0008a80000000c00 */
        /* <DEDUP_REMOVED lines=8> */
[----:B------:R4:W2:Y:S01]  /*a390*/  LDS.128 R72, [R4+0xf080] ;  /* 0x00f0800004487984 */ /* 0x0008a20000000c00 */
[----:B------:R-:W-:-:S02]  /*a3a0*/  IADD3 R0, R13, R16, RZ ;  /* 0x000000100d007210 */ /* 0x000fc40007ffe0ff */
[----:B-1----:R-:W-:-:S04]  /*a3b0*/  LEA R11, P0, R12, c[0x0][0x380], 0x1 ;  /* 0x0000e0000c0b7a11 */ /* 0x002fc800078008ff */
[----:B------:R-:W-:Y:S01]  /*a3c0*/  LEA.HI.X R10, R12, c[0x0][0x384], R0, 0x1, P0 ;  /* 0x0000e1000c0a7a11 */ /* 0x000fe200000f0c00 */
[----:B------:R4:W1:Y:S01]  /*a3d0*/  SHFL.IDX PT, R2, R11, RZ, 0x181f ;  /* 0x00181fff0b027589 */ /* 0x00086200000e0000 */
[----:B------:R-:W-:Y:S01]  /*a3e0*/  BSSY B0, `(.L_x_4) ;  /* 0x000001d000007945 */ /* 0x000fe20003800000 */
[----:B---3--:R-:W-:Y:S02]  /*a3f0*/  ISETP.GE.AND P0, PT, R84, R81, PT ;  /* 0x000000515400720c */ /* 0x008fe40003f06270 */
[----:B------:R4:W3:Y:S11]  /*a400*/  SHFL.IDX PT, R3, R10, RZ, 0x181f ;  /* 0x00181fff0a037589 */ /* 0x0008f600000e0000 */
[----:B------:R-:W-:Y:S05]  /*a410*/  @P0 BRA `(.L_x_5) ;  /* 0x0000019000000947 */ /* 0x000fea0003800000 */
[----:B-1----:R-:W1:Y:S01]  /*a420*/  LDS.128 R24, [R4+0x80] ;  /* 0x0000800004187984 */ /* 0x002e620000000c00 */
[----:B-----5:R-:W-:-:S02]  /*a430*/  ISETP.GE.AND P2, PT, R78, c[0x0][0x3c8], PT ;  /* 0x0000f2004e007a0c */ /* 0x020fc40003f46270 */
[----:B------:R-:W-:Y:S01]  /*a440*/  ISETP.GE.AND P1, PT, R77, c[0x0][0x3c8], PT ;  /* 0x0000f2004d007a0c */ /* 0x000fe20003f26270 */
[----:B------:R-:W4:Y:S01]  /*a450*/  LDS.128 R20, [R4+0x4080] ;  /* 0x0040800004147984 */ /* 0x000f220000000c00 */
[----:B------:R-:W-:Y:S02]  /*a460*/  ISETP.GE.AND P0, PT, R76, c[0x0][0x3c8], PT ;  /* 0x0000f2004c007a0c */ /* 0x000fe40003f06270 */
[----:B------:R-:W-:Y:S01]  /*a470*/  ISETP.GE.AND P3, PT, R82, c[0x0][0x3c8], PT ;  /* 0x0000f20052007a0c */ /* 0x000fe20003f66270 */
[----:B------:R-:W3:Y:S04]  /*a480*/  LDS.128 R16, [R4+0x8080] ;  /* 0x0080800004107984 */ /* 0x000ee80000000c00 */
[----:B------:R2:W3:Y:S04]  /*a490*/  LDS.128 R12, [R4+0xc080] ;  /* 0x00c08000040c7984 */ /* 0x0004e80000000c00 */
[----:B------:R-:W-:-:S02]  /*a4a0*/  @!P1 SHF.R.S32.HI R0, RZ, 0x1f, R77 ;  /* 0x0000001fff009819 */ /* 0x000fc4000001144d */
[----:B------:R-:W-:Y:S02]  /*a4b0*/  @!P0 SHF.R.S32.HI R5, RZ, 0x1f, R76 ;  /* 0x0000001fff058819 */ /* 0x000fe4000001144c */
[----:B---34-:R-:W-:Y:S01]  /*a4c0*/  @!P3 IMAD.WIDE R8, R82, 0x2, R2 ;  /* 0x000000025208b825 */ /* 0x018fe200078e0202 */
[----:B--2---:R-:W-:-:S04]  /*a4d0*/  @!P2 SHF.R.S32.HI R4, RZ, 0x1f, R78 ;  /* 0x0000001fff04a819 */ /* 0x004fc8000001144e */
[----:B------:R-:W-:Y:S01]  /*a4e0*/  @!P2 LEA.HI R6, R4, R78, RZ, 0x3 ;  /* 0x0000004e0406a211 */ /* 0x000fe200078f18ff */
[----:B-1----:R1:W-:Y:S01]  /*a4f0*/  @!P3 ST.E.128 [R8.64], R24 ;  /* 0x000000180800b985 */ /* 0x0023e2000c101d08 */
[----:B------:R-:W-:Y:S02]  /*a500*/  @!P1 LEA.HI R4, R0, R77, RZ, 0x3 ;  /* 0x0000004d00049211 */ /* 0x000fe400078f18ff */
[----:B------:R-:W-:Y:S02]  /*a510*/  @!P0 LEA.HI R0, R5, R76, RZ, 0x3 ;  /* 0x0000004c05008211 */ /* 0x000fe400078f18ff */
[----:B------:R-:W-:Y:S02]  /*a520*/  @!P2 LOP3.LUT R6, R6, 0xfffffff8, RZ, 0xc0, !PT ;  /* 0xfffffff80606a812 */ /* 0x000fe400078ec0ff */
[----:B------:R-:W-:Y:S02]  /*a530*/  @!P1 LOP3.LUT R4, R4, 0xfffffff8, RZ, 0xc0, !PT ;  /* 0xfffffff804049812 */ /* 0x000fe400078ec0ff */
[----:B------:R-:W-:Y:S01]  /*a540*/  @!P0 LOP3.LUT R0, R0, 0xfffffff8, RZ, 0xc0, !PT ;  /* 0xfffffff800008812 */ /* 0x000fe200078ec0ff */
[----:B------:R-:W-:-:S04]  /*a550*/  @!P2 IMAD.WIDE R6, R6, 0x2, R2 ;  /* 0x000000020606a825 */ /* 0x000fc800078e0202 */
[--C-:B------:R-:W-:Y:S01]  /*a560*/  @!P1 IMAD.WIDE R4, R4, 0x2, R2.reuse ;  /* 0x0000000204049825 */ /* 0x100fe200078e0202 */
[----:B------:R1:W-:Y:S03]  /*a570*/  @!P2 ST.E.128 [R6.64], R20 ;  /* 0x000000140600a985 */ /* 0x0003e6000c101d08 */
[----:B------:R-:W-:Y:S01]  /*a580*/  @!P0 IMAD.WIDE R2, R0, 0x2, R2 ;  /* 0x0000000200028825 */ /* 0x000fe200078e0202 */
[----:B------:R1:W-:Y:S04]  /*a590*/  @!P1 ST.E.128 [R4.64], R16 ;  /* 0x0000001004009985 */ /* 0x0003e8000c101d08 */
[----:B------:R1:W-:Y:S02]  /*a5a0*/  @!P0 ST.E.128 [R2.64], R12 ;  /* 0x0000000c02008985 */ /* 0x0003e4000c101d08 */
.L_x_5:
[----:B-1----:R-:W-:Y:S05]  /*a5b0*/  BSYNC B0 ;  /* 0x0000000000007941 */ /* 0x002fea0003800000 */
.L_x_4:
[----:B------:R-:W-:Y:S01]  /*a5c0*/  IADD3 R0, R84, 0x20, RZ ;  /* 0x0000002054007810 */ /* 0x000fe20007ffe0ff */
[----:B---3--:R1:W3:Y:S01]  /*a5d0*/  SHFL.IDX PT, R3, R10, 0x1, 0x181f ;  /* 0x00381f000a037f89 */ /* 0x0082e200000e0000 */
[----:B------:R-:W-:Y:S02]  /*a5e0*/  BSSY B0, `(.L_x_6) ;  /* 0x0000019000007945 */ /* 0x000fe40003800000 */
[----:B------:R-:W-:Y:S01]  /*a5f0*/  ISETP.GE.AND P0, PT, R0, R81, PT ;  /* 0x000000510000720c */ /* 0x000fe20003f06270 */
[----:B------:R1:W4:-:S12]  /*a600*/  SHFL.IDX PT, R2, R11, 0x1, 0x181f ;  /* 0x00381f000b027f89 */ /* 0x00031800000e0000 */
[----:B------:R-:W-:Y:S05]  /*a610*/  @P0 BRA `(.L_x_7) ;  /* 0x0000015000000947 */ /* 0x000fea0003800000 */
[----:B-----5:R-:W-:Y:S02]  /*a620*/  ISETP.GE.AND P2, PT, R78, c[0x0][0x3c8], PT ;  /* 0x0000f2004e007a0c */ /* 0x020fe40003f46270 */
[----:B------:R-:W-:Y:S02]  /*a630*/  ISETP.GE.AND P1, PT, R77, c[0x0][0x3c8], PT ;  /* 0x0000f2004d007a0c */ /* 0x000fe40003f26270 */
[----:B------:R-:W-:Y:S02]  /*a640*/  ISETP.GE.AND P0, PT, R76, c[0x0][0x3c8], PT ;  /* 0x0000f2004c007a0c */ /* 0x000fe40003f06270 */
[----:B------:R-:W-:-:S07]  /*a650*/  ISETP.GE.AND P3, PT, R82, c[0x0][0x3c8], PT ;  /* 0x0000f20052007a0c */ /* 0x000fce0003f66270 */
[----:B----4-:R-:W-:Y:S02]  /*a660*/  @!P2 SHF.R.S32.HI R4, RZ, 0x1f, R78 ;  /* 0x0000001fff04a819 */ /* 0x010fe4000001144e */
[----:B------:R-:W-:Y:S02]  /*a670*/  @!P1 SHF.R.S32.HI R0, RZ, 0x1f, R77 ;  /* 0x0000001fff009819 */ /* 0x000fe4000001144d */
[----:B------:R-:W-:Y:S02]  /*a680*/  @!P0 SHF.R.S32.HI R5, RZ, 0x1f, R76 ;  /* 0x0000001fff058819 */ /* 0x000fe4000001144c */
[----:B------:R-:W-:Y:S01]  /*a690*/  @!P2 LEA.HI R6, R4, R78, RZ, 0x3 ;  /* 0x0000004e0406a211 */ /* 0x000fe200078f18ff */
[----:B---3--:R-:W-:Y:S01]  /*a6a0*/  @!P3 IMAD.WIDE R8, R82, 0x2, R2 ;  /* 0x000000025208b825 */ /* 0x008fe200078e0202 */
[----:B------:R-:W-:Y:S02]  /*a6b0*/  @!P1 LEA.HI R4, R0, R77, RZ, 0x3 ;  /* 0x0000004d00049211 */ /* 0x000fe400078f18ff */
[----:B------:R-:W-:-:S02]  /*a6c0*/  @!P0 LEA.HI R0, R5, R76, RZ, 0x3 ;  /* 0x0000004c05008211 */ /* 0x000fc400078f18ff */
[----:B------:R-:W-:Y:S01]  /*a6d0*/  @!P2 LOP3.LUT R6, R6, 0xfffffff8, RZ, 0xc0, !PT ;  /* 0xfffffff80606a812 */ /* 0x000fe200078ec0ff */
[----:B--2---:R2:W-:Y:S01]  /*a6e0*/  @!P3 ST.E.128 [R8.64], R40 ;  /* 0x000000280800b985 */ /* 0x0045e2000c101d08 */
        /* <DEDUP_REMOVED lines=8> */
.L_x_7:
[----:B------:R-:W-:Y:S05]  /*a770*/  BSYNC B0 ;  /* 0x0000000000007941 */ /* 0x000fea0003800000 */
.L_x_6:
[----:B------:R-:W-:Y:S01]  /*a780*/  IADD3 R0, R84, 0x40, RZ ;  /* 0x0000004054007810 */ /* 0x000fe20007ffe0ff */
[----:B--23--:R2:W3:Y:S01]  /*a790*/  SHFL.IDX PT, R3, R10, 0x2, 0x181f ;  /* 0x00581f000a037f89 */ /* 0x00c4e200000e0000 */
[----:B------:R-:W-:Y:S02]  /*a7a0*/  BSSY B0, `(.L_x_8) ;  /* 0x0000019000007945 */ /* 0x000fe40003800000 */
[----:B------:R-:W-:Y:S01]  /*a7b0*/  ISETP.GE.AND P0, PT, R0, R81, PT ;  /* 0x000000510000720c */ /* 0x000fe20003f06270 */
[----:B----4-:R2:W4:-:S12]  /*a7c0*/  SHFL.IDX PT, R2, R11, 0x2, 0x181f ;  /* 0x00581f000b027f89 */ /* 0x01051800000e0000 */
[----:B------:R-:W-:Y:S05]  /*a7d0*/  @P0 BRA `(.L_x_9) ;  /* 0x0000015000000947 */ /* 0x000fea0003800000 */
[----:B-----5:R-:W-:Y:S02]  /*a7e0*/  ISETP.GE.AND P2, PT, R78, c[0x0][0x3c8], PT ;  /* 0x0000f2004e007a0c */ /* 0x020fe40003f46270 */
[----:B------:R-:W-:Y:S02]  /*a7f0*/  ISETP.GE.AND P1, PT, R77, c[0x0][0x3c8], PT ;  /* 0x0000f2004d007a0c */ /* 0x000fe40003f26270 */
[----:B------:R-:W-:Y:S02]  /*a800*/  ISETP.GE.AND P0, PT, R76, c[0x0][0x3c8], PT ;  /* 0x0000f2004c007a0c */ /* 0x000fe40003f06270 */
[----:B------:R-:W-:-:S07]  /*a810*/  ISETP.GE.AND P3, PT, R82, c[0x0][0x3c8], PT ;  /* 0x0000f20052007a0c */ /* 0x000fce0003f66270 */
[----:B------:R-:W-:Y:S02]  /*a820*/  @!P2 SHF.R.S32.HI R4, RZ, 0x1f, R78 ;  /* 0x0000001fff04a819 */ /* 0x000fe4000001144e */
[----:B------:R-:W-:Y:S02]  /*a830*/  @!P1 SHF.R.S32.HI R0, RZ, 0x1f, R77 ;  /* 0x0000001fff009819 */ /* 0x000fe4000001144d */
[----:B------:R-:W-:Y:S02]  /*a840*/  @!P0 SHF.R.S32.HI R5, RZ, 0x1f, R76 ;  /* 0x0000001fff058819 */ /* 0x000fe4000001144c */
[----:B------:R-:W-:Y:S01]  /*a850*/  @!P2 LEA.HI R6, R4, R78, RZ, 0x3 ;  /* 0x0000004e0406a211 */ /* 0x000fe200078f18ff */
[----:B---34-:R-:W-:Y:S01]  /*a860*/  @!P3 IMAD.WIDE R8, R82, 0x2, R2 ;  /* 0x000000025208b825 */ /* 0x018fe200078e0202 */
[----:B------:R-:W-:Y:S02]  /*a870*/  @!P1 LEA.HI R4, R0, R77, RZ, 0x3 ;  /* 0x0000004d00049211 */ /* 0x000fe400078f18ff */
[----:B------:R-:W-:-:S02]  /*a880*/  @!P0 LEA.HI R0, R5, R76, RZ, 0x3 ;  /* 0x0000004c05008211 */ /* 0x000fc400078f18ff */
[----:B------:R-:W-:Y:S01]  /*a890*/  @!P2 LOP3.LUT R6, R6, 0xfffffff8, RZ, 0xc0, !PT ;  /* 0xfffffff80606a812 */ /* 0x000fe200078ec0ff */
[----:B------:R3:W-:Y:S01]  /*a8a0*/  @!P3 ST.E.128 [R8.64], R56 ;  /* 0x000000380800b985 */ /* 0x0007e2000c101d08 */
        /* <DEDUP_REMOVED lines=8> */
.L_x_9:
[----:B------:R-:W-:Y:S05]  /*a930*/  BSYNC B0 ;  /* 0x0000000000007941 */ /* 0x000fea0003800000 */
.L_x_8:
[----:B------:R-:W-:Y:S01]  /*a940*/  IADD3 R0, R84, 0x60, RZ ;  /* 0x0000006054007810 */ /* 0x000fe20007ffe0ff */
[----:B---3--:R3:W1:Y:S03]  /*a950*/  SHFL.IDX PT, R3, R10, 0x3, 0x181f ;  /* 0x00781f000a037f89 */ /* 0x00866600000e0000 */
[----:B------:R-:W-:Y:S01]  /*a960*/  ISETP.GE.AND P0, PT, R0, R81, PT ;  /* 0x000000510000720c */ /* 0x000fe20003f06270 */
[----:B----4-:R3:W4:-:S12]  /*a970*/  SHFL.IDX PT, R2, R11, 0x3, 0x181f ;  /* 0x00781f000b027f89 */ /* 0x01071800000e0000 */
[----:B------:R-:W-:Y:S05]  /*a980*/  @P0 EXIT ;  /* 0x000000000000094d */ /* 0x000fea0003800000 */
[----:B-----5:R-:W-:Y:S02]  /*a990*/  ISETP.GE.AND P1, PT, R78, c[0x0][0x3c8], PT ;  /* 0x0000f2004e007a0c */ /* 0x020fe40003f26270 */
[----:B------:R-:W-:Y:S02]  /*a9a0*/  ISETP.GE.AND P0, PT, R77, c[0x0][0x3c8], PT ;  /* 0x0000f2004d007a0c */ /* 0x000fe40003f06270 */
[----:B------:R-:W-:-:S09]  /*a9b0*/  ISETP.GE.AND P2, PT, R82, c[0x0][0x3c8], PT ;  /* 0x0000f20052007a0c */ /* 0x000fd20003f46270 */
[----:B------:R-:W-:Y:S02]  /*a9c0*/  @!P1 SHF.R.S32.HI R4, RZ, 0x1f, R78 ;  /* 0x0000001fff049819 */ /* 0x000fe4000001144e */
[----:B------:R-:W-:Y:S02]  /*a9d0*/  @!P0 SHF.R.S32.HI R0, RZ, 0x1f, R77 ;  /* 0x0000001fff008819 */ /* 0x000fe4000001144d */
[----:B------:R-:W-:Y:S01]  /*a9e0*/  @!P1 LEA.HI R4, R4, R78, RZ, 0x3 ;  /* 0x0000004e04049211 */ /* 0x000fe200078f18ff */
[--C-:B-1--4-:R-:W-:Y:S01]  /*a9f0*/  @!P2 IMAD.WIDE R8, R82, 0x2, R2.reuse ;  /* 0x000000025208a825 */ /* 0x112fe200078e0202 */
[----:B------:R-:W-:Y:S02]  /*aa00*/  @!P0 LEA.HI R0, R0, R77, RZ, 0x3 ;  /* 0x0000004d00008211 */ /* 0x000fe400078f18ff */
[----:B------:R-:W-:Y:S02]  /*aa10*/  @!P1 LOP3.LUT R4, R4, 0xfffffff8, RZ, 0xc0, !PT ;  /* 0xfffffff804049812 */ /* 0x000fe400078ec0ff */
[----:B------:R-:W-:Y:S01]  /*aa20*/  @!P0 LOP3.LUT R0, R0, 0xfffffff8, RZ, 0xc0, !PT ;  /* 0xfffffff800008812 */ /* 0x000fe200078ec0ff */
[----:B------:R1:W-:Y:S02]  /*aa30*/  @!P2 ST.E.128 [R8.64], R68 ;  /* 0x000000440800a985 */ /* 0x0003e4000c101d08 */
[----:B------:R-:W-:-:S04]  /*aa40*/  @!P1 IMAD.WIDE R6, R4, 0x2, R2 ;  /* 0x0000000204069825 */ /* 0x000fc800078e0202 */
[----:B------:R-:W-:Y:S01]  /*aa50*/  @!P0 IMAD.WIDE R4, R0, 0x2, R2 ;  /* 0x0000000200048825 */ /* 0x000fe200078e0202 */
[----:B------:R1:W-:Y:S04]  /*aa60*/  @!P1 ST.E.128 [R6.64], R64 ;  /* 0x0000004006009985 */ /* 0x0003e8000c101d08 */
[----:B------:R1:W-:Y:S01]  /*aa70*/  @!P0 ST.E.128 [R4.64], R60 ;  /* 0x0000003c04008985 */ /* 0x0003e2000c101d08 */
[----:B------:R-:W-:-:S13]  /*aa80*/  ISETP.GE.AND P0, PT, R76, c[0x0][0x3c8], PT ;  /* 0x0000f2004c007a0c */ /* 0x000fda0003f06270 */
[----:B------:R-:W-:Y:S05]  /*aa90*/  @P0 EXIT ;  /* 0x000000000000094d */ /* 0x000fea0003800000 */
[----:B------:R-:W-:-:S04]  /*aaa0*/  SHF.R.S32.HI R0, RZ, 0x1f, R76 ;  /* 0x0000001fff007819 */ /* 0x000fc8000001144c */
[----:B------:R-:W-:-:S04]  /*aab0*/  LEA.HI R0, R0, R76, RZ, 0x3 ;  /* 0x0000004c00007211 */ /* 0x000fc800078f18ff */
[----:B------:R-:W-:-:S05]  /*aac0*/  LOP3.LUT R0, R0, 0xfffffff8, RZ, 0xc0, !PT ;  /* 0xfffffff800007812 */ /* 0x000fca00078ec0ff */
[----:B------:R-:W-:-:S05]  /*aad0*/  IMAD.WIDE R2, R0, 0x2, R2 ;  /* 0x0000000200027825 */ /* 0x000fca00078e0202 */
[----:B------:R-:W-:Y:S01]  /*aae0*/  ST.E.128 [R2.64], R72 ;  /* 0x0000004802007985 */ /* 0x000fe2000c101d08 */
[----:B------:R-:W-:Y:S05]  /*aaf0*/  EXIT ;  /* 0x000000000000794d */ /* 0x000fea0003800000 */
.L_x_10:
[----:B------:R-:W-:-:S00]  /*ab00*/  BRA `(.L_x_10) ;  /* 0xfffffff000007947 */ /* 0x000fc0000383ffff */
[----:B------:R-:W-:-:S00]  /*ab10*/  NOP ;  /* 0x0000000000007918 */ /* 0x000fc00000000000 */
        /* <DEDUP_REMOVED lines=14> */
.L_x_1528:


//--------------------- .text._ZN7cutlass13device_kernelIN5flash19enable_sm80_to_sm89INS1_16FlashAttnFwdSm80INS1_25CollectiveMainloopFwdSm80ILi8ELi1ELb1EN4cute5tupleIJNS5_1CILi128EEENS7_ILi64EEENS7_ILi256EEEEEELi256ENS_6half_tEfNS_4arch4Sm80ELb0ELb0ELb1ELb1ELb0ELb0ELb1ELb0EEENS1_21CollectiveEpilogueFwdINS6_IJS8_SA_S9_EEENS6_IJNS7_ILi1EEESI_SI_EEESC_SE_Li256ELb1ELb1ELb0ELb0EEENS1_19SingleTileSchedulerILb1ELb0ELb1ELi128EEEEEEEEEvNT_6ParamsE --------------------------
	.section	.text._ZN7cutlass13device_kernelIN5flash19enable_sm80_to_sm89INS1_16FlashAttnFwdSm80INS1_25CollectiveMainloopFwdSm80ILi8ELi1ELb1EN4cute5tupleIJNS5_1CILi128EEENS7_ILi64EEENS7_ILi256EEEEEELi256ENS_6half_tEfNS_4arch4Sm80ELb0ELb0ELb1ELb1ELb0ELb0ELb1ELb0EEENS1_21CollectiveEpilogueFwdINS6_IJS8_SA_S9_EEENS6_IJNS7_ILi1EEESI_SI_EEESC_SE_Li256ELb1ELb1ELb0ELb0EEENS1_19SingleTileSchedulerILb1ELb0ELb1ELi128EEEEEEEEEvNT_6ParamsE,"ax",@progbits
	.sectioninfo	@"SHI_REGISTERS=255"
	.align	128
.text._ZN7cutlass13device_kernelIN5flash19enable_sm80_to_sm89INS1_16FlashAttnFwdSm80INS1_25CollectiveMainloopFwdSm80ILi8ELi1ELb1EN4cute5tupleIJNS5_1CILi128EEENS7_ILi64EEENS7_ILi256EEEEEELi256ENS_6half_tEfNS_4arch4Sm80ELb0ELb0ELb1ELb1ELb0ELb0ELb1ELb0EEENS1_21CollectiveEpilogueFwdINS6_IJS8_SA_S9_EEENS6_IJNS7_ILi1EEESI_SI_EEESC_SE_Li256ELb1ELb1ELb0ELb0EEENS1_19SingleTileSchedulerILb1ELb0ELb1ELi128EEEEEEEEEvNT_6ParamsE:
        .type           _ZN7cutlass13device_kernelIN5flash19enable_sm80_to_sm89INS1_16FlashAttnFwdSm80INS1_25CollectiveMainloopFwdSm80ILi8ELi1ELb1EN4cute5tupleIJNS5_1CILi128EEENS7_ILi64EEENS7_ILi256EEEEEELi256ENS_6half_tEfNS_4arch4Sm80ELb0ELb0ELb1ELb1ELb0ELb0ELb1ELb0EEENS1_21CollectiveEpilogueFwdINS6_IJS8_SA_S9_EEENS6_IJNS7_ILi1EEESI_SI_EEESC_SE_Li256ELb1ELb1ELb0ELb0EEENS1_19SingleTileSchedulerILb1ELb0ELb1ELi128EEEEEEEEEvNT_6ParamsE,@function
        .size           _ZN7cutlass13device_kernelIN5flash19enable_sm80_to_sm89INS1_16FlashAttnFwdSm80INS1_25CollectiveMainloopFwdSm80ILi8ELi1ELb1EN4cute5tupleIJNS5_1CILi128EEENS7_ILi64EEENS7_ILi256EEEEEELi256ENS_6half_tEfNS_4arch4Sm80ELb0ELb0ELb1ELb1ELb0ELb0ELb1ELb0EEENS1_21CollectiveEpilogueFwdINS6_IJS8_SA_S9_EEENS6_IJNS7_ILi1EEESI_SI_EEESC_SE_Li256ELb1ELb1ELb0ELb0EEENS1_19SingleTileSchedulerILb1ELb0ELb1ELi128EEEEEEEEEvNT_6ParamsE,(.L_x_1529 - _ZN7cutlass13device_kernelIN5flash19enable_sm80_to_sm89INS1_16FlashAttnFwdSm80INS1_25CollectiveMainloopFwdSm80ILi8ELi1ELb1EN4cute5tupleIJNS5_1CILi128EEENS7_ILi64EEENS7_ILi256EEEEEELi256ENS_6half_tEfNS_4arch4Sm80ELb0ELb0ELb1ELb1ELb0ELb0ELb1ELb0EEENS1_21CollectiveEpilogueFwdINS6_IJS8_SA_S9_EEENS6_IJNS7_ILi1EEESI_SI_EEESC_SE_Li256ELb1ELb1ELb0ELb0EEENS1_19SingleTileSchedulerILb1ELb0ELb1ELi128EEEEEEEEEvNT_6ParamsE)
        .other          _ZN7cutlass13device_kernelIN5flash19enable_sm80_to_sm89INS1_16FlashAttnFwdSm80INS1_25CollectiveMainloopFwdSm80ILi8ELi1ELb1EN4cute5tupleIJNS5_1CILi128EEENS7_ILi64EEENS7_ILi256EEEEEELi256ENS_6half_tEfNS_4arch4Sm80ELb0ELb0ELb1ELb1ELb0ELb0ELb1ELb0EEENS1_21CollectiveEpilogueFwdINS6_IJS8_SA_S9_EEENS6_IJNS7_ILi1EEESI_SI_EEESC_SE_Li256ELb1ELb1ELb0ELb0EEENS1_19SingleTileSchedulerILb1ELb0ELb1ELi128EEEEEEEEEvNT_6ParamsE,@"STO_CUDA_ENTRY STV_DEFAULT"
_ZN7cutlass13device_kernelIN5flash19enable_sm80_to_sm89INS1_16FlashAttnFwdSm80INS1_25CollectiveMainloopFwdSm80ILi8ELi1ELb1EN4cute5tupleIJNS5_1CILi128EEENS7_ILi64EEENS7_ILi256EEEEEELi256ENS_6half_tEfNS_4arch4Sm80ELb0ELb0ELb1ELb1ELb0ELb0ELb1ELb0EEENS1_21CollectiveEpilogueFwdINS6_IJS8_SA_S9_EEENS6_IJNS7_ILi1EEESI_SI_EEESC_SE_Li256ELb1ELb1ELb0ELb0EEENS1_19SingleTileSchedulerILb1ELb0ELb1ELi128EEEEEEEEEvNT_6ParamsE:
[----:B------:R-:W-:Y:S02]  /*0000*/  MOV R1, c[0x0][0x28] ;  /* 0x00000a0000017a02 */ /* 0x000fe40000000f00 */
[----:B------:R-:W1:Y:S01]  /*0010*/  S2R R107, SR_TID.X ;  /* 0x00000000006b7919 */ /* 0x000e620000002100 */
[----:B------:R-:W-:Y:S01]  /*0020*/  IMAD.MOV.U32 R41, RZ, RZ, 0x4 ;  /* 0x00000004ff297424 */ /* 0x000fe200078e00ff */
[----:B------:R-:W-:Y:S01]  /*0030*/  ULDC.64 UR4, c[0x0][0x118] ;  /* 0x0000460000047ab9 */ /* 0x000fe20000000a00 */
[----:B------:R-:W-:Y:S01]  /*0040*/  IADD3 R1, R1, -0x110, RZ ;  /* 0xfffffef001017810 */ /* 0x000fe20007ffe0ff */
[----:B------:R-:W2:Y:S04]  /*0050*/  S2R R5, SR_CTAID.Z ;  /* 0x0000000000057919 */ /* 0x000ea80000002700 */
[----:B------:R-:W3:Y:S01]  /*0060*/  S2R R44, SR_CTAID.X ;  /* 0x00000000002c7919 */ /* 0x000ee20000002500 */
[----:B-1----:R-:W-:Y:S01]  /*0070*/  SHF.R.U32.HI R0, RZ, 0x5, R107 ;  /* 0x00000005ff007819 */ /* 0x002fe2000001166b */
[----:B--2---:R-:W-:-:S05]  /*0080*/  IMAD.WIDE R2, R5, R41, c[0x0][0x568] ;  /* 0x00015a0005027625 */ /* 0x004fca00078e0229 */
[----:B------:R-:W1:Y:S02]  /*0090*/  SHFL.IDX PT, R0, R0, RZ, 0x1f ;  /* 0x00001fff00007589 */ /* 0x000e6400000e0000 */
[----:B-1----:R-:W-:-:S13]  /*00a0*/  ISETP.NE.AND P0, PT, R0, RZ, PT ;  /* 0x000000ff0000720c */ /* 0x002fda0003f05270 */
[----:B------:R-:W-:Y:S05]  /*00b0*/  @!P0 BRA `(.L_x_11) ;  /* 0x0000014000008947 */ /* 0x000fea0003800000 */
[----:B---3--:R-:W-:-:S04]  /*00c0*/  ISETP.NE.U32.AND P0, PT, RZ, c[0x0][0x568], PT ;  /* 0x00015a00ff007a0c */ /* 0x008fc80003f05070 */
[----:B------:R-:W-:-:S13]  /*00d0*/  ISETP.NE.AND.EX P0, PT, RZ, c[0x0][0x56c], PT, P0 ;  /* 0x00015b00ff007a0c */ /* 0x000fda0003f05300 */
[----:B------:R-:W-:Y:S05]  /*00e0*/  @!P0 BRA `(.L_x_12) ;  /* 0x0000002000008947 */ /* 0x000fea0003800000 */
[----:B------:R1:W5:Y:S01]  /*00f0*/  LDG.E R0, [R2.64] ;  /* 0x0000000402007981 */ /* 0x000362000c1e1900 */
[----:B------:R-:W-:Y:S05]  /*0100*/  BRA `(.L_x_13) ;  /* 0x0000009000007947 */ /* 0x000fea0003800000 */
.L_x_12:
[----:B------:R-:W-:-:S04]  /*0110*/  ISETP.NE.U32.AND P0, PT, RZ, c[0x0][0x560], PT ;  /* 0x00015800ff007a0c */ /* 0x000fc80003f05070 */
[----:B------:R-:W-:-:S13]  /*0120*/  ISETP.NE.AND.EX P0, PT, RZ, c[0x0][0x564], PT, P0 ;  /* 0x00015900ff007a0c */ /* 0x000fda0003f05300 */
[----:B------:R-:W-:Y:S05]  /*0130*/  @!P0 BRA `(.L_x_14) ;  /* 0x0000005000008947 */ /* 0x000fea0003800000 */
[----:B------:R-:W-:-:S05]  /*0140*/  IMAD.WIDE R2, R5, R41, c[0x0][0x560] ;  /* 0x0001580005027625 */ /* 0x000fca00078e0229 */
[----:B------:R-:W2:Y:S04]  /*0150*/  LDG.E R4, [R2.64] ;  /* 0x0000000402047981 */ /* 0x000ea8000c1e1900 */
[----:B------:R-:W2:Y:S02]  /*0160*/  LDG.E R0, [R2.64+0x4] ;  /* 0x0000040402007981 */ /* 0x000ea4000c1e1900 */
[----:B--2---:R-:W-:Y:S01]  /*0170*/  IADD3 R0, -R4, R0, RZ ;  /* 0x0000000004007210 */ /* 0x004fe20007ffe1ff */
[----:B------:R-:W-:Y:S05]  /*0180*/  BRA `(.L_x_13) ;  /* 0x0000001000007947 */ /* 0x000fea0003800000 */
.L_x_14:
[----:B------:R-:W-:-:S05]  /*0190*/  MOV R0, c[0x0][0x54c] ;  /* 0x0001530000007a02 */ /* 0x000fca0000000f00 */
.L_x_13:
[----:B-----5:R-:W-:Y:S01]  /*01a0*/  IMAD R0, R0, c[0x0][0x548], RZ ;  /* 0x0001520000007a24 */ /* 0x020fe200078e02ff */
[----:B-1----:R-:W-:-:S04]  /*01b0*/  SHF.L.U32 R2, R44, 0x7, RZ ;  /* 0x000000072c027819 */ /* 0x002fc800000006ff */
[----:B------:R-:W-:-:S04]  /*01c0*/  ISETP.GE.AND P0, PT, R2, R0, PT ;  /* 0x000000000200720c */ /* 0x000fc80003f06270 */
[----:B------:R-:W-:-:S05]  /*01d0*/  SEL R0, R5, 0xffffffff, !P0 ;  /* 0xffffffff05007807 */ /* 0x000fca0004000000 */
[----:B------:R1:W-:Y:S01]  /*01e0*/  STL [R1+0xa8], R0 ;  /* 0x0000a80001007387 */ /* 0x0003e20000100800 */
[----:B------:R-:W-:Y:S05]  /*01f0*/  BRA `(.L_x_15) ;  /* 0x0000013000007947 */ /* 0x000fea0003800000 */
.L_x_11:
[----:B---3--:R-:W-:-:S04]  /*0200*/  ISETP.NE.U32.AND P0, PT, RZ, c[0x0][0x568], PT ;  /* 0x00015a00ff007a0c */ /* 0x008fc80003f05070 */
[----:B------:R-:W-:-:S13]  /*0210*/  ISETP.NE.AND.EX P0, PT, RZ, c[0x0][0x56c], PT, P0 ;  /* 0x00015b00ff007a0c */ /* 0x000fda0003f05300 */
[----:B------:R-:W-:Y:S05]  /*0220*/  @!P0 BRA `(.L_x_16) ;  /* 0x0000002000008947 */ /* 0x000fea0003800000 */
[----:B------:R1:W5:Y:S01]  /*0230*/  LDG.E R0, [R2.64] ;  /* 0x0000000402007981 */ /* 0x000362000c1e1900 */
[----:B------:R-:W-:Y:S05]  /*0240*/  BRA `(.L_x_17) ;  /* 0x0000009000007947 */ /* 0x000fea0003800000 */
.L_x_16:
        /* <DEDUP_REMOVED lines=8> */
.L_x_18:
[----:B------:R-:W-:-:S05]  /*02d0*/  MOV R0, c[0x0][0x54c] ;  /* 0x0001530000007a02 */ /* 0x000fca0000000f00 */
.L_x_17:
[----:B-----5:R-:W-:Y:S01]  /*02e0*/  IMAD R0, R0, c[0x0][0x548], RZ ;  /* 0x0001520000007a24 */ /* 0x020fe200078e02ff */
[----:B-1----:R-:W-:-:S04]  /*02f0*/  SHF.L.U32 R2, R44, 0x7, RZ ;  /* 0x000000072c027819 */ /* 0x002fc800000006ff */
[----:B------:R-:W-:-:S04]  /*0300*/  ISETP.GE.AND P0, PT, R2, R0, PT ;  /* 0x000000000200720c */ /* 0x000fc80003f06270 */
[----:B------:R-:W-:-:S05]  /*0310*/  SEL R0, R5, 0xffffffff, !P0 ;  /* 0xffffffff05007807 */ /* 0x000fca0004000000 */
[----:B------:R1:W-:Y:S04]  /*0320*/  STL [R1+0xa8], R0 ;  /* 0x0000a80001007387 */ /* 0x0003e80000100800 */
.L_x_15:
[----:B------:R-:W2:Y:S02]  /*0330*/  LDL R45, [R1+0xa8] ;  /* 0x0000a800012d7983 */ /* 0x000ea40000100800 */
[----:B--2---:R-:W-:-:S13]  /*0340*/  ISETP.GE.AND P0, PT, R45, RZ, PT ;  /* 0x000000ff2d00720c */ /* 0x004fda0003f06270 */
[----:B------:R-:W-:Y:S05]  /*0350*/  @!P0 EXIT ;  /* 0x000000000000894d */ /* 0x000fea0003800000 */
[----:B------:R-:W-:Y:S01]  /*0360*/  ISETP.NE.U32.AND P2, PT, RZ, c[0x0][0x370], PT ;  /* 0x0000dc00ff007a0c */ /* 0x000fe20003f45070 */
[----:B------:R-:W-:Y:S01]  /*0370*/  CS2R R10, SRZ ;  /* 0x00000000000a7805 */ /* 0x000fe2000001ff00 */
[----:B------:R-:W-:Y:S01]  /*0380*/  ISETP.NE.U32.AND P1, PT, RZ, c[0x0][0x360], PT ;  /* 0x0000d800ff007a0c */ /* 0x000fe20003f25070 */
[----:B------:R-:W-:Y:S01]  /*0390*/  IMAD.MOV.U32 R15, RZ, RZ, c[0x0][0x168] ;  /* 0x00005a00ff0f7624 */ /* 0x000fe200078e00ff */
[----:B------:R-:W-:Y:S01]  /*03a0*/  ISETP.NE.AND.EX P2, PT, RZ, c[0x0][0x374], PT, P2 ;  /* 0x0000dd00ff007a0c */ /* 0x000fe20003f45320 */
[----:B------:R-:W-:Y:S01]  /*03b0*/  IMAD.MOV.U32 R12, RZ, RZ, RZ ;  /* 0x000000ffff0c7224 */ /* 0x000fe200078e00ff */
[----:B------:R-:W-:Y:S01]  /*03c0*/  ISETP.NE.AND.EX P1, PT, RZ, c[0x0][0x364], PT, P1 ;  /* 0x0000d900ff007a0c */ /* 0x000fe20003f25310 */
[CC--:B------:R-:W-:Y:S01]  /*03d0*/  IMAD.WIDE R4, R45.reuse, R41.reuse, c[0x0][0x348] ;  /* 0x0000d2002d047625 */ /* 0x0c0fe200078e0229 */
[----:B------:R-:W-:Y:S02]  /*03e0*/  ISETP.NE.U32.AND P0, PT, RZ, c[0x0][0x348], PT ;  /* 0x0000d200ff007a0c */ /* 0x000fe40003f05070 */
[----:B------:R-:W-:Y:S01]  /*03f0*/  ISETP.NE.U32.AND P4, PT, RZ, c[0x0][0x350], PT ;  /* 0x0000d400ff007a0c */ /* 0x000fe20003f85070 */
[----:B------:R-:W-:Y:S01]  /*0400*/  IMAD.WIDE R2, R45, R41, c[0x0][0x350] ;  /* 0x0000d4002d027625 */ /* 0x000fe200078e0229 */
[----:B------:R-:W-:-:S02]  /*0410*/  ISETP.NE.AND.EX P0, PT, RZ, c[0x0][0x34c], PT, P0 ;  /* 0x0000d300ff007a0c */ /* 0x000fc40003f05300 */
[----:B------:R-:W-:-:S03]  /*0420*/  ISETP.NE.AND.EX P4, PT, RZ, c[0x0][0x354], PT, P4 ;  /* 0x0000d500ff007a0c */ /* 0x000fc60003f85340 */
[----:B------:R-:W-:-:S04]  /*0430*/  @P2 IMAD.WIDE R8, R45, R41, c[0x0][0x370] ;  /* 0x0000dc002d082625 */ /* 0x000fc800078e0229 */
[----:B------:R-:W-:Y:S01]  /*0440*/  @P1 IMAD.WIDE R6, R45, R41, c[0x0][0x360] ;  /* 0x0000d8002d061625 */ /* 0x000fe200078e0229 */
[----:B------:R2:W5:Y:S04]  /*0450*/  @P2 LDG.E R11, [R8.64] ;  /* 0x00000004080b2981 */ /* 0x000568000c1e1900 */
[----:B------:R2:W5:Y:S04]  /*0460*/  @P1 LDG.E R15, [R6.64] ;  /* 0x00000004060f1981 */ /* 0x000568000c1e1900 */
[----:B------:R2:W5:Y:S04]  /*0470*/  @P0 LDG.E R10, [R4.64] ;  /* 0x00000004040a0981 */ /* 0x000568000c1e1900 */
[----:B------:R2:W5:Y:S01]  /*0480*/  @P4 LDG.E R12, [R2.64] ;  /* 0x00000004020c4981 */ /* 0x000562000c1e1900 */
[----:B-1----:R-:W-:Y:S01]  /*0490*/  IMAD.MOV.U32 R0, RZ, RZ, c[0x0][0x1d0] ;  /* 0x00007400ff007624 */ /* 0x002fe200078e00ff */
[----:B------:R-:W-:Y:S05]  /*04a0*/  @P1 BRA `(.L_x_19) ;  /* 0x0000004000001947 */ /* 0x000fea0003800000 */
[----:B------:R-:W-:Y:S05]  /*04b0*/  @!P0 BRA `(.L_x_19) ;  /* 0x0000003000008947 */ /* 0x000fea0003800000 */
[----:B--2---:R1:W2:Y:S04]  /*04c0*/  LDG.E R6, [R4.64] ;  /* 0x0000000404067981 */ /* 0x0042a8000c1e1900 */
[----:B-1----:R-:W2:Y:S02]  /*04d0*/  LDG.E R4, [R4.64+0x4] ;  /* 0x0000040404047981 */ /* 0x002ea4000c1e1900 */
[----:B--2--5:R-:W-:-:S02]  /*04e0*/  IADD3 R15, -R6, R4, RZ ;  /* 0x00000004060f7210 */ /* 0x024fc40007ffe1ff */
.L_x_19:
[----:B------:R-:W-:-:S04]  /*04f0*/  ISETP.NE.U32.AND P1, PT, RZ, c[0x0][0x368], PT ;  /* 0x0000da00ff007a0c */ /* 0x000fc80003f25070 */
[----:B------:R-:W-:-:S13]  /*0500*/  ISETP.NE.AND.EX P1, PT, RZ, c[0x0][0x36c], PT, P1 ;  /* 0x0000db00ff007a0c */ /* 0x000fda0003f25310 */
[----:B------:R-:W-:Y:S05]  /*0510*/  @!P1 BRA `(.L_x_20) ;  /* 0x0000003000009947 */ /* 0x000fea0003800000 */
[----:B--2---:R-:W-:-:S05]  /*0520*/  IMAD.WIDE R2, R45, R41, c[0x0][0x368] ;  /* 0x0000da002d027625 */ /* 0x004fca00078e0229 */
[----:B------:R1:W5:Y:S01]  /*0530*/  LDG.E R0, [R2.64] ;  /* 0x0000000402007981 */ /* 0x000362000c1e1900 */
[----:B------:R-:W-:Y:S05]  /*0540*/  BRA `(.L_x_21) ;  /* 0x0000004000007947 */ /* 0x000fea0003800000 */
.L_x_20:
[----:B------:R-:W-:Y:S05]  /*0550*/  @!P4 BRA `(.L_x_21) ;  /* 0x000000300000c947 */ /* 0x000fea0003800000 */
[----:B------:R1:W3:Y:S04]  /*0560*/  LDG.E R0, [R2.64] ;  /* 0x0000000402007981 */ /* 0x0002e8000c1e1900 */
[----:B-12---:R-:W3:Y:S02]  /*0570*/  LDG.E R2, [R2.64+0x4] ;  /* 0x0000040402027981 */ /* 0x006ee4000c1e1900 */
[----:B---3--:R-:W-:-:S05]  /*0580*/  IADD3 R0, -R0, R2, RZ ;  /* 0x0000000200007210 */ /* 0x008fca0007ffe1ff */
.L_x_21:
[--C-:B-----5:R-:W-:Y:S01]  /*0590*/  IMAD.IADD R103, R0, 0x1, -R11.reuse ;  /* 0x0000000100677824 */ /* 0x120fe200078e0a0b */
[----:B------:R-:W-:Y:S01]  /*05a0*/  PLOP3.LUT P2, PT, PT, PT, PT, 0x80, 0x0 ;  /* 0x000000000000781c */ /* 0x000fe20003f4f070 */
[----:B------:R-:W-:Y:S01]  /*05b0*/  IMAD.IADD R25, R12, 0x1, R11 ;  /* 0x000000010c197824 */ /* 0x000fe200078e020b */
[----:B------:R-:W-:Y:S01]  /*05c0*/  CS2R R130, SRZ ;  /* 0x0000000000827805 */ /* 0x000fe2000001ff00 */
[----:B------:R-:W-:Y:S01]  /*05d0*/  CS2R R128, SRZ ;  /* 0x0000000000807805 */ /* 0x000fe2000001ff00 */
[C---:B------:R-:W-:Y:S01]  /*05e0*/  IADD3 R0, R103.reuse, 0x3f, RZ ;  /* 0x0000003f67007810 */ /* 0x040fe20007ffe0ff */
[----:B------:R-:W-:Y:S01]  /*05f0*/  CS2R R126, SRZ ;  /* 0x00000000007e7805 */ /* 0x000fe2000001ff00 */
[----:B------:R-:W-:Y:S01]  /*0600*/  ISETP.GE.AND P1, PT, R103, 0x1, PT ;  /* 0x000000016700780c */ /* 0x000fe20003f26270 */
[----:B------:R-:W-:Y:S01]  /*0610*/  CS2R R124, SRZ ;  /* 0x00000000007c7805 */ /* 0x000fe2000001ff00 */
[----:B-12---:R-:W-:Y:S01]  /*0620*/  SHF.R.S32.HI R2, RZ, 0x1f, R0 ;  /* 0x0000001fff027819 */ /* 0x006fe20000011400 */
[----:B------:R-:W-:Y:S01]  /*0630*/  IMAD.MOV.U32 R122, RZ, RZ, RZ ;  /* 0x000000ffff7a7224 */ /* 0x000fe200078e00ff */
[----:B------:R-:W-:Y:S01]  /*0640*/  MOV R11, RZ ;  /* 0x000000ff000b7202 */ /* 0x000fe20000000f00 */
[----:B------:R-:W-:Y:S01]  /*0650*/  CS2R R120, SRZ ;  /* 0x0000000000787805 */ /* 0x000fe2000001ff00 */
[----:B------:R-:W-:Y:S01]  /*0660*/  LEA.HI R111, R2, R0, RZ, 0x6 ;  /* 0x00000000026f7211 */ /* 0x000fe200078f30ff */
[----:B------:R-:W-:Y:S01]  /*0670*/  CS2R R12, SRZ ;  /* 0x00000000000c7805 */ /* 0x000fe2000001ff00 */
[----:B------:R-:W-:Y:S01]  /*0680*/  IMAD.MOV.U32 R118, RZ, RZ, RZ ;  /* 0x000000ffff767224 */ /* 0x000fe200078e00ff */
[----:B------:R-:W-:Y:S01]  /*0690*/  CS2R R116, SRZ ;  /* 0x0000000000747805 */ /* 0x000fe2000001ff00 */
[----:B------:R-:W-:Y:S01]  /*06a0*/  CS2R R16, SRZ ;  /* 0x0000000000107805 */ /* 0x000fe2000001ff00 */
[----:B------:R1:W-:Y:S01]  /*06b0*/  STL [R1+0x50], R111 ;  /* 0x0000506f01007387 */ /* 0x0003e20000100800 */
[----:B------:R-:W-:Y:S01]  /*06c0*/  MOV R114, RZ ;  /* 0x000000ff00727202 */ /* 0x000fe20000000f00 */
[----:B------:R-:W-:Y:S01]  /*06d0*/  CS2R R112, SRZ ;  /* 0x0000000000707805 */ /* 0x000fe2000001ff00 */
[----:B------:R-:W-:Y:S01]  /*06e0*/  CS2R R18, SRZ ;  /* 0x0000000000127805 */ /* 0x000fe2000001ff00 */
[----:B------:R-:W-:Y:S01]  /*06f0*/  IMAD.MOV.U32 R110, RZ, RZ, RZ ;  /* 0x000000ffff6e7224 */ /* 0x000fe200078e00ff */
[----:B------:R-:W-:Y:S01]  /*0700*/  CS2R R108, SRZ ;  /* 0x00000000006c7805 */ /* 0x000fe2000001ff00 */
[----:B------:R-:W-:Y:S01]  /*0710*/  CS2R R20, SRZ ;  /* 0x0000000000147805 */ /* 0x000fe2000001ff00 */
[----:B------:R-:W-:Y:S01]  /*0720*/  MOV R106, RZ ;  /* 0x000000ff006a7202 */ /* 0x000fe20000000f00 */
[----:B------:R-:W-:Y:S01]  /*0730*/  CS2R R104, SRZ ;  /* 0x0000000000687805 */ /* 0x000fe2000001ff00 */
[----:B------:R-:W-:Y:S01]  /*0740*/  CS2R R22, SRZ ;  /* 0x0000000000167805 */ /* 0x000fe2000001ff00 */
[----:B------:R-:W-:Y:S01]  /*0750*/  IMAD.MOV.U32 R102, RZ, RZ, RZ ;  /* 0x000000ffff667224 */ /* 0x000fe200078e00ff */
[----:B------:R-:W-:Y:S01]  /*0760*/  CS2R R100, SRZ ;  /* 0x0000000000647805 */ /* 0x000fe2000001ff00 */
[----:B------:R-:W-:Y:S01]  /*0770*/  CS2R R98, SRZ ;  /* 0x0000000000627805 */ /* 0x000fe2000001ff00 */
[----:B------:R-:W-:Y:S01]  /*0780*/  CS2R R96, SRZ ;  /* 0x0000000000607805 */ /* 0x000fe2000001ff00 */
[----:B------:R-:W-:Y:S01]  /*0790*/  CS2R R94, SRZ ;  /* 0x00000000005e7805 */ /* 0x000fe2000001ff00 */
[----:B------:R-:W-:Y:S01]  /*07a0*/  CS2R R26, SRZ ;  /* 0x00000000001a7805 */ /* 0x000fe2000001ff00 */
[----:B------:R-:W-:Y:S01]  /*07b0*/  MOV R92, RZ ;  /* 0x000000ff005c7202 */ /* 0x000fe20000000f00 */
[----:B------:R-:W-:Y:S01]  /*07c0*/  CS2R R90, SRZ ;  /* 0x00000000005a7805 */ /* 0x000fe2000001ff00 */
[----:B------:R-:W-:Y:S01]  /*07d0*/  CS2R R28, SRZ ;  /* 0x00000000001c7805 */ /* 0x000fe2000001ff00 */
[----:B------:R-:W-:Y:S01]  /*07e0*/  IMAD.MOV.U32 R88, RZ, RZ, RZ ;  /* 0x000000ffff587224 */ /* 0x000fe200078e00ff */
        /* <DEDUP_REMOVED lines=19> */
[----:B------:R-:W-:Y:S01]  /*0920*/  CS2R R54, SRZ ;  /* 0x0000000000367805 */ /* 0x000fe2000001ff00 */
[----:B------:R-:W-:Y:S01]  /*0930*/  IMAD.MOV.U32 R14, RZ, RZ, RZ ;  /* 0x000000ffff0e7224 */ /* 0x000fe200078e00ff */
[----:B------:R-:W-:Y:S01]  /*0940*/  MOV R24, RZ ;  /* 0x000000ff00187202 */ /* 0x000fe20000000f00 */
[----:B------:R-:W-:Y:S01]  /*0950*/  CS2R R50, SRZ ;  /* 0x0000000000327805 */ /* 0x000fe2000001ff00 */
[----:B------:R-:W-:Y:S01]  /*0960*/  CS2R R46, SRZ ;  /* 0x00000000002e7805 */ /* 0x000fe2000001ff00 */
        /* <DEDUP_REMOVED lines=19> */
[----:B------:R-:W-:Y:S01]  /*0aa0*/  MOV R140, RZ ;  /* 0x000000ff008c7202 */ /* 0x000fe20000000f00 */
[----:B------:R-:W-:Y:S01]  /*0ab0*/  CS2R R56, SRZ ;  /* 0x0000000000387805 */ /* 0x000fe2000001ff00 */
[----:B------:R-:W-:Y:S05]  /*0ac0*/  @!P1 BRA `(.L_x_22) ;  /* 0x0000950000009947 */ /* 0x000fea0003800000 */
[----:B-1----:R-:W-:-:S04]  /*0ad0*/  ISETP.NE.U32.AND P3, PT, RZ, c[0x0][0x340], PT ;  /* 0x0000d000ff007a0c */ /* 0x002fc80003f65070 */
[----:B------:R-:W-:-:S13]  /*0ae0*/  ISETP.NE.AND.EX P3, PT, RZ, c[0x0][0x344], PT, P3 ;  /* 0x0000d100ff007a0c */ /* 0x000fda0003f65330 */
[----:B------:R-:W-:-:S05]  /*0af0*/  @P3 IMAD.WIDE R2, R45, R41, c[0x0][0x340] ;  /* 0x0000d0002d023625 */ /* 0x000fca00078e0229 */
[----:B------:R1:W2:Y:S01]  /*0b00*/  @P3 LDG.E R12, [R2.64] ;  /* 0x00000004020c3981 */ /* 0x0002a2000c1e1900 */
[----:B------:R-:W-:Y:S01]  /*0b10*/  SHF.R.S32.HI R26, RZ, 0x1f, R107 ;  /* 0x0000001fff1a7819 */ /* 0x000fe2000001146b */
[----:B------:R-:W-:Y:S01]  /*0b20*/  IMAD.MOV.U32 R4, RZ, RZ, c[0x0][0x2c4] ;  /* 0x0000b100ff047624 */ /* 0x000fe200078e00ff */
[----:B------:R-:W-:Y:S01]  /*0b30*/  SHF.R.S32.HI R0, RZ, 0x1f, R10 ;  /* 0x0000001fff007819 */ /* 0x000fe2000001140a */
[----:B------:R-:W3:Y:S01]  /*0b40*/  S2R R27, SR_CTAID.Y ;  /* 0x00000000001b7919 */ /* 0x000ee20000002600 */
[----:B------:R-:W-:Y:S01]  /*0b50*/  LEA.HI R5, R26, R107, RZ, 0x3 ;  /* 0x0000006b1a057211 */ /* 0x000fe200078f18ff */
[----:B------:R-:W-:Y:S02]  /*0b60*/  IMAD R15, R15, c[0x0][0x2c4], RZ ;  /* 0x0000b1000f0f7a24 */ /* 0x000fe400078e02ff */
[----:B------:R-:W-:Y:S01]  /*0b70*/  BAR.SYNC.DEFER_BLOCKING 0x0 ;  /* 0x0000000000007b1d */ /* 0x000fe20000010000 */
[----:B------:R-:W-:Y:S01]  /*0b80*/  ISETP.NE.AND P1, PT, R4, 0x1, PT ;  /* 0x000000010400780c */ /* 0x000fe20003f25270 */
[----:B------:R-:W-:Y:S01]  /*0b90*/  IMAD R0, R0, c[0x0][0x178], RZ ;  /* 0x00005e0000007a24 */ /* 0x000fe200078e02ff */
[----:B------:R-:W-:-:S02]  /*0ba0*/  LOP3.LUT R4, R5, 0xfffffff8, RZ, 0xc0, !PT ;  /* 0xfffffff805047812 */ /* 0x000fc400078ec0ff */
[----:B------:R-:W-:Y:S01]  /*0bb0*/  SHF.R.S32.HI R20, RZ, 0x3, R5 ;  /* 0x00000003ff147819 */ /* 0x000fe20000011405 */
[----:B------:R-:W-:Y:S01]  /*0bc0*/  IMAD R0, R10, c[0x0][0x17c], R0 ;  /* 0x00005f000a007a24 */ /* 0x000fe200078e0200 */
[----:B------:R-:W-:Y:S01]  /*0bd0*/  LEA.HI R93, R26, R107, RZ, 0x5 ;  /* 0x0000006b1a5d7211 */ /* 0x000fe200078f28ff */
[----:B------:R-:W-:Y:S01]  /*0be0*/  IMAD.IADD R21, R107, 0x1, -R4 ;  /* 0x000000016b157824 */ /* 0x000fe200078e0a04 */
[----:B------:R-:W-:Y:S02]  /*0bf0*/  SEL R4, R45, RZ, !P0 ;  /* 0x000000ff2d047207 */ /* 0x000fe40004000000 */
[----:B------:R-:W-:Y:S01]  /*0c00*/  LEA R14, R44, R20, 0x7 ;  /* 0x000000142c0e7211 */ /* 0x000fe200078e38ff */
[----:B------:R-:W-:Y:S02]  /*0c10*/  IMAD R5, R21, 0x20, R20 ;  /* 0x0000002015057824 */ /* 0x000fe400078e0214 */
[----:B-1----:R-:W-:Y:S01]  /*0c20*/  IMAD.WIDE.U32 R2, R10, c[0x0][0x178], RZ ;  /* 0x00005e000a027a25 */ /* 0x002fe200078e00ff */
[----:B------:R-:W-:-:S02]  /*0c30*/  SHF.R.S32.HI R10, RZ, 0x1f, R45 ;  /* 0x0000001fff0a7819 */ /* 0x000fc4000001142d */
[----:B---3--:R-:W-:Y:S01]  /*0c40*/  SHF.R.S32.HI R28, RZ, 0x1f, R27 ;  /* 0x0000001fff1c7819 */ /* 0x008fe2000001141b */
[----:B------:R-:W-:Y:S01]  /*0c50*/  IMAD.IADD R3, R3, 0x1, R0 ;  /* 0x0000000103037824 */ /* 0x000fe200078e0200 */
[----:B------:R-:W-:Y:S02]  /*0c60*/  LEA R5, R44, R5, 0x7 ;  /* 0x000000052c057211 */ /* 0x000fe400078e38ff */
[----:B------:R-:W-:Y:S01]  /*0c70*/  SEL R6, R10, RZ, !P0 ;  /* 0x000000ff0a067207 */ /* 0x000fe20004000000 */
[----:B------:R-:W-:Y:S02]  /*0c80*/  IMAD R0, R28, c[0x0][0x1b8], RZ ;  /* 0x00006e001c007a24 */ /* 0x000fe400078e02ff */
[----:B------:R-:W-:-:S04]  /*0c90*/  IMAD.WIDE.U32 R2, R27, c[0x0][0x1b8], R2 ;  /* 0x00006e001b027a25 */ /* 0x000fc800078e0002 */
[----:B------:R-:W-:Y:S02]  /*0ca0*/  IMAD R0, R27, c[0x0][0x1bc], R0 ;  /* 0x00006f001b007a24 */ /* 0x000fe400078e0200 */
[----:B------:R-:W-:-:S04]  /*0cb0*/  @P1 IMAD.HI.U32 R7, R5, c[0x0][0x2c8], RZ ;  /* 0x0000b20005071a27 */ /* 0x000fc800078e00ff */
[----:B------:R-:W-:Y:S02]  /*0cc0*/  IMAD.IADD R3, R3, 0x1, R0 ;  /* 0x0000000103037824 */ /* 0x000fe400078e0200 */
[----:B------:R-:W-:Y:S01]  /*0cd0*/  IMAD.MOV.U32 R0, RZ, RZ, R5 ;  /* 0x000000ffff007224 */ /* 0x000fe200078e0005 */
[----:B------:R-:W-:Y:S01]  /*0ce0*/  @P1 SHF.R.U32.HI R0, RZ, c[0x0][0x2cc], R7 ;  /* 0x0000b300ff001a19 */ /* 0x000fe20000011607 */
[----:B------:R-:W-:Y:S02]  /*0cf0*/  IMAD R6, R6, c[0x0][0x1c0], RZ ;  /* 0x0000700006067a24 */ /* 0x000fe400078e02ff */
[----:B------:R-:W-:-:S04]  /*0d00*/  IMAD.WIDE.U32 R2, R4, c[0x0][0x1c0], R2 ;  /* 0x0000700004027a25 */ /* 0x000fc800078e0002 */
[----:B------:R-:W-:Y:S01]  /*0d10*/  IMAD R7, R4, c[0x0][0x1c4], R6 ;  /* 0x0000710004077a24 */ /* 0x000fe200078e0206 */
[--C-:B------:R-:W-:Y:S01]  /*0d20*/  SHF.R.S32.HI R6, RZ, 0x1f, R0.reuse ;  /* 0x0000001fff067819 */ /* 0x100fe20000011400 */
[----:B------:R-:W-:Y:S02]  /*0d30*/  IMAD.MOV R4, RZ, RZ, -R0 ;  /* 0x000000ffff047224 */ /* 0x000fe400078e0a00 */
[----:B------:R-:W-:Y:S02]  /*0d40*/  IMAD.IADD R3, R3, 0x1, R7 ;  /* 0x0000000103037824 */ /* 0x000fe400078e0207 */
[----:B------:R-:W-:Y:S02]  /*0d50*/  IMAD R7, R6, c[0x0][0x1b0], RZ ;  /* 0x00006c0006077a24 */ /* 0x000fe400078e02ff */
[----:B------:R-:W-:Y:S02]  /*0d60*/  IMAD R6, R4, c[0x0][0x2c4], R5 ;  /* 0x0000b10004067a24 */ /* 0x000fe400078e0205 */
[----:B------:R-:W-:-:S02]  /*0d70*/  IMAD R4, R0, c[0x0][0x1b4], R7 ;  /* 0x00006d0000047a24 */ /* 0x000fc400078e0207 */
[----:B------:R-:W-:Y:S01]  /*0d80*/  IMAD.WIDE.U32 R2, R0, c[0x0][0x1b0], R2 ;  /* 0x00006c0000027a25 */ /* 0x000fe200078e0002 */
[----:B------:R-:W-:-:S03]  /*0d90*/  SHF.R.S32.HI R0, RZ, 0x1f, R6 ;  /* 0x0000001fff007819 */ /* 0x000fc60000011406 */
[----:B------:R-:W-:Y:S01]  /*0da0*/  IMAD.SHL.U32 R7, R20, 0x40, RZ ;  /* 0x0000004014077824 */ /* 0x000fe200078e00ff */
[----:B------:R-:W-:Y:S01]  /*0db0*/  IADD3 R5, R3, R4, RZ ;  /* 0x0000000403057210 */ /* 0x000fe20007ffe0ff */
[----:B------:R-:W-:Y:S02]  /*0dc0*/  IMAD R3, R0, c[0x0][0x1a8], RZ ;  /* 0x00006a0000037a24 */ /* 0x000fe400078e02ff */
[----:B------:R-:W-:Y:S01]  /*0dd0*/  IMAD.MOV.U32 R4, RZ, RZ, R2 ;  /* 0x000000ffff047224 */ /* 0x000fe200078e0002 */
[----:B------:R-:W-:Y:S01]  /*0de0*/  LOP3.LUT R0, R7, 0x1c0, RZ, 0xc0, !PT ;  /* 0x000001c007007812 */ /* 0x000fe200078ec0ff */
[----:B------:R-:W-:Y:S02]  /*0df0*/  IMAD.SHL.U32 R2, R21, 0x8, RZ ;  /* 0x0000000815027824 */ /* 0x000fe400078e00ff */
[C---:B------:R-:W-:Y:S01]  /*0e00*/  IMAD R7, R6.reuse, c[0x0][0x1ac], R3 ;  /* 0x00006b0006077a24 */ /* 0x040fe200078e0203 */
[----:B------:R-:W-:Y:S01]  /*0e10*/  SHF.R.U32.HI R3, RZ, 0x3, R0 ;  /* 0x00000003ff037819 */ /* 0x000fe20000011600 */
[----:B------:R-:W-:Y:S01]  /*0e20*/  IMAD.WIDE.U32 R4, R6, c[0x0][0x1a8], R4 ;  /* 0x00006a0006047a25 */ /* 0x000fe200078e0004 */
[----:B------:R-:W-:-:S02]  /*0e30*/  LOP3.LUT R6, R0, 0x38, R2, 0xf8, !PT ;  /* 0x0000003800067812 */ /* 0x000fc400078ef802 */
[----:B------:R-:W-:Y:S01]  /*0e40*/  IADD3 R16, R2, 0x40, RZ ;  /* 0x0000004002107810 */ /* 0x000fe20007ffe0ff */
[----:B------:R-:W-:Y:S01]  /*0e50*/  IMAD.IADD R0, R5, 0x1, R7 ;  /* 0x0000000105007824 */ /* 0x000fe200078e0207 */
[----:B------:R-:W-:Y:S02]  /*0e60*/  LEA R19, P0, R4, c[0x0][0x160], 0x1 ;  /* 0x0000580004137a11 */ /* 0x000fe400078008ff */
[----:B------:R-:W-:Y:S02]  /*0e70*/  LOP3.LUT R3, R6, R3, RZ, 0x3c, !PT ;  /* 0x0000000306037212 */ /* 0x000fe400078e3cff */
[----:B------:R-:W-:Y:S01]  /*0e80*/  LEA.HI.X R18, R4, c[0x0][0x164], R0, 0x1, P0 ;  /* 0x0000590004127a11 */ /* 0x000fe200000f0c00 */
[----:B------:R-:W1:Y:S01]  /*0e90*/  SHFL.IDX PT, R8, R19, RZ, 0x181f ;  /* 0x00181fff13087589 */ /* 0x000e6200000e0000 */
[----:B------:R-:W-:Y:S02]  /*0ea0*/  ISETP.GE.AND P0, PT, R14, R15, PT ;  /* 0x0000000f0e00720c */ /* 0x000fe40003f06270 */
[----:B------:R-:W-:Y:S01]  /*0eb0*/  LEA.HI R0, R26, R107, RZ, 0x6 ;  /* 0x0000006b1a007211 */ /* 0x000fe200078f30ff */
[----:B------:R-:W3:Y:S01]  /*0ec0*/  SHFL.IDX PT, R9, R18, RZ, 0x181f ;  /* 0x00181fff12097589 */ /* 0x000ee200000e0000 */
[----:B------:R-:W-:-:S02]  /*0ed0*/  IADD3 R6, R14, 0x20, RZ ;  /* 0x000000200e067810 */ /* 0x000fc40007ffe0ff */
[----:B------:R-:W-:Y:S01]  /*0ee0*/  IADD3 R4, R14, 0x40, RZ ;  /* 0x000000400e047810 */ /* 0x000fe20007ffe0ff */
[----:B------:R-:W-:Y:S01]  /*0ef0*/  IMAD.SHL.U32 R0, R0, 0x8, RZ ;  /* 0x0000000800007824 */ /* 0x000fe200078e00ff */
[-C--:B------:R-:W-:Y:S02]  /*0f00*/  ISETP.GE.AND P1, PT, R6, R15.reuse, PT ;  /* 0x0000000f0600720c */ /* 0x080fe40003f26270 */
[C---:B------:R-:W-:Y:S02]  /*0f10*/  IADD3 R17, R2.reuse, 0x80, RZ ;  /* 0x0000008002117810 */ /* 0x040fe40007ffe0ff */
[----:B------:R-:W-:Y:S02]  /*0f20*/  IADD3 R24, R2, 0xc0, RZ ;  /* 0x000000c002187810 */ /* 0x000fe40007ffe0ff */
[----:B------:R-:W-:Y:S02]  /*0f30*/  @!P0 SHF.R.S32.HI R6, RZ, 0x1f, R16 ;  /* 0x0000001fff068819 */ /* 0x000fe40000011410 */
[----:B------:R-:W-:-:S02]  /*0f40*/  ISETP.GE.AND P2, PT, R4, R15, PT ;  /* 0x0000000f0400720c */ /* 0x000fc40003f46270 */
[----:B------:R-:W-:Y:S02]  /*0f50*/  LOP3.LUT R11, R3, 0xfffffe00, R0, 0xf8, !PT ;  /* 0xfffffe00030b7812 */ /* 0x000fe400078ef800 */
[----:B------:R-:W-:Y:S02]  /*0f60*/  @!P0 SHF.R.S32.HI R0, RZ, 0x1f, R17 ;  /* 0x0000001fff008819 */ /* 0x000fe40000011411 */
[----:B------:R-:W-:Y:S01]  /*0f70*/  @!P0 SHF.R.S32.HI R7, RZ, 0x1f, R24 ;  /* 0x0000001fff078819 */ /* 0x000fe20000011418 */
[----:B------:R-:W-:Y:S01]  /*0f80*/  IMAD.SHL.U32 R98, R11, 0x2, RZ ;  /* 0x000000020b627824 */ /* 0x000fe200078e00ff */
[----:B------:R-:W-:Y:S02]  /*0f90*/  ISETP.GE.AND P6, PT, R2, c[0x0][0x198], PT ;  /* 0x0000660002007a0c */ /* 0x000fe40003fc6270 */
[----:B------:R-:W-:Y:S02]  /*0fa0*/  SHF.R.S32.HI R3, RZ, 0x1f, R2 ;  /* 0x0000001fff037819 */ /* 0x000fe40000011402 */
[----:B------:R-:W-:Y:S01]  /*0fb0*/  ISETP.GE.AND P5, PT, R16, c[0x0][0x198], PT ;  /* 0x0000660010007a0c */ /* 0x000fe20003fa6270 */
[----:B------:R-:W-:Y:S01]  /*0fc0*/  STL [R1+0x48], R98 ;  /* 0x0000486201007387 */ /* 0x000fe20000100800 */
[--C-:B--2---:R-:W-:Y:S01]  /*0fd0*/  @P3 IMAD.MOV.U32 R4, RZ, RZ, R12.reuse ;  /* 0x000000ffff043224 */ /* 0x104fe200078e000c */
[----:B------:R-:W-:Y:S01]  /*0fe0*/  @P3 SHF.R.S32.HI R5, RZ, 0x1f, R12 ;  /* 0x0000001fff053819 */ /* 0x000fe2000001140c */
[----:B------:R-:W-:Y:S01]  /*0ff0*/  @!P3 IMAD.MOV.U32 R4, RZ, RZ, R45 ;  /* 0x000000ffff04b224 */ /* 0x000fe200078e002d */
[----:B------:R-:W-:-:S02]  /*1000*/  @!P0 LEA.HI R12, R6, R16, RZ, 0x3 ;  /* 0x00000010060c8211 */ /* 0x000fc400078f18ff */
[----:B------:R-:W-:Y:S01]  /*1010*/  SHFL.IDX PT, R6, R19, 0x1, 0x181f ;  /* 0x00381f0013067f89 */ /* 0x000fe200000e0000 */
[----:B------:R-:W-:Y:S02]  /*1020*/  @!P3 MOV R5, R10 ;  /* 0x0000000a0005b202 */ /* 0x000fe40000000f00 */
[----:B------:R-:W-:Y:S02]  /*1030*/  SEL R22, R4, RZ, !P4 ;  /* 0x000000ff04167207 */ /* 0x000fe40006000000 */
[----:B------:R-:W-:Y:S02]  /*1040*/  @!P0 LEA.HI R10, R0, R17, RZ, 0x3 ;  /* 0x00000011000a8211 */ /* 0x000fe400078f18ff */
[----:B-1----:R-:W-:Y:S02]  /*1050*/  @!P0 LEA R4, P3, R2, R8, 0x1 ;  /* 0x0000000802048211 */ /* 0x002fe400078608ff */
[----:B------:R-:W-:Y:S02]  /*1060*/  @!P0 LEA.HI R0, R7, R24, RZ, 0x3 ;  /* 0x0000001807008211 */ /* 0x000fe400078f18ff */
[----:B------:R-:W1:Y:S01]  /*1070*/  SHFL.IDX PT, R7, R18, 0x1, 0x181f ;  /* 0x00381f0012077f89 */ /* 0x000e6200000e0000 */
[----:B------:R-:W-:-:S02]  /*1080*/  SEL R23, R5, RZ, !P4 ;  /* 0x000000ff05177207 */ /* 0x000fc40006000000 */
[----:B------:R-:W-:Y:S02]  /*1090*/  ISETP.GE.AND P4, PT, R17, c[0x0][0x198], PT ;  /* 0x0000660011007a0c */ /* 0x000fe40003f86270 */
[----:B---3--:R-:W-:Y:S02]  /*10a0*/  @!P0 LEA.HI.X R5, R2, R9, R3, 0x1, P3 ;  /* 0x0000000902058211 */ /* 0x008fe400018f0c03 */
[----:B------:R-:W-:Y:S02]  /*10b0*/  @!P0 LOP3.LUT R12, R12, 0xfffffff8, RZ, 0xc0, !PT ;  /* 0xfffffff80c0c8812 */ /* 0x000fe400078ec0ff */
[----:B------:R-:W-:Y:S01]  /*10c0*/  ISETP.GE.AND P3, PT, R24, c[0x0][0x198], PT ;  /* 0x0000660018007a0c */ /* 0x000fe20003f66270 */
[----:B------:R2:W-:Y:S01]  /*10d0*/  @!P0 LDGSTS.E.BYPASS.LTC128B.128 [R98+0x100], [R4.64], !P6 ;  /* 0x0010000004628fae */ /* 0x0005e2000f101d44 */
[----:B------:R-:W-:Y:S01]  /*10e0*/  @!P0 LOP3.LUT R10, R10, 0xfffffff8, RZ, 0xc0, !PT ;  /* 0xfffffff80a0a8812 */ /* 0x000fe200078ec0ff */
[----:B------:R-:W-:Y:S01]  /*10f0*/  @!P0 IMAD.WIDE R12, R12, 0x2, R8 ;  /* 0x000000020c0c8825 */ /* 0x000fe200078e0208 */
[----:B------:R-:W-:-:S03]  /*1100*/  @!P0 LOP3.LUT R0, R0, 0xfffffff8, RZ, 0xc0, !PT ;  /* 0xfffffff800008812 */ /* 0x000fc600078ec0ff */
[--C-:B------:R-:W-:Y:S01]  /*1110*/  @!P0 IMAD.WIDE R10, R10, 0x2, R8.reuse ;  /* 0x000000020a0a8825 */ /* 0x100fe200078e0208 */
[----:B------:R3:W-:Y:S03]  /*1120*/  @!P0 LDGSTS.E.BYPASS.LTC128B.128 [R98+0x4100], [R12.64], !P5 ;  /* 0x041000000c628fae */ /* 0x0007e6000e901d44 */
[----:B------:R-:W-:Y:S01]  /*1130*/  @!P0 IMAD.WIDE R8, R0, 0x2, R8 ;  /* 0x0000000200088825 */ /* 0x000fe200078e0208 */
[----:B------:R-:W-:Y:S01]  /*1140*/  @!P1 SHF.R.S32.HI R0, RZ, 0x1f, R17 ;  /* 0x0000001fff009819 */ /* 0x000fe20000011411 */
[----:B------:R4:W-:Y:S03]  /*1150*/  @!P0 LDGSTS.E.BYPASS.LTC128B.128 [R98+0x8100], [R10.64], !P4 ;  /* 0x081000000a628fae */ /* 0x0009e6000e101d44 */
[----:B------:R-:W-:Y:S01]  /*1160*/  @!P1 LEA.HI R0, R0, R17, RZ, 0x3 ;  /* 0x0000001100009211 */ /* 0x000fe200078f18ff */
[----:B------:R5:W-:Y:S01]  /*1170*/  @!P0 LDGSTS.E.BYPASS.LTC128B.128 [R98+0xc100], [R8.64], !P3 ;  /* 0x0c10000008628fae */ /* 0x000be2000d901d44 */
[----:B--2---:R-:W-:-:S02]  /*1180*/  @!P1 SHF.R.S32.HI R4, RZ, 0x1f, R16 ;  /* 0x0000001fff049819 */ /* 0x004fc40000011410 */
[----:B------:R-:W-:Y:S02]  /*1190*/  @!P1 SHF.R.S32.HI R5, RZ, 0x1f, R24 ;  /* 0x0000001fff059819 */ /* 0x000fe40000011418 */
[----:B------:R-:W-:Y:S02]  /*11a0*/  @!P1 LEA.HI R4, R4, R16, RZ, 0x3 ;  /* 0x0000001004049211 */ /* 0x000fe400078f18ff */
[----:B------:R-:W-:Y:S02]  /*11b0*/  @!P1 LEA.HI R5, R5, R24, RZ, 0x3 ;  /* 0x0000001805059211 */ /* 0x000fe400078f18ff */
[----:B---3--:R-:W-:Y:S02]  /*11c0*/  @!P1 LOP3.LUT R12, R0, 0xfffffff8, RZ, 0xc0, !PT ;  /* 0xfffffff8000c9812 */ /* 0x008fe400078ec0ff */
[----:B------:R-:W-:Y:S02]  /*11d0*/  @!P2 SHF.R.S32.HI R0, RZ, 0x1f, R17 ;  /* 0x0000001fff00a819 */ /* 0x000fe40000011411 */
[----:B----4-:R-:W-:Y:S01]  /*11e0*/  IADD3 R11, R14, 0x60, RZ ;  /* 0x000000600e0b7810 */ /* 0x010fe20007ffe0ff */
[----:B-1----:R-:W-:Y:S01]  /*11f0*/  @!P1 IMAD.WIDE R12, R12, 0x2, R6 ;  /* 0x000000020c0c9825 */ /* 0x002fe200078e0206 */
[----:B------:R-:W-:-:S02]  /*1200*/  @!P1 LOP3.LUT R14, R4, 0xfffffff8, RZ, 0xc0, !PT ;  /* 0xfffffff8040e9812 */ /* 0x000fc400078ec0ff */
[----:B------:R-:W1:Y:S01]  /*1210*/  SHFL.IDX PT, R4, R19, 0x2, 0x181f ;  /* 0x00581f0013047f89 */ /* 0x000e6200000e0000 */
[C---:B-----5:R-:W-:Y:S02]  /*1220*/  @!P1 LEA R8, P0, R2.reuse, R6, 0x1 ;  /* 0x0000000602089211 */ /* 0x060fe400078008ff */
[----:B------:R-:W-:Y:S02]  /*1230*/  @!P1 LOP3.LUT R10, R5, 0xfffffff8, RZ, 0xc0, !PT ;  /* 0xfffffff8050a9812 */ /* 0x000fe400078ec0ff */
[----:B------:R-:W2:Y:S01]  /*1240*/  SHFL.IDX PT, R5, R18, 0x2, 0x181f ;  /* 0x00581f0012057f89 */ /* 0x000ea200000e0000 */
[----:B------:R-:W-:Y:S02]  /*1250*/  @!P1 LEA.HI.X R9, R2, R7, R3, 0x1, P0 ;  /* 0x0000000702099211 */ /* 0x000fe400000f0c03 */
[----:B------:R-:W-:Y:S01]  /*1260*/  ISETP.GE.AND P0, PT, R11, R15, PT ;  /* 0x0000000f0b00720c */ /* 0x000fe20003f06270 */
[--C-:B------:R-:W-:Y:S02]  /*1270*/  @!P1 IMAD.WIDE R14, R14, 0x2, R6.reuse ;  /* 0x000000020e0e9825 */ /* 0x100fe400078e0206 */
[----:B------:R3:W-:Y:S02]  /*1280*/  @!P1 LDGSTS.E.BYPASS.LTC128B.128 [R98+0x1100], [R8.64], !P6 ;  /* 0x0110000008629fae */ /* 0x0007e4000f101d44 */
[----:B------:R-:W-:-:S02]  /*1290*/  @!P1 IMAD.WIDE R10, R10, 0x2, R6 ;  /* 0x000000020a0a9825 */ /* 0x000fc400078e0206 */
[----:B------:R4:W5:Y:S04]  /*12a0*/  SHFL.IDX PT, R6, R19, 0x3, 0x181f ;  /* 0x00781f0013067f89 */ /* 0x00096800000e0000 */
[----:B------:R1:W1:Y:S04]  /*12b0*/  SHFL.IDX PT, R7, R18, 0x3, 0x181f ;  /* 0x00781f0012077f89 */ /* 0x00026800000e0000 */
[----:B------:R2:W-:Y:S04]  /*12c0*/  @!P1 LDGSTS.E.BYPASS.LTC128B.128 [R98+0x5100], [R14.64], !P5 ;  /* 0x051000000e629fae */ /* 0x0005e8000e901d44 */
[----:B------:R5:W-:Y:S04]  /*12d0*/  @!P1 LDGSTS.E.BYPASS.LTC128B.128 [R98+0x9100], [R12.64], !P4 ;  /* 0x091000000c629fae */ /* 0x000be8000e101d44 */
[----:B------:R5:W-:Y:S01]  /*12e0*/  @!P1 LDGSTS.E.BYPASS.LTC128B.128 [R98+0xd100], [R10.64], !P3 ;  /* 0x0d1000000a629fae */ /* 0x000be2000d901d44 */
[----:B---3--:R-:W-:-:S02]  /*12f0*/  @!P2 SHF.R.S32.HI R8, RZ, 0x1f, R16 ;  /* 0x0000001fff08a819 */ /* 0x008fc40000011410 */
[----:B------:R-:W-:Y:S02]  /*1300*/  @!P2 LEA.HI R9, R0, R17, RZ, 0x3 ;  /* 0x000000110009a211 */ /* 0x000fe400078f18ff */
[----:B----4-:R-:W-:-:S04]  /*1310*/  LEA.HI R19, R26, R107, RZ, 0x4 ;  /* 0x0000006b1a137211 */ /* 0x010fc800078f20ff */
[----:B-1----:R-:W-:Y:S02]  /*1320*/  SHF.R.S32.HI R18, RZ, 0x4, R19 ;  /* 0x00000004ff127819 */ /* 0x002fe40000011413 */
[----:B--2---:R-:W-:Y:S02]  /*1330*/  @!P2 LEA.HI R14, R8, R16, RZ, 0x3 ;  /* 0x00000010080ea211 */ /* 0x004fe400078f18ff */
[----:B------:R-:W-:Y:S02]  /*1340*/  @!P2 LEA R8, P1, R2, R4, 0x1 ;  /* 0x000000040208a211 */ /* 0x000fe400078208ff */
[----:B-----5:R-:W-:Y:S02]  /*1350*/  @!P2 SHF.R.S32.HI R12, RZ, 0x1f, R24 ;  /* 0x0000001fff0ca819 */ /* 0x020fe40000011418 */
[----:B------:R-:W-:Y:S02]  /*1360*/  @!P2 LOP3.LUT R14, R14, 0xfffffff8, RZ, 0xc0, !PT ;  /* 0xfffffff80e0ea812 */ /* 0x000fe400078ec0ff */
[----:B------:R-:W-:-:S02]  /*1370*/  @!P2 LEA.HI R0, R12, R24, RZ, 0x3 ;  /* 0x000000180c00a211 */ /* 0x000fc400078f18ff */
[----:B------:R-:W-:Y:S01]  /*1380*/  @!P2 LOP3.LUT R12, R9, 0xfffffff8, RZ, 0xc0, !PT ;  /* 0xfffffff8090ca812 */ /* 0x000fe200078ec0ff */
[----:B------:R-:W-:Y:S01]  /*1390*/  @!P2 IMAD.WIDE R14, R14, 0x2, R4 ;  /* 0x000000020e0ea825 */ /* 0x000fe200078e0204 */
[----:B------:R-:W-:Y:S02]  /*13a0*/  @!P2 LOP3.LUT R0, R0, 0xfffffff8, RZ, 0xc0, !PT ;  /* 0xfffffff80000a812 */ /* 0x000fe400078ec0ff */
[----:B------:R-:W-:Y:S01]  /*13b0*/  @!P2 LEA.HI.X R9, R2, R5, R3, 0x1, P1 ;  /* 0x000000050209a211 */ /* 0x000fe200008f0c03 */
[----:B------:R-:W-:-:S04]  /*13c0*/  @!P2 IMAD.WIDE R12, R12, 0x2, R4 ;  /* 0x000000020c0ca825 */ /* 0x000fc800078e0204 */
[----:B------:R-:W-:Y:S01]  /*13d0*/  @!P2 IMAD.WIDE R10, R0, 0x2, R4 ;  /* 0x00000002000aa825 */ /* 0x000fe200078e0204 */
[C---:B------:R-:W-:Y:S01]  /*13e0*/  @!P0 LEA R4, P1, R2.reuse, R6, 0x1 ;  /* 0x0000000602048211 */ /* 0x040fe200078208ff */
[----:B------:R1:W-:Y:S01]  /*13f0*/  @!P2 LDGSTS.E.BYPASS.LTC128B.128 [R98+0x2100], [R8.64], !P6 ;  /* 0x021000000862afae */ /* 0x0003e2000f101d44 */
[----:B------:R-:W-:Y:S02]  /*1400*/  SHF.R.S32.HI R0, RZ, 0x1f, R25 ;  /* 0x0000001fff007819 */ /* 0x000fe40000011419 */
[C---:B------:R-:W-:Y:S01]  /*1410*/  @!P0 LEA.HI.X R5, R2.reuse, R7, R3, 0x1, P1 ;  /* 0x0000000702058211 */ /* 0x040fe200008f0c03 */
[----:B------:R2:W-:Y:S04]  /*1420*/  @!P2 LDGSTS.E.BYPASS.LTC128B.128 [R98+0x6100], [R14.64], !P5 ;  /* 0x061000000e62afae */ /* 0x0005e8000e901d44 */
[----:B------:R3:W-:Y:S04]  /*1430*/  @!P2 LDGSTS.E.BYPASS.LTC128B.128 [R98+0xa100], [R12.64], !P4 ;  /* 0x0a1000000c62afae */ /* 0x0007e8000e101d44 */
[----:B------:R4:W-:Y:S04]  /*1440*/  @!P2 LDGSTS.E.BYPASS.LTC128B.128 [R98+0xe100], [R10.64], !P3 ;  /* 0x0e1000000a62afae */ /* 0x0009e8000d901d44 */
[----:B------:R5:W-:Y:S01]  /*1450*/  @!P0 LDGSTS.E.BYPASS.LTC128B.128 [R98+0x3100], [R4.64], !P6 ;  /* 0x0310000004628fae */ /* 0x000be2000f101d44 */
[----:B------:R-:W-:-:S02]  /*1460*/  ISETP.GE.AND P6, PT, R2, c[0x0][0x1d4], PT ;  /* 0x0000750002007a0c */ /* 0x000fc40003fc6270 */
[----:B--2---:R-:W-:Y:S02]  /*1470*/  LEA.HI.SX32 R15, R111, 0xffffffff, 0x1a ;  /* 0xffffffff6f0f7811 */ /* 0x004fe400078fd2ff */
[----:B---3--:R-:W-:-:S03]  /*1480*/  LEA.HI R12, R19, R18, RZ, 0x1 ;  /* 0x00000012130c7211 */ /* 0x008fc600078f08ff */
[----:B------:R-:W-:Y:S01]  /*1490*/  IMAD R92, R15, -0x40, R103 ;  /* 0xffffffc00f5c7824 */ /* 0x000fe200078e0267 */
[----:B----4-:R-:W-:Y:S01]  /*14a0*/  IADD3 R10, P1, R25, R20, RZ ;  /* 0x00000014190a7210 */ /* 0x010fe20007f3e0ff */
[----:B------:R-:W-:Y:S01]  /*14b0*/  IMAD.IADD R11, R103, 0x1, -R20 ;  /* 0x00000001670b7824 */ /* 0x000fe200078e0a14 */
[----:B------:R-:W-:Y:S02]  /*14c0*/  LOP3.LUT R12, R12, 0xfffffffe, RZ, 0xc0, !PT ;  /* 0xfffffffe0c0c7812 */ /* 0x000fe400078ec0ff */
[----:B------:R-:W-:Y:S01]  /*14d0*/  LEA.HI.X.SX32 R14, R20, R0, 0x1, P1 ;  /* 0x00000000140e7211 */ /* 0x000fe200008f0eff */
[----:B------:R-:W-:Y:S01]  /*14e0*/  IMAD R11, R15, -0x40, R11 ;  /* 0xffffffc00f0b7824 */ /* 0x000fe200078e020b */
[----:B------:R-:W-:Y:S01]  /*14f0*/  @!P0 SHF.R.S32.HI R0, RZ, 0x1f, R16 ;  /* 0x0000001fff008819 */ /* 0x000fe20000011410 */
[----:B------:R-:W-:Y:S02]  /*1500*/  IMAD.IADD R18, R18, 0x1, -R12 ;  /* 0x0000000112127824 */ /* 0x000fe400078e0a0c */
[----:B-----5:R-:W-:Y:S01]  /*1510*/  IMAD R5, R14, c[0x0][0x1e0], RZ ;  /* 0x000078000e057a24 */ /* 0x020fe200078e02ff */
[----:B------:R-:W-:Y:S01]  /*1520*/  @!P0 LEA.HI R4, R0, R16, RZ, 0x3 ;  /* 0x0000001000048211 */ /* 0x000fe200078f18ff */
[----:B------:R-:W-:Y:S01]  /*1530*/  IMAD.SHL.U32 R12, R20, 0x8, RZ ;  /* 0x00000008140c7824 */ /* 0x000fe200078e00ff */
[----:B------:R-:W-:Y:S01]  /*1540*/  @!P0 SHF.R.S32.HI R0, RZ, 0x1f, R17 ;  /* 0x0000001fff008819 */ /* 0x000fe20000011411 */
[----:B------:R-:W-:Y:S01]  /*1550*/  IMAD R13, R10, c[0x0][0x1e4], R5 ;  /* 0x000079000a0d7a24 */ /* 0x000fe200078e0205 */
[----:B-1----:R-:W-:Y:S01]  /*1560*/  @!P0 LOP3.LUT R8, R4, 0xfffffff8, RZ, 0xc0, !PT ;  /* 0xfffffff804088812 */ /* 0x002fe200078ec0ff */
[----:B------:R-:W-:Y:S01]  /*1570*/  IMAD.WIDE.U32 R4, R10, c[0x0][0x1e0], R2 ;  /* 0x000078000a047a25 */ /* 0x000fe200078e0002 */
[----:B------:R-:W-:-:S02]  /*1580*/  @!P0 LEA.HI R0, R0, R17, RZ, 0x3 ;  /* 0x0000001100008211 */ /* 0x000fc400078f18ff */
[C---:B------:R-:W-:Y:S01]  /*1590*/  ISETP.GE.AND P2, PT, R11.reuse, 0x1, PT ;  /* 0x000000010b00780c */ /* 0x040fe20003f46270 */
[----:B------:R-:W-:Y:S01]  /*15a0*/  @!P0 IMAD.WIDE R8, R8, 0x2, R6 ;  /* 0x0000000208088825 */ /* 0x000fe200078e0206 */
[----:B------:R-:W-:Y:S02]  /*15b0*/  @!P0 LOP3.LUT R0, R0, 0xfffffff8, RZ, 0xc0, !PT ;  /* 0xfffffff800008812 */ /* 0x000fe400078ec0ff */
[----:B------:R-:W-:Y:S01]  /*15c0*/  ISETP.GE.AND P1, PT, R11, 0x21, PT ;  /* 0x000000210b00780c */ /* 0x000fe20003f26270 */
[----:B------:R-:W-:Y:S01]  /*15d0*/  IMAD.SHL.U32 R11, R21, 0x40, RZ ;  /* 0x00000040150b7824 */ /* 0x000fe200078e00ff */
[----:B------:R1:W-:Y:S01]  /*15e0*/  @!P0 LDGSTS.E.BYPASS.LTC128B.128 [R98+0x7100], [R8.64], !P5 ;  /* 0x0710000008628fae */ /* 0x0003e2000e901d44 */
[----:B------:R-:W-:Y:S01]  /*15f0*/  IADD3 R5, R5, R13, RZ ;  /* 0x0000000d05057210 */ /* 0x000fe20007ffe0ff */
[----:B------:R-:W-:Y:S01]  /*1600*/  IMAD R13, R28, c[0x0][0x1e8], RZ ;  /* 0x00007a001c0d7a24 */ /* 0x000fe200078e02ff */
[----:B------:R-:W-:-:S03]  /*1610*/  ISETP.GE.AND P5, PT, R16, c[0x0][0x1d4], PT ;  /* 0x0000750010007a0c */ /* 0x000fc60003fa6270 */
[----:B------:R-:W-:-:S04]  /*1620*/  IMAD.WIDE.U32 R4, R27, c[0x0][0x1e8], R4 ;  /* 0x00007a001b047a25 */ /* 0x000fc800078e0004 */
[----:B-1----:R-:W-:Y:S01]  /*1630*/  @!P0 IMAD.WIDE R8, R0, 0x2, R6 ;  /* 0x0000000200088825 */ /* 0x002fe200078e0206 */
[----:B------:R-:W-:-:S03]  /*1640*/  LOP3.LUT R0, R11, 0x1c0, RZ, 0xc0, !PT ;  /* 0x000001c00b007812 */ /* 0x000fc600078ec0ff */
[----:B------:R-:W-:Y:S01]  /*1650*/  IMAD R11, R27, c[0x0][0x1ec], R13 ;  /* 0x00007b001b0b7a24 */ /* 0x000fe200078e020d */
[----:B------:R1:W-:Y:S01]  /*1660*/  @!P0 LDGSTS.E.BYPASS.LTC128B.128 [R98+0xb100], [R8.64], !P4 ;  /* 0x0b10000008628fae */ /* 0x0003e2000e101d44 */
[----:B------:R-:W-:Y:S02]  /*1670*/  LOP3.LUT R12, R0, 0x8, R12, 0xf8, !PT ;  /* 0x00000008000c7812 */ /* 0x000fe400078ef80c */
[----:B------:R-:W-:Y:S02]  /*1680*/  SHF.R.U32.HI R0, RZ, 0x3, R0 ;  /* 0x00000003ff007819 */ /* 0x000fe40000011600 */
[----:B------:R-:W-:Y:S02]  /*1690*/  ISETP.GE.AND P4, PT, R17, c[0x0][0x1d4], PT ;  /* 0x0000750011007a0c */ /* 0x000fe40003f86270 */
[----:B------:R-:W-:Y:S02]  /*16a0*/  LOP3.LUT R12, R12, R0, RZ, 0x3c, !PT ;  /* 0x000000000c0c7212 */ /* 0x000fe400078e3cff */
[----:B------:R-:W-:-:S04]  /*16b0*/  @!P0 SHF.R.S32.HI R0, RZ, 0x1f, R24 ;  /* 0x0000001fff008819 */ /* 0x000fc80000011418 */
[----:B------:R-:W-:-:S04]  /*16c0*/  @!P0 LEA.HI R0, R0, R24, RZ, 0x3 ;  /* 0x0000001800008211 */ /* 0x000fc800078f18ff */
[----:B------:R-:W-:-:S05]  /*16d0*/  @!P0 LOP3.LUT R0, R0, 0xfffffff8, RZ, 0xc0, !PT ;  /* 0xfffffff800008812 */ /* 0x000fca00078ec0ff */
[----:B------:R-:W-:-:S04]  /*16e0*/  @!P0 IMAD.WIDE R6, R0, 0x2, R6 ;  /* 0x0000000200068825 */ /* 0x000fc800078e0206 */
[----:B-1----:R-:W-:Y:S01]  /*16f0*/  IMAD R8, R14, c[0x0][0x208], RZ ;  /* 0x000082000e087a24 */ /* 0x002fe200078e02ff */
[----:B------:R1:W-:Y:S01]  /*1700*/  @!P0 LDGSTS.E.BYPASS.LTC128B.128 [R98+0xf100], [R6.64], !P3 ;  /* 0x0f10000006628fae */ /* 0x0003e2000d901d44 */
[----:B------:R-:W-:Y:S02]  /*1710*/  LOP3.LUT P0, RZ, R21, 0x2, RZ, 0xc0, !PT ;  /* 0x0000000215ff7812 */ /* 0x000fe4000780c0ff */
[C---:B------:R-:W-:Y:S01]  /*1720*/  IMAD R13, R10.reuse, c[0x0][0x20c], R8 ;  /* 0x000083000a0d7a24 */ /* 0x040fe200078e0208 */
[----:B------:R-:W0:Y:S01]  /*1730*/  LDGDEPBAR ;  /* 0x00000000000079af */ /* 0x000e220000000000 */
[----:B------:R-:W-:-:S04]  /*1740*/  IMAD.WIDE.U32 R8, R10, c[0x0][0x208], R2 ;  /* 0x000082000a087a25 */ /* 0x000fc800078e0002 */
[----:B------:R-:W-:Y:S01]  /*1750*/  IMAD.IADD R3, R5, 0x1, R11 ;  /* 0x0000000105037824 */ /* 0x000fe200078e020b */
[----:B------:R-:W-:Y:S01]  /*1760*/  MOV R11, c[0x0][0x1e0] ;  /* 0x00007800000b7a02 */ /* 0x000fe20000000f00 */
[----:B------:R-:W-:Y:S02]  /*1770*/  IMAD.MOV.U32 R10, RZ, RZ, 0x6 ;  /* 0x00000006ff0a7424 */ /* 0x000fe400078e00ff */
[----:B------:R-:W-:Y:S02]  /*1780*/  IMAD R5, R23, c[0x0][0x1f0], RZ ;  /* 0x00007c0017057a24 */ /* 0x000fe400078e02ff */
[----:B------:R-:W-:Y:S01]  /*1790*/  IMAD.MOV.U32 R2, RZ, RZ, R4 ;  /* 0x000000ffff027224 */ /* 0x000fe200078e0004 */
[----:B------:R-:W-:Y:S01]  /*17a0*/  SHF.L.U64.HI R96, R11, R10, c[0x0][0x1e4] ;  /* 0x000079000b607619 */ /* 0x000fe2000001020a */
[C---:B------:R-:W-:Y:S01]  /*17b0*/  IMAD R4, R22.reuse, c[0x0][0x1f4], R5 ;  /* 0x00007d0016047a24 */ /* 0x040fe200078e0205 */
[----:B------:R-:W-:Y:S01]  /*17c0*/  SHF.R.S32.HI R10, RZ, 0x1f, R15 ;  /* 0x0000001fff0a7819 */ /* 0x000fe2000001140f */
[----:B------:R-:W-:-:S04]  /*17d0*/  IMAD.WIDE.U32 R30, R22, c[0x0][0x1f0], R2 ;  /* 0x00007c00161e7a25 */ /* 0x000fc800078e0002 */
[----:B------:R-:W-:Y:S01]  /*17e0*/  IMAD.SHL.U32 R97, R11, 0x40, RZ ;  /* 0x000000400b617824 */ /* 0x000fe200078e00ff */
[----:B------:R-:W-:Y:S01]  /*17f0*/  IADD3 R109, R31, R4, RZ ;  /* 0x000000041f6d7210 */ /* 0x000fe20007ffe0ff */
[----:B------:R-:W-:Y:S01]  /*1800*/  IMAD R2, R96, R15, RZ ;  /* 0x0000000f60027224 */ /* 0x000fe200078e02ff */
[----:B------:R-:W-:Y:S01]  /*1810*/  MOV R4, R8 ;  /* 0x0000000800047202 */ /* 0x000fe20000000f00 */
[----:B------:R-:W-:Y:S01]  /*1820*/  IMAD.MOV.U32 R108, RZ, RZ, R30 ;  /* 0x000000ffff6c7224 */ /* 0x000fe200078e001e */
[----:B------:R2:W-:Y:S01]  /*1830*/  STL.64 [R1+0xa0], R30 ;  /* 0x0000a01e01007387 */ /* 0x0005e20000100a00 */
[-C--:B------:R-:W-:Y:S02]  /*1840*/  IMAD R0, R10, R97.reuse, R2 ;  /* 0x000000610a007224 */ /* 0x080fe400078e0202 */
[----:B------:R-:W-:Y:S01]  /*1850*/  IMAD.WIDE.U32 R2, R15, R97, R108 ;  /* 0x000000610f027225 */ /* 0x000fe200078e006c */
[----:B------:R-:W-:Y:S03]  /*1860*/  STL.64 [R1+0x90], R108 ;  /* 0x0000906c01007387 */ /* 0x000fe60000100a00 */
[----:B------:R-:W-:Y:S01]  /*1870*/  IMAD.IADD R5, R9, 0x1, R13 ;  /* 0x0000000109057824 */ /* 0x000fe200078e020d */
[----:B-1----:R-:W-:Y:S01]  /*1880*/  @P2 LEA R6, P3, R2, c[0x0][0x1c8], 0x1 ;  /* 0x0000720002062a11 */ /* 0x002fe200078608ff */
[----:B------:R-:W-:-:S02]  /*1890*/  IMAD.IADD R3, R3, 0x1, R0 ;  /* 0x0000000103037824 */ /* 0x000fc400078e0200 */
[----:B------:R-:W-:Y:S02]  /*18a0*/  IMAD.MOV.U32 R9, RZ, RZ, 0x5 ;  /* 0x00000005ff097424 */ /* 0x000fe400078e00ff */
[C---:B------:R-:W-:Y:S01]  /*18b0*/  IMAD.SHL.U32 R99, R11.reuse, 0x20, RZ ;  /* 0x000000200b637824 */ /* 0x040fe200078e00ff */
[----:B------:R-:W-:Y:S01]  /*18c0*/  @P2 LEA.HI.X R7, R2, c[0x0][0x1cc], R3, 0x1, P3 ;  /* 0x0000730002072a11 */ /* 0x000fe200018f0c03 */
[----:B------:R-:W-:Y:S01]  /*18d0*/  IMAD R0, R18, 0x200, R12 ;  /* 0x0000020012007824 */ /* 0x000fe200078e020c */
[----:B------:R-:W-:Y:S01]  /*18e0*/  SHF.L.U64.HI R100, R11, R9, c[0x0][0x1e4] ;  /* 0x000079000b647619 */ /* 0x000fe20000010209 */
[----:B------:R-:W-:Y:S01]  /*18f0*/  IMAD R11, R28, c[0x0][0x210], RZ ;  /* 0x000084001c0b7a24 */ /* 0x000fe200078e02ff */
[----:B------:R-:W-:Y:S01]  /*1900*/  @P1 IADD3 R8, P3, R99, R2, RZ ;  /* 0x0000000263081210 */ /* 0x000fe20007f7e0ff */
[----:B------:R-:W-:Y:S01]  /*1910*/  IMAD.WIDE.U32 R4, R27, c[0x0][0x210], R4 ;  /* 0x000084001b047a25 */ /* 0x000fe200078e0004 */
[----:B------:R-:W-:Y:S01]  /*1920*/  SHF.L.U32 R248, R0, 0x1, RZ ;  /* 0x0000000100f87819 */ /* 0x000fe200000006ff */
[----:B------:R1:W-:Y:S01]  /*1930*/  @P2 LDGSTS.E.BYPASS.LTC128B.128 [R98+0x10100], [R6.64], !P6 ;  /* 0x1010000006622fae */ /* 0x0003e2000f101d44 */
[----:B------:R-:W-:Y:S01]  /*1940*/  LOP3.LUT R9, R19, 0xfffffff0, RZ, 0xc0, !PT ;  /* 0xfffffff013097812 */ /* 0x000fe200078ec0ff */
[----:B------:R-:W-:Y:S01]  /*1950*/  @P1 IMAD.X R3, R100, 0x1, R3, P3 ;  /* 0x0000000164031824 */ /* 0x000fe200018e0603 */
[----:B------:R-:W-:Y:S01]  /*1960*/  @P1 LEA R2, P3, R8, c[0x0][0x1c8], 0x1 ;  /* 0x0000720008021a11 */ /* 0x000fe200078608ff */
[----:B------:R-:W-:Y:S01]  /*1970*/  IMAD R11, R27, c[0x0][0x214], R11 ;  /* 0x000085001b0b7a24 */ /* 0x000fe200078e020b */
[----:B------:R-:W-:Y:S01]  /*1980*/  IADD3 R0, R248, 0x10100, RZ ;  /* 0x00010100f8007810 */ /* 0x000fe20007ffe0ff */
[----:B------:R-:W-:Y:S01]  /*1990*/  IMAD R10, R10, c[0x0][0x208], RZ ;  /* 0x000082000a0a7a24 */ /* 0x000fe200078e02ff */
[----:B------:R-:W-:Y:S01]  /*19a0*/  IADD3 R95, R248, 0x10120, RZ ;  /* 0x00010120f85f7810 */ /* 0x000fe20007ffe0ff */
[----:B------:R-:W-:Y:S01]  /*19b0*/  IMAD.IADD R5, R5, 0x1, R11 ;  /* 0x0000000105057824 */ /* 0x000fe200078e020b */
[----:B------:R-:W-:Y:S01]  /*19c0*/  @P1 LEA.HI.X R3, R8, c[0x0][0x1cc], R3, 0x1, P3 ;  /* 0x0000730008031a11 */ /* 0x000fe200018f0c03 */
[----:B------:R-:W-:Y:S01]  /*19d0*/  IMAD R11, R23, c[0x0][0x218], RZ ;  /* 0x00008600170b7a24 */ /* 0x000fe200078e02ff */
[----:B------:R-:W-:Y:S01]  /*19e0*/  ISETP.GE.AND P3, PT, R24, c[0x0][0x1d4], PT ;  /* 0x0000750018007a0c */ /* 0x000fe20003f66270 */
[----:B------:R1:W-:Y:S01]  /*19f0*/  @P2 LDGSTS.E.BYPASS.LTC128B.128 [R98+0x12100], [R6.64+0x80], !P5 ;  /* 0x1210008006622fae */ /* 0x0003e2000e901d44 */
[----:B------:R-:W-:Y:S01]  /*1a00*/  @P0 IADD3 R95, R0, -0x20, RZ ;  /* 0xffffffe0005f0810 */ /* 0x000fe20007ffe0ff */
[----:B------:R-:W-:Y:S01]  /*1a10*/  IMAD.IADD R0, R107, 0x1, -R9 ;  /* 0x000000016b007824 */ /* 0x000fe200078e0a09 */
[----:B------:R-:W-:Y:S01]  /*1a20*/  SEL R12, RZ, 0x1, P6 ;  /* 0x00000001ff0c7807 */ /* 0x000fe20003000000 */
[C---:B------:R-:W-:Y:S01]  /*1a30*/  IMAD.WIDE.U32 R8, R15.reuse, c[0x0][0x208], RZ ;  /* 0x000082000f087a25 */ /* 0x040fe200078e00ff */
[----:B------:R1:W-:Y:S02]  /*1a40*/  @P2 LDGSTS.E.BYPASS.LTC128B.128 [R98+0x14100], [R6.64+0x100], !P4 ;  /* 0x1410010006622fae */ /* 0x0003e4000e101d44 */
[----:B------:R-:W-:Y:S01]  /*1a50*/  SHF.R.S32.HI R14, RZ, 0x1f, R0 ;  /* 0x0000001fff0e7819 */ /* 0x000fe20000011400 */
[----:B------:R-:W-:Y:S01]  /*1a60*/  IMAD R10, R15, c[0x0][0x20c], R10 ;  /* 0x000083000f0a7a24 */ /* 0x000fe200078e020a */
[----:B------:R-:W-:Y:S01]  /*1a70*/  STL [R1+0x8], R95 ;  /* 0x0000085f01007387 */ /* 0x000fe20000100800 */
[----:B------:R-:W-:Y:S01]  /*1a80*/  IMAD R13, R22, c[0x0][0x21c], R11 ;  /* 0x00008700160d7a24 */ /* 0x000fe200078e020b */
[----:B------:R-:W-:Y:S01]  /*1a90*/  LEA.HI R14, R14, R0, RZ, 0x3 ;  /* 0x000000000e0e7211 */ /* 0x000fe200078f18ff */
[----:B--2---:R-:W-:Y:S01]  /*1aa0*/  IMAD.WIDE.U32 R30, R22, c[0x0][0x218], R4 ;  /* 0x00008600161e7a25 */ /* 0x004fe200078e0004 */
[----:B------:R1:W-:Y:S01]  /*1ab0*/  @P2 LDGSTS.E.BYPASS.LTC128B.128 [R98+0x16100], [R6.64+0x180], !P3 ;  /* 0x1610018006622fae */ /* 0x0003e2000d901d44 */
[----:B------:R-:W-:-:S02]  /*1ac0*/  IADD3 R4, R9, R10, RZ ;  /* 0x0000000a09047210 */ /* 0x000fc40007ffe0ff */
[----:B------:R-:W-:Y:S01]  /*1ad0*/  LOP3.LUT R5, R14, 0xfffffff8, RZ, 0xc0, !PT ;  /* 0xfffffff80e057812 */ /* 0x000fe200078ec0ff */
[----:B------:R2:W-:Y:S01]  /*1ae0*/  @P1 LDGSTS.E.BYPASS.LTC128B.128 [R98+0x11100], [R2.64], !P6 ;  /* 0x1110000002621fae */ /* 0x0005e2000f101d44 */
[----:B------:R-:W-:Y:S01]  /*1af0*/  IMAD.IADD R16, R31, 0x1, R13 ;  /* 0x000000011f107824 */ /* 0x000fe200078e020d */
[----:B------:R-:W-:Y:S02]  /*1b00*/  LEA R9, P0, R8, R30, 0x6 ;  /* 0x0000001e08097211 */ /* 0x000fe400078030ff */
[----:B------:R2:W-:Y:S01]  /*1b10*/  @P1 LDGSTS.E.BYPASS.LTC128B.128 [R98+0x13100], [R2.64+0x80], !P5 ;  /* 0x1310008002621fae */ /* 0x0005e2000e901d44 */
[----:B------:R-:W-:Y:S01]  /*1b20*/  IMAD.IADD R5, R0, 0x1, -R5 ;  /* 0x0000000100057824 */ /* 0x000fe200078e0a05 */
[----:B------:R-:W-:Y:S02]  /*1b30*/  LEA.HI.X R8, R8, R16, R4, 0x6, P0 ;  /* 0x0000001008087211 */ /* 0x000fe400000f3404 */
[----:B------:R2:W-:Y:S01]  /*1b40*/  @P1 LDGSTS.E.BYPASS.LTC128B.128 [R98+0x15100], [R2.64+0x100], !P4 ;  /* 0x1510010002621fae */ /* 0x0005e2000e101d44 */
[----:B------:R-:W-:Y:S01]  /*1b50*/  IMAD.SHL.U32 R4, R5, 0x40, RZ ;  /* 0x0000004005047824 */ /* 0x000fe200078e00ff */
[----:B------:R-:W-:-:S02]  /*1b60*/  SEL R11, RZ, 0x2, P5 ;  /* 0x00000002ff0b7807 */ /* 0x000fc40002800000 */
[----:B------:R2:W-:Y:S01]  /*1b70*/  @P1 LDGSTS.E.BYPASS.LTC128B.128 [R98+0x17100], [R2.64+0x180], !P3 ;  /* 0x1710018002621fae */ /* 0x0005e2000d901d44 */
[----:B------:R-:W-:Y:S02]  /*1b80*/  SEL R10, RZ, 0x4, P4 ;  /* 0x00000004ff0a7807 */ /* 0x000fe40002000000 */
[----:B------:R-:W-:Y:S01]  /*1b90*/  LOP3.LUT R4, R4, 0x1c0, RZ, 0xc0, !PT ;  /* 0x000001c004047812 */ /* 0x000fe200078ec0ff */
[----:B------:R-:W0:Y:S01]  /*1ba0*/  LDGDEPBAR ;  /* 0x00000000000079af */ /* 0x000e220000000000 */
[----:B------:R-:W-:Y:S02]  /*1bb0*/  IADD3 R10, R10, R11, R12 ;  /* 0x0000000b0a0a7210 */ /* 0x000fe40007ffe00c */
[----:B------:R-:W-:Y:S01]  /*1bc0*/  SEL R0, RZ, 0x8, P3 ;  /* 0x00000008ff007807 */ /* 0x000fe20001800000 */
[----:B------:R-:W-:Y:S01]  /*1bd0*/  STL.64 [R1+0x98], R30 ;  /* 0x0000981e01007387 */ /* 0x000fe20000100a00 */
[C---:B------:R-:W-:Y:S02]  /*1be0*/  LOP3.LUT P0, RZ, R5.reuse, 0x4, RZ, 0xc0, !PT ;  /* 0x0000000405ff7812 */ /* 0x040fe4000780c0ff */
[----:B-1----:R-:W-:Y:S01]  /*1bf0*/  SHF.L.U32 R6, R18, 0x3, RZ ;  /* 0x0000000312067819 */ /* 0x002fe200000006ff */
[----:B------:R-:W-:Y:S01]  /*1c00*/  IMAD.IADD R10, R10, 0x1, R0 ;  /* 0x000000010a0a7824 */ /* 0x000fe200078e0200 */
[----:B------:R-:W-:Y:S01]  /*1c10*/  SHF.L.U32 R0, R14, 0x6, RZ ;  /* 0x000000060e007819 */ /* 0x000fe200000006ff */
[----:B------:R-:W-:Y:S01]  /*1c20*/  STL [R1+0x8c], R16 ;  /* 0x00008c1001007387 */ /* 0x000fe20000100800 */
[----:B------:R-:W-:Y:S01]  /*1c30*/  LOP3.LUT P2, RZ, R5, 0x2, RZ, 0xc0, !PT ;  /* 0x0000000205ff7812 */ /* 0x000fe2000784c0ff */
[----:B------:R-:W-:Y:S01]  /*1c40*/  IMAD.MOV.U32 R5, RZ, RZ, c[0x0][0x20c] ;  /* 0x00008300ff057624 */ /* 0x000fe200078e00ff */
[----:B------:R-:W-:-:S02]  /*1c50*/  P2R R11, PR, RZ, 0x20 ;  /* 0x00000020ff0b7803 */ /* 0x000fc40000000000 */
[----:B--2---:R-:W-:Y:S01]  /*1c60*/  LOP3.LUT R2, R4, 0x8, R6, 0xf8, !PT ;  /* 0x0000000804027812 */ /* 0x004fe200078ef806 */
[----:B------:R-:W-:Y:S01]  /*1c70*/  IMAD.MOV.U32 R3, RZ, RZ, c[0x0][0x208] ;  /* 0x00008200ff037624 */ /* 0x000fe200078e00ff */
[----:B------:R-:W-:Y:S01]  /*1c80*/  SHF.R.U32.HI R4, RZ, 0x3, R4 ;  /* 0x00000003ff047819 */ /* 0x000fe20000011604 */
[----:B------:R-:W-:-:S04]  /*1c90*/  DEPBAR.LE SB0, 0x1 ;  /* 0x000080400000791a */ /* 0x000fc80000000000 */
[----:B------:R-:W-:Y:S01]  /*1ca0*/  LOP3.LUT R4, R2, R4, RZ, 0x3c, !PT ;  /* 0x0000000402047212 */ /* 0x000fe200078e3cff */
[----:B------:R-:W-:Y:S01]  /*1cb0*/  IMAD.SHL.U32 R2, R93, 0x20, RZ ;  /* 0x000000205d027824 */ /* 0x000fe200078e00ff */
[----:B------:R-:W-:Y:S01]  /*1cc0*/  BAR.SYNC.DEFER_BLOCKING 0x0 ;  /* 0x0000000000007b1d */ /* 0x000fe20000010000 */
[C---:B------:R-:W-:Y:S02]  /*1cd0*/  LEA R6, P1, R9.reuse, c[0x0][0x1f8], 0x1 ;  /* 0x00007e0009067a11 */ /* 0x040fe400078208ff */
[----:B------:R-:W-:Y:S02]  /*1ce0*/  LOP3.LUT R4, R4, 0xfffffe00, R0, 0xf8, !PT ;  /* 0xfffffe0004047812 */ /* 0x000fe400078ef800 */
[----:B------:R-:W-:Y:S02]  /*1cf0*/  LEA.HI.X R7, R9, c[0x0][0x1fc], R8, 0x1, P1 ;  /* 0x00007f0009077a11 */ /* 0x000fe400008f0c08 */
[C---:B------:R-:W-:Y:S02]  /*1d00*/  LEA R8, P1, R3.reuse, R6, 0x6 ;  /* 0x0000000603087211 */ /* 0x040fe400078230ff */
[----:B------:R-:W-:Y:S01]  /*1d10*/  LOP3.LUT R0, R2, 0x7ffffc00, RZ, 0xc0, !PT ;  /* 0x7ffffc0002007812 */ /* 0x000fe200078ec0ff */
[----:B------:R-:W-:Y:S01]  /*1d20*/  IMAD.MOV.U32 R2, RZ, RZ, 0x40 ;  /* 0x00000040ff027424 */ /* 0x000fe200078e00ff */
[----:B------:R-:W-:Y:S01]  /*1d30*/  LEA.HI.X R9, R3, R7, R5, 0x6, P1 ;  /* 0x0000000703097211 */ /* 0x000fe200008f3405 */
[----:B------:R-:W-:Y:S01]  /*1d40*/  IMAD.MOV.U32 R5, RZ, RZ, 0x10 ;  /* 0x00000010ff057424 */ /* 0x000fe200078e00ff */
[C---:B------:R-:W-:Y:S01]  /*1d50*/  SHF.L.U32 R249, R4.reuse, 0x1, RZ ;  /* 0x0000000104f97819 */ /* 0x040fe200000006ff */
[----:B------:R-:W-:Y:S01]  /*1d60*/  IMAD.IADD R232, R4, 0x1, R0 ;  /* 0x0000000104e87824 */ /* 0x000fe200078e0200 */
[----:B------:R-:W-:Y:S01]  /*1d70*/  MOV R0, 0x20 ;  /* 0x0000002000007802 */ /* 0x000fe20000000f00 */
[----:B------:R-:W-:Y:S01]  /*1d80*/  IMAD.IADD R3, R92, 0x1, -R20 ;  /* 0x000000015c037824 */ /* 0x000fe200078e0a14 */
[----:B------:R-:W-:-:S02]  /*1d90*/  SEL R5, R5, 0xfffffff0, !P2 ;  /* 0xfffffff005057807 */ /* 0x000fc40005000000 */
[C---:B------:R-:W-:Y:S01]  /*1da0*/  LEA R240, R232.reuse, 0x100, 0x1 ;  /* 0x00000100e8f07811 */ /* 0x040fe200078e08ff */
[----:B------:R-:W-:Y:S01]  /*1db0*/  IMAD.SHL.U32 R232, R232, 0x2, RZ ;  /* 0x00000002e8e87824 */ /* 0x000fe200078e00ff */
[----:B------:R-:W-:Y:S01]  /*1dc0*/  SEL R0, R0, 0xffffffe0, !P0 ;  /* 0xffffffe000007807 */ /* 0x000fe20004000000 */
[C-C-:B------:R-:W-:Y:S01]  /*1dd0*/  IMAD R250, R5.reuse, 0x2, R249.reuse ;  /* 0x0000000205fa7824 */ /* 0x140fe200078e02f9 */
[----:B------:R-:W-:Y:S01]  /*1de0*/  LOP3.LUT P2, RZ, R10, 0x2, RZ, 0xc0, !PT ;  /* 0x000000020aff7812 */ /* 0x000fe2000784c0ff */
[----:B------:R-:W-:Y:S01]  /*1df0*/  IMAD R236, R5, 0x2, R240 ;  /* 0x0000000205ec7824 */ /* 0x000fe200078e02f0 */
[C---:B------:R-:W-:Y:S01]  /*1e00*/  LEA R240, R0.reuse, R240, 0x1 ;  /* 0x000000f000f07211 */ /* 0x040fe200078e08ff */
[----:B------:R-:W-:Y:S01]  /*1e10*/  LDSM.16.M88.4 R172, [R232+0x100] ;  /* 0x00010000e8ac783b */ /* 0x000fe20000000200 */
[C---:B------:R-:W-:Y:S01]  /*1e20*/  ISETP.LT.OR P1, PT, R3.reuse, 0x1, P6 ;  /* 0x000000010300780c */ /* 0x040fe20003721670 */
[C---:B------:R-:W-:Y:S01]  /*1e30*/  IMAD R244, R0.reuse, 0x2, R236 ;  /* 0x0000000200f47824 */ /* 0x040fe200078e02ec */
[C---:B------:R-:W-:Y:S01]  /*1e40*/  ISETP.LT.OR P0, PT, R3.reuse, 0x1, !P2 ;  /* 0x000000010300780c */ /* 0x040fe20005701670 */
[----:B------:R-:W-:Y:S01]  /*1e50*/  LDSM.16.M88.4 R200, [R232+0x4100] ;  /* 0x00410000e8c8783b */ /* 0x000fe20000000200 */
[----:B------:R-:W-:Y:S01]  /*1e60*/  ISETP.LT.OR P2, PT, R3, 0x21, !P2 ;  /* 0x000000210300780c */ /* 0x000fe20005741670 */
[----:B------:R-:W-:-:S02]  /*1e70*/  IMAD R136, R0, 0x2, R249 ;  /* 0x0000000200887824 */ /* 0x000fc400078e02f9 */
[----:B------:R-:W-:Y:S01]  /*1e80*/  LDSM.16.M88.4 R216, [R232+0x8100] ;  /* 0x00810000e8d8783b */ /* 0x000fe20000000200 */
[----:B------:R-:W-:-:S03]  /*1e90*/  IMAD R252, R0, 0x2, R250 ;  /* 0x0000000200fc7824 */ /* 0x000fc600078e02fa */
[----:B------:R-:W-:Y:S04]  /*1ea0*/  LDSM.16.M88.4 R176, [R236] ;  /* 0x00000000ecb0783b */ /* 0x000fe80000000200 */
[----:B------:R-:W-:Y:S04]  /*1eb0*/  LDSM.16.M88.4 R204, [R236+0x4000] ;  /* 0x00400000eccc783b */ /* 0x000fe80000000200 */
[----:B------:R-:W-:Y:S04]  /*1ec0*/  LDSM.16.M88.4 R220, [R236+0x8000] ;  /* 0x00800000ecdc783b */ /* 0x000fe80000000200 */
[----:B------:R-:W-:Y:S04]  /*1ed0*/  LDSM.16.M88.4 R192, [R240] ;  /* 0x00000000f0c0783b */ /* 0x000fe80000000200 */
[----:B------:R-:W-:Y:S04]  /*1ee0*/  LDSM.16.M88.4 R208, [R240+0x4000] ;  /* 0x00400000f0d0783b */ /* 0x000fe80000000200 */
[----:B------:R-:W-:Y:S04]  /*1ef0*/  LDSM.16.M88.4 R224, [R240+0x8000] ;  /* 0x00800000f0e0783b */ /* 0x000fe80000000200 */
[----:B------:R-:W-:Y:S04]  /*1f00*/  LDSM.16.M88.4 R196, [R244] ;  /* 0x00000000f4c4783b */ /* 0x000fe80000000200 */
[----:B------:R-:W-:Y:S04]  /*1f10*/  LDSM.16.M88.4 R212, [R244+0x4000] ;  /* 0x00400000f4d4783b */ /* 0x000fe80000000200 */
[----:B------:R-:W-:Y:S04]  /*1f20*/  LDSM.16.M88.4 R228, [R244+0x8000] ;  /* 0x00800000f4e4783b */ /* 0x000fe80000000200 */
[----:B------:R-:W-:Y:S04]  /*1f30*/  LDSM.16.M88.4 R232, [R232+0xc100] ;  /* 0x00c10000e8e8783b */ /* 0x000fe80000000200 */
[----:B------:R-:W-:Y:S04]  /*1f40*/  LDSM.16.M88.4 R236, [R236+0xc000] ;  /* 0x00c00000ecec783b */ /* 0x000fe80000000200 */
[----:B------:R-:W-:Y:S04]  /*1f50*/  LDSM.16.M88.4 R240, [R240+0xc000] ;  /* 0x00c00000f0f0783b */ /* 0x000fe80000000200 */
[----:B------:R-:W-:Y:S04]  /*1f60*/  LDSM.16.M88.4 R244, [R244+0xc000] ;  /* 0x00c00000f4f4783b */ /* 0x000fe80000000200 */
[----:B------:R-:W-:Y:S06]  /*1f70*/  BAR.SYNC.DEFER_BLOCKING 0x0 ;  /* 0x0000000000007b1d */ /* 0x000fec0000010000 */
[----:B------:R-:W-:-:S04]  /*1f80*/  DEPBAR.LE SB0, 0x0 ;  /* 0x000080000000791a */ /* 0x000fc80000000000 */
[----:B------:R-:W-:Y:S06]  /*1f90*/  BAR.SYNC.DEFER_BLOCKING 0x0 ;  /* 0x0000000000007b1d */ /* 0x000fec0000010000 */
[----:B------:R-:W1:Y:S04]  /*1fa0*/  LDSM.16.M88.4 R16, [R248+0x10100] ;  /* 0x01010000f810783b */ /* 0x000e680000000200 */
[----:B------:R-:W2:Y:S04]  /*1fb0*/  LDSM.16.M88.4 R24, [R248+0x10900] ;  /* 0x01090000f818783b */ /* 0x000ea80000000200 */
[----:B------:R-:W-:Y:S04]  /*1fc0*/  LDSM.16.M88.4 R32, [R248+0x11100] ;  /* 0x01110000f820783b */ /* 0x000fe80000000200 */
[----:B------:R-:W3:Y:S04]  /*1fd0*/  LDSM.16.M88.4 R40, [R248+0x11900] ;  /* 0x01190000f828783b */ /* 0x000ee80000000200 */
[----:B------:R-:W4:Y:S04]  /*1fe0*/  LDSM.16.M88.4 R28, [R95] ;  /* 0x000000005f1c783b */ /* 0x000f280000000200 */
[----:B------:R-:W5:Y:S04]  /*1ff0*/  LDSM.16.M88.4 R48, [R95+0x800] ;  /* 0x000800005f30783b */ /* 0x000f680000000200 */
[----:B------:R-:W-:Y:S04]  /*2000*/  LDSM.16.M88.4 R56, [R95+0x1000] ;  /* 0x001000005f38783b */ /* 0x000fe80000000200 */
[----:B------:R-:W4:Y:S04]  /*2010*/  LDSM.16.M88.4 R68, [R95+0x1800] ;  /* 0x001800005f44783b */ /* 0x000f280000000200 */
[----:B------:R-:W-:Y:S01]  /*2020*/  @!PT LDS RZ, [RZ] ;  /* 0x00000000fffff984 */ /* 0x000fe20000000800 */
[----:B------:R-:W-:Y:S01]  /*2030*/  @!PT LDS RZ, [RZ] ;  /* 0x00000000fffff984 */ /* 0x000fe20000000800 */
[----:B------:R-:W-:Y:S01]  /*2040*/  @!PT LDS RZ, [RZ] ;  /* 0x00000000fffff984 */ /* 0x000fe20000000800 */
[----:B------:R3:W-:Y:S01]  /*2050*/  LDGSTS.E.BYPASS.LTC128B.128 [R98+0x100], [R6.64], !P1 ;  /* 0x0010000006627fae */ /* 0x0007e2000c901d44 */
[----:B------:R-:W-:-:S03]  /*2060*/  LOP3.LUT P1, RZ, R10, 0x4, RZ, 0xc0, !PT ;  /* 0x000000040aff7812 */ /* 0x000fc6000782c0ff */
[----:B------:R3:W-:Y:S01]  /*2070*/  LDGSTS.E.BYPASS.LTC128B.128 [R98+0x2100], [R6.64+0x80], !P0 ;  /* 0x0210008006627fae */ /* 0x0007e2000c101d44 */
[C---:B------:R-:W-:Y:S02]  /*2080*/  ISETP.LT.OR P0, PT, R3.reuse, 0x1, !P1 ;  /* 0x000000010300780c */ /* 0x040fe40004f01670 */
[----:B------:R-:W-:Y:S01]  /*2090*/  ISETP.LT.OR P1, PT, R3, 0x21, !P1 ;  /* 0x000000210300780c */ /* 0x000fe20004f21670 */
[C---:B-1----:R-:W-:Y:S08]  /*20a0*/  HMMA.16816.F32 R12, R172.reuse, R16, RZ ;  /* 0x00000010ac0c723c */ /* 0x042ff000000018ff */
[----:B------:R-:W-:Y:S02]  /*20b0*/  HMMA.16816.F32 R16, R172, R18, RZ ;  /* 0x00000012ac10723c */ /* 0x000fe400000018ff */
[----:B------:R1:W-:Y:S01]  /*20c0*/  LDGSTS.E.BYPASS.LTC128B.128 [R98+0x4100], [R6.64+0x100], !P0 ;  /* 0x0410010006627fae */ /* 0x0003e2000c101d44 */
[----:B------:R-:W-:-:S04]  /*20d0*/  LOP3.LUT P0, RZ, R21, 0x4, RZ, 0xc0, !PT ;  /* 0x0000000415ff7812 */ /* 0x000fc8000780c0ff */
[----:B------:R-:W-:Y:S01]  /*20e0*/  SEL R2, R2, 0xffffffc0, !P0 ;  /* 0xffffffc002027807 */ /* 0x000fe20004000000 */
[C---:B--2---:R-:W-:Y:S01]  /*20f0*/  HMMA.16816.F32 R20, R172.reuse, R26, RZ ;  /* 0x0000001aac14723c */ /* 0x044fe200000018ff */
[----:B------:R-:W-:Y:S02]  /*2100*/  LOP3.LUT P0, RZ, R10, 0x8, RZ, 0xc0, !PT ;  /* 0x000000080aff7812 */ /* 0x000fe4000780c0ff */
[----:B------:R-:W-:Y:S01]  /*2110*/  IADD3 R251, R2, R95, RZ ;  /* 0x0000005f02fb7210 */ /* 0x000fe20007ffe0ff */
[----:B------:R-:W-:Y:S01]  /*2120*/  IMAD.IADD R94, R248, 0x1, R2 ;  /* 0x00000001f85e7824 */ /* 0x000fe200078e0202 */
[C---:B------:R-:W-:Y:S02]  /*2130*/  ISETP.LT.OR P5, PT, R3.reuse, 0x1, !P0 ;  /* 0x000000010300780c */ /* 0x040fe400047a1670 */
[C---:B------:R-:W-:Y:S01]  /*2140*/  ISETP.LT.OR P0, PT, R3.reuse, 0x21, !P0 ;  /* 0x000000210300780c */ /* 0x040fe20004701670 */
[----:B---3--:R-:W-:Y:S01]  /*2150*/  HMMA.16816.F32 R36, R172, R40, RZ ;  /* 0x00000028ac24723c */ /* 0x008fe200000018ff */
[----:B------:R-:W-:Y:S04]  /*2160*/  STL [R1+0x4], R94 ;  /* 0x0000045e01007387 */ /* 0x000fe80000100800 */
[----:B------:R-:W-:Y:S03]  /*2170*/  STL [R1], R136 ;  /* 0x0000008801007387 */ /* 0x000fe60000100800 */
[----:B----4-:R-:W-:Y:S02]  /*2180*/  HMMA.16816.F32 R44, R176, R28, R12 ;  /* 0x0000001cb02c723c */ /* 0x010fe4000000180c */
[----:B------:R1:W-:Y:S01]  /*2190*/  LDGSTS.E.BYPASS.LTC128B.128 [R98+0x6100], [R6.64+0x180], !P5 ;  /* 0x0610018006627fae */ /* 0x0003e2000e901d44 */
[----:B------:R-:W-:-:S05]  /*21a0*/  ISETP.LT.OR P5, PT, R3, 0x21, P6 ;  /* 0x000000210300780c */ /* 0x000fca00037a1670 */
[----:B------:R-:W-:Y:S08]  /*21b0*/  HMMA.16816.F32 R40, R172, R42, RZ ;  /* 0x0000002aac28723c */ /* 0x000ff000000018ff */
[----:B------:R2:W-:Y:S01]  /*21c0*/  LDGSTS.E.BYPASS.LTC128B.128 [R98+0x1100], [R8.64], !P5 ;  /* 0x0110000008627fae */ /* 0x0005e2000e901d44 */
[----:B------:R-:W-:Y:S01]  /*21d0*/  ISETP.NE.AND P5, PT, R11, RZ, PT ;  /* 0x000000ff0b00720c */ /* 0x000fe20003fa5270 */
[C---:B------:R-:W-:Y:S02]  /*21e0*/  HMMA.16816.F32 R12, R176.reuse, R30, R16 ;  /* 0x0000001eb00c723c */ /* 0x040fe40000001810 */
[----:B------:R2:W-:Y:S04]  /*21f0*/  LDGSTS.E.BYPASS.LTC128B.128 [R98+0x3100], [R8.64+0x80], !P2 ;  /* 0x0310008008627fae */ /* 0x0005e8000d101d44 */
[----:B------:R2:W-:Y:S02]  /*2200*/  LDGSTS.E.BYPASS.LTC128B.128 [R98+0x5100], [R8.64+0x100], !P1 ;  /* 0x0510010008627fae */ /* 0x0005e4000c901d44 */
[C---:B-----5:R-:W-:Y:S02]  /*2210*/  HMMA.16816.F32 R20, R176.reuse, R50, R20 ;  /* 0x00000032b014723c */ /* 0x060fe40000001814 */
[----:B------:R2:W-:Y:S04]  /*2220*/  LDGSTS.E.BYPASS.LTC128B.128 [R98+0x7100], [R8.64+0x180], !P0 ;  /* 0x0710018008627fae */ /* 0x0005e8000c101d44 */
[----:B------:R-:W3:Y:S02]  /*2230*/  LDSM.16.M88.4 R60, [R94+0x10100] ;  /* 0x010100005e3c783b */ /* 0x000ee40000000200 */
[----:B------:R-:W-:Y:S02]  /*2240*/  HMMA.16816.F32 R40, R176, R70, R40 ;  /* 0x00000046b028723c */ /* 0x000fe40000001828 */
[----:B------:R-:W4:Y:S04]  /*2250*/  LDSM.16.M88.4 R52, [R94+0x10900] ;  /* 0x010900005e34783b */ /* 0x000f280000000200 */
[----:B------:R-:W5:Y:S04]  /*2260*/  LDSM.16.M88.4 R64, [R94+0x11100] ;  /* 0x011100005e40783b */ /* 0x000f680000000200 */
[----:B------:R-:W1:Y:S04]  /*2270*/  LDSM.16.M88.4 R72, [R94+0x11900] ;  /* 0x011900005e48783b */ /* 0x000e680000000200 */
[----:B------:R-:W1:Y:S04]  /*2280*/  LDSM.16.M88.4 R84, [R251] ;  /* 0x00000000fb54783b */ /* 0x000e680000000200 */
[----:B------:R-:W-:Y:S01]  /*2290*/  LDSM.16.M88.4 R80, [R248+0x12100] ;  /* 0x01210000f850783b */ /* 0x000fe20000000200 */
[C---:B--2---:R-:W-:Y:S03]  /*22a0*/  HMMA.16816.F32 R8, R172.reuse, R24, RZ ;  /* 0x00000018ac08723c */ /* 0x044fe600000018ff */
[----:B------:R-:W-:Y:S04]  /*22b0*/  LDSM.16.M88.4 R76, [R95+0x2000] ;  /* 0x002000005f4c783b */ /* 0x000fe80000000200 */
[----:B------:R-:W-:Y:S01]  /*22c0*/  LDSM.16.M88.4 R88, [R248+0x14100] ;  /* 0x01410000f858783b */ /* 0x000fe20000000200 */
[C---:B------:R-:W-:Y:S03]  /*22d0*/  HMMA.16816.F32 R24, R172.reuse, R32, RZ ;  /* 0x00000020ac18723c */ /* 0x040fe600000018ff */
[----:B------:R-:W0:Y:S05]  /*22e0*/  LDGDEPBAR ;  /* 0x00000000000079af */ /* 0x000e2a0000000000 */
[----:B------:R-:W-:Y:S08]  /*22f0*/  HMMA.16816.F32 R32, R172, R34, RZ ;  /* 0x00000022ac20723c */ /* 0x000ff000000018ff */
[C---:B------:R-:W-:Y:S01]  /*2300*/  HMMA.16816.F32 R8, R176.reuse, R48, R8 ;  /* 0x00000030b008723c */ /* 0x040fe20000001808 */
[----:B------:R-:W2:Y:S07]  /*2310*/  LDSM.16.M88.4 R48, [R251+0x800] ;  /* 0x00080000fb30783b */ /* 0x000eae0000000200 */
[C---:B------:R-:W-:Y:S08]  /*2320*/  HMMA.16816.F32 R24, R176.reuse, R56, R24 ;  /* 0x00000038b018723c */ /* 0x040ff00000001818 */
[C---:B------:R-:W-:Y:S01]  /*2330*/  HMMA.16816.F32 R28, R176.reuse, R58, R32 ;  /* 0x0000003ab01c723c */ /* 0x040fe20000001820 */
[----:B------:R-:W1:Y:S07]  /*2340*/  LDSM.16.M88.4 R56, [R251+0x1000] ;  /* 0x00100000fb38783b */ /* 0x000e6e0000000200 */
[----:B------:R-:W-:Y:S01]  /*2350*/  HMMA.16816.F32 R32, R176, R68, R36 ;  /* 0x00000044b020723c */ /* 0x000fe20000001824 */
[----:B------:R-:W1:Y:S07]  /*2360*/  LDSM.16.M88.4 R68, [R251+0x1800] ;  /* 0x00180000fb44783b */ /* 0x000e6e0000000200 */
[C---:B---3--:R-:W-:Y:S08]  /*2370*/  HMMA.16816.F32 R36, R192.reuse, R60, R44 ;  /* 0x0000003cc024723c */ /* 0x048ff0000000182c */
[C---:B------:R-:W-:Y:S01]  /*2380*/  HMMA.16816.F32 R12, R192.reuse, R62, R12 ;  /* 0x0000003ec00c723c */ /* 0x040fe2000000180c */
[----:B------:R-:W-:Y:S07]  /*2390*/  LDSM.16.M88.4 R60, [R248+0x13100] ;  /* 0x01310000f83c783b */ /* 0x000fee0000000200 */
[C---:B----4-:R-:W-:Y:S08]  /*23a0*/  HMMA.16816.F32 R8, R192.reuse, R52, R8 ;  /* 0x00000034c008723c */ /* 0x050ff00000001808 */
[C---:B------:R-:W-:Y:S01]  /*23b0*/  HMMA.16816.F32 R20, R192.reuse, R54, R20 ;  /* 0x00000036c014723c */ /* 0x040fe20000001814 */
[----:B------:R-:W3:Y:S07]  /*23c0*/  LDSM.16.M88.4 R52, [R248+0x12900] ;  /* 0x01290000f834783b */ /* 0x000eee0000000200 */
[C---:B-----5:R-:W-:Y:S08]  /*23d0*/  HMMA.16816.F32 R24, R192.reuse, R64, R24 ;  /* 0x00000040c018723c */ /* 0x060ff00000001818 */
[C---:B------:R-:W-:Y:S01]  /*23e0*/  HMMA.16816.F32 R28, R192.reuse, R66, R28 ;  /* 0x00000042c01c723c */ /* 0x040fe2000000181c */
[----:B------:R-:W-:Y:S07]  /*23f0*/  LDSM.16.M88.4 R64, [R95+0x3800] ;  /* 0x003800005f40783b */ /* 0x000fee0000000200 */
[----:B-1----:R-:W-:Y:S08]  /*2400*/  HMMA.16816.F32 R32, R192, R72, R32 ;  /* 0x00000048c020723c */ /* 0x002ff00000001820 */
[----:B------:R-:W-:Y:S08]  /*2410*/  HMMA.16816.F32 R36, R196, R84, R36 ;  /* 0x00000054c424723c */ /* 0x000ff00000001824 */
[----:B------:R-:W-:Y:S01]  /*2420*/  HMMA.16816.F32 R44, R192, R74, R40 ;  /* 0x0000004ac02c723c */ /* 0x000fe20000001828 */
[----:B------:R-:W1:Y:S04]  /*2430*/  LDSM.16.M88.4 R72, [R248+0x13900] ;  /* 0x01390000f848783b */ /* 0x000e680000000200 */
[----:B------:R-:W4:Y:S03]  /*2440*/  LDSM.16.M88.4 R40, [R95+0x2800] ;  /* 0x002800005f28783b */ /* 0x000f260000000200 */
[C---:B------:R-:W-:Y:S01]  /*2450*/  HMMA.16816.F32 R16, R196.reuse, R86, R12 ;  /* 0x00000056c410723c */ /* 0x040fe2000000180c */
[----:B------:R-:W-:Y:S07]  /*2460*/  LDSM.16.M88.4 R84, [R94+0x12100] ;  /* 0x012100005e54783b */ /* 0x000fee0000000200 */
[C---:B--2---:R-:W-:Y:S08]  /*2470*/  HMMA.16816.F32 R12, R196.reuse, R48, R8 ;  /* 0x00000030c40c723c */ /* 0x044ff00000001808 */
[C---:B------:R-:W-:Y:S01]  /*2480*/  HMMA.16816.F32 R8, R196.reuse, R50, R20 ;  /* 0x00000032c408723c */ /* 0x040fe20000001814 */
[----:B------:R-:W-:Y:S07]  /*2490*/  LDSM.16.M88.4 R48, [R94+0x12900] ;  /* 0x012900005e30783b */ /* 0x000fee0000000200 */
[C---:B------:R-:W-:Y:S08]  /*24a0*/  HMMA.16816.F32 R24, R196.reuse, R56, R24 ;  /* 0x00000038c418723c */ /* 0x040ff00000001818 */
[C---:B------:R-:W-:Y:S01]  /*24b0*/  HMMA.16816.F32 R28, R196.reuse, R58, R28 ;  /* 0x0000003ac41c723c */ /* 0x040fe2000000181c */
[----:B------:R-:W2:Y:S07]  /*24c0*/  LDSM.16.M88.4 R56, [R95+0x3000] ;  /* 0x003000005f38783b */ /* 0x000eae0000000200 */
[----:B------:R-:W-:Y:S08]  /*24d0*/  HMMA.16816.F32 R32, R196, R68, R32 ;  /* 0x00000044c420723c */ /* 0x000ff00000001820 */
[----:B------:R-:W-:Y:S08]  /*24e0*/  HMMA.16816.F32 R36, R200, R80, R36 ;  /* 0x00000050c824723c */ /* 0x000ff00000001824 */
[----:B------:R-:W-:Y:S01]  /*24f0*/  HMMA.16816.F32 R44, R196, R70, R44 ;  /* 0x00000046c42c723c */ /* 0x000fe2000000182c */
[----:B------:R-:W-:Y:S07]  /*2500*/  LDSM.16.M88.4 R68, [R251+0x3800] ;  /* 0x00380000fb44783b */ /* 0x000fee0000000200 */
[C---:B------:R-:W-:Y:S01]  /*2510*/  HMMA.16816.F32 R20, R200.reuse, R82, R16 ;  /* 0x00000052c814723c */ /* 0x040fe20000001810 */
[----:B------:R-:W-:Y:S07]  /*2520*/  LDSM.16.M88.4 R80, [R248+0x15900] ;  /* 0x01590000f850783b */ /* 0x000fee0000000200 */
[C---:B---3--:R-:W-:Y:S08]  /*2530*/  HMMA.16816.F32 R16, R200.reuse, R52, R12 ;  /* 0x00000034c810723c */ /* 0x048ff0000000180c */
[C---:B------:R-:W-:Y:S01]  /*2540*/  HMMA.16816.F32 R12, R200.reuse, R54, R8 ;  /* 0x00000036c80c723c */ /* 0x040fe20000001808 */
[----:B------:R-:W3:Y:S07]  /*2550*/  LDSM.16.M88.4 R52, [R94+0x13100] ;  /* 0x013100005e34783b */ /* 0x000eee0000000200 */
[C---:B------:R-:W-:Y:S08]  /*2560*/  HMMA.16816.F32 R8, R200.reuse, R60, R24 ;  /* 0x0000003cc808723c */ /* 0x040ff00000001818 */
[C---:B------:R-:W-:Y:S01]  /*2570*/  HMMA.16816.F32 R28, R200.reuse, R62, R28 ;  /* 0x0000003ec81c723c */ /* 0x040fe2000000181c */
[----:B------:R-:W5:Y:S07]  /*2580*/  LDSM.16.M88.4 R60, [R94+0x13900] ;  /* 0x013900005e3c783b */ /* 0x000f6e0000000200 */
[----:B-1----:R-:W-:Y:S08]  /*2590*/  HMMA.16816.F32 R32, R200, R72, R32 ;  /* 0x00000048c820723c */ /* 0x002ff00000001820 */
[----:B------:R-:W-:Y:S08]  /*25a0*/  HMMA.16816.F32 R36, R204, R76, R36 ;  /* 0x0000004ccc24723c */ /* 0x000ff00000001824 */
[----:B------:R-:W-:Y:S01]  /*25b0*/  HMMA.16816.F32 R44, R200, R74, R44 ;  /* 0x0000004ac82c723c */ /* 0x000fe2000000182c */
[----:B------:R-:W1:Y:S07]  /*25c0*/  LDSM.16.M88.4 R72, [R251+0x2000] ;  /* 0x00200000fb48783b */ /* 0x000e6e0000000200 */
[C---:B------:R-:W-:Y:S01]  /*25d0*/  HMMA.16816.F32 R24, R204.reuse, R78, R20 ;  /* 0x0000004ecc18723c */ /* 0x040fe20000001814 */
[----:B------:R-:W-:Y:S07]  /*25e0*/  LDSM.16.M88.4 R76, [R94+0x14100] ;  /* 0x014100005e4c783b */ /* 0x000fee0000000200 */
[C---:B----4-:R-:W-:Y:S08]  /*25f0*/  HMMA.16816.F32 R20, R204.reuse, R40, R16 ;  /* 0x00000028cc14723c */ /* 0x050ff00000001810 */
[C---:B------:R-:W-:Y:S01]  /*2600*/  HMMA.16816.F32 R16, R204.reuse, R42, R12 ;  /* 0x0000002acc10723c */ /* 0x040fe2000000180c */
[----:B------:R-:W4:Y:S07]  /*2610*/  LDSM.16.M88.4 R40, [R251+0x2800] ;  /* 0x00280000fb28783b */ /* 0x000f2e0000000200 */
[C---:B--2---:R-:W-:Y:S08]  /*2620*/  HMMA.16816.F32 R12, R204.reuse, R56, R8 ;  /* 0x00000038cc0c723c */ /* 0x044ff00000001808 */
[C---:B------:R-:W-:Y:S01]  /*2630*/  HMMA.16816.F32 R8, R204.reuse, R58, R28 ;  /* 0x0000003acc08723c */ /* 0x040fe2000000181c */
[----:B------:R-:W2:Y:S07]  /*2640*/  LDSM.16.M88.4 R56, [R251+0x3000] ;  /* 0x00300000fb38783b */ /* 0x000eae0000000200 */
[----:B------:R-:W-:Y:S08]  /*2650*/  HMMA.16816.F32 R32, R204, R64, R32 ;  /* 0x00000040cc20723c */ /* 0x000ff00000001820 */
[C---:B------:R-:W-:Y:S08]  /*2660*/  HMMA.16816.F32 R36, R208.reuse, R84, R36 ;  /* 0x00000054d024723c */ /* 0x040ff00000001824 */
[C---:B------:R-:W-:Y:S01]  /*2670*/  HMMA.16816.F32 R28, R208.reuse, R86, R24 ;  /* 0x00000056d01c723c */ /* 0x040fe20000001818 */
[----:B------:R-:W1:Y:S07]  /*2680*/  LDSM.16.M88.4 R84, [R95+0x4000] ;  /* 0x004000005f54783b */ /* 0x000e6e0000000200 */
[C---:B------:R-:W-:Y:S08]  /*2690*/  HMMA.16816.F32 R24, R208.reuse, R48, R20 ;  /* 0x00000030d018723c */ /* 0x040ff00000001814 */
[C---:B------:R-:W-:Y:S01]  /*26a0*/  HMMA.16816.F32 R20, R208.reuse, R50, R16 ;  /* 0x00000032d014723c */ /* 0x040fe20000001810 */
[----:B------:R-:W-:Y:S07]  /*26b0*/  LDSM.16.M88.4 R48, [R95+0x4800] ;  /* 0x004800005f30783b */ /* 0x000fee0000000200 */
[C---:B---3--:R-:W-:Y:S08]  /*26c0*/  HMMA.16816.F32 R16, R208.reuse, R52, R12 ;  /* 0x00000034d010723c */ /* 0x048ff0000000180c */
[C---:B------:R-:W-:Y:S01]  /*26d0*/  HMMA.16816.F32 R12, R208.reuse, R54, R8 ;  /* 0x00000036d00c723c */ /* 0x040fe20000001808 */
[----:B------:R-:W3:Y:S07]  /*26e0*/  LDSM.16.M88.4 R52, [R248+0x14900] ;  /* 0x01490000f834783b */ /* 0x000eee0000000200 */
[----:B-----5:R-:W-:Y:S08]  /*26f0*/  HMMA.16816.F32 R8, R208, R60, R32 ;  /* 0x0000003cd008723c */ /* 0x020ff00000001820 */
[----:B-1----:R-:W-:Y:S08]  /*2700*/  HMMA.16816.F32 R36, R212, R72, R36 ;  /* 0x00000048d424723c */ /* 0x002ff00000001824 */
[----:B------:R-:W-:Y:S01]  /*2710*/  HMMA.16816.F32 R44, R204, R66, R44 ;  /* 0x00000042cc2c723c */ /* 0x000fe2000000182c */
[----:B------:R-:W1:Y:S07]  /*2720*/  LDSM.16.M88.4 R64, [R248+0x15100] ;  /* 0x01510000f840783b */ /* 0x000e6e0000000200 */
[C---:B------:R-:W-:Y:S01]  /*2730*/  HMMA.16816.F32 R32, R212.reuse, R74, R28 ;  /* 0x0000004ad420723c */ /* 0x040fe2000000181c */
[----:B------:R-:W-:Y:S07]  /*2740*/  LDSM.16.M88.4 R72, [R95+0x5800] ;  /* 0x005800005f48783b */ /* 0x000fee0000000200 */
[C---:B----4-:R-:W-:Y:S08]  /*2750*/  HMMA.16816.F32 R28, R212.reuse, R40, R24 ;  /* 0x00000028d41c723c */ /* 0x050ff00000001818 */
[C---:B------:R-:W-:Y:S08]  /*2760*/  HMMA.16816.F32 R24, R212.reuse, R42, R20 ;  /* 0x0000002ad418723c */ /* 0x040ff00000001814 */
[C---:B--2---:R-:W-:Y:S08]  /*2770*/  HMMA.16816.F32 R20, R212.reuse, R56, R16 ;  /* 0x00000038d414723c */ /* 0x044ff00000001810 */
[C---:B------:R-:W-:Y:S01]  /*2780*/  HMMA.16816.F32 R16, R212.reuse, R58, R12 ;  /* 0x0000003ad410723c */ /* 0x040fe2000000180c */
[----:B------:R-:W-:Y:S07]  /*2790*/  LDSM.16.M88.4 R56, [R94+0x14900] ;  /* 0x014900005e38783b */ /* 0x000fee0000000200 */
[----:B------:R-:W-:Y:S08]  /*27a0*/  HMMA.16816.F32 R12, R212, R68, R8 ;  /* 0x00000044d40c723c */ /* 0x000ff00000001808 */
[----:B------:R-:W-:Y:S08]  /*27b0*/  HMMA.16816.F32 R8, R216, R88, R36 ;  /* 0x00000058d808723c */ /* 0x000ff00000001824 */
[----:B------:R-:W-:Y:S01]  /*27c0*/  HMMA.16816.F32 R44, R208, R62, R44 ;  /* 0x0000003ed02c723c */ /* 0x000fe2000000182c */
[----:B------:R-:W2:Y:S07]  /*27d0*/  LDSM.16.M88.4 R60, [R95+0x5000] ;  /* 0x005000005f3c783b */ /* 0x000eae0000000200 */
[----:B------:R-:W-:Y:S08]  /*27e0*/  HMMA.16816.F32 R40, R216, R90, R32 ;  /* 0x0000005ad828723c */ /* 0x000ff00000001820 */
[----:B------:R-:W-:Y:S08]  /*27f0*/  HMMA.16816.F32 R8, R220, R84, R8 ;  /* 0x00000054dc08723c */ /* 0x000ff00000001808 */
[C---:B---3--:R-:W-:Y:S08]  /*2800*/  HMMA.16816.F32 R32, R216.reuse, R52, R28 ;  /* 0x00000034d820723c */ /* 0x048ff0000000181c */
[----:B------:R-:W-:Y:S08]  /*2810*/  HMMA.16816.F32 R36, R216, R54, R24 ;  /* 0x00000036d824723c */ /* 0x000ff00000001818 */
[----:B------:R-:W-:Y:S01]  /*2820*/  HMMA.16816.F32 R44, R212, R70, R44 ;  /* 0x00000046d42c723c */ /* 0x000fe2000000182c */
[----:B------:R-:W3:Y:S07]  /*2830*/  LDSM.16.M88.4 R68, [R251+0x4000] ;  /* 0x00400000fb44783b */ /* 0x000eee0000000200 */
[C---:B-1----:R-:W-:Y:S08]  /*2840*/  HMMA.16816.F32 R28, R216.reuse, R64, R20 ;  /* 0x00000040d81c723c */ /* 0x042ff00000001814 */
[C---:B------:R-:W-:Y:S01]  /*2850*/  HMMA.16816.F32 R24, R216.reuse, R66, R16 ;  /* 0x00000042d818723c */ /* 0x040fe20000001810 */
[----:B------:R-:W-:Y:S07]  /*2860*/  LDSM.16.M88.4 R64, [R94+0x15900] ;  /* 0x015900005e40783b */ /* 0x000fee0000000200 */
[----:B------:R-:W-:Y:S08]  /*2870*/  HMMA.16816.F32 R20, R216, R80, R12 ;  /* 0x00000050d814723c */ /* 0x000ff0000000180c */
[----:B------:R-:W-:Y:S08]  /*2880*/  HMMA.16816.F32 R12, R220, R86, R40 ;  /* 0x00000056dc0c723c */ /* 0x000ff00000001828 */
[----:B------:R-:W-:Y:S08]  /*2890*/  HMMA.16816.F32 R8, R224, R76, R8 ;  /* 0x0000004ce008723c */ /* 0x000ff00000001808 */
[C---:B--2---:R-:W-:Y:S01]  /*28a0*/  HMMA.16816.F32 R40, R220.reuse, R62, R24 ;  /* 0x0000003edc28723c */ /* 0x044fe20000001818 */
[----:B------:R-:W1:Y:S07]  /*28b0*/  LDSM.16.M88.4 R24, [R248+0x16100] ;  /* 0x01610000f818783b */ /* 0x000e6e0000000200 */
[----:B------:R-:W-:Y:S01]  /*28c0*/  HMMA.16816.F32 R52, R220, R72, R20 ;  /* 0x00000048dc34723c */ /* 0x000fe20000001814 */
[----:B------:R-:W2:Y:S07]  /*28d0*/  LDSM.16.M88.4 R20, [R94+0x15100] ;  /* 0x015100005e14783b */ /* 0x000eae0000000200 */
[----:B------:R-:W-:Y:S01]  /*28e0*/  HMMA.16816.F32 R12, R224, R78, R12 ;  /* 0x0000004ee00c723c */ /* 0x000fe2000000180c */
[----:B------:R-:W-:Y:S07]  /*28f0*/  LDSM.16.M88.4 R76, [R251+0x5800] ;  /* 0x00580000fb4c783b */ /* 0x000fee0000000200 */
[----:B------:R-:W-:Y:S01]  /*2900*/  HMMA.16816.F32 R16, R216, R82, R44 ;  /* 0x00000052d810723c */ /* 0x000fe2000000182c */
[----:B------:R-:W-:Y:S07]  /*2910*/  LDSM.16.M88.4 R44, [R95+0x6000] ;  /* 0x006000005f2c783b */ /* 0x000fee0000000200 */
[C---:B------:R-:W-:Y:S08]  /*2920*/  HMMA.16816.F32 R32, R220.reuse, R48, R32 ;  /* 0x00000030dc20723c */ /* 0x040ff00000001820 */
[----:B------:R-:W-:Y:S08]  /*2930*/  HMMA.16816.F32 R36, R220, R50, R36 ;  /* 0x00000032dc24723c */ /* 0x000ff00000001824 */
[----:B---3--:R-:W-:Y:S08]  /*2940*/  HMMA.16816.F32 R8, R228, R68, R8 ;  /* 0x00000044e408723c */ /* 0x008ff00000001808 */
[----:B------:R-:W-:Y:S01]  /*2950*/  HMMA.16816.F32 R48, R220, R60, R28 ;  /* 0x0000003cdc30723c */ /* 0x000fe2000000181c */
[----:B------:R-:W3:Y:S04]  /*2960*/  LDSM.16.M88.4 R28, [R251+0x4800] ;  /* 0x00480000fb1c783b */ /* 0x000ee80000000200 */
[----:B------:R-:W-:Y:S03]  /*2970*/  LDSM.16.M88.4 R60, [R251+0x6000] ;  /* 0x00600000fb3c783b */ /* 0x000fe60000000200 */
[----:B------:R-:W-:Y:S08]  /*2980*/  HMMA.16816.F32 R12, R228, R70, R12 ;  /* 0x00000046e40c723c */ /* 0x000ff0000000180c */
[----:B------:R-:W-:Y:S08]  /*2990*/  HMMA.16816.F32 R84, R220, R74, R16 ;  /* 0x0000004adc54723c */ /* 0x000ff00000001810 */
[----:B------:R-:W-:Y:S01]  /*29a0*/  HMMA.16816.F32 R16, R224, R56, R32 ;  /* 0x00000038e010723c */ /* 0x000fe20000001820 */
[----:B------:R-:W-:Y:S07]  /*29b0*/  LDSM.16.M88.4 R32, [R251+0x5000] ;  /* 0x00500000fb20783b */ /* 0x000fee0000000200 */
[----:B-1----:R-:W-:Y:S08]  /*29c0*/  HMMA.16816.F32 R8, R232, R24, R8 ;  /* 0x00000018e808723c */ /* 0x002ff00000001808 */
[C---:B--2---:R-:W-:Y:S01]  /*29d0*/  HMMA.16816.F32 R80, R224.reuse, R20, R48 ;  /* 0x00000014e050723c */ /* 0x044fe20000001830 */
[----:B------:R-:W1:Y:S07]  /*29e0*/  LDSM.16.M88.4 R48, [R248+0x16900] ;  /* 0x01690000f830783b */ /* 0x000e6e0000000200 */
[----:B------:R-:W-:Y:S01]  /*29f0*/  HMMA.16816.F32 R36, R224, R58, R36 ;  /* 0x0000003ae024723c */ /* 0x000fe20000001824 */
[----:B------:R-:W2:Y:S07]  /*2a00*/  LDSM.16.M88.4 R56, [R94+0x16100] ;  /* 0x016100005e38783b */ /* 0x000eae0000000200 */
[----:B------:R-:W-:Y:S08]  /*2a10*/  HMMA.16816.F32 R12, R232, R26, R12 ;  /* 0x0000001ae80c723c */ /* 0x000ff0000000180c */
[----:B---3--:R-:W-:Y:S08]  /*2a20*/  HMMA.16816.F32 R16, R228, R28, R16 ;  /* 0x0000001ce410723c */ /* 0x008ff00000001810 */
[----:B------:R-:W-:Y:S08]  /*2a30*/  HMMA.16816.F32 R8, R236, R44, R8 ;  /* 0x0000002cec08723c */ /* 0x000ff00000001808 */
[----:B------:R-:W-:Y:S01]  /*2a40*/  HMMA.16816.F32 R68, R224, R64, R52 ;  /* 0x00000040e044723c */ /* 0x000fe20000001834 */
[----:B------:R-:W3:Y:S07]  /*2a50*/  LDSM.16.M88.4 R52, [R95+0x6800] ;  /* 0x006800005f34783b */ /* 0x000eee0000000200 */
[----:B------:R-:W-:Y:S08]  /*2a60*/  HMMA.16816.F32 R28, R228, R30, R36 ;  /* 0x0000001ee41c723c */ /* 0x000ff00000001824 */
[----:B------:R-:W-:Y:S01]  /*2a70*/  HMMA.16816.F32 R72, R224, R22, R40 ;  /* 0x00000016e048723c */ /* 0x000fe20000001828 */
[----:B------:R-:W4:Y:S07]  /*2a80*/  LDSM.16.M88.4 R40, [R248+0x17100] ;  /* 0x01710000f828783b */ /* 0x000f2e0000000200 */
[----:B------:R-:W-:Y:S01]  /*2a90*/  HMMA.16816.F32 R20, R236, R46, R12 ;  /* 0x0000002eec14723c */ /* 0x000fe2000000180c */
[----:B------:R-:W-:Y:S07]  /*2aa0*/  LDSM.16.M88.4 R44, [R95+0x7000] ;  /* 0x007000005f2c783b */ /* 0x000fee0000000200 */
[----:B-1----:R-:W-:Y:S08]  /*2ab0*/  HMMA.16816.F32 R16, R232, R48, R16 ;  /* 0x00000030e810723c */ /* 0x002ff00000001810 */
[----:B--2---:R-:W-:Y:S08]  /*2ac0*/  HMMA.16816.F32 R12, R240, R56, R8 ;  /* 0x00000038f00c723c */ /* 0x004ff00000001808 */
[----:B------:R-:W-:Y:S01]  /*2ad0*/  HMMA.16816.F32 R84, R224, R66, R84 ;  /* 0x00000042e054723c */ /* 0x000fe20000001854 */
[----:B------:R-:W1:Y:S07]  /*2ae0*/  LDSM.16.M88.4 R64, [R94+0x16900] ;  /* 0x016900005e40783b */ /* 0x000e6e0000000200 */
[----:B------:R-:W-:Y:S08]  /*2af0*/  HMMA.16816.F32 R24, R228, R32, R80 ;  /* 0x00000020e418723c */ /* 0x000ff00000001850 */
[----:B------:R-:W-:Y:S01]  /*2b00*/  HMMA.16816.F32 R28, R232, R50, R28 ;  /* 0x00000032e81c723c */ /* 0x000fe2000000181c */
[----:B------:R-:W-:Y:S07]  /*2b10*/  LDSM.16.M88.4 R48, [R251+0x7000] ;  /* 0x00700000fb30783b */ /* 0x000fee0000000200 */
[----:B------:R-:W-:Y:S08]  /*2b20*/  HMMA.16816.F32 R36, R228, R34, R72 ;  /* 0x00000022e424723c */ /* 0x000ff00000001848 */
[----:B------:R-:W-:Y:S01]  /*2b30*/  HMMA.16816.F32 R8, R240, R58, R20 ;  /* 0x0000003af008723c */ /* 0x000fe20000001814 */
[----:B------:R-:W2:Y:S07]  /*2b40*/  LDSM.16.M88.4 R56, [R251+0x6800] ;  /* 0x00680000fb38783b */ /* 0x000eae0000000200 */
[----:B---3--:R-:W-:Y:S08]  /*2b50*/  HMMA.16816.F32 R16, R236, R52, R16 ;  /* 0x00000034ec10723c */ /* 0x008ff00000001810 */
[----:B------:R-:W-:Y:S08]  /*2b60*/  HMMA.16816.F32 R32, R244, R60, R12 ;  /* 0x0000003cf420723c */ /* 0x000ff0000000180c */
[----:B----4-:R-:W-:Y:S08]  /*2b70*/  HMMA.16816.F32 R12, R232, R40, R24 ;  /* 0x00000028e80c723c */ /* 0x010ff00000001818 */
[----:B------:R-:W-:Y:S01]  /*2b80*/  HMMA.16816.F32 R28, R236, R54, R28 ;  /* 0x00000036ec1c723c */ /* 0x000fe2000000181c */
[----:B------:R-:W3:Y:S07]  /*2b90*/  LDSM.16.M88.4 R52, [R94+0x17100] ;  /* 0x017100005e34783b */ /* 0x000eee0000000200 */
[----:B------:R-:W-:Y:S01]  /*2ba0*/  HMMA.16816.F32 R20, R232, R42, R36 ;  /* 0x0000002ae814723c */ /* 0x000fe20000001824 */
[----:B------:R-:W4:Y:S01]  /*2bb0*/  LDSM.16.M88.4 R36, [R248+0x17900] ;  /* 0x01790000f824783b */ /* 0x000f220000000200 */
[----:B------:R-:W-:-:S02]  /*2bc0*/  FMUL.FTZ R32, R32, c[0x0][0x320] ;  /* 0x0000c80020207a20 */ /* 0x000fc40000410000 */
[----:B------:R-:W-:Y:S01]  /*2bd0*/  FMUL.FTZ R33, R33, c[0x0][0x320] ;  /* 0x0000c80021217a20 */ /* 0x000fe20000410000 */
[----:B------:R-:W5:Y:S01]  /*2be0*/  LDSM.16.M88.4 R40, [R95+0x7800] ;  /* 0x007800005f28783b */ /* 0x000f620000000200 */
[----:B------:R-:W-:Y:S02]  /*2bf0*/  FMUL.FTZ R34, R34, c[0x0][0x320] ;  /* 0x0000c80022227a20 */ /* 0x000fe40000410000 */
[----:B------:R-:W-:Y:S01]  /*2c00*/  HMMA.16816.F32 R8, R244, R62, R8 ;  /* 0x0000003ef408723c */ /* 0x000fe20000001808 */
[----:B------:R-:W-:Y:S01]  /*2c10*/  FMUL.FTZ R35, R35, c[0x0][0x320] ;  /* 0x0000c80023237a20 */ /* 0x000fe20000410000 */
[----:B------:R-:W-:Y:S06]  /*2c20*/  MUFU.TANH R63, R33 ;  /* 0x00000021003f7308 */ /* 0x000fec0000002400 */
[----:B-1----:R-:W-:Y:S02]  /*2c30*/  HMMA.16816.F32 R24, R240, R64, R16 ;  /* 0x00000040f018723c */ /* 0x002fe40000001810 */
[----:B------:R-:W-:Y:S06]  /*2c40*/  MUFU.TANH R64, R32 ;  /* 0x0000002000407308 */ /* 0x000fec0000002400 */
[----:B------:R-:W-:Y:S02]  /*2c50*/  HMMA.16816.F32 R68, R228, R76, R68 ;  /* 0x0000004ce444723c */ /* 0x000fe40000001844 */
[----:B------:R-:W1:Y:S06]  /*2c60*/  MUFU.TANH R7, R34 ;  /* 0x0000002200077308 */ /* 0x000e6c0000002400 */
[----:B------:R-:W-:Y:S01]  /*2c70*/  HMMA.16816.F32 R16, R236, R44, R12 ;  /* 0x0000002cec10723c */ /* 0x000fe2000000180c */
[----:B------:R-:W-:Y:S01]  /*2c80*/  FMUL.FTZ R9, R9, c[0x0][0x320] ;  /* 0x0000c80009097a20 */ /* 0x000fe20000410000 */
[----:B------:R2:W-:Y:S01]  /*2c90*/  MUFU.TANH R6, R35 ;  /* 0x0000002300067308 */ /* 0x0005e20000002400 */
[----:B------:R-:W-:-:S02]  /*2ca0*/  FMUL.FTZ R10, R10, c[0x0][0x320] ;  /* 0x0000c8000a0a7a20 */ /* 0x000fc40000410000 */
[----:B------:R-:W-:Y:S02]  /*2cb0*/  FMUL.FTZ R11, R11, c[0x0][0x320] ;  /* 0x0000c8000b0b7a20 */ /* 0x000fe40000410000 */
[----:B------:R-:W-:Y:S01]  /*2cc0*/  FMUL.FTZ R2, R8, c[0x0][0x320] ;  /* 0x0000c80008027a20 */ /* 0x000fe20000410000 */
[----:B------:R-:W-:Y:S02]  /*2cd0*/  HMMA.16816.F32 R12, R240, R66, R28 ;  /* 0x00000042f00c723c */ /* 0x000fe4000000181c */
[----:B------:R-:W-:Y:S06]  /*2ce0*/  MUFU.TANH R61, R9 ;  /* 0x00000009003d7308 */ /* 0x000fec0000002400 */
[----:B------:R-:W-:Y:S02]  /*2cf0*/  HMMA.16816.F32 R28, R228, R78, R84 ;  /* 0x0000004ee41c723c */ /* 0x000fe40000001854 */
[----:B------:R-:W-:Y:S06]  /*2d00*/  MUFU.TANH R60, R10 ;  /* 0x0000000a003c7308 */ /* 0x000fec0000002400 */
[----:B--2---:R-:W-:Y:S02]  /*2d10*/  HMMA.16816.F32 R32, R244, R56, R24 ;  /* 0x00000038f420723c */ /* 0x004fe40000001818 */
[----:B------:R4:W2:Y:S06]  /*2d20*/  MUFU.TANH R57, R11 ;  /* 0x0000000b00397308 */ /* 0x0008ac0000002400 */
[----:B------:R-:W-:Y:S02]  /*2d30*/  HMMA.16816.F32 R24, R236, R46, R20 ;  /* 0x0000002eec18723c */ /* 0x000fe40000001814 */
[----:B------:R1:W-:Y:S06]  /*2d40*/  MUFU.TANH R62, R2 ;  /* 0x00000002003e7308 */ /* 0x0003ec0000002400 */
[----:B---3--:R-:W-:Y:S08]  /*2d50*/  HMMA.16816.F32 R20, R240, R52, R16 ;  /* 0x00000034f014723c */ /* 0x008ff00000001810 */
[----:B----4-:R-:W-:Y:S01]  /*2d60*/  HMMA.16816.F32 R8, R232, R36, R68 ;  /* 0x00000024e808723c */ /* 0x010fe20000001844 */
[----:B------:R-:W-:Y:S01]  /*2d70*/  FMUL.FTZ R32, R32, c[0x0][0x320] ;  /* 0x0000c80020207a20 */ /* 0x000fe20000410000 */
[----:B-1----:R-:W-:Y:S01]  /*2d80*/  LOP3.LUT R2, R93, 0xffffffe0, RZ, 0xc0, !PT ;  /* 0xffffffe05d027812 */ /* 0x002fe200078ec0ff */
[----:B------:R-:W-:-:S02]  /*2d90*/  FMUL.FTZ R33, R33, c[0x0][0x320] ;  /* 0x0000c80021217a20 */ /* 0x000fc40000410000 */
[----:B------:R-:W1:Y:S01]  /*2da0*/  MUFU.TANH R56, R32 ;  /* 0x0000002000387308 */ /* 0x000e620000002400 */
[----:B------:R-:W-:Y:S02]  /*2db0*/  FMUL.FTZ R34, R34, c[0x0][0x320] ;  /* 0x0000c80022227a20 */ /* 0x000fe40000410000 */
[----:B------:R-:W-:Y:S01]  /*2dc0*/  HMMA.16816.F32 R16, R244, R58, R12 ;  /* 0x0000003af410723c */ /* 0x000fe2000000180c */
[----:B------:R-:W-:Y:S02]  /*2dd0*/  IMAD.IADD R2, R107, 0x1, -R2 ;  /* 0x000000016b027824 */ /* 0x000fe400078e0a02 */
[----:B------:R-:W-:Y:S02]  /*2de0*/  FMUL.FTZ R35, R35, c[0x0][0x320] ;  /* 0x0000c80023237a20 */ /* 0x000fe40000410000 */
[----:B------:R-:W-:Y:S01]  /*2df0*/  MUFU.TANH R47, R33 ;  /* 0x00000021002f7308 */ /* 0x000fe20000002400 */
[----:B------:R-:W-:Y:S02]  /*2e00*/  SHF.R.S32.HI R3, RZ, 0x1f, R2 ;  /* 0x0000001fff037819 */ /* 0x000fe40000011402 */
[----:B------:R-:W-:Y:S01]  /*2e10*/  HMMA.16816.F32 R12, R232, R38, R28 ;  /* 0x00000026e80c723c */ /* 0x000fe2000000181c */
[----:B------:R-:W3:Y:S01]  /*2e20*/  LDSM.16.M88.4 R36, [R94+0x17900] ;  /* 0x017900005e24783b */ /* 0x000ee20000000200 */
[----:B------:R-:W-:-:S03]  /*2e30*/  LEA.HI R3, R3, R2, RZ, 0x2 ;  /* 0x0000000203037211 */ /* 0x000fc600078f10ff */
[----:B------:R-:W4:Y:S01]  /*2e40*/  MUFU.TANH R46, R34 ;  /* 0x00000022002e7308 */ /* 0x000f220000002400 */
[----:B------:R-:W-:Y:S02]  /*2e50*/  LOP3.LUT R3, R3, 0x7ffffffc, RZ, 0xc0, !PT ;  /* 0x7ffffffc03037812 */ /* 0x000fe400078ec0ff */
[----:B------:R-:W-:Y:S03]  /*2e60*/  HMMA.16816.F32 R24, R240, R54, R24 ;  /* 0x00000036f018723c */ /* 0x000fe60000001818 */
[----:B------:R-:W-:Y:S02]  /*2e70*/  IMAD.IADD R2, R2, 0x1, -R3 ;  /* 0x0000000102027824 */ /* 0x000fe400078e0a03 */
[----:B------:R-:W-:Y:S02]  /*2e80*/  MUFU.TANH R45, R35 ;  /* 0x00000023002d7308 */ /* 0x000fe40000002400 */
[----:B------:R-:W-:Y:S01]  /*2e90*/  IMAD R2, R2, -0x2, R92 ;  /* 0xfffffffe02027824 */ /* 0x000fe200078e025c */
[----:B-----5:R-:W-:Y:S01]  /*2ea0*/  HMMA.16816.F32 R8, R236, R40, R8 ;  /* 0x00000028ec08723c */ /* 0x020fe20000001808 */
[----:B------:R-:W-:-:S02]  /*2eb0*/  FMUL.FTZ R16, R16, c[0x0][0x320] ;  /* 0x0000c80010107a20 */ /* 0x000fc40000410000 */
[----:B------:R-:W-:Y:S01]  /*2ec0*/  FMUL.FTZ R17, R17, c[0x0][0x320] ;  /* 0x0000c80011117a20 */ /* 0x000fe20000410000 */
[----:B------:R-:W-:Y:S01]  /*2ed0*/  ISETP.GT.AND P0, PT, R2, RZ, PT ;  /* 0x000000ff0200720c */ /* 0x000fe20003f04270 */
[----:B------:R-:W-:Y:S01]  /*2ee0*/  FMUL.FTZ R18, R18, c[0x0][0x320] ;  /* 0x0000c80012127a20 */ /* 0x000fe20000410000 */
[----:B------:R-:W5:Y:S01]  /*2ef0*/  MUFU.TANH R44, R16 ;  /* 0x00000010002c7308 */ /* 0x000f620000002400 */
[----:B------:R-:W-:Y:S01]  /*2f00*/  FMUL.FTZ R19, R19, c[0x0][0x320] ;  /* 0x0000c80013137a20 */ /* 0x000fe20000410000 */
[----:B------:R-:W-:Y:S01]  /*2f10*/  HMMA.16816.F32 R28, R244, R48, R20 ;  /* 0x00000030f41c723c */ /* 0x000fe20000001814 */
[----:B------:R-:W1:Y:S01]  /*2f20*/  LDSM.16.M88.4 R20, [R251+0x7800] ;  /* 0x00780000fb14783b */ /* 0x000e620000000200 */
[----:B------:R-:W-:Y:S01]  /*2f30*/  ISETP.GT.AND P2, PT, R2, 0x1, PT ;  /* 0x000000010200780c */ /* 0x000fe20003f44270 */
[----:B------:R-:W-:-:S04]  /*2f40*/  DEPBAR.LE SB0, 0x0 ;  /* 0x000080000000791a */ /* 0x000fc80000000000 */
[----:B------:R-:W1:Y:S01]  /*2f50*/  MUFU.TANH R40, R17 ;  /* 0x0000001100287308 */ /* 0x000e620000002400 */
[----:B------:R-:W-:Y:S01]  /*2f60*/  HMMA.16816.F32 R12, R236, R42, R12 ;  /* 0x0000002aec0c723c */ /* 0x000fe2000000180c */
[----:B------:R-:W-:-:S06]  /*2f70*/  ISETP.GT.AND P1, PT, R2, 0x8, PT ;  /* 0x000000080200780c */ /* 0x000fcc0003f24270 */
[----:B------:R-:W1:Y:S01]  /*2f80*/  MUFU.TANH R52, R18 ;  /* 0x0000001200347308 */ /* 0x000e620000002400 */
[----:B------:R-:W-:Y:S07]  /*2f90*/  HMMA.16816.F32 R24, R244, R50, R24 ;  /* 0x00000032f418723c */ /* 0x000fee0000001818 */
[----:B------:R3:W1:Y:S01]  /*2fa0*/  MUFU.TANH R53, R19 ;  /* 0x0000001300357308 */ /* 0x0006620000002400 */
[----:B------:R-:W-:Y:S02]  /*2fb0*/  FMUL.FTZ R28, R28, c[0x0][0x320] ;  /* 0x0000c8001c1c7a20 */ /* 0x000fe40000410000 */
[----:B------:R-:W-:-:S02]  /*2fc0*/  FMUL.FTZ R29, R29, c[0x0][0x320] ;  /* 0x0000c8001d1d7a20 */ /* 0x000fc40000410000 */
[----:B------:R-:W-:Y:S02]  /*2fd0*/  FMUL.FTZ R31, R31, c[0x0][0x320] ;  /* 0x0000c8001f1f7a20 */ /* 0x000fe40000410000 */
[----:B------:R-:W-:Y:S01]  /*2fe0*/  FMUL.FTZ R30, R30, c[0x0][0x320] ;  /* 0x0000c8001e1e7a20 */ /* 0x000fe20000410000 */
[----:B------:R-:W1:Y:S01]  /*2ff0*/  MUFU.TANH R35, R28 ;  /* 0x0000001c00237308 */ /* 0x000e620000002400 */
[----:B---3--:R-:W-:Y:S08]  /*3000*/  HMMA.16816.F32 R16, R240, R36, R8 ;  /* 0x00000024f010723c */ /* 0x008ff00000001808 */
[----:B------:R-:W-:Y:S01]  /*3010*/  FMUL.FTZ R24, R24, c[0x0][0x320] ;  /* 0x0000c80018187a20 */ /* 0x000fe20000410000 */
[----:B------:R-:W3:Y:S01]  /*3020*/  MUFU.TANH R34, R29 ;  /* 0x0000001d00227308 */ /* 0x000ee20000002400 */
[----:B------:R-:W-:-:S02]  /*3030*/  FMUL.FTZ R3, R27, c[0x0][0x320] ;  /* 0x0000c8001b037a20 */ /* 0x000fc40000410000 */
[----:B------:R-:W-:Y:S02]  /*3040*/  FMUL.FTZ R25, R25, c[0x0][0x320] ;  /* 0x0000c80019197a20 */ /* 0x000fe40000410000 */
[----:B------:R-:W-:Y:S01]  /*3050*/  FMUL.FTZ R26, R26, c[0x0][0x320] ;  /* 0x0000c8001a1a7a20 */ /* 0x000fe20000410000 */
[----:B------:R-:W-:Y:S02]  /*3060*/  HMMA.16816.F32 R8, R240, R38, R12 ;  /* 0x00000026f008723c */ /* 0x000fe4000000180c */
[----:B------:R3:W-:Y:S05]  /*3070*/  MUFU.TANH R15, R24 ;  /* 0x00000018000f7308 */ /* 0x0007ea0000002400 */
[----:B------:R-:W-:-:S02]  /*3080*/  FSEL R14, R7, -INF , P0 ;  /* 0xff800000070e7808 */ /* 0x000fc40000000000 */
[----:B------:R-:W-:Y:S01]  /*3090*/  FSEL R7, R64, -INF , P0 ;  /* 0xff80000040077808 */ /* 0x000fe20000000000 */
[----:B------:R4:W-:Y:S01]  /*30a0*/  MUFU.TANH R12, R25 ;  /* 0x00000019000c7308 */ /* 0x0009e20000002400 */
[----:B------:R-:W-:Y:S01]  /*30b0*/  BAR.SYNC.DEFER_BLOCKING 0x0 ;  /* 0x0000000000007b1d */ /* 0x000fe20000010000 */
[----:B------:R-:W-:Y:S01]  /*30c0*/  ISETP.GT.AND P0, PT, R2, 0x9, PT ;  /* 0x000000090200780c */ /* 0x000fe20003f04270 */
[----:B-1----:R-:W-:Y:S03]  /*30d0*/  HMMA.16816.F32 R16, R244, R20, R16 ;  /* 0x00000014f410723c */ /* 0x002fe60000001810 */
[----:B--2---:R-:W-:Y:S02]  /*30e0*/  FSEL R27, R57, -INF , P0 ;  /* 0xff800000391b7808 */ /* 0x004fe40000000000 */
[----:B------:R1:W-:Y:S01]  /*30f0*/  MUFU.TANH R32, R31 ;  /* 0x0000001f00207308 */ /* 0x0003e20000002400 */
[----:B---3--:R-:W-:-:S02]  /*3100*/  FSEL R24, R6, -INF , P2 ;  /* 0xff80000006187808 */ /* 0x008fc40001000000 */
[----:B------:R-:W-:Y:S02]  /*3110*/  FSEL R6, R63, -INF , P2 ;  /* 0xff8000003f067808 */ /* 0x000fe40001000000 */
[----:B------:R-:W-:Y:S01]  /*3120*/  ISETP.GT.AND P2, PT, R2, 0x10, PT ;  /* 0x000000100200780c */ /* 0x000fe20003f44270 */
[----:B------:R-:W-:Y:S02]  /*3130*/  HMMA.16816.F32 R20, R244, R22, R8 ;  /* 0x00000016f414723c */ /* 0x000fe40000001808 */
[----:B------:R2:W-:Y:S01]  /*3140*/  MUFU.TANH R10, R3 ;  /* 0x00000003000a7308 */ /* 0x0005e20000002400 */
[----:B----4-:R-:W-:Y:S02]  /*3150*/  FSEL R25, R60, -INF , P1 ;  /* 0xff8000003c197808 */ /* 0x010fe40000800000 */
[----:B------:R-:W-:Y:S02]  /*3160*/  FSEL R13, R56, -INF , P2 ;  /* 0xff800000380d7808 */ /* 0x000fe40001000000 */
[----:B------:R-:W-:-:S02]  /*3170*/  FSEL R8, R62, -INF , P1 ;  /* 0xff8000003e087808 */ /* 0x000fc40000800000 */
[----:B------:R-:W-:Y:S01]  /*3180*/  FSEL R11, R61, -INF , P0 ;  /* 0xff8000003d0b7808 */ /* 0x000fe20000000000 */
[----:B------:R3:W4:Y:S01]  /*3190*/  MUFU.TANH R9, R26 ;  /* 0x0000001a00097308 */ /* 0x0007220000002400 */
[C---:B------:R-:W-:Y:S02]  /*31a0*/  ISETP.GT.AND P1, PT, R2.reuse, 0x11, PT ;  /* 0x000000110200780c */ /* 0x040fe40003f24270 */
[----:B------:R-:W-:Y:S02]  /*31b0*/  ISETP.GT.AND P0, PT, R2, 0x18, PT ;  /* 0x000000180200780c */ /* 0x000fe40003f04270 */
[----:B-1----:R-:W-:Y:S01]  /*31c0*/  FSEL R31, R46, -INF , P2 ;  /* 0xff8000002e1f7808 */ /* 0x002fe20001000000 */
[----:B------:R-:W-:Y:S01]  /*31d0*/  FMUL.FTZ R16, R16, c[0x0][0x320] ;  /* 0x0000c80010107a20 */ /* 0x000fe20000410000 */
[----:B------:R-:W-:Y:S01]  /*31e0*/  ISETP.GT.AND P2, PT, R2, 0x19, PT ;  /* 0x000000190200780c */ /* 0x000fe20003f44270 */
[----:B------:R-:W-:Y:S01]  /*31f0*/  FMUL.FTZ R18, R18, c[0x0][0x320] ;  /* 0x0000c80012127a20 */ /* 0x000fe20000410000 */
[----:B--2---:R-:W-:Y:S01]  /*3200*/  FMNMX.FTZ R3, R7, R6, !PT ;  /* 0x0000000607037209 */ /* 0x004fe20007810000 */
[----:B------:R1:W2:Y:S01]  /*3210*/  MUFU.TANH R33, R30 ;  /* 0x0000001e00217308 */ /* 0x0002a20000002400 */
[----:B-----5:R-:W-:Y:S01]  /*3220*/  FSEL R28, R44, -INF , P0 ;  /* 0xff8000002c1c7808 */ /* 0x020fe20000000000 */
[----:B------:R-:W-:Y:S01]  /*3230*/  FMUL.FTZ R17, R17, c[0x0][0x320] ;  /* 0x0000c80011117a20 */ /* 0x000fe20000410000 */
[----:B------:R-:W-:Y:S01]  /*3240*/  FMNMX.FTZ R3, R8, R3, !PT ;  /* 0x0000000308037209 */ /* 0x000fe20007810000 */
[----:B------:R-:W-:Y:S01]  /*3250*/  FMUL.FTZ R20, R20, c[0x0][0x320] ;  /* 0x0000c80014147a20 */ /* 0x000fe20000410000 */
[----:B------:R-:W-:Y:S01]  /*3260*/  FSEL R29, R40, -INF , P2 ;  /* 0xff800000281d7808 */ /* 0x000fe20001000000 */
[----:B------:R-:W-:Y:S01]  /*3270*/  FMUL.FTZ R19, R19, c[0x0][0x320] ;  /* 0x0000c80013137a20 */ /* 0x000fe20000410000 */
[----:B------:R-:W-:Y:S01]  /*3280*/  FMNMX.FTZ R3, R11, R3, !PT ;  /* 0x000000030b037209 */ /* 0x000fe20007810000 */
[----:B------:R-:W-:Y:S01]  /*3290*/  MUFU.TANH R16, R16 ;  /* 0x0000001000107308 */ /* 0x000fe20000002400 */
[----:B---3--:R-:W-:Y:S01]  /*32a0*/  FSEL R26, R47, -INF , P1 ;  /* 0xff8000002f1a7808 */ /* 0x008fe20000800000 */
[----:B------:R-:W-:Y:S01]  /*32b0*/  FMUL.FTZ R22, R22, c[0x0][0x320] ;  /* 0x0000c80016167a20 */ /* 0x000fe20000410000 */
[----:B------:R-:W-:-:S02]  /*32c0*/  FMNMX.FTZ R3, R13, R3, !PT ;  /* 0x000000030d037209 */ /* 0x000fc40007810000 */
[----:B------:R-:W-:Y:S02]  /*32d0*/  FSEL R52, R52, -INF , P0 ;  /* 0xff80000034347808 */ /* 0x000fe40000000000 */
[----:B------:R-:W-:Y:S01]  /*32e0*/  FMNMX.FTZ R3, R26, R3, !PT ;  /* 0x000000031a037209 */ /* 0x000fe20007810000 */
[----:B------:R-:W3:Y:S01]  /*32f0*/  MUFU.TANH R18, R18 ;  /* 0x0000001200127308 */ /* 0x000ee20000002400 */
[----:B-1----:R-:W-:Y:S02]  /*3300*/  FSEL R30, R45, -INF , P1 ;  /* 0xff8000002d1e7808 */ /* 0x002fe40000800000 */
[----:B------:R-:W-:Y:S02]  /*3310*/  ISETP.GT.AND P1, PT, R2, 0x20, PT ;  /* 0x000000200200780c */ /* 0x000fe40003f24270 */
[----:B------:R-:W-:Y:S02]  /*3320*/  FMNMX.FTZ R132, R28, R3, !PT ;  /* 0x000000031c847209 */ /* 0x000fe40007810000 */
[----:B------:R-:W-:Y:S01]  /*3330*/  ISETP.GT.AND P0, PT, R2, 0x21, PT ;  /* 0x000000210200780c */ /* 0x000fe20003f04270 */
[----:B------:R-:W1:Y:S01]  /*3340*/  MUFU.TANH R17, R17 ;  /* 0x0000001100117308 */ /* 0x000e620000002400 */
[----:B------:R-:W-:-:S02]  /*3350*/  FSEL R53, R53, -INF , P2 ;  /* 0xff80000035357808 */ /* 0x000fc40001000000 */
[----:B------:R-:W-:Y:S02]  /*3360*/  FSEL R94, R35, -INF , P1 ;  /* 0xff800000235e7808 */ /* 0x000fe40000800000 */
[----:B------:R-:W-:Y:S02]  /*3370*/  FMNMX.FTZ R132, R29, R132, !PT ;  /* 0x000000841d847209 */ /* 0x000fe40007810000 */
[----:B------:R-:W-:Y:S01]  /*3380*/  ISETP.GT.AND P2, PT, R2, 0x28, PT ;  /* 0x000000280200780c */ /* 0x000fe20003f44270 */
[----:B------:R-:W5:Y:S01]  /*3390*/  MUFU.TANH R20, R20 ;  /* 0x0000001400147308 */ /* 0x000f620000002400 */
[----:B------:R-:W-:Y:S02]  /*33a0*/  FMNMX.FTZ R3, R14, R24, !PT ;  /* 0x000000180e037209 */ /* 0x000fe40007810000 */
[----:B------:R-:W-:Y:S02]  /*33b0*/  FSEL R93, R34, -INF , P0 ;  /* 0xff800000225d7808 */ /* 0x000fe40000000000 */
[----:B------:R-:W-:-:S02]  /*33c0*/  FMNMX.FTZ R132, R94, R132, !PT ;  /* 0x000000845e847209 */ /* 0x000fc40007810000 */
[----:B----4-:R-:W-:Y:S01]  /*33d0*/  FSEL R107, R9, -INF , P2 ;  /* 0xff800000096b7808 */ /* 0x010fe20001000000 */
[----:B------:R-:W-:Y:S01]  /*33e0*/  FMUL.FTZ R9, R21, c[0x0][0x320] ;  /* 0x0000c80015097a20 */ /* 0x000fe20000410000 */
[----:B------:R-:W-:Y:S01]  /*33f0*/  FMNMX.FTZ R3, R25, R3, !PT ;  /* 0x0000000319037209 */ /* 0x000fe20007810000 */
[----:B------:R-:W-:Y:S01]  /*3400*/  MUFU.TANH R19, R19 ;  /* 0x0000001300137308 */ /* 0x000fe20000002400 */
[----:B--2---:R-:W-:Y:S02]  /*3410*/  FSEL R105, R33, -INF , P1 ;  /* 0xff80000021697808 */ /* 0x004fe40000800000 */
[----:B------:R-:W-:Y:S02]  /*3420*/  FSEL R106, R32, -INF , P0 ;  /* 0xff800000206a7808 */ /* 0x000fe40000000000 */
[C---:B------:R-:W-:Y:S02]  /*3430*/  ISETP.GT.AND P1, PT, R2.reuse, 0x29, PT ;  /* 0x000000290200780c */ /* 0x040fe40003f24270 */
[----:B------:R-:W-:Y:S01]  /*3440*/  ISETP.GT.AND P0, PT, R2, 0x30, PT ;  /* 0x000000300200780c */ /* 0x000fe20003f04270 */
[----:B------:R-:W2:Y:S01]  /*3450*/  MUFU.TANH R9, R9 ;  /* 0x0000000900097308 */ /* 0x000ea20000002400 */
[----:B------:R-:W-:-:S02]  /*3460*/  FSEL R92, R15, -INF , P2 ;  /* 0xff8000000f5c7808 */ /* 0x000fc40001000000 */
[----:B------:R-:W-:Y:S02]  /*3470*/  FMNMX.FTZ R132, R93, R132, !PT ;  /* 0x000000845d847209 */ /* 0x000fe40007810000 */
[----:B------:R-:W-:Y:S02]  /*3480*/  FMNMX.FTZ R3, R27, R3, !PT ;  /* 0x000000031b037209 */ /* 0x000fe40007810000 */
[----:B------:R-:W-:Y:S01]  /*3490*/  FSEL R104, R10, -INF , P1 ;  /* 0xff8000000a687808 */ /* 0x000fe20000800000 */
[----:B------:R-:W4:Y:S01]  /*34a0*/  MUFU.TANH R22, R22 ;  /* 0x0000001600167308 */ /* 0x000f220000002400 */
[----:B------:R-:W-:Y:S02]  /*34b0*/  FSEL R91, R12, -INF , P1 ;  /* 0xff8000000c5b7808 */ /* 0x000fe40000800000 */
[----:B---3--:R-:W-:Y:S02]  /*34c0*/  FSEL R95, R18, -INF , P0 ;  /* 0xff800000125f7808 */ /* 0x008fe40000000000 */
[----:B------:R-:W-:-:S02]  /*34d0*/  FMNMX.FTZ R132, R92, R132, !PT ;  /* 0x000000845c847209 */ /* 0x000fc40007810000 */
[----:B------:R-:W-:Y:S02]  /*34e0*/  FSEL R90, R16, -INF , P0 ;  /* 0xff800000105a7808 */ /* 0x000fe40000000000 */
[C---:B------:R-:W-:Y:S02]  /*34f0*/  ISETP.GT.AND P2, PT, R2.reuse, 0x31, PT ;  /* 0x000000310200780c */ /* 0x040fe40003f44270 */
[C---:B------:R-:W-:Y:S02]  /*3500*/  ISETP.GT.AND P1, PT, R2.reuse, 0x38, PT ;  /* 0x000000380200780c */ /* 0x040fe40003f24270 */
[----:B------:R-:W-:Y:S02]  /*3510*/  ISETP.GT.AND P0, PT, R2, 0x39, PT ;  /* 0x000000390200780c */ /* 0x000fe40003f04270 */
[----:B------:R-:W-:Y:S02]  /*3520*/  FMNMX.FTZ R2, R31, R3, !PT ;  /* 0x000000031f027209 */ /* 0x000fe40007810000 */
[----:B------:R-:W-:-:S02]  /*3530*/  FMNMX.FTZ R132, R91, R132, !PT ;  /* 0x000000845b847209 */ /* 0x000fc40007810000 */
[----:B------:R-:W-:Y:S02]  /*3540*/  FMNMX.FTZ R2, R30, R2, !PT ;  /* 0x000000021e027209 */ /* 0x000fe40007810000 */
[----:B-1----:R-:W-:Y:S02]  /*3550*/  FSEL R89, R17, -INF , P2 ;  /* 0xff80000011597808 */ /* 0x002fe40001000000 */
[----:B------:R-:W-:Y:S02]  /*3560*/  FMNMX.FTZ R132, R90, R132, !PT ;  /* 0x000000845a847209 */ /* 0x000fe40007810000 */
[----:B------:R-:W-:Y:S02]  /*3570*/  FMNMX.FTZ R2, R52, R2, !PT ;  /* 0x0000000234027209 */ /* 0x000fe40007810000 */
[----:B-----5:R-:W-:Y:S02]  /*3580*/  FSEL R88, R20, -INF , P1 ;  /* 0xff80000014587808 */ /* 0x020fe40000800000 */
[----:B------:R-:W-:-:S02]  /*3590*/  FMNMX.FTZ R132, R89, R132, !PT ;  /* 0x0000008459847209 */ /* 0x000fc40007810000 */
[----:B------:R-:W-:Y:S02]  /*35a0*/  FMNMX.FTZ R2, R53, R2, !PT ;  /* 0x0000000235027209 */ /* 0x000fe40007810000 */
[----:B--2---:R-:W-:Y:S01]  /*35b0*/  FSEL R84, R9, -INF , P0 ;  /* 0xff80000009547808 */ /* 0x004fe20000000000 */
[----:B------:R-:W-:Y:S01]  /*35c0*/  FMUL.FTZ R9, R23, c[0x0][0x320] ;  /* 0x0000c80017097a20 */ /* 0x000fe20000410000 */
[----:B------:R-:W-:Y:S02]  /*35d0*/  FMNMX.FTZ R132, R88, R132, !PT ;  /* 0x0000008458847209 */ /* 0x000fe40007810000 */
[----:B------:R-:W-:Y:S02]  /*35e0*/  FMNMX.FTZ R2, R105, R2, !PT ;  /* 0x0000000269027209 */ /* 0x000fe40007810000 */
[----:B------:R-:W-:Y:S01]  /*35f0*/  FMNMX.FTZ R132, R84, R132, !PT ;  /* 0x0000008454847209 */ /* 0x000fe20007810000 */
[----:B------:R-:W1:Y:S01]  /*3600*/  MUFU.TANH R9, R9 ;  /* 0x0000000900097308 */ /* 0x000e620000002400 */
[----:B------:R-:W-:-:S02]  /*3610*/  FMNMX.FTZ R2, R106, R2, !PT ;  /* 0x000000026a027209 */ /* 0x000fc40007810000 */
[----:B------:R-:W-:Y:S01]  /*3620*/  FSEL R87, R19, -INF , P2 ;  /* 0xff80000013577808 */ /* 0x000fe20001000000 */
[----:B------:R-:W2:Y:S01]  /*3630*/  SHFL.BFLY PT, R3, R132, 0x2, 0x1f ;  /* 0x0c401f0084037f89 */ /* 0x000ea200000e0000 */
[----:B------:R-:W-:Y:S02]  /*3640*/  FMNMX.FTZ R2, R107, R2, !PT ;  /* 0x000000026b027209 */ /* 0x000fe40007810000 */
[----:B----4-:R-:W-:Y:S02]  /*3650*/  FSEL R86, R22, -INF , P1 ;  /* 0xff80000016567808 */ /* 0x010fe40000800000 */
[----:B------:R-:W-:-:S04]  /*3660*/  FMNMX.FTZ R2, R104, R2, !PT ;  /* 0x0000000268027209 */ /* 0x000fc80007810000 */
[----:B------:R-:W-:Y:S02]  /*3670*/  FMNMX.FTZ R2, R95, R2, !PT ;  /* 0x000000025f027209 */ /* 0x000fe40007810000 */
[----:B-1----:R-:W-:Y:S02]  /*3680*/  FSEL R85, R9, -INF , P0 ;  /* 0xff80000009557808 */ /* 0x002fe40000000000 */
[----:B------:R-:W-:Y:S02]  /*3690*/  FMNMX.FTZ R2, R87, R2, !PT ;  /* 0x0000000257027209 */ /* 0x000fe40007810000 */
[----:B------:R-:W-:Y:S02]  /*36a0*/  ISETP.GE.AND P0, PT, R103, 0x41, PT ;  /* 0x000000416700780c */ /* 0x000fe40003f06270 */
[----:B------:R-:W-:-:S04]  /*36b0*/  FMNMX.FTZ R2, R86, R2, !PT ;  /* 0x0000000256027209 */ /* 0x000fc80007810000 */
[----:B------:R-:W-:Y:S02]  /*36c0*/  FMNMX.FTZ R2, R85, R2, !PT ;  /* 0x0000000255027209 */ /* 0x000fe40007810000 */
[----:B--2---:R-:W-:-:S03]  /*36d0*/  FMNMX.FTZ R132, R132, R3, !PT ;  /* 0x0000000384847209 */ /* 0x004fc60007810000 */
[----:B------:R-:W1:Y:S04]  /*36e0*/  SHFL.BFLY PT, R9, R2, 0x2, 0x1f ;  /* 0x0c401f0002097f89 */ /* 0x000e6800000e0000 */
[----:B------:R-:W2:Y:S01]  /*36f0*/  SHFL.BFLY PT, R3, R132, 0x1, 0x1f ;  /* 0x0c201f0084037f89 */ /* 0x000ea200000e0000 */
[----:B-1----:R-:W-:Y:S02]  /*3700*/  FMNMX.FTZ R9, R2, R9, !PT ;  /* 0x0000000902097209 */ /* 0x002fe40007810000 */
[----:B------:R-:W-:Y:S02]  /*3710*/  @P0 LEA.HI.SX32 R2, R111, 0xfffffffe, 0x1a ;  /* 0xfffffffe6f020811 */ /* 0x000fe400078fd2ff */
[----:B--2---:R-:W-:Y:S01]  /*3720*/  FMNMX.FTZ R132, R132, R3, !PT ;  /* 0x0000000384847209 */ /* 0x004fe20007810000 */
[----:B------:R-:W1:Y:S01]  /*3730*/  SHFL.BFLY PT, R15, R9, 0x1, 0x1f ;  /* 0x0c201f00090f7f89 */ /* 0x000e6200000e0000 */
[----:B------:R-:W-:Y:S01]  /*3740*/  @P0 SHF.R.S32.HI R10, RZ, 0x1f, R2 ;  /* 0x0000001fff0a0819 */ /* 0x000fe20000011402 */
[----:B------:R-:W-:Y:S01]  /*3750*/  @P0 IMAD R3, R96, R2, RZ ;  /* 0x0000000260030224 */ /* 0x000fe200078e02ff */
[C---:B------:R-:W-:Y:S01]  /*3760*/  FSETP.NEU.FTZ.AND P1, PT, R132.reuse, -INF , PT ;  /* 0xff8000008400780b */ /* 0x040fe20003f3d000 */
[----:B------:R-:W-:-:S02]  /*3770*/  FMUL.FTZ R12, R132, c[0x0][0x2d0] ;  /* 0x0000b400840c7a20 */ /* 0x000fc40000410000 */
[-C--:B------:R-:W-:Y:S02]  /*3780*/  @P0 IMAD R10, R10, R97.reuse, R3 ;  /* 0x000000610a0a0224 */ /* 0x080fe400078e0203 */
[----:B------:R-:W-:Y:S01]  /*3790*/  @P0 IMAD.WIDE.U32 R2, R2, R97, R108 ;  /* 0x0000006102020225 */ /* 0x000fe200078e006c */
[----:B------:R-:W-:-:S03]  /*37a0*/  FSEL R12, R12, RZ, P1 ;  /* 0x000000ff0c0c7208 */ /* 0x000fc60000800000 */
[----:B------:R-:W-:Y:S02]  /*37b0*/  @P0 IMAD.IADD R10, R3, 0x1, R10 ;  /* 0x00000001030a0824 */ /* 0x000fe400078e020a */
[--C-:B------:R-:W-:Y:S02]  /*37c0*/  FFMA.FTZ R7, R7, c[0x0][0x2d0], -R12.reuse ;  /* 0x0000b40007077a23 */ /* 0x100fe4000001080c */
[----:B------:R-:W-:Y:S01]  /*37d0*/  FFMA.FTZ R3, R6, c[0x0][0x2d0], -R12 ;  /* 0x0000b40006037a23 */ /* 0x000fe2000001080c */
[C---:B------:R-:W-:Y:S01]  /*37e0*/  @P0 LEA R6, P1, R2.reuse, c[0x0][0x1c8], 0x1 ;  /* 0x0000720002060a11 */ /* 0x040fe200078208ff */
[----:B------:R2:W-:Y:S08]  /*37f0*/  MUFU.EX2 R82, R7 ;  /* 0x0000000700527308 */ /* 0x0005f00000000800 */
[----:B------:R1:W-:Y:S01]  /*3800*/  MUFU.EX2 R81, R3 ;  /* 0x0000000300517308 */ /* 0x0003e20000000800 */
[----:B--2---:R-:W-:Y:S01]  /*3810*/  @P0 LEA.HI.X R7, R2, c[0x0][0x1cc], R10, 0x1, P1 ;  /* 0x0000730002070a11 */ /* 0x004fe200008f0c0a */
[--C-:B------:R-:W-:Y:S01]  /*3820*/  FFMA.FTZ R2, R8, c[0x0][0x2d0], -R12.reuse ;  /* 0x0000b40008027a23 */ /* 0x100fe2000001080c */
[----:B------:R-:W-:Y:S01]  /*3830*/  @P0 LEA R8, P1, R99, R6, 0x1 ;  /* 0x0000000663080211 */ /* 0x000fe200078208ff */
[----:B------:R-:W-:-:S04]  /*3840*/  FFMA.FTZ R10, R13, c[0x0][0x2d0], -R12 ;  /* 0x0000b4000d0a7a23 */ /* 0x000fc8000001080c */
[----:B------:R2:W-:Y:S01]  /*3850*/  MUFU.EX2 R83, R2 ;  /* 0x0000000200537308 */ /* 0x0005e20000000800 */
[----:B------:R3:W-:Y:S01]  /*3860*/  @P0 LDGSTS.E.BYPASS.LTC128B.128 [R98+0x10100], [R6.64], !P6 ;  /* 0x1010000006620fae */ /* 0x0007e2000f101d44 */
[----:B-1----:R-:W-:Y:S02]  /*3870*/  FMNMX.FTZ R3, R9, R15, !PT ;  /* 0x0000000f09037209 */ /* 0x002fe40007810000 */
[----:B------:R-:W-:Y:S01]  /*3880*/  @P0 LEA.HI.X R9, R99, R7, R100, 0x1, P1 ;  /* 0x0000000763090211 */ /* 0x000fe200008f0c64 */
[----:B------:R3:W-:Y:S01]  /*3890*/  @P0 LDGSTS.E.BYPASS.LTC128B.128 [R98+0x12100], [R6.64+0x80], !P5 ;  /* 0x1210008006620fae */ /* 0x0007e2000e901d44 */
[----:B------:R-:W-:Y:S02]  /*38a0*/  FSETP.NEU.FTZ.AND P1, PT, R3, -INF , PT ;  /* 0xff8000000300780b */ /* 0x000fe40003f3d000 */
[----:B------:R-:W-:Y:S01]  /*38b0*/  MUFU.EX2 R15, R10 ;  /* 0x0000000a000f7308 */ /* 0x000fe20000000800 */
[----:B------:R3:W-:Y:S04]  /*38c0*/  @P0 LDGSTS.E.BYPASS.LTC128B.128 [R98+0x14100], [R6.64+0x100], !P4 ;  /* 0x1410010006620fae */ /* 0x0007e8000e101d44 */
[----:B------:R3:W-:Y:S01]  /*38d0*/  @P0 LDGSTS.E.BYPASS.LTC128B.128 [R98+0x16100], [R6.64+0x180], !P3 ;  /* 0x1610018006620fae */ /* 0x0007e2000d901d44 */
[----:B--2---:R-:W-:-:S03]  /*38e0*/  FFMA.FTZ R2, R11, c[0x0][0x2d0], -R12 ;  /* 0x0000b4000b027a23 */ /* 0x004fc6000001080c */
[----:B------:R1:W-:Y:S01]  /*38f0*/  @P0 LDGSTS.E.BYPASS.LTC128B.128 [R98+0x11100], [R8.64], !P6 ;  /* 0x1110000008620fae */ /* 0x0003e2000f101d44 */
[----:B------:R2:W4:Y:S03]  /*3900*/  MUFU.EX2 R134, R2 ;  /* 0x0000000200867308 */ /* 0x0005260000000800 */
[----:B------:R1:W-:Y:S04]  /*3910*/  @P0 LDGSTS.E.BYPASS.LTC128B.128 [R98+0x13100], [R8.64+0x80], !P5 ;  /* 0x1310008008620fae */ /* 0x0003e8000e901d44 */
[----:B------:R1:W-:Y:S04]  /*3920*/  @P0 LDGSTS.E.BYPASS.LTC128B.128 [R98+0x15100], [R8.64+0x100], !P4 ;  /* 0x1510010008620fae */ /* 0x0003e8000e101d44 */
[----:B------:R1:W-:Y:S04]  /*3930*/  @P0 LDGSTS.E.BYPASS.LTC128B.128 [R98+0x17100], [R8.64+0x180], !P3 ;  /* 0x1710018008620fae */ /* 0x0003e8000d901d44 */
[----:B------:R-:W5:Y:S01]  /*3940*/  LDSM.16.MT88.4 R16, [R250+0x100] ;  /* 0x00010000fa10783b */ /* 0x000f620000004200 */
[----:B--2---:R-:W-:Y:S01]  /*3950*/  FMUL.FTZ R2, R3, c[0x0][0x2d0] ;  /* 0x0000b40003027a20 */ /* 0x004fe20000410000 */
[----:B----4-:R-:W-:-:S02]  /*3960*/  F2FP.PACK_AB R10, R134, R83 ;  /* 0x00000053860a723e */ /* 0x010fc400000000ff */
[----:B------:R-:W2:Y:S02]  /*3970*/  LDSM.16.MT88.4 R20, [R249+0x100] ;  /* 0x00010000f914783b */ /* 0x000ea40000004200 */
[----:B------:R-:W-:Y:S02]  /*3980*/  FSEL R2, R2, RZ, P1 ;  /* 0x000000ff02027208 */ /* 0x000fe40000800000 */
[----:B------:R-:W-:Y:S03]  /*3990*/  LDSM.16.MT88.4 R32, [R250+0x900] ;  /* 0x00090000fa20783b */ /* 0x000fe60000004200 */
[--C-:B------:R-:W-:Y:S01]  /*39a0*/  FFMA.FTZ R4, R14, c[0x0][0x2d0], -R2.reuse ;  /* 0x0000b4000e047a23 */ /* 0x100fe20000010802 */
[----:B------:R-:W4:Y:S01]  /*39b0*/  LDSM.16.MT88.4 R48, [R136+0x100] ;  /* 0x000100008830783b */ /* 0x000f220000004200 */
[----:B------:R-:W-:Y:S02]  /*39c0*/  FFMA.FTZ R0, R52, c[0x0][0x2d0], -R2 ;  /* 0x0000b40034007a23 */ /* 0x000fe40000010802 */
[----:B------:R3:W-:Y:S01]  /*39d0*/  MUFU.EX2 R14, R4 ;  /* 0x00000004000e7308 */ /* 0x0007e20000000800 */
[----:B------:R-:W2:Y:S04]  /*39e0*/  LDSM.16.MT88.4 R36, [R249+0x900] ;  /* 0x00090000f924783b */ /* 0x000ea80000004200 */
[----:B------:R-:W-:Y:S01]  /*39f0*/  LDSM.16.MT88.4 R68, [R250+0x2100] ;  /* 0x00210000fa44783b */ /* 0x000fe20000004200 */
[----:B-1----:R-:W-:-:S02]  /*3a00*/  F2FP.PACK_AB R8, R81, R82 ;  /* 0x000000525108723e */ /* 0x002fc400000000ff */
[----:B------:R1:W-:Y:S01]  /*3a10*/  MUFU.EX2 R125, R0 ;  /* 0x00000000007d7308 */ /* 0x0003e20000000800 */
[----:B------:R-:W-:Y:S04]  /*3a20*/  LDSM.16.MT88.4 R72, [R136+0x900] ;  /* 0x000900008848783b */ /* 0x000fe80000004200 */
[----:B------:R-:W-:Y:S01]  /*3a30*/  LDSM.16.MT88.4 R60, [R249+0x2100] ;  /* 0x00210000f93c783b */ /* 0x000fe20000004200 */
[----:B---3--:R-:W-:-:S03]  /*3a40*/  FFMA.FTZ R4, R24, c[0x0][0x2d0], -R2 ;  /* 0x0000b40018047a23 */ /* 0x008fc60000010802 */
[----:B------:R-:W-:Y:S01]  /*3a50*/  LDSM.16.MT88.4 R76, [R136+0x2100] ;  /* 0x00210000884c783b */ /* 0x000fe20000004200 */
[----:B------:R3:W3:Y:S03]  /*3a60*/  MUFU.EX2 R13, R4 ;  /* 0x00000004000d7308 */ /* 0x0006e60000000800 */
[----:B------:R-:W-:Y:S01]  /*3a70*/  LDSM.16.MT88.4 R56, [R136+0x2900] ;  /* 0x002900008838783b */ /* 0x000fe20000004200 */
[----:B-1----:R-:W-:-:S03]  /*3a80*/  FFMA.FTZ R0, R53, c[0x0][0x2d0], -R2 ;  /* 0x0000b40035007a23 */ /* 0x002fc60000010802 */
[----:B------:R-:W0:Y:S01]  /*3a90*/  LDGDEPBAR ;  /* 0x00000000000079af */ /* 0x000e220000000000 */
[----:B------:R1:W1:Y:S01]  /*3aa0*/  MUFU.EX2 R135, R0 ;  /* 0x0000000000877308 */ /* 0x0002620000000800 */
[----:B---3--:R-:W-:Y:S01]  /*3ab0*/  FFMA.FTZ R4, R25, c[0x0][0x2d0], -R2 ;  /* 0x0000b40019047a23 */ /* 0x008fe20000010802 */
[----:B------:R-:W-:-:S06]  /*3ac0*/  F2FP.PACK_AB R9, R13, R14 ;  /* 0x0000000e0d09723e */ /* 0x000fcc00000000ff */
[----:B------:R3:W-:Y:S01]  /*3ad0*/  MUFU.EX2 R80, R4 ;  /* 0x0000000400507308 */ /* 0x0007e20000000800 */
[----:B-1----:R-:W-:Y:S02]  /*3ae0*/  MOV R0, R15 ;  /* 0x0000000f00007202 */ /* 0x002fe40000000f00 */
[----:B------:R-:W-:Y:S01]  /*3af0*/  F2FP.PACK_AB R7, R135, R125 ;  /* 0x0000007d8707723e */ /* 0x000fe200000000ff */
[----:B---3--:R-:W-:-:S04]  /*3b00*/  FFMA.FTZ R4, R27, c[0x0][0x2d0], -R2 ;  /* 0x0000b4001b047a23 */ /* 0x008fc80000010802 */
[----:B------:R1:W3:Y:S02]  /*3b10*/  MUFU.EX2 R137, R4 ;  /* 0x0000000400897308 */ /* 0x0002e40000000800 */
[----:B-1----:R-:W-:Y:S01]  /*3b20*/  FFMA.FTZ R4, R26, c[0x0][0x2d0], -R12 ;  /* 0x0000b4001a047a23 */ /* 0x002fe2000001080c */
[----:B---3--:R-:W-:-:S05]  /*3b30*/  F2FP.PACK_AB R11, R137, R80 ;  /* 0x00000050890b723e */ /* 0x008fca00000000ff */
[----:B------:R1:W-:Y:S02]  /*3b40*/  MUFU.EX2 R139, R4 ;  /* 0x00000004008b7308 */ /* 0x0003e40000000800 */
[C---:B-----5:R-:W-:Y:S08]  /*3b50*/  HMMA.16816.F32 R24, R8.reuse, R16, RZ ;  /* 0x000000100818723c */ /* 0x060ff000000018ff */
[----:B--2---:R-:W-:Y:S01]  /*3b60*/  HMMA.16816.F32 R40, R8, R22, RZ ;  /* 0x000000160828723c */ /* 0x004fe200000018ff */
[----:B-1----:R-:W-:-:S04]  /*3b70*/  FFMA.FTZ R4, R28, c[0x0][0x2d0], -R12 ;  /* 0x0000b4001c047a23 */ /* 0x002fc8000001080c */
[----:B------:R1:W-:Y:S03]  /*3b80*/  MUFU.EX2 R138, R4 ;  /* 0x00000004008a7308 */ /* 0x0003e60000000800 */
[C---:B------:R-:W-:Y:S08]  /*3b90*/  HMMA.16816.F32 R44, R8.reuse, R20, RZ ;  /* 0x00000014082c723c */ /* 0x040ff000000018ff */
[----:B------:R-:W-:Y:S01]  /*3ba0*/  HMMA.16816.F32 R20, R8, R18, RZ ;  /* 0x000000120814723c */ /* 0x000fe200000018ff */
[----:B-1----:R-:W-:-:S07]  /*3bb0*/  FFMA.FTZ R4, R29, c[0x0][0x2d0], -R12 ;  /* 0x0000b4001d047a23 */ /* 0x002fce000001080c */
[C---:B----4-:R-:W-:Y:S01]  /*3bc0*/  HMMA.16816.F32 R16, R8.reuse, R48, RZ ;  /* 0x000000300810723c */ /* 0x050fe200000018ff */
[----:B------:R1:W2:Y:S07]  /*3bd0*/  MUFU.EX2 R124, R4 ;  /* 0x00000004007c7308 */ /* 0x0002ae0000000800 */
[----:B------:R-:W-:Y:S01]  /*3be0*/  HMMA.16816.F32 R64, R8, R50, RZ ;  /* 0x000000320840723c */ /* 0x000fe200000018ff */
[----:B------:R-:W-:Y:S01]  /*3bf0*/  LDSM.16.MT88.4 R48, [R252+0x900] ;  /* 0x00090000fc30783b */ /* 0x000fe20000004200 */
[----:B-1----:R-:W-:Y:S01]  /*3c00*/  FFMA.FTZ R4, R31, c[0x0][0x2d0], -R2 ;  /* 0x0000b4001f047a23 */ /* 0x002fe20000010802 */
[----:B--2---:R-:W-:-:S03]  /*3c10*/  F2FP.PACK_AB R6, R124, R138 ;  /* 0x0000008a7c06723e */ /* 0x004fc600000000ff */
[----:B------:R1:W-:Y:S02]  /*3c20*/  MUFU.EX2 R127, R4 ;  /* 0x00000004007f7308 */ /* 0x0003e40000000800 */
[----:B-1----:R-:W-:Y:S02]  /*3c30*/  FFMA.FTZ R4, R30, c[0x0][0x2d0], -R2 ;  /* 0x0000b4001e047a23 */ /* 0x002fe40000010802 */
[----:B------:R-:W1:Y:S04]  /*3c40*/  LDSM.16.MT88.4 R28, [R252+0x100] ;  /* 0x00010000fc1c783b */ /* 0x000e680000004200 */
[----:B------:R2:W3:Y:S02]  /*3c50*/  MUFU.EX2 R126, R4 ;  /* 0x00000004007e7308 */ /* 0x0004e40000000800 */
[----:B--2---:R-:W-:-:S02]  /*3c60*/  F2FP.PACK_AB R4, R139, R0 ;  /* 0x000000008b04723e */ /* 0x004fc400000000ff */
[----:B---3--:R-:W-:-:S07]  /*3c70*/  F2FP.PACK_AB R5, R126, R127 ;  /* 0x0000007f7e05723e */ /* 0x008fce00000000ff */
[C---:B------:R-:W-:Y:S08]  /*3c80*/  HMMA.16816.F32 R24, R4.reuse, R32, R24 ;  /* 0x000000200418723c */ /* 0x040ff00000001818 */
[----:B------:R-:W-:Y:S01]  /*3c90*/  HMMA.16816.F32 R148, R4, R38, R40 ;  /* 0x000000260494723c */ /* 0x000fe20000001828 */
[----:B------:R-:W2:Y:S07]  /*3ca0*/  LDSM.16.MT88.4 R40, [R250+0x2900] ;  /* 0x00290000fa28783b */ /* 0x000eae0000004200 */
[----:B-1----:R-:W-:Y:S08]  /*3cb0*/  HMMA.16816.F32 R52, R8, R28, RZ ;  /* 0x0000001c0834723c */ /* 0x002ff000000018ff */
[----:B------:R-:W-:Y:S01]  /*3cc0*/  IMAD.MOV.U32 R113, RZ, RZ, R25 ;  /* 0x000000ffff717224 */ /* 0x000fe200078e0019 */
[----:B------:R-:W-:Y:S01]  /*3cd0*/  MOV R15, R27 ;  /* 0x0000001b000f7202 */ /* 0x000fe20000000f00 */
[----:B------:R-:W-:Y:S01]  /*3ce0*/  IMAD.MOV.U32 R112, RZ, RZ, R24 ;  /* 0x000000ffff707224 */ /* 0x000fe200078e0018 */
[----:B------:R-:W-:Y:S01]  /*3cf0*/  HMMA.16816.F32 R140, R4, R36, R44 ;  /* 0x00000024048c723c */ /* 0x000fe2000000182c */
[----:B------:R-:W-:Y:S01]  /*3d00*/  IMAD.MOV.U32 R133, RZ, RZ, R26 ;  /* 0x000000ffff857224 */ /* 0x000fe200078e001a */
[----:B------:R-:W1:Y:S06]  /*3d10*/  LDSM.16.MT88.4 R44, [R249+0x2900] ;  /* 0x00290000f92c783b */ /* 0x000e6c0000004200 */
[----:B------:R-:W-:Y:S08]  /*3d20*/  HMMA.16816.F32 R24, R8, R68, RZ ;  /* 0x000000440818723c */ /* 0x000ff000000018ff */
[C---:B------:R-:W-:Y:S08]  /*3d30*/  HMMA.16816.F32 R16, R4.reuse, R72, R16 ;  /* 0x000000480410723c */ /* 0x040ff00000001810 */
[C---:B------:R-:W-:Y:S08]  /*3d40*/  HMMA.16816.F32 R156, R4.reuse, R34, R20 ;  /* 0x00000022049c723c */ /* 0x040ff00000001814 */
[----:B------:R-:W-:Y:S01]  /*3d50*/  HMMA.16816.F32 R96, R4, R48, R52 ;  /* 0x000000300460723c */ /* 0x000fe20000001834 */
[----:B------:R-:W-:Y:S07]  /*3d60*/  LDSM.16.MT88.4 R52, [R136+0x4900] ;  /* 0x004900008834783b */ /* 0x000fee0000004200 */
[----:B------:R-:W-:Y:S01]  /*3d70*/  HMMA.16816.F32 R36, R8, R30, RZ ;  /* 0x0000001e0824723c */ /* 0x000fe200000018ff */
[----:B------:R-:W-:Y:S01]  /*3d80*/  IMAD.MOV.U32 R115, RZ, RZ, R17 ;  /* 0x000000ffff737224 */ /* 0x000fe200078e0011 */
[----:B------:R-:W-:Y:S01]  /*3d90*/  MOV R110, R19 ;  /* 0x00000013006e7202 */ /* 0x000fe20000000f00 */
[----:B------:R-:W-:-:S02]  /*3da0*/  IMAD.MOV.U32 R114, RZ, RZ, R16 ;  /* 0x000000ffff727224 */ /* 0x000fc400078e0010 */
[----:B------:R-:W-:-:S03]  /*3db0*/  IMAD.MOV.U32 R111, RZ, RZ, R18 ;  /* 0x000000ffff6f7224 */ /* 0x000fc600078e0012 */
[----:B------:R-:W-:Y:S01]  /*3dc0*/  HMMA.16816.F32 R20, R8, R70, RZ ;  /* 0x000000460814723c */ /* 0x000fe200000018ff */
[----:B------:R-:W3:Y:S07]  /*3dd0*/  LDSM.16.MT88.4 R68, [R252+0x2100] ;  /* 0x00210000fc44783b */ /* 0x000eee0000004200 */
[----:B--2---:R-:W-:Y:S01]  /*3de0*/  HMMA.16816.F32 R24, R4, R40, R24 ;  /* 0x000000280418723c */ /* 0x004fe20000001818 */
[----:B------:R-:W-:Y:S01]  /*3df0*/  IMAD.MOV.U32 R48, RZ, RZ, R97 ;  /* 0x000000ffff307224 */ /* 0x000fe200078e0061 */
[----:B------:R-:W-:Y:S01]  /*3e00*/  MOV R102, R96 ;  /* 0x0000006000667202 */ /* 0x000fe20000000f00 */
[----:B------:R-:W-:-:S02]  /*3e10*/  IMAD.MOV.U32 R49, RZ, RZ, R98 ;  /* 0x000000ffff317224 */ /* 0x000fc400078e0062 */
[----:B------:R-:W-:-:S03]  /*3e20*/  IMAD.MOV.U32 R103, RZ, RZ, R99 ;  /* 0x000000ffff677224 */ /* 0x000fc600078e0063 */
[C---:B------:R-:W-:Y:S08]  /*3e30*/  HMMA.16816.F32 R28, R8.reuse, R62, RZ ;  /* 0x0000003e081c723c */ /* 0x040ff000000018ff */
[C---:B------:R-:W-:Y:S08]  /*3e40*/  HMMA.16816.F32 R32, R8.reuse, R60, RZ ;  /* 0x0000003c0820723c */ /* 0x040ff000000018ff */
[----:B------:R-:W-:Y:S01]  /*3e50*/  HMMA.16816.F32 R16, R8, R76, RZ ;  /* 0x0000004c0810723c */ /* 0x000fe200000018ff */
[----:B------:R-:W-:Y:S01]  /*3e60*/  IMAD.MOV.U32 R109, RZ, RZ, R26 ;  /* 0x000000ffff6d7224 */ /* 0x000fe200078e001a */
[----:B------:R-:W-:Y:S01]  /*3e70*/  MOV R96, R24 ;  /* 0x0000001800607202 */ /* 0x000fe20000000f00 */
[----:B------:R-:W-:-:S02]  /*3e80*/  IMAD.MOV.U32 R108, RZ, RZ, R25 ;  /* 0x000000ffff6c7224 */ /* 0x000fc400078e0019 */
[----:B------:R-:W-:Y:S02]  /*3e90*/  IMAD.MOV.U32 R97, RZ, RZ, R27 ;  /* 0x000000ffff617224 */ /* 0x000fe400078e001b */
[----:B------:R-:W-:Y:S01]  /*3ea0*/  LDSM.16.MT88.4 R24, [R252+0x2900] ;  /* 0x00290000fc18783b */ /* 0x000fe20000004200 */
[----:B------:R-:W-:Y:S08]  /*3eb0*/  HMMA.16816.F32 R60, R8, R78, RZ ;  /* 0x0000004e083c723c */ /* 0x000ff000000018ff */
[C---:B------:R-:W-:Y:S01]  /*3ec0*/  HMMA.16816.F32 R164, R4.reuse, R74, R64 ;  /* 0x0000004a04a4723c */ /* 0x040fe20000001840 */
[----:B------:R-:W2:Y:S07]  /*3ed0*/  LDSM.16.MT88.4 R64, [R249+0x4100] ;  /* 0x00410000f940783b */ /* 0x000eae0000004200 */
[C---:B-1----:R-:W-:Y:S01]  /*3ee0*/  HMMA.16816.F32 R72, R4.reuse, R46, R28 ;  /* 0x0000002e0448723c */ /* 0x042fe2000000181c */
[----:B------:R-:W1:Y:S07]  /*3ef0*/  LDSM.16.MT88.4 R28, [R250+0x4100] ;  /* 0x00410000fa1c783b */ /* 0x000e6e0000004200 */
[C---:B------:R-:W-:Y:S01]  /*3f00*/  HMMA.16816.F32 R32, R4.reuse, R44, R32 ;  /* 0x0000002c0420723c */ /* 0x040fe20000001820 */
[----:B------:R-:W4:Y:S07]  /*3f10*/  LDSM.16.MT88.4 R44, [R249+0x4900] ;  /* 0x00490000f92c783b */ /* 0x000f2e0000004200 */
[C---:B------:R-:W-:Y:S08]  /*3f20*/  HMMA.16816.F32 R188, R4.reuse, R56, R16 ;  /* 0x0000003804bc723c */ /* 0x040ff00000001810 */
[C---:B------:R-:W-:Y:S01]  /*3f30*/  HMMA.16816.F32 R180, R4.reuse, R58, R60 ;  /* 0x0000003a04b4723c */ /* 0x040fe2000000183c */
[----:B------:R-:W5:Y:S04]  /*3f40*/  LDSM.16.MT88.4 R56, [R136+0x4100] ;  /* 0x004100008838783b */ /* 0x000f680000004200 */
[----:B------:R-:W1:Y:S03]  /*3f50*/  LDSM.16.MT88.4 R60, [R252+0x4100] ;  /* 0x00410000fc3c783b */ /* 0x000e660000004200 */
[----:B------:R-:W-:Y:S01]  /*3f60*/  HMMA.16816.F32 R184, R4, R42, R20 ;  /* 0x0000002a04b8723c */ /* 0x000fe20000001814 */
[----:B------:R-:W1:Y:S01]  /*3f70*/  LDSM.16.MT88.4 R40, [R250+0x4900] ;  /* 0x00490000fa28783b */ /* 0x000e620000004200 */
[----:B------:R-:W-:Y:S01]  /*3f80*/  IMAD.MOV.U32 R101, RZ, RZ, R33 ;  /* 0x000000ffff657224 */ /* 0x000fe200078e0021 */
[----:B------:R-:W-:Y:S01]  /*3f90*/  MOV R98, R32 ;  /* 0x0000002000627202 */ /* 0x000fe20000000f00 */
[----:B------:R-:W-:-:S02]  /*3fa0*/  IMAD.MOV.U32 R100, RZ, RZ, R34 ;  /* 0x000000ffff647224 */ /* 0x000fc400078e0022 */
[----:B------:R-:W-:Y:S02]  /*3fb0*/  IMAD.MOV.U32 R99, RZ, RZ, R35 ;  /* 0x000000ffff637224 */ /* 0x000fe400078e0023 */
[C---:B---3--:R-:W-:Y:S07]  /*3fc0*/  HMMA.16816.F32 R20, R8.reuse, R68, RZ ;  /* 0x000000440814723c */ /* 0x048fee00000018ff */
[----:B------:R-:W-:Y:S01]  /*3fd0*/  IMAD.MOV.U32 R69, RZ, RZ, R49 ;  /* 0x000000ffff457224 */ /* 0x000fe200078e0031 */
[----:B------:R-:W-:Y:S01]  /*3fe0*/  HMMA.16816.F32 R16, R8, R70, RZ ;  /* 0x000000460810723c */ /* 0x000fe200000018ff */
[----:B------:R-:W-:-:S06]  /*3ff0*/  IMAD.MOV.U32 R68, RZ, RZ, R48 ;  /* 0x000000ffff447224 */ /* 0x000fcc00078e0030 */
[----:B------:R-:W-:Y:S01]  /*4000*/  IMAD.MOV.U32 R70, RZ, RZ, R115 ;  /* 0x000000ffff467224 */ /* 0x000fe200078e0073 */
[----:B------:R-:W-:Y:S01]  /*4010*/  HMMA.16816.F32 R76, R4, R50, R36 ;  /* 0x00000032044c723c */ /* 0x000fe20000001824 */
[----:B------:R-:W-:Y:S01]  /*4020*/  LDSM.16.MT88.4 R48, [R252+0x4900] ;  /* 0x00490000fc30783b */ /* 0x000fe20000004200 */
[----:B------:R-:W-:-:S06]  /*4030*/  MOV R71, R114 ;  /* 0x0000007200477202 */ /* 0x000fcc0000000f00 */
[C---:B--2---:R-:W-:Y:S08]  /*4040*/  HMMA.16816.F32 R36, R8.reuse, R64, RZ ;  /* 0x000000400824723c */ /* 0x044ff000000018ff */
[----:B------:R-:W-:Y:S01]  /*4050*/  HMMA.16816.F32 R32, R8, R66, RZ ;  /* 0x000000420820723c */ /* 0x000fe200000018ff */
[----:B------:R-:W2:Y:S07]  /*4060*/  LDSM.16.MT88.4 R64, [R249+0x6100] ;  /* 0x00610000f940783b */ /* 0x000eae0000004200 */
[----:B------:R-:W-:Y:S08]  /*4070*/  HMMA.16816.F32 R168, R4, R24, R20 ;  /* 0x0000001804a8723c */ /* 0x000ff00000001814 */
[----:B-1----:R-:W-:Y:S08]  /*4080*/  HMMA.16816.F32 R20, R8, R28, RZ ;  /* 0x0000001c0814723c */ /* 0x002ff000000018ff */
[----:B------:R-:W-:Y:S08]  /*4090*/  HMMA.16816.F32 R160, R4, R26, R16 ;  /* 0x0000001a04a0723c */ /* 0x000ff00000001810 */
[----:B------:R-:W-:Y:S08]  /*40a0*/  HMMA.16816.F32 R16, R8, R30, RZ ;  /* 0x0000001e0810723c */ /* 0x000ff000000018ff */
[----:B----4-:R-:W-:Y:S01]  /*40b0*/  HMMA.16816.F32 R152, R4, R44, R36 ;  /* 0x0000002c0498723c */ /* 0x010fe20000001824 */
[----:B------:R-:W1:Y:S07]  /*40c0*/  LDSM.16.MT88.4 R36, [R250+0x6100] ;  /* 0x00610000fa24783b */ /* 0x000e6e0000004200 */
[----:B-----5:R-:W-:Y:S07]  /*40d0*/  HMMA.16816.F32 R28, R8, R58, RZ ;  /* 0x0000003a081c723c */ /* 0x020fee00000018ff */
[----:B------:R-:W-:Y:S01]  /*40e0*/  IMAD.MOV.U32 R58, RZ, RZ, R69 ;  /* 0x000000ffff3a7224 */ /* 0x000fe200078e0045 */
[----:B------:R-:W-:Y:S01]  /*40f0*/  HMMA.16816.F32 R128, R4, R46, R32 ;  /* 0x0000002e0480723c */ /* 0x000fe20000001820 */
[----:B------:R-:W3:Y:S01]  /*4100*/  LDSM.16.MT88.4 R44, [R249+0x6900] ;  /* 0x00690000f92c783b */ /* 0x000ee20000004200 */
[----:B------:R-:W-:-:S02]  /*4110*/  IMAD.MOV.U32 R59, RZ, RZ, R103 ;  /* 0x000000ffff3b7224 */ /* 0x000fc400078e0067 */
[----:B------:R-:W-:-:S04]  /*4120*/  IMAD.MOV.U32 R69, RZ, RZ, R101 ;  /* 0x000000ffff457224 */ /* 0x000fc800078e0065 */
[C---:B------:R-:W-:Y:S07]  /*4130*/  HMMA.16816.F32 R32, R8.reuse, R56, RZ ;  /* 0x000000380820723c */ /* 0x040fee00000018ff */
[----:B------:R-:W-:Y:S01]  /*4140*/  MOV R56, R102 ;  /* 0x0000006600387202 */ /* 0x000fe20000000f00 */
[----:B------:R-:W-:Y:S01]  /*4150*/  HMMA.16816.F32 R24, R8, R60, RZ ;  /* 0x0000003c0818723c */ /* 0x000fe200000018ff */
[----:B------:R-:W-:Y:S01]  /*4160*/  IMAD.MOV.U32 R57, RZ, RZ, R68 ;  /* 0x000000ffff397224 */ /* 0x000fe200078e0044 */
[----:B------:R-:W-:-:S06]  /*4170*/  MOV R68, R98 ;  /* 0x0000006200447202 */ /* 0x000fcc0000000f00 */
[----:B------:R-:W-:Y:S07]  /*4180*/  HMMA.16816.F32 R144, R4, R40, R20 ;  /* 0x000000280490723c */ /* 0x000fee0000001814 */
[----:B------:R-:W-:Y:S01]  /*4190*/  IMAD.MOV.U32 R41, RZ, RZ, R113 ;  /* 0x000000ffff297224 */ /* 0x000fe200078e0071 */
[----:B------:R-:W-:Y:S01]  /*41a0*/  HMMA.16816.F32 R20, R8, R62, RZ ;  /* 0x0000003e0814723c */ /* 0x000fe200000018ff */
[----:B------:R-:W-:-:S07]  /*41b0*/  IMAD.MOV.U32 R40, RZ, RZ, R112 ;  /* 0x000000ffff287224 */ /* 0x000fce00078e0070 */
[C---:B------:R-:W-:Y:S01]  /*41c0*/  HMMA.16816.F32 R116, R4.reuse, R54, R28 ;  /* 0x000000360474723c */ /* 0x040fe2000000181c */
[----:B------:R-:W4:Y:S07]  /*41d0*/  LDSM.16.MT88.4 R28, [R250+0x6900] ;  /* 0x00690000fa1c783b */ /* 0x000f2e0000004200 */
[----:B------:R-:W-:Y:S07]  /*41e0*/  HMMA.16816.F32 R112, R4, R42, R16 ;  /* 0x0000002a0470723c */ /* 0x000fee0000001810 */
[----:B------:R-:W-:Y:S01]  /*41f0*/  IMAD.MOV.U32 R42, RZ, RZ, R111 ;  /* 0x000000ffff2a7224 */ /* 0x000fe200078e006f */
[----:B--2---:R-:W-:Y:S01]  /*4200*/  HMMA.16816.F32 R16, R8, R64, RZ ;  /* 0x000000400810723c */ /* 0x004fe200000018ff */
[----:B------:R-:W-:-:S07]  /*4210*/  MOV R43, R110 ;  /* 0x0000006e002b7202 */ /* 0x000fce0000000f00 */
[C---:B------:R-:W-:Y:S01]  /*4220*/  HMMA.16816.F32 R120, R4.reuse, R52, R32 ;  /* 0x000000340478723c */ /* 0x040fe20000001820 */
[----:B------:R-:W2:Y:S06]  /*4230*/  LDSM.16.MT88.4 R32, [R136+0x6100] ;  /* 0x006100008820783b */ /* 0x000eac0000004200 */
[----:B------:R-:W-:Y:S02]  /*4240*/  IMAD.MOV.U32 R52, RZ, RZ, R109 ;  /* 0x000000ffff347224 */ /* 0x000fe400078e006d */
[----:B------:R-:W-:Y:S02]  /*4250*/  IMAD.MOV.U32 R53, RZ, RZ, R108 ;  /* 0x000000ffff357224 */ /* 0x000fe400078e006c */
[----:B------:R-:W-:Y:S07]  /*4260*/  HMMA.16816.F32 R108, R4, R48, R24 ;  /* 0x00000030046c723c */ /* 0x000fee0000001818 */
[----:B------:R-:W-:Y:S01]  /*4270*/  IMAD.MOV.U32 R49, RZ, RZ, R70 ;  /* 0x000000ffff317224 */ /* 0x000fe200078e0046 */
[----:B------:R-:W-:Y:S01]  /*4280*/  MOV R48, R71 ;  /* 0x0000004700307202 */ /* 0x000fe20000000f00 */
[----:B------:R-:W-:Y:S01]  /*4290*/  IMAD.MOV.U32 R70, RZ, RZ, R100 ;  /* 0x000000ffff467224 */ /* 0x000fe200078e0064 */
[----:B------:R-:W-:Y:S01]  /*42a0*/  HMMA.16816.F32 R24, R8, R66, RZ ;  /* 0x000000420818723c */ /* 0x000fe200000018ff */
[----:B------:R-:W-:-:S07]  /*42b0*/  IMAD.MOV.U32 R71, RZ, RZ, R99 ;  /* 0x000000ffff477224 */ /* 0x000fce00078e0063 */
[----:B------:R-:W-:Y:S07]  /*42c0*/  HMMA.16816.F32 R100, R4, R50, R20 ;  /* 0x000000320464723c */ /* 0x000fee0000001814 */
[----:B------:R-:W-:Y:S01]  /*42d0*/  IMAD.MOV.U32 R50, RZ, RZ, R97 ;  /* 0x000000ffff327224 */ /* 0x000fe200078e0061 */
[----:B-1----:R-:W-:Y:S01]  /*42e0*/  HMMA.16816.F32 R20, R8, R36, RZ ;  /* 0x000000240814723c */ /* 0x002fe200000018ff */
[----:B------:R-:W-:-:S07]  /*42f0*/  IMAD.MOV.U32 R51, RZ, RZ, R96 ;  /* 0x000000ffff337224 */ /* 0x000fce00078e0060 */
[----:B---3--:R-:W-:Y:S08]  /*4300*/  HMMA.16816.F32 R96, R4, R44, R16 ;  /* 0x0000002c0460723c */ /* 0x008ff00000001810 */
[----:B------:R-:W-:Y:S08]  /*4310*/  HMMA.16816.F32 R16, R8, R38, RZ ;  /* 0x000000260810723c */ /* 0x000ff000000018ff */
[C---:B----4-:R-:W-:Y:S01]  /*4320*/  HMMA.16816.F32 R60, R4.reuse, R28, R20 ;  /* 0x0000001c043c723c */ /* 0x050fe20000001814 */
[----:B------:R-:W1:Y:S06]  /*4330*/  LDSM.16.MT88.4 R20, [R136+0x6900] ;  /* 0x006900008814783b */ /* 0x000e6c0000004200 */
[----:B------:R-:W-:Y:S01]  /*4340*/  IMAD.MOV.U32 R29, RZ, RZ, R52 ;  /* 0x000000ffff1d7224 */ /* 0x000fe200078e0034 */
[----:B------:R-:W-:Y:S01]  /*4350*/  MOV R28, R53 ;  /* 0x00000035001c7202 */ /* 0x000fe20000000f00 */
[C---:B------:R-:W-:Y:S08]  /*4360*/  HMMA.16816.F32 R64, R4.reuse, R46, R24 ;  /* 0x0000002e0440723c */ /* 0x040ff00000001818 */
[----:B------:R-:W-:Y:S07]  /*4370*/  HMMA.16816.F32 R52, R4, R30, R16 ;  /* 0x0000001e0434723c */ /* 0x000fee0000001810 */
[----:B------:R-:W-:Y:S01]  /*4380*/  IMAD.MOV.U32 R31, RZ, RZ, R0 ;  /* 0x000000ffff1f7224 */ /* 0x000fe200078e0000 */
[----:B--2---:R-:W-:Y:S01]  /*4390*/  HMMA.16816.F32 R16, R8, R32, RZ ;  /* 0x000000200810723c */ /* 0x004fe200000018ff */
[----:B------:R-:W-:-:S02]  /*43a0*/  FFMA.FTZ R0, R94, c[0x0][0x2d0], -R12 ;  /* 0x0000b4005e007a23 */ /* 0x000fc4000001080c */
[----:B------:R-:W-:Y:S02]  /*43b0*/  IMAD.MOV.U32 R94, RZ, RZ, R124 ;  /* 0x000000ffff5e7224 */ /* 0x000fe400078e007c */
[----:B------:R2:W-:Y:S01]  /*43c0*/  MUFU.EX2 R124, R0 ;  /* 0x00000000007c7308 */ /* 0x0005e20000000800 */
[----:B------:R-:W-:Y:S01]  /*43d0*/  IMAD.MOV.U32 R30, RZ, RZ, R51 ;  /* 0x000000ffff1e7224 */ /* 0x000fe200078e0033 */
[----:B------:R-:W-:Y:S01]  /*43e0*/  MOV R51, R43 ;  /* 0x0000002b00337202 */ /* 0x000fe20000000f00 */
[----:B------:R-:W-:Y:S02]  /*43f0*/  IMAD.MOV.U32 R43, RZ, RZ, R15 ;  /* 0x000000ffff2b7224 */ /* 0x000fe400078e000f */
[----:B------:R-:W-:Y:S02]  /*4400*/  FFMA.FTZ R15, R84, c[0x0][0x2d0], -R12 ;  /* 0x0000b400540f7a23 */ /* 0x000fe4000001080c */
[----:B------:R-:W-:Y:S02]  /*4410*/  IMAD.MOV.U32 R84, RZ, RZ, R30 ;  /* 0x000000ffff547224 */ /* 0x000fe400078e001e */
[----:B--2---:R-:W-:-:S02]  /*4420*/  FFMA.FTZ R0, R93, c[0x0][0x2d0], -R12 ;  /* 0x0000b4005d007a23 */ /* 0x004fc4000001080c */
[----:B------:R-:W-:-:S08]  /*4430*/  IMAD.MOV.U32 R93, RZ, RZ, R134 ;  /* 0x000000ffff5d7224 */ /* 0x000fd000078e0086 */
[----:B-1----:R-:W-:Y:S01]  /*4440*/  HMMA.16816.F32 R44, R4, R20, R16 ;  /* 0x00000014042c723c */ /* 0x002fe20000001810 */
[----:B------:R1:W-:Y:S07]  /*4450*/  MUFU.EX2 R134, R0 ;  /* 0x0000000000867308 */ /* 0x0003ee0000000800 */
[----:B------:R-:W-:Y:S01]  /*4460*/  HMMA.16816.F32 R16, R8, R34, RZ ;  /* 0x000000220810723c */ /* 0x000fe200000018ff */
[----:B-1----:R-:W-:Y:S01]  /*4470*/  FFMA.FTZ R0, R92, c[0x0][0x2d0], -R12 ;  /* 0x0000b4005c007a23 */ /* 0x002fe2000001080c */
[----:B------:R-:W-:-:S03]  /*4480*/  MOV R92, R135 ;  /* 0x00000087005c7202 */ /* 0x000fc60000000f00 */
[----:B------:R1:W-:Y:S11]  /*4490*/  MUFU.EX2 R135, R0 ;  /* 0x0000000000877308 */ /* 0x0003f60000000800 */
[----:B------:R-:W-:Y:S08]  /*44a0*/  @!UPT UIADD3 URZ, URZ, URZ, URZ ;  /* 0x0000003f3f3ff290 */ /* 0x000ff0000fffe03f */
[----:B------:R-:W-:Y:S01]  /*44b0*/  HMMA.16816.F32 R36, R4, R22, R16 ;  /* 0x000000160424723c */ /* 0x000fe20000001810 */
[----:B------:R-:W2:Y:S01]  /*44c0*/  LDSM.16.MT88.4 R16, [R252+0x6100] ;  /* 0x00610000fc10783b */ /* 0x000ea20000004200 */
[----:B-1----:R-:W-:Y:S02]  /*44d0*/  FFMA.FTZ R0, R91, c[0x0][0x2d0], -R12 ;  /* 0x0000b4005b007a23 */ /* 0x002fe4000001080c */
[----:B------:R-:W-:Y:S02]  /*44e0*/  IMAD.MOV.U32 R91, RZ, RZ, R136 ;  /* 0x000000ffff5b7224 */ /* 0x000fe400078e0088 */
[----:B------:R1:W3:Y:S02]  /*44f0*/  MUFU.EX2 R136, R0 ;  /* 0x0000000000887308 */ /* 0x0002e40000000800 */
[----:B-1----:R-:W-:Y:S02]  /*4500*/  FFMA.FTZ R0, R105, c[0x0][0x2d0], -R2 ;  /* 0x0000b40069007a23 */ /* 0x002fe40000010802 */
[----:B------:R-:W-:-:S02]  /*4510*/  IMAD.MOV.U32 R105, RZ, RZ, R31 ;  /* 0x000000ffff697224 */ /* 0x000fc400078e001f */
[----:B------:R-:W-:Y:S01]  /*4520*/  IMAD.MOV.U32 R31, RZ, RZ, R28 ;  /* 0x000000ffff1f7224 */ /* 0x000fe200078e001c */
[----:B------:R-:W-:Y:S01]  /*4530*/  MOV R28, R29 ;  /* 0x0000001d001c7202 */ /* 0x000fe20000000f00 */
[----:B------:R-:W-:Y:S02]  /*4540*/  IMAD.MOV.U32 R29, RZ, RZ, R50 ;  /* 0x000000ffff1d7224 */ /* 0x000fe400078e0032 */
[----:B------:R-:W-:Y:S02]  /*4550*/  IMAD.MOV.U32 R50, RZ, RZ, R42 ;  /* 0x000000ffff327224 */ /* 0x000fe400078e002a */
[----:B------:R-:W-:Y:S01]  /*4560*/  IMAD.MOV.U32 R42, RZ, RZ, R133 ;  /* 0x000000ffff2a7224 */ /* 0x000fe200078e0085 */
[C---:B--2---:R-:W-:Y:S08]  /*4570*/  HMMA.16816.F32 R20, R8.reuse, R16, RZ ;  /* 0x000000100814723c */ /* 0x044ff000000018ff */
[----:B------:R-:W-:Y:S01]  /*4580*/  HMMA.16816.F32 R8, R8, R18, RZ ;  /* 0x000000120808723c */ /* 0x000fe200000018ff */
[----:B------:R-:W1:Y:S11]  /*4590*/  LDSM.16.MT88.4 R16, [R252+0x6900] ;  /* 0x00690000fc10783b */ /* 0x000e760000004200 */
[----:B------:R-:W-:Y:S11]  /*45a0*/  @!UPT UIADD3 URZ, URZ, URZ, URZ ;  /* 0x0000003f3f3ff290 */ /* 0x000ff6000fffe03f */
[----:B------:R-:W-:Y:S01]  /*45b0*/  @!UPT UIADD3 URZ, URZ, URZ, URZ ;  /* 0x0000003f3f3ff290 */ /* 0x000fe2000fffe03f */
[C---:B-1----:R-:W-:Y:S01]  /*45c0*/  HMMA.16816.F32 R24, R4.reuse, R18, R8 ;  /* 0x000000120418723c */ /* 0x042fe20000001808 */
[----:B------:R-:W1:Y:S06]  /*45d0*/  LDSM.16.MT88.4 R8, [R249+0x1100] ;  /* 0x00110000f908783b */ /* 0x000e6c0000004200 */
[----:B------:R-:W-:Y:S01]  /*45e0*/  FFMA.FTZ R18, R89, c[0x0][0x2d0], -R12 ;  /* 0x0000b40059127a23 */ /* 0x000fe2000001080c */
[----:B------:R-:W-:Y:S01]  /*45f0*/  HMMA.16816.F32 R32, R4, R16, R20 ;  /* 0x000000100420723c */ /* 0x000fe20000001814 */
[----:B------:R2:W-:Y:S01]  /*4600*/  MUFU.EX2 R21, R0 ;  /* 0x0000000000157308 */ /* 0x0005e20000000800 */
[----:B------:R-:W-:Y:S01]  /*4610*/  FFMA.FTZ R19, R85, c[0x0][0x2d0], -R2 ;  /* 0x0000b40055137a23 */ /* 0x000fe20000010802 */
[----:B------:R-:W-:-:S04]  /*4620*/  MOV R85, R31 ;  /* 0x0000001f00557202 */ /* 0x000fc80000000f00 */
[----:B------:R-:W-:Y:S01]  /*4630*/  FADD.FTZ R4, R82, R81 ;  /* 0x0000005152047221 */ /* 0x000fe20000010000 */
[----:B---3--:R-:W-:Y:S01]  /*4640*/  F2FP.PACK_AB R6, R136, R135 ;  /* 0x000000878806723e */ /* 0x008fe200000000ff */
[--C-:B------:R-:W-:Y:S02]  /*4650*/  FFMA.FTZ R20, R90, c[0x0][0x2d0], -R12.reuse ;  /* 0x0000b4005a147a23 */ /* 0x100fe4000001080c */
[----:B------:R-:W-:Y:S02]  /*4660*/  FFMA.FTZ R17, R88, c[0x0][0x2d0], -R12 ;  /* 0x0000b40058117a23 */ /* 0x000fe4000001080c */
[--C-:B------:R-:W-:Y:S02]  /*4670*/  FFMA.FTZ R12, R87, c[0x0][0x2d0], -R2.reuse ;  /* 0x0000b400570c7a23 */ /* 0x100fe40000010802 */
[--C-:B------:R-:W-:Y:S01]  /*4680*/  FFMA.FTZ R16, R86, c[0x0][0x2d0], -R2.reuse ;  /* 0x0000b40056107a23 */ /* 0x100fe20000010802 */
[----:B------:R-:W-:Y:S01]  /*4690*/  MUFU.EX2 R20, R20 ;  /* 0x0000001400147308 */ /* 0x000fe20000000800 */
[----:B--2---:R-:W-:-:S02]  /*46a0*/  FFMA.FTZ R0, R106, c[0x0][0x2d0], -R2 ;  /* 0x0000b4006a007a23 */ /* 0x004fc40000010802 */
[----:B------:R-:W-:Y:S02]  /*46b0*/  IMAD.MOV.U32 R86, RZ, RZ, R28 ;  /* 0x000000ffff567224 */ /* 0x000fe400078e001c */
[----:B------:R-:W-:-:S03]  /*46c0*/  IMAD.MOV.U32 R87, RZ, RZ, R29 ;  /* 0x000000ffff577224 */ /* 0x000fc600078e001d */
[----:B------:R2:W3:Y:S02]  /*46d0*/  MUFU.EX2 R22, R0 ;  /* 0x0000000000167308 */ /* 0x0004e40000000800 */
[----:B--2---:R-:W-:Y:S01]  /*46e0*/  FFMA.FTZ R0, R107, c[0x0][0x2d0], -R2 ;  /* 0x0000b4006b007a23 */ /* 0x004fe20000010802 */
[----:B---3--:R-:W-:-:S05]  /*46f0*/  F2FP.PACK_AB R5, R22, R21 ;  /* 0x000000151605723e */ /* 0x008fca00000000ff */
[----:B------:R2:W-:Y:S02]  /*4700*/  MUFU.EX2 R23, R0 ;  /* 0x0000000000177308 */ /* 0x0005e40000000800 */
[----:B--2---:R-:W-:-:S06]  /*4710*/  FFMA.FTZ R0, R104, c[0x0][0x2d0], -R2 ;  /* 0x0000b40068007a23 */ /* 0x004fcc0000010802 */
[----:B------:R2:W3:Y:S02]  /*4720*/  MUFU.EX2 R133, R0 ;  /* 0x0000000000857308 */ /* 0x0004e40000000800 */
[----:B--2---:R-:W-:Y:S01]  /*4730*/  FADD.FTZ R0, R14, R13 ;  /* 0x0000000d0e007221 */ /* 0x004fe20000010000 */
[----:B---3--:R-:W-:Y:S01]  /*4740*/  F2FP.PACK_AB R7, R133, R23 ;  /* 0x000000178507723e */ /* 0x008fe200000000ff */
[----:B------:R-:W-:Y:S01]  /*4750*/  FADD.FTZ R14, R83, R4 ;  /* 0x00000004530e7221 */ /* 0x000fe20000010000 */
[----:B------:R-:W-:Y:S01]  /*4760*/  F2FP.PACK_AB R4, R134, R124 ;  /* 0x0000007c8604723e */ /* 0x000fe200000000ff */
[----:B------:R-:W-:Y:S02]  /*4770*/  FFMA.FTZ R13, R95, c[0x0][0x2d0], -R2 ;  /* 0x0000b4005f0d7a23 */ /* 0x000fe40000010802 */
[----:B------:R-:W-:Y:S02]  /*4780*/  FADD.FTZ R2, R80, R0 ;  /* 0x0000000050027221 */ /* 0x000fe40000010000 */
[----:B------:R-:W-:-:S02]  /*4790*/  IMAD.MOV.U32 R0, RZ, RZ, R93 ;  /* 0x000000ffff007224 */ /* 0x000fc400078e005d */
[----:B-1----:R-:W-:Y:S01]  /*47a0*/  HMMA.16816.F32 R140, R4, R8, R140 ;  /* 0x00000008048c723c */ /* 0x002fe2000000188c */
[----:B------:R-:W-:Y:S02]  /*47b0*/  FADD.FTZ R2, R137, R2 ;  /* 0x0000000289027221 */ /* 0x000fe40000010000 */
[----:B------:R-:W-:-:S05]  /*47c0*/  FADD.FTZ R0, R0, R14 ;  /* 0x0000000e00007221 */ /* 0x000fca0000010000 */
        /* <DEDUP_REMOVED lines=14> */
[C---:B-1----:R-:W-:Y:S07]  /*48b0*/  HMMA.16816.F32 R80, R4.reuse, R10, R184 ;  /* 0x0000000a0450723c */ /* 0x042fee00000018b8 */
[----:B------:R-:W-:Y:S01]  /*48c0*/  IMAD.MOV.U32 R184, RZ, RZ, R91 ;  /* 0x000000ffffb87224 */ /* 0x000fe200078e005b */
[C---:B------:R-:W-:Y:S01]  /*48d0*/  HMMA.16816.F32 R76, R4.reuse, R8, R84 ;  /* 0x00000008044c723c */ /* 0x040fe20000001854 */
[----:B------:R-:W-:Y:S01]  /*48e0*/  IMAD.MOV.U32 R186, RZ, RZ, R92 ;  /* 0x000000ffffba7224 */ /* 0x000fe200078e005c */
[----:B------:R-:W-:Y:S01]  /*48f0*/  MOV R187, R105 ;  /* 0x0000006900bb7202 */ /* 0x000fe20000000f00 */
[----:B------:R-:W-:Y:S01]  /*4900*/  IMAD.MOV.U32 R185, RZ, RZ, R94 ;  /* 0x000000ffffb97224 */ /* 0x000fe200078e005e */
[----:B------:R-:W1:Y:S04]  /*4910*/  LDSM.16.MT88.4 R8, [R184+0x3100] ;  /* 0x00310000b808783b */ /* 0x000e680000004200 */
[C---:B-1----:R-:W-:Y:S08]  /*4920*/  HMMA.16816.F32 R84, R4.reuse, R8, R188 ;  /* 0x000000080454723c */ /* 0x042ff000000018bc */
[C---:B------:R-:W-:Y:S01]  /*4930*/  HMMA.16816.F32 R88, R4.reuse, R10, R180 ;  /* 0x0000000a0458723c */ /* 0x040fe200000018b4 */
[----:B------:R-:W1:Y:S07]  /*4940*/  LDSM.16.MT88.4 R8, [R252+0x3100] ;  /* 0x00310000fc08783b */ /* 0x000e6e0000004200 */
[C---:B-1----:R-:W-:Y:S08]  /*4950*/  HMMA.16816.F32 R188, R4.reuse, R8, R168 ;  /* 0x0000000804bc723c */ /* 0x042ff000000018a8 */
[----:B------:R-:W-:Y:S11]  /*4960*/  HMMA.16816.F32 R8, R4, R10, R160 ;  /* 0x0000000a0408723c */ /* 0x000ff600000018a0 */
[----:B------:R-:W-:Y:S05]  /*4970*/  @!UPT UIADD3 URZ, URZ, URZ, URZ ;  /* 0x0000003f3f3ff290 */ /* 0x000fea000fffe03f */
[----:B------:R-:W-:Y:S01]  /*4980*/  MOV R171, R188 ;  /* 0x000000bc00ab7202 */ /* 0x000fe20000000f00 */
[----:B------:R-:W-:Y:S02]  /*4990*/  IMAD.MOV.U32 R170, RZ, RZ, R189 ;  /* 0x000000ffffaa7224 */ /* 0x000fe400078e00bd */
[----:B------:R-:W-:Y:S02]  /*49a0*/  IMAD.MOV.U32 R169, RZ, RZ, R190 ;  /* 0x000000ffffa97224 */ /* 0x000fe400078e00be */
[----:B------:R-:W-:-:S03]  /*49b0*/  IMAD.MOV.U32 R168, RZ, RZ, R191 ;  /* 0x000000ffffa87224 */ /* 0x000fc600078e00bf */
[----:B------:R-:W-:Y:S01]  /*49c0*/  MOV R183, R11 ;  /* 0x0000000b00b77202 */ /* 0x000fe20000000f00 */
[----:B------:R-:W-:Y:S02]  /*49d0*/  IMAD.MOV.U32 R182, RZ, RZ, R8 ;  /* 0x000000ffffb67224 */ /* 0x000fe400078e0008 */
[----:B------:R-:W-:Y:S02]  /*49e0*/  IMAD.MOV.U32 R181, RZ, RZ, R9 ;  /* 0x000000ffffb57224 */ /* 0x000fe400078e0009 */
[----:B------:R-:W-:Y:S02]  /*49f0*/  IMAD.MOV.U32 R180, RZ, RZ, R10 ;  /* 0x000000ffffb47224 */ /* 0x000fe400078e000a */
[----:B------:R-:W1:Y:S02]  /*4a00*/  LDSM.16.MT88.4 R8, [R249+0x5100] ;  /* 0x00510000f908783b */ /* 0x000e640000004200 */
[C---:B-1----:R-:W-:Y:S08]  /*4a10*/  HMMA.16816.F32 R188, R4.reuse, R8, R152 ;  /* 0x0000000804bc723c */ /* 0x042ff00000001898 */
[----:B------:R-:W-:Y:S01]  /*4a20*/  HMMA.16816.F32 R92, R4, R10, R128 ;  /* 0x0000000a045c723c */ /* 0x000fe20000001880 */
[----:B------:R-:W1:Y:S06]  /*4a30*/  LDSM.16.MT88.4 R8, [R250+0x5100] ;  /* 0x00510000fa08783b */ /* 0x000e6c0000004200 */
[----:B------:R-:W-:-:S02]  /*4a40*/  IMAD.MOV.U32 R131, RZ, RZ, R185 ;  /* 0x000000ffff837224 */ /* 0x000fc400078e00b9 */
[----:B------:R-:W-:Y:S02]  /*4a50*/  IMAD.MOV.U32 R130, RZ, RZ, R186 ;  /* 0x000000ffff827224 */ /* 0x000fe400078e00ba */
[----:B------:R-:W-:-:S04]  /*4a60*/  IMAD.MOV.U32 R129, RZ, RZ, R187 ;  /* 0x000000ffff817224 */ /* 0x000fc800078e00bb */
[----:B------:R-:W-:Y:S01]  /*4a70*/  FADD.FTZ R0, R129, R0 ;  /* 0x0000000081007221 */ /* 0x000fe20000010000 */
[C---:B-1----:R-:W-:Y:S07]  /*4a80*/  HMMA.16816.F32 R104, R4.reuse, R8, R144 ;  /* 0x000000080468723c */ /* 0x042fee0000001890 */
[----:B------:R-:W-:Y:S01]  /*4a90*/  MOV R147, R183 ;  /* 0x000000b700937202 */ /* 0x000fe20000000f00 */
        /* <DEDUP_REMOVED lines=15> */
[C---:B------:R-:W-:Y:S01]  /*4b90*/  HMMA.16816.F32 R116, R4.reuse, R10, R100 ;  /* 0x0000000a0474723c */ /* 0x040fe20000001864 */
[----:B------:R-:W1:Y:S07]  /*4ba0*/  LDSM.16.MT88.4 R8, [R249+0x7100] ;  /* 0x00710000f908783b */ /* 0x000e6e0000004200 */
[C---:B-1----:R-:W-:Y:S07]  /*4bb0*/  HMMA.16816.F32 R100, R4.reuse, R8, R96 ;  /* 0x000000080464723c */ /* 0x042fee0000001860 */
[----:B------:R-:W-:Y:S01]  /*4bc0*/  IMAD.MOV.U32 R96, RZ, RZ, R184 ;  /* 0x000000ffff607224 */ /* 0x000fe200078e00b8 */
[----:B------:R-:W-:Y:S01]  /*4bd0*/  HMMA.16816.F32 R108, R4, R10, R64 ;  /* 0x0000000a046c723c */ /* 0x000fe20000001840 */
[----:B------:R-:W1:Y:S01]  /*4be0*/  LDSM.16.MT88.4 R8, [R250+0x7100] ;  /* 0x00710000fa08783b */ /* 0x000e620000004200 */
[----:B------:R-:W-:Y:S01]  /*4bf0*/  IMAD.MOV.U32 R97, RZ, RZ, R182 ;  /* 0x000000ffff617224 */ /* 0x000fe200078e00b6 */
[----:B------:R-:W-:Y:S01]  /*4c00*/  MOV R99, R180 ;  /* 0x000000b400637202 */ /* 0x000fe20000000f00 */
[----:B------:R-:W-:-:S03]  /*4c10*/  IMAD.MOV.U32 R98, RZ, RZ, R181 ;  /* 0x000000ffff627224 */ /* 0x000fc600078e00b5 */
[----:B------:R-:W-:Y:S01]  /*4c20*/  IMAD.MOV.U32 R64, RZ, RZ, R97 ;  /* 0x000000ffff407224 */ /* 0x000fe200078e0061 */
[----:B------:R-:W-:Y:S01]  /*4c30*/  MOV R67, R147 ;  /* 0x0000009300437202 */ /* 0x000fe20000000f00 */
[----:B------:R-:W-:Y:S02]  /*4c40*/  IMAD.MOV.U32 R65, RZ, RZ, R98 ;  /* 0x000000ffff417224 */ /* 0x000fe400078e0062 */
[----:B------:R-:W-:Y:S02]  /*4c50*/  IMAD.MOV.U32 R66, RZ, RZ, R99 ;  /* 0x000000ffff427224 */ /* 0x000fe400078e0063 */
[----:B------:R-:W-:Y:S02]  /*4c60*/  IMAD.MOV.U32 R97, RZ, RZ, R146 ;  /* 0x000000ffff617224 */ /* 0x000fe400078e0092 */
[----:B------:R-:W-:Y:S02]  /*4c70*/  IMAD.MOV.U32 R98, RZ, RZ, R145 ;  /* 0x000000ffff627224 */ /* 0x000fe400078e0091 */
[----:B------:R-:W-:-:S02]  /*4c80*/  IMAD.MOV.U32 R99, RZ, RZ, R144 ;  /* 0x000000ffff637224 */ /* 0x000fc400078e0090 */
[----:B------:R-:W-:Y:S01]  /*4c90*/  LDSM.16.MT88.4 R144, [R249+0x1900] ;  /* 0x00190000f990783b */ /* 0x000fe20000004200 */
[C---:B-1----:R-:W-:Y:S08]  /*4ca0*/  HMMA.16816.F32 R60, R4.reuse, R8, R60 ;  /* 0x00000008043c723c */ /* 0x042ff0000000183c */
[----:B------:R-:W-:Y:S11]  /*4cb0*/  HMMA.16816.F32 R8, R4, R10, R52 ;  /* 0x0000000a0408723c */ /* 0x000ff60000001834 */
[----:B------:R-:W-:Y:S05]  /*4cc0*/  @!UPT UIADD3 URZ, URZ, URZ, URZ ;  /* 0x0000003f3f3ff290 */ /* 0x000fea000fffe03f */
[----:B------:R-:W-:Y:S01]  /*4cd0*/  IMAD.MOV.U32 R155, RZ, RZ, R60 ;  /* 0x000000ffff9b7224 */ /* 0x000fe200078e003c */
[----:B------:R-:W-:Y:S01]  /*4ce0*/  MOV R152, R63 ;  /* 0x0000003f00987202 */ /* 0x000fe20000000f00 */
[----:B------:R-:W-:Y:S01]  /*4cf0*/  IMAD.MOV.U32 R154, RZ, RZ, R61 ;  /* 0x000000ffff9a7224 */ /* 0x000fe200078e003d */
[----:B------:R-:W-:Y:S01]  /*4d00*/  MOV R61, R170 ;  /* 0x000000aa003d7202 */ /* 0x000fe20000000f00 */
[----:B------:R-:W-:Y:S02]  /*4d10*/  IMAD.MOV.U32 R153, RZ, RZ, R62 ;  /* 0x000000ffff997224 */ /* 0x000fe400078e003e */
[----:B------:R-:W-:Y:S02]  /*4d20*/  IMAD.MOV.U32 R14, RZ, RZ, R155 ;  /* 0x000000ffff0e7224 */ /* 0x000fe400078e009b */
[----:B------:R-:W-:Y:S01]  /*4d30*/  MOV R55, R8 ;  /* 0x0000000800377202 */ /* 0x000fe20000000f00 */
[----:B------:R-:W-:Y:S02]  /*4d40*/  IMAD.MOV.U32 R54, RZ, RZ, R9 ;  /* 0x000000ffff367224 */ /* 0x000fe400078e0009 */
[----:B------:R-:W-:-:S02]  /*4d50*/  IMAD.MOV.U32 R53, RZ, RZ, R10 ;  /* 0x000000ffff357224 */ /* 0x000fc400078e000a */
[----:B------:R-:W-:Y:S02]  /*4d60*/  IMAD.MOV.U32 R52, RZ, RZ, R11 ;  /* 0x000000ffff347224 */ /* 0x000fe400078e000b */
[----:B------:R-:W1:Y:S01]  /*4d70*/  LDSM.16.MT88.4 R8, [R96+0x7100] ;  /* 0x007100006008783b */ /* 0x000e620000004200 */
[----:B------:R-:W-:Y:S02]  /*4d80*/  IMAD.MOV.U32 R60, RZ, RZ, R171 ;  /* 0x000000ffff3c7224 */ /* 0x000fe400078e00ab */
[----:B------:R-:W-:Y:S02]  /*4d90*/  IMAD.MOV.U32 R62, RZ, RZ, R169 ;  /* 0x000000ffff3e7224 */ /* 0x000fe400078e00a9 */
[----:B------:R-:W-:Y:S02]  /*4da0*/  IMAD.MOV.U32 R63, RZ, RZ, R168 ;  /* 0x000000ffff3f7224 */ /* 0x000fe400078e00a8 */
[----:B------:R-:W-:Y:S01]  /*4db0*/  LDSM.16.MT88.4 R168, [R252+0x1900] ;  /* 0x00190000fca8783b */ /* 0x000fe20000004200 */
[C---:B-1----:R-:W-:Y:S08]  /*4dc0*/  HMMA.16816.F32 R184, R4.reuse, R8, R44 ;  /* 0x0000000804b8723c */ /* 0x042ff0000000182c */
[C---:B------:R-:W-:Y:S01]  /*4dd0*/  HMMA.16816.F32 R180, R4.reuse, R10, R36 ;  /* 0x0000000a04b4723c */ /* 0x040fe20000001824 */
[----:B------:R-:W1:Y:S07]  /*4de0*/  LDSM.16.MT88.4 R8, [R252+0x7100] ;  /* 0x00710000fc08783b */ /* 0x000e6e0000004200 */
[C---:B-1----:R-:W-:Y:S01]  /*4df0*/  HMMA.16816.F32 R32, R4.reuse, R8, R32 ;  /* 0x000000080420723c */ /* 0x042fe20000001820 */
[----:B------:R1:W-:Y:S07]  /*4e00*/  MUFU.EX2 R8, R13 ;  /* 0x0000000d00087308 */ /* 0x0003ee0000000800 */
[----:B------:R-:W-:Y:S01]  /*4e10*/  HMMA.16816.F32 R24, R4, R10, R24 ;  /* 0x0000000a0418723c */ /* 0x000fe20000001818 */
[----:B------:R2:W3:Y:S06]  /*4e20*/  MUFU.EX2 R7, R12 ;  /* 0x0000000c00077308 */ /* 0x0004ec0000000800 */
[----:B------:R-:W-:-:S02]  /*4e30*/  FADD.FTZ R4, R127, R2 ;  /* 0x000000027f047221 */ /* 0x000fc40000010000 */
[----:B------:R4:W-:Y:S01]  /*4e40*/  MUFU.EX2 R6, R16 ;  /* 0x0000001000067308 */ /* 0x0009e20000000800 */
[----:B-1----:R-:W-:Y:S02]  /*4e50*/  IMAD.MOV.U32 R13, RZ, RZ, R152 ;  /* 0x000000ffff0d7224 */ /* 0x002fe400078e0098 */
[----:B------:R-:W-:Y:S02]  /*4e60*/  FADD.FTZ R2, R139, R0 ;  /* 0x000000008b027221 */ /* 0x000fe40000010000 */
[----:B------:R-:W-:Y:S02]  /*4e70*/  FADD.FTZ R0, R126, R4 ;  /* 0x000000047e007221 */ /* 0x000fe40000010000 */
[----:B------:R-:W-:Y:S01]  /*4e80*/  FADD.FTZ R2, R138, R2 ;  /* 0x000000028a027221 */ /* 0x000fe20000010000 */
[----:B------:R1:W5:Y:S01]  /*4e90*/  MUFU.EX2 R11, R18 ;  /* 0x00000012000b7308 */ /* 0x0003620000000800 */
[----:B--2---:R-:W-:Y:S01]  /*4ea0*/  IMAD.MOV.U32 R12, RZ, RZ, R153 ;  /* 0x000000ffff0c7224 */ /* 0x004fe200078e0099 */
[----:B---3--:R-:W-:Y:S01]  /*4eb0*/  F2FP.PACK_AB R129, R7, R8 ;  /* 0x000000080781723e */ /* 0x008fe200000000ff */
[----:B------:R-:W-:Y:S01]  /*4ec0*/  FADD.FTZ R0, R125, R0 ;  /* 0x000000007d007221 */ /* 0x000fe20000010000 */
[----:B----4-:R-:W-:-:S04]  /*4ed0*/  MOV R16, R154 ;  /* 0x0000009a00107202 */ /* 0x010fc80000000f00 */
[----:B------:R2:W-:Y:S01]  /*4ee0*/  MUFU.EX2 R10, R17 ;  /* 0x00000011000a7308 */ /* 0x0005e20000000800 */
[----:B------:R-:W3:Y:S01]  /*4ef0*/  LDSM.16.MT88.4 R152, [R250+0x1900] ;  /* 0x00190000fa98783b */ /* 0x000ee20000004200 */
[----:B-1----:R-:W-:-:S06]  /*4f00*/  IMAD.MOV.U32 R18, RZ, RZ, R130 ;  /* 0x000000ffff127224 */ /* 0x002fcc00078e0082 */
[----:B------:R1:W4:Y:S01]  /*4f10*/  MUFU.EX2 R9, R15 ;  /* 0x0000000f00097308 */ /* 0x0003220000000800 */
[----:B------:R-:W-:-:S04]  /*4f20*/  FADD.FTZ R0, R18, R0 ;  /* 0x0000000012007221 */ /* 0x000fc80000010000 */
[----:B------:R-:W-:-:S03]  /*4f30*/  FADD.FTZ R0, R21, R0 ;  /* 0x0000000015007221 */ /* 0x000fc60000010000 */
[----:B------:R-:W4:Y:S01]  /*4f40*/  MUFU.EX2 R5, R19 ;  /* 0x0000001300057308 */ /* 0x000f220000000800 */
[----:B--2---:R-:W-:Y:S02]  /*4f50*/  IMAD.MOV.U32 R17, RZ, RZ, R131 ;  /* 0x000000ffff117224 */ /* 0x004fe400078e0083 */
[----:B------:R-:W-:Y:S02]  /*4f60*/  FADD.FTZ R0, R22, R0 ;  /* 0x0000000016007221 */ /* 0x000fe40000010000 */
[----:B------:R-:W-:Y:S01]  /*4f70*/  FADD.FTZ R2, R17, R2 ;  /* 0x0000000211027221 */ /* 0x000fe20000010000 */
[----:B-1----:R-:W-:-:S03]  /*4f80*/  MOV R15, R96 ;  /* 0x00000060000f7202 */ /* 0x002fc60000000f00 */
[----:B------:R-:W-:Y:S01]  /*4f90*/  FADD.FTZ R2, R124, R2 ;  /* 0x000000027c027221 */ /* 0x000fe20000010000 */
[----:B------:R-:W-:Y:S02]  /*4fa0*/  MOV R96, R128 ;  /* 0x0000008000607202 */ /* 0x000fe40000000f00 */
[----:B-----5:R-:W-:Y:S01]  /*4fb0*/  F2FP.PACK_AB R128, R11, R20 ;  /* 0x000000140b80723e */ /* 0x020fe200000000ff */
[----:B------:R-:W-:Y:S01]  /*4fc0*/  FADD.FTZ R2, R134, R2 ;  /* 0x0000000286027221 */ /* 0x000fe20000010000 */
[----:B----4-:R-:W-:Y:S02]  /*4fd0*/  F2FP.PACK_AB R130, R9, R10 ;  /* 0x0000000a0982723e */ /* 0x010fe400000000ff */
[----:B------:R-:W-:Y:S01]  /*4fe0*/  F2FP.PACK_AB R131, R5, R6 ;  /* 0x000000060583723e */ /* 0x000fe200000000ff */
[----:B------:R-:W-:Y:S02]  /*4ff0*/  FADD.FTZ R4, R135, R2 ;  /* 0x0000000287047221 */ /* 0x000fe40000010000 */
[----:B------:R-:W-:-:S02]  /*5000*/  FADD.FTZ R2, R23, R0 ;  /* 0x0000000017027221 */ /* 0x000fc40000010000 */
[----:B------:R-:W-:Y:S02]  /*5010*/  FADD.FTZ R0, R136, R4 ;  /* 0x0000000488007221 */ /* 0x000fe40000010000 */
[C---:B------:R-:W-:Y:S01]  /*5020*/  HMMA.16816.F32 R140, R128.reuse, R144, R140 ;  /* 0x00000090808c723c */ /* 0x040fe2000000188c */
[----:B------:R-:W-:Y:S02]  /*5030*/  FADD.FTZ R2, R133, R2 ;  /* 0x0000000285027221 */ /* 0x000fe40000010000 */
[----:B------:R-:W-:Y:S02]  /*5040*/  FADD.FTZ R20, R20, R0 ;  /* 0x0000000014147221 */ /* 0x000fe40000010000 */
[----:B------:R-:W-:Y:S02]  /*5050*/  FADD.FTZ R8, R8, R2 ;  /* 0x0000000208087221 */ /* 0x000fe40000010000 */
[----:B------:R-:W-:Y:S01]  /*5060*/  FADD.FTZ R11, R11, R20 ;  /* 0x000000140b0b7221 */ /* 0x000fe20000010000 */
[----:B---3--:R-:W-:Y:S01]  /*5070*/  HMMA.16816.F32 R148, R128, R152, R148 ;  /* 0x000000988094723c */ /* 0x008fe20000001894 */
[----:B------:R-:W-:-:S02]  /*5080*/  FADD.FTZ R7, R7, R8 ;  /* 0x0000000807077221 */ /* 0x000fc40000010000 */
[----:B------:R-:W-:Y:S02]  /*5090*/  FADD.FTZ R10, R10, R11 ;  /* 0x0000000b0a0a7221 */ /* 0x000fe40000010000 */
[----:B------:R-:W-:Y:S02]  /*50a0*/  FADD.FTZ R6, R6, R7 ;  /* 0x0000000706067221 */ /* 0x000fe40000010000 */
[----:B------:R-:W-:Y:S01]  /*50b0*/  FADD.FTZ R2, R9, R10 ;  /* 0x0000000a09027221 */ /* 0x000fe20000010000 */
[----:B------:R-:W-:Y:S01]  /*50c0*/  HMMA.16816.F32 R144, R128, R146, R28 ;  /* 0x000000928090723c */ /* 0x000fe2000000181c */
[----:B------:R-:W-:-:S05]  /*50d0*/  FADD.FTZ R0, R5, R6 ;  /* 0x0000000605007221 */ /* 0x000fca0000010000 */
[----:B------:R-:W-:Y:S01]  /*50e0*/  STL [R1+0x58], R0 ;  /* 0x0000580001007387 */ /* 0x000fe20000100800 */
[----:B------:R-:W-:Y:S01]  /*50f0*/  IMAD.MOV.U32 R28, RZ, RZ, R55 ;  /* 0x000000ffff1c7224 */ /* 0x000fe200078e0037 */
[C---:B------:R-:W-:Y:S01]  /*5100*/  HMMA.16816.F32 R152, R128.reuse, R154, R40 ;  /* 0x0000009a8098723c */ /* 0x040fe20000001828 */
[----:B------:R-:W-:Y:S01]  /*5110*/  MOV R29, R54 ;  /* 0x00000036001d7202 */ /* 0x000fe20000000f00 */
[----:B------:R-:W-:Y:S01]  /*5120*/  IMAD.MOV.U32 R30, RZ, RZ, R53 ;  /* 0x000000ffff1e7224 */ /* 0x000fe200078e0035 */
[----:B------:R-:W1:Y:S01]  /*5130*/  LDSM.16.MT88.4 R40, [R249+0x3900] ;  /* 0x00390000f928783b */ /* 0x000e620000004200 */
[----:B------:R-:W-:Y:S01]  /*5140*/  IMAD.MOV.U32 R31, RZ, RZ, R52 ;  /* 0x000000ffff1f7224 */ /* 0x000fe200078e0034 */
[----:B------:R-:W-:Y:S01]  /*5150*/  MOV R53, R65 ;  /* 0x0000004100357202 */ /* 0x000fe20000000f00 */
[----:B------:R-:W-:Y:S01]  /*5160*/  IMAD.MOV.U32 R52, RZ, RZ, R64 ;  /* 0x000000ffff347224 */ /* 0x000fe200078e0040 */
[----:B------:R-:W-:Y:S01]  /*5170*/  MOV R65, R162 ;  /* 0x000000a200417202 */ /* 0x000fe20000000f00 */
[----:B------:R-:W-:Y:S01]  /*5180*/  HMMA.16816.F32 R164, R128, R168, R164 ;  /* 0x000000a880a4723c */ /* 0x000fe200000018a4 */
[----:B------:R-:W-:Y:S01]  /*5190*/  IMAD.MOV.U32 R54, RZ, RZ, R66 ;  /* 0x000000ffff367224 */ /* 0x000fe200078e0042 */
[----:B------:R-:W-:Y:S01]  /*51a0*/  STL [R1+0x54], R2 ;  /* 0x0000540201007387 */ /* 0x000fe20000100800 */
[----:B------:R-:W-:-:S02]  /*51b0*/  IMAD.MOV.U32 R55, RZ, RZ, R67 ;  /* 0x000000ffff377224 */ /* 0x000fc400078e0043 */
[----:B------:R-:W-:Y:S02]  /*51c0*/  IMAD.MOV.U32 R64, RZ, RZ, R163 ;  /* 0x000000ffff407224 */ /* 0x000fe400078e00a3 */
[----:B------:R-:W-:Y:S01]  /*51d0*/  IMAD.MOV.U32 R66, RZ, RZ, R161 ;  /* 0x000000ffff427224 */ /* 0x000fe200078e00a1 */
[C---:B------:R-:W-:Y:S01]  /*51e0*/  HMMA.16816.F32 R168, R128.reuse, R170, R56 ;  /* 0x000000aa80a8723c */ /* 0x040fe20000001838 */
[----:B------:R-:W-:Y:S01]  /*51f0*/  IMAD.MOV.U32 R67, RZ, RZ, R160 ;  /* 0x000000ffff437224 */ /* 0x000fe200078e00a0 */
[----:B------:R-:W2:Y:S04]  /*5200*/  LDSM.16.MT88.4 R56, [R15+0x3900] ;  /* 0x003900000f38783b */ /* 0x000ea80000004200 */
[----:B------:R-:W3:Y:S02]  /*5210*/  LDSM.16.MT88.4 R160, [R15+0x1900] ;  /* 0x001900000fa0783b */ /* 0x000ee40000004200 */
[C---:B-1----:R-:W-:Y:S07]  /*5220*/  HMMA.16816.F32 R36, R128.reuse, R40, R68 ;  /* 0x000000288024723c */ /* 0x042fee0000001844 */
[----:B------:R-:W-:Y:S01]  /*5230*/  IMAD.MOV.U32 R68, RZ, RZ, R52 ;  /* 0x000000ffff447224 */ /* 0x000fe200078e0034 */
[----:B------:R-:W-:Y:S01]  /*5240*/  MOV R69, R53 ;  /* 0x0000003500457202 */ /* 0x000fe20000000f00 */
[----:B------:R-:W-:Y:S01]  /*5250*/  IMAD.MOV.U32 R70, RZ, RZ, R54 ;  /* 0x000000ffff467224 */ /* 0x000fe200078e0036 */
[C---:B------:R-:W-:Y:S01]  /*5260*/  HMMA.16816.F32 R40, R128.reuse, R42, R72 ;  /* 0x0000002a8028723c */ /* 0x040fe20000001848 */
[----:B------:R-:W-:Y:S01]  /*5270*/  IMAD.MOV.U32 R71, RZ, RZ, R55 ;  /* 0x000000ffff477224 */ /* 0x000fe200078e0037 */
[----:B------:R-:W-:Y:S06]  /*5280*/  LDSM.16.MT88.4 R72, [R249+0x5900] ;  /* 0x00590000f948783b */ /* 0x000fec0000004200 */
[C---:B--2---:R-:W-:Y:S07]  /*5290*/  HMMA.16816.F32 R52, R128.reuse, R56, R84 ;  /* 0x000000388034723c */ /* 0x044fee0000001854 */
[----:B------:R-:W-:Y:S01]  /*52a0*/  IMAD.MOV.U32 R84, RZ, RZ, R64 ;  /* 0x000000ffff547224 */ /* 0x000fe200078e0040 */
[----:B---3--:R-:W-:Y:S01]  /*52b0*/  HMMA.16816.F32 R156, R128, R160, R156 ;  /* 0x000000a0809c723c */ /* 0x008fe2000000189c */
[----:B------:R-:W-:Y:S01]  /*52c0*/  MOV R85, R65 ;  /* 0x0000004100557202 */ /* 0x000fe20000000f00 */
[----:B------:R-:W-:-:S02]  /*52d0*/  IMAD.MOV.U32 R86, RZ, RZ, R66 ;  /* 0x000000ffff567224 */ /* 0x000fc400078e0042 */
[----:B------:R-:W-:Y:S02]  /*52e0*/  IMAD.MOV.U32 R87, RZ, RZ, R67 ;  /* 0x000000ffff577224 */ /* 0x000fe400078e0043 */
[----:B------:R-:W1:Y:S02]  /*52f0*/  LDSM.16.MT88.4 R64, [R252+0x3900] ;  /* 0x00390000fc40783b */ /* 0x000e640000004200 */
[C---:B------:R-:W-:Y:S02]  /*5300*/  HMMA.16816.F32 R160, R128.reuse, R162, R48 ;  /* 0x000000a280a0723c */ /* 0x040fe40000001830 */
[----:B------:R-:W2:Y:S06]  /*5310*/  LDSM.16.MT88.4 R48, [R250+0x3900] ;  /* 0x00390000fa30783b */ /* 0x000eac0000004200 */
[C---:B------:R-:W-:Y:S01]  /*5320*/  HMMA.16816.F32 R56, R128.reuse, R58, R88 ;  /* 0x0000003a8038723c */ /* 0x040fe20000001858 */
[----:B------:R-:W3:Y:S07]  /*5330*/  LDSM.16.MT88.4 R88, [R15+0x5900] ;  /* 0x005900000f58783b */ /* 0x000eee0000004200 */
[C---:B-1----:R-:W-:Y:S08]  /*5340*/  HMMA.16816.F32 R60, R128.reuse, R64, R60 ;  /* 0x00000040803c723c */ /* 0x042ff0000000183c */
[C---:B--2---:R-:W-:Y:S08]  /*5350*/  HMMA.16816.F32 R44, R128.reuse, R48, R76 ;  /* 0x00000030802c723c */ /* 0x044ff0000000184c */
[C---:B------:R-:W-:Y:S08]  /*5360*/  HMMA.16816.F32 R64, R128.reuse, R66, R68 ;  /* 0x000000428040723c */ /* 0x040ff00000001844 */
[C---:B------:R-:W-:Y:S01]  /*5370*/  HMMA.16816.F32 R48, R128.reuse, R50, R80 ;  /* 0x000000328030723c */ /* 0x040fe20000001850 */
[----:B------:R-:W1:Y:S07]  /*5380*/  LDSM.16.MT88.4 R80, [R250+0x5900] ;  /* 0x00590000fa50783b */ /* 0x000e6e0000004200 */
[C---:B------:R-:W-:Y:S07]  /*5390*/  HMMA.16816.F32 R68, R128.reuse, R72, R188 ;  /* 0x000000488044723c */ /* 0x040fee00000018bc */
[----:B------:R-:W-:Y:S01]  /*53a0*/  IMAD.MOV.U32 R188, RZ, RZ, R14 ;  /* 0x000000ffffbc7224 */ /* 0x000fe200078e000e */
[----:B------:R-:W-:Y:S01]  /*53b0*/  HMMA.16816.F32 R72, R128, R74, R92 ;  /* 0x0000004a8048723c */ /* 0x000fe2000000185c */
[----:B------:R-:W-:Y:S01]  /*53c0*/  IMAD.MOV.U32 R190, RZ, RZ, R12 ;  /* 0x000000ffffbe7224 */ /* 0x000fe200078e000c */
[----:B------:R-:W-:Y:S01]  /*53d0*/  MOV R189, R16 ;  /* 0x0000001000bd7202 */ /* 0x000fe20000000f00 */
[----:B------:R-:W-:-:S04]  /*53e0*/  IMAD.MOV.U32 R191, RZ, RZ, R13 ;  /* 0x000000ffffbf7224 */ /* 0x000fc800078e000d */
[----:B------:R-:W-:Y:S01]  /*53f0*/  IMAD.MOV.U32 R92, RZ, RZ, R96 ;  /* 0x000000ffff5c7224 */ /* 0x000fe200078e0060 */
[----:B------:R-:W-:Y:S01]  /*5400*/  MOV R93, R97 ;  /* 0x00000061005d7202 */ /* 0x000fe20000000f00 */
[----:B------:R-:W-:Y:S01]  /*5410*/  IMAD.MOV.U32 R94, RZ, RZ, R98 ;  /* 0x000000ffff5e7224 */ /* 0x000fe200078e0062 */
[C---:B---3--:R-:W-:Y:S01]  /*5420*/  HMMA.16816.F32 R84, R128.reuse, R88, R84 ;  /* 0x000000588054723c */ /* 0x048fe20000001854 */
[----:B------:R-:W-:Y:S02]  /*5430*/  IMAD.MOV.U32 R95, RZ, RZ, R99 ;  /* 0x000000ffff5f7224 */ /* 0x000fe400078e0063 */
[----:B------:R-:W2:Y:S05]  /*5440*/  LDSM.16.MT88.4 R96, [R252+0x5900] ;  /* 0x00590000fc60783b */ /* 0x000eaa0000004200 */
[C---:B------:R-:W-:Y:S08]  /*5450*/  HMMA.16816.F32 R88, R128.reuse, R90, R92 ;  /* 0x0000005a8058723c */ /* 0x040ff0000000185c */
[C---:B-1----:R-:W-:Y:S01]  /*5460*/  HMMA.16816.F32 R76, R128.reuse, R80, R104 ;  /* 0x00000050804c723c */ /* 0x042fe20000001868 */
[----:B------:R-:W1:Y:S07]  /*5470*/  LDSM.16.MT88.4 R104, [R249+0x7900] ;  /* 0x00790000f968783b */ /* 0x000e6e0000004200 */
[C---:B------:R-:W-:Y:S01]  /*5480*/  HMMA.16816.F32 R80, R128.reuse, R82, R112 ;  /* 0x000000528050723c */ /* 0x040fe20000001870 */
[----:B------:R-:W3:Y:S07]  /*5490*/  LDSM.16.MT88.4 R112, [R250+0x7900] ;  /* 0x00790000fa70783b */ /* 0x000eee0000004200 */
[C---:B--2---:R-:W-:Y:S01]  /*54a0*/  HMMA.16816.F32 R92, R128.reuse, R96, R120 ;  /* 0x00000060805c723c */ /* 0x044fe20000001878 */
[----:B------:R-:W2:Y:S04]  /*54b0*/  LDSM.16.MT88.4 R120, [R15+0x7900] ;  /* 0x007900000f78783b */ /* 0x000ea80000004200 */
[----:B------:R-:W4:Y:S03]  /*54c0*/  LDSM.16.MT88.4 R12, [R252+0x7900] ;  /* 0x00790000fc0c783b */ /* 0x000f260000004200 */
[C---:B------:R-:W-:Y:S08]  /*54d0*/  HMMA.16816.F32 R96, R128.reuse, R98, R116 ;  /* 0x000000628060723c */ /* 0x040ff00000001874 */
[C---:B-1----:R-:W-:Y:S08]  /*54e0*/  HMMA.16816.F32 R100, R128.reuse, R104, R100 ;  /* 0x000000688064723c */ /* 0x042ff00000001864 */
[C---:B------:R-:W-:Y:S08]  /*54f0*/  HMMA.16816.F32 R104, R128.reuse, R106, R108 ;  /* 0x0000006a8068723c */ /* 0x040ff0000000186c */
[C---:B---3--:R-:W-:Y:S08]  /*5500*/  HMMA.16816.F32 R108, R128.reuse, R112, R188 ;  /* 0x00000070806c723c */ /* 0x048ff000000018bc */
[C---:B------:R-:W-:Y:S08]  /*5510*/  HMMA.16816.F32 R112, R128.reuse, R114, R28 ;  /* 0x000000728070723c */ /* 0x040ff0000000181c */
[C---:B--2---:R-:W-:Y:S08]  /*5520*/  HMMA.16816.F32 R116, R128.reuse, R120, R184 ;  /* 0x000000788074723c */ /* 0x044ff000000018b8 */
[C---:B------:R-:W-:Y:S08]  /*5530*/  HMMA.16816.F32 R120, R128.reuse, R122, R180 ;  /* 0x0000007a8078723c */ /* 0x040ff000000018b4 */
[C---:B----4-:R-:W-:Y:S08]  /*5540*/  HMMA.16816.F32 R124, R128.reuse, R12, R32 ;  /* 0x0000000c807c723c */ /* 0x050ff00000001820 */
[----:B------:R-:W-:Y:S01]  /*5550*/  HMMA.16816.F32 R128, R128, R14, R24 ;  /* 0x0000000e8080723c */ /* 0x000fe20000001818 */
[----:B------:R-:W-:Y:S07]  /*5560*/  @!P0 BRA `(.L_x_23) ;  /* 0x0000409000008947 */ /* 0x000fee0003800000 */
[----:B------:R-:W2:Y:S04]  /*5570*/  LDL R18, [R1+0x8] ;  /* 0x0000080001127983 */ /* 0x000ea80000100800 */
[----:B------:R-:W3:Y:S04]  /*5580*/  LDL.64 R16, [R1+0x90] ;  /* 0x0000900001107983 */ /* 0x000ee80000100a00 */
[----:B------:R-:W4:Y:S04]  /*5590*/  LDL.LU R19, [R1+0x50] ;  /* 0x0000500001137983 */ /* 0x000f280000300800 */
[----:B------:R-:W5:Y:S04]  /*55a0*/  LDL.64 R30, [R1+0x98] ;  /* 0x00009800011e7983 */ /* 0x000f680000100a00 */
[----:B------:R-:W3:Y:S04]  /*55b0*/  LDL R137, [R1+0x8c] ;  /* 0x00008c0001897983 */ /* 0x000ee80000100800 */
[----:B------:R-:W3:Y:S01]  /*55c0*/  LDL.64 R138, [R1+0xa0] ;  /* 0x0000a000018a7983 */ /* 0x000ee20000100a00 */
[----:B------:R-:W-:-:S02]  /*55d0*/  IMAD.MOV.U32 R134, RZ, RZ, R3 ;  /* 0x000000ffff867224 */ /* 0x000fc400078e0003 */
[----:B------:R-:W-:Y:S01]  /*55e0*/  IMAD.MOV.U32 R133, RZ, RZ, R132 ;  /* 0x000000ffff857224 */ /* 0x000fe200078e0084 */
[C---:B--2---:R-:W-:Y:S02]  /*55f0*/  IADD3 R3, R18.reuse, 0x800, RZ ;  /* 0x0000080012037810 */ /* 0x044fe40007ffe0ff */
[----:B------:R-:W-:Y:S02]  /*5600*/  IADD3 R2, R18, 0x1000, RZ ;  /* 0x0000100012027810 */ /* 0x000fe40007ffe0ff */
[----:B----4-:R-:W-:-:S05]  /*5610*/  LEA.HI.SX32 R0, R19, 0xfffffffe, 0x1a ;  /* 0xfffffffe13007811 */ /* 0x010fca00078fd2ff */
[----:B------:R1:W-:Y:S04]  /*5620*/  STL [R1+0x4c], R0 ;  /* 0x00004c0001007387 */ /* 0x0003e80000100800 */
[----:B------:R2:W-:Y:S04]  /*5630*/  STL [R1+0x44], R3 ;  /* 0x0000440301007387 */ /* 0x0005e80000100800 */
[----:B------:R4:W-:Y:S01]  /*5640*/  STL [R1+0x40], R2 ;  /* 0x0000400201007387 */ /* 0x0009e20000100800 */
[C---:B-1----:R-:W-:Y:S02]  /*5650*/  IADD3 R0, R18.reuse, 0x1800, RZ ;  /* 0x0000180012007810 */ /* 0x042fe40007ffe0ff */
[----:B--2---:R-:W-:-:S03]  /*5660*/  IADD3 R3, R18, 0x2000, RZ ;  /* 0x0000200012037810 */ /* 0x004fc60007ffe0ff */
[----:B------:R1:W-:Y:S01]  /*5670*/  STL [R1+0x3c], R0 ;  /* 0x00003c0001007387 */ /* 0x0003e20000100800 */
[----:B----4-:R-:W-:-:S03]  /*5680*/  IADD3 R2, R18, 0x2800, RZ ;  /* 0x0000280012027810 */ /* 0x010fc60007ffe0ff */
        /* <DEDUP_REMOVED lines=14> */
[----:B-----5:R-:W-:Y:S02]  /*5770*/  IADD3 R0, P2, R30, 0x40, RZ ;  /* 0x000000401e007810 */ /* 0x020fe40007f5e0ff */
[----:B-1----:R-:W-:-:S03]  /*5780*/  IADD3 R3, R18, 0x6000, RZ ;  /* 0x0000600012037810 */ /* 0x002fc60007ffe0ff */
[----:B------:R1:W-:Y:S01]  /*5790*/  STL [R1+0x88], R0 ;  /* 0x0000880001007387 */ /* 0x0003e20000100800 */
[----:B--2---:R-:W-:-:S03]  /*57a0*/  IADD3 R2, P1, R30, 0x80, RZ ;  /* 0x000000801e027810 */ /* 0x004fc60007f3e0ff */
[----:B------:R3:W-:Y:S04]  /*57b0*/  STL [R1+0x18], R3 ;  /* 0x0000180301007387 */ /* 0x0007e80000100800 */
[----:B------:R2:W-:Y:S01]  /*57c0*/  STL [R1+0x80], R2 ;  /* 0x0000800201007387 */ /* 0x0005e20000100800 */
[----:B-1----:R-:W-:Y:S01]  /*57d0*/  IADD3 R0, P0, R30, 0xc0, RZ ;  /* 0x000000c01e007810 */ /* 0x002fe20007f1e0ff */
[----:B---3--:R-:W-:-:S04]  /*57e0*/  IMAD.X R3, RZ, RZ, R137, P2 ;  /* 0x000000ffff037224 */ /* 0x008fc800010e0689 */
[----:B------:R1:W-:Y:S01]  /*57f0*/  STL [R1+0x78], R0 ;  /* 0x0000780001007387 */ /* 0x0003e20000100800 */
[----:B--2---:R-:W-:-:S03]  /*5800*/  IADD3 R2, P2, R138, 0x40, RZ ;  /* 0x000000408a027810 */ /* 0x004fc60007f5e0ff */
[----:B------:R2:W-:Y:S04]  /*5810*/  STL [R1+0x84], R3 ;  /* 0x0000840301007387 */ /* 0x0005e80000100800 */
[----:B------:R3:W-:Y:S01]  /*5820*/  STL [R1+0x70], R2 ;  /* 0x0000700201007387 */ /* 0x0007e20000100800 */
[----:B-1----:R-:W-:Y:S01]  /*5830*/  IMAD.X R0, RZ, RZ, R137, P1 ;  /* 0x000000ffff007224 */ /* 0x002fe200008e0689 */
[----:B--2---:R-:W-:-:S04]  /*5840*/  IADD3 R3, P1, R138, 0x80, RZ ;  /* 0x000000808a037810 */ /* 0x004fc80007f3e0ff */
[----:B------:R1:W-:Y:S01]  /*5850*/  STL [R1+0x7c], R0 ;  /* 0x00007c0001007387 */ /* 0x0003e20000100800 */
[----:B---3--:R-:W-:-:S03]  /*5860*/  IMAD.X R2, RZ, RZ, R137, P0 ;  /* 0x000000ffff027224 */ /* 0x008fc600000e0689 */
[----:B------:R2:W-:Y:S04]  /*5870*/  STL [R1+0x68], R3 ;  /* 0x0000680301007387 */ /* 0x0005e80000100800 */
[----:B------:R3:W-:Y:S01]  /*5880*/  STL [R1+0x74], R2 ;  /* 0x0000740201007387 */ /* 0x0007e20000100800 */
[----:B-1----:R-:W-:Y:S02]  /*5890*/  IADD3 R0, P0, R138, 0xc0, RZ ;  /* 0x000000c08a007810 */ /* 0x002fe40007f1e0ff */
[----:B--2---:R-:W-:-:S03]  /*58a0*/  IADD3 R3, R18, 0x6800, RZ ;  /* 0x0000680012037810 */ /* 0x004fc60007ffe0ff */
[----:B------:R1:W-:Y:S01]  /*58b0*/  STL [R1+0x60], R0 ;  /* 0x0000600001007387 */ /* 0x0003e20000100800 */
[----:B---3--:R-:W-:-:S03]  /*58c0*/  IADD3 R2, R18, 0x7000, RZ ;  /* 0x0000700012027810 */ /* 0x008fc60007ffe0ff */
[----:B------:R2:W-:Y:S04]  /*58d0*/  STL [R1+0x14], R3 ;  /* 0x0000140301007387 */ /* 0x0005e80000100800 */
[----:B------:R3:W-:Y:S01]  /*58e0*/  STL [R1+0x10], R2 ;  /* 0x0000100201007387 */ /* 0x0007e20000100800 */
[----:B-1----:R-:W-:Y:S01]  /*58f0*/  IADD3 R0, R18, 0x7800, RZ ;  /* 0x0000780012007810 */ /* 0x002fe20007ffe0ff */
[----:B--2---:R-:W-:-:S04]  /*5900*/  IMAD.X R3, RZ, RZ, R17, P2 ;  /* 0x000000ffff037224 */ /* 0x004fc800010e0611 */
[----:B------:R1:W-:Y:S01]  /*5910*/  STL [R1+0xc], R0 ;  /* 0x00000c0001007387 */ /* 0x0003e20000100800 */
[----:B---3--:R-:W-:-:S03]  /*5920*/  IMAD.X R2, RZ, RZ, R17, P1 ;  /* 0x000000ffff027224 */ /* 0x008fc600008e0611 */
[----:B------:R2:W-:Y:S01]  /*5930*/  STL [R1+0x6c], R3 ;  /* 0x00006c0301007387 */ /* 0x0005e20000100800 */
[----:B-1----:R-:W-:-:S05]  /*5940*/  IMAD.X R0, RZ, RZ, R17, P0 ;  /* 0x000000ffff007224 */ /* 0x002fca00000e0611 */
[----:B------:R2:W-:Y:S04]  /*5950*/  STL [R1+0x5c], R0 ;  /* 0x00005c0001007387 */ /* 0x0005e80000100800 */
[----:B------:R2:W-:Y:S02]  /*5960*/  STL [R1+0x64], R2 ;  /* 0x0000640201007387 */ /* 0x0005e40000100800 */
.L_x_24:
[----:B------:R-:W3:Y:S01]  /*5970*/  LDL.64 R12, [R1+0x98] ;  /* 0x00009800010c7983 */ /* 0x000ee20000100a00 */
[----:B------:R-:W-:Y:S01]  /*5980*/  MOV R7, c[0x0][0x208] ;  /* 0x0000820000077a02 */ /* 0x000fe20000000f00 */
[----:B------:R-:W-:Y:S04]  /*5990*/  DEPBAR.LE SB0, 0x0 ;  /* 0x000080000000791a */ /* 0x000fe80000000000 */
[----:B------:R-:W4:Y:S01]  /*59a0*/  LDL R132, [R1+0x88] ;  /* 0x0000880001847983 */ /* 0x000f220000100800 */
[----:B------:R-:W-:Y:S04]  /*59b0*/  MOV R14, c[0x0][0x20c] ;  /* 0x00008300000e7a02 */ /* 0x000fe80000000f00 */
[----:B--2---:R-:W2:Y:S05]  /*59c0*/  LDL R28, [R1+0x8c] ;  /* 0x00008c00011c7983 */ /* 0x004eaa0000100800 */
        /* <DEDUP_REMOVED lines=21> */
[----:B---3--:R-:W-:Y:S01]  /*5b20*/  IADD3 R3, P0, R2, R12, RZ ;  /* 0x0000000c02037210 */ /* 0x008fe20007f1e0ff */
[----:B------:R-:W-:Y:S03]  /*5b30*/  LDSM.16.M88.4 R136, [R136] ;  /* 0x000000008888783b */ /* 0x000fe60000000200 */
        /* <DEDUP_REMOVED lines=940> */
.L_x_23:
[----:B------:R-:W3:Y:S04]  /*9600*/  LDL.LU R5, [R1+0x54] ;  /* 0x0000540001057983 */ /* 0x000ee80000300800 */
[----:B--2---:R-:W2:Y:S01]  /*9610*/  LDL.LU R2, [R1+0x58] ;  /* 0x0000580001027983 */ /* 0x004ea20000300800 */
[----:B------:R-:W-:-:S03]  /*9620*/  PLOP3.LUT P2, PT, PT, PT, PT, 0x8, 0x0 ;  /* 0x000000000000781c */ /* 0x000fc60003f4e170 */
[----:B---3--:R-:W1:Y:S04]  /*9630*/  SHFL.BFLY PT, R0, R5, 0x2, 0x1f ;  /* 0x0c401f0005007f89 */ /* 0x008e6800000e0000 */
[----:B--2---:R-:W2:Y:S01]  /*9640*/  SHFL.BFLY PT, R4, R2, 0x2, 0x1f ;  /* 0x0c401f0002047f89 */ /* 0x004ea200000e0000 */
[----:B-1----:R-:W-:Y:S02]  /*9650*/  FADD.FTZ R0, R0, R5 ;  /* 0x0000000500007221 */ /* 0x002fe40000010000 */
[----:B--2---:R-:W-:-:S03]  /*9660*/  FADD.FTZ R4, R4, R2 ;  /* 0x0000000204047221 */ /* 0x004fc60000010000 */
[----:B------:R-:W1:Y:S01]  /*9670*/  SHFL.BFLY PT, R6, R0, 0x1, 0x1f ;  /* 0x0c201f0000067f89 */ /* 0x000e6200000e0000 */
[----:B------:R-:W-:-:S03]  /*9680*/  MOV R2, RZ ;  /* 0x000000ff00027202 */ /* 0x000fc60000000f00 */
[----:B------:R-:W2:Y:S01]  /*9690*/  SHFL.BFLY PT, R5, R4, 0x1, 0x1f ;  /* 0x0c201f0004057f89 */ /* 0x000ea200000e0000 */
[----:B-1----:R-:W-:Y:S01]  /*96a0*/  FADD.FTZ R6, R0, R6 ;  /* 0x0000000600067221 */ /* 0x002fe20000010000 */
[----:B------:R-:W-:Y:S01]  /*96b0*/  MOV R0, RZ ;  /* 0x000000ff00007202 */ /* 0x000fe20000000f00 */
[----:B--2---:R-:W-:-:S03]  /*96c0*/  FADD.FTZ R4, R5, R4 ;  /* 0x0000000405047221 */ /* 0x004fc60000010000 */
[----:B------:R-:W-:Y:S02]  /*96d0*/  FSETP.NE.FTZ.AND P1, PT, R6, RZ, PT ;  /* 0x000000ff0600720b */ /* 0x000fe40003f35000 */
[----:B------:R-:W-:-:S11]  /*96e0*/  FSETP.NE.FTZ.AND P0, PT, R4, RZ, PT ;  /* 0x000000ff0400720b */ /* 0x000fd60003f15000 */
[----:B------:R-:W1:Y:S08]  /*96f0*/  @P1 MUFU.RCP R2, R6 ;  /* 0x0000000600021308 */ /* 0x000e700000001000 */
[----:B------:R-:W2:Y:S08]  /*9700*/  @P1 MUFU.LG2 R6, R6 ;  /* 0x0000000600061308 */ /* 0x000eb00000000c00 */
[----:B------:R-:W3:Y:S01]  /*9710*/  @P0 MUFU.LG2 R7, R4 ;  /* 0x0000000400070308 */ /* 0x000ee20000000c00 */
[----:B-1----:R-:W-:-:S02]  /*9720*/  FMUL.FTZ R16, R2, R36 ;  /* 0x0000002402107220 */ /* 0x002fc40000410000 */
[C---:B------:R-:W-:Y:S02]  /*9730*/  FMUL.FTZ R18, R2.reuse, R40 ;  /* 0x0000002802127220 */ /* 0x040fe40000410000 */
[C---:B------:R-:W-:Y:S02]  /*9740*/  FMUL.FTZ R140, R2.reuse, R140 ;  /* 0x0000008c028c7220 */ /* 0x040fe40000410000 */
[C---:B------:R-:W-:Y:S01]  /*9750*/  FMUL.FTZ R8, R2.reuse, R141 ;  /* 0x0000008d02087220 */ /* 0x040fe20000410000 */
[----:B------:R1:W4:Y:S01]  /*9760*/  @P0 MUFU.RCP R0, R4 ;  /* 0x0000000400000308 */ /* 0x0003220000001000 */
[C---:B------:R-:W-:Y:S02]  /*9770*/  FMUL.FTZ R144, R2.reuse, R144 ;  /* 0x0000009002907220 */ /* 0x040fe40000410000 */
[C---:B------:R-:W-:Y:S02]  /*9780*/  FMUL.FTZ R145, R2.reuse, R145 ;  /* 0x0000009102917220 */ /* 0x040fe40000410000 */
[----:B------:R-:W-:-:S02]  /*9790*/  FMUL.FTZ R148, R2, R148 ;  /* 0x0000009402947220 */ /* 0x000fc40000410000 */
[C---:B------:R-:W-:Y:S02]  /*97a0*/  FMUL.FTZ R149, R2.reuse, R149 ;  /* 0x0000009502957220 */ /* 0x040fe40000410000 */
[C---:B------:R-:W-:Y:S02]  /*97b0*/  FMUL.FTZ R152, R2.reuse, R152 ;  /* 0x0000009802987220 */ /* 0x040fe40000410000 */
[C---:B------:R-:W-:Y:S02]  /*97c0*/  FMUL.FTZ R153, R2.reuse, R153 ;  /* 0x0000009902997220 */ /* 0x040fe40000410000 */
[C---:B------:R-:W-:Y:S02]  /*97d0*/  FMUL.FTZ R156, R2.reuse, R156 ;  /* 0x0000009c029c7220 */ /* 0x040fe40000410000 */
[C---:B------:R-:W-:Y:S01]  /*97e0*/  FMUL.FTZ R157, R2.reuse, R157 ;  /* 0x0000009d029d7220 */ /* 0x040fe20000410000 */
[----:B-1----:R-:W-:Y:S01]  /*97f0*/  @P1 MOV R4, 0x3f317218 ;  /* 0x3f31721800041802 */ /* 0x002fe20000000f00 */
        /* <DEDUP_REMOVED lines=14> */
[C---:B------:R-:W-:Y:S01]  /*98e0*/  FMUL.FTZ R26, R2.reuse, R56 ;  /* 0x00000038021a7220 */ /* 0x040fe20000410000 */
[----:B------:R-:W-:Y:S01]  /*98f0*/  MOV R56, 0xff800000 ;  /* 0xff80000000387802 */ /* 0x000fe20000000f00 */
[C---:B------:R-:W-:Y:S01]  /*9900*/  FMUL.FTZ R36, R2.reuse, R57 ;  /* 0x0000003902247220 */ /* 0x040fe20000410000 */
[----:B------:R-:W-:Y:S01]  /*9910*/  MOV R57, 0xff800000 ;  /* 0xff80000000397802 */ /* 0x000fe20000000f00 */
        /* <DEDUP_REMOVED lines=36> */
[----:B------:R-:W-:Y:S01]  /*9b60*/  @P0 MOV R2, 0x3f317218 ;  /* 0x3f31721800020802 */ /* 0x000fe20000000f00 */
[----:B------:R-:W-:Y:S02]  /*9b70*/  @P1 FMUL.FTZ R5, R4, c[0x0][0x2d0] ;  /* 0x0000b40004051a20 */ /* 0x000fe40000410000 */
[----:B--2---:R-:W-:Y:S02]  /*9b80*/  @P1 FMUL.FTZ R6, R6, 0.69314718246459960938 ;  /* 0x3f31721806061820 */ /* 0x004fe40000410000 */
[----:B---3--:R-:W-:-:S02]  /*9b90*/  @P0 FMUL.FTZ R4, R7, 0.69314718246459960938 ;  /* 0x3f31721807040820 */ /* 0x008fc40000410000 */
[----:B------:R-:W-:Y:S02]  /*9ba0*/  @P0 FMUL.FTZ R2, R2, c[0x0][0x2d0] ;  /* 0x0000b40002020a20 */ /* 0x000fe40000410000 */
[C---:B----4-:R-:W-:Y:S02]  /*9bb0*/  FMUL.FTZ R142, R0.reuse, R142 ;  /* 0x0000008e008e7220 */ /* 0x050fe40000410000 */
        /* <DEDUP_REMOVED lines=62> */
[----:B------:R-:W-:Y:S02]  /*9fa0*/  FMUL.FTZ R131, R0, R131 ;  /* 0x0000008300837220 */ /* 0x000fe40000410000 */
[----:B------:R-:W-:-:S02]  /*9fb0*/  @P1 FFMA.FTZ R56, R5, R132, R6 ;  /* 0x0000008405381223 */ /* 0x000fc40000010006 */
[----:B------:R-:W-:Y:S02]  /*9fc0*/  @P0 FFMA.FTZ R57, R2, R3, R4 ;  /* 0x0000000302390223 */ /* 0x000fe40000010004 */
.L_x_22:
[----:B-1----:R-:W-:Y:S05]  /*9fd0*/  @P2 BRA `(.L_x_25) ;  /* 0x00001ab000002947 */ /* 0x002fea0003800000 */
[----:B------:R-:W2:Y:S01]  /*9fe0*/  LDL R65, [R1+0xa8] ;  /* 0x0000a80001417983 */ /* 0x000ea20000100800 */
[----:B------:R-:W-:Y:S02]  /*9ff0*/  F2FP.PACK_AB R50, R51, R50 ;  /* 0x000000323332723e */ /* 0x000fe400000000ff */
[----:B------:R-:W-:Y:S01]  /*a000*/  F2FP.PACK_AB R46, R47, R46 ;  /* 0x0000002e2f2e723e */ /* 0x000fe200000000ff */
[----:B------:R-:W1:Y:S01]  /*a010*/  S2R R61, SR_TID.X ;  /* 0x00000000003d7919 */ /* 0x000e620000002100 */
[----:B------:R-:W-:Y:S02]  /*a020*/  F2FP.PACK_AB R36, R36, R26 ;  /* 0x0000001a2424723e */ /* 0x000fe400000000ff */
[----:B------:R-:W-:Y:S02]  /*a030*/  F2FP.PACK_AB R42, R43, R42 ;  /* 0x0000002a2b2a723e */ /* 0x000fe400000000ff */
[----:B------:R-:W-:Y:S02]  /*a040*/  F2FP.PACK_AB R8, R8, R140 ;  /* 0x0000008c0808723e */ /* 0x000fe400000000ff */
[----:B------:R-:W-:-:S02]  /*a050*/  F2FP.PACK_AB R5, R143, R142 ;  /* 0x0000008e8f05723e */ /* 0x000fc400000000ff */
[----:B------:R-:W-:Y:S02]  /*a060*/  F2FP.PACK_AB R6, R145, R144 ;  /* 0x000000909106723e */ /* 0x000fe400000000ff */
[----:B------:R-:W-:Y:S02]  /*a070*/  F2FP.PACK_AB R146, R147, R146 ;  /* 0x000000929392723e */ /* 0x000fe400000000ff */
[----:B------:R-:W-:Y:S02]  /*a080*/  F2FP.PACK_AB R53, R149, R148 ;  /* 0x000000949535723e */ /* 0x000fe400000000ff */
[----:B------:R-:W-:Y:S02]  /*a090*/  F2FP.PACK_AB R150, R151, R150 ;  /* 0x000000969796723e */ /* 0x000fe400000000ff */
[----:B------:R-:W-:Y:S02]  /*a0a0*/  F2FP.PACK_AB R7, R153, R152 ;  /* 0x000000989907723e */ /* 0x000fe400000000ff */
[----:B------:R-:W-:-:S02]  /*a0b0*/  F2FP.PACK_AB R154, R155, R154 ;  /* 0x0000009a9b9a723e */ /* 0x000fc400000000ff */
[----:B------:R-:W-:Y:S02]  /*a0c0*/  F2FP.PACK_AB R52, R157, R156 ;  /* 0x0000009c9d34723e */ /* 0x000fe400000000ff */
[----:B------:R-:W-:Y:S02]  /*a0d0*/  F2FP.PACK_AB R158, R159, R158 ;  /* 0x0000009e9f9e723e */ /* 0x000fe400000000ff */
[----:B-1----:R-:W-:Y:S02]  /*a0e0*/  SHF.R.S32.HI R51, RZ, 0x1f, R61 ;  /* 0x0000001fff337819 */ /* 0x002fe4000001143d */
[----:B------:R-:W-:Y:S02]  /*a0f0*/  F2FP.PACK_AB R49, R161, R160 ;  /* 0x000000a0a131723e */ /* 0x000fe400000000ff */
[CC--:B------:R-:W-:Y:S02]  /*a100*/  LEA.HI R2, R51.reuse, R61.reuse, RZ, 0x2 ;  /* 0x0000003d33027211 */ /* 0x0c0fe400078f10ff */
[----:B------:R-:W-:-:S02]  /*a110*/  LEA.HI R47, R51, R61, RZ, 0x5 ;  /* 0x0000003d332f7211 */ /* 0x000fc400078f28ff */
[--C-:B------:R-:W-:Y:S02]  /*a120*/  SHF.R.S32.HI R4, RZ, 0x2, R2.reuse ;  /* 0x00000002ff047819 */ /* 0x100fe40000011402 */
[----:B------:R-:W-:Y:S02]  /*a130*/  SHF.R.S32.HI R0, RZ, 0x1f, R2 ;  /* 0x0000001fff007819 */ /* 0x000fe40000011402 */
[----:B------:R-:W-:Y:S02]  /*a140*/  SHF.R.S32.HI R43, RZ, 0x5, R47 ;  /* 0x00000005ff2b7819 */ /* 0x000fe4000001142f */
[----:B------:R-:W-:Y:S02]  /*a150*/  LEA.HI R0, R0, R4, RZ, 0x3 ;  /* 0x0000000400007211 */ /* 0x000fe400078f18ff */
[----:B------:R-:W-:Y:S02]  /*a160*/  F2FP.PACK_AB R162, R163, R162 ;  /* 0x000000a2a3a2723e */ /* 0x000fe400000000ff */
[----:B------:R-:W-:-:S02]  /*a170*/  LOP3.LUT R0, R0, 0xfffffff8, RZ, 0xc0, !PT ;  /* 0xfffffff800007812 */ /* 0x000fc400078ec0ff */
[----:B------:R-:W-:Y:S02]  /*a180*/  F2FP.PACK_AB R48, R165, R164 ;  /* 0x000000a4a530723e */ /* 0x000fe400000000ff */
[----:B------:R-:W-:Y:S01]  /*a190*/  F2FP.PACK_AB R166, R167, R166 ;  /* 0x000000a6a7a6723e */ /* 0x000fe200000000ff */
[----:B------:R-:W-:Y:S01]  /*a1a0*/  IMAD.IADD R4, R4, 0x1, -R0 ;  /* 0x0000000104047824 */ /* 0x000fe200078e0a00 */
[----:B------:R-:W-:Y:S02]  /*a1b0*/  LOP3.LUT R0, R2, 0xfffffffc, RZ, 0xc0, !PT ;  /* 0xfffffffc02007812 */ /* 0x000fe400078ec0ff */
[----:B------:R-:W-:Y:S01]  /*a1c0*/  F2FP.PACK_AB R45, R169, R168 ;  /* 0x000000a8a92d723e */ /* 0x000fe200000000ff */
[C---:B------:R-:W-:Y:S01]  /*a1d0*/  IMAD.SHL.U32 R2, R4.reuse, 0x40, RZ ;  /* 0x0000004004027824 */ /* 0x040fe200078e00ff */
[----:B------:R-:W-:Y:S01]  /*a1e0*/  LOP3.LUT R3, R4, 0x1, RZ, 0xc0, !PT ;  /* 0x0000000104037812 */ /* 0x000fe200078ec0ff */
[----:B------:R-:W-:Y:S01]  /*a1f0*/  IMAD.IADD R26, R61, 0x1, -R0 ;  /* 0x000000013d1a7824 */ /* 0x000fe200078e0a00 */
[----:B------:R-:W-:-:S02]  /*a200*/  F2FP.PACK_AB R170, R171, R170 ;  /* 0x000000aaabaa723e */ /* 0x000fc400000000ff */
[----:B------:R-:W-:Y:S01]  /*a210*/  LOP3.LUT R0, R2, 0x1c0, RZ, 0xc0, !PT ;  /* 0x000001c002007812 */ /* 0x000fe200078ec0ff */
[----:B------:R-:W-:Y:S01]  /*a220*/  IMAD R2, R43, 0x200, R26 ;  /* 0x000002002b027824 */ /* 0x000fe200078e021a */
[----:B------:R-:W-:Y:S02]  /*a230*/  ISETP.NE.U32.AND P0, PT, R3, 0x1, PT ;  /* 0x000000010300780c */ /* 0x000fe40003f05070 */
[----:B------:R-:W-:Y:S02]  /*a240*/  LEA.HI R0, R0, R0, RZ, 0x1d ;  /* 0x0000000000007211 */ /* 0x000fe400078fe8ff */
[----:B------:R-:W-:Y:S01]  /*a250*/  R2P PR, R4, 0x6 ;  /* 0x0000000604007804 */ /* 0x000fe20000000000 */
[----:B------:R-:W-:Y:S01]  /*a260*/  IMAD.MOV.U32 R4, RZ, RZ, 0x20 ;  /* 0x00000020ff047424 */ /* 0x000fe200078e00ff */
[----:B------:R-:W-:Y:S01]  /*a270*/  F2FP.PACK_AB R44, R37, R16 ;  /* 0x00000010252c723e */ /* 0x000fe200000000ff */
[----:B------:R-:W-:Y:S01]  /*a280*/  IMAD.U32 R0, R2, 0x2, R0 ;  /* 0x0000000202007824 */ /* 0x000fe200078e0000 */
[----:B------:R-:W-:-:S02]  /*a290*/  F2FP.PACK_AB R41, R39, R38 ;  /* 0x000000262729723e */ /* 0x000fc400000000ff */
[----:B------:R-:W-:Y:S01]  /*a2a0*/  SEL R4, R4, 0xffffffe0, !P1 ;  /* 0xffffffe004047807 */ /* 0x000fe20004800000 */
[----:B------:R-:W-:Y:S01]  /*a2b0*/  IMAD.SHL.U32 R0, R0, 0x2, RZ ;  /* 0x0000000200007824 */ /* 0x000fe200078e00ff */
[----:B------:R-:W-:Y:S01]  /*a2c0*/  BAR.SYNC.DEFER_BLOCKING 0x1, 0x100 ;  /* 0x0044000000007b1d */ /* 0x000fe20000010000 */
[----:B------:R-:W-:Y:S02]  /*a2d0*/  F2FP.PACK_AB R40, R40, R18 ;  /* 0x000000122828723e */ /* 0x000fe400000000ff */
[----:B------:R-:W-:Y:S02]  /*a2e0*/  F2FP.PACK_AB R39, R9, R20 ;  /* 0x000000140927723e */ /* 0x000fe400000000ff */
[C---:B------:R-:W-:Y:S02]  /*a2f0*/  IADD3 R3, R0.reuse, 0x80, RZ ;  /* 0x0000008000037810 */ /* 0x040fe40007ffe0ff */
[C---:B------:R-:W-:Y:S02]  /*a300*/  IADD3 R2, R0.reuse, 0x70, RZ ;  /* 0x0000007000027810 */ /* 0x040fe40007ffe0ff */
[----:B------:R-:W-:Y:S01]  /*a310*/  @P0 IADD3 R2, R3, 0x10, RZ ;  /* 0x0000001003020810 */ /* 0x000fe20007ffe0ff */
[----:B------:R-:W-:Y:S01]  /*a320*/  IMAD.IADD R3, R0, 0x1, R4 ;  /* 0x0000000100037824 */ /* 0x000fe200078e0204 */
[----:B------:R-:W-:-:S02]  /*a330*/  F2FP.PACK_AB R38, R12, R22 ;  /* 0x000000160c26723e */ /* 0x000fc400000000ff */
[----:B------:R-:W-:Y:S02]  /*a340*/  F2FP.PACK_AB R37, R14, R24 ;  /* 0x000000180e25723e */ /* 0x000fe400000000ff */
[----:B------:R-:W-:Y:S02]  /*a350*/  F2FP.PACK_AB R54, R55, R54 ;  /* 0x000000363736723e */ /* 0x000fe400000000ff */
[----:B------:R-:W-:Y:S02]  /*a360*/  F2FP.PACK_AB R58, R59, R58 ;  /* 0x0000003a3b3a723e */ /* 0x000fe400000000ff */
[----:B------:R-:W-:Y:S02]  /*a370*/  F2FP.PACK_AB R35, R35, R60 ;  /* 0x0000003c2323723e */ /* 0x000fe400000000ff */
[----:B------:R-:W-:Y:S02]  /*a380*/  F2FP.PACK_AB R62, R63, R62 ;  /* 0x0000003e3f3e723e */ /* 0x000fe400000000ff */
[----:B------:R-:W-:Y:S01]  /*a390*/  F2FP.PACK_AB R34, R34, R64 ;  /* 0x000000402222723e */ /* 0x000fe200000000ff */
[----:B------:R1:W-:Y:S01]  /*a3a0*/  STS [R0+0x80], R8 ;  /* 0x0000800800007388 */ /* 0x0003e20000000800 */
[----:B------:R-:W-:-:S02]  /*a3b0*/  F2FP.PACK_AB R66, R67, R66 ;  /* 0x000000424342723e */ /* 0x000fc400000000ff */
[----:B------:R-:W-:Y:S01]  /*a3c0*/  F2FP.PACK_AB R33, R33, R68 ;  /* 0x000000442121723e */ /* 0x000fe200000000ff */
[----:B------:R-:W-:Y:S01]  /*a3d0*/  STS [R0+0x480], R5 ;  /* 0x0004800500007388 */ /* 0x000fe20000000800 */
[----:B------:R-:W-:Y:S02]  /*a3e0*/  F2FP.PACK_AB R70, R71, R70 ;  /* 0x000000464746723e */ /* 0x000fe400000000ff */
[----:B------:R-:W-:Y:S01]  /*a3f0*/  F2FP.PACK_AB R32, R32, R72 ;  /* 0x000000482020723e */ /* 0x000fe200000000ff */
[----:B------:R3:W-:Y:S01]  /*a400*/  STS [R2], R6 ;  /* 0x0000000602007388 */ /* 0x0007e20000000800 */
[----:B------:R-:W-:Y:S02]  /*a410*/  F2FP.PACK_AB R74, R75, R74 ;  /* 0x0000004a4b4a723e */ /* 0x000fe400000000ff */
        /* <DEDUP_REMOVED lines=10> */
[----:B-1----:R-:W-:Y:S01]  /*a4c0*/  IMAD.MOV.U32 R8, RZ, RZ, 0x40 ;  /* 0x00000040ff087424 */ /* 0x002fe200078e00ff */
[----:B------:R-:W-:-:S02]  /*a4d0*/  F2FP.PACK_AB R90, R91, R90 ;  /* 0x0000005a5b5a723e */ /* 0x000fc400000000ff */
[----:B------:R-:W-:Y:S02]  /*a4e0*/  F2FP.PACK_AB R27, R27, R92 ;  /* 0x0000005c1b1b723e */ /* 0x000fe400000000ff */
[----:B------:R-:W-:Y:S02]  /*a4f0*/  F2FP.PACK_AB R94, R95, R94 ;  /* 0x0000005e5f5e723e */ /* 0x000fe400000000ff */
[----:B------:R-:W-:Y:S02]  /*a500*/  F2FP.PACK_AB R25, R97, R96 ;  /* 0x000000606119723e */ /* 0x000fe400000000ff */
[----:B---3--:R-:W-:Y:S01]  /*a510*/  SEL R6, R8, 0xffffffc0, !P2 ;  /* 0xffffffc008067807 */ /* 0x008fe20005000000 */
[----:B------:R-:W-:Y:S01]  /*a520*/  IMAD.IADD R8, R4, 0x1, R2 ;  /* 0x0000000104087824 */ /* 0x000fe200078e0202 */
[----:B------:R-:W-:Y:S02]  /*a530*/  F2FP.PACK_AB R99, R99, R98 ;  /* 0x000000626363723e */ /* 0x000fe400000000ff */
[----:B------:R-:W-:Y:S01]  /*a540*/  F2FP.PACK_AB R24, R101, R100 ;  /* 0x000000646518723e */ /* 0x000fe200000000ff */
[----:B------:R-:W-:Y:S01]  /*a550*/  IMAD.IADD R5, R0, 0x1, R6 ;  /* 0x0000000100057824 */ /* 0x000fe200078e0206 */
[----:B------:R1:W-:Y:S01]  /*a560*/  STS [R8], R7 ;  /* 0x0000000708007388 */ /* 0x0003e20000000800 */
[----:B------:R-:W-:Y:S01]  /*a570*/  IMAD.IADD R4, R6, 0x1, R3 ;  /* 0x0000000106047824 */ /* 0x000fe200078e0203 */
[----:B------:R-:W-:-:S02]  /*a580*/  F2FP.PACK_AB R23, R23, R102 ;  /* 0x000000661717723e */ /* 0x000fc400000000ff */
[----:B------:R-:W-:Y:S01]  /*a590*/  STS [R8+0x400], R154 ;  /* 0x0004009a08007388 */ /* 0x000fe20000000800 */
[----:B------:R-:W-:Y:S02]  /*a5a0*/  F2FP.PACK_AB R22, R105, R104 ;  /* 0x000000686916723e */ /* 0x000fe400000000ff */
[----:B------:R-:W-:Y:S01]  /*a5b0*/  F2FP.PACK_AB R21, R21, R106 ;  /* 0x0000006a1515723e */ /* 0x000fe200000000ff */
[----:B------:R-:W-:Y:S01]  /*a5c0*/  STS [R5+0x80], R52 ;  /* 0x0000803405007388 */ /* 0x000fe20000000800 */
[----:B------:R-:W-:Y:S02]  /*a5d0*/  F2FP.PACK_AB R20, R109, R108 ;  /* 0x0000006c6d14723e */ /* 0x000fe400000000ff */
[----:B------:R-:W-:Y:S01]  /*a5e0*/  F2FP.PACK_AB R19, R19, R110 ;  /* 0x0000006e1313723e */ /* 0x000fe200000000ff */
[----:B------:R-:W-:Y:S01]  /*a5f0*/  STS [R5+0x480], R158 ;  /* 0x0004809e05007388 */ /* 0x000fe20000000800 */
[----:B------:R-:W-:Y:S02]  /*a600*/  F2FP.PACK_AB R18, R113, R112 ;  /* 0x000000707112723e */ /* 0x000fe400000000ff */
[----:B------:R-:W-:-:S02]  /*a610*/  F2FP.PACK_AB R17, R17, R114 ;  /* 0x000000721111723e */ /* 0x000fc400000000ff */
[----:B------:R-:W-:Y:S02]  /*a620*/  F2FP.PACK_AB R16, R117, R116 ;  /* 0x000000747510723e */ /* 0x000fe400000000ff */
[----:B------:R-:W-:Y:S02]  /*a630*/  F2FP.PACK_AB R13, R13, R118 ;  /* 0x000000760d0d723e */ /* 0x000fe400000000ff */
[----:B------:R-:W-:Y:S02]  /*a640*/  F2FP.PACK_AB R12, R121, R120 ;  /* 0x00000078790c723e */ /* 0x000fe400000000ff */
[----:B------:R-:W-:Y:S01]  /*a650*/  F2FP.PACK_AB R11, R11, R122 ;  /* 0x0000007a0b0b723e */ /* 0x000fe200000000ff */
[----:B-1----:R-:W-:Y:S01]  /*a660*/  IMAD.IADD R7, R6, 0x1, R2 ;  /* 0x0000000106077824 */ /* 0x002fe200078e0202 */
[----:B------:R-:W-:Y:S01]  /*a670*/  F2FP.PACK_AB R9, R125, R124 ;  /* 0x0000007c7d09723e */ /* 0x000fe200000000ff */
[----:B------:R-:W-:Y:S01]  /*a680*/  IMAD.IADD R6, R8, 0x1, R6 ;  /* 0x0000000108067824 */ /* 0x000fe200078e0206 */
[----:B------:R-:W-:-:S02]  /*a690*/  F2FP.PACK_AB R15, R127, R126 ;  /* 0x0000007e7f0f723e */ /* 0x000fc400000000ff */
[----:B------:R-:W-:Y:S01]  /*a6a0*/  STS [R7], R49 ;  /* 0x0000003107007388 */ /* 0x000fe20000000800 */
[----:B------:R-:W-:Y:S02]  /*a6b0*/  F2FP.PACK_AB R14, R129, R128 ;  /* 0x00000080810e723e */ /* 0x000fe400000000ff */
[----:B------:R-:W-:Y:S01]  /*a6c0*/  F2FP.PACK_AB R10, R131, R130 ;  /* 0x00000082830a723e */ /* 0x000fe200000000ff */
[----:B------:R-:W-:Y:S01]  /*a6d0*/  STS [R7+0x400], R162 ;  /* 0x000400a207007388 */ /* 0x000fe20000000800 */
[----:B------:R-:W-:Y:S02]  /*a6e0*/  ISETP.NE.U32.AND P0, PT, RZ, c[0x0][0x500], PT ;  /* 0x00014000ff007a0c */ /* 0x000fe40003f05070 */
[----:B------:R-:W-:Y:S01]  /*a6f0*/  ISETP.NE.U32.AND P1, PT, RZ, c[0x0][0x508], PT ;  /* 0x00014200ff007a0c */ /* 0x000fe20003f25070 */
[----:B------:R-:W-:Y:S01]  /*a700*/  STS [R4+0x80], R48 ;  /* 0x0000803004007388 */ /* 0x000fe20000000800 */
[----:B------:R-:W-:Y:S02]  /*a710*/  ISETP.NE.AND.EX P0, PT, RZ, c[0x0][0x504], PT, P0 ;  /* 0x00014100ff007a0c */ /* 0x000fe40003f05300 */
[----:B------:R-:W-:Y:S01]  /*a720*/  ISETP.NE.AND.EX P1, PT, RZ, c[0x0][0x50c], PT, P1 ;  /* 0x00014300ff007a0c */ /* 0x000fe20003f25310 */
[----:B------:R-:W-:Y:S04]  /*a730*/  STS [R4+0x480], R166 ;  /* 0x000480a604007388 */ /* 0x000fe80000000800 */
[----:B------:R-:W-:Y:S04]  /*a740*/  STS [R6], R45 ;  /* 0x0000002d06007388 */ /* 0x000fe80000000800 */
        /* <DEDUP_REMOVED lines=37> */
[----:B------:R-:W-:Y:S04]  /*a9a0*/  STS [R3+0xc080], R20 ;  /* 0x00c0801403007388 */ /* 0x000fe80000000800 */
[----:B------:R-:W-:Y:S04]  /*a9b0*/  STS [R3+0xc480], R19 ;  /* 0x00c4801303007388 */ /* 0x000fe80000000800 */
[----:B------:R-:W-:Y:S04]  /*a9c0*/  STS [R8+0xc000], R18 ;  /* 0x00c0001208007388 */ /* 0x000fe80000000800 */
[----:B------:R-:W-:Y:S04]  /*a9d0*/  STS [R8+0xc400], R17 ;  /* 0x00c4001108007388 */ /* 0x000fe80000000800 */
[----:B------:R-:W-:Y:S04]  /*a9e0*/  STS [R5+0xc080], R16 ;  /* 0x00c0801005007388 */ /* 0x000fe80000000800 */
[----:B------:R-:W-:Y:S01]  /*a9f0*/  STS [R5+0xc480], R13 ;  /* 0x00c4800d05007388 */ /* 0x000fe20000000800 */
[----:B-1----:R-:W-:-:S03]  /*aa00*/  IMAD.MOV.U32 R2, RZ, RZ, 0x4 ;  /* 0x00000004ff027424 */ /* 0x002fc600078e00ff */
[----:B------:R-:W-:Y:S04]  /*aa10*/  STS [R7+0xc000], R12 ;  /* 0x00c0000c07007388 */ /* 0x000fe80000000800 */
[----:B------:R-:W-:Y:S04]  /*aa20*/  STS [R7+0xc400], R11 ;  /* 0x00c4000b07007388 */ /* 0x000fe80000000800 */
[----:B------:R2:W-:Y:S04]  /*aa30*/  STS [R4+0xc080], R9 ;  /* 0x00c0800904007388 */ /* 0x0005e80000000800 */
[----:B------:R1:W-:Y:S04]  /*aa40*/  STS [R4+0xc480], R15 ;  /* 0x00c4800f04007388 */ /* 0x0003e80000000800 */
[----:B------:R1:W-:Y:S04]  /*aa50*/  STS [R6+0xc000], R14 ;  /* 0x00c0000e06007388 */ /* 0x0003e80000000800 */
[----:B------:R1:W-:Y:S01]  /*aa60*/  STS [R6+0xc400], R10 ;  /* 0x00c4000a06007388 */ /* 0x0003e20000000800 */
[----:B--2---:R-:W-:-:S03]  /*aa70*/  IMAD.WIDE R8, R65, R2, c[0x0][0x500] ;  /* 0x0001400041087625 */ /* 0x004fc600078e0202 */
[----:B------:R-:W-:Y:S06]  /*aa80*/  BAR.SYNC.DEFER_BLOCKING 0x1, 0x100 ;  /* 0x0044000000007b1d */ /* 0x000fec0000010000 */
[----:B------:R-:W2:Y:S01]  /*aa90*/  @P0 LDG.E R0, [R8.64] ;  /* 0x0000000408000981 */ /* 0x000ea2000c1e1900 */
[----:B------:R-:W-:Y:S02]  /*aaa0*/  IMAD.MOV.U32 R29, RZ, RZ, c[0x0][0x388] ;  /* 0x0000e200ff1d7624 */ /* 0x000fe400078e00ff */
[----:B------:R-:W-:-:S05]  /*aab0*/  @P1 IMAD.WIDE R2, R65, R2, c[0x0][0x508] ;  /* 0x0001420041021625 */ /* 0x000fca00078e0202 */
[----:B------:R3:W5:Y:S02]  /*aac0*/  @P1 LDG.E R29, [R2.64] ;  /* 0x00000004021d1981 */ /* 0x000764000c1e1900 */
[----:B---3--:R-:W-:Y:S02]  /*aad0*/  CS2R R2, SRZ ;  /* 0x0000000000027805 */ /* 0x008fe4000001ff00 */
[--C-:B--2---:R-:W-:Y:S01]  /*aae0*/  @P0 SHF.R.S32.HI R3, RZ, 0x1f, R0.reuse ;  /* 0x0000001fff030819 */ /* 0x104fe20000011400 */
[----:B------:R-:W-:Y:S01]  /*aaf0*/  @P0 IMAD.MOV.U32 R2, RZ, RZ, R0 ;  /* 0x000000ffff020224 */ /* 0x000fe200078e0000 */
[----:B------:R-:W-:Y:S05]  /*ab00*/  @P1 BRA `(.L_x_26) ;  /* 0x0000004000001947 */ /* 0x000fea0003800000 */
[----:B-1----:R-:W-:Y:S05]  /*ab10*/  @!P0 BRA `(.L_x_26) ;  /* 0x0000003000008947 */ /* 0x002fea0003800000 */
[----:B------:R-:W2:Y:S04]  /*ab20*/  LDG.E R4, [R8.64] ;  /* 0x0000000408047981 */ /* 0x000ea8000c1e1900 */
[----:B------:R-:W2:Y:S02]  /*ab30*/  LDG.E R0, [R8.64+0x4] ;  /* 0x0000040408007981 */ /* 0x000ea4000c1e1900 */
[----:B--2--5:R-:W-:-:S02]  /*ab40*/  IADD3 R29, -R4, R0, RZ ;  /* 0x00000000041d7210 */ /* 0x024fc40007ffe1ff */
.L_x_26:
[----:B-1----:R-:W-:Y:S01]  /*ab50*/  LOP3.LUT R0, R47, 0xffffffe0, RZ, 0xc0, !PT ;  /* 0xffffffe02f007812 */ /* 0x002fe200078ec0ff */
[----:B------:R-:W1:Y:S01]  /*ab60*/  S2R R28, SR_CTAID.X ;  /* 0x00000000001c7919 */ /* 0x000e620000002500 */
[----:B------:R-:W-:Y:S01]  /*ab70*/  SHF.R.S32.HI R4, RZ, 0x1f, R43 ;  /* 0x0000001fff047819 */ /* 0x000fe2000001142b */
[----:B------:R-:W-:Y:S01]  /*ab80*/  IMAD.MOV.U32 R7, RZ, RZ, c[0x0][0x4e8] ;  /* 0x00013a00ff077624 */ /* 0x000fe200078e00ff */
[----:B------:R-:W-:Y:S01]  /*ab90*/  LEA.HI R15, R51, R61, RZ, 0x3 ;  /* 0x0000003d330f7211 */ /* 0x000fe200078f18ff */
[----:B------:R-:W-:Y:S01]  /*aba0*/  IMAD.IADD R0, R61, 0x1, -R0 ;  /* 0x000000013d007824 */ /* 0x000fe200078e0a00 */
[----:B------:R-:W2:Y:S01]  /*abb0*/  S2R R11, SR_CTAID.Y ;  /* 0x00000000000b7919 */ /* 0x000ea20000002600 */
[----:B------:R-:W-:Y:S01]  /*abc0*/  LEA.HI R4, R4, R43, RZ, 0x3 ;  /* 0x0000002b04047211 */ /* 0x000fe200078f18ff */
[----:B-----5:R-:W-:Y:S01]  /*abd0*/  IMAD R29, R29, c[0x0][0x4e8], RZ ;  /* 0x00013a001d1d7a24 */ /* 0x020fe200078e02ff */
[----:B------:R-:W-:Y:S01]  /*abe0*/  ISETP.NE.AND P1, PT, R7, 0x1, PT ;  /* 0x000000010700780c */ /* 0x000fe20003f25270 */
[----:B------:R-:W-:Y:S01]  /*abf0*/  BSSY B0, `(.L_x_27) ;  /* 0x000008c000007945 */ /* 0x000fe20003800000 */
[----:B------:R-:W-:-:S02]  /*ac00*/  SHF.R.S32.HI R6, RZ, 0x1f, R0 ;  /* 0x0000001fff067819 */ /* 0x000fc40000011400 */
[----:B------:R-:W-:Y:S02]  /*ac10*/  LOP3.LUT R5, R4, 0xffffff8, RZ, 0xc0, !PT ;  /* 0x0ffffff804057812 */ /* 0x000fe400078ec0ff */
[----:B------:R-:W-:Y:S02]  /*ac20*/  LEA.HI R4, R26, R26, RZ, 0x1 ;  /* 0x0000001a1a047211 */ /* 0x000fe400078f08ff */
[----:B------:R-:W-:Y:S02]  /*ac30*/  LEA.HI R6, R6, R0, RZ, 0x2 ;  /* 0x0000000006067211 */ /* 0x000fe400078f10ff */
[----:B------:R-:W-:Y:S02]  /*ac40*/  IADD3 R7, R43, -R5, RZ ;  /* 0x800000052b077210 */ /* 0x000fe40007ffe0ff */
[----:B------:R-:W-:Y:S02]  /*ac50*/  LOP3.LUT R4, R4, 0x1ffffffe, RZ, 0xc0, !PT ;  /* 0x1ffffffe04047812 */ /* 0x000fe400078ec0ff */
[----:B------:R-:W-:Y:S01]  /*ac60*/  SHF.R.S32.HI R5, RZ, 0x2, R6 ;  /* 0x00000002ff057819 */ /* 0x000fe20000011406 */
[----:B------:R-:W-:Y:S01]  /*ac70*/  IMAD R6, R3, c[0x0][0x3a0], RZ ;  /* 0x0000e80003067a24 */ /* 0x000fe200078e02ff */
[----:B------:R-:W-:Y:S01]  /*ac80*/  LOP3.LUT P2, RZ, R0, 0x3, RZ, 0xc0, !PT ;  /* 0x0000000300ff7812 */ /* 0x000fe2000784c0ff */
[----:B------:R-:W-:Y:S01]  /*ac90*/  IMAD.IADD R0, R26, 0x1, -R4 ;  /* 0x000000011a007824 */ /* 0x000fe200078e0a04 */
[----:B------:R-:W-:Y:S01]  /*aca0*/  LOP3.LUT R4, R15, 0xfffffff8, RZ, 0xc0, !PT ;  /* 0xfffffff80f047812 */ /* 0x000fe200078ec0ff */
[----:B------:R-:W-:Y:S01]  /*acb0*/  IMAD R17, R7, 0x10, R5 ;  /* 0x0000001007117824 */ /* 0x000fe200078e0205 */
[----:B------:R-:W-:Y:S01]  /*acc0*/  SEL R12, R65, RZ, !P0 ;  /* 0x000000ff410c7207 */ /* 0x000fe20004000000 */
[----:B------:R-:W-:Y:S01]  /*acd0*/  IMAD R6, R2, c[0x0][0x3a4], R6 ;  /* 0x0000e90002067a24 */ /* 0x000fe200078e0206 */
[----:B------:R-:W-:Y:S01]  /*ace0*/  IADD3 R13, -R4, R61, RZ ;  /* 0x0000003d040d7210 */ /* 0x000fe20007ffe1ff */
[----:B------:R-:W-:Y:S01]  /*acf0*/  IMAD R0, R0, 0x8, R17 ;  /* 0x0000000800007824 */ /* 0x000fe200078e0211 */
[----:B--2---:R-:W-:Y:S01]  /*ad00*/  SHF.R.S32.HI R10, RZ, 0x1f, R11 ;  /* 0x0000001fff0a7819 */ /* 0x004fe2000001140b */
[----:B------:R-:W-:Y:S01]  /*ad10*/  IMAD.WIDE.U32 R4, R2, c[0x0][0x3a0], RZ ;  /* 0x0000e80002047a25 */ /* 0x000fe200078e00ff */
[----:B------:R-:W-:-:S02]  /*ad20*/  SHF.R.S32.HI R15, RZ, 0x3, R15 ;  /* 0x00000003ff0f7819 */ /* 0x000fc4000001140f */
[----:B------:R-:W-:Y:S01]  /*ad30*/  LEA.HI R18, R51, R61, RZ, 0x6 ;  /* 0x0000003d33127211 */ /* 0x000fe200078f30ff */
[----:B-1----:R-:W-:Y:S01]  /*ad40*/  IMAD R7, R28, 0x80, R0 ;  /* 0x000000801c077824 */ /* 0x002fe200078e0200 */
[----:B------:R-:W-:Y:S01]  /*ad50*/  LEA R14, R13, R15, 0x5 ;  /* 0x0000000f0d0e7211 */ /* 0x000fe200078e28ff */
[----:B------:R-:W-:Y:S01]  /*ad60*/  IMAD.WIDE.U32 R8, R11, c[0x0][0x490], R2 ;  /* 0x000124000b087a25 */ /* 0x000fe200078e0002 */
[----:B------:R-:W-:-:S03]  /*ad70*/  IADD3 R3, R5, R6, RZ ;  /* 0x0000000605037210 */ /* 0x000fc60007ffe0ff */
[----:B------:R-:W-:-:S04]  /*ad80*/  @P1 IMAD.HI.U32 R0, R7, c[0x0][0x4ec], RZ ;  /* 0x00013b0007001a27 */ /* 0x000fc800078e00ff */
[C---:B------:R-:W-:Y:S02]  /*ad90*/  IMAD R5, R10.reuse, c[0x0][0x490], RZ ;  /* 0x000124000a057a24 */ /* 0x040fe400078e02ff */
[----:B------:R-:W-:Y:S01]  /*ada0*/  IMAD.MOV.U32 R6, RZ, RZ, R7 ;  /* 0x000000ffff067224 */ /* 0x000fe200078e0007 */
[----:B------:R-:W-:Y:S01]  /*adb0*/  @P1 SHF.R.U32.HI R6, RZ, c[0x0][0x4f0], R0 ;  /* 0x00013c00ff061a19 */ /* 0x000fe20000011600 */
[----:B------:R-:W-:Y:S02]  /*adc0*/  IMAD R10, R10, c[0x0][0x3e8], RZ ;  /* 0x0000fa000a0a7a24 */ /* 0x000fe400078e02ff */
[C---:B------:R-:W-:Y:S02]  /*add0*/  IMAD R5, R11.reuse, c[0x0][0x494], R5 ;  /* 0x000125000b057a24 */ /* 0x040fe400078e0205 */
[----:B------:R-:W-:Y:S01]  /*ade0*/  IMAD.MOV.U32 R2, RZ, RZ, R4 ;  /* 0x000000ffff027224 */ /* 0x000fe200078e0004 */
[----:B------:R-:W-:Y:S01]  /*adf0*/  SHF.R.S32.HI R4, RZ, 0x1f, R65 ;  /* 0x0000001fff047819 */ /* 0x000fe20000011441 */
[----:B------:R-:W-:Y:S01]  /*ae00*/  IMAD R10, R11, c[0x0][0x3ec], R10 ;  /* 0x0000fb000b0a7a24 */ /* 0x000fe200078e020a */
[----:B------:R-:W-:Y:S01]  /*ae10*/  IADD3 R5, R9, R5, RZ ;  /* 0x0000000509057210 */ /* 0x000fe20007ffe0ff */
[----:B------:R-:W-:Y:S01]  /*ae20*/  IMAD.WIDE.U32 R2, R11, c[0x0][0x3e8], R2 ;  /* 0x0000fa000b027a25 */ /* 0x000fe200078e0002 */
[----:B------:R-:W-:-:S03]  /*ae30*/  SEL R11, R4, RZ, !P0 ;  /* 0x000000ff040b7207 */ /* 0x000fc60004000000 */
[----:B------:R-:W-:Y:S01]  /*ae40*/  IMAD.MOV R0, RZ, RZ, -R6 ;  /* 0x000000ffff007224 */ /* 0x000fe200078e0a06 */
[----:B------:R-:W-:Y:S01]  /*ae50*/  IADD3 R3, R3, R10, RZ ;  /* 0x0000000a03037210 */ /* 0x000fe20007ffe0ff */
[----:B------:R-:W-:Y:S02]  /*ae60*/  IMAD.MOV.U32 R4, RZ, RZ, R8 ;  /* 0x000000ffff047224 */ /* 0x000fe400078e0008 */
[----:B------:R-:W-:Y:S01]  /*ae70*/  IMAD R9, R0, c[0x0][0x4e8], R7 ;  /* 0x00013a0000097a24 */ /* 0x000fe200078e0207 */
[----:B------:R-:W-:Y:S01]  /*ae80*/  SHF.R.S32.HI R7, RZ, 0x1f, R6 ;  /* 0x0000001fff077819 */ /* 0x000fe20000011406 */
[----:B------:R-:W-:Y:S02]  /*ae90*/  IMAD R0, R11, c[0x0][0x498], RZ ;  /* 0x000126000b007a24 */ /* 0x000fe400078e02ff */
[----:B------:R-:W-:-:S04]  /*aea0*/  IMAD.WIDE.U32 R4, R12, c[0x0][0x498], R4 ;  /* 0x000126000c047a25 */ /* 0x000fc800078e0004 */
[----:B------:R-:W-:Y:S01]  /*aeb0*/  IMAD R0, R12, c[0x0][0x49c], R0 ;  /* 0x000127000c007a24 */ /* 0x000fe200078e0200 */
[----:B------:R-:W-:Y:S01]  /*aec0*/  IADD3 R6, P0, R6, R4, RZ ;  /* 0x0000000406067210 */ /* 0x000fe20007f1e0ff */
[----:B------:R-:W-:Y:S01]  /*aed0*/  IMAD R14, R28, 0x80, R14 ;  /* 0x000000801c0e7824 */ /* 0x000fe200078e020e */
[----:B------:R-:W-:Y:S01]  /*aee0*/  SHF.R.S32.HI R4, RZ, 0x1f, R9 ;  /* 0x0000001fff047819 */ /* 0x000fe20000011409 */
[----:B------:R-:W-:Y:S01]  /*aef0*/  IMAD.SHL.U32 R16, R15, 0x40, RZ ;  /* 0x000000400f107824 */ /* 0x000fe200078e00ff */
[----:B------:R-:W-:Y:S01]  /*af00*/  IADD3.X R7, R7, R5, R0, P0, !PT ;  /* 0x0000000507077210 */ /* 0x000fe200007fe400 */
[----:B------:R-:W-:-:S03]  /*af10*/  @P1 IMAD.HI.U32 R10, R14, c[0x0][0x4ec], RZ ;  /* 0x00013b000e0a1a27 */ /* 0x000fc600078e00ff */
[----:B------:R-:W-:Y:S01]  /*af20*/  LOP3.LUT R0, R16, 0x1c0, RZ, 0xc0, !PT ;  /* 0x000001c010007812 */ /* 0x000fe200078ec0ff */
[----:B------:R-:W-:Y:S02]  /*af30*/  IMAD R5, R4, c[0x0][0x488], RZ ;  /* 0x0001220004057a24 */ /* 0x000fe400078e02ff */
[----:B------:R-:W-:Y:S02]  /*af40*/  IMAD.SHL.U32 R4, R13, 0x8, RZ ;  /* 0x000000080d047824 */ /* 0x000fe400078e00ff */
[----:B------:R-:W-:-:S04]  /*af50*/  IMAD.WIDE.U32 R6, R9, c[0x0][0x488], R6 ;  /* 0x0001220009067a25 */ /* 0x000fc800078e0006 */
[----:B------:R-:W-:Y:S02]  /*af60*/  IMAD R9, R9, c[0x0][0x48c], R5 ;  /* 0x0001230009097a24 */ /* 0x000fe400078e0205 */
[----:B------:R-:W-:Y:S01]  /*af70*/  IMAD.MOV.U32 R8, RZ, RZ, R14 ;  /* 0x000000ffff087224 */ /* 0x000fe200078e000e */
[----:B------:R-:W-:Y:S01]  /*af80*/  @P1 SHF.R.U32.HI R8, RZ, c[0x0][0x4f0], R10 ;  /* 0x00013c00ff081a19 */ /* 0x000fe2000001160a */
[----:B------:R-:W-:Y:S01]  /*af90*/  IMAD R5, R11, c[0x0][0x3f0], RZ ;  /* 0x0000fc000b057a24 */ /* 0x000fe200078e02ff */
[----:B------:R-:W-:Y:S01]  /*afa0*/  SHF.R.U32.HI R11, RZ, 0x3, R0 ;  /* 0x00000003ff0b7819 */ /* 0x000fe20000011600 */
[----:B------:R-:W-:Y:S01]  /*afb0*/  IMAD.WIDE.U32 R2, R12, c[0x0][0x3f0], R2 ;  /* 0x0000fc000c027a25 */ /* 0x000fe200078e0002 */
[----:B------:R-:W-:Y:S02]  /*afc0*/  LOP3.LUT R10, R0, 0x38, R4, 0xf8, !PT ;  /* 0x00000038000a7812 */ /* 0x000fe400078ef804 */
[----:B------:R-:W-:Y:S02]  /*afd0*/  LEA R0, P0, R6, c[0x0][0x450], 0x2 ;  /* 0x0001140006007a11 */ /* 0x000fe400078010ff */
[----:B------:R-:W-:Y:S01]  /*afe0*/  IADD3 R9, R7, R9, RZ ;  /* 0x0000000907097210 */ /* 0x000fe20007ffe0ff */
[----:B------:R-:W-:Y:S01]  /*aff0*/  IMAD R7, R12, c[0x0][0x3f4], R5 ;  /* 0x0000fd000c077a24 */ /* 0x000fe200078e0205 */
[----:B------:R-:W-:Y:S01]  /*b000*/  LOP3.LUT R16, R10, R11, RZ, 0x3c, !PT ;  /* 0x0000000b0a107212 */ /* 0x000fe200078e3cff */
[----:B------:R-:W-:Y:S01]  /*b010*/  SHFL.IDX PT, R12, R0, RZ, 0x1c1f ;  /* 0x001c1fff000c7589 */ /* 0x000fe200000e0000 */
[----:B------:R-:W-:Y:S01]  /*b020*/  LEA.HI.X R6, R6, c[0x0][0x454], R9, 0x2, P0 ;  /* 0x0001150006067a11 */ /* 0x000fe200000f1409 */
[--C-:B------:R-:W-:Y:S01]  /*b030*/  IMAD.MOV R5, RZ, RZ, -R8.reuse ;  /* 0x000000ffff057224 */ /* 0x100fe200078e0a08 */
[----:B------:R-:W-:Y:S01]  /*b040*/  SHF.R.S32.HI R9, RZ, 0x1f, R8 ;  /* 0x0000001fff097819 */ /* 0x000fe20000011408 */
[----:B------:R1:W-:Y:S01]  /*b050*/  SHFL.IDX PT, R10, R0, 0x1, 0x1c1f ;  /* 0x003c1f00000a7f89 */ /* 0x0003e200000e0000 */
[----:B------:R-:W-:-:S02]  /*b060*/  IMAD.IADD R3, R3, 0x1, R7 ;  /* 0x0000000103037824 */ /* 0x000fc400078e0207 */
[----:B------:R-:W-:Y:S01]  /*b070*/  IMAD R5, R5, c[0x0][0x4e8], R14 ;  /* 0x00013a0005057a24 */ /* 0x000fe200078e020e */
[----:B------:R-:W2:Y:S01]  /*b080*/  SHFL.IDX PT, R13, R6, RZ, 0x1c1f ;  /* 0x001c1fff060d7589 */ /* 0x000ea200000e0000 */
[----:B------:R-:W-:-:S03]  /*b090*/  IMAD.WIDE.U32 R2, R8, c[0x0][0x3e0], R2 ;  /* 0x0000f80008027a25 */ /* 0x000fc600078e0002 */
[----:B------:R3:W4:Y:S01]  /*b0a0*/  SHFL.IDX PT, R11, R6, 0x1, 0x1c1f ;  /* 0x003c1f00060b7f89 */ /* 0x00072200000e0000 */
[C---:B-1----:R-:W-:Y:S02]  /*b0b0*/  LEA R0, R28.reuse, R17, 0x7 ;  /* 0x000000111c007211 */ /* 0x042fe400078e38ff */
[----:B------:R-:W-:Y:S02]  /*b0c0*/  LEA R28, R28, R15, 0x7 ;  /* 0x0000000f1c1c7211 */ /* 0x000fe400078e38ff */
[CC--:B------:R-:W-:Y:S01]  /*b0d0*/  ISETP.GE.OR P0, PT, R0.reuse, R29.reuse, P2 ;  /* 0x0000001d0000720c */ /* 0x0c0fe20001706670 */
[----:B---3--:R-:W-:Y:S01]  /*b0e0*/  IMAD R6, R9, c[0x0][0x3e0], RZ ;  /* 0x0000f80009067a24 */ /* 0x008fe200078e02ff */
[----:B------:R-:W-:Y:S02]  /*b0f0*/  IADD3 R9, R0, 0x8, RZ ;  /* 0x0000000800097810 */ /* 0x000fe40007ffe0ff */
[----:B------:R-:W-:Y:S01]  /*b100*/  SHF.R.S32.HI R0, RZ, 0x1f, R5 ;  /* 0x0000001fff007819 */ /* 0x000fe20000011405 */
[----:B------:R-:W-:Y:S01]  /*b110*/  IMAD R7, R8, c[0x0][0x3e4], R6 ;  /* 0x0000f90008077a24 */ /* 0x000fe200078e0206 */
[----:B------:R-:W-:Y:S01]  /*b120*/  ISETP.GE.OR P2, PT, R9, R29, P2 ;  /* 0x0000001d0900720c */ /* 0x000fe20001746670 */
[----:B------:R-:W-:-:S02]  /*b130*/  IMAD.SHL.U32 R6, R18, 0x8, RZ ;  /* 0x0000000812067824 */ /* 0x000fc400078e00ff */
[----:B------:R-:W-:-:S04]  /*b140*/  IMAD.IADD R3, R3, 0x1, R7 ;  /* 0x0000000103037824 */ /* 0x000fc800078e0207 */
[----:B--2---:R1:W-:Y:S01]  /*b150*/  @!P0 ST.E [R12.64], R56 ;  /* 0x000000380c008985 */ /* 0x0043e2000c101904 */
[----:B------:R-:W-:Y:S01]  /*b160*/  IMAD R0, R0, c[0x0][0x3d8], RZ ;  /* 0x0000f60000007a24 */ /* 0x000fe200078e02ff */
[----:B------:R-:W-:Y:S01]  /*b170*/  LOP3.LUT R7, R16, 0x7ffffe00, R6, 0xf8, !PT ;  /* 0x7ffffe0010077812 */ /* 0x000fe200078ef806 */
[----:B------:R-:W-:-:S04]  /*b180*/  IMAD.WIDE.U32 R2, R5, c[0x0][0x3d8], R2 ;  /* 0x0000f60005027a25 */ /* 0x000fc800078e0002 */
[----:B------:R-:W-:Y:S01]  /*b190*/  IMAD R6, R5, c[0x0][0x3dc], R0 ;  /* 0x0000f70005067a24 */ /* 0x000fe200078e0200 */
[----:B------:R-:W-:Y:S01]  /*b1a0*/  SHF.L.U32 R0, R7, 0x1, RZ ;  /* 0x0000000107007819 */ /* 0x000fe200000006ff */
[----:B----4-:R1:W-:Y:S01]  /*b1b0*/  @!P2 ST.E [R10.64], R57 ;  /* 0x000000390a00a985 */ /* 0x0103e2000c101904 */
[C---:B------:R-:W-:Y:S01]  /*b1c0*/  LEA R31, P0, R2.reuse, c[0x0][0x380], 0x1 ;  /* 0x0000e000021f7a11 */ /* 0x040fe200078008ff */
[----:B------:R-:W-:Y:S02]  /*b1d0*/  IMAD.IADD R3, R3, 0x1, R6 ;  /* 0x0000000103037824 */ /* 0x000fe400078e0206 */
[----:B------:R1:W2:Y:S03]  /*b1e0*/  LDS.128 R44, [R0+0x1080] ;  /* 0x00108000002c7984 */ /* 0x0002a60000000c00 */
[----:B------:R-:W-:Y:S01]  /*b1f0*/  LEA.HI.X R30, R2, c[0x0][0x384], R3, 0x1, P0 ;  /* 0x0000e100021e7a11 */ /* 0x000fe200000f0c03 */
[----:B------:R1:W3:Y:S01]  /*b200*/  LDS.128 R60, [R0+0x2080] ;  /* 0x00208000003c7984 */ /* 0x0002e20000000c00 */
[----:B------:R-:W-:-:S03]  /*b210*/  ISETP.GE.AND P0, PT, R28, R29, PT ;  /* 0x0000001d1c00720c */ /* 0x000fc60003f06270 */
[----:B------:R1:W4:Y:S04]  /*b220*/  LDS.128 R72, [R0+0x3080] ;  /* 0x0030800000487984 */ /* 0x0003280000000c00 */
[----:B------:R1:W1:Y:S04]  /*b230*/  LDS.128 R40, [R0+0x5080] ;  /* 0x0050800000287984 */ /* 0x0002680000000c00 */
        /* <DEDUP_REMOVED lines=8> */
[----:B------:R1:W1:Y:S04]  /*b2c0*/  SHFL.IDX PT, R2, R31, RZ, 0x181f ;  /* 0x00181fff1f027589 */ /* 0x00026800000e0000 */
[----:B------:R1:W1:Y:S01]  /*b2d0*/  SHFL.IDX PT, R3, R30, RZ, 0x181f ;  /* 0x00181fff1e037589 */ /* 0x00026200000e0000 */
[----:B------:R-:W-:Y:S05]  /*b2e0*/  @P0 BRA `(.L_x_28) ;  /* 0x000001c000000947 */ /* 0x000fea0003800000 */
[----:B--234-:R-:W2:Y:S01]  /*b2f0*/  LDS.128 R24, [R0+0x80] ;  /* 0x0000800000187984 */ /* 0x01cea20000000c00 */
[----:B------:R-:W-:-:S02]  /*b300*/  IADD3 R7, R4, 0x40, RZ ;  /* 0x0000004004077810 */ /* 0x000fc40007ffe0ff */
[C---:B------:R-:W-:Y:S01]  /*b310*/  IADD3 R8, R4.reuse, 0x80, RZ ;  /* 0x0000008004087810 */ /* 0x040fe20007ffe0ff */
[----:B------:R-:W3:Y:S01]  /*b320*/  LDS.128 R20, [R0+0x4080] ;  /* 0x0040800000147984 */ /* 0x000ee20000000c00 */
[----:B------:R-:W-:Y:S02]  /*b330*/  IADD3 R9, R4, 0xc0, RZ ;  /* 0x000000c004097810 */ /* 0x000fe40007ffe0ff */
[----:B------:R-:W-:Y:S01]  /*b340*/  ISETP.GE.AND P2, PT, R7, c[0x0][0x3c8], PT ;  /* 0x0000f20007007a0c */ /* 0x000fe20003f46270 */
[----:B------:R-:W4:Y:S01]  /*b350*/  LDS.128 R16, [R0+0x8080] ;  /* 0x0080800000107984 */ /* 0x000f220000000c00 */
[----:B------:R-:W-:Y:S02]  /*b360*/  ISETP.GE.AND P1, PT, R8, c[0x0][0x3c8], PT ;  /* 0x0000f20008007a0c */ /* 0x000fe40003f26270 */
[----:B------:R-:W-:Y:S01]  /*b370*/  ISETP.GE.AND P0, PT, R9, c[0x0][0x3c8], PT ;  /* 0x0000f20009007a0c */ /* 0x000fe20003f06270 */
[----:B-1----:R1:W5:Y:S01]  /*b380*/  LDS.128 R12, [R0+0xc080] ;  /* 0x00c08000000c7984 */ /* 0x0023620000000c00 */
[----:B------:R-:W-:-:S07]  /*b390*/  ISETP.GE.AND P3, PT, R4, c[0x0][0x3c8], PT ;  /* 0x0000f20004007a0c */ /* 0x000fce0003f66270 */
[----:B------:R-:W-:-:S04]  /*b3a0*/  @!P2 SHF.R.S32.HI R5, RZ, 0x1f, R7 ;  /* 0x0000001fff05a819 */ /* 0x000fc80000011407 */
[----:B------:R-:W-:Y:S02]  /*b3b0*/  @!P0 SHF.R.S32.HI R6, RZ, 0x1f, R9 ;  /* 0x0000001fff068819 */ /* 0x000fe40000011409 */
[----:B------:R-:W-:Y:S01]  /*b3c0*/  @!P2 LEA.HI R7, R5, R7, RZ, 0x3 ;  /* 0x000000070507a211 */ /* 0x000fe200078f18ff */
[----:B------:R-:W-:Y:S01]  /*b3d0*/  @!P3 IMAD.WIDE R10, R4, 0x2, R2 ;  /* 0x00000002040ab825 */ /* 0x000fe200078e0202 */
[----:B-1----:R-:W-:-:S04]  /*b3e0*/  @!P1 SHF.R.S32.HI R0, RZ, 0x1f, R8 ;  /* 0x0000001fff009819 */ /* 0x002fc80000011408 */
[----:B------:R-:W-:Y:S01]  /*b3f0*/  @!P1 LEA.HI R5, R0, R8, RZ, 0x3 ;  /* 0x0000000800059211 */ /* 0x000fe200078f18ff */
[----:B--2---:R1:W-:Y:S01]  /*b400*/  @!P3 ST.E.128 [R10.64], R24 ;  /* 0x000000180a00b985 */ /* 0x0043e2000c101d04 */
[----:B------:R-:W-:Y:S02]  /*b410*/  @!P0 LEA.HI R0, R6, R9, RZ, 0x3 ;  /* 0x0000000906008211 */ /* 0x000fe400078f18ff */
[----:B------:R-:W-:Y:S02]  /*b420*/  @!P2 LOP3.LUT R6, R7, 0xfffffff8, RZ, 0xc0, !PT ;  /* 0xfffffff80706a812 */ /* 0x000fe400078ec0ff */
[----:B------:R-:W-:Y:S02]  /*b430*/  @!P1 LOP3.LUT R5, R5, 0xfffffff8, RZ, 0xc0, !PT ;  /* 0xfffffff805059812 */ /* 0x000fe400078ec0ff */
[----:B------:R-:W-:Y:S01]  /*b440*/  @!P0 LOP3.LUT R0, R0, 0xfffffff8, RZ, 0xc0, !PT ;  /* 0xfffffff800008812 */ /* 0x000fe200078ec0ff */
[----:B------:R-:W-:-:S04]  /*b450*/  @!P2 IMAD.WIDE R8, R6, 0x2, R2 ;  /* 0x000000020608a825 */ /* 0x000fc800078e0202 */
[--C-:B------:R-:W-:Y:S01]  /*b460*/  @!P1 IMAD.WIDE R6, R5, 0x2, R2.reuse ;  /* 0x0000000205069825 */ /* 0x100fe200078e0202 */
[----:B---3--:R1:W-:Y:S03]  /*b470*/  @!P2 ST.E.128 [R8.64], R20 ;  /* 0x000000140800a985 */ /* 0x0083e6000c101d04 */
[----:B------:R-:W-:Y:S01]  /*b480*/  @!P0 IMAD.WIDE R2, R0, 0x2, R2 ;  /* 0x0000000200028825 */ /* 0x000fe200078e0202 */
[----:B----4-:R1:W-:Y:S04]  /*b490*/  @!P1 ST.E.128 [R6.64], R16 ;  /* 0x0000001006009985 */ /* 0x0103e8000c101d04 */
[----:B-----5:R1:W-:Y:S02]  /*b4a0*/  @!P0 ST.E.128 [R2.64], R12 ;  /* 0x0000000c02008985 */ /* 0x0203e4000c101d04 */
.L_x_28:
[----:B--234-:R-:W-:Y:S05]  /*b4b0*/  BSYNC B0 ;  /* 0x0000000000007941 */ /* 0x01cfea0003800000 */
.L_x_27:
[----:B-1----:R-:W-:Y:S01]  /*b4c0*/  IADD3 R0, R28, 0x20, RZ ;  /* 0x000000201c007810 */ /* 0x002fe20007ffe0ff */
[----:B------:R1:W2:Y:S01]  /*b4d0*/  SHFL.IDX PT, R3, R30, 0x1, 0x181f ;  /* 0x00381f001e037f89 */ /* 0x0002a200000e0000 */
[----:B------:R-:W-:Y:S02]  /*b4e0*/  BSSY B0, `(.L_x_29) ;  /* 0x000001c000007945 */ /* 0x000fe40003800000 */
[----:B------:R-:W-:Y:S01]  /*b4f0*/  ISETP.GE.AND P0, PT, R0, R29, PT ;  /* 0x0000001d0000720c */ /* 0x000fe20003f06270 */
[----:B------:R1:W3:-:S12]  /*b500*/  SHFL.IDX PT, R2, R31, 0x1, 0x181f ;  /* 0x00381f001f027f89 */ /* 0x0002d800000e0000 */
[----:B------:R-:W-:Y:S05]  /*b510*/  @P0 BRA `(.L_x_30) ;  /* 0x0000018000000947 */ /* 0x000fea0003800000 */
[C---:B------:R-:W-:Y:S02]  /*b520*/  IADD3 R7, R4.reuse, 0x40, RZ ;  /* 0x0000004004077810 */ /* 0x040fe40007ffe0ff */
[C---:B------:R-:W-:Y:S02]  /*b530*/  IADD3 R8, R4.reuse, 0x80, RZ ;  /* 0x0000008004087810 */ /* 0x040fe40007ffe0ff */
[----:B------:R-:W-:Y:S02]  /*b540*/  IADD3 R9, R4, 0xc0, RZ ;  /* 0x000000c004097810 */ /* 0x000fe40007ffe0ff */
[----:B------:R-:W-:Y:S02]  /*b550*/  ISETP.GE.AND P2, PT, R7, c[0x0][0x3c8], PT ;  /* 0x0000f20007007a0c */ /* 0x000fe40003f46270 */
[----:B------:R-:W-:Y:S02]  /*b560*/  ISETP.GE.AND P1, PT, R8, c[0x0][0x3c8], PT ;  /* 0x0000f20008007a0c */ /* 0x000fe40003f26270 */
[----:B------:R-:W-:-:S02]  /*b570*/  ISETP.GE.AND P0, PT, R9, c[0x0][0x3c8], PT ;  /* 0x0000f20009007a0c */ /* 0x000fc40003f06270 */
[----:B------:R-:W-:-:S07]  /*b580*/  ISETP.GE.AND P3, PT, R4, c[0x0][0x3c8], PT ;  /* 0x0000f20004007a0c */ /* 0x000fce0003f66270 */
[----:B------:R-:W-:Y:S02]  /*b590*/  @!P2 SHF.R.S32.HI R5, RZ, 0x1f, R7 ;  /* 0x0000001fff05a819 */ /* 0x000fe40000011407 */
[----:B------:R-:W-:Y:S02]  /*b5a0*/  @!P1 SHF.R.S32.HI R0, RZ, 0x1f, R8 ;  /* 0x0000001fff009819 */ /* 0x000fe40000011408 */
[----:B------:R-:W-:Y:S02]  /*b5b0*/  @!P0 SHF.R.S32.HI R6, RZ, 0x1f, R9 ;  /* 0x0000001fff068819 */ /* 0x000fe40000011409 */
[----:B------:R-:W-:Y:S01]  /*b5c0*/  @!P2 LEA.HI R7, R5, R7, RZ, 0x3 ;  /* 0x000000070507a211 */ /* 0x000fe200078f18ff */
[----:B--23--:R-:W-:Y:S01]  /*b5d0*/  @!P3 IMAD.WIDE R10, R4, 0x2, R2 ;  /* 0x00000002040ab825 */ /* 0x00cfe200078e0202 */
        /* <DEDUP_REMOVED lines=12> */
.L_x_30:
[----:B------:R-:W-:Y:S05]  /*b6a0*/  BSYNC B0 ;  /* 0x0000000000007941 */ /* 0x000fea0003800000 */
.L_x_29:
[----:B------:R-:W-:Y:S01]  /*b6b0*/  IADD3 R0, R28, 0x40, RZ ;  /* 0x000000401c007810 */ /* 0x000fe20007ffe0ff */
[----:B--2---:R2:W4:Y:S01]  /*b6c0*/  SHFL.IDX PT, R3, R30, 0x2, 0x181f ;  /* 0x00581f001e037f89 */ /* 0x00452200000e0000 */
[----:B------:R-:W-:Y:S02]  /*b6d0*/  BSSY B0, `(.L_x_31) ;  /* 0x000001c000007945 */ /* 0x000fe40003800000 */
[----:B------:R-:W-:Y:S01]  /*b6e0*/  ISETP.GE.AND P0, PT, R0, R29, PT ;  /* 0x0000001d0000720c */ /* 0x000fe20003f06270 */
[----:B---3--:R2:W3:-:S12]  /*b6f0*/  SHFL.IDX PT, R2, R31, 0x2, 0x181f ;  /* 0x00581f001f027f89 */ /* 0x0084d800000e0000 */
        /* <DEDUP_REMOVED lines=25> */
.L_x_32:
[----:B------:R-:W-:Y:S05]  /*b890*/  BSYNC B0 ;  /* 0x0000000000007941 */ /* 0x000fea0003800000 */
.L_x_31:
[----:B------:R-:W-:Y:S01]  /*b8a0*/  IADD3 R0, R28, 0x60, RZ ;  /* 0x000000601c007810 */ /* 0x000fe20007ffe0ff */
[----:B---34-:R3:W4:Y:S03]  /*b8b0*/  SHFL.IDX PT, R3, R30, 0x3, 0x181f ;  /* 0x00781f001e037f89 */ /* 0x01872600000e0000 */
[----:B------:R-:W-:Y:S01]  /*b8c0*/  ISETP.GE.AND P0, PT, R0, R29, PT ;  /* 0x0000001d0000720c */ /* 0x000fe20003f06270 */
[----:B------:R3:W1:-:S12]  /*b8d0*/  SHFL.IDX PT, R2, R31, 0x3, 0x181f ;  /* 0x00781f001f027f89 */ /* 0x00065800000e0000 */
[----:B------:R-:W-:Y:S05]  /*b8e0*/  @P0 EXIT ;  /* 0x000000000000094d */ /* 0x000fea0003800000 */
[C---:B------:R-:W-:Y:S02]  /*b8f0*/  IADD3 R6, R4.reuse, 0x40, RZ ;  /* 0x0000004004067810 */ /* 0x040fe40007ffe0ff */
[----:B------:R-:W-:Y:S02]  /*b900*/  IADD3 R7, R4, 0x80, RZ ;  /* 0x0000008004077810 */ /* 0x000fe40007ffe0ff */
[----:B------:R-:W-:Y:S02]  /*b910*/  ISETP.GE.AND P1, PT, R6, c[0x0][0x3c8], PT ;  /* 0x0000f20006007a0c */ /* 0x000fe40003f26270 */
        /* <DEDUP_REMOVED lines=12> */
[----:B------:R-:W-:Y:S01]  /*b9e0*/  IADD3 R0, R4, 0xc0, RZ ;  /* 0x000000c004007810 */ /* 0x000fe20007ffe0ff */
        /* <DEDUP_REMOVED lines=10> */
.L_x_25:
[----:B------:R-:W2:Y:S01]  /*ba90*/  LDL R8, [R1+0xa8] ;  /* 0x0000a80001087983 */ /* 0x000ea20000100800 */
[----:B------:R-:W-:Y:S01]  /*baa0*/  ISETP.NE.U32.AND P0, PT, RZ, c[0x0][0x508], PT ;  /* 0x00014200ff007a0c */ /* 0x000fe20003f05070 */
[----:B------:R-:W-:Y:S01]  /*bab0*/  IMAD.MOV.U32 R2, RZ, RZ, 0x4 ;  /* 0x00000004ff027424 */ /* 0x000fe200078e00ff */
[----:B------:R-:W-:Y:S02]  /*bac0*/  ISETP.NE.U32.AND P1, PT, RZ, c[0x0][0x500], PT ;  /* 0x00014000ff007a0c */ /* 0x000fe40003f25070 */
[----:B------:R-:W-:Y:S02]  /*bad0*/  ISETP.NE.AND.EX P0, PT, RZ, c[0x0][0x50c], PT, P0 ;  /* 0x00014300ff007a0c */ /* 0x000fe40003f05300 */
[----:B------:R-:W-:Y:S01]  /*bae0*/  ISETP.NE.AND.EX P1, PT, RZ, c[0x0][0x504], PT, P1 ;  /* 0x00014100ff007a0c */ /* 0x000fe20003f25310 */
[----:B------:R-:W-:Y:S02]  /*baf0*/  IMAD.MOV.U32 R16, RZ, RZ, c[0x0][0x388] ;  /* 0x0000e200ff107624 */ /* 0x000fe400078e00ff */
[----:B--2---:R-:W-:-:S08]  /*bb00*/  IMAD.WIDE R6, R8, R2, c[0x0][0x500] ;  /* 0x0001400008067625 */ /* 0x004fd000078e0202 */
[----:B------:R-:W-:Y:S02]  /*bb10*/  @P0 IMAD.WIDE R2, R8, R2, c[0x0][0x508] ;  /* 0x0001420008020625 */ /* 0x000fe400078e0202 */
[----:B------:R-:W2:Y:S04]  /*bb20*/  @P1 LDG.E R0, [R6.64] ;  /* 0x0000000406001981 */ /* 0x000ea8000c1e1900 */
[----:B------:R1:W5:Y:S01]  /*bb30*/  @P0 LDG.E R16, [R2.64] ;  /* 0x0000000402100981 */ /* 0x000362000c1e1900 */
[----:B------:R-:W-:Y:S02]  /*bb40*/  CS2R R4, SRZ ;  /* 0x0000000000047805 */ /* 0x000fe4000001ff00 */
[--C-:B--2---:R-:W-:Y:S01]  /*bb50*/  @P1 SHF.R.S32.HI R5, RZ, 0x1f, R0.reuse ;  /* 0x0000001fff051819 */ /* 0x104fe20000011400 */
[----:B------:R-:W-:Y:S01]  /*bb60*/  @P1 IMAD.MOV.U32 R4, RZ, RZ, R0 ;  /* 0x000000ffff041224 */ /* 0x000fe200078e0000 */
[----:B------:R-:W-:Y:S05]  /*bb70*/  @P0 BRA `(.L_x_33) ;  /* 0x0000004000000947 */ /* 0x000fea0003800000 */
[----:B-1----:R-:W-:Y:S05]  /*bb80*/  @!P1 BRA `(.L_x_33) ;  /* 0x0000003000009947 */ /* 0x002fea0003800000 */
[----:B------:R1:W2:Y:S04]  /*bb90*/  LDG.E R0, [R6.64] ;  /* 0x0000000406007981 */ /* 0x0002a8000c1e1900 */
[----:B-1----:R-:W2:Y:S02]  /*bba0*/  LDG.E R6, [R6.64+0x4] ;  /* 0x0000040406067981 */ /* 0x002ea4000c1e1900 */
[----:B--2--5:R-:W-:-:S02]  /*bbb0*/  IADD3 R16, -R0, R6, RZ ;  /* 0x0000000600107210 */ /* 0x024fc40007ffe1ff */
.L_x_33:
[----:B-1----:R-:W1:Y:S01]  /*bbc0*/  S2R R12, SR_TID.X ;  /* 0x00000000000c7919 */ /* 0x002e620000002100 */
[----:B------:R-:W-:Y:S01]  /*bbd0*/  SHF.R.S32.HI R0, RZ, 0x1f, R8 ;  /* 0x0000001fff007819 */ /* 0x000fe20000011408 */
[----:B------:R-:W-:Y:S01]  /*bbe0*/  BSSY B0, `(.L_x_34) ;  /* 0x0000028000007945 */ /* 0x000fe20003800000 */
[----:B------:R-:W-:-:S02]  /*bbf0*/  SEL R10, R8, RZ, !P1 ;  /* 0x000000ff080a7207 */ /* 0x000fc40004800000 */
[----:B------:R-:W-:Y:S02]  /*bc00*/  SEL R11, R0, RZ, !P1 ;  /* 0x000000ff000b7207 */ /* 0x000fe40004800000 */
[----:B-1----:R-:W-:-:S13]  /*bc10*/  ISETP.GE.AND P0, PT, R12, 0x80, PT ;  /* 0x000000800c00780c */ /* 0x002fda0003f06270 */
[----:B------:R-:W-:Y:S05]  /*bc20*/  @P0 BRA `(.L_x_35) ;  /* 0x0000023000000947 */ /* 0x000fea0003800000 */
[----:B------:R-:W1:Y:S01]  /*bc30*/  S2R R9, SR_CTAID.X ;  /* 0x0000000000097919 */ /* 0x000e620000002500 */
[----:B-----5:R-:W-:Y:S01]  /*bc40*/  IMAD R0, R16, c[0x0][0x4e8], RZ ;  /* 0x00013a0010007a24 */ /* 0x020fe200078e02ff */
[----:B-1----:R-:W-:-:S04]  /*bc50*/  LEA R9, R9, R12, 0x7 ;  /* 0x0000000c09097211 */ /* 0x002fc800078e38ff */
[----:B------:R-:W-:-:S13]  /*bc60*/  ISETP.GE.AND P0, PT, R9, R0, PT ;  /* 0x000000000900720c */ /* 0x000fda0003f06270 */
[----:B------:R-:W-:Y:S05]  /*bc70*/  @P0 BRA `(.L_x_35) ;  /* 0x000001e000000947 */ /* 0x000fea0003800000 */
[----:B------:R-:W1:Y:S01]  /*bc80*/  S2R R8, SR_CTAID.Y ;  /* 0x0000000000087919 */ /* 0x000e620000002600 */
[----:B------:R-:W-:Y:S01]  /*bc90*/  MOV R0, c[0x0][0x4e8] ;  /* 0x00013a0000007a02 */ /* 0x000fe20000000f00 */
[----:B------:R-:W-:Y:S01]  /*bca0*/  IMAD.MOV.U32 R3, RZ, RZ, R5 ;  /* 0x000000ffff037224 */ /* 0x000fe200078e0005 */
[----:B------:R-:W-:Y:S02]  /*bcb0*/  MOV R2, R4 ;  /* 0x0000000400027202 */ /* 0x000fe40000000f00 */
[----:B------:R-:W-:-:S13]  /*bcc0*/  ISETP.NE.AND P0, PT, R0, 0x1, PT ;  /* 0x000000010000780c */ /* 0x000fda0003f05270 */
[----:B------:R-:W-:Y:S01]  /*bcd0*/  @P0 IMAD.HI.U32 R7, R9, c[0x0][0x4ec], RZ ;  /* 0x00013b0009070a27 */ /* 0x000fe200078e00ff */
[----:B-1----:R-:W-:-:S03]  /*bce0*/  SHF.R.S32.HI R0, RZ, 0x1f, R8 ;  /* 0x0000001fff007819 */ /* 0x002fc60000011408 */
[----:B------:R-:W-:-:S04]  /*bcf0*/  IMAD.WIDE.U32 R2, R8, c[0x0][0x490], R2 ;  /* 0x0001240008027a25 */ /* 0x000fc800078e0002 */
[----:B------:R-:W-:Y:S02]  /*bd00*/  IMAD R6, R0, c[0x0][0x490], RZ ;  /* 0x0001240000067a24 */ /* 0x000fe400078e02ff */
[----:B------:R-:W-:Y:S01]  /*bd10*/  IMAD.MOV.U32 R0, RZ, RZ, R9 ;  /* 0x000000ffff007224 */ /* 0x000fe200078e0009 */
[----:B------:R-:W-:Y:S01]  /*bd20*/  @P0 SHF.R.U32.HI R0, RZ, c[0x0][0x4f0], R7 ;  /* 0x00013c00ff000a19 */ /* 0x000fe20000011607 */
[----:B------:R-:W-:Y:S02]  /*bd30*/  IMAD R6, R8, c[0x0][0x494], R6 ;  /* 0x0001250008067a24 */ /* 0x000fe400078e0206 */
[----:B------:R-:W-:Y:S01]  /*bd40*/  IMAD R8, R11, c[0x0][0x498], RZ ;  /* 0x000126000b087a24 */ /* 0x000fe200078e02ff */
[----:B------:R-:W-:Y:S01]  /*bd50*/  IADD3 R7, -R0, RZ, RZ ;  /* 0x000000ff00077210 */ /* 0x000fe20007ffe1ff */
[----:B------:R-:W-:Y:S02]  /*bd60*/  IMAD.IADD R3, R6, 0x1, R3 ;  /* 0x0000000106037824 */ /* 0x000fe400078e0203 */
[----:B------:R-:W-:-:S02]  /*bd70*/  IMAD R8, R10, c[0x0][0x49c], R8 ;  /* 0x000127000a087a24 */ /* 0x000fc400078e0208 */
[----:B------:R-:W-:Y:S01]  /*bd80*/  IMAD R6, R7, c[0x0][0x4e8], R9 ;  /* 0x00013a0007067a24 */ /* 0x000fe200078e0209 */
[----:B------:R-:W-:Y:S01]  /*bd90*/  SHF.R.S32.HI R9, RZ, 0x1f, R0 ;  /* 0x0000001fff097819 */ /* 0x000fe20000011400 */
[----:B------:R-:W-:-:S03]  /*bda0*/  IMAD.WIDE.U32 R2, R10, c[0x0][0x498], R2 ;  /* 0x000126000a027a25 */ /* 0x000fc600078e0002 */
[----:B------:R-:W-:Y:S02]  /*bdb0*/  SHF.R.S32.HI R7, RZ, 0x1f, R6 ;  /* 0x0000001fff077819 */ /* 0x000fe40000011406 */
[----:B------:R-:W-:-:S03]  /*bdc0*/  IADD3 R2, P0, R0, R2, RZ ;  /* 0x0000000200027210 */ /* 0x000fc60007f1e0ff */
[----:B------:R-:W-:Y:S01]  /*bdd0*/  IMAD R0, R7, c[0x0][0x488], RZ ;  /* 0x0001220007007a24 */ /* 0x000fe200078e02ff */
[----:B------:R-:W-:-:S03]  /*bde0*/  IADD3.X R3, R9, R3, R8, P0, !PT ;  /* 0x0000000309037210 */ /* 0x000fc600007fe408 */
[C---:B------:R-:W-:Y:S02]  /*bdf0*/  IMAD R0, R6.reuse, c[0x0][0x48c], R0 ;  /* 0x0001230006007a24 */ /* 0x040fe400078e0200 */
[----:B------:R-:W-:-:S05]  /*be00*/  IMAD.WIDE.U32 R2, R6, c[0x0][0x488], R2 ;  /* 0x0001220006027a25 */ /* 0x000fca00078e0002 */
[----:B------:R-:W-:Y:S02]  /*be10*/  IADD3 R0, R3, R0, RZ ;  /* 0x0000000003007210 */ /* 0x000fe40007ffe0ff */
[----:B------:R-:W-:-:S04]  /*be20*/  LEA R6, P0, R2, c[0x0][0x450], 0x2 ;  /* 0x0001140002067a11 */ /* 0x000fc800078010ff */
[----:B------:R-:W-:Y:S02]  /*be30*/  LEA.HI.X R7, R2, c[0x0][0x454], R0, 0x2, P0 ;  /* 0x0001150002077a11 */ /* 0x000fe400000f1400 */
[----:B------:R-:W-:-:S05]  /*be40*/  MOV R0, 0xff800000 ;  /* 0xff80000000007802 */ /* 0x000fca0000000f00 */
[----:B------:R1:W-:Y:S02]  /*be50*/  STG.E [R6.64], R0 ;  /* 0x0000000006007986 */ /* 0x0003e4000c101904 */
.L_x_35:
[----:B------:R-:W-:Y:S05]  /*be60*/  BSYNC B0 ;  /* 0x0000000000007941 */ /* 0x000fea0003800000 */
.L_x_34:
[----:B-1----:R-:W1:Y:S01]  /*be70*/  S2R R6, SR_CTAID.Y ;  /* 0x0000000000067919 */ /* 0x002e620000002600 */
[----:B------:R-:W-:Y:S01]  /*be80*/  IMAD R0, R5, c[0x0][0x3a0], RZ ;  /* 0x0000e80005007a24 */ /* 0x000fe200078e02ff */
[----:B------:R-:W-:Y:S01]  /*be90*/  SHF.R.S32.HI R5, RZ, 0x1f, R12 ;  /* 0x0000001fff057819 */ /* 0x000fe2000001140c */
[C---:B------:R-:W-:Y:S01]  /*bea0*/  IMAD.WIDE.U32 R2, R4.reuse, c[0x0][0x3a0], RZ ;  /* 0x0000e80004027a25 */ /* 0x040fe200078e00ff */
[----:B------:R-:W2:Y:S01]  /*beb0*/  S2R R14, SR_CTAID.X ;  /* 0x00000000000e7919 */ /* 0x000ea20000002500 */
[----:B------:R-:W-:Y:S01]  /*bec0*/  MOV R8, c[0x0][0x4e8] ;  /* 0x00013a0000087a02 */ /* 0x000fe20000000f00 */
[----:B------:R-:W-:Y:S01]  /*bed0*/  BSSY B0, `(.L_x_36) ;  /* 0x0000043000007945 */ /* 0x000fe20003800000 */
[----:B------:R-:W-:Y:S01]  /*bee0*/  LEA.HI R5, R5, R12, RZ, 0x3 ;  /* 0x0000000c05057211 */ /* 0x000fe200078f18ff */
[----:B------:R-:W-:Y:S01]  /*bef0*/  IMAD R0, R4, c[0x0][0x3a4], R0 ;  /* 0x0000e90004007a24 */ /* 0x000fe200078e0200 */
[----:B------:R-:W-:Y:S01]  /*bf00*/  ISETP.NE.AND P0, PT, R8, 0x1, PT ;  /* 0x000000010800780c */ /* 0x000fe20003f05270 */
[----:B-----5:R-:W-:Y:S01]  /*bf10*/  IMAD R16, R16, c[0x0][0x4e8], RZ ;  /* 0x00013a0010107a24 */ /* 0x020fe200078e02ff */
[----:B------:R-:W-:Y:S01]  /*bf20*/  LOP3.LUT R4, R5, 0xfffffff8, RZ, 0xc0, !PT ;  /* 0xfffffff805047812 */ /* 0x000fe200078ec0ff */
[----:B------:R-:W-:Y:S01]  /*bf30*/  IMAD.IADD R3, R3, 0x1, R0 ;  /* 0x0000000103037824 */ /* 0x000fe200078e0200 */
[----:B------:R-:W-:-:S02]  /*bf40*/  SHF.R.S32.HI R8, RZ, 0x3, R5 ;  /* 0x00000003ff087819 */ /* 0x000fc40000011405 */
[----:B------:R-:W-:-:S05]  /*bf50*/  IADD3 R9, -R4, R12, RZ ;  /* 0x0000000c04097210 */ /* 0x000fca0007ffe1ff */
[----:B------:R-:W-:Y:S01]  /*bf60*/  IMAD R4, R9, 0x20, R8 ;  /* 0x0000002009047824 */ /* 0x000fe200078e0208 */
[----:B-1----:R-:W-:Y:S01]  /*bf70*/  SHF.R.S32.HI R7, RZ, 0x1f, R6 ;  /* 0x0000001fff077819 */ /* 0x002fe20000011406 */
[----:B------:R-:W-:-:S03]  /*bf80*/  IMAD.WIDE.U32 R2, R6, c[0x0][0x3e8], R2 ;  /* 0x0000fa0006027a25 */ /* 0x000fc600078e0002 */
[C---:B--2---:R-:W-:Y:S01]  /*bf90*/  LEA R4, R14.reuse, R4, 0x7 ;  /* 0x000000040e047211 */ /* 0x044fe200078e38ff */
[----:B------:R-:W-:Y:S01]  /*bfa0*/  IMAD R0, R7, c[0x0][0x3e8], RZ ;  /* 0x0000fa0007007a24 */ /* 0x000fe200078e02ff */
[----:B------:R-:W-:-:S03]  /*bfb0*/  LEA R14, R14, R8, 0x7 ;  /* 0x000000080e0e7211 */ /* 0x000fc600078e38ff */
[----:B------:R-:W-:Y:S02]  /*bfc0*/  IMAD R0, R6, c[0x0][0x3ec], R0 ;  /* 0x0000fb0006007a24 */ /* 0x000fe400078e0200 */
[----:B------:R-:W-:-:S04]  /*bfd0*/  @P0 IMAD.HI.U32 R5, R4, c[0x0][0x4ec], RZ ;  /* 0x00013b0004050a27 */ /* 0x000fc800078e00ff */
[----:B------:R-:W-:Y:S01]  /*bfe0*/  IMAD.IADD R3, R0, 0x1, R3 ;  /* 0x0000000100037824 */ /* 0x000fe200078e0203 */
[----:B------:R-:W-:Y:S01]  /*bff0*/  MOV R0, R4 ;  /* 0x0000000400007202 */ /* 0x000fe20000000f00 */
[----:B------:R-:W-:Y:S01]  /*c000*/  IMAD R6, R11, c[0x0][0x3f0], RZ ;  /* 0x0000fc000b067a24 */ /* 0x000fe200078e02ff */
[----:B------:R-:W-:Y:S01]  /*c010*/  @P0 SHF.R.U32.HI R0, RZ, c[0x0][0x4f0], R5 ;  /* 0x00013c00ff000a19 */ /* 0x000fe20000011605 */
[----:B------:R-:W-:-:S04]  /*c020*/  IMAD.WIDE.U32 R2, R10, c[0x0][0x3f0], R2 ;  /* 0x0000fc000a027a25 */ /* 0x000fc800078e0002 */
[----:B------:R-:W-:Y:S01]  /*c030*/  IMAD R7, R10, c[0x0][0x3f4], R6 ;  /* 0x0000fd000a077a24 */ /* 0x000fe200078e0206 */
[--C-:B------:R-:W-:Y:S01]  /*c040*/  SHF.R.S32.HI R6, RZ, 0x1f, R0.reuse ;  /* 0x0000001fff067819 */ /* 0x100fe20000011400 */
[----:B------:R-:W-:-:S03]  /*c050*/  IMAD.MOV R5, RZ, RZ, -R0 ;  /* 0x000000ffff057224 */ /* 0x000fc600078e0a00 */
[----:B------:R-:W-:Y:S01]  /*c060*/  IADD3 R3, R3, R7, RZ ;  /* 0x0000000703037210 */ /* 0x000fe20007ffe0ff */
[----:B------:R-:W-:Y:S02]  /*c070*/  IMAD R6, R6, c[0x0][0x3e0], RZ ;  /* 0x0000f80006067a24 */ /* 0x000fe400078e02ff */
[----:B------:R-:W-:Y:S02]  /*c080*/  IMAD R5, R5, c[0x0][0x4e8], R4 ;  /* 0x00013a0005057a24 */ /* 0x000fe400078e0204 */
[----:B------:R-:W-:-:S03]  /*c090*/  IMAD.WIDE.U32 R2, R0, c[0x0][0x3e0], R2 ;  /* 0x0000f80000027a25 */ /* 0x000fc600078e0002 */
[----:B------:R-:W-:Y:S01]  /*c0a0*/  SHF.R.S32.HI R4, RZ, 0x1f, R5 ;  /* 0x0000001fff047819 */ /* 0x000fe20000011405 */
[----:B------:R-:W-:-:S05]  /*c0b0*/  IMAD R0, R0, c[0x0][0x3e4], R6 ;  /* 0x0000f90000007a24 */ /* 0x000fca00078e0206 */
[----:B------:R-:W-:Y:S01]  /*c0c0*/  IADD3 R3, R3, R0, RZ ;  /* 0x0000000003037210 */ /* 0x000fe20007ffe0ff */
[----:B------:R-:W-:-:S04]  /*c0d0*/  IMAD R0, R4, c[0x0][0x3d8], RZ ;  /* 0x0000f60004007a24 */ /* 0x000fc800078e02ff */
[C---:B------:R-:W-:Y:S02]  /*c0e0*/  IMAD R0, R5.reuse, c[0x0][0x3dc], R0 ;  /* 0x0000f70005007a24 */ /* 0x040fe400078e0200 */
[----:B------:R-:W-:-:S04]  /*c0f0*/  IMAD.WIDE.U32 R2, R5, c[0x0][0x3d8], R2 ;  /* 0x0000f60005027a25 */ /* 0x000fc800078e0002 */
[----:B------:R-:W-:Y:S01]  /*c100*/  IMAD.IADD R0, R3, 0x1, R0 ;  /* 0x0000000103007824 */ /* 0x000fe200078e0200 */
[----:B------:R-:W-:-:S04]  /*c110*/  LEA R17, P0, R2, c[0x0][0x380], 0x1 ;  /* 0x0000e00002117a11 */ /* 0x000fc800078008ff */
[----:B------:R-:W-:Y:S02]  /*c120*/  LEA.HI.X R15, R2, c[0x0][0x384], R0, 0x1, P0 ;  /* 0x0000e100020f7a11 */ /* 0x000fe400000f0c00 */
[----:B------:R-:W-:Y:S01]  /*c130*/  ISETP.GE.AND P0, PT, R14, R16, PT ;  /* 0x000000100e00720c */ /* 0x000fe20003f06270 */
[----:B------:R1:W2:Y:S01]  /*c140*/  SHFL.IDX PT, R2, R17, RZ, 0x181f ;  /* 0x00181fff11027589 */ /* 0x0002a200000e0000 */
[----:B------:R-:W-:-:S03]  /*c150*/  SHF.L.U32 R0, R9, 0x3, RZ ;  /* 0x0000000309007819 */ /* 0x000fc600000006ff */
[----:B------:R1:W3:Y:S01]  /*c160*/  SHFL.IDX PT, R3, R15, RZ, 0x181f ;  /* 0x00181fff0f037589 */ /* 0x0002e200000e0000 */
[C---:B------:R-:W-:Y:S02]  /*c170*/  IADD3 R11, R0.reuse, 0x40, RZ ;  /* 0x00000040000b7810 */ /* 0x040fe40007ffe0ff */
[C---:B------:R-:W-:Y:S02]  /*c180*/  IADD3 R12, R0.reuse, 0x80, RZ ;  /* 0x00000080000c7810 */ /* 0x040fe40007ffe0ff */
[----:B------:R-:W-:-:S03]  /*c190*/  IADD3 R13, R0, 0xc0, RZ ;  /* 0x000000c0000d7810 */ /* 0x000fc60007ffe0ff */
[----:B------:R-:W-:Y:S05]  /*c1a0*/  @P0 BRA `(.L_x_37) ;  /* 0x0000015000000947 */ /* 0x000fea0003800000 */
[----:B------:R-:W-:Y:S02]  /*c1b0*/  ISETP.GE.AND P2, PT, R11, c[0x0][0x3c8], PT ;  /* 0x0000f2000b007a0c */ /* 0x000fe40003f46270 */
[----:B------:R-:W-:Y:S02]  /*c1c0*/  ISETP.GE.AND P1, PT, R12, c[0x0][0x3c8], PT ;  /* 0x0000f2000c007a0c */ /* 0x000fe40003f26270 */
[----:B------:R-:W-:Y:S02]  /*c1d0*/  ISETP.GE.AND P0, PT, R13, c[0x0][0x3c8], PT ;  /* 0x0000f2000d007a0c */ /* 0x000fe40003f06270 */
        /* <DEDUP_REMOVED lines=9> */
[----:B------:R2:W-:Y:S01]  /*c270*/  @!P3 ST.E.128 [R8.64], RZ ;  /* 0x000000ff0800b985 */ /* 0x0005e2000c101d04 */
[----:B------:R-:W-:Y:S02]  /*c280*/  @!P1 LOP3.LUT R5, R5, 0xfffffff8, RZ, 0xc0, !PT ;  /* 0xfffffff805059812 */ /* 0x000fe400078ec0ff */
[----:B------:R-:W-:Y:S01]  /*c290*/  @!P0 LOP3.LUT R10, R4, 0xfffffff8, RZ, 0xc0, !PT ;  /* 0xfffffff8040a8812 */ /* 0x000fe200078ec0ff */
[----:B------:R-:W-:-:S04]  /*c2a0*/  @!P2 IMAD.WIDE R6, R6, 0x2, R2 ;  /* 0x000000020606a825 */ /* 0x000fc800078e0202 */
[--C-:B------:R-:W-:Y:S01]  /*c2b0*/  @!P1 IMAD.WIDE R4, R5, 0x2, R2.reuse ;  /* 0x0000000205049825 */ /* 0x100fe200078e0202 */
[----:B------:R2:W-:Y:S03]  /*c2c0*/  @!P2 ST.E.128 [R6.64], RZ ;  /* 0x000000ff0600a985 */ /* 0x0005e6000c101d04 */
[----:B------:R-:W-:Y:S01]  /*c2d0*/  @!P0 IMAD.WIDE R2, R10, 0x2, R2 ;  /* 0x000000020a028825 */ /* 0x000fe200078e0202 */
[----:B------:R2:W-:Y:S04]  /*c2e0*/  @!P1 ST.E.128 [R4.64], RZ ;  /* 0x000000ff04009985 */ /* 0x0005e8000c101d04 */
[----:B------:R2:W-:Y:S02]  /*c2f0*/  @!P0 ST.E.128 [R2.64], RZ ;  /* 0x000000ff02008985 */ /* 0x0005e4000c101d04 */
.L_x_37:
[----:B------:R-:W-:Y:S05]  /*c300*/  BSYNC B0 ;  /* 0x0000000000007941 */ /* 0x000fea0003800000 */
.L_x_36:
[----:B--2---:R-:W-:Y:S01]  /*c310*/  IADD3 R4, R14, 0x20, RZ ;  /* 0x000000200e047810 */ /* 0x004fe20007ffe0ff */
[----:B---3--:R2:W3:Y:S01]  /*c320*/  SHFL.IDX PT, R3, R15, 0x1, 0x181f ;  /* 0x00381f000f037f89 */ /* 0x0084e200000e0000 */
[----:B------:R-:W-:Y:S02]  /*c330*/  BSSY B0, `(.L_x_38) ;  /* 0x0000019000007945 */ /* 0x000fe40003800000 */
[----:B------:R-:W-:Y:S01]  /*c340*/  ISETP.GE.AND P0, PT, R4, R16, PT ;  /* 0x000000100400720c */ /* 0x000fe20003f06270 */
[----:B------:R2:W4:-:S12]  /*c350*/  SHFL.IDX PT, R2, R17, 0x1, 0x181f ;  /* 0x00381f0011027f89 */ /* 0x00051800000e0000 */
        /* <DEDUP_REMOVED lines=22> */
.L_x_39:
[----:B------:R-:W-:Y:S05]  /*c4c0*/  BSYNC B0 ;  /* 0x0000000000007941 */ /* 0x000fea0003800000 */
.L_x_38:
[----:B---3--:R-:W-:Y:S01]  /*c4d0*/  IADD3 R4, R14, 0x40, RZ ;  /* 0x000000400e047810 */ /* 0x008fe20007ffe0ff */
[----:B------:R3:W1:Y:S01]  /*c4e0*/  SHFL.IDX PT, R3, R15, 0x2, 0x181f ;  /* 0x00581f000f037f89 */ /* 0x00066200000e0000 */
[----:B------:R-:W-:Y:S02]  /*c4f0*/  BSSY B0, `(.L_x_40) ;  /* 0x0000019000007945 */ /* 0x000fe40003800000 */
[----:B------:R-:W-:Y:S01]  /*c500*/  ISETP.GE.AND P0, PT, R4, R16, PT ;  /* 0x000000100400720c */ /* 0x000fe20003f06270 */
[----:B----4-:R3:W4:-:S12]  /*c510*/  SHFL.IDX PT, R2, R17, 0x2, 0x181f ;  /* 0x00581f0011027f89 */ /* 0x01071800000e0000 */
        /* <DEDUP_REMOVED lines=9> */
[----:B-1--4-:R-:W-:Y:S01]  /*c5b0*/  @!P3 IMAD.WIDE R8, R0, 0x2, R2 ;  /* 0x000000020008b825 */ /* 0x012fe200078e0202 */
        /* <DEDUP_REMOVED lines=12> */
.L_x_41:
[----:B------:R-:W-:Y:S05]  /*c680*/  BSYNC B0 ;  /* 0x0000000000007941 */ /* 0x000fea0003800000 */
.L_x_40:
[----:B-1----:R-:W-:Y:S01]  /*c690*/  IADD3 R4, R14, 0x60, RZ ;  /* 0x000000600e047810 */ /* 0x002fe20007ffe0ff */
[----:B------:R1:W2:Y:S03]  /*c6a0*/  SHFL.IDX PT, R3, R15, 0x3, 0x181f ;  /* 0x00781f000f037f89 */ /* 0x0002a600000e0000 */
[----:B------:R-:W-:Y:S01]  /*c6b0*/  ISETP.GE.AND P0, PT, R4, R16, PT ;  /* 0x000000100400720c */ /* 0x000fe20003f06270 */
[----:B----4-:R1:W4:-:S12]  /*c6c0*/  SHFL.IDX PT, R2, R17, 0x3, 0x181f ;  /* 0x00781f0011027f89 */ /* 0x01031800000e0000 */
[----:B------:R-:W-:Y:S05]  /*c6d0*/  @P0 EXIT ;  /* 0x000000000000094d */ /* 0x000fea0003800000 */
[----:B------:R-:W-:Y:S02]  /*c6e0*/  ISETP.GE.AND P1, PT, R11, c[0x0][0x3c8], PT ;  /* 0x0000f2000b007a0c */ /* 0x000fe40003f26270 */
[----:B------:R-:W-:Y:S02]  /*c6f0*/  ISETP.GE.AND P0, PT, R12, c[0x0][0x3c8], PT ;  /* 0x0000f2000c007a0c */ /* 0x000fe40003f06270 */
[----:B------:R-:W-:-:S09]  /*c700*/  ISETP.GE.AND P2, PT, R0, c[0x0][0x3c8], PT ;  /* 0x0000f20000007a0c */ /* 0x000fd20003f46270 */
[----:B------:R-:W-:Y:S02]  /*c710*/  @!P1 SHF.R.S32.HI R5, RZ, 0x1f, R11 ;  /* 0x0000001fff059819 */ /* 0x000fe4000001140b */
[----:B------:R-:W-:Y:S02]  /*c720*/  @!P0 SHF.R.S32.HI R4, RZ, 0x1f, R12 ;  /* 0x0000001fff048819 */ /* 0x000fe4000001140c */
[----:B------:R-:W-:Y:S01]  /*c730*/  @!P1 LEA.HI R5, R5, R11, RZ, 0x3 ;  /* 0x0000000b05059211 */ /* 0x000fe200078f18ff */
[--C-:B--2-4-:R-:W-:Y:S01]  /*c740*/  @!P2 IMAD.WIDE R8, R0, 0x2, R2.reuse ;  /* 0x000000020008a825 */ /* 0x114fe200078e0202 */
[----:B------:R-:W-:Y:S02]  /*c750*/  @!P0 LEA.HI R4, R4, R12, RZ, 0x3 ;  /* 0x0000000c04048211 */ /* 0x000fe400078f18ff */
[----:B------:R-:W-:Y:S02]  /*c760*/  @!P1 LOP3.LUT R5, R5, 0xfffffff8, RZ, 0xc0, !PT ;  /* 0xfffffff805059812 */ /* 0x000fe400078ec0ff */
[----:B------:R-:W-:Y:S01]  /*c770*/  @!P0 LOP3.LUT R4, R4, 0xfffffff8, RZ, 0xc0, !PT ;  /* 0xfffffff804048812 */ /* 0x000fe200078ec0ff */
[----:B------:R2:W-:Y:S02]  /*c780*/  @!P2 ST.E.128 [R8.64], RZ ;  /* 0x000000ff0800a985 */ /* 0x0005e4000c101d04 */
[----:B------:R-:W-:-:S04]  /*c790*/  @!P1 IMAD.WIDE R6, R5, 0x2, R2 ;  /* 0x0000000205069825 */ /* 0x000fc800078e0202 */
[----:B------:R-:W-:Y:S01]  /*c7a0*/  @!P0 IMAD.WIDE R4, R4, 0x2, R2 ;  /* 0x0000000204048825 */ /* 0x000fe200078e0202 */
[----:B------:R2:W-:Y:S04]  /*c7b0*/  @!P1 ST.E.128 [R6.64], RZ ;  /* 0x000000ff06009985 */ /* 0x0005e8000c101d04 */
[----:B------:R2:W-:Y:S01]  /*c7c0*/  @!P0 ST.E.128 [R4.64], RZ ;  /* 0x000000ff04008985 */ /* 0x0005e2000c101d04 */
[----:B------:R-:W-:-:S13]  /*c7d0*/  ISETP.GE.AND P0, PT, R13, c[0x0][0x3c8], PT ;  /* 0x0000f2000d007a0c */ /* 0x000fda0003f06270 */
[----:B------:R-:W-:Y:S05]  /*c7e0*/  @P0 EXIT ;  /* 0x000000000000094d */ /* 0x000fea0003800000 */
[----:B------:R-:W-:-:S04]  /*c7f0*/  SHF.R.S32.HI R0, RZ, 0x1f, R13 ;  /* 0x0000001fff007819 */ /* 0x000fc8000001140d */
[----:B------:R-:W-:-:S04]  /*c800*/  LEA.HI R0, R0, R13, RZ, 0x3 ;  /* 0x0000000d00007211 */ /* 0x000fc800078f18ff */
[----:B------:R-:W-:-:S05]  /*c810*/  LOP3.LUT R0, R0, 0xfffffff8, RZ, 0xc0, !PT ;  /* 0xfffffff800007812 */ /* 0x000fca00078ec0ff */
[----:B------:R-:W-:-:S05]  /*c820*/  IMAD.WIDE R2, R0, 0x2, R2 ;  /* 0x0000000200027825 */ /* 0x000fca00078e0202 */
[----:B------:R-:W-:Y:S01]  /*c830*/  ST.E.128 [R2.64], RZ ;  /* 0x000000ff02007985 */ /* 0x000fe2000c101d04 */
[----:B------:R-:W-:Y:S05]  /*c840*/  EXIT ;  /* 0x000000000000794d */ /* 0x000fea0003800000 */
.L_x_42:
        /* <DEDUP_REMOVED lines=11> */
.L_x_1529:


//--------------------- .text._ZN7cutlass13device_kernelIN5flash19enable_sm80_to_sm89INS1_16FlashAttnFwdSm80INS1_25CollectiveMainloopFwdSm80ILi8ELi1ELb0EN4cute5tupleIJNS5_1CILi128EEENS7_ILi32EEENS7_ILi256EEEEEELi256ENS_6half_tEfNS_4arch4Sm80ELb0ELb0ELb1ELb1ELb0ELb1ELb1ELb0EEENS1_21CollectiveEpilogueFwdINS6_IJS8_SA_S9_EEENS6_IJNS7_ILi1EEESI_SI_EEESC_SE_Li256ELb1ELb1ELb0ELb0EEENS1_19SingleTileSchedulerILb1ELb0ELb1ELi128EEEEEEEEEvNT_6ParamsE --------------------------
	.section	.text._ZN7cutlass13device_kernelIN5flash19enable_sm80_to_sm89INS1_16FlashAttnFwdSm80INS1_25CollectiveMainloopFwdSm80ILi8ELi1ELb0EN4cute5tupleIJNS5_1CILi128EEENS7_ILi32EEENS7_ILi256EEEEEELi256ENS_6half_tEfNS_4arch4Sm80ELb0ELb0ELb1ELb1ELb0ELb1ELb1ELb0EEENS1_21CollectiveEpilogueFwdINS6_IJS8_SA_S9_EEENS6_IJNS7_ILi1EEESI_SI_EEESC_SE_Li256ELb1ELb1ELb0ELb0EEENS1_19SingleTileSchedulerILb1ELb0ELb1ELi128EEEEEEEEEvNT_6ParamsE,"ax",@progbits
	.sectioninfo	@"SHI_REGISTERS=255"
	.align	128
.text._ZN7cutlass13device_kernelIN5flash19enable_sm80_to_sm89INS1_16FlashAttnFwdSm80INS1_25CollectiveMainloopFwdSm80ILi8ELi1ELb0EN4cute5tupleIJNS5_1CILi128EEENS7_ILi32EEENS7_ILi256EEEEEELi256ENS_6half_tEfNS_4arch4Sm80ELb0ELb0ELb1ELb1ELb0ELb1ELb1ELb0EEENS1_21CollectiveEpilogueFwdINS6_IJS8_SA_S9_EEENS6_IJNS7_ILi1EEESI_SI_EEESC_SE_Li256ELb1ELb1ELb0ELb0EEENS1_19SingleTileSchedulerILb1ELb0ELb1ELi128EEEEEEEEEvNT_6ParamsE:
        .type           _ZN7cutlass13device_kernelIN5flash19enable_sm80_to_sm89INS1_16FlashAttnFwdSm80INS1_25CollectiveMainloopFwdSm80ILi8ELi1ELb0EN4cute5tupleIJNS5_1CILi128EEENS7_ILi32EEENS7_ILi256EEEEEELi256ENS_6half_tEfNS_4arch4Sm80ELb0ELb0ELb1ELb1ELb0ELb1ELb1ELb0EEENS1_21CollectiveEpilogueFwdINS6_IJS8_SA_S9_EEENS6_IJNS7_ILi1EEESI_SI_EEESC_SE_Li256ELb1ELb1ELb0ELb0EEENS1_19SingleTileSchedulerILb1ELb0ELb1ELi128EEEEEEEEEvNT_6ParamsE,@function
        .size           _ZN7cutlass13device_kernelIN5flash19enable_sm80_to_sm89INS1_16FlashAttnFwdSm80INS1_25CollectiveMainloopFwdSm80ILi8ELi1ELb0EN4cute5tupleIJNS5_1CILi128EEENS7_ILi32EEENS7_ILi256EEEEEELi256ENS_6half_tEfNS_4arch4Sm80ELb0ELb0ELb1ELb1ELb0ELb1ELb1ELb0EEENS1_21CollectiveEpilogueFwdINS6_IJS8_SA_S9_EEENS6_IJNS7_ILi1EEESI_SI_EEESC_SE_Li256ELb1ELb1ELb0ELb0EEENS1_19SingleTileSchedulerILb1ELb0ELb1ELi128EEEEEEEEEvNT_6ParamsE,(.L_x_1530 - _ZN7cutlass13device_kernelIN5flash19enable_sm80_to_sm89INS1_16FlashAttnFwdSm80INS1_25CollectiveMainloopFwdSm80ILi8ELi1ELb0EN4cute5tupleIJNS5_1CILi128EEENS7_ILi32EEENS7_ILi256EEEEEELi256ENS_6half_tEfNS_4arch4Sm80ELb0ELb0ELb1ELb1ELb0ELb1ELb1ELb0EEENS1_21CollectiveEpilogueFwdINS6_IJS8_SA_S9_EEENS6_IJNS7_ILi1EEESI_SI_EEESC_SE_Li256ELb1ELb1ELb0ELb0EEENS1_19SingleTileSchedulerILb1ELb0ELb1ELi128EEEEEEEEEvNT_6ParamsE)
        .other          _ZN7cutlass13device_kernelIN5flash19enable_sm80_to_sm89INS1_16FlashAttnFwdSm80INS1_25CollectiveMainloopFwdSm80ILi8ELi1ELb0EN4cute5tupleIJNS5_1CILi128EEENS7_ILi32EEENS7_ILi256EEEEEELi256ENS_6half_tEfNS_4arch4Sm80ELb0ELb0ELb1ELb1ELb0ELb1ELb1ELb0EEENS1_21CollectiveEpilogueFwdINS6_IJS8_SA_S9_EEENS6_IJNS7_ILi1EEESI_SI_EEESC_SE_Li256ELb1ELb1ELb0ELb0EEENS1_19SingleTileSchedulerILb1ELb0ELb1ELi128EEEEEEEEEvNT_6ParamsE,@"STO_CUDA_ENTRY STV_DEFAULT"
_ZN7cutlass13device_kernelIN5flash19enable_sm80_to_sm89INS1_16FlashAttnFwdSm80INS1_25CollectiveMainloopFwdSm80ILi8ELi1ELb0EN4cute5tupleIJNS5_1CILi128EEENS7_ILi32EEENS7_ILi256EEEEEELi256ENS_6half_tEfNS_4arch4Sm80ELb0ELb0ELb1ELb1ELb0ELb1ELb1ELb0EEENS1_21CollectiveEpilogueFwdINS6_IJS8_SA_S9_EEENS6_IJNS7_ILi1EEESI_SI_EEESC_SE_Li256ELb1ELb1ELb0ELb0EEENS1_19SingleTileSchedulerILb1ELb0ELb1ELi128EEEEEEEEEvNT_6ParamsE:
[----:B------:R-:W-:Y:S02]  /*0000*/  MOV R1, c[0x0][0x28] ;  /* 0x00000a0000017a02 */ /* 0x000fe40000000f00 */
[----:B------:R-:W1:Y:S01]  /*0010*/  S2R R64, SR_TID.X ;  /* 0x0000000000407919 */ /* 0x000e620000002100 */
[----:B------:R-:W-:Y:S01]  /*0020*/  MOV R5, 0x4 ;  /* 0x0000000400057802 */ /* 0x000fe20000000f00 */
[----:B------:R-:W-:Y:S02]  /*0030*/  ULDC.64 UR10, c[0x0][0x118] ;  /* 0x00004600000a7ab9 */ /* 0x000fe40000000a00 */
        /* <DEDUP_REMOVED lines=12> */
.L_x_44:
        /* <DEDUP_REMOVED lines=8> */
.L_x_46:
[----:B------:R-:W-:-:S05]  /*0180*/  MOV R3, c[0x0][0x54c] ;  /* 0x0001530000037a02 */ /* 0x000fca0000000f00 */
.L_x_45:
[----:B-----5:R-:W-:Y:S01]  /*0190*/  IMAD R3, R3, c[0x0][0x548], RZ ;  /* 0x0001520003037a24 */ /* 0x020fe200078e02ff */
[----:B------:R-:W-:-:S04]  /*01a0*/  SHF.L.U32 R0, R65, 0x7, RZ ;  /* 0x0000000741007819 */ /* 0x000fc800000006ff */
[----:B------:R-:W-:-:S04]  /*01b0*/  ISETP.GE.AND P0, PT, R0, R3, PT ;  /* 0x000000030000720c */ /* 0x000fc80003f06270 */
[----:B------:R-:W-:Y:S01]  /*01c0*/  SEL R228, R228, 0xffffffff, !P0 ;  /* 0xffffffffe4e47807 */ /* 0x000fe20004000000 */
[----:B------:R-:W-:Y:S05]  /*01d0*/  BRA `(.L_x_47) ;  /* 0x0000012000007947 */ /* 0x000fea0003800000 */
.L_x_43:
[----:B---3--:R-:W-:-:S04]  /*01e0*/  ISETP.NE.U32.AND P0, PT, RZ, c[0x0][0x568], PT ;  /* 0x00015a00ff007a0c */ /* 0x008fc80003f05070 */
[----:B------:R-:W-:-:S13]  /*01f0*/  ISETP.NE.AND.EX P0, PT, RZ, c[0x0][0x56c], PT, P0 ;  /* 0x00015b00ff007a0c */ /* 0x000fda0003f05300 */
[----:B------:R-:W-:Y:S05]  /*0200*/  @!P0 BRA `(.L_x_48) ;  /* 0x0000002000008947 */ /* 0x000fea0003800000 */
[----:B------:R1:W5:Y:S01]  /*0210*/  LDG.E R3, [R2.64] ;  /* 0x0000000a02037981 */ /* 0x000362000c1e1900 */
[----:B------:R-:W-:Y:S05]  /*0220*/  BRA `(.L_x_49) ;  /* 0x0000009000007947 */ /* 0x000fea0003800000 */
.L_x_48:
        /* <DEDUP_REMOVED lines=8> */
.L_x_50:
[----:B------:R-:W-:-:S05]  /*02b0*/  MOV R3, c[0x0][0x54c] ;  /* 0x0001530000037a02 */ /* 0x000fca0000000f00 */
.L_x_49:
[----:B-----5:R-:W-:Y:S01]  /*02c0*/  IMAD R3, R3, c[0x0][0x548], RZ ;  /* 0x0001520003037a24 */ /* 0x020fe200078e02ff */
[----:B------:R-:W-:-:S04]  /*02d0*/  SHF.L.U32 R0, R65, 0x7, RZ ;  /* 0x0000000741007819 */ /* 0x000fc800000006ff */
[----:B------:R-:W-:-:S04]  /*02e0*/  ISETP.GE.AND P0, PT, R0, R3, PT ;  /* 0x000000030000720c */ /* 0x000fc80003f06270 */
[----:B------:R-:W-:-:S04]  /*02f0*/  SEL R228, R228, 0xffffffff, !P0 ;  /* 0xffffffffe4e47807 */ /* 0x000fc80004000000 */
.L_x_47:
[----:B------:R-:W-:-:S13]  /*0300*/  ISETP.GE.AND P0, PT, R228, RZ, PT ;  /* 0x000000ffe400720c */ /* 0x000fda0003f06270 */
        /* <DEDUP_REMOVED lines=8> */
[----:B------:R-:W-:Y:S01]  /*0390*/  IMAD.MOV.U32 R0, RZ, RZ, RZ ;  /* 0x000000ffff007224 */ /* 0x000fe200078e00ff */
[----:B------:R-:W-:Y:S01]  /*03a0*/  ISETP.NE.U32.AND P1, PT, RZ, c[0x0][0x348], PT ;  /* 0x0000d200ff007a0c */ /* 0x000fe20003f25070 */
[----:B------:R-:W-:Y:S01]  /*03b0*/  IMAD.WIDE R10, R228, R5, c[0x0][0x348] ;  /* 0x0000d200e40a7625 */ /* 0x000fe200078e0205 */
[----:B------:R-:W-:-:S02]  /*03c0*/  ISETP.NE.U32.AND P6, PT, RZ, c[0x0][0x350], PT ;  /* 0x0000d400ff007a0c */ /* 0x000fc40003fc5070 */
[----:B------:R-:W-:Y:S01]  /*03d0*/  ISETP.NE.U32.AND P5, PT, RZ, c[0x0][0x358], PT ;  /* 0x0000d600ff007a0c */ /* 0x000fe20003fa5070 */
[CC--:B------:R-:W-:Y:S01]  /*03e0*/  IMAD.WIDE R8, R228.reuse, R5.reuse, c[0x0][0x350] ;  /* 0x0000d400e4087625 */ /* 0x0c0fe200078e0205 */
[----:B------:R-:W-:Y:S02]  /*03f0*/  ISETP.NE.AND.EX P1, PT, RZ, c[0x0][0x34c], PT, P1 ;  /* 0x0000d300ff007a0c */ /* 0x000fe40003f25310 */
[----:B------:R-:W-:Y:S01]  /*0400*/  ISETP.NE.AND.EX P6, PT, RZ, c[0x0][0x354], PT, P6 ;  /* 0x0000d500ff007a0c */ /* 0x000fe20003fc5360 */
[----:B------:R-:W-:Y:S01]  /*0410*/  @P2 IMAD.WIDE R14, R228, R5, c[0x0][0x370] ;  /* 0x0000dc00e40e2625 */ /* 0x000fe200078e0205 */
[----:B------:R-:W-:-:S03]  /*0420*/  ISETP.NE.AND.EX P5, PT, RZ, c[0x0][0x35c], PT, P5 ;  /* 0x0000d700ff007a0c */ /* 0x000fc60003fa5350 */
[CC--:B------:R-:W-:Y:S01]  /*0430*/  @P0 IMAD.WIDE R12, R228.reuse, R5.reuse, c[0x0][0x360] ;  /* 0x0000d800e40c0625 */ /* 0x0c0fe200078e0205 */
[----:B------:R2:W5:Y:S03]  /*0440*/  @P2 LDG.E R111, [R14.64] ;  /* 0x0000000a0e6f2981 */ /* 0x000566000c1e1900 */
[----:B------:R-:W-:Y:S01]  /*0450*/  IMAD.WIDE R6, R228, R5, c[0x0][0x358] ;  /* 0x0000d600e4067625 */ /* 0x000fe200078e0205 */
[----:B------:R2:W5:Y:S04]  /*0460*/  @P0 LDG.E R113, [R12.64] ;  /* 0x0000000a0c710981 */ /* 0x000568000c1e1900 */
[----:B------:R2:W5:Y:S04]  /*0470*/  @P1 LDG.E R112, [R10.64] ;  /* 0x0000000a0a701981 */ /* 0x000568000c1e1900 */
[----:B------:R2:W5:Y:S04]  /*0480*/  @P6 LDG.E R110, [R8.64] ;  /* 0x0000000a086e6981 */ /* 0x000568000c1e1900 */
[----:B------:R2:W5:Y:S04]  /*0490*/  @P5 LDG.E R0, [R6.64] ;  /* 0x0000000a06005981 */ /* 0x000568000c1e1900 */
[----:B------:R-:W3:Y:S01]  /*04a0*/  S2R R227, SR_CTAID.Y ;  /* 0x0000000000e37919 */ /* 0x000ee20000002600 */
[----:B-1----:R-:W-:-:S02]  /*04b0*/  IMAD.MOV.U32 R2, RZ, RZ, c[0x0][0x1d0] ;  /* 0x00007400ff027624 */ /* 0x002fc400078e00ff */
[----:B------:R-:W-:Y:S01]  /*04c0*/  IMAD.MOV.U32 R20, RZ, RZ, c[0x0][0x228] ;  /* 0x00008a00ff147624 */ /* 0x000fe200078e00ff */
[----:B---3--:R-:W-:Y:S01]  /*04d0*/  SHF.R.S32.HI R89, RZ, 0x1f, R227 ;  /* 0x0000001fff597819 */ /* 0x008fe200000114e3 */
[----:B------:R-:W-:Y:S05]  /*04e0*/  @P0 BRA `(.L_x_51) ;  /* 0x0000004000000947 */ /* 0x000fea0003800000 */
[----:B--2---:R-:W-:Y:S05]  /*04f0*/  @!P1 BRA `(.L_x_51) ;  /* 0x0000003000009947 */ /* 0x004fea0003800000 */
[----:B-----5:R-:W2:Y:S04]  /*0500*/  LDG.E R113, [R10.64] ;  /* 0x0000000a0a717981 */ /* 0x020ea8000c1e1900 */
[----:B------:R-:W2:Y:S02]  /*0510*/  LDG.E R4, [R10.64+0x4] ;  /* 0x0000040a0a047981 */ /* 0x000ea4000c1e1900 */
[----:B--2---:R-:W-:Y:S02]  /*0520*/  IADD3 R113, -R113, R4, RZ ;  /* 0x0000000471717210 */ /* 0x004fe40007ffe1ff */
.L_x_51:
[----:B--2---:R-:W-:-:S04]  /*0530*/  ISETP.NE.U32.AND P0, PT, RZ, c[0x0][0x368], PT ;  /* 0x0000da00ff007a0c */ /* 0x004fc80003f05070 */
[----:B------:R-:W-:-:S13]  /*0540*/  ISETP.NE.AND.EX P0, PT, RZ, c[0x0][0x36c], PT, P0 ;  /* 0x0000db00ff007a0c */ /* 0x000fda0003f05300 */
[----:B------:R-:W-:Y:S05]  /*0550*/  @!P0 BRA `(.L_x_52) ;  /* 0x0000003000008947 */ /* 0x000fea0003800000 */
[----:B------:R-:W-:-:S06]  /*0560*/  IMAD.WIDE R2, R228, R5, c[0x0][0x368] ;  /* 0x0000da00e4027625 */ /* 0x000fcc00078e0205 */
[----:B------:R1:W5:Y:S01]  /*0570*/  LDG.E R2, [R2.64] ;  /* 0x0000000a02027981 */ /* 0x000362000c1e1900 */
[----:B------:R-:W-:Y:S05]  /*0580*/  BRA `(.L_x_53) ;  /* 0x0000004000007947 */ /* 0x000fea0003800000 */
.L_x_52:
[----:B------:R-:W-:Y:S05]  /*0590*/  @!P6 BRA `(.L_x_53) ;  /* 0x000000300000e947 */ /* 0x000fea0003800000 */
[----:B------:R-:W2:Y:S04]  /*05a0*/  LDG.E R2, [R8.64] ;  /* 0x0000000a08027981 */ /* 0x000ea8000c1e1900 */
[----:B------:R-:W2:Y:S02]  /*05b0*/  LDG.E R3, [R8.64+0x4] ;  /* 0x0000040a08037981 */ /* 0x000ea4000c1e1900 */
[----:B--2---:R-:W-:Y:S02]  /*05c0*/  IADD3 R2, -R2, R3, RZ ;  /* 0x0000000302027210 */ /* 0x004fe40007ffe1ff */
.L_x_53:
[----:B------:R-:W2:Y:S04]  /*05d0*/  @P5 LDG.E R4, [R6.64] ;  /* 0x0000000a06045981 */ /* 0x000ea8000c1e1900 */
[----:B------:R-:W2:Y:S01]  /*05e0*/  @P5 LDG.E R9, [R6.64+0x4] ;  /* 0x0000040a06095981 */ /* 0x000ea2000c1e1900 */
[----:B-1---5:R-:W-:Y:S01]  /*05f0*/  IMAD.IADD R3, R2, 0x1, -R111 ;  /* 0x0000000102037824 */ /* 0x022fe200078e0a6f */
[----:B------:R-:W-:Y:S01]  /*0600*/  ISETP.NE.U32.AND P0, PT, RZ, c[0x0][0x378], PT ;  /* 0x0000de00ff007a0c */ /* 0x000fe20003f05070 */
[----:B------:R-:W-:-:S03]  /*0610*/  IMAD.MOV.U32 R66, RZ, RZ, R2 ;  /* 0x000000ffff427224 */ /* 0x000fc600078e0002 */
[----:B------:R-:W-:-:S13]  /*0620*/  ISETP.NE.AND.EX P0, PT, RZ, c[0x0][0x37c], PT, P0 ;  /* 0x0000df00ff007a0c */ /* 0x000fda0003f05300 */
[----:B------:R-:W-:-:S05]  /*0630*/  @P0 IMAD.WIDE R10, R228, R5, c[0x0][0x378] ;  /* 0x0000de00e40a0625 */ /* 0x000fca00078e0205 */
[----:B------:R1:W5:Y:S01]  /*0640*/  @P0 LDG.E R66, [R10.64] ;  /* 0x0000000a0a420981 */ /* 0x000362000c1e1900 */
[----:B--2---:R-:W-:-:S04]  /*0650*/  @P5 IMAD.IADD R20, R9, 0x1, -R4 ;  /* 0x0000000109145824 */ /* 0x004fc800078e0a04 */
[----:B------:R-:W-:-:S05]  /*0660*/  IMAD.IADD R55, R3, 0x1, R20 ;  /* 0x0000000103377824 */ /* 0x000fca00078e0214 */
[----:B------:R-:W-:-:S04]  /*0670*/  IADD3 R4, R55, 0x1f, RZ ;  /* 0x0000001f37047810 */ /* 0x000fc80007ffe0ff */
[----:B------:R-:W-:-:S04]  /*0680*/  SHF.R.S32.HI R149, RZ, 0x1f, R4 ;  /* 0x0000001fff957819 */ /* 0x000fc80000011404 */
[----:B------:R-:W-:Y:S01]  /*0690*/  LEA.HI R149, R149, R4, RZ, 0x5 ;  /* 0x0000000495957211 */ /* 0x000fe200078f28ff */
[----:B------:R-:W-:-:S03]  /*06a0*/  IMAD.MOV R4, RZ, RZ, -R3 ;  /* 0x000000ffff047224 */ /* 0x000fc600078e0a03 */
[----:B------:R-:W-:Y:S02]  /*06b0*/  LOP3.LUT R6, R149, 0xffffffe0, RZ, 0xc0, !PT ;  /* 0xffffffe095067812 */ /* 0x000fe400078ec0ff */
[----:B------:R-:W-:-:S03]  /*06c0*/  IMNMX R4, RZ, R4, !PT ;  /* 0x00000004ff047217 */ /* 0x000fc60007800200 */
[----:B------:R-:W-:Y:S01]  /*06d0*/  IMAD.IADD R3, R6, 0x1, -R3 ;  /* 0x0000000106037824 */ /* 0x000fe200078e0a03 */
[----:B------:R-:W-:-:S04]  /*06e0*/  SHF.R.U32.HI R78, RZ, 0x5, R4 ;  /* 0x00000005ff4e7819 */ /* 0x000fc80000011604 */
[----:B------:R-:W-:-:S04]  /*06f0*/  IMNMX R3, R3, R20, PT ;  /* 0x0000001403037217 */ /* 0x000fc80003800200 */
[----:B------:R-:W-:-:S13]  /*0700*/  ISETP.GT.AND P0, PT, R3, R4, PT ;  /* 0x000000040300720c */ /* 0x000fda0003f04270 */
[----:B------:R-:W-:Y:S01]  /*0710*/  @P0 IADD3 R7, R3, 0x1f, RZ ;  /* 0x0000001f03070810 */ /* 0x000fe20007ffe0ff */
[----:B------:R-:W-:-:S03]  /*0720*/  IMAD.MOV.U32 R3, RZ, RZ, R78 ;  /* 0x000000ffff037224 */ /* 0x000fc600078e004e */
[----:B------:R-:W-:-:S04]  /*0730*/  @P0 SHF.R.S32.HI R4, RZ, 0x1f, R7 ;  /* 0x0000001fff040819 */ /* 0x000fc80000011407 */
[----:B------:R-:W-:-:S04]  /*0740*/  @P0 LEA.HI R4, R4, R7, RZ, 0x5 ;  /* 0x0000000704040211 */ /* 0x000fc800078f28ff */
[----:B------:R-:W-:-:S04]  /*0750*/  @P0 SHF.R.S32.HI R3, RZ, 0x5, R4 ;  /* 0x00000005ff030819 */ /* 0x000fc80000011404 */
[----:B------:R-:W-:-:S13]  /*0760*/  ISETP.GT.AND P0, PT, R3, R78, PT ;  /* 0x0000004e0300720c */ /* 0x000fda0003f04270 */
[----:B------:R-:W-:Y:S05]  /*0770*/  @!P0 BRA `(.L_x_54) ;  /* 0x00003b6000008947 */ /* 0x000fea0003800000 */
[----:B-1----:R-:W-:Y:S02]  /*0780*/  ISETP.NE.U32.AND P3, PT, RZ, c[0x0][0x340], PT ;  /* 0x0000d000ff007a0c */ /* 0x002fe40003f65070 */
[----:B------:R-:W-:Y:S01]  /*0790*/  SHF.R.S32.HI R91, RZ, 0x1f, R64 ;  /* 0x0000001fff5b7819 */ /* 0x000fe20000011440 */
[----:B------:R-:W-:Y:S01]  /*07a0*/  IMAD.IADD R2, R110, 0x1, R2 ;  /* 0x000000016e027824 */ /* 0x000fe200078e0202 */
[----:B------:R-:W-:Y:S02]  /*07b0*/  ISETP.NE.AND.EX P3, PT, RZ, c[0x0][0x344], PT, P3 ;  /* 0x0000d100ff007a0c */ /* 0x000fe40003f65330 */
[----:B------:R-:W-:Y:S01]  /*07c0*/  IADD3 R82, R3, -0x1, RZ ;  /* 0xffffffff03527810 */ /* 0x000fe20007ffe0ff */
[C---:B------:R-:W-:Y:S01]  /*07d0*/  IMAD R126, R89.reuse, c[0x0][0x240], RZ ;  /* 0x00009000597e7a24 */ /* 0x040fe200078e02ff */
[----:B------:R-:W-:Y:S01]  /*07e0*/  SHF.R.S32.HI R77, RZ, 0x1f, R228 ;  /* 0x0000001fff4d7819 */ /* 0x000fe200000114e4 */
[----:B------:R-:W-:Y:S01]  /*07f0*/  IMAD R128, R89, c[0x0][0x1e8], RZ ;  /* 0x00007a0059807a24 */ /* 0x000fe200078e02ff */
[----:B------:R-:W-:-:S02]  /*0800*/  UMOV UR6, 0x5 ;  /* 0x0000000500067882 */ /* 0x000fc40000000000 */
[----:B------:R-:W-:-:S05]  /*0810*/  ULDC.64 UR8, c[0x0][0x238] ;  /* 0x00008e0000087ab9 */ /* 0x000fca0000000a00 */
[----:B------:R-:W-:-:S05]  /*0820*/  @P3 IMAD.WIDE R8, R228, R5, c[0x0][0x340] ;  /* 0x0000d000e4083625 */ /* 0x000fca00078e0205 */
[----:B------:R1:W2:Y:S01]  /*0830*/  @P3 LDG.E R4, [R8.64] ;  /* 0x0000000a08043981 */ /* 0x0002a2000c1e1900 */
[----:B------:R-:W-:Y:S01]  /*0840*/  LEA.HI R7, R91, R64, RZ, 0x3 ;  /* 0x000000405b077211 */ /* 0x000fe200078f18ff */
[----:B------:R-:W-:Y:S01]  /*0850*/  IMAD.WIDE.U32 R12, R2, c[0x0][0x1e0], RZ ;  /* 0x00007800020c7a25 */ /* 0x000fe200078e00ff */
[----:B------:R-:W-:Y:S01]  /*0860*/  SHF.R.S32.HI R5, RZ, 0x1f, R0 ;  /* 0x0000001fff057819 */ /* 0x000fe20000011400 */
[----:B------:R-:W-:Y:S01]  /*0870*/  USHF.L.U64.HI UR7, UR8, UR6, UR9 ;  /* 0x0000000608077299 */ /* 0x000fe20008010209 */
[----:B------:R-:W-:Y:S01]  /*0880*/  SHF.R.S32.HI R109, RZ, 0x3, R7 ;  /* 0x00000003ff6d7819 */ /* 0x000fe20000011407 */
[----:B------:R-:W-:Y:S01]  /*0890*/  IMAD R126, R227, c[0x0][0x244], R126 ;  /* 0x00009100e37e7a24 */ /* 0x000fe200078e027e */
[----:B------:R-:W-:Y:S01]  /*08a0*/  LOP3.LUT R7, R7, 0xfffffff8, RZ, 0xc0, !PT ;  /* 0xfffffff807077812 */ /* 0x000fe200078ec0ff */
[----:B------:R-:W-:Y:S01]  /*08b0*/  IMAD R128, R227, c[0x0][0x1ec], R128 ;  /* 0x00007b00e3807a24 */ /* 0x000fe200078e0280 */
[----:B------:R-:W-:Y:S01]  /*08c0*/  SHF.R.S32.HI R83, RZ, 0x1f, R2 ;  /* 0x0000001fff537819 */ /* 0x000fe20000011402 */
[C---:B------:R-:W-:Y:S01]  /*08d0*/  IMAD.WIDE.U32 R132, R109.reuse, c[0x0][0x1e0], RZ ;  /* 0x000078006d847a25 */ /* 0x040fe200078e00ff */
[----:B------:R-:W-:Y:S01]  /*08e0*/  SHF.R.S32.HI R114, RZ, 0x1f, R109 ;  /* 0x0000001fff727819 */ /* 0x000fe2000001146d */
[----:B------:R-:W-:Y:S01]  /*08f0*/  USHF.L.U32 UR8, UR8, 0x5, URZ ;  /* 0x0000000508087899 */ /* 0x000fe2000800063f */
[----:B------:R-:W-:Y:S01]  /*0900*/  IADD3 R11, P0, R109, R0, RZ ;  /* 0x000000006d0b7210 */ /* 0x000fe20007f1e0ff */
[----:B------:R-:W-:Y:S01]  /*0910*/  IMAD.IADD R14, R64, 0x1, -R7 ;  /* 0x00000001400e7824 */ /* 0x000fe200078e0a07 */
[----:B------:R-:W-:Y:S01]  /*0920*/  LEA.HI R91, R91, R64, RZ, 0x6 ;  /* 0x000000405b5b7211 */ /* 0x000fe200078f30ff */
[----:B------:R-:W-:Y:S01]  /*0930*/  IMAD R7, R83, c[0x0][0x1e0], RZ ;  /* 0x0000780053077a24 */ /* 0x000fe200078e02ff */
[----:B------:R-:W-:Y:S01]  /*0940*/  SEL R124, R228, RZ, !P5 ;  /* 0x000000ffe47c7207 */ /* 0x000fe20006800000 */
[----:B------:R-:W-:Y:S01]  /*0950*/  IMAD.SHL.U32 R16, R14, 0x8, RZ ;  /* 0x000000080e107824 */ /* 0x000fe200078e00ff */
[----:B------:R-:W-:Y:S01]  /*0960*/  SHF.L.U32 R91, R91, 0x3, RZ ;  /* 0x000000035b5b7819 */ /* 0x000fe200000006ff */
[----:B------:R-:W-:Y:S01]  /*0970*/  IMAD.X R18, R114, 0x1, R5, P0 ;  /* 0x0000000172127824 */ /* 0x000fe200000e0605 */
[----:B------:R-:W-:Y:S01]  /*0980*/  BSSY B0, `(.L_x_55) ;  /* 0x0000055000007945 */ /* 0x000fe20003800000 */
[----:B------:R-:W-:Y:S01]  /*0990*/  IMAD R22, R2, c[0x0][0x1e4], R7 ;  /* 0x0000790002167a24 */ /* 0x000fe200078e0207 */
[----:B------:R-:W-:Y:S01]  /*09a0*/  SHF.R.S32.HI R17, RZ, 0x1f, R16 ;  /* 0x0000001fff117819 */ /* 0x000fe20000011410 */
[----:B------:R-:W-:Y:S01]  /*09b0*/  IMAD R18, R18, c[0x0][0x238], RZ ;  /* 0x00008e0012127a24 */ /* 0x000fe200078e02ff */
[----:B-1----:R-:W-:Y:S01]  /*09c0*/  IADD3 R9, -R109, R20, RZ ;  /* 0x000000146d097210 */ /* 0x002fe20007ffe1ff */
[----:B------:R-:W-:Y:S01]  /*09d0*/  IMAD.SHL.U32 R14, R14, 0x4, RZ ;  /* 0x000000040e0e7824 */ /* 0x000fe200078e00ff */
[C---:B------:R-:W-:Y:S01]  /*09e0*/  ISETP.GE.AND P2, PT, R16.reuse, c[0x0][0x1d4], PT ;  /* 0x0000750010007a0c */ /* 0x040fe20003f46270 */
[----:B------:R-:W-:Y:S01]  /*09f0*/  IMAD.IADD R23, R13, 0x1, R22 ;  /* 0x000000010d177824 */ /* 0x000fe200078e0216 */
[C---:B------:R-:W-:Y:S01]  /*0a00*/  IADD3 R108, R16.reuse, 0x80, RZ ;  /* 0x00000080106c7810 */ /* 0x040fe20007ffe0ff */
[C---:B------:R-:W-:Y:S01]  /*0a10*/  IMAD R18, R11.reuse, c[0x0][0x23c], R18 ;  /* 0x00008f000b127a24 */ /* 0x040fe200078e0212 */
[----:B------:R-:W-:Y:S01]  /*0a20*/  IADD3 R107, R16, 0xc0, RZ ;  /* 0x000000c0106b7810 */ /* 0x000fe20007ffe0ff */
[----:B------:R-:W-:Y:S01]  /*0a30*/  IMAD.WIDE.U32 R10, R11, c[0x0][0x238], R16 ;  /* 0x00008e000b0a7a25 */ /* 0x000fe200078e0010 */
[----:B------:R-:W-:-:S02]  /*0a40*/  SEL R7, RZ, 0x1, P2 ;  /* 0x00000001ff077807 */ /* 0x000fc40001000000 */
[----:B------:R-:W-:Y:S01]  /*0a50*/  ISETP.GE.AND P1, PT, R108, c[0x0][0x1d4], PT ;  /* 0x000075006c007a0c */ /* 0x000fe20003f26270 */
[----:B------:R-:W-:Y:S01]  /*0a60*/  IMAD.MOV.U32 R22, RZ, RZ, R12 ;  /* 0x000000ffff167224 */ /* 0x000fe200078e000c */
[----:B------:R-:W-:Y:S01]  /*0a70*/  IADD3 R12, R14, 0x40, RZ ;  /* 0x000000400e0c7810 */ /* 0x000fe20007ffe0ff */
[----:B------:R-:W-:Y:S01]  /*0a80*/  IMAD R6, R82, -0x20, R9 ;  /* 0xffffffe052067824 */ /* 0x000fe200078e0209 */
[----:B------:R-:W-:Y:S01]  /*0a90*/  IADD3 R19, R11, R18, RZ ;  /* 0x000000120b137210 */ /* 0x000fe20007ffe0ff */
[----:B------:R-:W-:Y:S01]  /*0aa0*/  IMAD.MOV.U32 R18, RZ, RZ, R10 ;  /* 0x000000ffff127224 */ /* 0x000fe200078e000a */
[----:B------:R-:W-:Y:S01]  /*0ab0*/  LOP3.LUT R91, R91, 0xfffffe00, RZ, 0xc0, !PT ;  /* 0xfffffe005b5b7812 */ /* 0x000fe200078ec0ff */
[----:B------:R-:W-:Y:S01]  /*0ac0*/  IMAD.IADD R11, R14, 0x1, R12 ;  /* 0x000000010e0b7824 */ /* 0x000fe200078e020c */
[----:B------:R-:W-:Y:S01]  /*0ad0*/  ISETP.GT.AND P4, PT, R6, RZ, PT ;  /* 0x000000ff0600720c */ /* 0x000fe20003f84270 */
[----:B------:R-:W-:Y:S01]  /*0ae0*/  IMAD.WIDE.U32 R18, R227, c[0x0][0x240], R18 ;  /* 0x00009000e3127a25 */ /* 0x000fe200078e0012 */
[----:B------:R-:W-:-:S02]  /*0af0*/  SHF.R.S32.HI R81, RZ, 0x1f, R82 ;  /* 0x0000001fff517819 */ /* 0x000fc40000011452 */
[----:B------:R-:W-:Y:S01]  /*0b00*/  ISETP.GE.AND P0, PT, R11, c[0x0][0x1d4], PT ;  /* 0x000075000b007a0c */ /* 0x000fe20003f06270 */
[----:B------:R-:W-:Y:S02]  /*0b10*/  IMAD.IADD R127, R19, 0x1, R126 ;  /* 0x00000001137f7824 */ /* 0x000fe400078e027e */
[----:B------:R-:W-:Y:S01]  /*0b20*/  IMAD.MOV.U32 R126, RZ, RZ, R18 ;  /* 0x000000ffff7e7224 */ /* 0x000fe200078e0012 */
[----:B------:R-:W-:Y:S01]  /*0b30*/  SEL R6, RZ, 0xffffffff, P0 ;  /* 0xffffffffff067807 */ /* 0x000fe20000000000 */
[----:B------:R-:W-:Y:S01]  /*0b40*/  IMAD.WIDE.U32 R22, R227, c[0x0][0x1e8], R22 ;  /* 0x00007a00e3167a25 */ /* 0x000fe200078e0016 */
[----:B------:R-:W-:-:S03]  /*0b50*/  ISETP.GE.AND P0, PT, R107, c[0x0][0x1d4], PT ;  /* 0x000075006b007a0c */ /* 0x000fc60003f06270 */
[----:B------:R-:W-:Y:S01]  /*0b60*/  IMAD.SHL.U32 R6, R6, 0x2, RZ ;  /* 0x0000000206067824 */ /* 0x000fe200078e00ff */
[----:B------:R-:W-:Y:S01]  /*0b70*/  SEL R102, RZ, 0x8, P0 ;  /* 0x00000008ff667807 */ /* 0x000fe20000000000 */
[----:B------:R-:W-:Y:S01]  /*0b80*/  IMAD.WIDE.U32 R126, R124, c[0x0][0x248], R126 ;  /* 0x000092007c7e7a25 */ /* 0x000fe200078e007e */
[----:B------:R-:W-:Y:S02]  /*0b90*/  IADD3 R129, R23, R128, RZ ;  /* 0x0000008017817210 */ /* 0x000fe40007ffe0ff */
[----:B------:R-:W-:Y:S01]  /*0ba0*/  LOP3.LUT R6, R6, 0x2, R7, 0xe2, !PT ;  /* 0x0000000206067812 */ /* 0x000fe200078ee207 */
[----:B------:R-:W-:Y:S01]  /*0bb0*/  IMAD.MOV.U32 R128, RZ, RZ, R22 ;  /* 0x000000ffff807224 */ /* 0x000fe200078e0016 */
[----:B------:R-:W-:-:S04]  /*0bc0*/  SEL R7, RZ, 0x4, P1 ;  /* 0x00000004ff077807 */ /* 0x000fc80000800000 */
[----:B------:R-:W-:Y:S01]  /*0bd0*/  LOP3.LUT R102, R102, R6, R7, 0xfe, !PT ;  /* 0x0000000666667212 */ /* 0x000fe200078efe07 */
[----:B------:R-:W-:-:S05]  /*0be0*/  IMAD.SHL.U32 R7, R109, 0x40, RZ ;  /* 0x000000406d077824 */ /* 0x000fca00078e00ff */
[----:B------:R-:W-:-:S04]  /*0bf0*/  LOP3.LUT R7, R7, 0x1c0, RZ, 0xc0, !PT ;  /* 0x000001c007077812 */ /* 0x000fc800078ec0ff */
[----:B------:R-:W-:Y:S02]  /*0c00*/  LOP3.LUT R106, R7, 0x38, R16, 0xf8, !PT ;  /* 0x00000038076a7812 */ /* 0x000fe400078ef810 */
[----:B------:R-:W-:-:S04]  /*0c10*/  SHF.R.U32.HI R6, RZ, 0x3, R7 ;  /* 0x00000003ff067819 */ /* 0x000fc80000011607 */
[----:B------:R-:W-:-:S05]  /*0c20*/  LOP3.LUT R106, R91, R106, R6, 0xf6, !PT ;  /* 0x0000006a5b6a7212 */ /* 0x000fca00078ef606 */
[----:B------:R-:W-:Y:S01]  /*0c30*/  IMAD.SHL.U32 R106, R106, 0x2, RZ ;  /* 0x000000026a6a7824 */ /* 0x000fe200078e00ff */
[----:B--2---:R-:W-:Y:S01]  /*0c40*/  @P3 SHF.R.S32.HI R19, RZ, 0x1f, R4 ;  /* 0x0000001fff133819 */ /* 0x004fe20000011404 */
[----:B------:R-:W-:Y:S01]  /*0c50*/  @!P3 IMAD.MOV.U32 R19, RZ, RZ, R77 ;  /* 0x000000ffff13b224 */ /* 0x000fe200078e004d */
[----:B------:R-:W-:Y:S01]  /*0c60*/  @P3 MOV R18, R4 ;  /* 0x0000000400123202 */ /* 0x000fe20000000f00 */
[----:B------:R-:W-:Y:S01]  /*0c70*/  @!P3 IMAD.MOV.U32 R18, RZ, RZ, R228 ;  /* 0x000000ffff12b224 */ /* 0x000fe200078e00e4 */
[----:B------:R-:W-:Y:S01]  /*0c80*/  SEL R77, R77, RZ, !P5 ;  /* 0x000000ff4d4d7207 */ /* 0x000fe20006800000 */
[----:B------:R-:W-:Y:S01]  /*0c90*/  IMAD R4, R114, c[0x0][0x1e0], RZ ;  /* 0x0000780072047a24 */ /* 0x000fe200078e02ff */
[----:B------:R-:W-:Y:S02]  /*0ca0*/  SEL R75, R19, RZ, !P6 ;  /* 0x000000ff134b7207 */ /* 0x000fe40007000000 */
[----:B------:R-:W-:Y:S01]  /*0cb0*/  SEL R122, R18, RZ, !P6 ;  /* 0x000000ff127a7207 */ /* 0x000fe20007000000 */
[----:B------:R-:W-:-:S02]  /*0cc0*/  IMAD R131, R77, c[0x0][0x248], RZ ;  /* 0x000092004d837a24 */ /* 0x000fc400078e02ff */
[----:B------:R-:W-:Y:S02]  /*0cd0*/  IMAD R79, R75, c[0x0][0x1f0], RZ ;  /* 0x00007c004b4f7a24 */ /* 0x000fe400078e02ff */
[----:B------:R-:W-:-:S04]  /*0ce0*/  IMAD.WIDE.U32 R128, R122, c[0x0][0x1f0], R128 ;  /* 0x00007c007a807a25 */ /* 0x000fc800078e0080 */
[----:B------:R-:W-:Y:S02]  /*0cf0*/  IMAD R79, R122, c[0x0][0x1f4], R79 ;  /* 0x00007d007a4f7a24 */ /* 0x000fe400078e024f */
[----:B------:R-:W-:Y:S02]  /*0d00*/  IMAD R131, R124, c[0x0][0x24c], R131 ;  /* 0x000093007c837a24 */ /* 0x000fe400078e0283 */
[----:B------:R-:W-:Y:S01]  /*0d10*/  IMAD R13, R109, c[0x0][0x1e4], R4 ;  /* 0x000079006d0d7a24 */ /* 0x000fe200078e0204 */
[----:B------:R-:W-:Y:S01]  /*0d20*/  IADD3 R79, R129, R79, RZ ;  /* 0x0000004f814f7210 */ /* 0x000fe20007ffe0ff */
[----:B------:R-:W-:Y:S02]  /*0d30*/  IMAD.IADD R131, R127, 0x1, R131 ;  /* 0x000000017f837824 */ /* 0x000fe400078e0283 */
[----:B------:R-:W-:Y:S01]  /*0d40*/  IMAD.IADD R80, R133, 0x1, R13 ;  /* 0x0000000185507824 */ /* 0x000fe200078e020d */
[----:B------:R-:W-:Y:S05]  /*0d50*/  @!P4 BRA `(.L_x_56) ;  /* 0x000001700000c947 */ /* 0x000fea0003800000 */
[----:B------:R-:W-:Y:S01]  /*0d60*/  LOP3.LUT R8, R102, 0xff, RZ, 0xc0, !PT ;  /* 0x000000ff66087812 */ /* 0x000fe200078ec0ff */
[----:B------:R-:W-:-:S02]  /*0d70*/  IMAD R4, R82, UR7, RZ ;  /* 0x0000000752047c24 */ /* 0x000fc4000f8e02ff */
[----:B------:R-:W-:Y:S01]  /*0d80*/  IMAD.SHL.U32 R18, R102, 0x10, RZ ;  /* 0x0000001066127824 */ /* 0x000fe200078e00ff */
[C---:B------:R-:W-:Y:S01]  /*0d90*/  SHF.L.U32 R10, R8.reuse, 0x2, RZ ;  /* 0x00000002080a7819 */ /* 0x040fe200000006ff */
[----:B------:R-:W-:Y:S02]  /*0da0*/  IMAD.MOV.U32 R130, RZ, RZ, R126 ;  /* 0x000000ffff827224 */ /* 0x000fe400078e007e */
[----:B------:R-:W-:Y:S01]  /*0db0*/  IMAD.SHL.U32 R13, R8, 0x8, RZ ;  /* 0x00000008080d7824 */ /* 0x000fe200078e00ff */
[----:B------:R-:W-:Y:S01]  /*0dc0*/  LOP3.LUT P4, RZ, R18, 0x10, RZ, 0xc0, !PT ;  /* 0x0000001012ff7812 */ /* 0x000fe2000788c0ff */
[----:B------:R-:W-:Y:S01]  /*0dd0*/  IMAD.SHL.U32 R8, R8, 0x2, RZ ;  /* 0x0000000208087824 */ /* 0x000fe200078e00ff */
[----:B------:R-:W-:Y:S01]  /*0de0*/  LOP3.LUT P2, RZ, R10, 0x10, RZ, 0xc0, !PT ;  /* 0x000000100aff7812 */ /* 0x000fe2000784c0ff */
[----:B------:R-:W-:Y:S01]  /*0df0*/  IMAD.WIDE.U32 R22, R82, UR8, R130 ;  /* 0x0000000852167c25 */ /* 0x000fe2000f8e0082 */
[----:B------:R-:W-:Y:S02]  /*0e00*/  LOP3.LUT P3, RZ, R13, 0x10, RZ, 0xc0, !PT ;  /* 0x000000100dff7812 */ /* 0x000fe4000786c0ff */
[----:B------:R-:W-:Y:S01]  /*0e10*/  LOP3.LUT P1, RZ, R8, 0x10, RZ, 0xc0, !PT ;  /* 0x0000001008ff7812 */ /* 0x000fe2000782c0ff */
[----:B------:R-:W-:Y:S01]  /*0e20*/  IMAD R4, R81, UR8, R4 ;  /* 0x0000000851047c24 */ /* 0x000fe2000f8e0204 */
[----:B------:R-:W-:-:S04]  /*0e30*/  LEA R18, P0, R22, c[0x0][0x220], 0x1 ;  /* 0x0000880016127a11 */ /* 0x000fc800078008ff */
[----:B------:R-:W-:-:S04]  /*0e40*/  IADD3 R4, R23, R4, RZ ;  /* 0x0000000417047210 */ /* 0x000fc80007ffe0ff */
[----:B------:R-:W-:-:S05]  /*0e50*/  LEA.HI.X R19, R22, c[0x0][0x224], R4, 0x1, P0 ;  /* 0x0000890016137a11 */ /* 0x000fca00000f0c04 */
[----:B------:R-:W-:Y:S01]  /*0e60*/  @!PT LDS RZ, [RZ] ;  /* 0x00000000fffff984 */ /* 0x000fe20000000800 */
[----:B------:R-:W-:Y:S01]  /*0e70*/  @!PT LDS RZ, [RZ] ;  /* 0x00000000fffff984 */ /* 0x000fe20000000800 */
[----:B------:R-:W-:Y:S01]  /*0e80*/  @!PT LDS RZ, [RZ] ;  /* 0x00000000fffff984 */ /* 0x000fe20000000800 */
[----:B------:R1:W-:Y:S04]  /*0e90*/  LDGSTS.E.BYPASS.LTC128B.128 [R106+0xc080], [R18.64], P4 ;  /* 0x0c080000126a7fae */ /* 0x0003e8000a101d4a */
[----:B------:R1:W-:Y:S04]  /*0ea0*/  LDGSTS.E.BYPASS.LTC128B.128 [R106+0xd080], [R18.64+0x80], P3 ;  /* 0x0d080080126a7fae */ /* 0x0003e80009901d4a */
[----:B------:R1:W-:Y:S04]  /*0eb0*/  LDGSTS.E.BYPASS.LTC128B.128 [R106+0xe080], [R18.64+0x100], P2 ;  /* 0x0e080100126a7fae */ /* 0x0003e80009101d4a */
[----:B------:R1:W-:Y:S02]  /*0ec0*/  LDGSTS.E.BYPASS.LTC128B.128 [R106+0xf080], [R18.64+0x180], P1 ;  /* 0x0f080180126a7fae */ /* 0x0003e40008901d4a */
.L_x_56:
[----:B------:R-:W-:Y:S05]  /*0ed0*/  BSYNC B0 ;  /* 0x0000000000007941 */ /* 0x000fea0003800000 */
.L_x_55:
[----:B------:R-:W-:Y:S01]  /*0ee0*/  IADD3 R4, R9, 0x20, RZ ;  /* 0x0000002009047810 */ /* 0x000fe20007ffe0ff */
[----:B------:R-:W-:Y:S01]  /*0ef0*/  IMAD.SHL.U32 R87, R82, 0x20, RZ ;  /* 0x0000002052577824 */ /* 0x000fe200078e00ff */
[----:B------:R-:W-:Y:S01]  /*0f00*/  IADD3 R20, R20, 0x20, RZ ;  /* 0x0000002014147810 */ /* 0x000fe20007ffe0ff */
[----:B------:R-:W-:Y:S01]  /*0f10*/  IMAD.WIDE.U32 R8, R227, c[0x0][0x260], R16 ;  /* 0x00009800e3087a25 */ /* 0x000fe200078e0010 */
[----:B------:R-:W-:Y:S01]  /*0f20*/  ISETP.GE.AND P0, PT, R11, c[0x0][0x27c], PT ;  /* 0x00009f000b007a0c */ /* 0x000fe20003f06270 */
[----:B------:R-:W0:Y:S01]  /*0f30*/  LDGDEPBAR ;  /* 0x00000000000079af */ /* 0x000e220000000000 */
[-C--:B------:R-:W-:Y:S01]  /*0f40*/  IADD3 R85, P5, P4, R2, R87.reuse, R109 ;  /* 0x0000005702557210 */ /* 0x080fe20007cbe06d */
[----:B------:R-:W-:Y:S01]  /*0f50*/  IMAD R97, R3, -0x20, R4 ;  /* 0xffffffe003617824 */ /* 0x000fe200078e0204 */
[----:B------:R-:W-:Y:S01]  /*0f60*/  IADD3 R87, P3, P2, R109, R87, R0 ;  /* 0x000000576d577210 */ /* 0x000fe20007a7e000 */
[----:B------:R-:W-:Y:S01]  /*0f70*/  IMAD R96, R3, -0x20, R20 ;  /* 0xffffffe003607824 */ /* 0x000fe200078e0214 */
[----:B------:R-:W-:Y:S01]  /*0f80*/  SEL R0, RZ, c[0x0][0x27c], !P0 ;  /* 0x00009f00ff007a07 */ /* 0x000fe20004000000 */
[----:B------:R-:W-:Y:S01]  /*0f90*/  IMAD.MOV.U32 R3, RZ, RZ, c[0x0][0x27c] ;  /* 0x00009f00ff037624 */ /* 0x000fe200078e00ff */
[----:B------:R-:W-:Y:S01]  /*0fa0*/  SHF.L.U64.HI R84, R82, 0x5, R81 ;  /* 0x0000000552547819 */ /* 0x000fe20000010251 */
[----:B------:R-:W-:Y:S01]  /*0fb0*/  IMAD R20, R89, c[0x0][0x260], RZ ;  /* 0x0000980059147a24 */ /* 0x000fe200078e02ff */
[----:B------:R-:W-:Y:S01]  /*0fc0*/  ISETP.GE.AND P1, PT, R16, c[0x0][0x27c], PT ;  /* 0x00009f0010007a0c */ /* 0x000fe20003f26270 */
[----:B------:R-:W-:Y:S01]  /*0fd0*/  IMAD.IADD R0, R11, 0x1, R0 ;  /* 0x000000010b007824 */ /* 0x000fe200078e0200 */
[C---:B------:R-:W-:Y:S01]  /*0fe0*/  ISETP.GE.AND P6, PT, R3.reuse, 0x1, PT ;  /* 0x000000010300780c */ /* 0x040fe20003fc6270 */
[----:B------:R-:W-:Y:S01]  /*0ff0*/  IMAD.SHL.U32 R3, R3, 0x2, RZ ;  /* 0x0000000203037824 */ /* 0x000fe200078e00ff */
[-C--:B------:R-:W-:Y:S01]  /*1000*/  IADD3.X R83, R83, R84.reuse, R114, P5, P4 ;  /* 0x0000005453537210 */ /* 0x080fe20002fe8472 */
[C---:B------:R-:W-:Y:S01]  /*1010*/  IMAD R20, R227.reuse, c[0x0][0x264], R20 ;  /* 0x00009900e3147a24 */ /* 0x040fe200078e0214 */
[----:B------:R-:W-:Y:S01]  /*1020*/  IADD3.X R84, R114, R84, R5, P3, P2 ;  /* 0x0000005472547210 */ /* 0x000fe20001fe4405 */
[----:B-1----:R-:W-:Y:S01]  /*1030*/  IMAD.WIDE.U32 R18, R227, c[0x0][0x210], R16 ;  /* 0x00008400e3127a25 */ /* 0x002fe200078e0010 */
[----:B------:R-:W-:Y:S01]  /*1040*/  IADD3 R2, -R3, c[0x0][0x1d4], RZ ;  /* 0x0000750003027a10 */ /* 0x000fe20007ffe1ff */
[----:B------:R-:W-:Y:S01]  /*1050*/  ULDC.64 UR4, c[0x0][0x290] ;  /* 0x0000a40000047ab9 */ /* 0x000fe20000000a00 */
[----:B------:R-:W-:Y:S01]  /*1060*/  SHF.R.S32.HI R93, RZ, 0x1f, R0 ;  /* 0x0000001fff5d7819 */ /* 0x000fe20000011400 */
[----:B------:R-:W-:Y:S01]  /*1070*/  IMAD.IADD R21, R9, 0x1, R20 ;  /* 0x0000000109157824 */ /* 0x000fe200078e0214 */
[CC--:B------:R-:W-:Y:S01]  /*1080*/  SEL R5, R3.reuse, R2.reuse, !P1 ;  /* 0x0000000203057207 */ /* 0x0c0fe20004800000 */
[----:B------:R-:W-:Y:S01]  /*1090*/  IMAD.MOV.U32 R20, RZ, RZ, R8 ;  /* 0x000000ffff147224 */ /* 0x000fe200078e0008 */
[----:B------:R-:W-:Y:S01]  /*10a0*/  SEL R2, R3, R2, !P0 ;  /* 0x0000000203027207 */ /* 0x000fe20004000000 */
[----:B------:R-:W-:Y:S01]  /*10b0*/  IMAD R8, R89, c[0x0][0x210], RZ ;  /* 0x0000840059087a24 */ /* 0x000fe200078e02ff */
[----:B------:R-:W-:Y:S01]  /*10c0*/  SEL R3, RZ, c[0x0][0x27c], !P1 ;  /* 0x00009f00ff037a07 */ /* 0x000fe20004800000 */
[----:B------:R-:W-:Y:S01]  /*10d0*/  IMAD R75, R75, c[0x0][0x218], RZ ;  /* 0x000086004b4b7a24 */ /* 0x000fe200078e02ff */
[-C--:B------:R-:W-:Y:S01]  /*10e0*/  LEA.HI R100, R93, R0.reuse, RZ, 0x3 ;  /* 0x000000005d647211 */ /* 0x080fe200078f18ff */
[----:B------:R-:W-:Y:S01]  /*10f0*/  IMAD R8, R227, c[0x0][0x214], R8 ;  /* 0x00008500e3087a24 */ /* 0x000fe200078e0208 */
[----:B------:R-:W-:Y:S01]  /*1100*/  LEA.HI R93, R93, R0, RZ, 0x6 ;  /* 0x000000005d5d7211 */ /* 0x000fe200078f30ff */
[----:B------:R-:W-:Y:S01]  /*1110*/  IMAD.IADD R4, R16, 0x1, R3 ;  /* 0x0000000110047824 */ /* 0x000fe200078e0203 */
[----:B------:R-:W-:Y:S01]  /*1120*/  SHF.R.S32.HI R0, RZ, 0x1f, R5 ;  /* 0x0000001fff007819 */ /* 0x000fe20000011405 */
[----:B------:R-:W-:Y:S01]  /*1130*/  IMAD.IADD R9, R19, 0x1, R8 ;  /* 0x0000000113097824 */ /* 0x000fe200078e0208 */
[----:B------:R-:W-:Y:S01]  /*1140*/  SHF.R.S32.HI R3, RZ, 0x1f, R2 ;  /* 0x0000001fff037819 */ /* 0x000fe20000011402 */
[----:B------:R-:W-:Y:S01]  /*1150*/  IMAD.SHL.U32 R93, R93, 0x20, RZ ;  /* 0x000000205d5d7824 */ /* 0x000fe200078e00ff */
[----:B------:R-:W-:Y:S01]  /*1160*/  SHF.R.S32.HI R95, RZ, 0x1f, R4 ;  /* 0x0000001fff5f7819 */ /* 0x000fe20000011404 */
[----:B------:R-:W-:Y:S01]  /*1170*/  IMAD.MOV.U32 R8, RZ, RZ, R18 ;  /* 0x000000ffff087224 */ /* 0x000fe200078e0012 */
[----:B------:R-:W-:Y:S01]  /*1180*/  LEA.HI R0, R0, R5, RZ, 0x4 ;  /* 0x0000000500007211 */ /* 0x000fe200078f20ff */
[C---:B------:R-:W-:Y:S01]  /*1190*/  IMAD R75, R122.reuse, c[0x0][0x21c], R75 ;  /* 0x000087007a4b7a24 */ /* 0x040fe200078e024b */
[----:B------:R-:W-:Y:S01]  /*11a0*/  LEA.HI R101, R95, R4, RZ, 0x3 ;  /* 0x000000045f657211 */ /* 0x000fe200078f18ff */
[----:B------:R-:W-:Y:S01]  /*11b0*/  IMAD.WIDE.U32 R122, R122, c[0x0][0x218], R8 ;  /* 0x000086007a7a7a25 */ /* 0x000fe200078e0008 */
[----:B------:R-:W-:Y:S01]  /*11c0*/  LEA.HI R3, R3, R2, RZ, 0x4 ;  /* 0x0000000203037211 */ /* 0x000fe200078f20ff */
[----:B------:R-:W-:Y:S01]  /*11d0*/  USHF.L.U64.HI UR9, UR4, UR6, UR5 ;  /* 0x0000000604097299 */ /* 0x000fe20008010205 */
[----:B------:R-:W-:Y:S01]  /*11e0*/  SHF.R.S32.HI R0, RZ, 0x4, R0 ;  /* 0x00000004ff007819 */ /* 0x000fe20000011400 */
[C---:B------:R-:W-:Y:S01]  /*11f0*/  IMAD R116, R114.reuse, c[0x0][0x290], RZ ;  /* 0x0000a40072747a24 */ /* 0x040fe200078e02ff */
[----:B------:R-:W-:Y:S01]  /*1200*/  LOP3.LUT R5, R7, 0x38, R100, 0xf8, !PT ;  /* 0x0000003807057812 */ /* 0x000fe200078ef864 */
[----:B------:R-:W-:Y:S01]  /*1210*/  IMAD R114, R114, c[0x0][0x280], RZ ;  /* 0x0000a00072727a24 */ /* 0x000fe200078e02ff */
[----:B------:R-:W-:Y:S01]  /*1220*/  LEA.HI.SX32 R99, R101, R0, 0x1d ;  /* 0x0000000065637211 */ /* 0x000fe200078feaff */
[----:B------:R-:W-:Y:S01]  /*1230*/  IMAD.WIDE.U32 R120, R109, c[0x0][0x290], R16 ;  /* 0x0000a4006d787a25 */ /* 0x000fe200078e0010 */
[----:B------:R-:W-:Y:S01]  /*1240*/  SHF.R.S32.HI R3, RZ, 0x4, R3 ;  /* 0x00000004ff037819 */ /* 0x000fe20000011403 */
[----:B------:R-:W-:Y:S01]  /*1250*/  USHF.L.U32 UR12, UR4, 0x5, URZ ;  /* 0x00000005040c7899 */ /* 0x000fe2000800063f */
[----:B------:R-:W-:Y:S01]  /*1260*/  LEA.HI R95, R95, R4, RZ, 0x6 ;  /* 0x000000045f5f7211 */ /* 0x000fe200078f30ff */
[----:B------:R-:W-:Y:S01]  /*1270*/  IMAD.WIDE.U32 R118, R109, c[0x0][0x280], R16 ;  /* 0x0000a0006d767a25 */ /* 0x000fe200078e0010 */
[----:B------:R-:W-:Y:S01]  /*1280*/  LOP3.LUT R93, R93, 0x7ffff800, RZ, 0xc0, !PT ;  /* 0x7ffff8005d5d7812 */ /* 0x000fe200078ec0ff */
[----:B------:R-:W-:Y:S01]  /*1290*/  ULDC.64 UR4, c[0x0][0x280] ;  /* 0x0000a00000047ab9 */ /* 0x000fe20000000a00 */
[-C--:B------:R-:W-:Y:S01]  /*12a0*/  LOP3.LUT R0, R5, R6.reuse, RZ, 0x3c, !PT ;  /* 0x0000000605007212 */ /* 0x080fe200078e3cff */
[----:B------:R-:W-:Y:S01]  /*12b0*/  IMAD.SHL.U32 R95, R95, 0x20, RZ ;  /* 0x000000205f5f7824 */ /* 0x000fe200078e00ff */
[----:B------:R-:W-:Y:S01]  /*12c0*/  SHF.R.S32.HI R4, RZ, 0x1f, R99 ;  /* 0x0000001fff047819 */ /* 0x000fe20000011463 */
[C---:B------:R-:W-:Y:S01]  /*12d0*/  IMAD R116, R109.reuse, c[0x0][0x294], R116 ;  /* 0x0000a5006d747a24 */ /* 0x040fe200078e0274 */
[----:B------:R-:W-:Y:S01]  /*12e0*/  LEA.HI.SX32 R3, R100, R3, 0x1d ;  /* 0x0000000364037211 */ /* 0x000fe200078feaff */
[----:B------:R-:W-:Y:S01]  /*12f0*/  IMAD R114, R109, c[0x0][0x284], R114 ;  /* 0x0000a1006d727a24 */ /* 0x000fe200078e0272 */
[----:B------:R-:W-:Y:S01]  /*1300*/  IADD3 R93, R0, R93, R91 ;  /* 0x0000005d005d7210 */ /* 0x000fe20007ffe05b */
[----:B------:R-:W-:Y:S01]  /*1310*/  IMAD.SHL.U32 R105, R102, 0x10, RZ ;  /* 0x0000001066697824 */ /* 0x000fe200078e00ff */
[----:B------:R-:W-:Y:S01]  /*1320*/  LEA.HI R4, R4, R99, RZ, 0x3 ;  /* 0x0000006304047211 */ /* 0x000fe200078f18ff */
[----:B------:R-:W-:Y:S01]  /*1330*/  IMAD.SHL.U32 R99, R99, 0x8, RZ ;  /* 0x0000000863637824 */ /* 0x000fe200078e00ff */
[----:B------:R-:W-:Y:S01]  /*1340*/  SHF.R.S32.HI R0, RZ, 0x1f, R3 ;  /* 0x0000001fff007819 */ /* 0x000fe20000011403 */
[----:B------:R-:W-:Y:S01]  /*1350*/  IMAD.SHL.U32 R98, R3, 0x8, RZ ;  /* 0x0000000803627824 */ /* 0x000fe200078e00ff */
[----:B------:R-:W-:Y:S01]  /*1360*/  LOP3.LUT R9, R7, 0x38, R101, 0xf8, !PT ;  /* 0x0000003807097812 */ /* 0x000fe200078ef865 */
[----:B------:R-:W-:Y:S01]  /*1370*/  IMAD.IADD R121, R121, 0x1, R116 ;  /* 0x0000000179797824 */ /* 0x000fe200078e0274 */
[----:B------:R-:W-:Y:S01]  /*1380*/  LEA.HI R0, R0, R3, RZ, 0x3 ;  /* 0x0000000300007211 */ /* 0x000fe200078f18ff */
[----:B------:R-:W-:Y:S01]  /*1390*/  IMAD.SHL.U32 R3, R4, 0x100, RZ ;  /* 0x0000010004037824 */ /* 0x000fe200078e00ff */
[----:B------:R-:W-:Y:S01]  /*13a0*/  LOP3.LUT R5, R7, 0x38, R99, 0xf8, !PT ;  /* 0x0000003807057812 */ /* 0x000fe200078ef863 */
[----:B------:R-:W-:Y:S01]  /*13b0*/  IMAD.IADD R119, R119, 0x1, R114 ;  /* 0x0000000177777824 */ /* 0x000fe200078e0272 */
[--C-:B------:R-:W-:Y:S01]  /*13c0*/  SHF.R.S32.HI R15, RZ, 0x1f, R14.reuse ;  /* 0x0000001fff0f7819 */ /* 0x100fe2000001140e */
[----:B------:R-:W-:Y:S01]  /*13d0*/  IMAD.SHL.U32 R0, R0, 0x100, RZ ;  /* 0x0000010000007824 */ /* 0x000fe200078e00ff */
[-C--:B------:R-:W-:Y:S01]  /*13e0*/  LOP3.LUT R94, R5, R6.reuse, RZ, 0x3c, !PT ;  /* 0x00000006055e7212 */ /* 0x080fe200078e3cff */
[----:B------:R-:W-:Y:S01]  /*13f0*/  IMAD R77, R77, c[0x0][0x268], RZ ;  /* 0x00009a004d4d7a24 */ /* 0x000fe200078e02ff */
[----:B------:R-:W-:Y:S01]  /*1400*/  LOP3.LUT R3, R3, 0x7ffff800, RZ, 0xc0, !PT ;  /* 0x7ffff80003037812 */ /* 0x000fe200078ec0ff */
[--C-:B------:R-:W-:Y:S01]  /*1410*/  IMAD.WIDE.U32 R22, R109, c[0x0][0x290], R14.reuse ;  /* 0x0000a4006d167a25 */ /* 0x100fe200078e000e */
[----:B------:R-:W-:Y:S01]  /*1420*/  LOP3.LUT R95, R95, 0x7ffff800, RZ, 0xc0, !PT ;  /* 0x7ffff8005f5f7812 */ /* 0x000fe200078ec0ff */
[----:B------:R-:W-:Y:S01]  /*1430*/  USHF.L.U64.HI UR13, UR4, UR6, UR5 ;  /* 0x00000006040d7299 */ /* 0x000fe20008010205 */
[-C--:B------:R-:W-:Y:S01]  /*1440*/  LOP3.LUT R2, R9, R6.reuse, RZ, 0x3c, !PT ;  /* 0x0000000609027212 */ /* 0x080fe200078e3cff */
[----:B------:R-:W-:Y:S01]  /*1450*/  IMAD.WIDE.U32 R18, R109, c[0x0][0x280], R14 ;  /* 0x0000a0006d127a25 */ /* 0x000fe200078e000e */
[--C-:B------:R-:W-:Y:S01]  /*1460*/  IADD3 R94, R94, R3, R91.reuse ;  /* 0x000000035e5e7210 */ /* 0x100fe20007ffe05b */
[----:B------:R-:W-:Y:S01]  /*1470*/  USHF.L.U32 UR14, UR4, 0x5, URZ ;  /* 0x00000005040e7899 */ /* 0x000fe2000800063f */
[----:B------:R-:W-:Y:S01]  /*1480*/  IADD3 R95, R2, R95, R91 ;  /* 0x0000005f025f7210 */ /* 0x000fe20007ffe05b */
[----:B------:R-:W-:Y:S01]  /*1490*/  IMAD.IADD R117, R116, 0x1, R23 ;  /* 0x0000000174757824 */ /* 0x000fe200078e0217 */
[----:B-----5:R-:W-:Y:S01]  /*14a0*/  SHF.R.S32.HI R3, RZ, 0x1f, R66 ;  /* 0x0000001fff037819 */ /* 0x020fe20000011442 */
[----:B------:R-:W-:Y:S01]  /*14b0*/  IMAD.IADD R115, R114, 0x1, R19 ;  /* 0x0000000172737824 */ /* 0x000fe200078e0213 */
[----:B------:R-:W-:Y:S01]  /*14c0*/  LOP3.LUT R2, R7, 0x38, R98, 0xf8, !PT ;  /* 0x0000003807027812 */ /* 0x000fe200078ef862 */
[----:B------:R-:W-:Y:S01]  /*14d0*/  IMAD.MOV.U32 R116, RZ, RZ, R22 ;  /* 0x000000ffff747224 */ /* 0x000fe200078e0016 */
[----:B------:R-:W-:Y:S01]  /*14e0*/  LOP3.LUT R102, R102, 0xff, RZ, 0xc0, !PT ;  /* 0x000000ff66667812 */ /* 0x000fe200078ec0ff */
[C---:B------:R-:W-:Y:S01]  /*14f0*/  IMAD R69, R3.reuse, c[0x0][0x290], RZ ;  /* 0x0000a40003457a24 */ /* 0x040fe200078e02ff */
[----:B------:R-:W-:Y:S01]  /*1500*/  LOP3.LUT R2, R2, R6, RZ, 0x3c, !PT ;  /* 0x0000000602027212 */ /* 0x000fe200078e3cff */
[----:B------:R-:W-:Y:S01]  /*1510*/  IMAD.MOV.U32 R114, RZ, RZ, R18 ;  /* 0x000000ffff727224 */ /* 0x000fe200078e0012 */
[----:B------:R-:W-:Y:S01]  /*1520*/  LOP3.LUT R0, R0, 0x7ffff800, RZ, 0xc0, !PT ;  /* 0x7ffff80000007812 */ /* 0x000fe200078ec0ff */
[----:B------:R-:W-:Y:S01]  /*1530*/  IMAD R3, R3, c[0x0][0x280], RZ ;  /* 0x0000a00003037a24 */ /* 0x000fe200078e02ff */
[----:B------:R-:W-:Y:S01]  /*1540*/  ULDC.64 UR4, c[0x0][0x1e0] ;  /* 0x0000780000047ab9 */ /* 0x000fe20000000a00 */
[----:B------:R-:W-:Y:S01]  /*1550*/  IMAD.SHL.U32 R104, R102, 0x8, RZ ;  /* 0x0000000866687824 */ /* 0x000fe200078e00ff */
[----:B------:R-:W-:Y:S01]  /*1560*/  IADD3 R91, R2, R0, R91 ;  /* 0x00000000025b7210 */ /* 0x000fe20007ffe05b */
[----:B------:R-:W-:Y:S01]  /*1570*/  IMAD.SHL.U32 R103, R102, 0x4, RZ ;  /* 0x0000000466677824 */ /* 0x000fe200078e00ff */
[----:B------:R-:W-:Y:S01]  /*1580*/  USHF.L.U64.HI UR5, UR4, UR6, UR5 ;  /* 0x0000000604057299 */ /* 0x000fe20008010205 */
[----:B------:R-:W-:Y:S01]  /*1590*/  IMAD R77, R124, c[0x0][0x26c], R77 ;  /* 0x00009b007c4d7a24 */ /* 0x000fe200078e024d */
[----:B------:R-:W-:Y:S01]  /*15a0*/  IADD3 R73, P1, P0, R128, R132, R16 ;  /* 0x0000008480497210 */ /* 0x000fe2000783e010 */
[----:B------:R-:W-:Y:S01]  /*15b0*/  IMAD.SHL.U32 R102, R102, 0x2, RZ ;  /* 0x0000000266667824 */ /* 0x000fe200078e00ff */
[----:B------:R-:W-:Y:S01]  /*15c0*/  LOP3.LUT R101, R101, 0xfffffff8, RZ, 0xc0, !PT ;  /* 0xfffffff865657812 */ /* 0x000fe200078ec0ff */
[----:B------:R-:W-:Y:S01]  /*15d0*/  IMAD R69, R66, c[0x0][0x294], R69 ;  /* 0x0000a50042457a24 */ /* 0x000fe200078e0245 */
[----:B------:R-:W-:Y:S01]  /*15e0*/  LOP3.LUT R100, R100, 0xfffffff8, RZ, 0xc0, !PT ;  /* 0xfffffff864647812 */ /* 0x000fe200078ec0ff */
[----:B------:R-:W-:Y:S01]  /*15f0*/  IMAD.WIDE.U32 R120, R66, c[0x0][0x290], R120 ;  /* 0x0000a40042787a25 */ /* 0x000fe200078e0078 */
[----:B------:R-:W-:Y:S01]  /*1600*/  USHF.L.U32 UR6, UR4, 0x5, URZ ;  /* 0x0000000504067899 */ /* 0x000fe2000800063f */
[----:B------:R-:W-:-:S02]  /*1610*/  IADD3 R10, R14, 0x20, RZ ;  /* 0x000000200e0a7810 */ /* 0x000fc40007ffe0ff */
[----:B------:R-:W-:Y:S01]  /*1620*/  IMAD.WIDE.U32 R124, R124, c[0x0][0x268], R20 ;  /* 0x00009a007c7c7a25 */ /* 0x000fe200078e0014 */
[----:B------:R-:W-:Y:S01]  /*1630*/  ULDC.U8 UR4, c[0x0][0x298] ;  /* 0x0000a60000047ab9 */ /* 0x000fe20000000000 */
[----:B------:R-:W-:Y:S02]  /*1640*/  IADD3 R9, R14, 0x60, RZ ;  /* 0x000000600e097810 */ /* 0x000fe40007ffe0ff */
[C---:B------:R-:W-:Y:S01]  /*1650*/  IMAD R3, R66.reuse, c[0x0][0x284], R3 ;  /* 0x0000a10042037a24 */ /* 0x040fe200078e0203 */
[----:B------:R-:W-:Y:S01]  /*1660*/  IADD3.X R72, R79, R80, R17, P1, P0 ;  /* 0x000000504f487210 */ /* 0x000fe20000fe0411 */
[C---:B------:R-:W-:Y:S01]  /*1670*/  IMAD.WIDE.U32 R118, R66.reuse, c[0x0][0x280], R118 ;  /* 0x0000a00042767a25 */ /* 0x040fe200078e0076 */
[----:B------:R-:W-:Y:S02]  /*1680*/  LOP3.LUT R105, R105, 0x10, RZ, 0xc0, !PT ;  /* 0x0000001069697812 */ /* 0x000fe400078ec0ff */
[----:B------:R-:W-:Y:S01]  /*1690*/  ISETP.NE.AND P5, PT, RZ, UR4, PT ;  /* 0x00000004ff007c0c */ /* 0x000fe2000bfa5270 */
[----:B------:R-:W-:Y:S01]  /*16a0*/  IMAD.WIDE.U32 R116, R66, c[0x0][0x290], R116 ;  /* 0x0000a40042747a25 */ /* 0x000fe200078e0074 */
[----:B------:R-:W-:-:S02]  /*16b0*/  LOP3.LUT R104, R104, 0x10, RZ, 0xc0, !PT ;  /* 0x0000001068687812 */ /* 0x000fc400078ec0ff */
[----:B------:R-:W-:Y:S01]  /*16c0*/  LOP3.LUT R103, R103, 0x10, RZ, 0xc0, !PT ;  /* 0x0000001067677812 */ /* 0x000fe200078ec0ff */
[----:B------:R-:W-:Y:S01]  /*16d0*/  IMAD.WIDE.U32 R114, R66, c[0x0][0x280], R114 ;  /* 0x0000a00042727a25 */ /* 0x000fe200078e0072 */
[----:B------:R-:W-:Y:S02]  /*16e0*/  LOP3.LUT R102, R102, 0x10, RZ, 0xc0, !PT ;  /* 0x0000001066667812 */ /* 0x000fe400078ec0ff */
[----:B------:R-:W-:Y:S01]  /*16f0*/  SHF.R.S32.HI R92, RZ, 0x1f, R101 ;  /* 0x0000001fff5c7819 */ /* 0x000fe20000011465 */
[----:B------:R-:W-:Y:S01]  /*1700*/  IMAD.IADD R71, R121, 0x1, R69 ;  /* 0x0000000179477824 */ /* 0x000fe200078e0245 */
[----:B------:R-:W-:Y:S01]  /*1710*/  SHF.R.S32.HI R90, RZ, 0x1f, R100 ;  /* 0x0000001fff5a7819 */ /* 0x000fe20000011464 */
[----:B------:R-:W-:Y:S01]  /*1720*/  IMAD.IADD R77, R125, 0x1, R77 ;  /* 0x000000017d4d7824 */ /* 0x000fe200078e024d */
[----:B------:R-:W-:Y:S01]  /*1730*/  SHF.R.S32.HI R88, RZ, 0x1f, R99 ;  /* 0x0000001fff587819 */ /* 0x000fe20000011463 */
[----:B------:R-:W-:Y:S01]  /*1740*/  IMAD.IADD R75, R123, 0x1, R75 ;  /* 0x000000017b4b7824 */ /* 0x000fe200078e024b */
[----:B------:R-:W-:Y:S01]  /*1750*/  SHF.R.S32.HI R86, RZ, 0x1f, R98 ;  /* 0x0000001fff567819 */ /* 0x000fe20000011462 */
[----:B------:R-:W-:-:S02]  /*1760*/  IMAD.IADD R70, R119, 0x1, R3 ;  /* 0x0000000177467824 */ /* 0x000fc400078e0203 */
[----:B------:R-:W-:Y:S02]  /*1770*/  IMAD.IADD R69, R69, 0x1, R117 ;  /* 0x0000000145457824 */ /* 0x000fe400078e0275 */
[----:B------:R-:W-:Y:S02]  /*1780*/  IMAD.IADD R68, R3, 0x1, R115 ;  /* 0x0000000103447824 */ /* 0x000fe400078e0273 */
[----:B------:R-:W-:Y:S02]  /*1790*/  IMAD.SHL.U32 R95, R95, 0x2, RZ ;  /* 0x000000025f5f7824 */ /* 0x000fe400078e00ff */
[----:B------:R-:W-:Y:S02]  /*17a0*/  IMAD.SHL.U32 R93, R93, 0x2, RZ ;  /* 0x000000025d5d7824 */ /* 0x000fe400078e00ff */
[----:B------:R-:W-:Y:S02]  /*17b0*/  IMAD.SHL.U32 R94, R94, 0x2, RZ ;  /* 0x000000025e5e7824 */ /* 0x000fe400078e00ff */
[----:B------:R-:W-:Y:S01]  /*17c0*/  IMAD.SHL.U32 R91, R91, 0x2, RZ ;  /* 0x000000025b5b7824 */ /* 0x000fe200078e00ff */
[----:B------:R-:W-:Y:S06]  /*17d0*/  BAR.SYNC.DEFER_BLOCKING 0x0 ;  /* 0x0000000000007b1d */ /* 0x000fec0000010000 */
.L_x_75:
[----:B------:R-:W-:Y:S04]  /*17e0*/  DEPBAR.LE SB0, 0x0 ;  /* 0x000080000000791a */ /* 0x000fe80000000000 */
[----:B------:R-:W-:Y:S01]  /*17f0*/  BAR.SYNC.DEFER_BLOCKING 0x0 ;  /* 0x0000000000007b1d */ /* 0x000fe20000010000 */
[C---:B-1----:R-:W-:Y:S02]  /*1800*/  IMAD R5, R82.reuse, UR5, RZ ;  /* 0x0000000552057c24 */ /* 0x042fe4000f8e02ff */
[----:B-----5:R-:W-:Y:S04]  /*1810*/  IMAD.WIDE.U32 R18, R82, UR6, RZ ;  /* 0x0000000652127c25 */ /* 0x020fe8000f8e00ff */
[----:B------:R-:W-:Y:S01]  /*1820*/  IMAD R5, R81, UR6, R5 ;  /* 0x0000000651057c24 */ /* 0x000fe2000f8e0205 */
[----:B------:R-:W-:Y:S04]  /*1830*/  IADD3 R3, P1, R73, R18, RZ ;  /* 0x0000001249037210 */ /* 0x000fe80007f3e0ff */
[----:B------:R-:W-:Y:S02]  /*1840*/  IADD3 R5, R19, R5, RZ ;  /* 0x0000000513057210 */ /* 0x000fe40007ffe0ff */
[----:B------:R-:W-:Y:S02]  /*1850*/  LEA R52, P0, R3, c[0x0][0x1c8], 0x1 ;  /* 0x0000720003347a11 */ /* 0x000fe400078008ff */
[----:B------:R-:W-:Y:S04]  /*1860*/  IADD3.X R0, R5, R72, RZ, P1, !PT ;  /* 0x0000004805007210 */ /* 0x000fe80000ffe4ff */
[----:B------:R-:W-:Y:S01]  /*1870*/  LEA.HI.X R53, R3, c[0x0][0x1cc], R0, 0x1, P0 ;  /* 0x0000730003357a11 */ /* 0x000fe200000f0c00 */
[----:B------:R-:W-:Y:S01]  /*1880*/  BSSY B1, `(.L_x_57) ;  /* 0x0000256000017945 */ /* 0x000fe20003800000 */
[----:B------:R-:W-:-:S05]  /*1890*/  @!P6 BRA `(.L_x_58) ;  /* 0x000024400000e947 */ /* 0x000fca0003800000 */
[----:B------:R-:W-:Y:S01]  /*18a0*/  IMAD R3, R82, UR13, RZ ;  /* 0x0000000d52037c24 */ /* 0x000fe2000f8e02ff */
[----:B------:R-:W-:Y:S01]  /*18b0*/  IMNMX R67, R96, 0x20, PT ;  /* 0x0000002060437817 */ /* 0x000fe20003800200 */
[C---:B------:R-:W-:Y:S02]  /*18c0*/  IMAD R13, R82.reuse, UR9, RZ ;  /* 0x00000009520d7c24 */ /* 0x040fe4000f8e02ff */
[C---:B------:R-:W-:Y:S04]  /*18d0*/  IMAD.WIDE.U32 R20, R82.reuse, UR14, RZ ;  /* 0x0000000e52147c25 */ /* 0x040fe8000f8e00ff */
[----:B------:R-:W-:Y:S04]  /*18e0*/  IMAD.WIDE.U32 R6, R82, UR12, RZ ;  /* 0x0000000c52067c25 */ /* 0x000fe8000f8e00ff */
[C---:B------:R-:W-:Y:S02]  /*18f0*/  IMAD R3, R81.reuse, UR14, R3 ;  /* 0x0000000e51037c24 */ /* 0x040fe4000f8e0203 */
[----:B------:R-:W-:Y:S03]  /*1900*/  IMAD R13, R81, UR12, R13 ;  /* 0x0000000c510d7c24 */ /* 0x000fe6000f8e020d */
[----:B------:R-:W-:Y:S02]  /*1910*/  IADD3 R3, R21, R3, RZ ;  /* 0x0000000315037210 */ /* 0x000fe40007ffe0ff */
[----:B------:R-:W-:Y:S01]  /*1920*/  IADD3 R0, R7, R13, RZ ;  /* 0x0000000d07007210 */ /* 0x000fe20007ffe0ff */
[----:B------:R-:W-:-:S05]  /*1930*/  @!P5 BRA `(.L_x_59) ;  /* 0x000012000000d947 */ /* 0x000fca0003800000 */
[----:B------:R-:W-:Y:S01]  /*1940*/  ISETP.GE.AND P4, PT, R109, R67, PT ;  /* 0x000000436d00720c */ /* 0x000fe20003f86270 */
[----:B------:R-:W-:Y:S01]  /*1950*/  BSSY B0, `(.L_x_60) ;  /* 0x0000026000007945 */ /* 0x000fe20003800000 */
[----:B------:R-:W-:Y:S01]  /*1960*/  CS2R R40, SRZ ;  /* 0x0000000000287805 */ /* 0x000fe2000001ff00 */
[----:B------:R-:W-:Y:S01]  /*1970*/  CS2R R44, SRZ ;  /* 0x00000000002c7805 */ /* 0x000fe2000001ff00 */
[----:B------:R-:W-:Y:S01]  /*1980*/  CS2R R46, SRZ ;  /* 0x00000000002e7805 */ /* 0x000fe2000001ff00 */
[----:B------:R-:W-:Y:S01]  /*1990*/  CS2R R50, SRZ ;  /* 0x0000000000327805 */ /* 0x000fe2000001ff00 */
[----:B------:R-:W-:Y:S01]  /*19a0*/  CS2R R18, SRZ ;  /* 0x0000000000127805 */ /* 0x000fe2000001ff00 */
[----:B------:R-:W-:Y:S01]  /*19b0*/  CS2R R24, SRZ ;  /* 0x0000000000187805 */ /* 0x000fe2000001ff00 */
[----:B------:R-:W-:Y:S01]  /*19c0*/  CS2R R28, SRZ ;  /* 0x00000000001c7805 */ /* 0x000fe2000001ff00 */
[----:B------:R-:W-:Y:S04]  /*19d0*/  CS2R R32, SRZ ;  /* 0x0000000000207805 */ /* 0x000fe8000001ff00 */
[----:B------:R-:W-:-:S05]  /*19e0*/  @P4 BRA `(.L_x_61) ;  /* 0x000001c000004947 */ /* 0x000fca0003800000 */
[----:B------:R-:W-:Y:S01]  /*19f0*/  IADD3 R20, P1, R114, R20, RZ ;  /* 0x0000001472147210 */ /* 0x000fe20007f3e0ff */
[----:B------:R-:W-:Y:S01]  /*1a00*/  CS2R R50, SRZ ;  /* 0x0000000000327805 */ /* 0x000fe2000001ff00 */
[----:B------:R-:W-:Y:S01]  /*1a10*/  IADD3 R6, P0, R116, R6, RZ ;  /* 0x0000000674067210 */ /* 0x000fe20007f1e0ff */
[----:B------:R-:W-:Y:S01]  /*1a20*/  CS2R R46, SRZ ;  /* 0x00000000002e7805 */ /* 0x000fe2000001ff00 */
[----:B------:R-:W-:Y:S01]  /*1a30*/  ISETP.GE.AND P3, PT, R14, c[0x0][0x27c], PT ;  /* 0x00009f000e007a0c */ /* 0x000fe20003f66270 */
[----:B------:R-:W-:Y:S01]  /*1a40*/  IMAD.X R3, R3, 0x1, R68, P1 ;  /* 0x0000000103037824 */ /* 0x000fe200008e0644 */
[----:B------:R-:W-:Y:S01]  /*1a50*/  LEA R22, P1, R20, c[0x0][0x270], 0x1 ;  /* 0x00009c0014167a11 */ /* 0x000fe200078208ff */
[----:B------:R-:W-:Y:S01]  /*1a60*/  IMAD.X R5, R0, 0x1, R69, P0 ;  /* 0x0000000100057824 */ /* 0x000fe200000e0645 */
[----:B------:R-:W-:Y:S01]  /*1a70*/  LEA R2, P0, R6, c[0x0][0x288], 0x1 ;  /* 0x0000a20006027a11 */ /* 0x000fe200078008ff */
[----:B------:R-:W-:Y:S01]  /*1a80*/  CS2R R44, SRZ ;  /* 0x00000000002c7805 */ /* 0x000fe2000001ff00 */
[----:B------:R-:W-:Y:S01]  /*1a90*/  LEA.HI.X R23, R20, c[0x0][0x274], R3, 0x1, P1 ;  /* 0x00009d0014177a11 */ /* 0x000fe200008f0c03 */
[----:B------:R-:W-:Y:S01]  /*1aa0*/  CS2R R40, SRZ ;  /* 0x0000000000287805 */ /* 0x000fe2000001ff00 */
[----:B------:R-:W-:Y:S01]  /*1ab0*/  LEA.HI.X R3, R6, c[0x0][0x28c], R5, 0x1, P0 ;  /* 0x0000a30006037a11 */ /* 0x000fe200000f0c05 */
[----:B------:R-:W-:Y:S01]  /*1ac0*/  CS2R R32, SRZ ;  /* 0x0000000000207805 */ /* 0x000fe2000001ff00 */
[----:B------:R-:W-:Y:S01]  /*1ad0*/  ISETP.GE.AND P2, PT, R10, c[0x0][0x27c], PT ;  /* 0x00009f000a007a0c */ /* 0x000fe20003f46270 */
[----:B------:R-:W-:Y:S01]  /*1ae0*/  CS2R R28, SRZ ;  /* 0x00000000001c7805 */ /* 0x000fe2000001ff00 */
[----:B------:R-:W-:Y:S01]  /*1af0*/  ISETP.GE.AND P1, PT, R12, c[0x0][0x27c], PT ;  /* 0x00009f000c007a0c */ /* 0x000fe20003f26270 */
[----:B------:R1:W5:Y:S01]  /*1b00*/  @!P3 LDG.E.64 R50, [R22.64] ;  /* 0x0000000a1632b981 */ /* 0x000362000c1e1b00 */
[----:B------:R-:W-:Y:S01]  /*1b10*/  ISETP.GE.AND P0, PT, R9, c[0x0][0x27c], PT ;  /* 0x00009f0009007a0c */ /* 0x000fe20003f06270 */
[----:B------:R-:W-:Y:S01]  /*1b20*/  CS2R R24, SRZ ;  /* 0x0000000000187805 */ /* 0x000fe2000001ff00 */
[----:B------:R-:W-:Y:S01]  /*1b30*/  CS2R R18, SRZ ;  /* 0x0000000000127805 */ /* 0x000fe2000001ff00 */
[----:B------:R1:W5:Y:S06]  /*1b40*/  @!P3 LDG.E.64 R32, [R2.64] ;  /* 0x0000000a0220b981 */ /* 0x00036c000c1e1b00 */
[----:B------:R1:W5:Y:S04]  /*1b50*/  @!P2 LDG.E.64 R46, [R22.64+0x40] ;  /* 0x0000400a162ea981 */ /* 0x000368000c1e1b00 */
[----:B------:R1:W5:Y:S04]  /*1b60*/  @!P1 LDG.E.64 R44, [R22.64+0x80] ;  /* 0x0000800a162c9981 */ /* 0x000368000c1e1b00 */
[----:B------:R1:W5:Y:S04]  /*1b70*/  @!P0 LDG.E.64 R40, [R22.64+0xc0] ;  /* 0x0000c00a16288981 */ /* 0x000368000c1e1b00 */
[----:B------:R1:W5:Y:S04]  /*1b80*/  @!P2 LDG.E.64 R28, [R2.64+0x40] ;  /* 0x0000400a021ca981 */ /* 0x000368000c1e1b00 */
[----:B------:R1:W5:Y:S04]  /*1b90*/  @!P1 LDG.E.64 R24, [R2.64+0x80] ;  /* 0x0000800a02189981 */ /* 0x000368000c1e1b00 */
[----:B------:R1:W5:Y:S02]  /*1ba0*/  @!P0 LDG.E.64 R18, [R2.64+0xc0] ;  /* 0x0000c00a02128981 */ /* 0x000364000c1e1b00 */
.L_x_61:
[----:B------:R-:W-:Y:S05]  /*1bb0*/  BSYNC B0 ;  /* 0x0000000000007941 */ /* 0x000fea0003800000 */
.L_x_60:
[----:B------:R-:W-:-:S05]  /*1bc0*/  @P4 BRA `(.L_x_62) ;  /* 0x0000221000004947 */ /* 0x000fca0003800000 */
[----:B------:R-:W-:Y:S01]  /*1bd0*/  ISETP.GE.AND P0, PT, R16, c[0x0][0x1d4], PT ;  /* 0x0000750010007a0c */ /* 0x000fe20003f06270 */
[----:B-----5:R-:W-:Y:S01]  /*1be0*/  IMAD.MOV.U32 R13, RZ, RZ, R44 ;  /* 0x000000ffff0d7224 */ /* 0x020fe200078e002c */
[----:B------:R-:W-:Y:S01]  /*1bf0*/  MOV R8, R45 ;  /* 0x0000002d00087202 */ /* 0x000fe20000000f00 */
[----:B------:R-:W-:Y:S01]  /*1c00*/  IMAD.MOV.U32 R0, RZ, RZ, R19 ;  /* 0x000000ffff007224 */ /* 0x000fe200078e0013 */
[----:B-1----:R-:W-:Y:S01]  /*1c10*/  MOV R2, R18 ;  /* 0x0000001200027202 */ /* 0x002fe20000000f00 */
[----:B------:R-:W-:Y:S01]  /*1c20*/  IMAD.MOV.U32 R21, RZ, RZ, R40 ;  /* 0x000000ffff157224 */ /* 0x000fe200078e0028 */
[----:B------:R-:W-:Y:S01]  /*1c30*/  PRMT R42, R8, 0x5410, R13 ;  /* 0x00005410082a7816 */ /* 0x000fe2000000000d */
[----:B------:R-:W-:Y:S01]  /*1c40*/  IMAD.MOV.U32 R20, RZ, RZ, R41 ;  /* 0x000000ffff147224 */ /* 0x000fe200078e0029 */
[----:B------:R-:W-:Y:S01]  /*1c50*/  PRMT R5, R0, 0x5410, R2 ;  /* 0x0000541000057816 */ /* 0x000fe20000000002 */
[----:B------:R-:W-:Y:S01]  /*1c60*/  IMAD.MOV.U32 R13, RZ, RZ, R46 ;  /* 0x000000ffff0d7224 */ /* 0x000fe200078e002e */
[----:B------:R-:W-:Y:S01]  /*1c70*/  MOV R3, R25 ;  /* 0x0000001900037202 */ /* 0x000fe20000000f00 */
[----:B------:R-:W-:Y:S01]  /*1c80*/  IMAD.MOV.U32 R8, RZ, RZ, R47 ;  /* 0x000000ffff087224 */ /* 0x000fe200078e002f */
[----:B------:R-:W-:Y:S01]  /*1c90*/  MOV R0, R29 ;  /* 0x0000001d00007202 */ /* 0x000fe20000000f00 */
[----:B------:R-:W-:Y:S01]  /*1ca0*/  IMAD.MOV.U32 R4, RZ, RZ, R24 ;  /* 0x000000ffff047224 */ /* 0x000fe200078e0018 */
[----:B------:R-:W-:Y:S01]  /*1cb0*/  PRMT R38, R20, 0x5410, R21 ;  /* 0x0000541014267816 */ /* 0x000fe20000000015 */
[----:B------:R-:W-:Y:S01]  /*1cc0*/  IMAD.MOV.U32 R2, RZ, RZ, R28 ;  /* 0x000000ffff027224 */ /* 0x000fe200078e001c */
[----:B------:R-:W-:Y:S01]  /*1cd0*/  PRMT R43, R8, 0x5410, R13 ;  /* 0x00005410082b7816 */ /* 0x000fe2000000000d */
[----:B------:R-:W-:Y:S01]  /*1ce0*/  BSSY B0, `(.L_x_63) ;  /* 0x000003b000007945 */ /* 0x000fe20003800000 */
[----:B------:R-:W-:Y:S02]  /*1cf0*/  PRMT R6, R3, 0x5410, R4 ;  /* 0x0000541003067816 */ /* 0x000fe40000000004 */
[----:B------:R-:W-:Y:S01]  /*1d00*/  PRMT R7, R0, 0x5410, R2 ;  /* 0x0000541000077816 */ /* 0x000fe20000000002 */
[----:B------:R-:W-:-:S05]  /*1d10*/  @P0 BRA `(.L_x_64) ;  /* 0x0000037000000947 */ /* 0x000fca0003800000 */
[----:B------:R-:W-:Y:S01]  /*1d20*/  ISETP.GE.AND P0, PT, R14, c[0x0][0x27c], PT ;  /* 0x00009f000e007a0c */ /* 0x000fe20003f06270 */
[----:B------:R-:W1:Y:S01]  /*1d30*/  LDS.128 R20, [R106+0xc080] ;  /* 0x00c080006a147984 */ /* 0x000e620000000c00 */
[----:B------:R-:W-:Y:S02]  /*1d40*/  MOV R26, R32 ;  /* 0x00000020001a7202 */ /* 0x000fe40000000f00 */
[----:B------:R-:W-:Y:S02]  /*1d50*/  MOV R34, R50 ;  /* 0x0000003200227202 */ /* 0x000fe40000000f00 */
[----:B------:R-:W-:Y:S02]  /*1d60*/  MOV R27, R33 ;  /* 0x00000021001b7202 */ /* 0x000fe40000000f00 */
[----:B------:R-:W-:Y:S05]  /*1d70*/  MOV R49, R51 ;  /* 0x0000003300317202 */ /* 0x000fea0000000f00 */
[--C-:B------:R-:W-:Y:S01]  /*1d80*/  @!P0 SHF.R.U64 R31, R32, 0x10, R33.reuse ;  /* 0x00000010201f8819 */ /* 0x100fe20000001221 */
[----:B------:R-:W-:Y:S01]  /*1d90*/  @!P0 HADD2.F32 R35, -RZ, R34.H0_H0 ;  /* 0x20000022ff238230 */ /* 0x000fe20000004100 */
[----:B------:R-:W-:Y:S01]  /*1da0*/  @!P0 SHF.R.U32.HI R13, RZ, 0x10, R33 ;  /* 0x00000010ff0d8819 */ /* 0x000fe20000011621 */
[----:B------:R-:W-:Y:S01]  /*1db0*/  @!P0 HADD2.F32 R33, -RZ, R26.H0_H0 ;  /* 0x2000001aff218230 */ /* 0x000fe20000004100 */
[--C-:B------:R-:W-:Y:S01]  /*1dc0*/  @!P0 SHF.R.U64 R37, R50, 0x10, R51.reuse ;  /* 0x0000001032258819 */ /* 0x100fe20000001233 */
[----:B------:R-:W-:Y:S01]  /*1dd0*/  @!P0 HADD2.F32 R31, -RZ, R31.H0_H0 ;  /* 0x2000001fff1f8230 */ /* 0x000fe20000004100 */
[----:B------:R-:W-:Y:S01]  /*1de0*/  @!P0 SHF.R.U32.HI R39, RZ, 0x10, R51 ;  /* 0x00000010ff278819 */ /* 0x000fe20000011633 */
[----:B------:R-:W-:Y:S02]  /*1df0*/  @!P0 HADD2.F32 R27, -RZ, R27.H0_H0 ;  /* 0x2000001bff1b8230 */ /* 0x000fe40000004100 */
[----:B------:R-:W-:Y:S02]  /*1e00*/  @!P0 HADD2.F32 R37, -RZ, R37.H0_H0 ;  /* 0x20000025ff258230 */ /* 0x000fe40000004100 */
[----:B------:R-:W-:Y:S02]  /*1e10*/  @!P0 HADD2.F32 R39, -RZ, R39.H0_H0 ;  /* 0x20000027ff278230 */ /* 0x000fe40000004100 */
[----:B------:R-:W-:Y:S01]  /*1e20*/  @!P0 HADD2.F32 R13, -RZ, R13.H0_H0 ;  /* 0x2000000dff0d8230 */ /* 0x000fe20000004100 */
[----:B-1----:R-:W-:Y:S01]  /*1e30*/  @!P0 IMAD.MOV.U32 R26, RZ, RZ, R21 ;  /* 0x000000ffff1a8224 */ /* 0x002fe200078e0015 */
[----:B------:R-:W-:Y:S04]  /*1e40*/  @!P0 MOV R8, R20 ;  /* 0x0000001400088202 */ /* 0x000fe80000000f00 */
[----:B------:R-:W-:Y:S02]  /*1e50*/  @!P0 HADD2.F32 R34, -RZ, R26.H1_H1 ;  /* 0x3000001aff228230 */ /* 0x000fe40000004100 */
[--C-:B------:R-:W-:Y:S02]  /*1e60*/  @!P0 HADD2.F32 R30, -RZ, R8.reuse.H1_H1 ;  /* 0x30000008ff1e8230 */ /* 0x100fe40000004100 */
[----:B------:R-:W-:Y:S01]  /*1e70*/  @!P0 HADD2.F32 R8, -RZ, R8.H0_H0 ;  /* 0x20000008ff088230 */ /* 0x000fe20000004100 */
[----:B------:R-:W-:Y:S02]  /*1e80*/  @!P0 FMUL.FTZ R59, R34, R31 ;  /* 0x0000001f223b8220 */ /* 0x000fe40000410000 */
[-C--:B------:R-:W-:Y:S02]  /*1e90*/  @!P0 FMUL.FTZ R57, R30, R33.reuse ;  /* 0x000000211e398220 */ /* 0x080fe40000410000 */
[C---:B------:R-:W-:Y:S02]  /*1ea0*/  @!P0 FMUL.FTZ R0, R8.reuse, R33 ;  /* 0x0000002108008220 */ /* 0x040fe40000410000 */
[-C--:B------:R-:W-:Y:S01]  /*1eb0*/  @!P0 FFMA.FTZ R57, R8, R35.reuse, -R57 ;  /* 0x0000002308398223 */ /* 0x080fe20000010839 */
[----:B------:R-:W-:Y:S01]  /*1ec0*/  @!P0 HADD2.F32 R8, -RZ, R26.H0_H0 ;  /* 0x2000001aff088230 */ /* 0x000fe20000004100 */
[----:B------:R-:W-:Y:S01]  /*1ed0*/  @!P0 FFMA.FTZ R0, R30, R35, R0 ;  /* 0x000000231e008223 */ /* 0x000fe20000010000 */
[----:B------:R-:W-:Y:S01]  /*1ee0*/  @!P0 MOV R26, R22 ;  /* 0x00000016001a8202 */ /* 0x000fe20000000f00 */
[----:B------:R-:W-:Y:S02]  /*1ef0*/  @!P0 HADD2.F32 R35, -RZ, R49.H0_H0 ;  /* 0x20000031ff238230 */ /* 0x000fe40000004100 */
[----:B------:R-:W-:Y:S01]  /*1f00*/  @!P0 FMUL.FTZ R2, R8, R31 ;  /* 0x0000001f08028220 */ /* 0x000fe20000410000 */
[----:B------:R-:W-:Y:S01]  /*1f10*/  @!P0 F2FP.PACK_AB R57, R0, R57 ;  /* 0x000000390039823e */ /* 0x000fe200000000ff */
[----:B------:R-:W-:Y:S01]  /*1f20*/  @!P0 FFMA.FTZ R59, R8, R37, -R59 ;  /* 0x00000025083b8223 */ /* 0x000fe2000001083b */
[----:B------:R-:W-:Y:S01]  /*1f30*/  @!P0 MOV R8, R23 ;  /* 0x0000001700088202 */ /* 0x000fe20000000f00 */
[----:B------:R-:W-:Y:S01]  /*1f40*/  @!P0 FFMA.FTZ R2, R34, R37, R2 ;  /* 0x0000002522028223 */ /* 0x000fe20000010002 */
[--C-:B------:R-:W-:Y:S01]  /*1f50*/  @!P0 HADD2.F32 R30, -RZ, R26.reuse.H1_H1 ;  /* 0x3000001aff1e8230 */ /* 0x100fe20000004100 */
[----:B------:R-:W-:Y:S01]  /*1f60*/  @!P0 IMAD.MOV.U32 R20, RZ, RZ, R57 ;  /* 0x000000ffff148224 */ /* 0x000fe200078e0039 */
[----:B------:R-:W-:Y:S02]  /*1f70*/  @!P0 HADD2.F32 R26, -RZ, R26.H0_H0 ;  /* 0x2000001aff1a8230 */ /* 0x000fe40000004100 */
[--C-:B------:R-:W-:Y:S01]  /*1f80*/  @!P0 HADD2.F32 R36, -RZ, R8.reuse.H1_H1 ;  /* 0x30000008ff248230 */ /* 0x100fe20000004100 */
[-C--:B------:R-:W-:Y:S01]  /*1f90*/  @!P0 FMUL.FTZ R48, R30, R27.reuse ;  /* 0x0000001b1e308220 */ /* 0x080fe20000410000 */
[----:B------:R-:W-:Y:S01]  /*1fa0*/  @!P0 HADD2.F32 R8, -RZ, R8.H0_H0 ;  /* 0x20000008ff088230 */ /* 0x000fe20000004100 */
[----:B------:R-:W-:Y:S01]  /*1fb0*/  @!P0 FMUL.FTZ R3, R26, R27 ;  /* 0x0000001b1a038220 */ /* 0x000fe20000410000 */
[----:B------:R-:W-:Y:S01]  /*1fc0*/  @!P0 F2FP.PACK_AB R56, R2, R59 ;  /* 0x0000003b0238823e */ /* 0x000fe200000000ff */
[-C--:B------:R-:W-:Y:S02]  /*1fd0*/  @!P0 FMUL.FTZ R54, R36, R13.reuse ;  /* 0x0000000d24368220 */ /* 0x080fe40000410000 */
[----:B------:R-:W-:Y:S01]  /*1fe0*/  @!P0 FMUL.FTZ R4, R8, R13 ;  /* 0x0000000d08048220 */ /* 0x000fe20000410000 */
[----:B------:R-:W-:Y:S01]  /*1ff0*/  @!P0 MOV R21, R56 ;  /* 0x0000003800158202 */ /* 0x000fe20000000f00 */
[-C--:B------:R-:W-:Y:S02]  /*2000*/  @!P0 FFMA.FTZ R3, R30, R35.reuse, R3 ;  /* 0x000000231e038223 */ /* 0x080fe40000010003 */
[----:B------:R-:W-:Y:S02]  /*2010*/  @!P0 FFMA.FTZ R48, R26, R35, -R48 ;  /* 0x000000231a308223 */ /* 0x000fe40000010830 */
[-C--:B------:R-:W-:Y:S02]  /*2020*/  @!P0 FFMA.FTZ R54, R8, R39.reuse, -R54 ;  /* 0x0000002708368223 */ /* 0x080fe40000010836 */
[----:B------:R-:W-:Y:S01]  /*2030*/  @!P0 FFMA.FTZ R4, R36, R39, R4 ;  /* 0x0000002724048223 */ /* 0x000fe20000010004 */
[----:B------:R-:W-:Y:S04]  /*2040*/  @!P0 F2FP.PACK_AB R48, R3, R48 ;  /* 0x000000300330823e */ /* 0x000fe800000000ff */
[----:B------:R-:W-:Y:S02]  /*2050*/  @!P0 F2FP.PACK_AB R59, R4, R54 ;  /* 0x00000036043b823e */ /* 0x000fe400000000ff */
[----:B------:R-:W-:Y:S02]  /*2060*/  @!P0 MOV R22, R48 ;  /* 0x0000003000168202 */ /* 0x000fe40000000f00 */
[----:B------:R-:W-:Y:S05]  /*2070*/  @!P0 MOV R23, R59 ;  /* 0x0000003b00178202 */ /* 0x000fea0000000f00 */
[----:B------:R1:W-:Y:S02]  /*2080*/  STG.E.128 [R52.64], R20 ;  /* 0x0000001434007986 */ /* 0x0003e4000c101d0a */
.L_x_64:
[----:B------:R-:W-:Y:S05]  /*2090*/  BSYNC B0 ;  /* 0x0000000000007941 */ /* 0x000fea0003800000 */
.L_x_63:
[----:B------:R-:W-:Y:S01]  /*20a0*/  ISETP.GE.AND P0, PT, R11, c[0x0][0x1d4], PT ;  /* 0x000075000b007a0c */ /* 0x000fe20003f06270 */
[----:B------:R-:W-:Y:S01]  /*20b0*/  @!UPT UIADD3 URZ, URZ, URZ, URZ ;  /* 0x0000003f3f3ff290 */ /* 0x000fe2000fffe03f */
[----:B------:R-:W-:Y:S11]  /*20c0*/  BSSY B0, `(.L_x_65) ;  /* 0x0000036000007945 */ /* 0x000ff60003800000 */
[----:B------:R-:W-:-:S05]  /*20d0*/  @P0 BRA `(.L_x_66) ;  /* 0x0000034000000947 */ /* 0x000fca0003800000 */
[----:B------:R-:W-:Y:S01]  /*20e0*/  ISETP.GE.AND P0, PT, R10, c[0x0][0x27c], PT ;  /* 0x00009f000a007a0c */ /* 0x000fe20003f06270 */
[----:B-1----:R-:W1:Y:S11]  /*20f0*/  LDS.128 R20, [R106+0xd080] ;  /* 0x00d080006a147984 */ /* 0x002e760000000c00 */
[----:B------:R-:W-:Y:S01]  /*2100*/  @!UPT UIADD3 URZ, URZ, URZ, URZ ;  /* 0x0000003f3f3ff290 */ /* 0x000fe2000fffe03f */
[----:B------:R-:W-:Y:S01]  /*2110*/  @!P0 HADD2.F32 R27, -RZ, R7.H1_H1 ;  /* 0x30000007ff1b8230 */ /* 0x000fe20000004100 */
[----:B------:R-:W-:Y:S01]  /*2120*/  @!P0 SHF.R.U64 R8, R28, 0x10, R29 ;  /* 0x000000101c088819 */ /* 0x000fe2000000121d */
[----:B------:R-:W-:Y:S01]  /*2130*/  @!P0 HADD2.F32 R33, -RZ, R43.H1_H1 ;  /* 0x3000002bff218230 */ /* 0x000fe20000004100 */
[----:B------:R-:W-:Y:S01]  /*2140*/  @!P0 SHF.R.U64 R32, R46, 0x10, R47 ;  /* 0x000000102e208819 */ /* 0x000fe2000000122f */
[----:B------:R-:W-:Y:S01]  /*2150*/  @!P0 HADD2.F32 R7, -RZ, R7.H0_H0 ;  /* 0x20000007ff078230 */ /* 0x000fe20000004100 */
[----:B------:R-:W-:Y:S01]  /*2160*/  @!P0 SHF.R.U32.HI R28, RZ, 0x10, R29 ;  /* 0x00000010ff1c8819 */ /* 0x000fe2000001161d */
[----:B------:R-:W-:Y:S01]  /*2170*/  @!P0 HADD2.F32 R8, -RZ, R8.H0_H0 ;  /* 0x20000008ff088230 */ /* 0x000fe20000004100 */
[----:B------:R-:W-:Y:S01]  /*2180*/  @!P0 SHF.R.U32.HI R36, RZ, 0x10, R47 ;  /* 0x00000010ff248819 */ /* 0x000fe2000001162f */
[----:B------:R-:W-:Y:S02]  /*2190*/  @!P0 HADD2.F32 R32, -RZ, R32.H0_H0 ;  /* 0x20000020ff208230 */ /* 0x000fe40000004100 */
[----:B------:R-:W-:Y:S02]  /*21a0*/  @!P0 HADD2.F32 R28, -RZ, R28.H0_H0 ;  /* 0x2000001cff1c8230 */ /* 0x000fe40000004100 */
[----:B------:R-:W-:Y:S01]  /*21b0*/  @!P0 HADD2.F32 R36, -RZ, R36.H0_H0 ;  /* 0x20000024ff248230 */ /* 0x000fe20000004100 */
[----:B-1----:R-:W-:Y:S02]  /*21c0*/  @!P0 MOV R13, R20 ;  /* 0x00000014000d8202 */ /* 0x002fe40000000f00 */
[----:B------:R-:W-:Y:S03]  /*21d0*/  @!P0 MOV R26, R21 ;  /* 0x00000015001a8202 */ /* 0x000fe60000000f00 */
[--C-:B------:R-:W-:Y:S02]  /*21e0*/  @!P0 HADD2.F32 R31, -RZ, R13.reuse.H1_H1 ;  /* 0x3000000dff1f8230 */ /* 0x100fe40000004100 */
[----:B------:R-:W-:Y:S01]  /*21f0*/  @!P0 HADD2.F32 R30, -RZ, R13.H0_H0 ;  /* 0x2000000dff1e8230 */ /* 0x000fe20000004100 */
[----:B------:R-:W-:Y:S01]  /*2200*/  @!P0 MOV R13, R22 ;  /* 0x00000016000d8202 */ /* 0x000fe20000000f00 */
[--C-:B------:R-:W-:Y:S01]  /*2210*/  @!P0 HADD2.F32 R35, -RZ, R26.reuse.H1_H1 ;  /* 0x3000001aff238230 */ /* 0x100fe20000004100 */
[-C--:B------:R-:W-:Y:S02]  /*2220*/  @!P0 FMUL.FTZ R37, R31, R27.reuse ;  /* 0x0000001b1f258220 */ /* 0x080fe40000410000 */
[C---:B------:R-:W-:Y:S01]  /*2230*/  @!P0 FMUL.FTZ R0, R30.reuse, R27 ;  /* 0x0000001b1e008220 */ /* 0x040fe20000410000 */
[----:B------:R-:W-:Y:S01]  /*2240*/  @!P0 HADD2.F32 R27, -RZ, R26.H0_H0 ;  /* 0x2000001aff1b8230 */ /* 0x000fe20000004100 */
[-C--:B------:R-:W-:Y:S01]  /*2250*/  @!P0 FMUL.FTZ R39, R35, R8.reuse ;  /* 0x0000000823278220 */ /* 0x080fe20000410000 */
[--C-:B------:R-:W-:Y:S01]  /*2260*/  @!P0 HADD2.F32 R26, -RZ, R13.reuse.H0_H0 ;  /* 0x2000000dff1a8230 */ /* 0x100fe20000004100 */
[----:B------:R-:W-:Y:S01]  /*2270*/  @!P0 FFMA.FTZ R37, R30, R33, -R37 ;  /* 0x000000211e258223 */ /* 0x000fe20000010825 */
[----:B------:R-:W-:Y:S01]  /*2280*/  @!P0 HADD2.F32 R34, -RZ, R13.H1_H1 ;  /* 0x3000000dff228230 */ /* 0x000fe20000004100 */
[----:B------:R-:W-:Y:S01]  /*2290*/  @!P0 FMUL.FTZ R2, R27, R8 ;  /* 0x000000081b028220 */ /* 0x000fe20000410000 */
[----:B------:R-:W-:Y:S01]  /*22a0*/  @!P0 MOV R8, R23 ;  /* 0x0000001700088202 */ /* 0x000fe20000000f00 */
[----:B------:R-:W-:Y:S01]  /*22b0*/  @!P0 FFMA.FTZ R0, R31, R33, R0 ;  /* 0x000000211f008223 */ /* 0x000fe20000010000 */
[----:B------:R-:W-:Y:S01]  /*22c0*/  @!P0 HADD2.F32 R31, -RZ, R43.H0_H0 ;  /* 0x2000002bff1f8230 */ /* 0x000fe20000004100 */
[-C--:B------:R-:W-:Y:S02]  /*22d0*/  @!P0 FMUL.FTZ R3, R26, R7.reuse ;  /* 0x000000071a038220 */ /* 0x080fe40000410000 */
[----:B------:R-:W-:Y:S01]  /*22e0*/  @!P0 FMUL.FTZ R48, R34, R7 ;  /* 0x0000000722308220 */ /* 0x000fe20000410000 */
[----:B------:R-:W-:Y:S01]  /*22f0*/  @!P0 F2FP.PACK_AB R37, R0, R37 ;  /* 0x000000250025823e */ /* 0x000fe200000000ff */
[-C--:B------:R-:W-:Y:S01]  /*2300*/  @!P0 FFMA.FTZ R2, R35, R32.reuse, R2 ;  /* 0x0000002023028223 */ /* 0x080fe20000010002 */
[--C-:B------:R-:W-:Y:S01]  /*2310*/  @!P0 HADD2.F32 R33, -RZ, R8.reuse.H1_H1 ;  /* 0x30000008ff218230 */ /* 0x100fe20000004100 */
[----:B------:R-:W-:Y:S01]  /*2320*/  @!P0 FFMA.FTZ R3, R34, R31, R3 ;  /* 0x0000001f22038223 */ /* 0x000fe20000010003 */
[----:B------:R-:W-:Y:S01]  /*2330*/  @!P0 MOV R20, R37 ;  /* 0x0000002500148202 */ /* 0x000fe20000000f00 */
[----:B------:R-:W-:Y:S01]  /*2340*/  @!P0 HADD2.F32 R13, -RZ, R8.H0_H0 ;  /* 0x20000008ff0d8230 */ /* 0x000fe20000004100 */
[----:B------:R-:W-:Y:S02]  /*2350*/  @!P0 FFMA.FTZ R39, R27, R32, -R39 ;  /* 0x000000201b278223 */ /* 0x000fe40000010827 */
[-C--:B------:R-:W-:Y:S02]  /*2360*/  @!P0 FMUL.FTZ R49, R33, R28.reuse ;  /* 0x0000001c21318220 */ /* 0x080fe40000410000 */
[C---:B------:R-:W-:Y:S01]  /*2370*/  @!P0 FMUL.FTZ R4, R13.reuse, R28 ;  /* 0x0000001c0d048220 */ /* 0x040fe20000410000 */
[----:B------:R-:W-:Y:S01]  /*2380*/  @!P0 F2FP.PACK_AB R50, R2, R39 ;  /* 0x000000270232823e */ /* 0x000fe200000000ff */
[----:B------:R-:W-:Y:S02]  /*2390*/  @!P0 FFMA.FTZ R48, R26, R31, -R48 ;  /* 0x0000001f1a308223 */ /* 0x000fe40000010830 */
[----:B------:R-:W-:Y:S01]  /*23a0*/  @!P0 FFMA.FTZ R49, R13, R36, -R49 ;  /* 0x000000240d318223 */ /* 0x000fe20000010831 */
[----:B------:R-:W-:Y:S01]  /*23b0*/  @!P0 MOV R21, R50 ;  /* 0x0000003200158202 */ /* 0x000fe20000000f00 */
[----:B------:R-:W-:Y:S01]  /*23c0*/  @!P0 FFMA.FTZ R4, R33, R36, R4 ;  /* 0x0000002421048223 */ /* 0x000fe20000010004 */
[----:B------:R-:W-:Y:S04]  /*23d0*/  @!P0 F2FP.PACK_AB R48, R3, R48 ;  /* 0x000000300330823e */ /* 0x000fe800000000ff */
[----:B------:R-:W-:Y:S02]  /*23e0*/  @!P0 F2FP.PACK_AB R49, R4, R49 ;  /* 0x000000310431823e */ /* 0x000fe400000000ff */
[----:B------:R-:W-:Y:S02]  /*23f0*/  @!P0 MOV R22, R48 ;  /* 0x0000003000168202 */ /* 0x000fe40000000f00 */
[----:B------:R-:W-:Y:S05]  /*2400*/  @!P0 MOV R23, R49 ;  /* 0x0000003100178202 */ /* 0x000fea0000000f00 */
[----:B------:R1:W-:Y:S02]  /*2410*/  STG.E.128 [R52.64+0x80], R20 ;  /* 0x0000801434007986 */ /* 0x0003e4000c101d0a */
.L_x_66:
[----:B------:R-:W-:Y:S05]  /*2420*/  BSYNC B0 ;  /* 0x0000000000007941 */ /* 0x000fea0003800000 */
.L_x_65:
[----:B------:R-:W-:Y:S01]  /*2430*/  ISETP.GE.AND P0, PT, R108, c[0x0][0x1d4], PT ;  /* 0x000075006c007a0c */ /* 0x000fe20003f06270 */
[----:B------:R-:W-:Y:S01]  /*2440*/  @!UPT UIADD3 URZ, URZ, URZ, URZ ;  /* 0x0000003f3f3ff290 */ /* 0x000fe2000fffe03f */
[----:B------:R-:W-:Y:S11]  /*2450*/  BSSY B0, `(.L_x_67) ;  /* 0x0000036000007945 */ /* 0x000ff60003800000 */
[----:B------:R-:W-:-:S05]  /*2460*/  @P0 BRA `(.L_x_68) ;  /* 0x0000034000000947 */ /* 0x000fca0003800000 */
[----:B------:R-:W-:Y:S01]  /*2470*/  ISETP.GE.AND P0, PT, R12, c[0x0][0x27c], PT ;  /* 0x00009f000c007a0c */ /* 0x000fe20003f06270 */
[----:B-1----:R-:W1:Y:S11]  /*2480*/  LDS.128 R20, [R106+0xe080] ;  /* 0x00e080006a147984 */ /* 0x002e760000000c00 */
[----:B------:R-:W-:Y:S01]  /*2490*/  @!UPT UIADD3 URZ, URZ, URZ, URZ ;  /* 0x0000003f3f3ff290 */ /* 0x000fe2000fffe03f */
[--C-:B------:R-:W-:Y:S01]  /*24a0*/  @!P0 HADD2.F32 R29, -RZ, R42.reuse.H1_H1 ;  /* 0x3000002aff1d8230 */ /* 0x100fe20000004100 */
[--C-:B------:R-:W-:Y:S01]  /*24b0*/  @!P0 SHF.R.U64 R7, R24, 0x10, R25.reuse ;  /* 0x0000001018078819 */ /* 0x100fe20000001219 */
[----:B------:R-:W-:Y:S01]  /*24c0*/  @!P0 HADD2.F32 R30, -RZ, R42.H0_H0 ;  /* 0x2000002aff1e8230 */ /* 0x000fe20000004100 */
[----:B------:R-:W-:Y:S01]  /*24d0*/  @!P0 SHF.R.U32.HI R24, RZ, 0x10, R25 ;  /* 0x00000010ff188819 */ /* 0x000fe20000011619 */
[--C-:B------:R-:W-:Y:S01]  /*24e0*/  @!P0 HADD2.F32 R25, -RZ, R6.reuse.H1_H1 ;  /* 0x30000006ff198230 */ /* 0x100fe20000004100 */
[--C-:B------:R-:W-:Y:S01]  /*24f0*/  @!P0 SHF.R.U64 R31, R44, 0x10, R45.reuse ;  /* 0x000000102c1f8819 */ /* 0x100fe2000000122d */
[----:B------:R-:W-:Y:S01]  /*2500*/  @!P0 HADD2.F32 R7, -RZ, R7.H0_H0 ;  /* 0x20000007ff078230 */ /* 0x000fe20000004100 */
[----:B------:R-:W-:Y:S01]  /*2510*/  @!P0 SHF.R.U32.HI R32, RZ, 0x10, R45 ;  /* 0x00000010ff208819 */ /* 0x000fe2000001162d */
[----:B------:R-:W-:Y:S02]  /*2520*/  @!P0 HADD2.F32 R6, -RZ, R6.H0_H0 ;  /* 0x20000006ff068230 */ /* 0x000fe40000004100 */
[----:B------:R-:W-:Y:S02]  /*2530*/  @!P0 HADD2.F32 R31, -RZ, R31.H0_H0 ;  /* 0x2000001fff1f8230 */ /* 0x000fe40000004100 */
[----:B------:R-:W-:Y:S02]  /*2540*/  @!P0 HADD2.F32 R24, -RZ, R24.H0_H0 ;  /* 0x20000018ff188230 */ /* 0x000fe40000004100 */
[----:B------:R-:W-:Y:S01]  /*2550*/  @!P0 HADD2.F32 R32, -RZ, R32.H0_H0 ;  /* 0x20000020ff208230 */ /* 0x000fe20000004100 */
[----:B-1----:R-:W-:Y:S02]  /*2560*/  @!P0 MOV R8, R20 ;  /* 0x0000001400088202 */ /* 0x002fe40000000f00 */
[----:B------:R-:W-:Y:S03]  /*2570*/  @!P0 MOV R13, R21 ;  /* 0x00000015000d8202 */ /* 0x000fe60000000f00 */
[--C-:B------:R-:W-:Y:S02]  /*2580*/  @!P0 HADD2.F32 R27, -RZ, R8.reuse.H1_H1 ;  /* 0x30000008ff1b8230 */ /* 0x100fe40000004100 */
[----:B------:R-:W-:Y:S02]  /*2590*/  @!P0 HADD2.F32 R8, -RZ, R8.H0_H0 ;  /* 0x20000008ff088230 */ /* 0x000fe40000004100 */
[--C-:B------:R-:W-:Y:S01]  /*25a0*/  @!P0 HADD2.F32 R28, -RZ, R13.reuse.H1_H1 ;  /* 0x3000000dff1c8230 */ /* 0x100fe20000004100 */
[CC--:B------:R-:W-:Y:S01]  /*25b0*/  @!P0 FMUL.FTZ R33, R27.reuse, R25.reuse ;  /* 0x000000191b218220 */ /* 0x0c0fe20000410000 */
[----:B------:R-:W-:Y:S01]  /*25c0*/  @!P0 HADD2.F32 R26, -RZ, R13.H0_H0 ;  /* 0x2000000dff1a8230 */ /* 0x000fe20000004100 */
[C---:B------:R-:W-:Y:S02]  /*25d0*/  @!P0 FMUL.FTZ R0, R8.reuse, R25 ;  /* 0x0000001908008220 */ /* 0x040fe40000410000 */
[----:B------:R-:W-:Y:S01]  /*25e0*/  @!P0 FFMA.FTZ R33, R8, R29, -R33 ;  /* 0x0000001d08218223 */ /* 0x000fe20000010821 */
[----:B------:R-:W-:Y:S01]  /*25f0*/  @!P0 MOV R8, R22 ;  /* 0x0000001600088202 */ /* 0x000fe20000000f00 */
[-C--:B------:R-:W-:Y:S02]  /*2600*/  @!P0 FMUL.FTZ R35, R28, R7.reuse ;  /* 0x000000071c238220 */ /* 0x080fe40000410000 */
[----:B------:R-:W-:Y:S01]  /*2610*/  @!P0 FMUL.FTZ R2, R26, R7 ;  /* 0x000000071a028220 */ /* 0x000fe20000410000 */
[----:B------:R-:W-:Y:S01]  /*2620*/  @!P0 MOV R7, R23 ;  /* 0x0000001700078202 */ /* 0x000fe20000000f00 */
[----:B------:R-:W-:Y:S01]  /*2630*/  @!P0 FFMA.FTZ R0, R27, R29, R0 ;  /* 0x0000001d1b008223 */ /* 0x000fe20000010000 */
[--C-:B------:R-:W-:Y:S01]  /*2640*/  @!P0 HADD2.F32 R13, -RZ, R8.reuse.H0_H0 ;  /* 0x20000008ff0d8230 */ /* 0x100fe20000004100 */
[-C--:B------:R-:W-:Y:S01]  /*2650*/  @!P0 FFMA.FTZ R2, R28, R31.reuse, R2 ;  /* 0x0000001f1c028223 */ /* 0x080fe20000010002 */
[----:B------:R-:W-:Y:S01]  /*2660*/  @!P0 HADD2.F32 R27, -RZ, R8.H1_H1 ;  /* 0x30000008ff1b8230 */ /* 0x000fe20000004100 */
[----:B------:R-:W-:Y:S01]  /*2670*/  @!P0 FFMA.FTZ R35, R26, R31, -R35 ;  /* 0x0000001f1a238223 */ /* 0x000fe20000010823 */
[----:B------:R-:W-:Y:S01]  /*2680*/  @!P0 F2FP.PACK_AB R33, R0, R33 ;  /* 0x000000210021823e */ /* 0x000fe200000000ff */
[-C--:B------:R-:W-:Y:S01]  /*2690*/  @!P0 FMUL.FTZ R3, R13, R6.reuse ;  /* 0x000000060d038220 */ /* 0x080fe20000410000 */
[--C-:B------:R-:W-:Y:S01]  /*26a0*/  @!P0 HADD2.F32 R29, -RZ, R7.reuse.H1_H1 ;  /* 0x30000007ff1d8230 */ /* 0x100fe20000004100 */
[----:B------:R-:W-:Y:S01]  /*26b0*/  @!P0 FMUL.FTZ R34, R27, R6 ;  /* 0x000000061b228220 */ /* 0x000fe20000410000 */
[----:B------:R-:W-:Y:S01]  /*26c0*/  @!P0 F2FP.PACK_AB R46, R2, R35 ;  /* 0x00000023022e823e */ /* 0x000fe200000000ff */
[----:B------:R-:W-:Y:S01]  /*26d0*/  @!P0 HADD2.F32 R7, -RZ, R7.H0_H0 ;  /* 0x20000007ff078230 */ /* 0x000fe20000004100 */
[----:B------:R-:W-:Y:S01]  /*26e0*/  @!P0 MOV R20, R33 ;  /* 0x0000002100148202 */ /* 0x000fe20000000f00 */
[----:B------:R-:W-:Y:S01]  /*26f0*/  @!P0 FMUL.FTZ R36, R29, R24 ;  /* 0x000000181d248220 */ /* 0x000fe20000410000 */
[----:B------:R-:W-:Y:S01]  /*2700*/  @!P0 MOV R21, R46 ;  /* 0x0000002e00158202 */ /* 0x000fe20000000f00 */
[----:B------:R-:W-:Y:S02]  /*2710*/  @!P0 FFMA.FTZ R3, R27, R30, R3 ;  /* 0x0000001e1b038223 */ /* 0x000fe40000010003 */
[----:B------:R-:W-:Y:S02]  /*2720*/  @!P0 FMUL.FTZ R4, R7, R24 ;  /* 0x0000001807048220 */ /* 0x000fe40000410000 */
[----:B------:R-:W-:Y:S02]  /*2730*/  @!P0 FFMA.FTZ R34, R13, R30, -R34 ;  /* 0x0000001e0d228223 */ /* 0x000fe40000010822 */
[-C--:B------:R-:W-:Y:S02]  /*2740*/  @!P0 FFMA.FTZ R36, R7, R32.reuse, -R36 ;  /* 0x0000002007248223 */ /* 0x080fe40000010824 */
[----:B------:R-:W-:Y:S01]  /*2750*/  @!P0 FFMA.FTZ R4, R29, R32, R4 ;  /* 0x000000201d048223 */ /* 0x000fe20000010004 */
[----:B------:R-:W-:Y:S04]  /*2760*/  @!P0 F2FP.PACK_AB R34, R3, R34 ;  /* 0x000000220322823e */ /* 0x000fe800000000ff */
[----:B------:R-:W-:Y:S02]  /*2770*/  @!P0 F2FP.PACK_AB R35, R4, R36 ;  /* 0x000000240423823e */ /* 0x000fe400000000ff */
[----:B------:R-:W-:Y:S02]  /*2780*/  @!P0 MOV R22, R34 ;  /* 0x0000002200168202 */ /* 0x000fe40000000f00 */
[----:B------:R-:W-:Y:S05]  /*2790*/  @!P0 MOV R23, R35 ;  /* 0x0000002300178202 */ /* 0x000fea0000000f00 */
[----:B------:R1:W-:Y:S02]  /*27a0*/  STG.E.128 [R52.64+0x100], R20 ;  /* 0x0001001434007986 */ /* 0x0003e4000c101d0a */
.L_x_68:
[----:B------:R-:W-:Y:S05]  /*27b0*/  BSYNC B0 ;  /* 0x0000000000007941 */ /* 0x000fea0003800000 */
.L_x_67:
[----:B------:R-:W-:Y:S11]  /*27c0*/  ISETP.GE.AND P0, PT, R107, c[0x0][0x1d4], PT ;  /* 0x000075006b007a0c */ /* 0x000ff60003f06270 */
[----:B------:R-:W-:Y:S02]  /*27d0*/  @!UPT UIADD3 URZ, URZ, URZ, URZ ;  /* 0x0000003f3f3ff290 */ /* 0x000fe4000fffe03f */
[----:B------:R-:W-:-:S05]  /*27e0*/  @P0 BRA `(.L_x_62) ;  /* 0x000015f000000947 */ /* 0x000fca0003800000 */
[----:B------:R-:W-:Y:S01]  /*27f0*/  ISETP.GE.AND P0, PT, R9, c[0x0][0x27c], PT ;  /* 0x00009f0009007a0c */ /* 0x000fe20003f06270 */
[----:B-1----:R-:W1:Y:S11]  /*2800*/  LDS.128 R20, [R106+0xf080] ;  /* 0x00f080006a147984 */ /* 0x002e760000000c00 */
[----:B------:R-:W-:Y:S01]  /*2810*/  @!UPT UIADD3 URZ, URZ, URZ, URZ ;  /* 0x0000003f3f3ff290 */ /* 0x000fe2000fffe03f */
[--C-:B------:R-:W-:Y:S01]  /*2820*/  @!P0 HADD2.F32 R13, -RZ, R5.reuse.H1_H1 ;  /* 0x30000005ff0d8230 */ /* 0x100fe20000004100 */
        /* <DEDUP_REMOVED lines=47> */
[----:B------:R1:W-:Y:S01]  /*2b20*/  STG.E.128 [R52.64+0x180], R20 ;  /* 0x0001801434007986 */ /* 0x0003e2000c101d0a */
[----:B------:R-:W-:-:S05]  /*2b30*/  BRA `(.L_x_62) ;  /* 0x000012a000007947 */ /* 0x000fca0003800000 */
.L_x_59:
        /* <DEDUP_REMOVED lines=17> */
[----:B------:R-:W-:Y:S01]  /*2c50*/  ISETP.GE.AND P2, PT, R11, c[0x0][0x27c], PT ;  /* 0x00009f000b007a0c */ /* 0x000fe20003f46270 */
[----:B------:R-:W-:Y:S01]  /*2c60*/  IMAD.X R7, R0, 0x1, R71, P0 ;  /* 0x0000000100077824 */ /* 0x000fe200000e0647 */
[----:B------:R-:W-:Y:S01]  /*2c70*/  LEA R20, P1, R2, c[0x0][0x270], 0x1 ;  /* 0x00009c0002147a11 */ /* 0x000fe200078208ff */
[----:B------:R-:W-:Y:S01]  /*2c80*/  CS2R R26, SRZ ;  /* 0x00000000001a7805 */ /* 0x000fe2000001ff00 */
[----:B------:R-:W-:Y:S01]  /*2c90*/  LEA R6, P0, R4, c[0x0][0x288], 0x1 ;  /* 0x0000a20004067a11 */ /* 0x000fe200078008ff */
[----:B------:R-:W-:Y:S01]  /*2ca0*/  CS2R R24, SRZ ;  /* 0x0000000000187805 */ /* 0x000fe2000001ff00 */
[----:B------:R-:W-:Y:S02]  /*2cb0*/  LEA.HI.X R21, R2, c[0x0][0x274], R3, 0x1, P1 ;  /* 0x00009d0002157a11 */ /* 0x000fe400008f0c03 */
[----:B------:R-:W-:Y:S03]  /*2cc0*/  LEA.HI.X R7, R4, c[0x0][0x28c], R7, 0x1, P0 ;  /* 0x0000a30004077a11 */ /* 0x000fe600000f0c07 */
[----:B------:R1:W5:Y:S04]  /*2cd0*/  @!P3 LDG.E.128 R40, [R20.64] ;  /* 0x0000000a1428b981 */ /* 0x000368000c1e1d00 */
[----:B------:R1:W5:Y:S04]  /*2ce0*/  @!P2 LDG.E.128 R56, [R20.64+0x80] ;  /* 0x0000800a1438a981 */ /* 0x000368000c1e1d00 */
[----:B------:R1:W5:Y:S04]  /*2cf0*/  @!P3 LDG.E.128 R28, [R6.64] ;  /* 0x0000000a061cb981 */ /* 0x000368000c1e1d00 */
[----:B------:R1:W5:Y:S02]  /*2d00*/  @!P2 LDG.E.128 R24, [R6.64+0x80] ;  /* 0x0000800a0618a981 */ /* 0x000364000c1e1d00 */
.L_x_70:
[----:B------:R-:W-:Y:S05]  /*2d10*/  BSYNC B0 ;  /* 0x0000000000007941 */ /* 0x000fea0003800000 */
.L_x_69:
[----:B------:R-:W-:Y:S04]  /*2d20*/  IADD3 R135, P0, R132, R18, RZ ;  /* 0x0000001284877210 */ /* 0x000fe80007f1e0ff */
[----:B------:R-:W-:Y:S01]  /*2d30*/  IADD3.X R74, R5, R80, RZ, P0, !PT ;  /* 0x00000050054a7210 */ /* 0x000fe200007fe4ff */
[----:B------:R-:W-:-:S05]  /*2d40*/  @P4 BRA `(.L_x_62) ;  /* 0x0000109000004947 */ /* 0x000fca0003800000 */
[----:B------:R-:W-:Y:S01]  /*2d50*/  ISETP.GE.AND P0, PT, R16, c[0x0][0x1d4], PT ;  /* 0x0000750010007a0c */ /* 0x000fe20003f06270 */
[----:B-----5:R-:W-:Y:S01]  /*2d60*/  IMAD.MOV.U32 R8, RZ, RZ, R58 ;  /* 0x000000ffff087224 */ /* 0x020fe200078e003a */
[----:B-1----:R-:W-:Y:S01]  /*2d70*/  MOV R6, R56 ;  /* 0x0000003800067202 */ /* 0x002fe20000000f00 */
        /* <DEDUP_REMOVED lines=12> */
[----:B------:R-:W-:Y:S01]  /*2e40*/  IMAD.MOV.U32 R33, RZ, RZ, R29 ;  /* 0x000000ffff217224 */ /* 0x000fe200078e001d */
[----:B------:R-:W-:Y:S01]  /*2e50*/  ISETP.GE.AND P0, PT, R16, c[0x0][0x27c], PT ;  /* 0x00009f0010007a0c */ /* 0x000fe20003f06270 */
[----:B------:R-:W1:Y:S01]  /*2e60*/  LDS.128 R60, [R94+0xc080] ;  /* 0x00c080005e3c7984 */ /* 0x000e620000000c00 */
[----:B------:R-:W-:Y:S01]  /*2e70*/  ISETP.GE.AND P1, PT, R99, c[0x0][0x1d4], PT ;  /* 0x0000750063007a0c */ /* 0x000fe20003f26270 */
[----:B------:R-:W-:Y:S01]  /*2e80*/  IMAD.MOV.U32 R19, RZ, RZ, R31 ;  /* 0x000000ffff137224 */ /* 0x000fe200078e001f */
[----:B------:R-:W-:Y:S01]  /*2e90*/  MOV R35, R28 ;  /* 0x0000001c00237202 */ /* 0x000fe20000000f00 */
[----:B------:R-:W-:Y:S01]  /*2ea0*/  IMAD.MOV.U32 R49, RZ, RZ, R43 ;  /* 0x000000ffff317224 */ /* 0x000fe200078e002b */
[-C--:B------:R-:W-:Y:S01]  /*2eb0*/  IADD3 R76, P3, P2, R128, R135.reuse, R101 ;  /* 0x00000087804c7210 */ /* 0x080fe20007a7e065 */
[----:B------:R-:W-:Y:S01]  /*2ec0*/  IMAD.MOV.U32 R44, RZ, RZ, R41 ;  /* 0x000000ffff2c7224 */ /* 0x000fe200078e0029 */
[----:B------:R-:W-:Y:S01]  /*2ed0*/  MOV R50, R40 ;  /* 0x0000002800327202 */ /* 0x000fe20000000f00 */
[----:B------:R-:W2:Y:S01]  /*2ee0*/  LDS.128 R20, [R95+0xc080] ;  /* 0x00c080005f147984 */ /* 0x000ea20000000c00 */
[----:B------:R-:W-:Y:S02]  /*2ef0*/  LEA R138, P4, R76, c[0x0][0x1c8], 0x1 ;  /* 0x000072004c8a7a11 */ /* 0x000fe400078808ff */
[C---:B------:R-:W-:Y:S01]  /*2f00*/  IADD3.X R137, R79.reuse, R74, R92, P3, P2 ;  /* 0x0000004a4f897210 */ /* 0x040fe20001fe445c */
[----:B------:R-:W-:Y:S01]  /*2f10*/  @!P0 HADD2.F32 R37, -RZ, R35.H0_H0 ;  /* 0x20000023ff258230 */ /* 0x000fe20000004100 */
[--C-:B------:R-:W-:Y:S01]  /*2f20*/  @!P0 SHF.R.U64 R47, R42, 0x10, R43.reuse ;  /* 0x000000102a2f8819 */ /* 0x100fe2000000122b */
[----:B------:R-:W-:Y:S01]  /*2f30*/  @!P0 HADD2.F32 R36, -RZ, R33.H0_H0 ;  /* 0x20000021ff248230 */ /* 0x000fe20000004100 */
[----:B------:R-:W-:Y:S01]  /*2f40*/  @!P0 SHF.R.U32.HI R52, RZ, 0x10, R43 ;  /* 0x00000010ff348819 */ /* 0x000fe2000001162b */
[----:B------:R-:W-:Y:S01]  /*2f50*/  @!P0 HADD2.F32 R44, -RZ, R44.H0_H0 ;  /* 0x2000002cff2c8230 */ /* 0x000fe20000004100 */
[--C-:B------:R-:W-:Y:S01]  /*2f60*/  @!P0 SHF.R.U32.HI R32, RZ, 0x10, R29.reuse ;  /* 0x00000010ff208819 */ /* 0x100fe2000001161d */
[----:B------:R-:W-:Y:S01]  /*2f70*/  @!P0 HADD2.F32 R47, -RZ, R47.H0_H0 ;  /* 0x2000002fff2f8230 */ /* 0x000fe20000004100 */
[----:B------:R-:W-:Y:S01]  /*2f80*/  @!P0 SHF.R.U64 R34, R28, 0x10, R29 ;  /* 0x000000101c228819 */ /* 0x000fe2000000121d */
[----:B------:R-:W-:Y:S01]  /*2f90*/  @!P0 HADD2.F32 R52, -RZ, R52.H0_H0 ;  /* 0x20000034ff348230 */ /* 0x000fe20000004100 */
[--C-:B------:R-:W-:Y:S01]  /*2fa0*/  @!P0 SHF.R.U64 R29, R30, 0x10, R31.reuse ;  /* 0x000000101e1d8819 */ /* 0x100fe2000000121f */
[----:B------:R-:W-:Y:S01]  /*2fb0*/  @!P0 HADD2.F32 R32, -RZ, R32.H0_H0 ;  /* 0x20000020ff208230 */ /* 0x000fe20000004100 */
[----:B------:R-:W-:Y:S01]  /*2fc0*/  MOV R28, R30 ;  /* 0x0000001e001c7202 */ /* 0x000fe20000000f00 */
[----:B------:R-:W-:Y:S01]  /*2fd0*/  @!P0 HADD2.F32 R34, -RZ, R34.H0_H0 ;  /* 0x20000022ff228230 */ /* 0x000fe20000004100 */
[----:B------:R-:W-:Y:S01]  /*2fe0*/  @!P0 SHF.R.U32.HI R30, RZ, 0x10, R31 ;  /* 0x00000010ff1e8819 */ /* 0x000fe2000001161f */
[----:B------:R-:W-:Y:S01]  /*2ff0*/  @!P0 HADD2.F32 R29, -RZ, R29.H0_H0 ;  /* 0x2000001dff1d8230 */ /* 0x000fe20000004100 */
[----:B------:R-:W-:Y:S02]  /*3000*/  LEA.HI.X R139, R76, c[0x0][0x1cc], R137, 0x1, P4 ;  /* 0x000073004c8b7a11 */ /* 0x000fe400020f0c89 */
[----:B------:R-:W-:Y:S01]  /*3010*/  @!P1 IADD3 R141, P3, P2, R128, R135, R99 ;  /* 0x00000087808d9210 */ /* 0x000fe20007a7e063 */
[----:B------:R-:W-:Y:S01]  /*3020*/  @!P0 HADD2.F32 R30, -RZ, R30.H0_H0 ;  /* 0x2000001eff1e8230 */ /* 0x000fe20000004100 */
[--C-:B------:R-:W-:Y:S02]  /*3030*/  @!P0 SHF.R.U32.HI R46, RZ, 0x10, R41.reuse ;  /* 0x00000010ff2e8819 */ /* 0x100fe40000011629 */
[----:B------:R-:W-:Y:S02]  /*3040*/  @!P1 IADD3.X R134, R79, R74, R88, P3, P2 ;  /* 0x0000004a4f869210 */ /* 0x000fe40001fe4458 */
[C---:B------:R-:W-:Y:S01]  /*3050*/  @!P1 LEA R136, P2, R141.reuse, c[0x0][0x1c8], 0x1 ;  /* 0x000072008d889a11 */ /* 0x040fe200078408ff */
[----:B------:R-:W-:Y:S01]  /*3060*/  @!P0 HADD2.F32 R46, -RZ, R46.H0_H0 ;  /* 0x2000002eff2e8230 */ /* 0x000fe20000004100 */
[----:B------:R-:W-:Y:S01]  /*3070*/  @!P0 SHF.R.U64 R40, R40, 0x10, R41 ;  /* 0x0000001028288819 */ /* 0x000fe20000001229 */
[----:B------:R-:W-:Y:S01]  /*3080*/  @!P0 HADD2.F32 R41, -RZ, R50.H0_H0 ;  /* 0x20000032ff298230 */ /* 0x000fe20000004100 */
[----:B------:R-:W-:Y:S01]  /*3090*/  @!P1 LEA.HI.X R137, R141, c[0x0][0x1cc], R134, 0x1, P2 ;  /* 0x000073008d899a11 */ /* 0x000fe200010f0c86 */
[----:B-1----:R-:W-:Y:S01]  /*30a0*/  @!P0 IMAD.MOV.U32 R50, RZ, RZ, R62 ;  /* 0x000000ffff328224 */ /* 0x002fe200078e003e */
[----:B------:R-:W-:Y:S01]  /*30b0*/  @!P0 MOV R43, R60 ;  /* 0x0000003c002b8202 */ /* 0x000fe20000000f00 */
[----:B------:R-:W-:Y:S01]  /*30c0*/  @!P0 HADD2.F32 R40, -RZ, R40.H0_H0 ;  /* 0x20000028ff288230 */ /* 0x000fe20000004100 */
[----:B------:R-:W-:Y:S02]  /*30d0*/  @!P0 MOV R48, R61 ;  /* 0x0000003d00308202 */ /* 0x000fe40000000f00 */
[----:B------:R-:W-:Y:S01]  /*30e0*/  @!P0 MOV R51, R63 ;  /* 0x0000003f00338202 */ /* 0x000fe20000000f00 */
[----:B------:R-:W-:Y:S01]  /*30f0*/  @!P0 HADD2.F32 R39, -RZ, R43.H0_H0 ;  /* 0x2000002bff278230 */ /* 0x000fe20000004100 */
[----:B------:R-:W-:Y:S01]  /*3100*/  MOV R45, R42 ;  /* 0x0000002a002d7202 */ /* 0x000fe20000000f00 */
[----:B--2---:R-:W-:Y:S01]  /*3110*/  @!P0 IMAD.MOV.U32 R31, RZ, RZ, R20 ;  /* 0x000000ffff1f8224 */ /* 0x004fe200078e0014 */
[----:B------:R-:W-:Y:S01]  /*3120*/  @!P0 MOV R35, R21 ;  /* 0x0000001500238202 */ /* 0x000fe20000000f00 */
[--C-:B------:R-:W-:Y:S01]  /*3130*/  @!P0 HADD2.F32 R42, -RZ, R48.reuse.H0_H0 ;  /* 0x20000030ff2a8230 */ /* 0x100fe20000004100 */
[CC--:B------:R-:W-:Y:S02]  /*3140*/  @!P0 FMUL.FTZ R76, R39.reuse, R37.reuse ;  /* 0x00000025274c8220 */ /* 0x0c0fe40000410000 */
[----:B------:R-:W-:Y:S02]  /*3150*/  @!P0 HADD2.F32 R38, -RZ, R31.H0_H0 ;  /* 0x2000001fff268230 */ /* 0x000fe40000004100 */
[-C--:B------:R-:W-:Y:S01]  /*3160*/  @!P0 FMUL.FTZ R134, R42, R36.reuse ;  /* 0x000000242a868220 */ /* 0x080fe20000410000 */
[----:B------:R-:W-:Y:S02]  /*3170*/  @!P0 HADD2.F32 R33, -RZ, R35.H0_H0 ;  /* 0x20000023ff218230 */ /* 0x000fe40000004100 */
[C---:B------:R-:W-:Y:S01]  /*3180*/  @!P0 FMUL.FTZ R0, R38.reuse, R37 ;  /* 0x0000002526008220 */ /* 0x040fe20000410000 */
[----:B------:R-:W-:Y:S01]  /*3190*/  @!P0 HADD2.F32 R31, -RZ, R31.H1_H1 ;  /* 0x3000001fff1f8230 */ /* 0x000fe20000004100 */
[-C--:B------:R-:W-:Y:S02]  /*31a0*/  @!P0 FFMA.FTZ R76, R38, R41.reuse, -R76 ;  /* 0x00000029264c8223 */ /* 0x080fe4000001084c */
[----:B------:R-:W-:Y:S01]  /*31b0*/  @!P0 FFMA.FTZ R0, R39, R41, R0 ;  /* 0x0000002927008223 */ /* 0x000fe20000010000 */
[----:B------:R-:W-:Y:S01]  /*31c0*/  @!P0 HADD2.F32 R41, -RZ, R48.H1_H1 ;  /* 0x30000030ff298230 */ /* 0x000fe20000004100 */
[C---:B------:R-:W-:Y:S01]  /*31d0*/  @!P0 FMUL.FTZ R3, R33.reuse, R36 ;  /* 0x0000002421038220 */ /* 0x040fe20000410000 */
[----:B------:R-:W-:Y:S01]  /*31e0*/  @!P0 HADD2.F32 R39, -RZ, R43.H1_H1 ;  /* 0x3000002bff278230 */ /* 0x000fe20000004100 */
[----:B------:R-:W-:Y:S01]  /*31f0*/  @!P0 FFMA.FTZ R134, R33, R44, -R134 ;  /* 0x0000002c21868223 */ /* 0x000fe20000010886 */
[----:B------:R-:W-:Y:S01]  /*3200*/  @!P0 HADD2.F32 R33, -RZ, R35.H1_H1 ;  /* 0x30000023ff218230 */ /* 0x000fe20000004100 */
[----:B------:R-:W-:Y:S01]  /*3210*/  @!P0 FMUL.FTZ R141, R41, R32 ;  /* 0x00000020298d8220 */ /* 0x000fe20000410000 */
[----:B------:R-:W-:Y:S01]  /*3220*/  @!P0 HADD2.F32 R43, -RZ, R45.H0_H0 ;  /* 0x2000002dff2b8230 */ /* 0x000fe20000004100 */
[----:B------:R-:W-:Y:S01]  /*3230*/  @!P0 FMUL.FTZ R143, R39, R34 ;  /* 0x00000022278f8220 */ /* 0x000fe20000410000 */
[--C-:B------:R-:W-:Y:S01]  /*3240*/  @!P0 HADD2.F32 R45, -RZ, R50.reuse.H1_H1 ;  /* 0x30000032ff2d8230 */ /* 0x100fe20000004100 */
[C---:B------:R-:W-:Y:S01]  /*3250*/  @!P0 FMUL.FTZ R4, R33.reuse, R32 ;  /* 0x0000002021048220 */ /* 0x040fe20000410000 */
[----:B------:R-:W-:Y:S01]  /*3260*/  @!P0 HADD2.F32 R48, -RZ, R50.H0_H0 ;  /* 0x20000032ff308230 */ /* 0x000fe20000004100 */
[----:B------:R-:W-:Y:S01]  /*3270*/  @!P0 FFMA.FTZ R141, R33, R46, -R141 ;  /* 0x0000002e218d8223 */ /* 0x000fe2000001088d */
[----:B------:R-:W-:Y:S01]  /*3280*/  @!P0 MOV R33, R22 ;  /* 0x0000001600218202 */ /* 0x000fe20000000f00 */
[C---:B------:R-:W-:Y:S01]  /*3290*/  @!P0 FMUL.FTZ R2, R31.reuse, R34 ;  /* 0x000000221f028220 */ /* 0x040fe20000410000 */
[----:B------:R-:W-:Y:S01]  /*32a0*/  @!P0 HADD2.F32 R50, -RZ, R49.H0_H0 ;  /* 0x20000031ff328230 */ /* 0x000fe20000004100 */
[-C--:B------:R-:W-:Y:S01]  /*32b0*/  @!P0 FFMA.FTZ R143, R31, R40.reuse, -R143 ;  /* 0x000000281f8f8223 */ /* 0x080fe2000001088f */
[----:B------:R-:W-:Y:S01]  /*32c0*/  @!P0 HADD2.F32 R31, -RZ, R28.H0_H0 ;  /* 0x2000001cff1f8230 */ /* 0x000fe20000004100 */
[----:B------:R-:W-:Y:S01]  /*32d0*/  @!P0 FMUL.FTZ R145, R45, R29 ;  /* 0x0000001d2d918220 */ /* 0x000fe20000410000 */
[----:B------:R-:W-:Y:S01]  /*32e0*/  @!P0 HADD2.F32 R28, -RZ, R33.H1_H1 ;  /* 0x30000021ff1c8230 */ /* 0x000fe20000004100 */
[----:B------:R-:W-:Y:S01]  /*32f0*/  @!P0 FFMA.FTZ R2, R39, R40, R2 ;  /* 0x0000002827028223 */ /* 0x000fe20000010002 */
[----:B------:R-:W-:Y:S01]  /*3300*/  @!P0 F2FP.PACK_AB R134, R141, R134 ;  /* 0x000000868d86823e */ /* 0x000fe200000000ff */
[----:B------:R-:W-:Y:S01]  /*3310*/  @!P0 FMUL.FTZ R140, R48, R31 ;  /* 0x0000001f308c8220 */ /* 0x000fe20000410000 */
[----:B------:R-:W-:Y:S01]  /*3320*/  @!P0 F2FP.PACK_AB R143, R143, R76 ;  /* 0x0000004c8f8f823e */ /* 0x000fe200000000ff */
[C---:B------:R-:W-:Y:S01]  /*3330*/  @!P0 FMUL.FTZ R6, R28.reuse, R29 ;  /* 0x0000001d1c068220 */ /* 0x040fe20000410000 */
[----:B------:R-:W-:Y:S01]  /*3340*/  @!P0 MOV R21, R134 ;  /* 0x0000008600158202 */ /* 0x000fe20000000f00 */
[----:B------:R-:W-:Y:S01]  /*3350*/  @!P0 FFMA.FTZ R145, R28, R47, -R145 ;  /* 0x0000002f1c918223 */ /* 0x000fe20000010891 */
[----:B------:R-:W-:Y:S01]  /*3360*/  @!P0 HADD2.F32 R28, -RZ, R19.H0_H0 ;  /* 0x20000013ff1c8230 */ /* 0x000fe20000004100 */
[----:B------:R-:W-:Y:S01]  /*3370*/  @!P0 IMAD.MOV.U32 R19, RZ, RZ, R23 ;  /* 0x000000ffff138224 */ /* 0x000fe200078e0017 */
[--C-:B------:R-:W-:Y:S01]  /*3380*/  @!P0 HADD2.F32 R49, -RZ, R51.reuse.H0_H0 ;  /* 0x20000033ff318230 */ /* 0x100fe20000004100 */
[----:B------:R-:W-:Y:S01]  /*3390*/  @!P0 FFMA.FTZ R3, R42, R44, R3 ;  /* 0x0000002c2a038223 */ /* 0x000fe20000010003 */
[----:B------:R-:W-:Y:S01]  /*33a0*/  @!P0 HADD2.F32 R51, -RZ, R51.H1_H1 ;  /* 0x30000033ff338230 */ /* 0x000fe20000004100 */
[----:B------:R-:W-:Y:S01]  /*33b0*/  @!P0 FFMA.FTZ R4, R41, R46, R4 ;  /* 0x0000002e29048223 */ /* 0x000fe20000010004 */
[----:B------:R-:W-:Y:S01]  /*33c0*/  @!P0 HADD2.F32 R32, -RZ, R33.H0_H0 ;  /* 0x20000021ff208230 */ /* 0x000fe20000004100 */
[----:B------:R-:W-:Y:S01]  /*33d0*/  @!P0 FMUL.FTZ R144, R49, R28 ;  /* 0x0000001c31908220 */ /* 0x000fe20000410000 */
[--C-:B------:R-:W-:Y:S01]  /*33e0*/  @!P0 HADD2.F32 R29, -RZ, R19.reuse.H0_H0 ;  /* 0x20000013ff1d8230 */ /* 0x100fe20000004100 */
[----:B------:R-:W-:Y:S01]  /*33f0*/  @!P0 FMUL.FTZ R142, R51, R30 ;  /* 0x0000001e338e8220 */ /* 0x000fe20000410000 */
[----:B------:R-:W-:Y:S01]  /*3400*/  @!P0 HADD2.F32 R19, -RZ, R19.H1_H1 ;  /* 0x30000013ff138230 */ /* 0x000fe20000004100 */
[C---:B------:R-:W-:Y:S01]  /*3410*/  @!P0 FMUL.FTZ R5, R32.reuse, R31 ;  /* 0x0000001f20058220 */ /* 0x040fe20000410000 */
[----:B------:R-:W-:Y:S01]  /*3420*/  @!P0 MOV R20, R143 ;  /* 0x0000008f00148202 */ /* 0x000fe20000000f00 */
[----:B------:R-:W-:Y:S01]  /*3430*/  @!P0 FFMA.FTZ R140, R32, R43, -R140 ;  /* 0x0000002b208c8223 */ /* 0x000fe2000001088c */
[----:B------:R-:W-:Y:S01]  /*3440*/  @!P0 F2FP.PACK_AB R143, R4, R3 ;  /* 0x00000003048f823e */ /* 0x000fe200000000ff */
[----:B------:R-:W-:Y:S01]  /*3450*/  @!P0 FFMA.FTZ R144, R29, R50, -R144 ;  /* 0x000000321d908223 */ /* 0x000fe20000010890 */
[----:B------:R-:W-:Y:S01]  /*3460*/  @!P0 F2FP.PACK_AB R76, R2, R0 ;  /* 0x00000000024c823e */ /* 0x000fe200000000ff */
[----:B------:R-:W-:Y:S01]  /*3470*/  @!P0 FFMA.FTZ R142, R19, R52, -R142 ;  /* 0x00000034138e8223 */ /* 0x000fe2000001088e */
[----:B------:R-:W-:Y:S01]  /*3480*/  @!P0 F2FP.PACK_AB R140, R145, R140 ;  /* 0x0000008c918c823e */ /* 0x000fe200000000ff */
[----:B------:R-:W-:Y:S01]  /*3490*/  @!P0 FFMA.FTZ R5, R48, R43, R5 ;  /* 0x0000002b30058223 */ /* 0x000fe20000010005 */
[----:B------:R-:W-:Y:S01]  /*34a0*/  @!P0 MOV R60, R76 ;  /* 0x0000004c003c8202 */ /* 0x000fe20000000f00 */
[----:B------:R-:W-:Y:S01]  /*34b0*/  @!P0 FMUL.FTZ R7, R29, R28 ;  /* 0x0000001c1d078220 */ /* 0x000fe20000410000 */
[----:B------:R-:W-:Y:S01]  /*34c0*/  @!P0 F2FP.PACK_AB R141, R142, R144 ;  /* 0x000000908e8d823e */ /* 0x000fe200000000ff */
[----:B------:R-:W-:Y:S02]  /*34d0*/  @!P0 FFMA.FTZ R6, R45, R47, R6 ;  /* 0x0000002f2d068223 */ /* 0x000fe40000010006 */
[----:B------:R-:W-:Y:S01]  /*34e0*/  @!P0 FMUL.FTZ R8, R19, R30 ;  /* 0x0000001e13088220 */ /* 0x000fe20000410000 */
[----:B------:R-:W-:Y:S01]  /*34f0*/  @!P0 MOV R23, R141 ;  /* 0x0000008d00178202 */ /* 0x000fe20000000f00 */
[----:B------:R-:W-:Y:S01]  /*3500*/  @!P0 FFMA.FTZ R7, R49, R50, R7 ;  /* 0x0000003231078223 */ /* 0x000fe20000010007 */
[----:B------:R-:W-:Y:S01]  /*3510*/  @!P0 F2FP.PACK_AB R134, R6, R5 ;  /* 0x000000050686823e */ /* 0x000fe200000000ff */
[----:B------:R-:W-:Y:S02]  /*3520*/  @!P0 FFMA.FTZ R8, R51, R52, R8 ;  /* 0x0000003433088223 */ /* 0x000fe40000010008 */
[----:B------:R-:W-:Y:S01]  /*3530*/  @!P0 IMAD.MOV.U32 R22, RZ, RZ, R140 ;  /* 0x000000ffff168224 */ /* 0x000fe200078e008c */
[----:B------:R-:W-:Y:S01]  /*3540*/  @!P0 MOV R62, R134 ;  /* 0x00000086003e8202 */ /* 0x000fe20000000f00 */
[----:B------:R-:W-:Y:S01]  /*3550*/  @!P0 IMAD.MOV.U32 R61, RZ, RZ, R143 ;  /* 0x000000ffff3d8224 */ /* 0x000fe200078e008f */
[----:B------:R-:W-:Y:S02]  /*3560*/  @!P0 F2FP.PACK_AB R145, R8, R7 ;  /* 0x000000070891823e */ /* 0x000fe400000000ff */
[----:B------:R1:W-:Y:S02]  /*3570*/  STG.E.128 [R138.64], R20 ;  /* 0x000000148a007986 */ /* 0x0003e4000c101d0a */
[----:B------:R-:W-:Y:S06]  /*3580*/  @!P0 MOV R63, R145 ;  /* 0x00000091003f8202 */ /* 0x000fec0000000f00 */
[----:B------:R1:W-:Y:S02]  /*3590*/  @!P1 STG.E.128 [R136.64], R60 ;  /* 0x0000003c88009986 */ /* 0x0003e4000c101d0a */
.L_x_72:
[----:B------:R-:W-:Y:S05]  /*35a0*/  BSYNC B0 ;  /* 0x0000000000007941 */ /* 0x000fea0003800000 */
.L_x_71:
[----:B------:R-:W-:Y:S11]  /*35b0*/  ISETP.GE.AND P0, PT, R11, c[0x0][0x1d4], PT ;  /* 0x000075000b007a0c */ /* 0x000ff60003f06270 */
[----:B------:R-:W-:Y:S02]  /*35c0*/  @!UPT UIADD3 URZ, URZ, URZ, URZ ;  /* 0x0000003f3f3ff290 */ /* 0x000fe4000fffe03f */
[----:B------:R-:W-:-:S05]  /*35d0*/  @P0 BRA `(.L_x_62) ;  /* 0x0000080000000947 */ /* 0x000fca0003800000 */
[----:B------:R-:W-:Y:S01]  /*35e0*/  LDS.128 R48, [R91+0xc080] ;  /* 0x00c080005b307984 */ /* 0x000fe20000000c00 */
[----:B------:R-:W-:Y:S02]  /*35f0*/  ISETP.GE.AND P0, PT, R11, c[0x0][0x27c], PT ;  /* 0x00009f000b007a0c */ /* 0x000fe40003f06270 */
[----:B-1----:R-:W-:Y:S04]  /*3600*/  IADD3 R60, P2, P1, R128, R135, R100 ;  /* 0x00000087803c7210 */ /* 0x002fe8000795e064 */
[----:B------:R-:W-:Y:S01]  /*3610*/  IADD3.X R61, R79, R74, R90, P2, P1 ;  /* 0x0000004a4f3d7210 */ /* 0x000fe200017e245a */
[----:B------:R-:W1:Y:S01]  /*3620*/  LDS.128 R20, [R93+0xc080] ;  /* 0x00c080005d147984 */ /* 0x000e620000000c00 */
[C---:B------:R-:W-:Y:S04]  /*3630*/  LEA R62, P1, R60.reuse, c[0x0][0x1c8], 0x1 ;  /* 0x000072003c3e7a11 */ /* 0x040fe800078208ff */
[----:B------:R-:W-:Y:S01]  /*3640*/  LEA.HI.X R63, R60, c[0x0][0x1cc], R61, 0x1, P1 ;  /* 0x000073003c3f7a11 */ /* 0x000fe200008f0c3d */
[----:B------:R-:W-:Y:S01]  /*3650*/  @!P0 HADD2.F32 R30, -RZ, R18.H1_H1 ;  /* 0x30000012ff1e8230 */ /* 0x000fe20000004100 */
[--C-:B------:R-:W-:Y:S01]  /*3660*/  @!P0 SHF.R.U64 R28, R24, 0x10, R25.reuse ;  /* 0x00000010181c8819 */ /* 0x100fe20000001219 */
[----:B------:R-:W-:Y:S01]  /*3670*/  @!P0 HADD2.F32 R38, -RZ, R54.H1_H1 ;  /* 0x30000036ff268230 */ /* 0x000fe20000004100 */
[----:B------:R-:W-:Y:S01]  /*3680*/  @!P0 SHF.R.U32.HI R19, RZ, 0x10, R25 ;  /* 0x00000010ff138819 */ /* 0x000fe20000011619 */
[----:B------:R-:W-:Y:S01]  /*3690*/  @!P0 HADD2.F32 R29, -RZ, R18.H0_H0 ;  /* 0x20000012ff1d8230 */ /* 0x000fe20000004100 */
[--C-:B------:R-:W-:Y:S01]  /*36a0*/  @!P0 SHF.R.U32.HI R24, RZ, 0x10, R27.reuse ;  /* 0x00000010ff188819 */ /* 0x100fe2000001161b */
[----:B------:R-:W-:Y:S01]  /*36b0*/  @!P0 HADD2.F32 R33, -RZ, R54.H0_H0 ;  /* 0x20000036ff218230 */ /* 0x000fe20000004100 */
[----:B------:R-:W-:Y:S01]  /*36c0*/  @!P0 SHF.R.U64 R26, R26, 0x10, R27 ;  /* 0x000000101a1a8819 */ /* 0x000fe2000000121b */
[--C-:B------:R-:W-:Y:S01]  /*36d0*/  @!P0 HADD2.F32 R46, -RZ, R53.reuse.H1_H1 ;  /* 0x30000035ff2e8230 */ /* 0x100fe20000004100 */
[--C-:B------:R-:W-:Y:S01]  /*36e0*/  @!P0 SHF.R.U64 R35, R56, 0x10, R57.reuse ;  /* 0x0000001038238819 */ /* 0x100fe20000001239 */
[----:B------:R-:W-:Y:S01]  /*36f0*/  @!P0 HADD2.F32 R41, -RZ, R53.H0_H0 ;  /* 0x20000035ff298230 */ /* 0x000fe20000004100 */
[----:B------:R-:W-:Y:S02]  /*3700*/  @!P0 SHF.R.U32.HI R39, RZ, 0x10, R57 ;  /* 0x00000010ff278819 */ /* 0x000fe40000011639 */
[--C-:B------:R-:W-:Y:S01]  /*3710*/  @!P0 SHF.R.U32.HI R47, RZ, 0x10, R59.reuse ;  /* 0x00000010ff2f8819 */ /* 0x100fe2000001163b */
[----:B------:R-:W-:Y:S01]  /*3720*/  @!P0 HADD2.F32 R35, -RZ, R35.H0_H0 ;  /* 0x20000023ff238230 */ /* 0x000fe20000004100 */
[----:B------:R-:W-:Y:S01]  /*3730*/  @!P0 SHF.R.U64 R43, R58, 0x10, R59 ;  /* 0x000000103a2b8819 */ /* 0x000fe2000000123b */
[----:B------:R-:W-:Y:S01]  /*3740*/  @!P0 HADD2.F32 R39, -RZ, R39.H0_H0 ;  /* 0x20000027ff278230 */ /* 0x000fe20000004100 */
[----:B------:R-:W-:Y:S01]  /*3750*/  ISETP.GE.AND P1, PT, R98, c[0x0][0x1d4], PT ;  /* 0x0000750062007a0c */ /* 0x000fe20003f26270 */
[----:B------:R-:W-:Y:S02]  /*3760*/  @!P0 HADD2.F32 R47, -RZ, R47.H0_H0 ;  /* 0x2000002fff2f8230 */ /* 0x000fe40000004100 */
[----:B------:R-:W-:Y:S01]  /*3770*/  @!P0 HADD2.F32 R43, -RZ, R43.H0_H0 ;  /* 0x2000002bff2b8230 */ /* 0x000fe20000004100 */
[----:B-1----:R-:W-:Y:S02]  /*3780*/  @!P0 MOV R25, R21 ;  /* 0x0000001500198202 */ /* 0x002fe40000000f00 */
[----:B------:R-:W-:Y:S02]  /*3790*/  @!P0 MOV R37, R49 ;  /* 0x0000003100258202 */ /* 0x000fe40000000f00 */
[----:B------:R-:W-:Y:S01]  /*37a0*/  @!P0 MOV R34, R48 ;  /* 0x0000003000228202 */ /* 0x000fe20000000f00 */
[----:B------:R-:W-:Y:S01]  /*37b0*/  @!P0 HADD2.F32 R27, -RZ, R25.H0_H0 ;  /* 0x20000019ff1b8230 */ /* 0x000fe20000004100 */
[----:B------:R-:W-:Y:S01]  /*37c0*/  @!P0 MOV R18, R20 ;  /* 0x0000001400128202 */ /* 0x000fe20000000f00 */
[----:B------:R-:W-:Y:S01]  /*37d0*/  @!P0 HADD2.F32 R36, -RZ, R37.H0_H0 ;  /* 0x20000025ff248230 */ /* 0x000fe20000004100 */
[----:B------:R-:W-:Y:S01]  /*37e0*/  @!P0 MOV R40, R51 ;  /* 0x0000003300288202 */ /* 0x000fe20000000f00 */
[----:B------:R-:W-:Y:S01]  /*37f0*/  @!P0 HADD2.F32 R32, -RZ, R25.H1_H1 ;  /* 0x30000019ff208230 */ /* 0x000fe20000004100 */
[CC--:B------:R-:W-:Y:S01]  /*3800*/  @!P0 FMUL.FTZ R3, R27.reuse, R30.reuse ;  /* 0x0000001e1b038220 */ /* 0x0c0fe20000410000 */
[--C-:B------:R-:W-:Y:S01]  /*3810*/  @!P0 HADD2.F32 R31, -RZ, R34.reuse.H0_H0 ;  /* 0x20000022ff1f8230 */ /* 0x100fe20000004100 */
[----:B------:R-:W-:Y:S01]  /*3820*/  @!P0 FMUL.FTZ R52, R36, R30 ;  /* 0x0000001e24348220 */ /* 0x000fe20000410000 */
[----:B------:R-:W-:Y:S01]  /*3830*/  @!P0 HADD2.F32 R34, -RZ, R34.H1_H1 ;  /* 0x30000022ff228230 */ /* 0x000fe20000004100 */
[----:B------:R-:W-:Y:S01]  /*3840*/  @!P0 IMAD.MOV.U32 R30, RZ, RZ, R23 ;  /* 0x000000ffff1e8224 */ /* 0x000fe200078e0017 */
[----:B------:R-:W-:Y:S01]  /*3850*/  @!P0 HADD2.F32 R37, -RZ, R37.H1_H1 ;  /* 0x30000025ff258230 */ /* 0x000fe20000004100 */
[----:B------:R-:W-:Y:S01]  /*3860*/  @!P0 FFMA.FTZ R52, R27, R38, -R52 ;  /* 0x000000261b348223 */ /* 0x000fe20000010834 */
[----:B------:R-:W-:Y:S01]  /*3870*/  @!P0 HADD2.F32 R27, -RZ, R28.H0_H0 ;  /* 0x2000001cff1b8230 */ /* 0x000fe20000004100 */
[----:B------:R-:W-:Y:S01]  /*3880*/  @!P0 FMUL.FTZ R60, R31, R29 ;  /* 0x0000001d1f3c8220 */ /* 0x000fe20000410000 */
[--C-:B------:R-:W-:Y:S01]  /*3890*/  @!P0 HADD2.F32 R28, -RZ, R18.reuse.H0_H0 ;  /* 0x20000012ff1c8230 */ /* 0x100fe20000004100 */
[----:B------:R-:W-:Y:S01]  /*38a0*/  @!P0 MOV R42, R50 ;  /* 0x00000032002a8202 */ /* 0x000fe20000000f00 */
[----:B------:R-:W-:Y:S01]  /*38b0*/  @!P0 HADD2.F32 R18, -RZ, R18.H1_H1 ;  /* 0x30000012ff128230 */ /* 0x000fe20000004100 */
[----:B------:R-:W-:Y:S01]  /*38c0*/  @!P0 FMUL.FTZ R61, R34, R27 ;  /* 0x0000001b223d8220 */ /* 0x000fe20000410000 */
[----:B------:R-:W-:Y:S01]  /*38d0*/  @!P0 HADD2.F32 R25, -RZ, R30.H0_H0 ;  /* 0x2000001eff198230 */ /* 0x000fe20000004100 */
[C---:B------:R-:W-:Y:S01]  /*38e0*/  @!P0 FMUL.FTZ R0, R28.reuse, R29 ;  /* 0x0000001d1c008220 */ /* 0x040fe20000410000 */
[----:B------:R-:W-:Y:S01]  /*38f0*/  @!P0 HADD2.F32 R29, -RZ, R19.H0_H0 ;  /* 0x20000013ff1d8230 */ /* 0x000fe20000004100 */
[----:B------:R-:W-:Y:S01]  /*3900*/  @!P0 FFMA.FTZ R60, R28, R33, -R60 ;  /* 0x000000211c3c8223 */ /* 0x000fe2000001083c */
[----:B------:R-:W-:Y:S01]  /*3910*/  @!P0 MOV R28, R22 ;  /* 0x00000016001c8202 */ /* 0x000fe20000000f00 */
[C---:B------:R-:W-:Y:S01]  /*3920*/  @!P0 FMUL.FTZ R2, R18.reuse, R27 ;  /* 0x0000001b12028220 */ /* 0x040fe20000410000 */
[--C-:B------:R-:W-:Y:S01]  /*3930*/  @!P0 HADD2.F32 R27, -RZ, R13.reuse.H1_H1 ;  /* 0x3000000dff1b8230 */ /* 0x100fe20000004100 */
[----:B------:R-:W-:Y:S01]  /*3940*/  @!P0 FFMA.FTZ R61, R18, R35, -R61 ;  /* 0x00000023123d8223 */ /* 0x000fe2000001083d */
[----:B------:R-:W-:Y:S01]  /*3950*/  @!P0 HADD2.F32 R18, -RZ, R13.H0_H0 ;  /* 0x2000000dff128230 */ /* 0x000fe20000004100 */
[----:B------:R-:W-:Y:S01]  /*3960*/  @!P0 FMUL.FTZ R141, R37, R29 ;  /* 0x0000001d258d8220 */ /* 0x000fe20000410000 */
[----:B------:R-:W-:Y:S01]  /*3970*/  @!P0 HADD2.F32 R13, -RZ, R24.H0_H0 ;  /* 0x20000018ff0d8230 */ /* 0x000fe20000004100 */
[----:B------:R-:W-:Y:S01]  /*3980*/  @!P0 FFMA.FTZ R0, R31, R33, R0 ;  /* 0x000000211f008223 */ /* 0x000fe20000010000 */
[----:B------:R-:W-:Y:S01]  /*3990*/  @!P0 HADD2.F32 R19, -RZ, R26.H0_H0 ;  /* 0x2000001aff138230 */ /* 0x000fe20000004100 */
[C---:B------:R-:W-:Y:S01]  /*39a0*/  @!P0 FFMA.FTZ R141, R32.reuse, R39, -R141 ;  /* 0x00000027208d8223 */ /* 0x040fe2000001088d */
[--C-:B------:R-:W-:Y:S01]  /*39b0*/  @!P0 HADD2.F32 R44, -RZ, R40.reuse.H0_H0 ;  /* 0x20000028ff2c8230 */ /* 0x100fe20000004100 */
[----:B------:R-:W-:Y:S01]  /*39c0*/  @!P0 FMUL.FTZ R4, R32, R29 ;  /* 0x0000001d20048220 */ /* 0x000fe20000410000 */
[----:B------:R-:W-:Y:S01]  /*39d0*/  @!P0 HADD2.F32 R45, -RZ, R40.H1_H1 ;  /* 0x30000028ff2d8230 */ /* 0x000fe20000004100 */
[----:B------:R-:W-:Y:S01]  /*39e0*/  @!P0 FFMA.FTZ R2, R34, R35, R2 ;  /* 0x0000002322028223 */ /* 0x000fe20000010002 */
[--C-:B------:R-:W-:Y:S01]  /*39f0*/  @!P0 HADD2.F32 R40, -RZ, R42.reuse.H0_H0 ;  /* 0x2000002aff288230 */ /* 0x100fe20000004100 */
[----:B------:R-:W-:Y:S01]  /*3a00*/  @!P0 FMUL.FTZ R137, R44, R18 ;  /* 0x000000122c898220 */ /* 0x000fe20000410000 */
[----:B------:R-:W-:Y:S01]  /*3a10*/  @!P0 HADD2.F32 R42, -RZ, R42.H1_H1 ;  /* 0x3000002aff2a8230 */ /* 0x000fe20000004100 */
[----:B------:R-:W-:Y:S01]  /*3a20*/  @!P0 FMUL.FTZ R76, R45, R13 ;  /* 0x0000000d2d4c8220 */ /* 0x000fe20000410000 */
[----:B------:R-:W-:Y:S01]  /*3a30*/  @!P0 HADD2.F32 R24, -RZ, R30.H1_H1 ;  /* 0x3000001eff188230 */ /* 0x000fe20000004100 */
[----:B------:R-:W-:Y:S01]  /*3a40*/  @!P0 FMUL.FTZ R139, R40, R27 ;  /* 0x0000001b288b8220 */ /* 0x000fe20000410000 */
[--C-:B------:R-:W-:Y:S01]  /*3a50*/  @!P0 HADD2.F32 R30, -RZ, R28.reuse.H0_H0 ;  /* 0x2000001cff1e8230 */ /* 0x100fe20000004100 */
[----:B------:R-:W-:Y:S01]  /*3a60*/  @!P0 FMUL.FTZ R134, R42, R19 ;  /* 0x000000132a868220 */ /* 0x000fe20000410000 */
[----:B------:R-:W-:Y:S01]  /*3a70*/  @!P0 HADD2.F32 R26, -RZ, R28.H1_H1 ;  /* 0x3000001cff1a8230 */ /* 0x000fe20000004100 */
[----:B------:R-:W-:Y:S01]  /*3a80*/  @!P0 FFMA.FTZ R137, R25, R46, -R137 ;  /* 0x0000002e19898223 */ /* 0x000fe20000010889 */
[----:B------:R-:W-:Y:S01]  /*3a90*/  @!P0 F2FP.PACK_AB R61, R61, R60 ;  /* 0x0000003c3d3d823e */ /* 0x000fe200000000ff */
[----:B------:R-:W-:Y:S01]  /*3aa0*/  @!P0 FFMA.FTZ R76, R24, R47, -R76 ;  /* 0x0000002f184c8223 */ /* 0x000fe2000001084c */
[----:B------:R-:W-:Y:S01]  /*3ab0*/  @!P0 F2FP.PACK_AB R52, R141, R52 ;  /* 0x000000348d34823e */ /* 0x000fe200000000ff */
[----:B------:R-:W-:Y:S02]  /*3ac0*/  @!P0 FFMA.FTZ R139, R30, R41, -R139 ;  /* 0x000000291e8b8223 */ /* 0x000fe4000001088b */
[----:B------:R-:W-:Y:S01]  /*3ad0*/  @!P0 FFMA.FTZ R134, R26, R43, -R134 ;  /* 0x0000002b1a868223 */ /* 0x000fe20000010886 */
[----:B------:R-:W-:Y:S01]  /*3ae0*/  @!P0 F2FP.PACK_AB R76, R76, R137 ;  /* 0x000000894c4c823e */ /* 0x000fe200000000ff */
[----:B------:R-:W-:Y:S01]  /*3af0*/  @!P0 IMAD.MOV.U32 R20, RZ, RZ, R61 ;  /* 0x000000ffff148224 */ /* 0x000fe200078e003d */
[----:B------:R-:W-:Y:S01]  /*3b00*/  @!P0 MOV R21, R52 ;  /* 0x0000003400158202 */ /* 0x000fe20000000f00 */
[----:B------:R-:W-:Y:S01]  /*3b10*/  @!P0 FMUL.FTZ R5, R30, R27 ;  /* 0x0000001b1e058220 */ /* 0x000fe20000410000 */
[----:B------:R-:W-:Y:S01]  /*3b20*/  @!P0 F2FP.PACK_AB R139, R134, R139 ;  /* 0x0000008b868b823e */ /* 0x000fe200000000ff */
[----:B------:R-:W-:Y:S01]  /*3b30*/  @!P0 FFMA.FTZ R3, R36, R38, R3 ;  /* 0x0000002624038223 */ /* 0x000fe20000010003 */
[----:B------:R-:W-:Y:S01]  /*3b40*/  @!P0 MOV R23, R76 ;  /* 0x0000004c00178202 */ /* 0x000fe20000000f00 */
[----:B------:R-:W-:Y:S01]  /*3b50*/  @!P0 FMUL.FTZ R6, R26, R19 ;  /* 0x000000131a068220 */ /* 0x000fe20000410000 */
[----:B------:R-:W-:Y:S01]  /*3b60*/  @!P0 MOV R22, R139 ;  /* 0x0000008b00168202 */ /* 0x000fe20000000f00 */
[----:B------:R-:W-:Y:S01]  /*3b70*/  @!P0 FFMA.FTZ R4, R37, R39, R4 ;  /* 0x0000002725048223 */ /* 0x000fe20000010004 */
[----:B------:R-:W-:Y:S01]  /*3b80*/  @!P0 F2FP.PACK_AB R52, R2, R0 ;  /* 0x000000000234823e */ /* 0x000fe200000000ff */
[----:B------:R-:W-:Y:S02]  /*3b90*/  @!P0 FMUL.FTZ R7, R25, R18 ;  /* 0x0000001219078220 */ /* 0x000fe40000410000 */
[----:B------:R1:W-:Y:S01]  /*3ba0*/  STG.E.128 [R62.64], R20 ;  /* 0x000000143e007986 */ /* 0x0003e2000c101d0a */
[----:B------:R-:W-:Y:S01]  /*3bb0*/  @!P0 F2FP.PACK_AB R61, R4, R3 ;  /* 0x00000003043d823e */ /* 0x000fe200000000ff */
[----:B------:R-:W-:Y:S02]  /*3bc0*/  @!P0 FFMA.FTZ R5, R40, R41, R5 ;  /* 0x0000002928058223 */ /* 0x000fe40000010005 */
[----:B------:R-:W-:Y:S01]  /*3bd0*/  @!P0 FMUL.FTZ R8, R24, R13 ;  /* 0x0000000d18088220 */ /* 0x000fe20000410000 */
[----:B------:R-:W-:Y:S01]  /*3be0*/  @!P0 MOV R49, R61 ;  /* 0x0000003d00318202 */ /* 0x000fe20000000f00 */
[----:B------:R-:W-:Y:S02]  /*3bf0*/  @!P0 FFMA.FTZ R6, R42, R43, R6 ;  /* 0x0000002b2a068223 */ /* 0x000fe40000010006 */
[----:B------:R-:W-:Y:S02]  /*3c00*/  @!P0 FFMA.FTZ R7, R44, R46, R7 ;  /* 0x0000002e2c078223 */ /* 0x000fe40000010007 */
[----:B------:R-:W-:Y:S01]  /*3c10*/  @!P0 FFMA.FTZ R8, R45, R47, R8 ;  /* 0x0000002f2d088223 */ /* 0x000fe20000010008 */
[----:B------:R-:W-:Y:S01]  /*3c20*/  @!P0 F2FP.PACK_AB R60, R6, R5 ;  /* 0x00000005063c823e */ /* 0x000fe200000000ff */
[----:B------:R-:W-:Y:S03]  /*3c30*/  @!P0 IMAD.MOV.U32 R48, RZ, RZ, R52 ;  /* 0x000000ffff308224 */ /* 0x000fe600078e0034 */
[----:B------:R-:W-:Y:S02]  /*3c40*/  @!P0 MOV R50, R60 ;  /* 0x0000003c00328202 */ /* 0x000fe40000000f00 */
[----:B-1----:R-:W-:Y:S04]  /*3c50*/  @!P0 F2FP.PACK_AB R63, R8, R7 ;  /* 0x00000007083f823e */ /* 0x002fe800000000ff */
[----:B------:R-:W-:Y:S01]  /*3c60*/  @!P0 MOV R51, R63 ;  /* 0x0000003f00338202 */ /* 0x000fe20000000f00 */
[----:B------:R-:W-:-:S05]  /*3c70*/  @P1 BRA `(.L_x_62) ;  /* 0x0000016000001947 */ /* 0x000fca0003800000 */
[----:B------:R-:W-:Y:S04]  /*3c80*/  IADD3 R135, P1, P0, R128, R135, R98 ;  /* 0x0000008780877210 */ /* 0x000fe8000783e062 */
[----:B------:R-:W-:Y:S02]  /*3c90*/  IADD3.X R74, R79, R74, R86, P1, P0 ;  /* 0x0000004a4f4a7210 */ /* 0x000fe40000fe0456 */
[C---:B------:R-:W-:Y:S04]  /*3ca0*/  LEA R2, P0, R135.reuse, c[0x0][0x1c8], 0x1 ;  /* 0x0000720087027a11 */ /* 0x040fe800078008ff */
[----:B------:R-:W-:Y:S05]  /*3cb0*/  LEA.HI.X R3, R135, c[0x0][0x1cc], R74, 0x1, P0 ;  /* 0x0000730087037a11 */ /* 0x000fea00000f0c4a */
[----:B------:R1:W-:Y:S01]  /*3cc0*/  STG.E.128 [R2.64], R48 ;  /* 0x0000003002007986 */ /* 0x0003e2000c101d0a */
[----:B------:R-:W-:-:S05]  /*3cd0*/  BRA `(.L_x_62) ;  /* 0x0000010000007947 */ /* 0x000fca0003800000 */
.L_x_58:
[----:B------:R-:W-:Y:S04]  /*3ce0*/  IMNMX R67, R96, 0x20, PT ;  /* 0x0000002060437817 */ /* 0x000fe80003800200 */
[----:B------:R-:W-:Y:S11]  /*3cf0*/  ISETP.GE.AND P0, PT, R109, R67, PT ;  /* 0x000000436d00720c */ /* 0x000ff60003f06270 */
[----:B------:R-:W-:Y:S02]  /*3d00*/  @!UPT UIADD3 URZ, URZ, URZ, URZ ;  /* 0x0000003f3f3ff290 */ /* 0x000fe4000fffe03f */
[----:B------:R-:W-:-:S05]  /*3d10*/  @P0 BRA `(.L_x_62) ;  /* 0x000000c000000947 */ /* 0x000fca0003800000 */
[----:B------:R-:W-:Y:S02]  /*3d20*/  ISETP.GE.AND P3, PT, R16, c[0x0][0x1d4], PT ;  /* 0x0000750010007a0c */ /* 0x000fe40003f66270 */
[----:B------:R-:W-:Y:S02]  /*3d30*/  ISETP.GE.AND P2, PT, R11, c[0x0][0x1d4], PT ;  /* 0x000075000b007a0c */ /* 0x000fe40003f46270 */
[----:B------:R-:W-:Y:S02]  /*3d40*/  ISETP.GE.AND P1, PT, R108, c[0x0][0x1d4], PT ;  /* 0x000075006c007a0c */ /* 0x000fe40003f26270 */
[----:B------:R-:W-:Y:S07]  /*3d50*/  ISETP.GE.AND P0, PT, R107, c[0x0][0x1d4], PT ;  /* 0x000075006b007a0c */ /* 0x000fee0003f06270 */
[----:B------:R-:W1:Y:S04]  /*3d60*/  @!P3 LDS.128 R28, [R106+0xc080] ;  /* 0x00c080006a1cb984 */ /* 0x000e680000000c00 */
[----:B------:R-:W2:Y:S04]  /*3d70*/  @!P2 LDS.128 R24, [R106+0xd080] ;  /* 0x00d080006a18a984 */ /* 0x000ea80000000c00 */
[----:B------:R-:W3:Y:S04]  /*3d80*/  @!P1 LDS.128 R20, [R106+0xe080] ;  /* 0x00e080006a149984 */ /* 0x000ee80000000c00 */
[----:B------:R-:W4:Y:S04]  /*3d90*/  @!P0 LDS.128 R4, [R106+0xf080] ;  /* 0x00f080006a048984 */ /* 0x000f280000000c00 */
[----:B-1----:R1:W-:Y:S04]  /*3da0*/  @!P3 STG.E.128 [R52.64], R28 ;  /* 0x0000001c3400b986 */ /* 0x0023e8000c101d0a */
[----:B--2---:R1:W-:Y:S04]  /*3db0*/  @!P2 STG.E.128 [R52.64+0x80], R24 ;  /* 0x000080183400a986 */ /* 0x0043e8000c101d0a */
[----:B---3--:R1:W-:Y:S04]  /*3dc0*/  @!P1 STG.E.128 [R52.64+0x100], R20 ;  /* 0x0001001434009986 */ /* 0x0083e8000c101d0a */
[----:B----4-:R1:W-:Y:S02]  /*3dd0*/  @!P0 STG.E.128 [R52.64+0x180], R4 ;  /* 0x0001800434008986 */ /* 0x0103e4000c101d0a */
.L_x_62:
[----:B------:R-:W-:Y:S05]  /*3de0*/  BSYNC B1 ;  /* 0x0000000000017941 */ /* 0x000fea0003800000 */
.L_x_57:
[----:B------:R-:W-:Y:S01]  /*3df0*/  ISETP.GE.AND P0, PT, R97, 0x1, PT ;  /* 0x000000016100780c */ /* 0x000fe20003f06270 */
[----:B------:R-:W-:Y:S01]  /*3e00*/  @!UPT UIADD3 URZ, URZ, URZ, URZ ;  /* 0x0000003f3f3ff290 */ /* 0x000fe2000fffe03f */
[----:B------:R-:W-:Y:S11]  /*3e10*/  BSSY B0, `(.L_x_73) ;  /* 0x000002b000007945 */ /* 0x000ff60003800000 */
[----:B------:R-:W-:Y:S01]  /*3e20*/  @P0 IMAD.MOV.U32 R76, RZ, RZ, R124 ;  /* 0x000000ffff4c0224 */ /* 0x000fe200078e007c */
[----:B------:R-:W-:Y:S01]  /*3e30*/  @P0 ISETP.NE.U32.AND P4, PT, R105, RZ, PT ;  /* 0x000000ff6900020c */ /* 0x000fe20003f85070 */
[----:B------:R-:W-:Y:S01]  /*3e40*/  @P0 IMAD R0, R84, c[0x0][0x258], RZ ;  /* 0x0000960054000a24 */ /* 0x000fe200078e02ff */
[----:B------:R-:W-:Y:S01]  /*3e50*/  @P0 ISETP.NE.U32.AND P3, PT, R104, RZ, PT ;  /* 0x000000ff6800020c */ /* 0x000fe20003f65070 */
[----:B-1----:R-:W-:Y:S01]  /*3e60*/  @P0 IMAD.WIDE.U32 R2, R87, c[0x0][0x258], R76 ;  /* 0x0000960057020a25 */ /* 0x002fe200078e004c */
[----:B------:R-:W-:Y:S03]  /*3e70*/  @P0 ISETP.NE.U32.AND P2, PT, R103, RZ, PT ;  /* 0x000000ff6700020c */ /* 0x000fe60003f45070 */
[----:B------:R-:W-:Y:S01]  /*3e80*/  @P0 IMAD R0, R87, c[0x0][0x25c], R0 ;  /* 0x0000970057000a24 */ /* 0x000fe200078e0200 */
[C---:B------:R-:W-:Y:S03]  /*3e90*/  @P0 LEA R4, P1, R2.reuse, c[0x0][0x250], 0x1 ;  /* 0x0000940002040a11 */ /* 0x040fe600078208ff */
[----:B------:R-:W-:Y:S05]  /*3ea0*/  @P0 IMAD.IADD R0, R3, 0x1, R0 ;  /* 0x0000000103000824 */ /* 0x000fea00078e0200 */
[----:B------:R-:W-:Y:S02]  /*3eb0*/  @P0 LEA.HI.X R5, R2, c[0x0][0x254], R0, 0x1, P1 ;  /* 0x0000950002050a11 */ /* 0x000fe400008f0c00 */
[----:B------:R-:W-:Y:S03]  /*3ec0*/  @P0 ISETP.NE.U32.AND P1, PT, R102, RZ, PT ;  /* 0x000000ff6600020c */ /* 0x000fe60003f25070 */
[----:B------:R-:W-:Y:S01]  /*3ed0*/  @!PT LDS RZ, [RZ] ;  /* 0x00000000fffff984 */ /* 0x000fe20000000800 */
[----:B------:R-:W-:Y:S01]  /*3ee0*/  @!PT LDS RZ, [RZ] ;  /* 0x00000000fffff984 */ /* 0x000fe20000000800 */
[----:B------:R-:W-:Y:S01]  /*3ef0*/  @!PT LDS RZ, [RZ] ;  /* 0x00000000fffff984 */ /* 0x000fe20000000800 */
[----:B------:R1:W-:Y:S04]  /*3f00*/  @P0 LDGSTS.E.BYPASS.LTC128B.128 [R106+0x8080], [R4.64], P4 ;  /* 0x08080000046a0fae */ /* 0x0003e8000a101d4a */
[----:B------:R1:W-:Y:S04]  /*3f10*/  @P0 LDGSTS.E.BYPASS.LTC128B.128 [R106+0x9080], [R4.64+0x80], P3 ;  /* 0x09080080046a0fae */ /* 0x0003e80009901d4a */
[----:B------:R1:W-:Y:S04]  /*3f20*/  @P0 LDGSTS.E.BYPASS.LTC128B.128 [R106+0xa080], [R4.64+0x100], P2 ;  /* 0x0a080100046a0fae */ /* 0x0003e80009101d4a */
[----:B------:R1:W-:Y:S01]  /*3f30*/  @P0 LDGSTS.E.BYPASS.LTC128B.128 [R106+0xb080], [R4.64+0x180], P1 ;  /* 0x0b080180046a0fae */ /* 0x0003e20008901d4a */
[----:B------:R-:W-:Y:S03]  /*3f40*/  ISETP.GE.AND P0, PT, R109, R67, PT ;  /* 0x000000436d00720c */ /* 0x000fe60003f06270 */
[----:B------:R-:W0:Y:S01]  /*3f50*/  LDGDEPBAR ;  /* 0x00000000000079af */ /* 0x000e220000000000 */
[----:B------:R-:W-:Y:S04]  /*3f60*/  DEPBAR.LE SB0, 0x0 ;  /* 0x000080000000791a */ /* 0x000fe80000000000 */
[----:B------:R-:W-:Y:S06]  /*3f70*/  BAR.SYNC.DEFER_BLOCKING 0x0 ;  /* 0x0000000000007b1d */ /* 0x000fec0000010000 */
[----:B------:R-:W-:-:S05]  /*3f80*/  @P0 BRA `(.L_x_74) ;  /* 0x0000013000000947 */ /* 0x000fca0003800000 */
[----:B-1----:R-:W-:Y:S01]  /*3f90*/  ISETP.GE.AND P3, PT, R16, c[0x0][0x1d4], PT ;  /* 0x0000750010007a0c */ /* 0x002fe20003f66270 */
[----:B------:R-:W-:Y:S01]  /*3fa0*/  IMAD.MOV.U32 R74, RZ, RZ, R122 ;  /* 0x000000ffff4a7224 */ /* 0x000fe200078e007a */
[----:B------:R-:W-:Y:S01]  /*3fb0*/  ISETP.GE.AND P2, PT, R11, c[0x0][0x1d4], PT ;  /* 0x000075000b007a0c */ /* 0x000fe20003f46270 */
[----:B------:R-:W-:Y:S01]  /*3fc0*/  IMAD R0, R83, c[0x0][0x208], RZ ;  /* 0x0000820053007a24 */ /* 0x000fe200078e02ff */
[----:B------:R-:W-:Y:S01]  /*3fd0*/  ISETP.GE.AND P1, PT, R108, c[0x0][0x1d4], PT ;  /* 0x000075006c007a0c */ /* 0x000fe20003f26270 */
[----:B------:R-:W-:Y:S01]  /*3fe0*/  IMAD.WIDE.U32 R2, R85, c[0x0][0x208], R74 ;  /* 0x0000820055027a25 */ /* 0x000fe200078e004a */
[----:B------:R-:W-:Y:S03]  /*3ff0*/  ISETP.GE.AND P0, PT, R107, c[0x0][0x1d4], PT ;  /* 0x000075006b007a0c */ /* 0x000fe60003f06270 */
[----:B------:R-:W-:Y:S01]  /*4000*/  IMAD R0, R85, c[0x0][0x20c], R0 ;  /* 0x0000830055007a24 */ /* 0x000fe200078e0200 */
[C---:B-----5:R-:W-:Y:S03]  /*4010*/  LEA R18, P4, R2.reuse, c[0x0][0x1f8], 0x1 ;  /* 0x00007e0002127a11 */ /* 0x060fe600078808ff */
[----:B------:R-:W1:Y:S01]  /*4020*/  @!P3 LDS.128 R28, [R106+0x8080] ;  /* 0x008080006a1cb984 */ /* 0x000e620000000c00 */
[----:B------:R-:W-:Y:S03]  /*4030*/  IMAD.IADD R0, R3, 0x1, R0 ;  /* 0x0000000103007824 */ /* 0x000fe600078e0200 */
[----:B------:R-:W2:Y:S02]  /*4040*/  @!P2 LDS.128 R24, [R106+0x9080] ;  /* 0x009080006a18a984 */ /* 0x000ea40000000c00 */
[----:B------:R-:W-:Y:S02]  /*4050*/  LEA.HI.X R19, R2, c[0x0][0x1fc], R0, 0x1, P4 ;  /* 0x00007f0002137a11 */ /* 0x000fe400020f0c00 */
[----:B------:R-:W3:Y:S04]  /*4060*/  @!P1 LDS.128 R20, [R106+0xa080] ;  /* 0x00a080006a149984 */ /* 0x000ee80000000c00 */
[----:B------:R-:W4:Y:S04]  /*4070*/  @!P0 LDS.128 R4, [R106+0xb080] ;  /* 0x00b080006a048984 */ /* 0x000f280000000c00 */
[----:B-1----:R1:W-:Y:S04]  /*4080*/  @!P3 STG.E.128 [R18.64], R28 ;  /* 0x0000001c1200b986 */ /* 0x0023e8000c101d0a */
[----:B--2---:R1:W-:Y:S04]  /*4090*/  @!P2 STG.E.128 [R18.64+0x80], R24 ;  /* 0x000080181200a986 */ /* 0x0043e8000c101d0a */
[----:B---3--:R1:W-:Y:S04]  /*40a0*/  @!P1 STG.E.128 [R18.64+0x100], R20 ;  /* 0x0001001412009986 */ /* 0x0083e8000c101d0a */
[----:B----4-:R1:W-:Y:S02]  /*40b0*/  @!P0 STG.E.128 [R18.64+0x180], R4 ;  /* 0x0001800412008986 */ /* 0x0103e4000c101d0a */
.L_x_74:
[----:B-1----:R-:W-:Y:S05]  /*40c0*/  BSYNC B0 ;  /* 0x0000000000007941 */ /* 0x002fea0003800000 */
.L_x_73:
[CC--:B------:R-:W-:Y:S02]  /*40d0*/  ISETP.GT.AND P0, PT, R82.reuse, R78.reuse, PT ;  /* 0x0000004e5200720c */ /* 0x0c0fe40003f04270 */
[----:B------:R-:W-:Y:S02]  /*40e0*/  IADD3 R82, P1, R82, -0x1, RZ ;  /* 0xffffffff52527810 */ /* 0x000fe40007f3e0ff */
[----:B------:R-:W-:Y:S02]  /*40f0*/  IADD3 R97, R97, 0x20, RZ ;  /* 0x0000002061617810 */ /* 0x000fe40007ffe0ff */
[----:B------:R-:W-:Y:S02]  /*4100*/  IADD3.X R81, R81, -0x1, RZ, P1, !PT ;  /* 0xffffffff51517810 */ /* 0x000fe40000ffe4ff */
[----:B------:R-:W-:Y:S05]  /*4110*/  IADD3 R96, R96, 0x20, RZ ;  /* 0x0000002060607810 */ /* 0x000fea0007ffe0ff */
[----:B------:R-:W-:Y:S01]  /*4120*/  @P0 ISETP.NE.U32.AND P4, PT, R105, RZ, PT ;  /* 0x000000ff6900020c */ /* 0x000fe20003f85070 */
[----:B------:R-:W-:Y:S01]  /*4130*/  @P0 IMAD.MOV.U32 R2, RZ, RZ, R126 ;  /* 0x000000ffff020224 */ /* 0x000fe200078e007e */
[----:B------:R-:W-:Y:S01]  /*4140*/  @P0 ISETP.NE.U32.AND P3, PT, R104, RZ, PT ;  /* 0x000000ff6800020c */ /* 0x000fe20003f65070 */
[----:B------:R-:W-:Y:S01]  /*4150*/  @P0 IMAD.MOV.U32 R3, RZ, RZ, R131 ;  /* 0x000000ffff030224 */ /* 0x000fe200078e0083 */
[----:B------:R-:W-:Y:S01]  /*4160*/  @P0 ISETP.NE.U32.AND P2, PT, R103, RZ, PT ;  /* 0x000000ff6700020c */ /* 0x000fe20003f45070 */
[C---:B------:R-:W-:Y:S02]  /*4170*/  @P0 IMAD R0, R82.reuse, UR7, RZ ;  /* 0x0000000752000c24 */ /* 0x040fe4000f8e02ff */
[----:B------:R-:W-:Y:S04]  /*4180*/  @P0 IMAD.WIDE.U32 R2, R82, UR8, R2 ;  /* 0x0000000852020c25 */ /* 0x000fe8000f8e0002 */
[----:B------:R-:W-:Y:S01]  /*4190*/  @P0 IMAD R0, R81, UR8, R0 ;  /* 0x0000000851000c24 */ /* 0x000fe2000f8e0200 */
[----:B------:R-:W-:Y:S03]  /*41a0*/  @P0 LEA R4, P1, R2, c[0x0][0x220], 0x1 ;  /* 0x0000880002040a11 */ /* 0x000fe600078208ff */
[----:B------:R-:W-:Y:S01]  /*41b0*/  @P0 IMAD.IADD R0, R3, 0x1, R0 ;  /* 0x0000000103000824 */ /* 0x000fe200078e0200 */
[----:B------:R-:W-:Y:S04]  /*41c0*/  IADD3 R3, R82, 0x1, RZ ;  /* 0x0000000152037810 */ /* 0x000fe80007ffe0ff */
[----:B------:R-:W-:Y:S02]  /*41d0*/  @P0 LEA.HI.X R5, R2, c[0x0][0x224], R0, 0x1, P1 ;  /* 0x0000890002050a11 */ /* 0x000fe400008f0c00 */
[----:B------:R-:W-:Y:S03]  /*41e0*/  @P0 ISETP.NE.U32.AND P1, PT, R102, RZ, PT ;  /* 0x000000ff6600020c */ /* 0x000fe60003f25070 */
[----:B------:R-:W-:Y:S01]  /*41f0*/  @!PT LDS RZ, [RZ] ;  /* 0x00000000fffff984 */ /* 0x000fe20000000800 */
[----:B------:R-:W-:Y:S01]  /*4200*/  @!PT LDS RZ, [RZ] ;  /* 0x00000000fffff984 */ /* 0x000fe20000000800 */
[----:B------:R-:W-:Y:S01]  /*4210*/  @!PT LDS RZ, [RZ] ;  /* 0x00000000fffff984 */ /* 0x000fe20000000800 */
[----:B------:R1:W-:Y:S04]  /*4220*/  @P0 LDGSTS.E.BYPASS.LTC128B.128 [R106+0xc080], [R4.64], P4 ;  /* 0x0c080000046a0fae */ /* 0x0003e8000a101d4a */
[----:B------:R1:W-:Y:S04]  /*4230*/  @P0 LDGSTS.E.BYPASS.LTC128B.128 [R106+0xd080], [R4.64+0x80], P3 ;  /* 0x0d080080046a0fae */ /* 0x0003e80009901d4a */
[----:B------:R1:W-:Y:S01]  /*4240*/  @P0 LDGSTS.E.BYPASS.LTC128B.128 [R106+0xe080], [R4.64+0x100], P2 ;  /* 0x0e080100046a0fae */ /* 0x0003e20009101d4a */
[----:B------:R-:W-:Y:S03]  /*4250*/  ISETP.GT.AND P2, PT, R3, R78, PT ;  /* 0x0000004e0300720c */ /* 0x000fe60003f44270 */
[----:B------:R1:W-:Y:S01]  /*4260*/  @P0 LDGSTS.E.BYPASS.LTC128B.128 [R106+0xf080], [R4.64+0x180], P1 ;  /* 0x0f080180046a0fae */ /* 0x0003e20008901d4a */
[----:B------:R-:W-:Y:S02]  /*4270*/  IADD3 R85, P1, R85, -0x20, RZ ;  /* 0xffffffe055557810 */ /* 0x000fe40007f3e0ff */
[----:B------:R-:W-:Y:S01]  /*4280*/  IADD3 R87, P0, R87, -0x20, RZ ;  /* 0xffffffe057577810 */ /* 0x000fe20007f1e0ff */
[----:B------:R-:W0:Y:S01]  /*4290*/  LDGDEPBAR ;  /* 0x00000000000079af */ /* 0x000e220000000000 */
[----:B------:R-:W-:Y:S02]  /*42a0*/  IADD3.X R83, R83, -0x1, RZ, P1, !PT ;  /* 0xffffffff53537810 */ /* 0x000fe40000ffe4ff */
[----:B------:R-:W-:Y:S03]  /*42b0*/  IADD3.X R84, R84, -0x1, RZ, P0, !PT ;  /* 0xffffffff54547810 */ /* 0x000fe600007fe4ff */
[----:B------:R-:W-:-:S05]  /*42c0*/  @P2 BRA `(.L_x_75) ;  /* 0xffffd51000002947 */ /* 0x000fca000383ffff */
[----:B------:R-:W-:Y:S06]  /*42d0*/  BAR.SYNC.DEFER_BLOCKING 0x0 ;  /* 0x0000000000007b1d */ /* 0x000fec0000010000 */
.L_x_54:
[----:B-1----:R-:W-:Y:S01]  /*42e0*/  ISETP.GE.AND P0, PT, R55, 0x1, PT ;  /* 0x000000013700780c */ /* 0x002fe20003f06270 */
[----:B------:R-:W-:Y:S01]  /*42f0*/  IMAD.IADD R0, R110, 0x1, R111 ;  /* 0x000000016e007824 */ /* 0x000fe200078e026f */
[----:B------:R-:W-:Y:S01]  /*4300*/  PLOP3.LUT P2, PT, PT, PT, PT, 0x80, 0x0 ;  /* 0x000000000000781c */ /* 0x000fe20003f4f070 */
        /* <DEDUP_REMOVED lines=38> */
[----:B-----5:R-:W-:Y:S01]  /*4570*/  CS2R R58, SRZ ;  /* 0x00000000003a7805 */ /* 0x020fe2000001ff00 */
        /* <DEDUP_REMOVED lines=28> */
[----:B------:R-:W-:Y:S05]  /*4740*/  @!P0 BRA `(.L_x_76) ;  /* 0x0000c22000008947 */ /* 0x000fea0003800000 */
[----:B------:R-:W-:-:S04]  /*4750*/  ISETP.NE.U32.AND P0, PT, RZ, c[0x0][0x340], PT ;  /* 0x0000d000ff007a0c */ /* 0x000fc80003f05070 */
[----:B------:R-:W-:-:S13]  /*4760*/  ISETP.NE.AND.EX P2, PT, RZ, c[0x0][0x344], PT, P0 ;  /* 0x0000d100ff007a0c */ /* 0x000fda0003f45300 */
[----:B------:R-:W-:-:S04]  /*4770*/  @P2 IMAD.MOV.U32 R27, RZ, RZ, 0x4 ;  /* 0x00000004ff1b2424 */ /* 0x000fc800078e00ff */
[----:B------:R-:W-:-:S06]  /*4780*/  @P2 IMAD.WIDE R26, R228, R27, c[0x0][0x340] ;  /* 0x0000d000e41a2625 */ /* 0x000fcc00078e021b */
[----:B------:R-:W2:Y:S01]  /*4790*/  @P2 LDG.E R26, [R26.64] ;  /* 0x0000000a1a1a2981 */ /* 0x000ea2000c1e1900 */
[----:B------:R-:W-:Y:S01]  /*47a0*/  SHF.R.S32.HI R3, RZ, 0x1f, R112 ;  /* 0x0000001fff037819 */ /* 0x000fe20000011470 */
[C---:B------:R-:W-:Y:S01]  /*47b0*/  IMAD.WIDE.U32 R10, R112.reuse, c[0x0][0x178], RZ ;  /* 0x00005e00700a7a25 */ /* 0x040fe200078e00ff */
[----:B------:R-:W-:Y:S01]  /*47c0*/  SHF.R.S32.HI R23, RZ, 0x1f, R64 ;  /* 0x0000001fff177819 */ /* 0x000fe20000011440 */
[----:B------:R-:W-:Y:S01]  /*47d0*/  BSSY B0, `(.L_x_77) ;  /* 0x00000c0000007945 */ /* 0x000fe20003800000 */
[----:B------:R-:W-:Y:S01]  /*47e0*/  ISETP.NE.U32.AND P0, PT, RZ, c[0x0][0x348], PT ;  /* 0x0000d200ff007a0c */ /* 0x000fe20003f05070 */
[----:B------:R-:W-:Y:S01]  /*47f0*/  IMAD R3, R3, c[0x0][0x178], RZ ;  /* 0x00005e0003037a24 */ /* 0x000fe200078e02ff */
[----:B------:R-:W-:Y:S01]  /*4800*/  LEA.HI R17, R23, R64, RZ, 0x3 ;  /* 0x0000004017117211 */ /* 0x000fe200078f18ff */
[----:B------:R-:W-:Y:S01]  /*4810*/  IMAD.MOV.U32 R2, RZ, RZ, c[0x0][0x2c4] ;  /* 0x0000b100ff027624 */ /* 0x000fe200078e00ff */
[----:B------:R-:W-:Y:S01]  /*4820*/  ISETP.NE.AND.EX P0, PT, RZ, c[0x0][0x34c], PT, P0 ;  /* 0x0000d300ff007a0c */ /* 0x000fe20003f05300 */
[----:B------:R-:W-:Y:S01]  /*4830*/  IMAD R3, R112, c[0x0][0x17c], R3 ;  /* 0x00005f0070037a24 */ /* 0x000fe200078e0203 */
[----:B------:R-:W-:Y:S01]  /*4840*/  SHF.R.S32.HI R28, RZ, 0x1f, R0 ;  /* 0x0000001fff1c7819 */ /* 0x000fe20000011400 */
[----:B------:R-:W-:Y:S01]  /*4850*/  IMAD R4, R89, c[0x0][0x1b8], RZ ;  /* 0x00006e0059047a24 */ /* 0x000fe200078e02ff */
[----:B------:R-:W-:Y:S01]  /*4860*/  ISETP.NE.AND P1, PT, R2, 0x1, PT ;  /* 0x000000010200780c */ /* 0x000fe20003f25270 */
[----:B------:R-:W-:Y:S01]  /*4870*/  IMAD.IADD R11, R11, 0x1, R3 ;  /* 0x000000010b0b7824 */ /* 0x000fe200078e0203 */
[----:B------:R-:W-:Y:S01]  /*4880*/  LOP3.LUT R3, R17, 0xfffffff8, RZ, 0xc0, !PT ;  /* 0xfffffff811037812 */ /* 0x000fe200078ec0ff */
[C---:B------:R-:W-:Y:S01]  /*4890*/  IMAD R9, R227.reuse, c[0x0][0x1bc], R4 ;  /* 0x00006f00e3097a24 */ /* 0x040fe200078e0204 */
[----:B------:R-:W-:Y:S01]  /*48a0*/  SHF.R.S32.HI R17, RZ, 0x3, R17 ;  /* 0x00000003ff117819 */ /* 0x000fe20000011411 */
[----:B------:R-:W-:Y:S01]  /*48b0*/  IMAD.WIDE.U32 R10, R227, c[0x0][0x1b8], R10 ;  /* 0x00006e00e30a7a25 */ /* 0x000fe200078e000a */
[----:B------:R-:W-:-:S02]  /*48c0*/  SEL R8, R228, RZ, !P0 ;  /* 0x000000ffe4087207 */ /* 0x000fc40004000000 */
[----:B------:R-:W-:Y:S01]  /*48d0*/  LEA.HI R41, R23, R64, RZ, 0x6 ;  /* 0x0000004017297211 */ /* 0x000fe200078f30ff */
[----:B------:R-:W-:Y:S01]  /*48e0*/  IMAD.IADD R16, R64, 0x1, -R3 ;  /* 0x0000000140107824 */ /* 0x000fe200078e0a03 */
[----:B------:R-:W-:Y:S01]  /*48f0*/  SHF.R.S32.HI R3, RZ, 0x1f, R228 ;  /* 0x0000001fff037819 */ /* 0x000fe200000114e4 */
[----:B------:R-:W-:Y:S02]  /*4900*/  IMAD.IADD R11, R11, 0x1, R9 ;  /* 0x000000010b0b7824 */ /* 0x000fe400078e0209 */
[----:B------:R-:W-:Y:S01]  /*4910*/  IMAD R2, R16, 0x20, R17 ;  /* 0x0000002010027824 */ /* 0x000fe200078e0211 */
[----:B------:R-:W-:Y:S01]  /*4920*/  SEL R7, R3, RZ, !P0 ;  /* 0x000000ff03077207 */ /* 0x000fe20004000000 */
[----:B------:R-:W-:Y:S02]  /*4930*/  IMAD R34, R113, c[0x0][0x2c4], RZ ;  /* 0x0000b10071227a24 */ /* 0x000fe400078e02ff */
[----:B------:R-:W-:Y:S02]  /*4940*/  IMAD R5, R65, 0x80, R2 ;  /* 0x0000008041057824 */ /* 0x000fe400078e0202 */
[----:B------:R-:W-:-:S02]  /*4950*/  IMAD R7, R7, c[0x0][0x1c0], RZ ;  /* 0x0000700007077a24 */ /* 0x000fc400078e02ff */
[----:B------:R-:W-:-:S04]  /*4960*/  @P1 IMAD.HI.U32 R2, R5, c[0x0][0x2c8], RZ ;  /* 0x0000b20005021a27 */ /* 0x000fc800078e00ff */
[----:B------:R-:W-:Y:S01]  /*4970*/  IMAD.MOV.U32 R4, RZ, RZ, R5 ;  /* 0x000000ffff047224 */ /* 0x000fe200078e0005 */
[----:B------:R-:W-:Y:S01]  /*4980*/  @P1 SHF.R.U32.HI R4, RZ, c[0x0][0x2cc], R2 ;  /* 0x0000b300ff041a19 */ /* 0x000fe20000011602 */
[C---:B------:R-:W-:Y:S02]  /*4990*/  IMAD R7, R8.reuse, c[0x0][0x1c4], R7 ;  /* 0x0000710008077a24 */ /* 0x040fe400078e0207 */
[----:B------:R-:W-:Y:S01]  /*49a0*/  IMAD.WIDE.U32 R8, R8, c[0x0][0x1c0], R10 ;  /* 0x0000700008087a25 */ /* 0x000fe200078e000a */
[--C-:B------:R-:W-:Y:S02]  /*49b0*/  SHF.R.S32.HI R15, RZ, 0x1f, R4.reuse ;  /* 0x0000001fff0f7819 */ /* 0x100fe40000011404 */
[----:B------:R-:W-:Y:S01]  /*49c0*/  LEA.HI R11, R23, R64, RZ, 0x4 ;  /* 0x00000040170b7211 */ /* 0x000fe200078f20ff */
[----:B------:R-:W-:Y:S02]  /*49d0*/  IMAD.MOV R24, RZ, RZ, -R4 ;  /* 0x000000ffff187224 */ /* 0x000fe400078e0a04 */
[----:B------:R-:W-:Y:S01]  /*49e0*/  IMAD R15, R15, c[0x0][0x1b0], RZ ;  /* 0x00006c000f0f7a24 */ /* 0x000fe200078e02ff */
[----:B------:R-:W-:Y:S01]  /*49f0*/  SHF.R.S32.HI R2, RZ, 0x4, R11 ;  /* 0x00000004ff027819 */ /* 0x000fe2000001140b */
[----:B------:R-:W-:-:S02]  /*4a00*/  IMAD.IADD R9, R9, 0x1, R7 ;  /* 0x0000000109097824 */ /* 0x000fc400078e0207 */
[----:B------:R-:W-:Y:S01]  /*4a10*/  IMAD R24, R24, c[0x0][0x2c4], R5 ;  /* 0x0000b10018187a24 */ /* 0x000fe200078e0205 */
[----:B------:R-:W-:Y:S01]  /*4a20*/  LEA.HI R21, R11, R2, RZ, 0x1 ;  /* 0x000000020b157211 */ /* 0x000fe200078f08ff */
[----:B------:R-:W-:Y:S01]  /*4a30*/  IMAD R7, R65, 0x80, R17 ;  /* 0x0000008041077824 */ /* 0x000fe200078e0211 */
[----:B------:R-:W-:Y:S01]  /*4a40*/  LOP3.LUT R11, R11, 0xfffffff0, RZ, 0xc0, !PT ;  /* 0xfffffff00b0b7812 */ /* 0x000fe200078ec0ff */
[C---:B------:R-:W-:Y:S01]  /*4a50*/  IMAD R15, R4.reuse, c[0x0][0x1b4], R15 ;  /* 0x00006d00040f7a24 */ /* 0x040fe200078e020f */
[----:B------:R-:W-:Y:S01]  /*4a60*/  LOP3.LUT R21, R21, 0xfffffffe, RZ, 0xc0, !PT ;  /* 0xfffffffe15157812 */ /* 0x000fe200078ec0ff */
[----:B------:R-:W-:Y:S01]  /*4a70*/  IMAD.WIDE.U32 R4, R4, c[0x0][0x1b0], R8 ;  /* 0x00006c0004047a25 */ /* 0x000fe200078e0008 */
[----:B------:R-:W-:Y:S02]  /*4a80*/  SHF.R.S32.HI R9, RZ, 0x1f, R24 ;  /* 0x0000001fff097819 */ /* 0x000fe40000011418 */
[----:B------:R-:W-:Y:S01]  /*4a90*/  IADD3 R13, R7, 0x20, RZ ;  /* 0x00000020070d7810 */ /* 0x000fe20007ffe0ff */
[----:B------:R-:W-:Y:S01]  /*4aa0*/  IMAD.IADD R5, R5, 0x1, R15 ;  /* 0x0000000105057824 */ /* 0x000fe200078e020f */
[-C--:B------:R-:W-:Y:S01]  /*4ab0*/  ISETP.GE.AND P1, PT, R7, R34.reuse, PT ;  /* 0x000000220700720c */ /* 0x080fe20003f26270 */
[----:B------:R-:W-:Y:S01]  /*4ac0*/  IMAD R9, R9, c[0x0][0x1a8], RZ ;  /* 0x00006a0009097a24 */ /* 0x000fe200078e02ff */
[----:B------:R-:W-:Y:S01]  /*4ad0*/  ISETP.GE.AND P0, PT, R13, R34, PT ;  /* 0x000000220d00720c */ /* 0x000fe20003f06270 */
[----:B------:R-:W-:-:S02]  /*4ae0*/  IMAD.SHL.U32 R40, R16, 0x8, RZ ;  /* 0x0000000810287824 */ /* 0x000fc400078e00ff */
[----:B------:R-:W-:Y:S01]  /*4af0*/  IMAD.IADD R21, R2, 0x1, -R21 ;  /* 0x0000000102157824 */ /* 0x000fe200078e0a15 */
[----:B------:R-:W-:Y:S01]  /*4b00*/  P2R R2, PR, RZ, 0x1 ;  /* 0x00000001ff027803 */ /* 0x000fe20000000000 */
[----:B------:R-:W-:Y:S01]  /*4b10*/  IMAD.IADD R11, R64, 0x1, -R11 ;  /* 0x00000001400b7824 */ /* 0x000fe200078e0a0b */
[C---:B------:R-:W-:Y:S01]  /*4b20*/  IADD3 R15, P0, R17.reuse, R0, RZ ;  /* 0x00000000110f7210 */ /* 0x040fe20007f1e0ff */
[----:B------:R-:W-:Y:S01]  /*4b30*/  IMAD R8, R24, c[0x0][0x1ac], R9 ;  /* 0x00006b0018087a24 */ /* 0x000fe200078e0209 */
[----:B------:R-:W-:Y:S01]  /*4b40*/  IADD3 R6, R40, 0x80, RZ ;  /* 0x0000008028067810 */ /* 0x000fe20007ffe0ff */
[----:B------:R-:W-:Y:S01]  /*4b50*/  IMAD.WIDE.U32 R24, R24, c[0x0][0x1a8], R4 ;  /* 0x00006a0018187a25 */ /* 0x000fe200078e0004 */
[----:B------:R-:W-:Y:S02]  /*4b60*/  SHF.R.S32.HI R18, RZ, 0x1f, R11 ;  /* 0x0000001fff127819 */ /* 0x000fe4000001140b */
[----:B------:R-:W-:Y:S01]  /*4b70*/  LEA.HI.X.SX32 R28, R17, R28, 0x1, P0 ;  /* 0x0000001c111c7211 */ /* 0x000fe200000f0eff */
[----:B------:R-:W-:Y:S01]  /*4b80*/  IMAD.SHL.U32 R44, R16, 0x8, RZ ;  /* 0x00000008102c7824 */ /* 0x000fe200078e00ff */
[----:B------:R-:W-:Y:S01]  /*4b90*/  LEA R9, P0, R24, c[0x0][0x160], 0x1 ;  /* 0x0000580018097a11 */ /* 0x000fe200078008ff */
[----:B------:R-:W-:Y:S01]  /*4ba0*/  IMAD.IADD R8, R25, 0x1, R8 ;  /* 0x0000000119087824 */ /* 0x000fe200078e0208 */
[----:B------:R-:W-:Y:S01]  /*4bb0*/  ISETP.GE.AND P5, PT, R6, c[0x0][0x198], PT ;  /* 0x0000660006007a0c */ /* 0x000fe20003fa6270 */
[----:B------:R-:W-:Y:S01]  /*4bc0*/  IMAD R30, R28, c[0x0][0x1e0], RZ ;  /* 0x000078001c1e7a24 */ /* 0x000fe200078e02ff */
[----:B------:R-:W-:Y:S01]  /*4bd0*/  LEA.HI R18, R18, R11, RZ, 0x3 ;  /* 0x0000000b12127211 */ /* 0x000fe200078f18ff */
[----:B------:R-:W-:Y:S01]  /*4be0*/  IMAD R28, R28, c[0x0][0x208], RZ ;  /* 0x000082001c1c7a24 */ /* 0x000fe200078e02ff */
[----:B------:R-:W-:Y:S01]  /*4bf0*/  SHF.R.S32.HI R45, RZ, 0x1f, R44 ;  /* 0x0000001fff2d7819 */ /* 0x000fe2000001142c */
[C---:B------:R-:W-:Y:S01]  /*4c00*/  IMAD R30, R15.reuse, c[0x0][0x1e4], R30 ;  /* 0x000079000f1e7a24 */ /* 0x040fe200078e021e */
[----:B------:R-:W-:Y:S01]  /*4c10*/  LEA.HI.X R8, R24, c[0x0][0x164], R8, 0x1, P0 ;  /* 0x0000590018087a11 */ /* 0x000fe200000f0c08 */
[C---:B------:R-:W-:Y:S01]  /*4c20*/  IMAD R28, R15.reuse, c[0x0][0x20c], R28 ;  /* 0x000083000f1c7a24 */ /* 0x040fe200078e021c */
[----:B------:R-:W-:Y:S01]  /*4c30*/  IADD3 R4, R40, 0xc0, RZ ;  /* 0x000000c028047810 */ /* 0x000fe20007ffe0ff */
[----:B------:R-:W1:Y:S01]  /*4c40*/  SHFL.IDX PT, R24, R9, RZ, 0x181f ;  /* 0x00181fff09187589 */ /* 0x000e6200000e0000 */
[----:B------:R-:W-:Y:S01]  /*4c50*/  P2R R0, PR, RZ, 0x20 ;  /* 0x00000020ff007803 */ /* 0x000fe20000000000 */
[C-C-:B------:R-:W-:Y:S01]  /*4c60*/  IMAD.WIDE.U32 R32, R15.reuse, c[0x0][0x1e0], R44.reuse ;  /* 0x000078000f207a25 */ /* 0x140fe200078e002c */
[----:B------:R-:W-:Y:S01]  /*4c70*/  LOP3.LUT R0, R18, 0xfffffff8, RZ, 0xc0, !PT ;  /* 0xfffffff812007812 */ /* 0x000fe200078ec0ff */
[----:B------:R-:W3:Y:S01]  /*4c80*/  SHFL.IDX PT, R25, R8, RZ, 0x181f ;  /* 0x00181fff08197589 */ /* 0x000ee200000e0000 */
[----:B------:R-:W-:Y:S01]  /*4c90*/  ISETP.GE.AND P4, PT, R4, c[0x0][0x198], PT ;  /* 0x0000660004007a0c */ /* 0x000fe20003f86270 */
[----:B------:R-:W-:Y:S01]  /*4ca0*/  IMAD.WIDE.U32 R14, R15, c[0x0][0x208], R44 ;  /* 0x000082000f0e7a25 */ /* 0x000fe200078e002c */
[----:B------:R-:W-:-:S02]  /*4cb0*/  @!P1 SHF.R.S32.HI R13, RZ, 0x1f, R6 ;  /* 0x0000001fff0d9819 */ /* 0x000fc40000011406 */
[----:B------:R-:W-:Y:S01]  /*4cc0*/  P2R R10, PR, RZ, 0x10 ;  /* 0x00000010ff0a7803 */ /* 0x000fe20000000000 */
[----:B------:R-:W-:Y:S01]  /*4cd0*/  IMAD.IADD R0, R11, 0x1, -R0 ;  /* 0x000000010b007824 */ /* 0x000fe200078e0a00 */
[----:B------:R-:W-:Y:S01]  /*4ce0*/  @!P1 SHF.R.S32.HI R5, RZ, 0x1f, R4 ;  /* 0x0000001fff059819 */ /* 0x000fe20000011404 */
[----:B------:R-:W-:Y:S01]  /*4cf0*/  IMAD.IADD R29, R15, 0x1, R28 ;  /* 0x000000010f1d7824 */ /* 0x000fe200078e021c */
[----:B------:R-:W-:Y:S01]  /*4d00*/  @!P1 LEA.HI R13, R13, R6, RZ, 0x3 ;  /* 0x000000060d0d9211 */ /* 0x000fe200078f18ff */
[----:B------:R-:W-:Y:S01]  /*4d10*/  IMAD R10, R89, c[0x0][0x210], RZ ;  /* 0x00008400590a7a24 */ /* 0x000fe200078e02ff */
[C---:B------:R-:W-:Y:S01]  /*4d20*/  LOP3.LUT P3, RZ, R0.reuse, 0x4, RZ, 0xc0, !PT ;  /* 0x0000000400ff7812 */ /* 0x040fe2000786c0ff */
[----:B------:R-:W-:Y:S01]  /*4d30*/  IMAD.SHL.U32 R15, R0, 0x40, RZ ;  /* 0x00000040000f7824 */ /* 0x000fe200078e00ff */
[----:B------:R-:W-:Y:S01]  /*4d40*/  @!P1 LEA.HI R5, R5, R4, RZ, 0x3 ;  /* 0x0000000405059211 */ /* 0x000fe200078f18ff */
[----:B------:R-:W-:Y:S01]  /*4d50*/  IMAD R11, R227, c[0x0][0x214], R10 ;  /* 0x00008500e30b7a24 */ /* 0x000fe200078e020a */
[----:B------:R-:W-:Y:S01]  /*4d60*/  @!P1 LOP3.LUT R13, R13, 0xfffffff8, RZ, 0xc0, !PT ;  /* 0xfffffff80d0d9812 */ /* 0x000fe200078ec0ff */
[----:B------:R-:W-:Y:S01]  /*4d70*/  IMAD.SHL.U32 R10, R21, 0x8, RZ ;  /* 0x00000008150a7824 */ /* 0x000fe200078e00ff */
[----:B------:R-:W-:Y:S01]  /*4d80*/  LOP3.LUT R15, R15, 0x1c0, RZ, 0xc0, !PT ;  /* 0x000001c00f0f7812 */ /* 0x000fe200078ec0ff */
[----:B------:R-:W-:Y:S01]  /*4d90*/  IMAD.IADD R31, R33, 0x1, R30 ;  /* 0x00000001211f7824 */ /* 0x000fe200078e021e */
[----:B------:R-:W-:Y:S01]  /*4da0*/  @!P1 LOP3.LUT R5, R5, 0xfffffff8, RZ, 0xc0, !PT ;  /* 0xfffffff805059812 */ /* 0x000fe200078ec0ff */
[----:B------:R-:W-:Y:S01]  /*4db0*/  IMAD.MOV.U32 R30, RZ, RZ, R32 ;  /* 0x000000ffff1e7224 */ /* 0x000fe200078e0020 */
[----:B------:R-:W-:Y:S01]  /*4dc0*/  LOP3.LUT R10, R15, 0x8, R10, 0xf8, !PT ;  /* 0x000000080f0a7812 */ /* 0x000fe200078ef80a */
[----:B------:R-:W-:Y:S01]  /*4dd0*/  IMAD.MOV.U32 R28, RZ, RZ, R14 ;  /* 0x000000ffff1c7224 */ /* 0x000fe200078e000e */
[----:B------:R-:W-:Y:S01]  /*4de0*/  SHF.R.U32.HI R15, RZ, 0x3, R15 ;  /* 0x00000003ff0f7819 */ /* 0x000fe2000001160f */
[----:B------:R-:W-:-:S03]  /*4df0*/  IMAD.WIDE.U32 R32, R227, c[0x0][0x1e8], R30 ;  /* 0x00007a00e3207a25 */ /* 0x000fc600078e001e */
[----:B------:R-:W-:Y:S01]  /*4e00*/  LOP3.LUT R15, R10, R15, RZ, 0x3c, !PT ;  /* 0x0000000f0a0f7212 */ /* 0x000fe200078e3cff */
[----:B------:R-:W-:Y:S01]  /*4e10*/  IMAD.WIDE.U32 R30, R227, c[0x0][0x210], R28 ;  /* 0x00008400e31e7a25 */ /* 0x000fe200078e001c */
[----:B-1----:R-:W-:-:S03]  /*4e20*/  @!P1 LEA R28, P0, R40, R24, 0x1 ;  /* 0x00000018281c9211 */ /* 0x002fc600078008ff */
[----:B------:R-:W-:Y:S01]  /*4e30*/  IMAD.SHL.U32 R43, R17, 0x40, RZ ;  /* 0x00000040112b7824 */ /* 0x000fe200078e00ff */
[----:B---3--:R-:W-:Y:S01]  /*4e40*/  @!P1 LEA.HI.X R29, R40, R25, R45, 0x1, P0 ;  /* 0x00000019281d9211 */ /* 0x008fe200000f0c2d */
[----:B------:R-:W-:Y:S01]  /*4e50*/  IMAD.MOV.U32 R10, RZ, RZ, R30 ;  /* 0x000000ffff0a7224 */ /* 0x000fe200078e001e */
[----:B------:R-:W-:Y:S01]  /*4e60*/  IADD3 R30, R44, 0x40, RZ ;  /* 0x000000402c1e7810 */ /* 0x000fe20007ffe0ff */
[----:B------:R-:W-:Y:S01]  /*4e70*/  IMAD.SHL.U32 R41, R41, 0x8, RZ ;  /* 0x0000000829297824 */ /* 0x000fe200078e00ff */
[----:B------:R-:W-:Y:S01]  /*4e80*/  LOP3.LUT P0, RZ, R0, 0x2, RZ, 0xc0, !PT ;  /* 0x0000000200ff7812 */ /* 0x000fe2000780c0ff */
[----:B------:R-:W-:Y:S01]  /*4e90*/  IMAD.MOV.U32 R0, RZ, RZ, 0x10 ;  /* 0x00000010ff007424 */ /* 0x000fe200078e00ff */
[----:B------:R-:W-:Y:S01]  /*4ea0*/  LOP3.LUT R43, R43, 0x1c0, RZ, 0xc0, !PT ;  /* 0x000001c02b2b7812 */ /* 0x000fe200078ec0ff */
[----:B------:R-:W-:Y:S01]  /*4eb0*/  IMAD.SHL.U32 R18, R18, 0x40, RZ ;  /* 0x0000004012127824 */ /* 0x000fe200078e00ff */
[----:B------:R-:W-:Y:S01]  /*4ec0*/  @!P1 SHF.R.S32.HI R19, RZ, 0x1f, R30 ;  /* 0x0000001fff139819 */ /* 0x000fe2000001141e */
[----:B------:R-:W-:Y:S01]  /*4ed0*/  IMAD R234, R89, c[0x0][0x1e8], RZ ;  /* 0x00007a0059ea7a24 */ /* 0x000fe200078e02ff */
[----:B------:R-:W-:Y:S01]  /*4ee0*/  LOP3.LUT R41, R41, 0xfffffe00, RZ, 0xc0, !PT ;  /* 0xfffffe0029297812 */ /* 0x000fe200078ec0ff */
[----:B------:R-:W-:Y:S01]  /*4ef0*/  IMAD.IADD R11, R11, 0x1, R31 ;  /* 0x000000010b0b7824 */ /* 0x000fe200078e021f */
[----:B------:R-:W-:Y:S01]  /*4f00*/  SHF.R.U32.HI R46, RZ, 0x3, R43 ;  /* 0x00000003ff2e7819 */ /* 0x000fe2000001162b */
[----:B------:R-:W-:Y:S01]  /*4f10*/  IMAD R234, R227, c[0x0][0x1ec], R234 ;  /* 0x00007b00e3ea7a24 */ /* 0x000fe200078e02ea */
[----:B------:R-:W-:-:S02]  /*4f20*/  SEL R0, R0, 0xfffffff0, !P0 ;  /* 0xfffffff000007807 */ /* 0x000fc40004000000 */
[----:B------:R-:W-:Y:S01]  /*4f30*/  ISETP.NE.AND P0, PT, R2, RZ, PT ;  /* 0x000000ff0200720c */ /* 0x000fe20003f05270 */
[----:B------:R-:W-:Y:S01]  /*4f40*/  IMAD.IADD R235, R234, 0x1, R33 ;  /* 0x00000001eaeb7824 */ /* 0x000fe200078e0221 */
[----:B------:R-:W-:Y:S01]  /*4f50*/  ISETP.GE.AND P6, PT, R30, c[0x0][0x198], PT ;  /* 0x000066001e007a0c */ /* 0x000fe20003fc6270 */
[----:B------:R-:W-:Y:S01]  /*4f60*/  IMAD.MOV.U32 R234, RZ, RZ, R32 ;  /* 0x000000ffffea7224 */ /* 0x000fe200078e0020 */
[----:B------:R-:W-:Y:S02]  /*4f70*/  LOP3.LUT R2, R15, 0xfffffe00, R18, 0xf8, !PT ;  /* 0xfffffe000f027812 */ /* 0x000fe400078ef812 */
[----:B--2---:R-:W-:Y:S01]  /*4f80*/  @P2 SHF.R.S32.HI R27, RZ, 0x1f, R26 ;  /* 0x0000001fff1b2819 */ /* 0x004fe2000001141a */
[----:B------:R-:W-:Y:S02]  /*4f90*/  @!P2 IMAD.MOV.U32 R26, RZ, RZ, R228 ;  /* 0x000000ffff1aa224 */ /* 0x000fe400078e00e4 */
[----:B------:R-:W-:Y:S01]  /*4fa0*/  @!P2 IMAD.MOV.U32 R27, RZ, RZ, R3 ;  /* 0x000000ffff1ba224 */ /* 0x000fe200078e0003 */
[----:B------:R-:W-:-:S02]  /*4fb0*/  ISETP.NE.U32.AND P2, PT, RZ, c[0x0][0x350], PT ;  /* 0x0000d400ff007a0c */ /* 0x000fc40003f45070 */
[----:B------:R-:W-:Y:S02]  /*4fc0*/  LOP3.LUT R3, R43, 0x38, R44, 0xf8, !PT ;  /* 0x000000382b037812 */ /* 0x000fe400078ef82c */
[----:B------:R-:W-:Y:S02]  /*4fd0*/  ISETP.NE.AND.EX P2, PT, RZ, c[0x0][0x354], PT, P2 ;  /* 0x0000d500ff007a0c */ /* 0x000fe40003f45320 */
[----:B------:R-:W-:Y:S02]  /*4fe0*/  LOP3.LUT R3, R41, R3, R46, 0xf6, !PT ;  /* 0x0000000329037212 */ /* 0x000fe400078ef62e */
[----:B------:R-:W-:Y:S02]  /*4ff0*/  SEL R230, R26, RZ, !P2 ;  /* 0x000000ff1ae67207 */ /* 0x000fe40005000000 */
[----:B------:R-:W-:Y:S01]  /*5000*/  SEL R12, R27, RZ, !P2 ;  /* 0x000000ff1b0c7207 */ /* 0x000fe20005000000 */
[----:B------:R1:W2:Y:S01]  /*5010*/  SHFL.IDX PT, R26, R9, 0x1, 0x181f ;  /* 0x00381f00091a7f89 */ /* 0x0002a200000e0000 */
[----:B------:R-:W-:Y:S01]  /*5020*/  ISETP.GE.AND P2, PT, R40, c[0x0][0x198], PT ;  /* 0x0000660028007a0c */ /* 0x000fe20003f46270 */
[----:B------:R-:W-:-:S02]  /*5030*/  IMAD.WIDE.U32 R234, R230, c[0x0][0x1f0], R234 ;  /* 0x00007c00e6ea7a25 */ /* 0x000fc400078e00ea */
[----:B------:R1:W3:Y:S01]  /*5040*/  SHFL.IDX PT, R27, R8, 0x1, 0x181f ;  /* 0x00381f00081b7f89 */ /* 0x0002e200000e0000 */
[----:B------:R-:W-:Y:S01]  /*5050*/  P2R R14, PR, RZ, 0x4 ;  /* 0x00000004ff0e7803 */ /* 0x000fe20000000000 */
[C---:B------:R-:W-:Y:S01]  /*5060*/  IMAD R237, R12.reuse, c[0x0][0x1f0], RZ ;  /* 0x00007c000ced7a24 */ /* 0x040fe200078e02ff */
[----:B------:R-:W-:Y:S01]  /*5070*/  @!P1 LEA.HI R14, R19, R30, RZ, 0x3 ;  /* 0x0000001e130e9211 */ /* 0x000fe200078f18ff */
[----:B------:R-:W-:Y:S02]  /*5080*/  @!P1 IMAD.SHL.U32 R19, R3, 0x2, RZ ;  /* 0x0000000203139824 */ /* 0x000fe400078e00ff */
[----:B------:R-:W-:Y:S01]  /*5090*/  IMAD R229, R12, c[0x0][0x218], RZ ;  /* 0x000086000ce57a24 */ /* 0x000fe200078e02ff */
[----:B------:R-:W-:Y:S01]  /*50a0*/  @!P1 LOP3.LUT R15, R14, 0xfffffff8, RZ, 0xc0, !PT ;  /* 0xfffffff80e0f9812 */ /* 0x000fe200078ec0ff */
[C---:B------:R-:W-:Y:S02]  /*50b0*/  IMAD R237, R230.reuse, c[0x0][0x1f4], R237 ;  /* 0x00007d00e6ed7a24 */ /* 0x040fe400078e02ed */
[----:B------:R-:W-:Y:S01]  /*50c0*/  IMAD R229, R230, c[0x0][0x21c], R229 ;  /* 0x00008700e6e57a24 */ /* 0x000fe200078e02e5 */
[----:B------:R4:W-:Y:S01]  /*50d0*/  @!P1 LDGSTS.E.BYPASS.LTC128B.128 [R19+0x10080], [R28.64], !P2 ;  /* 0x100800001c139fae */ /* 0x0009e2000d101d4a */
[----:B------:R-:W-:Y:S01]  /*50e0*/  @!P1 IMAD.WIDE R32, R15, 0x2, R24 ;  /* 0x000000020f209825 */ /* 0x000fe200078e0218 */
[----:B------:R-:W-:-:S03]  /*50f0*/  ISETP.GE.AND P2, PT, R44, c[0x0][0x1d4], PT ;  /* 0x000075002c007a0c */ /* 0x000fc60003f46270 */
[--C-:B------:R-:W-:Y:S01]  /*5100*/  @!P1 IMAD.WIDE R14, R13, 0x2, R24.reuse ;  /* 0x000000020d0e9825 */ /* 0x100fe200078e0218 */
[----:B------:R4:W-:Y:S03]  /*5110*/  @!P1 LDGSTS.E.BYPASS.LTC128B.128 [R19+0x14080], [R32.64], !P6 ;  /* 0x1408000020139fae */ /* 0x0009e6000f101d4a */
[----:B------:R-:W-:Y:S01]  /*5120*/  @!P1 IMAD.WIDE R24, R5, 0x2, R24 ;  /* 0x0000000205189825 */ /* 0x000fe200078e0218 */
[----:B------:R4:W-:Y:S01]  /*5130*/  @!P1 LDGSTS.E.BYPASS.LTC128B.128 [R19+0x18080], [R14.64], !P5 ;  /* 0x180800000e139fae */ /* 0x0009e2000e901d4a */
[----:B------:R-:W-:Y:S02]  /*5140*/  ISETP.GE.AND P5, PT, R30, c[0x0][0x1d4], PT ;  /* 0x000075001e007a0c */ /* 0x000fe40003fa6270 */
[----:B------:R-:W-:Y:S01]  /*5150*/  IMAD.MOV.U32 R5, RZ, RZ, 0x20 ;  /* 0x00000020ff057424 */ /* 0x000fe200078e00ff */
[----:B------:R4:W-:Y:S01]  /*5160*/  @!P1 LDGSTS.E.BYPASS.LTC128B.128 [R19+0x1c080], [R24.64], !P4 ;  /* 0x1c08000018139fae */ /* 0x0009e2000e101d4a */
[----:B------:R-:W-:Y:S01]  /*5170*/  IMAD.WIDE.U32 R230, R230, c[0x0][0x218], R10 ;  /* 0x00008600e6e67a25 */ /* 0x000fe200078e000a */
[----:B------:R-:W-:-:S02]  /*5180*/  IADD3 R11, R44, 0x80, RZ ;  /* 0x000000802c0b7810 */ /* 0x000fc40007ffe0ff */
[----:B------:R-:W-:Y:S01]  /*5190*/  IADD3 R10, R44, 0xc0, RZ ;  /* 0x000000c02c0a7810 */ /* 0x000fe20007ffe0ff */
[----:B------:R-:W-:Y:S01]  /*51a0*/  IMAD.IADD R237, R235, 0x1, R237 ;  /* 0x00000001ebed7824 */ /* 0x000fe200078e02ed */
[----:B------:R-:W-:Y:S01]  /*51b0*/  SEL R5, R5, 0xffffffe0, !P3 ;  /* 0xffffffe005057807 */ /* 0x000fe20005800000 */
[----:B------:R-:W-:Y:S01]  /*51c0*/  IMAD.IADD R229, R231, 0x1, R229 ;  /* 0x00000001e7e57824 */ /* 0x000fe200078e02e5 */
[----:B------:R-:W-:Y:S02]  /*51d0*/  ISETP.GE.AND P4, PT, R11, c[0x0][0x1d4], PT ;  /* 0x000075000b007a0c */ /* 0x000fe40003f86270 */
[----:B------:R-:W-:Y:S02]  /*51e0*/  ISETP.GE.AND P3, PT, R10, c[0x0][0x1d4], PT ;  /* 0x000075000a007a0c */ /* 0x000fe40003f66270 */
[----:B----4-:R-:W-:Y:S01]  /*51f0*/  SEL R19, RZ, 0x1, P2 ;  /* 0x00000001ff137807 */ /* 0x010fe20001000000 */
[----:B------:R-:W-:Y:S05]  /*5200*/  @P0 BRA `(.L_x_78) ;  /* 0x000001c000000947 */ /* 0x000fea0003800000 */
[C---:B-123--:R-:W-:Y:S01]  /*5210*/  IADD3 R13, R40.reuse, 0x80, RZ ;  /* 0x00000080280d7810 */ /* 0x04efe20007ffe0ff */
[----:B------:R-:W-:Y:S01]  /*5220*/  IMAD.SHL.U32 R31, R3, 0x2, RZ ;  /* 0x00000002031f7824 */ /* 0x000fe200078e00ff */
[----:B------:R-:W-:-:S02]  /*5230*/  IADD3 R11, R40, 0xc0, RZ ;  /* 0x000000c0280b7810 */ /* 0x000fc40007ffe0ff */
[----:B------:R-:W-:Y:S02]  /*5240*/  SHF.R.S32.HI R25, RZ, 0x1f, R30 ;  /* 0x0000001fff197819 */ /* 0x000fe4000001141e */
[----:B------:R-:W-:Y:S02]  /*5250*/  SHF.R.S32.HI R12, RZ, 0x1f, R13 ;  /* 0x0000001fff0c7819 */ /* 0x000fe4000001140d */
[----:B------:R-:W-:Y:S02]  /*5260*/  LEA R28, P0, R40, R26, 0x1 ;  /* 0x0000001a281c7211 */ /* 0x000fe400078008ff */
[----:B------:R-:W-:Y:S02]  /*5270*/  SHF.R.S32.HI R10, RZ, 0x1f, R11 ;  /* 0x0000001fff0a7819 */ /* 0x000fe4000001140b */
[----:B------:R-:W-:Y:S02]  /*5280*/  P2R R18, PR, RZ, 0x4 ;  /* 0x00000004ff127803 */ /* 0x000fe40000000000 */
[----:B------:R-:W-:-:S02]  /*5290*/  LEA.HI R14, R25, R30, RZ, 0x3 ;  /* 0x0000001e190e7211 */ /* 0x000fc400078f18ff */
[----:B------:R-:W-:Y:S02]  /*52a0*/  ISETP.GE.AND P2, PT, R40, c[0x0][0x198], PT ;  /* 0x0000660028007a0c */ /* 0x000fe40003f46270 */
[----:B------:R-:W-:Y:S02]  /*52b0*/  P2R R15, PR, RZ, 0x2 ;  /* 0x00000002ff0f7803 */ /* 0x000fe40000000000 */
[----:B------:R-:W-:Y:S02]  /*52c0*/  LEA.HI R12, R12, R13, RZ, 0x3 ;  /* 0x0000000d0c0c7211 */ /* 0x000fe400078f18ff */
[----:B------:R-:W-:Y:S02]  /*52d0*/  LEA.HI.X R29, R40, R27, R45, 0x1, P0 ;  /* 0x0000001b281d7211 */ /* 0x000fe400000f0c2d */
[----:B------:R-:W-:Y:S02]  /*52e0*/  LEA.HI R10, R10, R11, RZ, 0x3 ;  /* 0x0000000b0a0a7211 */ /* 0x000fe400078f18ff */
[----:B------:R-:W-:-:S02]  /*52f0*/  ISETP.GE.AND P1, PT, R6, c[0x0][0x198], PT ;  /* 0x0000660006007a0c */ /* 0x000fc40003f26270 */
[----:B------:R-:W-:Y:S01]  /*5300*/  ISETP.GE.AND P0, PT, R4, c[0x0][0x198], PT ;  /* 0x0000660004007a0c */ /* 0x000fe20003f06270 */
[----:B------:R1:W-:Y:S01]  /*5310*/  LDGSTS.E.BYPASS.LTC128B.128 [R31+0x11080], [R28.64], !P2 ;  /* 0x110800001c1f7fae */ /* 0x0003e2000d101d4a */
[----:B------:R-:W-:Y:S02]  /*5320*/  LOP3.LUT R11, R14, 0xfffffff8, RZ, 0xc0, !PT ;  /* 0xfffffff80e0b7812 */ /* 0x000fe400078ec0ff */
[----:B------:R-:W-:Y:S02]  /*5330*/  LOP3.LUT R13, R12, 0xfffffff8, RZ, 0xc0, !PT ;  /* 0xfffffff80c0d7812 */ /* 0x000fe400078ec0ff */
[----:B------:R-:W-:Y:S01]  /*5340*/  LOP3.LUT R25, R10, 0xfffffff8, RZ, 0xc0, !PT ;  /* 0xfffffff80a197812 */ /* 0x000fe200078ec0ff */
[----:B------:R-:W-:Y:S01]  /*5350*/  IMAD.WIDE R10, R11, 0x2, R26 ;  /* 0x000000020b0a7825 */ /* 0x000fe200078e021a */
[----:B------:R-:W-:-:S03]  /*5360*/  ISETP.NE.AND P2, PT, R18, RZ, PT ;  /* 0x000000ff1200720c */ /* 0x000fc60003f45270 */
[--C-:B------:R-:W-:Y:S01]  /*5370*/  IMAD.WIDE R12, R13, 0x2, R26.reuse ;  /* 0x000000020d0c7825 */ /* 0x100fe200078e021a */
[----:B------:R1:W-:Y:S03]  /*5380*/  LDGSTS.E.BYPASS.LTC128B.128 [R31+0x15080], [R10.64], !P6 ;  /* 0x150800000a1f7fae */ /* 0x0003e6000f101d4a */
[----:B------:R-:W-:Y:S01]  /*5390*/  IMAD.WIDE R26, R25, 0x2, R26 ;  /* 0x00000002191a7825 */ /* 0x000fe200078e021a */
[----:B------:R1:W-:Y:S01]  /*53a0*/  LDGSTS.E.BYPASS.LTC128B.128 [R31+0x19080], [R12.64], !P1 ;  /* 0x190800000c1f7fae */ /* 0x0003e2000c901d4a */
[----:B------:R-:W-:-:S03]  /*53b0*/  ISETP.NE.AND P1, PT, R15, RZ, PT ;  /* 0x000000ff0f00720c */ /* 0x000fc60003f25270 */
[----:B------:R1:W-:Y:S05]  /*53c0*/  LDGSTS.E.BYPASS.LTC128B.128 [R31+0x1d080], [R26.64], !P0 ;  /* 0x1d0800001a1f7fae */ /* 0x0003ea000c101d4a */
.L_x_78:
[----:B-123--:R-:W-:Y:S05]  /*53d0*/  BSYNC B0 ;  /* 0x0000000000007941 */ /* 0x00efea0003800000 */
.L_x_77:
[----:B------:R-:W-:Y:S01]  /*53e0*/  IADD3 R11, R7, 0x40, RZ ;  /* 0x00000040070b7810 */ /* 0x000fe20007ffe0ff */
[----:B------:R1:W2:Y:S01]  /*53f0*/  SHFL.IDX PT, R27, R8, 0x2, 0x181f ;  /* 0x00581f00081b7f89 */ /* 0x0002a200000e0000 */
[----:B------:R-:W-:Y:S02]  /*5400*/  BSSY B0, `(.L_x_79) ;  /* 0x0000021000007945 */ /* 0x000fe40003800000 */
[----:B------:R-:W-:Y:S01]  /*5410*/  ISETP.GE.AND P0, PT, R11, R34, PT ;  /* 0x000000220b00720c */ /* 0x000fe20003f06270 */
[----:B------:R1:W3:-:S12]  /*5420*/  SHFL.IDX PT, R26, R9, 0x2, 0x181f ;  /* 0x00581f00091a7f89 */ /* 0x0002d800000e0000 */
[----:B------:R-:W-:Y:S05]  /*5430*/  @P0 BRA `(.L_x_80) ;  /* 0x000001d000000947 */ /* 0x000fea0003800000 */
[C---:B------:R-:W-:Y:S01]  /*5440*/  IADD3 R13, R40.reuse, 0x80, RZ ;  /* 0x00000080280d7810 */ /* 0x040fe20007ffe0ff */
[----:B------:R-:W-:Y:S01]  /*5450*/  IMAD.SHL.U32 R31, R3, 0x2, RZ ;  /* 0x00000002031f7824 */ /* 0x000fe200078e00ff */
[C---:B------:R-:W-:Y:S02]  /*5460*/  IADD3 R11, R40.reuse, 0xc0, RZ ;  /* 0x000000c0280b7810 */ /* 0x040fe40007ffe0ff */
[----:B------:R-:W-:Y:S02]  /*5470*/  SHF.R.S32.HI R25, RZ, 0x1f, R30 ;  /* 0x0000001fff197819 */ /* 0x000fe4000001141e */
[----:B------:R-:W-:Y:S02]  /*5480*/  SHF.R.S32.HI R12, RZ, 0x1f, R13 ;  /* 0x0000001fff0c7819 */ /* 0x000fe4000001140d */
[----:B---3--:R-:W-:Y:S02]  /*5490*/  LEA R28, P0, R40, R26, 0x1 ;  /* 0x0000001a281c7211 */ /* 0x008fe400078008ff */
[----:B------:R-:W-:-:S02]  /*54a0*/  SHF.R.S32.HI R10, RZ, 0x1f, R11 ;  /* 0x0000001fff0a7819 */ /* 0x000fc4000001140b */
[----:B------:R-:W-:Y:S02]  /*54b0*/  P2R R18, PR, RZ, 0x4 ;  /* 0x00000004ff127803 */ /* 0x000fe40000000000 */
[----:B------:R-:W-:Y:S02]  /*54c0*/  LEA.HI R14, R25, R30, RZ, 0x3 ;  /* 0x0000001e190e7211 */ /* 0x000fe400078f18ff */
[----:B------:R-:W-:Y:S02]  /*54d0*/  ISETP.GE.AND P2, PT, R40, c[0x0][0x198], PT ;  /* 0x0000660028007a0c */ /* 0x000fe40003f46270 */
[----:B------:R-:W-:Y:S02]  /*54e0*/  P2R R15, PR, RZ, 0x2 ;  /* 0x00000002ff0f7803 */ /* 0x000fe40000000000 */
[----:B------:R-:W-:Y:S02]  /*54f0*/  LEA.HI R12, R12, R13, RZ, 0x3 ;  /* 0x0000000d0c0c7211 */ /* 0x000fe400078f18ff */
[----:B--2---:R-:W-:-:S02]  /*5500*/  LEA.HI.X R29, R40, R27, R45, 0x1, P0 ;  /* 0x0000001b281d7211 */ /* 0x004fc400000f0c2d */
[----:B------:R-:W-:Y:S02]  /*5510*/  LEA.HI R10, R10, R11, RZ, 0x3 ;  /* 0x0000000b0a0a7211 */ /* 0x000fe400078f18ff */
[----:B------:R-:W-:Y:S02]  /*5520*/  ISETP.GE.AND P1, PT, R6, c[0x0][0x198], PT ;  /* 0x0000660006007a0c */ /* 0x000fe40003f26270 */
[----:B------:R-:W-:Y:S01]  /*5530*/  ISETP.GE.AND P0, PT, R4, c[0x0][0x198], PT ;  /* 0x0000660004007a0c */ /* 0x000fe20003f06270 */
[----:B------:R-:W-:Y:S01]  /*5540*/  @!PT LDS RZ, [RZ] ;  /* 0x00000000fffff984 */ /* 0x000fe20000000800 */
        /* <DEDUP_REMOVED lines=12> */
.L_x_80:
[----:B------:R-:W-:Y:S05]  /*5610*/  BSYNC B0 ;  /* 0x0000000000007941 */ /* 0x000fea0003800000 */
.L_x_79:
[----:B------:R-:W-:Y:S01]  /*5620*/  IADD3 R7, R7, 0x60, RZ ;  /* 0x0000006007077810 */ /* 0x000fe20007ffe0ff */
[----:B--2---:R2:W4:Y:S01]  /*5630*/  SHFL.IDX PT, R13, R8, 0x3, 0x181f ;  /* 0x00781f00080d7f89 */ /* 0x00452200000e0000 */
[----:B------:R-:W-:Y:S02]  /*5640*/  BSSY B0, `(.L_x_81) ;  /* 0x000001d000007945 */ /* 0x000fe40003800000 */
[----:B------:R-:W-:Y:S01]  /*5650*/  ISETP.GE.AND P0, PT, R7, R34, PT ;  /* 0x000000220700720c */ /* 0x000fe20003f06270 */
[----:B------:R2:W1:-:S12]  /*5660*/  SHFL.IDX PT, R12, R9, 0x3, 0x181f ;  /* 0x00781f00090c7f89 */ /* 0x00045800000e0000 */
[----:B------:R-:W-:Y:S05]  /*5670*/  @P0 BRA `(.L_x_82) ;  /* 0x0000019000000947 */ /* 0x000fea0003800000 */
[C---:B-1----:R-:W-:Y:S01]  /*5680*/  LEA R14, P0, R40.reuse, R12, 0x1 ;  /* 0x0000000c280e7211 */ /* 0x042fe200078008ff */
[----:B------:R-:W-:Y:S01]  /*5690*/  IMAD.SHL.U32 R11, R3, 0x2, RZ ;  /* 0x00000002030b7824 */ /* 0x000fe200078e00ff */
[----:B------:R-:W-:Y:S02]  /*56a0*/  SHF.R.S32.HI R7, RZ, 0x1f, R30 ;  /* 0x0000001fff077819 */ /* 0x000fe4000001141e */
[C---:B----4-:R-:W-:Y:S02]  /*56b0*/  LEA.HI.X R15, R40.reuse, R13, R45, 0x1, P0 ;  /* 0x0000000d280f7211 */ /* 0x050fe400000f0c2d */
[C---:B------:R-:W-:Y:S02]  /*56c0*/  ISETP.GE.AND P0, PT, R40.reuse, c[0x0][0x198], PT ;  /* 0x0000660028007a0c */ /* 0x040fe40003f06270 */
[----:B------:R-:W-:Y:S02]  /*56d0*/  LEA.HI R7, R7, R30, RZ, 0x3 ;  /* 0x0000001e07077211 */ /* 0x000fe400078f18ff */
[----:B------:R-:W-:-:S02]  /*56e0*/  IADD3 R10, R40, 0x80, RZ ;  /* 0x00000080280a7810 */ /* 0x000fc40007ffe0ff */
[----:B------:R-:W-:Y:S02]  /*56f0*/  LOP3.LUT R7, R7, 0xfffffff8, RZ, 0xc0, !PT ;  /* 0xfffffff807077812 */ /* 0x000fe400078ec0ff */
[----:B--2---:R-:W-:Y:S02]  /*5700*/  IADD3 R8, R40, 0xc0, RZ ;  /* 0x000000c028087810 */ /* 0x004fe40007ffe0ff */
[----:B------:R-:W-:Y:S01]  /*5710*/  SHF.R.S32.HI R9, RZ, 0x1f, R10 ;  /* 0x0000001fff097819 */ /* 0x000fe2000001140a */
[----:B------:R-:W-:Y:S01]  /*5720*/  IMAD.WIDE R24, R7, 0x2, R12 ;  /* 0x0000000207187825 */ /* 0x000fe200078e020c */
[----:B------:R-:W-:Y:S01]  /*5730*/  SHF.R.S32.HI R7, RZ, 0x1f, R8 ;  /* 0x0000001fff077819 */ /* 0x000fe20000011408 */
[----:B------:R-:W-:Y:S01]  /*5740*/  @!PT LDS RZ, [RZ] ;  /* 0x00000000fffff984 */ /* 0x000fe20000000800 */
[----:B------:R1:W-:Y:S01]  /*5750*/  LDGSTS.E.BYPASS.LTC128B.128 [R11+0x13080], [R14.64], !P0 ;  /* 0x130800000e0b7fae */ /* 0x0003e2000c101d4a */
[----:B------:R-:W-:Y:S02]  /*5760*/  LEA.HI R9, R9, R10, RZ, 0x3 ;  /* 0x0000000a09097211 */ /* 0x000fe400078f18ff */
[----:B------:R-:W-:Y:S01]  /*5770*/  LEA.HI R7, R7, R8, RZ, 0x3 ;  /* 0x0000000807077211 */ /* 0x000fe200078f18ff */
[----:B------:R1:W-:Y:S01]  /*5780*/  LDGSTS.E.BYPASS.LTC128B.128 [R11+0x17080], [R24.64], !P6 ;  /* 0x17080000180b7fae */ /* 0x0003e2000f101d4a */
[----:B------:R-:W-:-:S02]  /*5790*/  ISETP.GE.AND P6, PT, R6, c[0x0][0x198], PT ;  /* 0x0000660006007a0c */ /* 0x000fc40003fc6270 */
[----:B------:R-:W-:Y:S02]  /*57a0*/  ISETP.GE.AND P0, PT, R4, c[0x0][0x198], PT ;  /* 0x0000660004007a0c */ /* 0x000fe40003f06270 */
[----:B------:R-:W-:Y:S02]  /*57b0*/  LOP3.LUT R9, R9, 0xfffffff8, RZ, 0xc0, !PT ;  /* 0xfffffff809097812 */ /* 0x000fe400078ec0ff */
[----:B------:R-:W-:-:S03]  /*57c0*/  LOP3.LUT R7, R7, 0xfffffff8, RZ, 0xc0, !PT ;  /* 0xfffffff807077812 */ /* 0x000fc600078ec0ff */
[----:B------:R-:W-:-:S04]  /*57d0*/  IMAD.WIDE R8, R9, 0x2, R12 ;  /* 0x0000000209087825 */ /* 0x000fc800078e020c */
[----:B------:R-:W-:Y:S01]  /*57e0*/  IMAD.WIDE R12, R7, 0x2, R12 ;  /* 0x00000002070c7825 */ /* 0x000fe200078e020c */
[----:B------:R1:W-:Y:S04]  /*57f0*/  LDGSTS.E.BYPASS.LTC128B.128 [R11+0x1b080], [R8.64], !P6 ;  /* 0x1b080000080b7fae */ /* 0x0003e8000f101d4a */
[----:B------:R1:W-:Y:S02]  /*5800*/  LDGSTS.E.BYPASS.LTC128B.128 [R11+0x1f080], [R12.64], !P0 ;  /* 0x1f0800000c0b7fae */ /* 0x0003e4000c101d4a */
.L_x_82:
[----:B------:R-:W-:Y:S05]  /*5810*/  BSYNC B0 ;  /* 0x0000000000007941 */ /* 0x000fea0003800000 */
.L_x_81:
[----:B------:R-:W-:Y:S01]  /*5820*/  LEA.HI.SX32 R18, R149, 0xffffffff, 0x1b ;  /* 0xffffffff95127811 */ /* 0x000fe200078fdaff */
[----:B------:R-:W-:Y:S01]  /*5830*/  IMAD.IADD R7, R55, 0x1, -R17 ;  /* 0x0000000137077824 */ /* 0x000fe200078e0a11 */
[----:B------:R-:W0:Y:S01]  /*5840*/  LDGDEPBAR ;  /* 0x00000000000079af */ /* 0x000e220000000000 */
[----:B------:R-:W-:Y:S01]  /*5850*/  BSSY B0, `(.L_x_83) ;  /* 0x0000019000007945 */ /* 0x000fe20003800000 */
[----:B------:R-:W-:Y:S01]  /*5860*/  SHF.R.S32.HI R20, RZ, 0x1f, R18 ;  /* 0x0000001fff147819 */ /* 0x000fe20000011412 */
[----:B------:R-:W-:-:S02]  /*5870*/  IMAD R4, R18, -0x20, R7 ;  /* 0xffffffe012047824 */ /* 0x000fc400078e0207 */
[----:B------:R-:W-:Y:S01]  /*5880*/  IMAD.MOV.U32 R7, RZ, RZ, c[0x0][0x1e0] ;  /* 0x00007800ff077624 */ /* 0x000fe200078e00ff */
[----:B------:R-:W-:Y:S02]  /*5890*/  BAR.SYNC.DEFER_BLOCKING 0x0 ;  /* 0x0000000000007b1d */ /* 0x000fe40000010000 */
[----:B------:R-:W-:Y:S02]  /*58a0*/  ISETP.GE.AND P0, PT, R4, 0x1, PT ;  /* 0x000000010400780c */ /* 0x000fe40003f06270 */
[----:B------:R-:W-:-:S04]  /*58b0*/  MOV R4, 0x5 ;  /* 0x0000000500047802 */ /* 0x000fc80000000f00 */
[C---:B------:R-:W-:Y:S01]  /*58c0*/  SHF.L.U64.HI R4, R7.reuse, R4, c[0x0][0x1e4] ;  /* 0x0000790007047619 */ /* 0x040fe20000010204 */
[----:B------:R-:W-:-:S06]  /*58d0*/  IMAD.SHL.U32 R7, R7, 0x20, RZ ;  /* 0x0000002007077824 */ /* 0x000fcc00078e00ff */
[----:B------:R-:W-:Y:S05]  /*58e0*/  @!P0 BRA `(.L_x_84) ;  /* 0x000000f000008947 */ /* 0x000fea0003800000 */
[----:B------:R-:W-:Y:S01]  /*58f0*/  MOV R236, R234 ;  /* 0x000000ea00ec7202 */ /* 0x000fe20000000f00 */
[----:B------:R-:W-:-:S04]  /*5900*/  IMAD R6, R4, R18, RZ ;  /* 0x0000001204067224 */ /* 0x000fc800078e02ff */
[----:B-12---:R-:W-:-:S04]  /*5910*/  IMAD.WIDE.U32 R8, R18, R7, R236 ;  /* 0x0000000712087225 */ /* 0x006fc800078e00ec */
[----:B------:R-:W-:Y:S01]  /*5920*/  IMAD R6, R20, R7, R6 ;  /* 0x0000000714067224 */ /* 0x000fe200078e0206 */
[----:B------:R-:W-:-:S04]  /*5930*/  LEA R10, P0, R8, c[0x0][0x1c8], 0x1 ;  /* 0x00007200080a7a11 */ /* 0x000fc800078008ff */
[----:B------:R-:W-:-:S04]  /*5940*/  IADD3 R6, R9, R6, RZ ;  /* 0x0000000609067210 */ /* 0x000fc80007ffe0ff */
[----:B------:R-:W-:Y:S02]  /*5950*/  LEA.HI.X R11, R8, c[0x0][0x1cc], R6, 0x1, P0 ;  /* 0x00007300080b7a11 */ /* 0x000fe400000f0c06 */
[----:B------:R-:W-:-:S05]  /*5960*/  SHF.L.U32 R6, R3, 0x1, RZ ;  /* 0x0000000103067819 */ /* 0x000fca00000006ff */
[----:B------:R-:W-:Y:S01]  /*5970*/  @!PT LDS RZ, [RZ] ;  /* 0x00000000fffff984 */ /* 0x000fe20000000800 */
[----:B------:R-:W-:Y:S01]  /*5980*/  @!PT LDS RZ, [RZ] ;  /* 0x00000000fffff984 */ /* 0x000fe20000000800 */
[----:B------:R-:W-:Y:S01]  /*5990*/  @!PT LDS RZ, [RZ] ;  /* 0x00000000fffff984 */ /* 0x000fe20000000800 */
[----:B------:R1:W-:Y:S04]  /*59a0*/  LDGSTS.E.BYPASS.LTC128B.128 [R6+0xc080], [R10.64], !P2 ;  /* 0x0c0800000a067fae */ /* 0x0003e8000d101d4a */
[----:B------:R1:W-:Y:S04]  /*59b0*/  LDGSTS.E.BYPASS.LTC128B.128 [R6+0xd080], [R10.64+0x80], !P5 ;  /* 0x0d0800800a067fae */ /* 0x0003e8000e901d4a */
[----:B------:R1:W-:Y:S04]  /*59c0*/  LDGSTS.E.BYPASS.LTC128B.128 [R6+0xe080], [R10.64+0x100], !P4 ;  /* 0x0e0801000a067fae */ /* 0x0003e8000e101d4a */
[----:B------:R1:W-:Y:S02]  /*59d0*/  LDGSTS.E.BYPASS.LTC128B.128 [R6+0xf080], [R10.64+0x180], !P3 ;  /* 0x0f0801800a067fae */ /* 0x0003e4000d901d4a */
.L_x_84:
[----:B------:R-:W-:Y:S05]  /*59e0*/  BSYNC B0 ;  /* 0x0000000000007941 */ /* 0x000fea0003800000 */
.L_x_83:
[----:B------:R-:W-:Y:S01]  /*59f0*/  ISETP.LT.AND P0, PT, RZ, c[0x0][0x27c], PT ;  /* 0x00009f00ff007a0c */ /* 0x000fe20003f01270 */
[----:B------:R-:W0:-:S12]  /*5a00*/  LDGDEPBAR ;  /* 0x00000000000079af */ /* 0x000e180000000000 */
[----:B------:R-:W-:Y:S05]  /*5a10*/  @P0 BRA `(.L_x_85) ;  /* 0x0000002000000947 */ /* 0x000fea0003800000 */
[----:B------:R-:W-:-:S04]  /*5a20*/  DEPBAR.LE SB0, 0x1 ;  /* 0x000080400000791a */ /* 0x000fc80000000000 */
[----:B------:R-:W-:Y:S05]  /*5a30*/  BRA `(.L_x_86) ;  /* 0x00006ab000007947 */ /* 0x000fea0003800000 */
.L_x_85:
[----:B-12---:R-:W-:Y:S01]  /*5a40*/  SHF.R.S32.HI R9, RZ, 0x1f, R66 ;  /* 0x0000001fff097819 */ /* 0x006fe20000011442 */
[----:B------:R-:W-:Y:S01]  /*5a50*/  ULDC.U8 UR4, c[0x0][0x298] ;  /* 0x0000a60000047ab9 */ /* 0x000fe20000000000 */
[----:B----4-:R-:W-:Y:S01]  /*5a60*/  IMAD.WIDE.U32 R12, R66, c[0x0][0x280], RZ ;  /* 0x0000a000420c7a25 */ /* 0x010fe200078e00ff */
[----:B------:R-:W-:Y:S01]  /*5a70*/  ISETP.NE.AND P6, PT, RZ, UR4, PT ;  /* 0x00000004ff007c0c */ /* 0x000fe2000bfc5270 */
[----:B------:R-:W-:Y:S01]  /*5a80*/  BSSY B2, `(.L_x_86) ;  /* 0x00006a6000027945 */ /* 0x000fe20003800000 */
[----:B------:R-:W-:Y:S01]  /*5a90*/  SHF.L.U32 R39, R3, 0x1, RZ ;  /* 0x0000000103277819 */ /* 0x000fe200000006ff */
[C---:B------:R-:W-:Y:S01]  /*5aa0*/  IMAD R11, R9.reuse, c[0x0][0x280], RZ ;  /* 0x0000a000090b7a24 */ /* 0x040fe200078e02ff */
[----:B------:R-:W-:Y:S01]  /*5ab0*/  LEA R28, P0, R12, c[0x0][0x270], 0x1 ;  /* 0x00009c000c1c7a11 */ /* 0x000fe200078008ff */
[----:B------:R-:W-:Y:S02]  /*5ac0*/  IMAD R9, R9, c[0x0][0x290], RZ ;  /* 0x0000a40009097a24 */ /* 0x000fe400078e02ff */
[----:B------:R-:W-:-:S02]  /*5ad0*/  IMAD R6, R66, c[0x0][0x284], R11 ;  /* 0x0000a10042067a24 */ /* 0x000fc400078e020b */
[----:B------:R-:W-:-:S03]  /*5ae0*/  IMAD.WIDE.U32 R10, R66, c[0x0][0x290], RZ ;  /* 0x0000a400420a7a25 */ /* 0x000fc600078e00ff */
[----:B------:R-:W-:Y:S01]  /*5af0*/  IADD3 R6, R6, R13, RZ ;  /* 0x0000000d06067210 */ /* 0x000fe20007ffe0ff */
[----:B------:R-:W-:-:S03]  /*5b00*/  IMAD R66, R66, c[0x0][0x294], R9 ;  /* 0x0000a50042427a24 */ /* 0x000fc600078e0209 */
[----:B------:R-:W-:Y:S02]  /*5b10*/  LEA.HI.X R29, R12, c[0x0][0x274], R6, 0x1, P0 ;  /* 0x00009d000c1d7a11 */ /* 0x000fe400000f0c06 */
[----:B------:R-:W-:Y:S02]  /*5b20*/  LEA R32, P0, R10, c[0x0][0x288], 0x1 ;  /* 0x0000a2000a207a11 */ /* 0x000fe400078008ff */
[----:B------:R-:W-:-:S04]  /*5b30*/  IADD3 R66, R66, R11, RZ ;  /* 0x0000000b42427210 */ /* 0x000fc80007ffe0ff */
[----:B------:R-:W-:Y:S01]  /*5b40*/  LEA.HI.X R33, R10, c[0x0][0x28c], R66, 0x1, P0 ;  /* 0x0000a3000a217a11 */ /* 0x000fe200000f0c42 */
[----:B------:R-:W-:Y:S05]  /*5b50*/  @!P6 BRA `(.L_x_87) ;  /* 0x000031e00000e947 */ /* 0x000fea0003800000 */
[----:B------:R-:W-:Y:S01]  /*5b60*/  BSSY B0, `(.L_x_88) ;  /* 0x0000033000007945 */ /* 0x000fe20003800000 */
[----:B------:R-:W-:Y:S01]  /*5b70*/  SHF.L.U32 R6, R16, 0x2, RZ ;  /* 0x0000000210067819 */ /* 0x000fe200000006ff */
[----:B------:R-:W-:Y:S01]  /*5b80*/  CS2R R36, SRZ ;  /* 0x0000000000247805 */ /* 0x000fe2000001ff00 */
[----:B------:R-:W-:Y:S01]  /*5b90*/  CS2R R14, SRZ ;  /* 0x00000000000e7805 */ /* 0x000fe2000001ff00 */
[----:B---3--:R-:W-:Y:S01]  /*5ba0*/  CS2R R26, SRZ ;  /* 0x00000000001a7805 */ /* 0x008fe2000001ff00 */
[----:B------:R-:W-:Y:S01]  /*5bb0*/  CS2R R24, SRZ ;  /* 0x0000000000187805 */ /* 0x000fe2000001ff00 */
[----:B------:R-:W-:Y:S01]  /*5bc0*/  CS2R R50, SRZ ;  /* 0x0000000000327805 */ /* 0x000fe2000001ff00 */
[----:B------:R-:W-:Y:S01]  /*5bd0*/  CS2R R8, SRZ ;  /* 0x0000000000087805 */ /* 0x000fe2000001ff00 */
[----:B------:R-:W-:Y:S01]  /*5be0*/  CS2R R10, SRZ ;  /* 0x00000000000a7805 */ /* 0x000fe2000001ff00 */
[----:B------:R-:W-:Y:S01]  /*5bf0*/  CS2R R12, SRZ ;  /* 0x00000000000c7805 */ /* 0x000fe2000001ff00 */
[----:B------:R-:W-:Y:S05]  /*5c00*/  @P1 BRA `(.L_x_89) ;  /* 0x0000028000001947 */ /* 0x000fea0003800000 */
[C---:B------:R-:W-:Y:S01]  /*5c10*/  ISETP.GE.AND P0, PT, R6.reuse, c[0x0][0x27c], PT ;  /* 0x00009f0006007a0c */ /* 0x040fe20003f06270 */
[----:B------:R-:W-:Y:S01]  /*5c20*/  CS2R R24, SRZ ;  /* 0x0000000000187805 */ /* 0x000fe2000001ff00 */
[----:B------:R-:W-:Y:S01]  /*5c30*/  CS2R R12, SRZ ;  /* 0x00000000000c7805 */ /* 0x000fe2000001ff00 */
[----:B------:R-:W-:-:S02]  /*5c40*/  IADD3 R10, R6, 0x20, RZ ;  /* 0x00000020060a7810 */ /* 0x000fc40007ffe0ff */
[C---:B------:R-:W-:Y:S02]  /*5c50*/  IADD3 R9, R6.reuse, 0x40, RZ ;  /* 0x0000004006097810 */ /* 0x040fe40007ffe0ff */
[----:B------:R-:W-:-:S06]  /*5c60*/  IADD3 R8, R6, 0x60, RZ ;  /* 0x0000006006087810 */ /* 0x000fcc0007ffe0ff */
[----:B------:R-:W-:-:S04]  /*5c70*/  @!P0 IMAD.WIDE R30, R6, 0x2, R28 ;  /* 0x00000002061e8825 */ /* 0x000fc800078e021c */
[----:B------:R-:W-:Y:S01]  /*5c80*/  @!P0 IMAD.WIDE R26, R6, 0x2, R32 ;  /* 0x00000002061a8825 */ /* 0x000fe200078e0220 */
[----:B------:R1:W5:Y:S01]  /*5c90*/  @!P0 LD.E.64 R24, [R30.64] ;  /* 0x0000000a1e188980 */ /* 0x000362000c101b00 */
[----:B------:R-:W-:Y:S02]  /*5ca0*/  ISETP.GE.AND P6, PT, R10, c[0x0][0x27c], PT ;  /* 0x00009f000a007a0c */ /* 0x000fe40003fc6270 */
[----:B------:R-:W-:Y:S01]  /*5cb0*/  ISETP.GE.AND P1, PT, R9, c[0x0][0x27c], PT ;  /* 0x00009f0009007a0c */ /* 0x000fe20003f26270 */
[----:B------:R2:W5:Y:S01]  /*5cc0*/  @!P0 LD.E.64 R12, [R26.64] ;  /* 0x0000000a1a0c8980 */ /* 0x000562000c101b00 */
[----:B------:R-:W-:-:S09]  /*5cd0*/  ISETP.GE.AND P0, PT, R8, c[0x0][0x27c], PT ;  /* 0x00009f0008007a0c */ /* 0x000fd20003f06270 */
[----:B------:R-:W-:Y:S02]  /*5ce0*/  @!P6 SHF.R.S32.HI R15, RZ, 0x1f, R10 ;  /* 0x0000001fff0fe819 */ /* 0x000fe4000001140a */
[----:B------:R-:W-:Y:S02]  /*5cf0*/  @!P1 SHF.R.S32.HI R14, RZ, 0x1f, R9 ;  /* 0x0000001fff0e9819 */ /* 0x000fe40000011409 */
[----:B------:R-:W-:Y:S02]  /*5d00*/  @!P0 SHF.R.S32.HI R11, RZ, 0x1f, R8 ;  /* 0x0000001fff0b8819 */ /* 0x000fe40000011408 */
[----:B------:R-:W-:Y:S02]  /*5d10*/  @!P6 LEA.HI R15, R15, R10, RZ, 0x2 ;  /* 0x0000000a0f0fe211 */ /* 0x000fe400078f10ff */
[----:B------:R-:W-:Y:S02]  /*5d20*/  @!P1 LEA.HI R14, R14, R9, RZ, 0x2 ;  /* 0x000000090e0e9211 */ /* 0x000fe400078f10ff */
[----:B------:R-:W-:-:S02]  /*5d30*/  @!P0 LEA.HI R9, R11, R8, RZ, 0x2 ;  /* 0x000000080b098211 */ /* 0x000fc400078f10ff */
[----:B------:R-:W-:Y:S02]  /*5d40*/  @!P6 LOP3.LUT R15, R15, 0xfffffffc, RZ, 0xc0, !PT ;  /* 0xfffffffc0f0fe812 */ /* 0x000fe400078ec0ff */
[----:B------:R-:W-:Y:S01]  /*5d50*/  @!P1 LOP3.LUT R11, R14, 0xfffffffc, RZ, 0xc0, !PT ;  /* 0xfffffffc0e0b9812 */ /* 0x000fe200078ec0ff */
[----:B--2---:R-:W-:Y:S01]  /*5d60*/  CS2R R26, SRZ ;  /* 0x00000000001a7805 */ /* 0x004fe2000001ff00 */
[----:B------:R-:W-:Y:S01]  /*5d70*/  @!P0 LOP3.LUT R9, R9, 0xfffffffc, RZ, 0xc0, !PT ;  /* 0xfffffffc09098812 */ /* 0x000fe200078ec0ff */
[--C-:B------:R-:W-:Y:S01]  /*5d80*/  @!P6 IMAD.WIDE R44, R15, 0x2, R28.reuse ;  /* 0x000000020f2ce825 */ /* 0x100fe200078e021c */
[----:B------:R-:W-:Y:S01]  /*5d90*/  CS2R R36, SRZ ;  /* 0x0000000000247805 */ /* 0x000fe2000001ff00 */
[----:B------:R-:W-:Y:S02]  /*5da0*/  CS2R R50, SRZ ;  /* 0x0000000000327805 */ /* 0x000fe4000001ff00 */
[----:B-1----:R-:W-:Y:S01]  /*5db0*/  @!P1 IMAD.WIDE R30, R11, 0x2, R28 ;  /* 0x000000020b1e9825 */ /* 0x002fe200078e021c */
[----:B------:R1:W5:Y:S03]  /*5dc0*/  @!P6 LD.E.64 R26, [R44.64] ;  /* 0x0000000a2c1ae980 */ /* 0x000366000c101b00 */
[----:B------:R-:W-:-:S02]  /*5dd0*/  @!P6 IMAD.WIDE R40, R15, 0x2, R32 ;  /* 0x000000020f28e825 */ /* 0x000fc400078e0220 */
[----:B------:R-:W-:Y:S02]  /*5de0*/  CS2R R14, SRZ ;  /* 0x00000000000e7805 */ /* 0x000fe4000001ff00 */
[----:B------:R-:W-:Y:S02]  /*5df0*/  @!P1 IMAD.WIDE R42, R11, 0x2, R32 ;  /* 0x000000020b2a9825 */ /* 0x000fe400078e0220 */
[----:B------:R-:W-:Y:S02]  /*5e00*/  CS2R R10, SRZ ;  /* 0x00000000000a7805 */ /* 0x000fe4000001ff00 */
[C---:B------:R-:W-:Y:S01]  /*5e10*/  @!P0 IMAD.WIDE R28, R9.reuse, 0x2, R28 ;  /* 0x00000002091c8825 */ /* 0x040fe200078e021c */
[----:B------:R1:W5:Y:S03]  /*5e20*/  @!P1 LD.E.64 R14, [R30.64] ;  /* 0x0000000a1e0e9980 */ /* 0x000366000c101b00 */
[----:B------:R-:W-:Y:S01]  /*5e30*/  @!P0 IMAD.WIDE R32, R9, 0x2, R32 ;  /* 0x0000000209208825 */ /* 0x000fe200078e0220 */
[----:B------:R1:W5:Y:S01]  /*5e40*/  @!P6 LD.E.64 R10, [R40.64] ;  /* 0x0000000a280ae980 */ /* 0x000362000c101b00 */
[----:B------:R-:W-:-:S03]  /*5e50*/  CS2R R8, SRZ ;  /* 0x0000000000087805 */ /* 0x000fc6000001ff00 */
[----:B------:R1:W5:Y:S04]  /*5e60*/  @!P0 LD.E.64 R36, [R28.64] ;  /* 0x0000000a1c248980 */ /* 0x000368000c101b00 */
[----:B------:R1:W5:Y:S04]  /*5e70*/  @!P1 LD.E.64 R8, [R42.64] ;  /* 0x0000000a2a089980 */ /* 0x000368000c101b00 */
[----:B------:R1:W5:Y:S02]  /*5e80*/  @!P0 LD.E.64 R50, [R32.64] ;  /* 0x0000000a20328980 */ /* 0x000364000c101b00 */
.L_x_89:
[----:B------:R-:W-:Y:S05]  /*5e90*/  BSYNC B0 ;  /* 0x0000000000007941 */ /* 0x000fea0003800000 */
.L_x_88:
[----:B-1---5:R-:W-:Y:S01]  /*5ea0*/  IMAD.MOV.U32 R30, RZ, RZ, R26 ;  /* 0x000000ffff1e7224 */ /* 0x022fe200078e001a */
[----:B------:R-:W-:Y:S01]  /*5eb0*/  SHF.R.U64 R45, R26, 0x10, R27 ;  /* 0x000000101a2d7819 */ /* 0x000fe2000000121b */
[----:B------:R-:W-:Y:S01]  /*5ec0*/  IMAD.MOV.U32 R26, RZ, RZ, R36 ;  /* 0x000000ffff1a7224 */ /* 0x000fe200078e0024 */
[----:B------:R-:W-:Y:S01]  /*5ed0*/  SHF.R.U64 R41, R36, 0x10, R37 ;  /* 0x0000001024297819 */ /* 0x000fe20000001225 */
[----:B------:R-:W-:Y:S01]  /*5ee0*/  IMAD R36, R65, -0x80, R34 ;  /* 0xffffff8041247824 */ /* 0x000fe200078e0222 */
[----:B------:R-:W-:Y:S01]  /*5ef0*/  SHF.R.U64 R42, R14, 0x10, R15 ;  /* 0x000000100e2a7819 */ /* 0x000fe2000000120f */
[----:B------:R-:W-:Y:S01]  /*5f00*/  IMAD.MOV.U32 R44, RZ, RZ, R14 ;  /* 0x000000ffff2c7224 */ /* 0x000fe200078e000e */
[--C-:B------:R-:W-:Y:S01]  /*5f10*/  SHF.R.U32.HI R28, RZ, 0x10, R27.reuse ;  /* 0x00000010ff1c7819 */ /* 0x100fe2000001161b */
[----:B------:R-:W-:Y:S01]  /*5f20*/  IMAD.MOV.U32 R47, RZ, RZ, R27 ;  /* 0x000000ffff2f7224 */ /* 0x000fe200078e001b */
[----:B------:R-:W-:Y:S01]  /*5f30*/  IMNMX R36, R36, 0x80, PT ;  /* 0x0000008024247817 */ /* 0x000fe20003800200 */
[--C-:B------:R-:W-:Y:S01]  /*5f40*/  IMAD.MOV.U32 R43, RZ, RZ, R37.reuse ;  /* 0x000000ffff2b7224 */ /* 0x100fe200078e0025 */
[----:B------:R-:W-:Y:S01]  /*5f50*/  SHF.R.U32.HI R14, RZ, 0x10, R37 ;  /* 0x00000010ff0e7819 */ /* 0x000fe20000011625 */
[--C-:B------:R-:W-:Y:S01]  /*5f60*/  IMAD.MOV.U32 R33, RZ, RZ, R13.reuse ;  /* 0x000000ffff217224 */ /* 0x100fe200078e000d */
[----:B------:R-:W-:Y:S01]  /*5f70*/  ISETP.GE.AND P0, PT, R17, R36, PT ;  /* 0x000000241100720c */ /* 0x000fe20003f06270 */
[----:B------:R-:W-:Y:S01]  /*5f80*/  IMAD.MOV.U32 R38, RZ, RZ, R10 ;  /* 0x000000ffff267224 */ /* 0x000fe200078e000a */
[----:B------:R-:W-:Y:S01]  /*5f90*/  SHF.R.U64 R37, R12, 0x10, R13 ;  /* 0x000000100c257819 */ /* 0x000fe2000000120d */
[----:B------:R-:W-:Y:S01]  /*5fa0*/  IMAD.MOV.U32 R29, RZ, RZ, R11 ;  /* 0x000000ffff1d7224 */ /* 0x000fe200078e000b */
[----:B------:R-:W-:Y:S01]  /*5fb0*/  SHF.R.U32.HI R31, RZ, 0x10, R13 ;  /* 0x00000010ff1f7819 */ /* 0x000fe2000001160d */
[----:B------:R-:W-:Y:S01]  /*5fc0*/  IMAD.MOV.U32 R48, RZ, RZ, R24 ;  /* 0x000000ffff307224 */ /* 0x000fe200078e0018 */
[----:B------:R-:W-:Y:S01]  /*5fd0*/  SHF.R.U64 R35, R10, 0x10, R11 ;  /* 0x000000100a237819 */ /* 0x000fe2000000120b */
[----:B------:R-:W-:Y:S01]  /*5fe0*/  IMAD.MOV.U32 R49, RZ, RZ, R25 ;  /* 0x000000ffff317224 */ /* 0x000fe200078e0019 */
[----:B------:R-:W-:Y:S01]  /*5ff0*/  SHF.R.U32.HI R27, RZ, 0x10, R11 ;  /* 0x00000010ff1b7819 */ /* 0x000fe2000001160b */
[----:B------:R-:W-:Y:S01]  /*6000*/  IMAD.MOV.U32 R11, RZ, RZ, R9 ;  /* 0x000000ffff0b7224 */ /* 0x000fe200078e0009 */
[--C-:B------:R-:W-:Y:S01]  /*6010*/  SHF.R.U64 R46, R24, 0x10, R25.reuse ;  /* 0x00000010182e7819 */ /* 0x100fe20000001219 */
[----:B------:R-:W-:Y:S01]  /*6020*/  IMAD.MOV.U32 R40, RZ, RZ, R12 ;  /* 0x000000ffff287224 */ /* 0x000fe200078e000c */
[----:B------:R-:W-:Y:S01]  /*6030*/  SHF.R.U32.HI R32, RZ, 0x10, R25 ;  /* 0x00000010ff207819 */ /* 0x000fe20000011619 */
[----:B------:R-:W-:Y:S01]  /*6040*/  IMAD.MOV.U32 R25, RZ, RZ, R15 ;  /* 0x000000ffff197224 */ /* 0x000fe200078e000f */
[--C-:B------:R-:W-:Y:S01]  /*6050*/  SHF.R.U64 R10, R8, 0x10, R9.reuse ;  /* 0x00000010080a7819 */ /* 0x100fe20000001209 */
[----:B------:R-:W-:Y:S01]  /*6060*/  IMAD.MOV.U32 R22, RZ, RZ, R8 ;  /* 0x000000ffff167224 */ /* 0x000fe200078e0008 */
[----:B------:R-:W-:Y:S01]  /*6070*/  SHF.R.U32.HI R13, RZ, 0x10, R9 ;  /* 0x00000010ff0d7819 */ /* 0x000fe20000011609 */
[----:B------:R-:W-:Y:S01]  /*6080*/  IMAD.MOV.U32 R24, RZ, RZ, R50 ;  /* 0x000000ffff187224 */ /* 0x000fe200078e0032 */
[----:B------:R-:W-:Y:S01]  /*6090*/  SHF.R.U32.HI R15, RZ, 0x10, R15 ;  /* 0x00000010ff0f7819 */ /* 0x000fe2000001160f */
[--C-:B------:R-:W-:Y:S01]  /*60a0*/  IMAD.MOV.U32 R9, RZ, RZ, R51.reuse ;  /* 0x000000ffff097224 */ /* 0x100fe200078e0033 */
[----:B------:R-:W-:Y:S01]  /*60b0*/  SHF.R.U64 R8, R50, 0x10, R51 ;  /* 0x0000001032087819 */ /* 0x000fe20000001233 */
[----:B------:R-:W-:-:S04]  /*60c0*/  DEPBAR.LE SB0, 0x1 ;  /* 0x000080400000791a */ /* 0x000fc80000000000 */
[----:B------:R-:W-:Y:S01]  /*60d0*/  SHF.R.U32.HI R12, RZ, 0x10, R51 ;  /* 0x00000010ff0c7819 */ /* 0x000fe20000011633 */
[----:B------:R-:W-:Y:S01]  /*60e0*/  BSSY B1, `(.L_x_90) ;  /* 0x00000bc000017945 */ /* 0x000fe20003800000 */
[----:B------:R-:W-:Y:S02]  /*60f0*/  PRMT R34, R49, 0x5410, R48 ;  /* 0x0000541031227816 */ /* 0x000fe40000000030 */
[----:B------:R-:W-:Y:S02]  /*6100*/  PRMT R32, R32, 0x5410, R46 ;  /* 0x0000541020207816 */ /* 0x000fe4000000002e */
[----:B------:R-:W-:Y:S02]  /*6110*/  PRMT R30, R47, 0x5410, R30 ;  /* 0x000054102f1e7816 */ /* 0x000fe4000000001e */
[----:B------:R-:W-:Y:S02]  /*6120*/  PRMT R28, R28, 0x5410, R45 ;  /* 0x000054101c1c7816 */ /* 0x000fe4000000002d */
[----:B------:R-:W-:-:S02]  /*6130*/  PRMT R25, R25, 0x5410, R44 ;  /* 0x0000541019197816 */ /* 0x000fc4000000002c */
[----:B------:R-:W-:Y:S02]  /*6140*/  PRMT R15, R15, 0x5410, R42 ;  /* 0x000054100f0f7816 */ /* 0x000fe4000000002a */
        /* <DEDUP_REMOVED lines=9> */
[----:B------:R-:W-:Y:S01]  /*61e0*/  PRMT R12, R12, 0x5410, R8 ;  /* 0x000054100c0c7816 */ /* 0x000fe20000000008 */
[----:B------:R-:W-:Y:S06]  /*61f0*/  BAR.SYNC.DEFER_BLOCKING 0x0 ;  /* 0x0000000000007b1d */ /* 0x000fec0000010000 */
[----:B------:R-:W-:Y:S05]  /*6200*/  @P0 BRA `(.L_x_91) ;  /* 0x00000a9000000947 */ /* 0x000fea0003800000 */
[----:B------:R-:W-:Y:S01]  /*6210*/  ISETP.GE.AND P0, PT, R6, c[0x0][0x27c], PT ;  /* 0x00009f0006007a0c */ /* 0x000fe20003f06270 */
[----:B------:R-:W-:-:S12]  /*6220*/  BSSY B0, `(.L_x_92) ;  /* 0x0000028000007945 */ /* 0x000fd80003800000 */
[----:B------:R-:W-:Y:S05]  /*6230*/  @P0 BRA `(.L_x_93) ;  /* 0x0000026000000947 */ /* 0x000fea0003800000 */
[----:B------:R-:W1:Y:S01]  /*6240*/  LDS.128 R8, [R39+0x10080] ;  /* 0x0100800027087984 */ /* 0x000e620000000c00 */
[----:B------:R-:W-:Y:S02]  /*6250*/  HADD2.F32 R35, -RZ, R33.H1_H1 ;  /* 0x30000021ff237230 */ /* 0x000fe40000004100 */
[----:B------:R-:W-:Y:S02]  /*6260*/  HADD2.F32 R42, -RZ, R31.H1_H1 ;  /* 0x3000001fff2a7230 */ /* 0x000fe40000004100 */
[----:B------:R-:W-:Y:S02]  /*6270*/  HADD2.F32 R43, -RZ, R32.H1_H1 ;  /* 0x30000020ff2b7230 */ /* 0x000fe40000004100 */
[----:B------:R-:W-:Y:S02]  /*6280*/  HADD2.F32 R45, -RZ, R34.H1_H1 ;  /* 0x30000022ff2d7230 */ /* 0x000fe40000004100 */
[--C-:B-1----:R-:W-:Y:S02]  /*6290*/  HADD2.F32 R38, -RZ, R8.reuse.H0_H0 ;  /* 0x20000008ff267230 */ /* 0x102fe40000004100 */
[----:B------:R-:W-:-:S02]  /*62a0*/  HADD2.F32 R40, -RZ, R8.H1_H1 ;  /* 0x30000008ff287230 */ /* 0x000fc40000004100 */
[--C-:B------:R-:W-:Y:S01]  /*62b0*/  HADD2.F32 R37, -RZ, R9.reuse.H1_H1 ;  /* 0x30000009ff257230 */ /* 0x100fe20000004100 */
[----:B------:R-:W-:Y:S01]  /*62c0*/  FMUL.FTZ R46, R38, R35 ;  /* 0x00000023262e7220 */ /* 0x000fe20000410000 */
[----:B------:R-:W-:Y:S02]  /*62d0*/  HADD2.F32 R8, -RZ, R9.H0_H0 ;  /* 0x20000009ff087230 */ /* 0x000fe40000004100 */
[--C-:B------:R-:W-:Y:S01]  /*62e0*/  HADD2.F32 R9, -RZ, R10.reuse.H0_H0 ;  /* 0x2000000aff097230 */ /* 0x100fe20000004100 */
[C---:B------:R-:W-:Y:S01]  /*62f0*/  FFMA.FTZ R46, R40.reuse, R45, R46 ;  /* 0x0000002d282e7223 */ /* 0x040fe2000001002e */
[----:B------:R-:W-:Y:S02]  /*6300*/  HADD2.F32 R41, -RZ, R10.H1_H1 ;  /* 0x3000000aff297230 */ /* 0x000fe40000004100 */
[--C-:B------:R-:W-:Y:S02]  /*6310*/  HADD2.F32 R10, -RZ, R11.reuse.H0_H0 ;  /* 0x2000000bff0a7230 */ /* 0x100fe40000004100 */
[----:B------:R-:W-:Y:S01]  /*6320*/  HADD2.F32 R44, -RZ, R11.H1_H1 ;  /* 0x3000000bff2c7230 */ /* 0x000fe20000004100 */
[----:B------:R-:W-:Y:S01]  /*6330*/  FMUL.FTZ R11, R40, R35 ;  /* 0x00000023280b7220 */ /* 0x000fe20000410000 */
[----:B------:R-:W-:Y:S01]  /*6340*/  HADD2.F32 R40, -RZ, R34.H0_H0 ;  /* 0x20000022ff287230 */ /* 0x000fe20000004100 */
[----:B------:R-:W-:-:S02]  /*6350*/  FMUL.FTZ R35, R37, R42 ;  /* 0x0000002a25237220 */ /* 0x000fc40000410000 */
[C---:B------:R-:W-:Y:S02]  /*6360*/  FMUL.FTZ R42, R8.reuse, R42 ;  /* 0x0000002a082a7220 */ /* 0x040fe40000410000 */
[-C--:B------:R-:W-:Y:S01]  /*6370*/  FFMA.FTZ R35, R8, R43.reuse, -R35 ;  /* 0x0000002b08237223 */ /* 0x080fe20000010823 */
[----:B------:R-:W-:Y:S01]  /*6380*/  HADD2.F32 R8, -RZ, R33.H0_H0 ;  /* 0x20000021ff087230 */ /* 0x000fe20000004100 */
[----:B------:R-:W-:Y:S01]  /*6390*/  FFMA.FTZ R42, R37, R43, R42 ;  /* 0x0000002b252a7223 */ /* 0x000fe2000001002a */
[----:B------:R-:W-:Y:S01]  /*63a0*/  HADD2.F32 R43, -RZ, R31.H0_H0 ;  /* 0x2000001fff2b7230 */ /* 0x000fe20000004100 */
[----:B------:R-:W-:Y:S01]  /*63b0*/  FFMA.FTZ R11, R38, R45, -R11 ;  /* 0x0000002d260b7223 */ /* 0x000fe2000001080b */
[----:B------:R-:W-:Y:S01]  /*63c0*/  HADD2.F32 R38, -RZ, R32.H0_H0 ;  /* 0x20000020ff267230 */ /* 0x000fe20000004100 */
[----:B------:R-:W-:Y:S02]  /*63d0*/  FMUL.FTZ R37, R41, R8 ;  /* 0x0000000829257220 */ /* 0x000fe40000410000 */
[----:B------:R-:W-:-:S02]  /*63e0*/  FMUL.FTZ R45, R44, R43 ;  /* 0x0000002b2c2d7220 */ /* 0x000fc40000410000 */
[C---:B------:R-:W-:Y:S02]  /*63f0*/  FMUL.FTZ R8, R9.reuse, R8 ;  /* 0x0000000809087220 */ /* 0x040fe40000410000 */
[----:B------:R-:W-:Y:S02]  /*6400*/  FMUL.FTZ R43, R10, R43 ;  /* 0x0000002b0a2b7220 */ /* 0x000fe40000410000 */
[----:B------:R-:W-:Y:S01]  /*6410*/  FFMA.FTZ R37, R9, R40, -R37 ;  /* 0x0000002809257223 */ /* 0x000fe20000010825 */
[----:B------:R-:W-:Y:S01]  /*6420*/  F2FP.PACK_AB R9, R42, R35 ;  /* 0x000000232a09723e */ /* 0x000fe200000000ff */
[----:B------:R-:W-:Y:S02]  /*6430*/  FFMA.FTZ R45, R10, R38, -R45 ;  /* 0x000000260a2d7223 */ /* 0x000fe4000001082d */
[----:B------:R-:W-:Y:S01]  /*6440*/  FFMA.FTZ R40, R41, R40, R8 ;  /* 0x0000002829287223 */ /* 0x000fe20000010008 */
[----:B------:R-:W-:Y:S01]  /*6450*/  F2FP.PACK_AB R8, R46, R11 ;  /* 0x0000000b2e08723e */ /* 0x000fe200000000ff */
[----:B------:R-:W-:-:S03]  /*6460*/  FFMA.FTZ R38, R44, R38, R43 ;  /* 0x000000262c267223 */ /* 0x000fc6000001002b */
[----:B------:R-:W-:Y:S02]  /*6470*/  F2FP.PACK_AB R10, R40, R37 ;  /* 0x00000025280a723e */ /* 0x000fe400000000ff */
[----:B------:R-:W-:-:S05]  /*6480*/  F2FP.PACK_AB R11, R38, R45 ;  /* 0x0000002d260b723e */ /* 0x000fca00000000ff */
[----:B------:R1:W-:Y:S02]  /*6490*/  STS.128 [R39+0x10080], R8 ;  /* 0x0100800827007388 */ /* 0x0003e40000000c00 */
.L_x_93:
[----:B------:R-:W-:Y:S05]  /*64a0*/  BSYNC B0 ;  /* 0x0000000000007941 */ /* 0x000fea0003800000 */
.L_x_92:
[----:B-1----:R-:W-:Y:S01]  /*64b0*/  IADD3 R8, R6, 0x20, RZ ;  /* 0x0000002006087810 */ /* 0x002fe20007ffe0ff */
[----:B------:R-:W-:Y:S03]  /*64c0*/  BSSY B0, `(.L_x_94) ;  /* 0x0000029000007945 */ /* 0x000fe60003800000 */
[----:B------:R-:W-:-:S13]  /*64d0*/  ISETP.GE.AND P0, PT, R8, c[0x0][0x27c], PT ;  /* 0x00009f0008007a0c */ /* 0x000fda0003f06270 */
        /* <DEDUP_REMOVED lines=39> */
.L_x_95:
[----:B------:R-:W-:Y:S05]  /*6750*/  BSYNC B0 ;  /* 0x0000000000007941 */ /* 0x000fea0003800000 */
.L_x_94:
        /* <DEDUP_REMOVED lines=42> */
.L_x_97:
[----:B------:R-:W-:Y:S05]  /*6a00*/  BSYNC B0 ;  /* 0x0000000000007941 */ /* 0x000fea0003800000 */
.L_x_96:
[----:B-1----:R-:W-:-:S04]  /*6a10*/  IADD3 R8, R6, 0x60, RZ ;  /* 0x0000006006087810 */ /* 0x002fc80007ffe0ff */
        /* <DEDUP_REMOVED lines=40> */
.L_x_91:
[----:B------:R-:W-:Y:S05]  /*6ca0*/  BSYNC B1 ;  /* 0x0000000000017941 */ /* 0x000fea0003800000 */
.L_x_90:
[----:B-1----:R-:W-:Y:S01]  /*6cb0*/  IADD3 R9, R17, 0x20, RZ ;  /* 0x0000002011097810 */ /* 0x002fe20007ffe0ff */
[----:B------:R-:W-:Y:S03]  /*6cc0*/  BSSY B1, `(.L_x_98) ;  /* 0x00000ac000017945 */ /* 0x000fe60003800000 */
[----:B------:R-:W-:-:S13]  /*6cd0*/  ISETP.GE.AND P0, PT, R9, R36, PT ;  /* 0x000000240900720c */ /* 0x000fda0003f06270 */
[----:B------:R-:W-:Y:S05]  /*6ce0*/  @P0 BRA `(.L_x_99) ;  /* 0x00000a9000000947 */ /* 0x000fea0003800000 */
[----:B------:R-:W-:Y:S01]  /*6cf0*/  ISETP.GE.AND P0, PT, R6, c[0x0][0x27c], PT ;  /* 0x00009f0006007a0c */ /* 0x000fe20003f06270 */
[----:B------:R-:W-:-:S12]  /*6d00*/  BSSY B0, `(.L_x_100) ;  /* 0x0000028000007945 */ /* 0x000fd80003800000 */
[----:B------:R-:W-:Y:S05]  /*6d10*/  @P0 BRA `(.L_x_101) ;  /* 0x0000026000000947 */ /* 0x000fea0003800000 */
[----:B------:R-:W1:Y:S01]  /*6d20*/  LDS.128 R8, [R39+0x11080] ;  /* 0x0110800027087984 */ /* 0x000e620000000c00 */
[----:B------:R-:W-:Y:S02]  /*6d30*/  HADD2.F32 R40, -RZ, R33.H1_H1 ;  /* 0x30000021ff287230 */ /* 0x000fe40000004100 */
[----:B------:R-:W-:Y:S02]  /*6d40*/  HADD2.F32 R44, -RZ, R34.H1_H1 ;  /* 0x30000022ff2c7230 */ /* 0x000fe40000004100 */
[----:B------:R-:W-:Y:S02]  /*6d50*/  HADD2.F32 R47, -RZ, R31.H0_H0 ;  /* 0x2000001fff2f7230 */ /* 0x000fe40000004100 */
[--C-:B-1----:R-:W-:Y:S02]  /*6d60*/  HADD2.F32 R41, -RZ, R8.reuse.H1_H1 ;  /* 0x30000008ff297230 */ /* 0x102fe40000004100 */
[----:B------:R-:W-:Y:S02]  /*6d70*/  HADD2.F32 R45, -RZ, R8.H0_H0 ;  /* 0x20000008ff2d7230 */ /* 0x000fe40000004100 */
[----:B------:R-:W-:Y:S01]  /*6d80*/  HADD2.F32 R38, -RZ, R9.H0_H0 ;  /* 0x20000009ff267230 */ /* 0x000fe20000004100 */
[C---:B------:R-:W-:Y:S01]  /*6d90*/  FMUL.FTZ R42, R40.reuse, R41 ;  /* 0x00000029282a7220 */ /* 0x040fe20000410000 */
[--C-:B------:R-:W-:Y:S01]  /*6da0*/  HADD2.F32 R8, -RZ, R11.reuse.H0_H0 ;  /* 0x2000000bff087230 */ /* 0x100fe20000004100 */
[-C--:B------:R-:W-:Y:S01]  /*6db0*/  FMUL.FTZ R40, R40, R45.reuse ;  /* 0x0000002d28287220 */ /* 0x080fe20000410000 */
[----:B------:R-:W-:Y:S01]  /*6dc0*/  HADD2.F32 R46, -RZ, R11.H1_H1 ;  /* 0x3000000bff2e7230 */ /* 0x000fe20000004100 */
[C---:B------:R-:W-:Y:S01]  /*6dd0*/  FFMA.FTZ R45, R44.reuse, R45, -R42 ;  /* 0x0000002d2c2d7223 */ /* 0x040fe2000001082a */
[----:B------:R-:W-:Y:S01]  /*6de0*/  HADD2.F32 R9, -RZ, R9.H1_H1 ;  /* 0x30000009ff097230 */ /* 0x000fe20000004100 */
[----:B------:R-:W-:Y:S01]  /*6df0*/  FFMA.FTZ R44, R44, R41, R40 ;  /* 0x000000292c2c7223 */ /* 0x000fe20000010028 */
[----:B------:R-:W-:Y:S01]  /*6e00*/  HADD2.F32 R11, -RZ, R31.H1_H1 ;  /* 0x3000001fff0b7230 */ /* 0x000fe20000004100 */
[----:B------:R-:W-:Y:S01]  /*6e10*/  FMUL.FTZ R41, R47, R46 ;  /* 0x0000002e2f297220 */ /* 0x000fe20000410000 */
[----:B------:R-:W-:-:S02]  /*6e20*/  HADD2.F32 R37, -RZ, R10.H0_H0 ;  /* 0x2000000aff257230 */ /* 0x000fc40000004100 */
[----:B------:R-:W-:Y:S01]  /*6e30*/  HADD2.F32 R35, -RZ, R10.H1_H1 ;  /* 0x3000000aff237230 */ /* 0x000fe20000004100 */
[CC--:B------:R-:W-:Y:S01]  /*6e40*/  FMUL.FTZ R43, R11.reuse, R9.reuse ;  /* 0x000000090b2b7220 */ /* 0x0c0fe20000410000 */
[----:B------:R-:W-:Y:S01]  /*6e50*/  HADD2.F32 R10, -RZ, R32.H1_H1 ;  /* 0x30000020ff0a7230 */ /* 0x000fe20000004100 */
[-C--:B------:R-:W-:Y:S01]  /*6e60*/  FMUL.FTZ R11, R11, R38.reuse ;  /* 0x000000260b0b7220 */ /* 0x080fe20000410000 */
[----:B------:R-:W-:Y:S02]  /*6e70*/  HADD2.F32 R42, -RZ, R33.H0_H0 ;  /* 0x20000021ff2a7230 */ /* 0x000fe40000004100 */
[----:B------:R-:W-:Y:S01]  /*6e80*/  HADD2.F32 R40, -RZ, R34.H0_H0 ;  /* 0x20000022ff287230 */ /* 0x000fe20000004100 */
[C---:B------:R-:W-:Y:S02]  /*6e90*/  FFMA.FTZ R38, R10.reuse, R38, -R43 ;  /* 0x000000260a267223 */ /* 0x040fe4000001082b */
[----:B------:R-:W-:Y:S01]  /*6ea0*/  FFMA.FTZ R9, R10, R9, R11 ;  /* 0x000000090a097223 */ /* 0x000fe2000001000b */
[----:B------:R-:W-:Y:S01]  /*6eb0*/  HADD2.F32 R11, -RZ, R32.H0_H0 ;  /* 0x20000020ff0b7230 */ /* 0x000fe20000004100 */
[----:B------:R-:W-:-:S02]  /*6ec0*/  FMUL.FTZ R10, R42, R35 ;  /* 0x000000232a0a7220 */ /* 0x000fc40000410000 */
[-C--:B------:R-:W-:Y:S01]  /*6ed0*/  FMUL.FTZ R43, R42, R37.reuse ;  /* 0x000000252a2b7220 */ /* 0x080fe20000410000 */
[----:B------:R-:W-:Y:S01]  /*6ee0*/  F2FP.PACK_AB R9, R9, R38 ;  /* 0x000000260909723e */ /* 0x000fe200000000ff */
[-C--:B------:R-:W-:Y:S02]  /*6ef0*/  FMUL.FTZ R42, R47, R8.reuse ;  /* 0x000000082f2a7220 */ /* 0x080fe40000410000 */
[C---:B------:R-:W-:Y:S02]  /*6f00*/  FFMA.FTZ R10, R40.reuse, R37, -R10 ;  /* 0x00000025280a7223 */ /* 0x040fe4000001080a */
[----:B------:R-:W-:Y:S02]  /*6f10*/  FFMA.FTZ R43, R40, R35, R43 ;  /* 0x00000023282b7223 */ /* 0x000fe4000001002b */
[C---:B------:R-:W-:Y:S01]  /*6f20*/  FFMA.FTZ R41, R11.reuse, R8, -R41 ;  /* 0x000000080b297223 */ /* 0x040fe20000010829 */
[----:B------:R-:W-:Y:S01]  /*6f30*/  F2FP.PACK_AB R8, R44, R45 ;  /* 0x0000002d2c08723e */ /* 0x000fe200000000ff */
[----:B------:R-:W-:Y:S01]  /*6f40*/  FFMA.FTZ R42, R11, R46, R42 ;  /* 0x0000002e0b2a7223 */ /* 0x000fe2000001002a */
[----:B------:R-:W-:-:S04]  /*6f50*/  F2FP.PACK_AB R10, R43, R10 ;  /* 0x0000000a2b0a723e */ /* 0x000fc800000000ff */
[----:B------:R-:W-:-:S05]  /*6f60*/  F2FP.PACK_AB R11, R42, R41 ;  /* 0x000000292a0b723e */ /* 0x000fca00000000ff */
[----:B------:R1:W-:Y:S02]  /*6f70*/  STS.128 [R39+0x11080], R8 ;  /* 0x0110800827007388 */ /* 0x0003e40000000c00 */
.L_x_101:
[----:B------:R-:W-:Y:S05]  /*6f80*/  BSYNC B0 ;  /* 0x0000000000007941 */ /* 0x000fea0003800000 */
.L_x_100:
[----:B-1----:R-:W-:Y:S01]  /*6f90*/  IADD3 R8, R6, 0x20, RZ ;  /* 0x0000002006087810 */ /* 0x002fe20007ffe0ff */
[----:B------:R-:W-:Y:S03]  /*6fa0*/  BSSY B0, `(.L_x_102) ;  /* 0x0000029000007945 */ /* 0x000fe60003800000 */
[----:B------:R-:W-:-:S13]  /*6fb0*/  ISETP.GE.AND P0, PT, R8, c[0x0][0x27c], PT ;  /* 0x00009f0008007a0c */ /* 0x000fda0003f06270 */
        /* <DEDUP_REMOVED lines=39> */
.L_x_103:
[----:B------:R-:W-:Y:S05]  /*7230*/  BSYNC B0 ;  /* 0x0000000000007941 */ /* 0x000fea0003800000 */
.L_x_102:
        /* <DEDUP_REMOVED lines=42> */
.L_x_105:
[----:B------:R-:W-:Y:S05]  /*74e0*/  BSYNC B0 ;  /* 0x0000000000007941 */ /* 0x000fea0003800000 */
.L_x_104:
[----:B-1----:R-:W-:-:S04]  /*74f0*/  IADD3 R8, R6, 0x60, RZ ;  /* 0x0000006006087810 */ /* 0x002fc80007ffe0ff */
        /* <DEDUP_REMOVED lines=40> */
.L_x_99:
[----:B------:R-:W-:Y:S05]  /*7780*/  BSYNC B1 ;  /* 0x0000000000017941 */ /* 0x000fea0003800000 */
.L_x_98:
        /* <DEDUP_REMOVED lines=45> */
.L_x_109:
[----:B------:R-:W-:Y:S05]  /*7a60*/  BSYNC B0 ;  /* 0x0000000000007941 */ /* 0x000fea0003800000 */
.L_x_108:
        /* <DEDUP_REMOVED lines=42> */
.L_x_111:
[----:B------:R-:W-:Y:S05]  /*7d10*/  BSYNC B0 ;  /* 0x0000000000007941 */ /* 0x000fea0003800000 */
.L_x_110:
        /* <DEDUP_REMOVED lines=42> */
.L_x_113:
[----:B------:R-:W-:Y:S05]  /*7fc0*/  BSYNC B0 ;  /* 0x0000000000007941 */ /* 0x000fea0003800000 */
.L_x_112:
        /* <DEDUP_REMOVED lines=41> */
.L_x_107:
[----:B------:R-:W-:Y:S05]  /*8260*/  BSYNC B1 ;  /* 0x0000000000017941 */ /* 0x000fea0003800000 */
.L_x_106:
[----:B-1----:R-:W-:-:S04]  /*8270*/  IADD3 R9, R17, 0x60, RZ ;  /* 0x0000006011097810 */ /* 0x002fc80007ffe0ff */
        /* <DEDUP_REMOVED lines=9> */
[----:B------:R-:W-:Y:S02]  /*8310*/  HADD2.F32 R33, -RZ, R33.H0_H0 ;  /* 0x20000021ff217230 */ /* 0x000fe40000004100 */
[----:B------:R-:W-:Y:S02]  /*8320*/  HADD2.F32 R31, -RZ, R31.H0_H0 ;  /* 0x2000001fff1f7230 */ /* 0x000fe40000004100 */
[----:B------:R-:W-:-:S02]  /*8330*/  HADD2.F32 R43, -RZ, R34.H1_H1 ;  /* 0x30000022ff2b7230 */ /* 0x000fc40000004100 */
[----:B------:R-:W-:Y:S02]  /*8340*/  HADD2.F32 R32, -RZ, R32.H0_H0 ;  /* 0x20000020ff207230 */ /* 0x000fe40000004100 */
[----:B------:R-:W-:Y:S02]  /*8350*/  HADD2.F32 R34, -RZ, R34.H0_H0 ;  /* 0x20000022ff227230 */ /* 0x000fe40000004100 */
[--C-:B-1----:R-:W-:Y:S02]  /*8360*/  HADD2.F32 R36, -RZ, R8.reuse.H0_H0 ;  /* 0x20000008ff247230 */ /* 0x102fe40000004100 */
[----:B------:R-:W-:Y:S02]  /*8370*/  HADD2.F32 R38, -RZ, R8.H1_H1 ;  /* 0x30000008ff267230 */ /* 0x000fe40000004100 */
[--C-:B------:R-:W-:Y:S01]  /*8380*/  HADD2.F32 R37, -RZ, R9.reuse.H1_H1 ;  /* 0x30000009ff257230 */ /* 0x100fe20000004100 */
[C---:B------:R-:W-:Y:S01]  /*8390*/  FMUL.FTZ R45, R35.reuse, R36 ;  /* 0x00000024232d7220 */ /* 0x040fe20000410000 */
[----:B------:R-:W-:Y:S01]  /*83a0*/  HADD2.F32 R8, -RZ, R9.H0_H0 ;  /* 0x20000009ff087230 */ /* 0x000fe20000004100 */
[----:B------:R-:W-:Y:S01]  /*83b0*/  FMUL.FTZ R42, R35, R38 ;  /* 0x00000026232a7220 */ /* 0x000fe20000410000 */
[--C-:B------:R-:W-:Y:S01]  /*83c0*/  HADD2.F32 R9, -RZ, R10.reuse.H0_H0 ;  /* 0x2000000aff097230 */ /* 0x100fe20000004100 */
[CC--:B------:R-:W-:Y:S01]  /*83d0*/  FMUL.FTZ R35, R41.reuse, R37.reuse ;  /* 0x0000002529237220 */ /* 0x0c0fe20000410000 */
[----:B------:R-:W-:Y:S01]  /*83e0*/  HADD2.F32 R40, -RZ, R10.H1_H1 ;  /* 0x3000000aff287230 */ /* 0x000fe20000004100 */
[-C--:B------:R-:W-:Y:S01]  /*83f0*/  FMUL.FTZ R41, R41, R8.reuse ;  /* 0x0000000829297220 */ /* 0x080fe20000410000 */
[--C-:B------:R-:W-:Y:S01]  /*8400*/  HADD2.F32 R10, -RZ, R11.reuse.H0_H0 ;  /* 0x2000000bff0a7230 */ /* 0x100fe20000004100 */
[C---:B------:R-:W-:Y:S01]  /*8410*/  FFMA.FTZ R35, R44.reuse, R8, -R35 ;  /* 0x000000082c237223 */ /* 0x040fe20000010823 */
[----:B------:R-:W-:Y:S01]  /*8420*/  HADD2.F32 R11, -RZ, R11.H1_H1 ;  /* 0x3000000bff0b7230 */ /* 0x000fe20000004100 */
[----:B------:R-:W-:-:S02]  /*8430*/  FFMA.FTZ R44, R44, R37, R41 ;  /* 0x000000252c2c7223 */ /* 0x000fc40000010029 */
[C---:B------:R-:W-:Y:S02]  /*8440*/  FMUL.FTZ R8, R33.reuse, R40 ;  /* 0x0000002821087220 */ /* 0x040fe40000410000 */
[----:B------:R-:W-:Y:S02]  /*8450*/  FMUL.FTZ R37, R33, R9 ;  /* 0x0000000921257220 */ /* 0x000fe40000410000 */
[C---:B------:R-:W-:Y:S02]  /*8460*/  FMUL.FTZ R33, R31.reuse, R11 ;  /* 0x0000000b1f217220 */ /* 0x040fe40000410000 */
[----:B------:R-:W-:Y:S02]  /*8470*/  FMUL.FTZ R31, R31, R10 ;  /* 0x0000000a1f1f7220 */ /* 0x000fe40000410000 */
[----:B------:R-:W-:Y:S02]  /*8480*/  FFMA.FTZ R42, R43, R36, -R42 ;  /* 0x000000242b2a7223 */ /* 0x000fe4000001082a */
[----:B------:R-:W-:-:S02]  /*8490*/  FFMA.FTZ R33, R32, R10, -R33 ;  /* 0x0000000a20217223 */ /* 0x000fc40000010821 */
[----:B------:R-:W-:Y:S02]  /*84a0*/  FFMA.FTZ R45, R43, R38, R45 ;  /* 0x000000262b2d7223 */ /* 0x000fe4000001002d */
[----:B------:R-:W-:Y:S01]  /*84b0*/  FFMA.FTZ R36, R34, R9, -R8 ;  /* 0x0000000922247223 */ /* 0x000fe20000010808 */
[----:B------:R-:W-:Y:S01]  /*84c0*/  F2FP.PACK_AB R9, R44, R35 ;  /* 0x000000232c09723e */ /* 0x000fe200000000ff */
[----:B------:R-:W-:Y:S01]  /*84d0*/  FFMA.FTZ R37, R34, R40, R37 ;  /* 0x0000002822257223 */ /* 0x000fe20000010025 */
[----:B------:R-:W-:Y:S01]  /*84e0*/  F2FP.PACK_AB R8, R45, R42 ;  /* 0x0000002a2d08723e */ /* 0x000fe200000000ff */
[----:B------:R-:W-:-:S03]  /*84f0*/  FFMA.FTZ R32, R32, R11, R31 ;  /* 0x0000000b20207223 */ /* 0x000fc6000001001f */
[----:B------:R-:W-:Y:S02]  /*8500*/  F2FP.PACK_AB R10, R37, R36 ;  /* 0x00000024250a723e */ /* 0x000fe400000000ff */
[----:B------:R-:W-:-:S05]  /*8510*/  F2FP.PACK_AB R11, R32, R33 ;  /* 0x00000021200b723e */ /* 0x000fca00000000ff */
[----:B------:R1:W-:Y:S02]  /*8520*/  STS.128 [R39+0x13080], R8 ;  /* 0x0130800827007388 */ /* 0x0003e40000000c00 */
.L_x_116:
[----:B------:R-:W-:Y:S05]  /*8530*/  BSYNC B0 ;  /* 0x0000000000007941 */ /* 0x000fea0003800000 */
.L_x_115:
[----:B-1----:R-:W-:Y:S01]  /*8540*/  IADD3 R8, R6, 0x20, RZ ;  /* 0x0000002006087810 */ /* 0x002fe20007ffe0ff */
[----:B------:R-:W-:Y:S03]  /*8550*/  BSSY B0, `(.L_x_117) ;  /* 0x0000029000007945 */ /* 0x000fe60003800000 */
[----:B------:R-:W-:-:S13]  /*8560*/  ISETP.GE.AND P0, PT, R8, c[0x0][0x27c], PT ;  /* 0x00009f0008007a0c */ /* 0x000fda0003f06270 */
[----:B------:R-:W-:Y:S05]  /*8570*/  @P0 BRA `(.L_x_118) ;  /* 0x0000026000000947 */ /* 0x000fea0003800000 */
[----:B------:R-:W1:Y:S01]  /*8580*/  LDS.128 R8, [R39+0x17080] ;  /* 0x0170800027087984 */ /* 0x000e620000000c00 */
[----:B------:R-:W-:Y:S02]  /*8590*/  HADD2.F32 R31, -RZ, R29.H1_H1 ;  /* 0x3000001dff1f7230 */ /* 0x000fe40000004100 */
[--C-:B------:R-:W-:Y:S02]  /*85a0*/  HADD2.F32 R36, -RZ, R27.reuse.H1_H1 ;  /* 0x3000001bff247230 */ /* 0x100fe40000004100 */
[----:B------:R-:W-:Y:S02]  /*85b0*/  HADD2.F32 R40, -RZ, R28.H1_H1 ;  /* 0x3000001cff287230 */ /* 0x000fe40000004100 */
[----:B------:R-:W-:Y:S02]  /*85c0*/  HADD2.F32 R27, -RZ, R27.H0_H0 ;  /* 0x2000001bff1b7230 */ /* 0x000fe40000004100 */
[--C-:B------:R-:W-:Y:S02]  /*85d0*/  HADD2.F32 R37, -RZ, R30.reuse.H1_H1 ;  /* 0x3000001eff257230 */ /* 0x100fe40000004100 */
[----:B------:R-:W-:-:S02]  /*85e0*/  HADD2.F32 R30, -RZ, R30.H0_H0 ;  /* 0x2000001eff1e7230 */ /* 0x000fc40000004100 */
        /* <DEDUP_REMOVED lines=14> */
[----:B------:R-:W-:Y:S01]  /*86d0*/  FFMA.FTZ R36, R40, R33, R36 ;  /* 0x0000002128247223 */ /* 0x000fe20000010024 */
[----:B------:R-:W-:Y:S01]  /*86e0*/  HADD2.F32 R8, -RZ, R29.H0_H0 ;  /* 0x2000001dff087230 */ /* 0x000fe20000004100 */
[----:B------:R-:W-:-:S02]  /*86f0*/  FFMA.FTZ R38, R37, R32, -R38 ;  /* 0x0000002025267223 */ /* 0x000fc40000010826 */
[C---:B------:R-:W-:Y:S02]  /*8700*/  FMUL.FTZ R33, R27.reuse, R11 ;  /* 0x0000000b1b217220 */ /* 0x040fe40000410000 */
[C---:B------:R-:W-:Y:S02]  /*8710*/  FMUL.FTZ R29, R8.reuse, R35 ;  /* 0x00000023081d7220 */ /* 0x040fe40000410000 */
[-C--:B------:R-:W-:Y:S02]  /*8720*/  FMUL.FTZ R8, R8, R9.reuse ;  /* 0x0000000908087220 */ /* 0x080fe40000410000 */
[-C--:B------:R-:W-:Y:S02]  /*8730*/  FMUL.FTZ R27, R27, R10.reuse ;  /* 0x0000000a1b1b7220 */ /* 0x080fe40000410000 */
[----:B------:R-:W-:Y:S01]  /*8740*/  FFMA.FTZ R29, R30, R9, -R29 ;  /* 0x000000091e1d7223 */ /* 0x000fe2000001081d */
[----:B------:R-:W-:Y:S01]  /*8750*/  F2FP.PACK_AB R9, R36, R31 ;  /* 0x0000001f2409723e */ /* 0x000fe200000000ff */
[----:B------:R-:W-:-:S02]  /*8760*/  FFMA.FTZ R33, R28, R10, -R33 ;  /* 0x0000000a1c217223 */ /* 0x000fc40000010821 */
[----:B------:R-:W-:Y:S02]  /*8770*/  FFMA.FTZ R41, R37, R34, R41 ;  /* 0x0000002225297223 */ /* 0x000fe40000010029 */
[----:B------:R-:W-:Y:S02]  /*8780*/  FFMA.FTZ R30, R30, R35, R8 ;  /* 0x000000231e1e7223 */ /* 0x000fe40000010008 */
[----:B------:R-:W-:Y:S01]  /*8790*/  FFMA.FTZ R28, R28, R11, R27 ;  /* 0x0000000b1c1c7223 */ /* 0x000fe2000001001b */
[----:B------:R-:W-:Y:S02]  /*87a0*/  F2FP.PACK_AB R8, R41, R38 ;  /* 0x000000262908723e */ /* 0x000fe400000000ff */
[----:B------:R-:W-:Y:S02]  /*87b0*/  F2FP.PACK_AB R10, R30, R29 ;  /* 0x0000001d1e0a723e */ /* 0x000fe400000000ff */
[----:B------:R-:W-:-:S05]  /*87c0*/  F2FP.PACK_AB R11, R28, R33 ;  /* 0x000000211c0b723e */ /* 0x000fca00000000ff */
[----:B------:R1:W-:Y:S02]  /*87d0*/  STS.128 [R39+0x17080], R8 ;  /* 0x0170800827007388 */ /* 0x0003e40000000c00 */
.L_x_118:
[----:B------:R-:W-:Y:S05]  /*87e0*/  BSYNC B0 ;  /* 0x0000000000007941 */ /* 0x000fea0003800000 */
.L_x_117:
[----:B-1----:R-:W-:Y:S01]  /*87f0*/  IADD3 R8, R6, 0x40, RZ ;  /* 0x0000004006087810 */ /* 0x002fe20007ffe0ff */
[----:B------:R-:W-:Y:S03]  /*8800*/  BSSY B0, `(.L_x_119) ;  /* 0x0000029000007945 */ /* 0x000fe60003800000 */
[----:B------:R-:W-:-:S13]  /*8810*/  ISETP.GE.AND P0, PT, R8, c[0x0][0x27c], PT ;  /* 0x00009f0008007a0c */ /* 0x000fda0003f06270 */
[----:B------:R-:W-:Y:S05]  /*8820*/  @P0 BRA `(.L_x_120) ;  /* 0x0000026000000947 */ /* 0x000fea0003800000 */
[----:B------:R-:W1:Y:S01]  /*8830*/  LDS.128 R8, [R39+0x1b080] ;  /* 0x01b0800027087984 */ /* 0x000e620000000c00 */
[--C-:B------:R-:W-:Y:S02]  /*8840*/  HADD2.F32 R27, -RZ, R22.reuse.H1_H1 ;  /* 0x30000016ff1b7230 */ /* 0x100fe40000004100 */
[----:B------:R-:W-:Y:S02]  /*8850*/  HADD2.F32 R32, -RZ, R13.H1_H1 ;  /* 0x3000000dff207230 */ /* 0x000fe40000004100 */
[----:B------:R-:W-:Y:S02]  /*8860*/  HADD2.F32 R35, -RZ, R15.H1_H1 ;  /* 0x3000000fff237230 */ /* 0x000fe40000004100 */
[----:B------:R-:W-:Y:S02]  /*8870*/  HADD2.F32 R33, -RZ, R25.H1_H1 ;  /* 0x30000019ff217230 */ /* 0x000fe40000004100 */
[----:B------:R-:W-:Y:S02]  /*8880*/  HADD2.F32 R22, -RZ, R22.H0_H0 ;  /* 0x20000016ff167230 */ /* 0x000fe40000004100 */
        /* <DEDUP_REMOVED lines=9> */
[C---:B------:R-:W-:Y:S01]  /*8920*/  FMUL.FTZ R27, R32.reuse, R29 ;  /* 0x0000001d201b7220 */ /* 0x040fe20000410000 */
[----:B------:R-:W-:Y:S01]  /*8930*/  HADD2.F32 R31, -RZ, R10.H1_H1 ;  /* 0x3000000aff1f7230 */ /* 0x000fe20000004100 */
[-C--:B------:R-:W-:Y:S01]  /*8940*/  FMUL.FTZ R32, R32, R8.reuse ;  /* 0x0000000820207220 */ /* 0x080fe20000410000 */
[--C-:B------:R-:W-:Y:S01]  /*8950*/  HADD2.F32 R10, -RZ, R11.reuse.H0_H0 ;  /* 0x2000000bff0a7230 */ /* 0x100fe20000004100 */
[----:B------:R-:W-:Y:S01]  /*8960*/  FFMA.FTZ R27, R35, R8, -R27 ;  /* 0x00000008231b7223 */ /* 0x000fe2000001081b */
[----:B------:R-:W-:Y:S01]  /*8970*/  HADD2.F32 R11, -RZ, R11.H1_H1 ;  /* 0x3000000bff0b7230 */ /* 0x000fe20000004100 */
[C---:B------:R-:W-:Y:S01]  /*8980*/  FFMA.FTZ R34, R33.reuse, R28, -R34 ;  /* 0x0000001c21227223 */ /* 0x040fe20000010822 */
[----:B------:R-:W-:Y:S01]  /*8990*/  HADD2.F32 R8, -RZ, R25.H0_H0 ;  /* 0x20000019ff087230 */ /* 0x000fe20000004100 */
[----:B------:R-:W-:-:S02]  /*89a0*/  FFMA.FTZ R33, R33, R30, R36 ;  /* 0x0000001e21217223 */ /* 0x000fc40000010024 */
[C---:B------:R-:W-:Y:S02]  /*89b0*/  FMUL.FTZ R25, R22.reuse, R31 ;  /* 0x0000001f16197220 */ /* 0x040fe40000410000 */
[----:B------:R-:W-:Y:S02]  /*89c0*/  FMUL.FTZ R28, R22, R9 ;  /* 0x00000009161c7220 */ /* 0x000fe40000410000 */
[C---:B------:R-:W-:Y:S02]  /*89d0*/  FMUL.FTZ R22, R13.reuse, R11 ;  /* 0x0000000b0d167220 */ /* 0x040fe40000410000 */
[----:B------:R-:W-:Y:S02]  /*89e0*/  FMUL.FTZ R30, R13, R10 ;  /* 0x0000000a0d1e7220 */ /* 0x000fe40000410000 */
[----:B------:R-:W-:Y:S02]  /*89f0*/  FFMA.FTZ R32, R35, R29, R32 ;  /* 0x0000001d23207223 */ /* 0x000fe40000010020 */
[----:B------:R-:W-:-:S02]  /*8a00*/  FFMA.FTZ R25, R8, R9, -R25 ;  /* 0x0000000908197223 */ /* 0x000fc40000010819 */
[----:B------:R-:W-:Y:S01]  /*8a10*/  FFMA.FTZ R28, R8, R31, R28 ;  /* 0x0000001f081c7223 */ /* 0x000fe2000001001c */
[----:B------:R-:W-:Y:S01]  /*8a20*/  F2FP.PACK_AB R8, R33, R34 ;  /* 0x000000222108723e */ /* 0x000fe200000000ff */
[C---:B------:R-:W-:Y:S01]  /*8a30*/  FFMA.FTZ R22, R15.reuse, R10, -R22 ;  /* 0x0000000a0f167223 */ /* 0x040fe20000010816 */
[----:B------:R-:W-:Y:S01]  /*8a40*/  F2FP.PACK_AB R9, R32, R27 ;  /* 0x0000001b2009723e */ /* 0x000fe200000000ff */
[----:B------:R-:W-:Y:S01]  /*8a50*/  FFMA.FTZ R11, R15, R11, R30 ;  /* 0x0000000b0f0b7223 */ /* 0x000fe2000001001e */
[----:B------:R-:W-:-:S04]  /*8a60*/  F2FP.PACK_AB R10, R28, R25 ;  /* 0x000000191c0a723e */ /* 0x000fc800000000ff */
[----:B------:R-:W-:-:S05]  /*8a70*/  F2FP.PACK_AB R11, R11, R22 ;  /* 0x000000160b0b723e */ /* 0x000fca00000000ff */
[----:B------:R1:W-:Y:S02]  /*8a80*/  STS.128 [R39+0x1b080], R8 ;  /* 0x01b0800827007388 */ /* 0x0003e40000000c00 */
.L_x_120:
[----:B------:R-:W-:Y:S05]  /*8a90*/  BSYNC B0 ;  /* 0x0000000000007941 */ /* 0x000fea0003800000 */
.L_x_119:
[----:B------:R-:W-:-:S04]  /*8aa0*/  IADD3 R6, R6, 0x60, RZ ;  /* 0x0000006006067810 */ /* 0x000fc80007ffe0ff */
[----:B------:R-:W-:-:S13]  /*8ab0*/  ISETP.GE.AND P0, PT, R6, c[0x0][0x27c], PT ;  /* 0x00009f0006007a0c */ /* 0x000fda0003f06270 */
[----:B------:R-:W-:Y:S05]  /*8ac0*/  @P0 BRA `(.L_x_114) ;  /* 0x00003a1000000947 */ /* 0x000fea0003800000 */
[----:B-1----:R-:W1:Y:S01]  /*8ad0*/  LDS.128 R8, [R39+0x1f080] ;  /* 0x01f0800027087984 */ /* 0x002e620000000c00 */
[----:B------:R-:W-:Y:S02]  /*8ae0*/  HADD2.F32 R6, -RZ, R24.H1_H1 ;  /* 0x30000018ff067230 */ /* 0x000fe40000004100 */
[----:B------:R-:W-:Y:S02]  /*8af0*/  HADD2.F32 R27, -RZ, R12.H1_H1 ;  /* 0x3000000cff1b7230 */ /* 0x000fe40000004100 */
[----:B------:R-:W-:Y:S02]  /*8b00*/  HADD2.F32 R28, -RZ, R26.H1_H1 ;  /* 0x3000001aff1c7230 */ /* 0x000fe40000004100 */
[----:B------:R-:W-:Y:S02]  /*8b10*/  HADD2.F32 R31, -RZ, R14.H1_H1 ;  /* 0x3000000eff1f7230 */ /* 0x000fe40000004100 */
[----:B------:R-:W-:Y:S02]  /*8b20*/  HADD2.F32 R24, -RZ, R24.H0_H0 ;  /* 0x20000018ff187230 */ /* 0x000fe40000004100 */
[----:B------:R-:W-:-:S02]  /*8b30*/  HADD2.F32 R12, -RZ, R12.H0_H0 ;  /* 0x2000000cff0c7230 */ /* 0x000fc40000004100 */
        /* <DEDUP_REMOVED lines=11> */
[----:B------:R-:W-:Y:S01]  /*8bf0*/  FFMA.FTZ R29, R28, R13, -R29 ;  /* 0x0000000d1c1d7223 */ /* 0x000fe2000001081d */
[--C-:B------:R-:W-:Y:S01]  /*8c00*/  HADD2.F32 R10, -RZ, R11.reuse.H0_H0 ;  /* 0x2000000bff0a7230 */ /* 0x100fe20000004100 */
[-C--:B------:R-:W-:Y:S01]  /*8c10*/  FMUL.FTZ R27, R27, R8.reuse ;  /* 0x000000081b1b7220 */ /* 0x080fe20000410000 */
[----:B------:R-:W-:Y:S01]  /*8c20*/  HADD2.F32 R11, -RZ, R11.H1_H1 ;  /* 0x3000000bff0b7230 */ /* 0x000fe20000004100 */
[----:B------:R-:W-:-:S02]  /*8c30*/  FFMA.FTZ R6, R31, R8, -R6 ;  /* 0x000000081f067223 */ /* 0x000fc40000010806 */
[----:B------:R-:W-:Y:S02]  /*8c40*/  FMUL.FTZ R8, R24, R25 ;  /* 0x0000001918087220 */ /* 0x000fe40000410000 */
[----:B------:R-:W-:Y:S02]  /*8c50*/  FMUL.FTZ R13, R12, R11 ;  /* 0x0000000b0c0d7220 */ /* 0x000fe40000410000 */
[----:B------:R-:W-:Y:S02]  /*8c60*/  FMUL.FTZ R24, R24, R9 ;  /* 0x0000000918187220 */ /* 0x000fe40000410000 */
[----:B------:R-:W-:Y:S02]  /*8c70*/  FMUL.FTZ R12, R12, R10 ;  /* 0x0000000a0c0c7220 */ /* 0x000fe40000410000 */
[----:B------:R-:W-:Y:S02]  /*8c80*/  FFMA.FTZ R30, R28, R15, R30 ;  /* 0x0000000f1c1e7223 */ /* 0x000fe4000001001e */
[----:B------:R-:W-:-:S02]  /*8c90*/  FFMA.FTZ R27, R31, R22, R27 ;  /* 0x000000161f1b7223 */ /* 0x000fc4000001001b */
[----:B------:R-:W-:Y:S01]  /*8ca0*/  FFMA.FTZ R15, R26, R9, -R8 ;  /* 0x000000091a0f7223 */ /* 0x000fe20000010808 */
[----:B------:R-:W-:Y:S01]  /*8cb0*/  F2FP.PACK_AB R8, R30, R29 ;  /* 0x0000001d1e08723e */ /* 0x000fe200000000ff */
[----:B------:R-:W-:Y:S01]  /*8cc0*/  FFMA.FTZ R24, R26, R25, R24 ;  /* 0x000000191a187223 */ /* 0x000fe20000010018 */
[----:B------:R-:W-:Y:S01]  /*8cd0*/  F2FP.PACK_AB R9, R27, R6 ;  /* 0x000000061b09723e */ /* 0x000fe200000000ff */
[C---:B------:R-:W-:Y:S02]  /*8ce0*/  FFMA.FTZ R13, R14.reuse, R10, -R13 ;  /* 0x0000000a0e0d7223 */ /* 0x040fe4000001080d */
[----:B------:R-:W-:Y:S01]  /*8cf0*/  FFMA.FTZ R12, R14, R11, R12 ;  /* 0x0000000b0e0c7223 */ /* 0x000fe2000001000c */
[----:B------:R-:W-:-:S04]  /*8d00*/  F2FP.PACK_AB R10, R24, R15 ;  /* 0x0000000f180a723e */ /* 0x000fc800000000ff */
[----:B------:R-:W-:-:S05]  /*8d10*/  F2FP.PACK_AB R11, R12, R13 ;  /* 0x0000000d0c0b723e */ /* 0x000fca00000000ff */
[----:B------:R1:W-:Y:S01]  /*8d20*/  STS.128 [R39+0x1f080], R8 ;  /* 0x01f0800827007388 */ /* 0x0003e20000000c00 */
[----:B------:R-:W-:Y:S05]  /*8d30*/  BRA `(.L_x_114) ;  /* 0x000037a000007947 */ /* 0x000fea0003800000 */
.L_x_87:
[----:B------:R-:W-:Y:S01]  /*8d40*/  BSSY B0, `(.L_x_121) ;  /* 0x000001f000007945 */ /* 0x000fe20003800000 */
[----:B---3--:R-:W-:Y:S01]  /*8d50*/  CS2R R26, SRZ ;  /* 0x00000000001a7805 */ /* 0x008fe2000001ff00 */
[----:B------:R-:W-:Y:S01]  /*8d60*/  CS2R R24, SRZ ;  /* 0x0000000000187805 */ /* 0x000fe2000001ff00 */
[----:B------:R-:W-:Y:S01]  /*8d70*/  CS2R R50, SRZ ;  /* 0x0000000000327805 */ /* 0x000fe2000001ff00 */
[----:B------:R-:W-:Y:S01]  /*8d80*/  CS2R R48, SRZ ;  /* 0x0000000000307805 */ /* 0x000fe2000001ff00 */
[----:B------:R-:W-:Y:S01]  /*8d90*/  CS2R R14, SRZ ;  /* 0x00000000000e7805 */ /* 0x000fe2000001ff00 */
[----:B------:R-:W-:Y:S01]  /*8da0*/  CS2R R12, SRZ ;  /* 0x00000000000c7805 */ /* 0x000fe2000001ff00 */
[----:B------:R-:W-:Y:S01]  /*8db0*/  CS2R R10, SRZ ;  /* 0x00000000000a7805 */ /* 0x000fe2000001ff00 */
[----:B------:R-:W-:Y:S01]  /*8dc0*/  CS2R R8, SRZ ;  /* 0x0000000000087805 */ /* 0x000fe2000001ff00 */
[----:B------:R-:W-:Y:S05]  /*8dd0*/  @P1 BRA `(.L_x_122) ;  /* 0x0000015000001947 */ /* 0x000fea0003800000 */
[----:B------:R-:W-:Y:S01]  /*8de0*/  ISETP.GE.AND P0, PT, R40, c[0x0][0x27c], PT ;  /* 0x00009f0028007a0c */ /* 0x000fe20003f06270 */
[----:B------:R-:W-:Y:S01]  /*8df0*/  CS2R R26, SRZ ;  /* 0x00000000001a7805 */ /* 0x000fe2000001ff00 */
[----:B------:R-:W-:-:S11]  /*8e00*/  ISETP.GE.AND P1, PT, R30, c[0x0][0x27c], PT ;  /* 0x00009f001e007a0c */ /* 0x000fd60003f26270 */
[C---:B------:R-:W-:Y:S01]  /*8e10*/  @!P0 IMAD.SHL.U32 R15, R40.reuse, 0x2, RZ ;  /* 0x00000002280f8824 */ /* 0x040fe200078e00ff */
[----:B------:R-:W-:Y:S02]  /*8e20*/  @!P0 SHF.L.U64.HI R13, R40, 0x1, R45 ;  /* 0x00000001280d8819 */ /* 0x000fe4000001022d */
[----:B------:R-:W-:Y:S02]  /*8e30*/  @!P1 SHF.R.S32.HI R25, RZ, 0x1f, R30 ;  /* 0x0000001fff199819 */ /* 0x000fe4000001141e */
[----:B------:R-:W-:Y:S02]  /*8e40*/  @!P0 IADD3 R36, P6, R15, R28, RZ ;  /* 0x0000001c0f248210 */ /* 0x000fe40007fde0ff */
[----:B------:R-:W-:Y:S02]  /*8e50*/  @!P1 LEA.HI R6, R25, R30, RZ, 0x3 ;  /* 0x0000001e19069211 */ /* 0x000fe400078f18ff */
[----:B------:R-:W-:Y:S01]  /*8e60*/  CS2R R24, SRZ ;  /* 0x0000000000187805 */ /* 0x000fe2000001ff00 */
[----:B------:R-:W-:Y:S01]  /*8e70*/  @!P0 IMAD.X R37, R13, 0x1, R29, P6 ;  /* 0x000000010d258824 */ /* 0x000fe200030e061d */
[----:B------:R-:W-:-:S02]  /*8e80*/  @!P0 IADD3 R52, P6, R15, R32, RZ ;  /* 0x000000200f348210 */ /* 0x000fc40007fde0ff */
[----:B------:R-:W-:Y:S01]  /*8e90*/  @!P1 LOP3.LUT R6, R6, 0xfffffff8, RZ, 0xc0, !PT ;  /* 0xfffffff806069812 */ /* 0x000fe200078ec0ff */
[----:B------:R-:W-:Y:S01]  /*8ea0*/  CS2R R14, SRZ ;  /* 0x00000000000e7805 */ /* 0x000fe2000001ff00 */
[----:B------:R1:W5:Y:S01]  /*8eb0*/  @!P0 LD.E.128 R48, [R36.64] ;  /* 0x0000000a24308980 */ /* 0x000362000c101d00 */
[----:B------:R-:W-:Y:S02]  /*8ec0*/  @!P0 IMAD.X R53, R13, 0x1, R33, P6 ;  /* 0x000000010d358824 */ /* 0x000fe400030e0621 */
[----:B------:R-:W-:Y:S01]  /*8ed0*/  CS2R R12, SRZ ;  /* 0x00000000000c7805 */ /* 0x000fe2000001ff00 */
[C---:B------:R-:W-:Y:S02]  /*8ee0*/  @!P1 IMAD.WIDE R28, R6.reuse, 0x2, R28 ;  /* 0x00000002061c9825 */ /* 0x040fe400078e021c */
[----:B------:R1:W5:Y:S02]  /*8ef0*/  @!P0 LD.E.128 R8, [R52.64] ;  /* 0x0000000a34088980 */ /* 0x000364000c101d00 */
[----:B------:R-:W-:-:S02]  /*8f00*/  @!P1 IMAD.WIDE R32, R6, 0x2, R32 ;  /* 0x0000000206209825 */ /* 0x000fc400078e0220 */
[----:B------:R1:W5:Y:S04]  /*8f10*/  @!P1 LD.E.128 R24, [R28.64] ;  /* 0x0000000a1c189980 */ /* 0x000368000c101d00 */
[----:B------:R1:W5:Y:S02]  /*8f20*/  @!P1 LD.E.128 R12, [R32.64] ;  /* 0x0000000a200c9980 */ /* 0x000364000c101d00 */
.L_x_122:
[----:B------:R-:W-:Y:S05]  /*8f30*/  BSYNC B0 ;  /* 0x0000000000007941 */ /* 0x000fea0003800000 */
.L_x_121:
[--C-:B-----5:R-:W-:Y:S01]  /*8f40*/  SHF.R.U64 R42, R10, 0x10, R11.reuse ;  /* 0x000000100a2a7819 */ /* 0x120fe2000000120b */
[----:B------:R-:W-:Y:S01]  /*8f50*/  IMAD R65, R65, -0x80, R34 ;  /* 0xffffff8041417824 */ /* 0x000fe200078e0222 */
[----:B------:R-:W-:Y:S01]  /*8f60*/  SHF.R.U32.HI R31, RZ, 0x10, R11 ;  /* 0x00000010ff1f7819 */ /* 0x000fe2000001160b */
[--C-:B------:R-:W-:Y:S01]  /*8f70*/  IMAD.MOV.U32 R57, RZ, RZ, R51.reuse ;  /* 0x000000ffff397224 */ /* 0x100fe200078e0033 */
[--C-:B------:R-:W-:Y:S01]  /*8f80*/  SHF.R.U64 R54, R50, 0x10, R51.reuse ;  /* 0x0000001032367819 */ /* 0x100fe20000001233 */
[----:B------:R-:W-:Y:S01]  /*8f90*/  IMAD.MOV.U32 R38, RZ, RZ, R50 ;  /* 0x000000ffff267224 */ /* 0x000fe200078e0032 */
[----:B------:R-:W-:Y:S01]  /*8fa0*/  PRMT R31, R31, 0x5410, R42 ;  /* 0x000054101f1f7816 */ /* 0x000fe2000000002a */
[----:B-1----:R-:W-:Y:S01]  /*8fb0*/  IMAD.MOV.U32 R53, RZ, RZ, R24 ;  /* 0x000000ffff357224 */ /* 0x002fe200078e0018 */
[----:B------:R-:W-:Y:S01]  /*8fc0*/  IMNMX R42, R65, 0x80, PT ;  /* 0x00000080412a7817 */ /* 0x000fe20003800200 */
[----:B------:R-:W-:Y:S01]  /*8fd0*/  IMAD.MOV.U32 R59, RZ, RZ, R48 ;  /* 0x000000ffff3b7224 */ /* 0x000fe200078e0030 */
[----:B------:R-:W-:Y:S01]  /*8fe0*/  SHF.R.U32.HI R33, RZ, 0x10, R51 ;  /* 0x00000010ff217819 */ /* 0x000fe20000011633 */
[----:B------:R-:W-:Y:S01]  /*8ff0*/  IMAD.MOV.U32 R37, RZ, RZ, R49 ;  /* 0x000000ffff257224 */ /* 0x000fe200078e0031 */
[----:B------:R-:W-:Y:S01]  /*9000*/  ISETP.GE.AND P0, PT, R17, R42, PT ;  /* 0x0000002a1100720c */ /* 0x000fe20003f06270 */
[----:B------:R-:W-:Y:S01]  /*9010*/  IMAD.MOV.U32 R52, RZ, RZ, R26 ;  /* 0x000000ffff347224 */ /* 0x000fe200078e001a */
[----:B------:R-:W-:Y:S01]  /*9020*/  SHF.R.U64 R51, R24, 0x10, R25 ;  /* 0x0000001018337819 */ /* 0x000fe20000001219 */
[----:B------:R-:W-:Y:S01]  /*9030*/  IMAD.MOV.U32 R29, RZ, RZ, R27 ;  /* 0x000000ffff1d7224 */ /* 0x000fe200078e001b */
[--C-:B------:R-:W-:Y:S01]  /*9040*/  SHF.R.U64 R56, R48, 0x10, R49.reuse ;  /* 0x0000001030387819 */ /* 0x100fe20000001231 */
        /* <DEDUP_REMOVED lines=8> */
[--C-:B------:R-:W-:Y:S01]  /*90d0*/  IMAD.MOV.U32 R35, RZ, RZ, R9.reuse ;  /* 0x000000ffff237224 */ /* 0x100fe200078e0009 */
[----:B------:R-:W-:Y:S01]  /*90e0*/  SHF.R.U32.HI R48, RZ, 0x10, R9 ;  /* 0x00000010ff307819 */ /* 0x000fe20000011609 */
[----:B------:R-:W-:Y:S01]  /*90f0*/  IMAD.MOV.U32 R11, RZ, RZ, R12 ;  /* 0x000000ffff0b7224 */ /* 0x000fe200078e000c */
[----:B------:R-:W-:Y:S01]  /*9100*/  SHF.R.U32.HI R25, RZ, 0x10, R25 ;  /* 0x00000010ff197819 */ /* 0x000fe20000011619 */
[--C-:B------:R-:W-:Y:S01]  /*9110*/  IMAD.MOV.U32 R26, RZ, RZ, R13.reuse ;  /* 0x000000ffff1a7224 */ /* 0x100fe200078e000d */
[--C-:B------:R-:W-:Y:S01]  /*9120*/  SHF.R.U64 R9, R12, 0x10, R13.reuse ;  /* 0x000000100c097819 */ /* 0x100fe2000000120d */
        /* <DEDUP_REMOVED lines=21> */
[----:B------:R-:W-:Y:S01]  /*9280*/  PRMT R6, R6, 0x5410, R8 ;  /* 0x0000541006067816 */ /* 0x000fe20000000008 */
[----:B------:R-:W-:Y:S06]  /*9290*/  BAR.SYNC.DEFER_BLOCKING 0x0 ;  /* 0x0000000000007b1d */ /* 0x000fec0000010000 */
[----:B------:R-:W-:Y:S05]  /*92a0*/  @P0 BRA `(.L_x_124) ;  /* 0x00000bd000000947 */ /* 0x000fea0003800000 */
[----:B------:R-:W-:Y:S01]  /*92b0*/  ISETP.GE.AND P0, PT, R40, c[0x0][0x27c], PT ;  /* 0x00009f0028007a0c */ /* 0x000fe20003f06270 */
[----:B------:R-:W-:Y:S01]  /*92c0*/  IMAD.MOV.U32 R49, RZ, RZ, c[0x0][0x27c] ;  /* 0x00009f00ff317624 */ /* 0x000fe200078e00ff */
[----:B------:R-:W-:Y:S04]  /*92d0*/  BSSY B0, `(.L_x_125) ;  /* 0x0000059000007945 */ /* 0x000fe80003800000 */
[----:B------:R-:W-:-:S07]  /*92e0*/  SHF.R.U32.HI R49, RZ, 0x3, R49 ;  /* 0x00000003ff317819 */ /* 0x000fce0000011631 */
[----:B------:R-:W-:Y:S05]  /*92f0*/  @P0 BRA `(.L_x_126) ;  /* 0x0000056000000947 */ /* 0x000fea0003800000 */
[----:B------:R-:W-:Y:S01]  /*9300*/  IADD3 R10, R16, R49, RZ ;  /* 0x00000031100a7210 */ /* 0x000fe20007ffe0ff */
[----:B------:R-:W1:Y:S01]  /*9310*/  LDS.128 R12, [R39+0x10080] ;  /* 0x01008000270c7984 */ /* 0x000e620000000c00 */
[----:B------:R-:W-:Y:S02]  /*9320*/  HADD2.F32 R62, -RZ, R32.H1_H1 ;  /* 0x30000020ff3e7230 */ /* 0x000fe40000004100 */
[----:B------:R-:W-:Y:S01]  /*9330*/  SHF.R.S32.HI R9, RZ, 0x1f, R10 ;  /* 0x0000001fff097819 */ /* 0x000fe2000001140a */
[----:B------:R-:W-:Y:S01]  /*9340*/  HADD2.F32 R73, -RZ, R34.H1_H1 ;  /* 0x30000022ff497230 */ /* 0x000fe20000004100 */
[----:B------:R-:W-:Y:S01]  /*9350*/  SHF.L.U32 R8, R10, 0x3, RZ ;  /* 0x000000030a087819 */ /* 0x000fe200000006ff */
[--C-:B------:R-:W-:Y:S01]  /*9360*/  HADD2.F32 R67, -RZ, R35.reuse.H1_H1 ;  /* 0x30000023ff437230 */ /* 0x100fe20000004100 */
[----:B------:R-:W-:Y:S01]  /*9370*/  LEA.HI R9, R9, R10, RZ, 0x3 ;  /* 0x0000000a09097211 */ /* 0x000fe200078f18ff */
[----:B------:R-:W-:Y:S01]  /*9380*/  HADD2.F32 R63, -RZ, R35.H0_H0 ;  /* 0x20000023ff3f7230 */ /* 0x000fe20000004100 */
[----:B------:R-:W-:Y:S01]  /*9390*/  LOP3.LUT R11, R43, 0x38, R8, 0xf8, !PT ;  /* 0x000000382b0b7812 */ /* 0x000fe200078ef808 */
[----:B------:R-:W-:Y:S01]  /*93a0*/  HADD2.F32 R58, -RZ, R36.H1_H1 ;  /* 0x30000024ff3a7230 */ /* 0x000fe20000004100 */
[----:B------:R-:W-:Y:S01]  /*93b0*/  SHF.L.U32 R9, R9, 0xa, RZ ;  /* 0x0000000a09097819 */ /* 0x000fe200000006ff */
[--C-:B------:R-:W-:Y:S01]  /*93c0*/  HADD2.F32 R74, -RZ, R37.reuse.H1_H1 ;  /* 0x30000025ff4a7230 */ /* 0x100fe20000004100 */
[----:B------:R-:W-:Y:S01]  /*93d0*/  LOP3.LUT R8, R11, R46, RZ, 0x3c, !PT ;  /* 0x0000002e0b087212 */ /* 0x000fe200078e3cff */
[----:B------:R-:W-:Y:S01]  /*93e0*/  HADD2.F32 R72, -RZ, R37.H0_H0 ;  /* 0x20000025ff487230 */ /* 0x000fe20000004100 */
[----:B------:R-:W-:Y:S01]  /*93f0*/  LOP3.LUT R9, R9, 0x7fffe000, RZ, 0xc0, !PT ;  /* 0x7fffe00009097812 */ /* 0x000fe200078ec0ff */
[----:B------:R-:W-:-:S02]  /*9400*/  HADD2.F32 R70, -RZ, R38.H1_H1 ;  /* 0x30000026ff467230 */ /* 0x000fc40000004100 */
[----:B------:R-:W-:Y:S01]  /*9410*/  HADD2.F32 R61, -RZ, R32.H0_H0 ;  /* 0x20000020ff3d7230 */ /* 0x000fe20000004100 */
[----:B------:R-:W-:Y:S01]  /*9420*/  IADD3 R8, R8, R9, R41 ;  /* 0x0000000908087210 */ /* 0x000fe20007ffe029 */
[----:B------:R-:W-:Y:S02]  /*9430*/  HADD2.F32 R56, -RZ, R31.H1_H1 ;  /* 0x3000001fff387230 */ /* 0x000fe40000004100 */
[----:B------:R-:W-:Y:S01]  /*9440*/  HADD2.F32 R71, -RZ, R34.H0_H0 ;  /* 0x20000022ff477230 */ /* 0x000fe20000004100 */
[----:B------:R-:W-:Y:S01]  /*9450*/  SHF.L.U32 R47, R8, 0x1, RZ ;  /* 0x00000001082f7819 */ /* 0x000fe200000006ff */
[--C-:B------:R-:W-:Y:S02]  /*9460*/  HADD2.F32 R69, -RZ, R33.reuse.H1_H1 ;  /* 0x30000021ff457230 */ /* 0x100fe40000004100 */
[----:B------:R-:W-:Y:S02]  /*9470*/  HADD2.F32 R66, -RZ, R33.H0_H0 ;  /* 0x20000021ff427230 */ /* 0x000fe40000004100 */
[----:B------:R-:W2:Y:S01]  /*9480*/  LDS.128 R8, [R47+0x10080] ;  /* 0x010080002f087984 */ /* 0x000ea20000000c00 */
[----:B------:R-:W-:-:S02]  /*9490*/  HADD2.F32 R68, -RZ, R38.H0_H0 ;  /* 0x20000026ff447230 */ /* 0x000fc40000004100 */
[--C-:B-1----:R-:W-:Y:S02]  /*94a0*/  HADD2.F32 R51, -RZ, R12.reuse.H1_H1 ;  /* 0x3000000cff337230 */ /* 0x102fe40000004100 */
[----:B------:R-:W-:Y:S02]  /*94b0*/  HADD2.F32 R48, -RZ, R12.H0_H0 ;  /* 0x2000000cff307230 */ /* 0x000fe40000004100 */
[--C-:B------:R-:W-:Y:S01]  /*94c0*/  HADD2.F32 R12, -RZ, R13.reuse.H0_H0 ;  /* 0x2000000dff0c7230 */ /* 0x100fe20000004100 */
[----:B------:R-:W-:Y:S01]  /*94d0*/  FMUL.FTZ R60, R51, R62 ;  /* 0x0000003e333c7220 */ /* 0x000fe20000410000 */
[----:B------:R-:W-:Y:S02]  /*94e0*/  HADD2.F32 R52, -RZ, R13.H1_H1 ;  /* 0x3000000dff347230 */ /* 0x000fe40000004100 */
[--C-:B------:R-:W-:Y:S01]  /*94f0*/  HADD2.F32 R13, -RZ, R14.reuse.H0_H0 ;  /* 0x2000000eff0d7230 */ /* 0x100fe20000004100 */
[----:B------:R-:W-:Y:S01]  /*9500*/  FMUL.FTZ R54, R12, R63 ;  /* 0x0000003f0c367220 */ /* 0x000fe20000410000 */
[----:B------:R-:W-:-:S02]  /*9510*/  HADD2.F32 R53, -RZ, R14.H1_H1 ;  /* 0x3000000eff357230 */ /* 0x000fc40000004100 */
[--C-:B------:R-:W-:Y:S02]  /*9520*/  HADD2.F32 R14, -RZ, R15.reuse.H0_H0 ;  /* 0x2000000fff0e7230 */ /* 0x100fe40000004100 */
[----:B------:R-:W-:Y:S02]  /*9530*/  HADD2.F32 R15, -RZ, R15.H1_H1 ;  /* 0x3000000fff0f7230 */ /* 0x000fe40000004100 */
[--C-:B--2---:R-:W-:Y:S02]  /*9540*/  HADD2.F32 R65, -RZ, R8.reuse.H0_H0 ;  /* 0x20000008ff417230 */ /* 0x104fe40000004100 */
[----:B------:R-:W-:Y:S02]  /*9550*/  HADD2.F32 R8, -RZ, R8.H1_H1 ;  /* 0x30000008ff087230 */ /* 0x000fe40000004100 */
[--C-:B------:R-:W-:Y:S02]  /*9560*/  HADD2.F32 R57, -RZ, R10.reuse.H0_H0 ;  /* 0x2000000aff397230 */ /* 0x100fe40000004100 */
[--C-:B------:R-:W-:Y:S01]  /*9570*/  HADD2.F32 R59, -RZ, R9.reuse.H0_H0 ;  /* 0x20000009ff3b7230 */ /* 0x100fe20000004100 */
[C---:B------:R-:W-:Y:S01]  /*9580*/  FMUL.FTZ R62, R8.reuse, R62 ;  /* 0x0000003e083e7220 */ /* 0x040fe20000410000 */
[----:B------:R-:W-:Y:S01]  /*9590*/  HADD2.F32 R50, -RZ, R9.H1_H1 ;  /* 0x30000009ff327230 */ /* 0x000fe20000004100 */
[----:B------:R-:W-:Y:S01]  /*95a0*/  FFMA.FTZ R60, R8, R73, R60 ;  /* 0x00000049083c7223 */ /* 0x000fe2000001003c */
[----:B------:R-:W-:Y:S01]  /*95b0*/  HADD2.F32 R10, -RZ, R10.H1_H1 ;  /* 0x3000000aff0a7230 */ /* 0x000fe20000004100 */
[-C--:B------:R-:W-:Y:S01]  /*95c0*/  FMUL.FTZ R9, R48, R67.reuse ;  /* 0x0000004330097220 */ /* 0x080fe20000410000 */
[--C-:B------:R-:W-:Y:S01]  /*95d0*/  HADD2.F32 R77, -RZ, R11.reuse.H0_H0 ;  /* 0x2000000bff4d7230 */ /* 0x100fe20000004100 */
[----:B------:R-:W-:Y:S01]  /*95e0*/  FMUL.FTZ R8, R13, R58 ;  /* 0x0000003a0d087220 */ /* 0x000fe20000410000 */
[----:B------:R-:W-:Y:S01]  /*95f0*/  HADD2.F32 R75, -RZ, R11.H1_H1 ;  /* 0x3000000bff4b7230 */ /* 0x000fe20000004100 */
[----:B------:R-:W-:-:S02]  /*9600*/  FMUL.FTZ R67, R65, R67 ;  /* 0x0000004341437220 */ /* 0x000fc40000410000 */
[----:B------:R-:W-:Y:S02]  /*9610*/  FMUL.FTZ R58, R57, R58 ;  /* 0x0000003a393a7220 */ /* 0x000fe40000410000 */
[----:B------:R-:W-:Y:S02]  /*9620*/  FFMA.FTZ R65, R65, R74, R9 ;  /* 0x0000004a41417223 */ /* 0x000fe40000010009 */
[C---:B------:R-:W-:Y:S02]  /*9630*/  FMUL.FTZ R63, R59.reuse, R63 ;  /* 0x0000003f3b3f7220 */ /* 0x040fe40000410000 */
[----:B------:R-:W-:Y:S01]  /*9640*/  FFMA.FTZ R54, R59, R72, R54 ;  /* 0x000000483b367223 */ /* 0x000fe20000010036 */
[----:B------:R-:W-:Y:S01]  /*9650*/  HADD2.F32 R59, -RZ, R36.H0_H0 ;  /* 0x20000024ff3b7230 */ /* 0x000fe20000004100 */
[----:B------:R-:W-:Y:S01]  /*9660*/  FFMA.FTZ R57, R57, R70, R8 ;  /* 0x0000004639397223 */ /* 0x000fe20000010008 */
[----:B------:R-:W-:Y:S01]  /*9670*/  HADD2.F32 R8, -RZ, R31.H0_H0 ;  /* 0x2000001fff087230 */ /* 0x000fe20000004100 */
[----:B------:R-:W-:-:S02]  /*9680*/  FMUL.FTZ R9, R52, R61 ;  /* 0x0000003d34097220 */ /* 0x000fc40000410000 */
[-C--:B------:R-:W-:Y:S02]  /*9690*/  FMUL.FTZ R11, R53, R56.reuse ;  /* 0x00000038350b7220 */ /* 0x080fe40000410000 */
[----:B------:R-:W-:Y:S02]  /*96a0*/  FMUL.FTZ R56, R10, R56 ;  /* 0x000000380a387220 */ /* 0x000fe40000410000 */
[C---:B------:R-:W-:Y:S02]  /*96b0*/  FMUL.FTZ R61, R50.reuse, R61 ;  /* 0x0000003d323d7220 */ /* 0x040fe40000410000 */
[----:B------:R-:W-:Y:S02]  /*96c0*/  FFMA.FTZ R9, R50, R71, R9 ;  /* 0x0000004732097223 */ /* 0x000fe40000010009 */
[----:B------:R-:W-:Y:S02]  /*96d0*/  FFMA.FTZ R10, R10, R69, R11 ;  /* 0x000000450a0a7223 */ /* 0x000fe4000001000b */
[----:B------:R-:W-:Y:S01]  /*96e0*/  FMUL.FTZ R50, R14, R59 ;  /* 0x0000003b0e327220 */ /* 0x000fe20000410000 */
[----:B------:R-:W-:Y:S01]  /*96f0*/  F2FP.PACK_AB R9, R9, R54 ;  /* 0x000000360909723e */ /* 0x000fe200000000ff */
[----:B------:R-:W-:Y:S01]  /*9700*/  FMUL.FTZ R11, R15, R8 ;  /* 0x000000080f0b7220 */ /* 0x000fe20000410000 */
[----:B------:R-:W-:Y:S01]  /*9710*/  F2FP.PACK_AB R10, R10, R57 ;  /* 0x000000390a0a723e */ /* 0x000fe200000000ff */
[----:B------:R-:W-:-:S02]  /*9720*/  FMUL.FTZ R59, R77, R59 ;  /* 0x0000003b4d3b7220 */ /* 0x000fc40000410000 */
[C---:B------:R-:W-:Y:S02]  /*9730*/  FMUL.FTZ R8, R75.reuse, R8 ;  /* 0x000000084b087220 */ /* 0x040fe40000410000 */
[----:B------:R-:W-:Y:S02]  /*9740*/  FFMA.FTZ R11, R75, R66, R11 ;  /* 0x000000424b0b7223 */ /* 0x000fe4000001000b */
[----:B------:R-:W-:Y:S02]  /*9750*/  FFMA.FTZ R67, R48, R74, -R67 ;  /* 0x0000004a30437223 */ /* 0x000fe40000010843 */
[----:B------:R-:W-:Y:S02]  /*9760*/  FFMA.FTZ R62, R51, R73, -R62 ;  /* 0x00000049333e7223 */ /* 0x000fe4000001083e */
[----:B------:R-:W-:Y:S02]  /*9770*/  FFMA.FTZ R63, R12, R72, -R63 ;  /* 0x000000480c3f7223 */ /* 0x000fe4000001083f */
[----:B------:R-:W-:Y:S01]  /*9780*/  FFMA.FTZ R52, R52, R71, -R61 ;  /* 0x0000004734347223 */ /* 0x000fe2000001083d */
[----:B------:R-:W-:Y:S01]  /*9790*/  F2FP.PACK_AB R12, R62, R67 ;  /* 0x000000433e0c723e */ /* 0x000fe200000000ff */
[----:B------:R-:W-:-:S02]  /*97a0*/  FFMA.FTZ R58, R13, R70, -R58 ;  /* 0x000000460d3a7223 */ /* 0x000fc4000001083a */
[----:B------:R-:W-:Y:S01]  /*97b0*/  FFMA.FTZ R53, R53, R69, -R56 ;  /* 0x0000004535357223 */ /* 0x000fe20000010838 */
[----:B------:R-:W-:Y:S01]  /*97c0*/  F2FP.PACK_AB R13, R52, R63 ;  /* 0x0000003f340d723e */ /* 0x000fe200000000ff */
[----:B------:R-:W-:Y:S02]  /*97d0*/  FFMA.FTZ R59, R14, R68, -R59 ;  /* 0x000000440e3b7223 */ /* 0x000fe4000001083b */
[----:B------:R-:W-:Y:S01]  /*97e0*/  FFMA.FTZ R66, R15, R66, -R8 ;  /* 0x000000420f427223 */ /* 0x000fe20000010808 */
[----:B------:R-:W-:Y:S01]  /*97f0*/  F2FP.PACK_AB R14, R53, R58 ;  /* 0x0000003a350e723e */ /* 0x000fe200000000ff */
[----:B------:R-:W-:Y:S01]  /*9800*/  FFMA.FTZ R50, R77, R68, R50 ;  /* 0x000000444d327223 */ /* 0x000fe20000010032 */
[----:B------:R-:W-:Y:S02]  /*9810*/  F2FP.PACK_AB R8, R60, R65 ;  /* 0x000000413c08723e */ /* 0x000fe400000000ff */
[----:B------:R-:W-:Y:S02]  /*9820*/  F2FP.PACK_AB R15, R66, R59 ;  /* 0x0000003b420f723e */ /* 0x000fe400000000ff */
[----:B------:R-:W-:-:S03]  /*9830*/  F2FP.PACK_AB R11, R11, R50 ;  /* 0x000000320b0b723e */ /* 0x000fc600000000ff */
[----:B------:R1:W-:Y:S04]  /*9840*/  STS.128 [R39+0x10080], R12 ;  /* 0x0100800c27007388 */ /* 0x0003e80000000c00 */
[----:B------:R1:W-:Y:S02]  /*9850*/  STS.128 [R47+0x10080], R8 ;  /* 0x010080082f007388 */ /* 0x0003e40000000c00 */
.L_x_126:
[----:B------:R-:W-:Y:S05]  /*9860*/  BSYNC B0 ;  /* 0x0000000000007941 */ /* 0x000fea0003800000 */
.L_x_125:
[----:B------:R-:W-:-:S13]  /*9870*/  ISETP.GE.AND P0, PT, R30, c[0x0][0x27c], PT ;  /* 0x00009f001e007a0c */ /* 0x000fda0003f06270 */
[----:B------:R-:W-:Y:S05]  /*9880*/  @P0 BRA `(.L_x_124) ;  /* 0x000005f000000947 */ /* 0x000fea0003800000 */
[----:B-1----:R-:W-:Y:S01]  /*9890*/  SHF.R.S32.HI R9, RZ, 0x1f, R30 ;  /* 0x0000001fff097819 */ /* 0x002fe2000001141e */
[----:B------:R-:W-:Y:S02]  /*98a0*/  HADD2.F32 R60, -RZ, R26.H1_H1 ;  /* 0x3000001aff3c7230 */ /* 0x000fe40000004100 */
[----:B------:R-:W-:Y:S01]  /*98b0*/  HADD2.F32 R58, -RZ, R22.H1_H1 ;  /* 0x30000016ff3a7230 */ /* 0x000fe20000004100 */
[CC--:B------:R-:W-:Y:S01]  /*98c0*/  LEA.HI R8, R9.reuse, R30.reuse, RZ, 0x3 ;  /* 0x0000001e09087211 */ /* 0x0c0fe200078f18ff */
[----:B------:R-:W-:Y:S01]  /*98d0*/  HADD2.F32 R70, -RZ, R28.H1_H1 ;  /* 0x3000001cff467230 */ /* 0x000fe20000004100 */
[----:B------:R-:W-:Y:S01]  /*98e0*/  LEA.HI R9, R9, R30, RZ, 0x6 ;  /* 0x0000001e09097211 */ /* 0x000fe200078f30ff */
[----:B------:R-:W-:Y:S01]  /*98f0*/  HADD2.F32 R57, -RZ, R22.H0_H0 ;  /* 0x20000016ff397230 */ /* 0x000fe20000004100 */
[----:B------:R-:W-:Y:S01]  /*9900*/  LEA.HI.SX32 R49, R8, R49, 0x1d ;  /* 0x0000003108317211 */ /* 0x000fe200078feaff */
[----:B------:R-:W-:Y:S01]  /*9910*/  HADD2.F32 R69, -RZ, R25.H1_H1 ;  /* 0x30000019ff457230 */ /* 0x000fe20000004100 */
[----:B------:R-:W-:Y:S01]  /*9920*/  LOP3.LUT R11, R43, 0x38, R8, 0xf8, !PT ;  /* 0x000000382b0b7812 */ /* 0x000fe200078ef808 */
[----:B------:R-:W-:Y:S01]  /*9930*/  HADD2.F32 R59, -RZ, R26.H0_H0 ;  /* 0x2000001aff3b7230 */ /* 0x000fe20000004100 */
[----:B------:R-:W-:Y:S01]  /*9940*/  SHF.R.S32.HI R8, RZ, 0x1f, R49 ;  /* 0x0000001fff087819 */ /* 0x000fe20000011431 */
[----:B------:R-:W-:Y:S01]  /*9950*/  HADD2.F32 R62, -RZ, R27.H1_H1 ;  /* 0x3000001bff3e7230 */ /* 0x000fe20000004100 */
[----:B------:R-:W-:Y:S01]  /*9960*/  SHF.L.U32 R10, R49, 0x3, RZ ;  /* 0x00000003310a7819 */ /* 0x000fe200000006ff */
[----:B------:R-:W-:Y:S01]  /*9970*/  HADD2.F32 R67, -RZ, R25.H0_H0 ;  /* 0x20000019ff437230 */ /* 0x000fe20000004100 */
[----:B------:R-:W-:Y:S01]  /*9980*/  LEA.HI R8, R8, R49, RZ, 0x3 ;  /* 0x0000003108087211 */ /* 0x000fe200078f18ff */
[----:B------:R-:W-:Y:S01]  /*9990*/  HADD2.F32 R68, -RZ, R28.H0_H0 ;  /* 0x2000001cff447230 */ /* 0x000fe20000004100 */
[----:B------:R-:W-:Y:S01]  /*99a0*/  SHF.L.U32 R9, R9, 0x7, RZ ;  /* 0x0000000709097819 */ /* 0x000fe200000006ff */
[--C-:B------:R-:W-:Y:S01]  /*99b0*/  HADD2.F32 R66, -RZ, R29.reuse.H1_H1 ;  /* 0x3000001dff427230 */ /* 0x100fe20000004100 */
[----:B------:R-:W-:Y:S01]  /*99c0*/  LOP3.LUT R43, R43, 0x38, R10, 0xf8, !PT ;  /* 0x000000382b2b7812 */ /* 0x000fe200078ef80a */
[----:B------:R-:W-:Y:S01]  /*99d0*/  HADD2.F32 R52, -RZ, R6.H1_H1 ;  /* 0x30000006ff347230 */ /* 0x000fe20000004100 */
[----:B------:R-:W-:Y:S01]  /*99e0*/  SHF.L.U32 R8, R8, 0xa, RZ ;  /* 0x0000000a08087819 */ /* 0x000fe200000006ff */
[----:B------:R-:W-:Y:S01]  /*99f0*/  HADD2.F32 R65, -RZ, R24.H1_H1 ;  /* 0x30000018ff417230 */ /* 0x000fe20000004100 */
[----:B------:R-:W-:Y:S01]  /*9a00*/  LOP3.LUT R9, R9, 0x7fffe000, RZ, 0xc0, !PT ;  /* 0x7fffe00009097812 */ /* 0x000fe200078ec0ff */
[----:B------:R-:W-:Y:S01]  /*9a10*/  HADD2.F32 R63, -RZ, R29.H0_H0 ;  /* 0x2000001dff3f7230 */ /* 0x000fe20000004100 */
[----:B------:R-:W-:-:S02]  /*9a20*/  LOP3.LUT R12, R11, R46, RZ, 0x3c, !PT ;  /* 0x0000002e0b0c7212 */ /* 0x000fc400078e3cff */
[----:B------:R-:W-:Y:S02]  /*9a30*/  LOP3.LUT R46, R43, R46, RZ, 0x3c, !PT ;  /* 0x0000002e2b2e7212 */ /* 0x000fe400078e3cff */
[----:B------:R-:W-:Y:S02]  /*9a40*/  LOP3.LUT R8, R8, 0x7fffe000, RZ, 0xc0, !PT ;  /* 0x7fffe00008087812 */ /* 0x000fe400078ec0ff */
[--C-:B------:R-:W-:Y:S02]  /*9a50*/  IADD3 R9, R12, R9, R41.reuse ;  /* 0x000000090c097210 */ /* 0x100fe40007ffe029 */
[----:B------:R-:W-:Y:S02]  /*9a60*/  IADD3 R41, R46, R8, R41 ;  /* 0x000000082e297210 */ /* 0x000fe40007ffe029 */
[----:B------:R-:W-:Y:S02]  /*9a70*/  SHF.L.U32 R39, R9, 0x1, RZ ;  /* 0x0000000109277819 */ /* 0x000fe400000006ff */
[----:B------:R-:W-:-:S03]  /*9a80*/  SHF.L.U32 R41, R41, 0x1, RZ ;  /* 0x0000000129297819 */ /* 0x000fc600000006ff */
[----:B------:R-:W1:Y:S04]  /*9a90*/  LDS.128 R12, [R39+0x10080] ;  /* 0x01008000270c7984 */ /* 0x000e680000000c00 */
[----:B------:R-:W2:Y:S01]  /*9aa0*/  LDS.128 R8, [R41+0x10080] ;  /* 0x0100800029087984 */ /* 0x000ea20000000c00 */
[--C-:B-1----:R-:W-:Y:S02]  /*9ab0*/  HADD2.F32 R43, -RZ, R12.reuse.H0_H0 ;  /* 0x2000000cff2b7230 */ /* 0x102fe40000004100 */
[----:B------:R-:W-:Y:S02]  /*9ac0*/  HADD2.F32 R47, -RZ, R12.H1_H1 ;  /* 0x3000000cff2f7230 */ /* 0x000fe40000004100 */
[--C-:B--2---:R-:W-:Y:S02]  /*9ad0*/  HADD2.F32 R61, -RZ, R8.reuse.H0_H0 ;  /* 0x20000008ff3d7230 */ /* 0x104fe40000004100 */
[--C-:B------:R-:W-:Y:S01]  /*9ae0*/  HADD2.F32 R53, -RZ, R9.reuse.H0_H0 ;  /* 0x20000009ff357230 */ /* 0x100fe20000004100 */
[----:B------:R-:W-:Y:S01]  /*9af0*/  FMUL.FTZ R56, R47, R58 ;  /* 0x0000003a2f387220 */ /* 0x000fe20000410000 */
[----:B------:R-:W-:Y:S01]  /*9b00*/  HADD2.F32 R54, -RZ, R9.H1_H1 ;  /* 0x30000009ff367230 */ /* 0x000fe20000004100 */
[-C--:B------:R-:W-:Y:S01]  /*9b10*/  FMUL.FTZ R9, R43, R60.reuse ;  /* 0x0000003c2b097220 */ /* 0x080fe20000410000 */
[--C-:B------:R-:W-:Y:S01]  /*9b20*/  HADD2.F32 R48, -RZ, R13.reuse.H1_H1 ;  /* 0x3000000dff307230 */ /* 0x100fe20000004100 */
[C---:B------:R-:W-:Y:S01]  /*9b30*/  FMUL.FTZ R60, R61.reuse, R60 ;  /* 0x0000003c3d3c7220 */ /* 0x040fe20000410000 */
[----:B------:R-:W-:Y:S01]  /*9b40*/  HADD2.F32 R12, -RZ, R13.H0_H0 ;  /* 0x2000000dff0c7230 */ /* 0x000fe20000004100 */
[----:B------:R-:W-:Y:S01]  /*9b50*/  FFMA.FTZ R61, R61, R70, R9 ;  /* 0x000000463d3d7223 */ /* 0x000fe20000010009 */
[----:B------:R-:W-:Y:S01]  /*9b60*/  HADD2.F32 R8, -RZ, R8.H1_H1 ;  /* 0x30000008ff087230 */ /* 0x000fe20000004100 */
[----:B------:R-:W-:Y:S01]  /*9b70*/  FMUL.FTZ R9, R48, R57 ;  /* 0x0000003930097220 */ /* 0x000fe20000410000 */
[----:B------:R-:W-:Y:S01]  /*9b80*/  HADD2.F32 R13, -RZ, R14.H0_H0 ;  /* 0x2000000eff0d7230 */ /* 0x000fe20000004100 */
[----:B------:R-:W-:Y:S01]  /*9b90*/  FMUL.FTZ R50, R12, R59 ;  /* 0x0000003b0c327220 */ /* 0x000fe20000410000 */
[----:B------:R-:W-:Y:S01]  /*9ba0*/  HADD2.F32 R51, -RZ, R10.H0_H0 ;  /* 0x2000000aff337230 */ /* 0x000fe20000004100 */
[C---:B------:R-:W-:Y:S01]  /*9bb0*/  FMUL.FTZ R58, R8.reuse, R58 ;  /* 0x0000003a083a7220 */ /* 0x040fe20000410000 */
[----:B------:R-:W-:Y:S01]  /*9bc0*/  HADD2.F32 R49, -RZ, R14.H1_H1 ;  /* 0x3000000eff317230 */ /* 0x000fe20000004100 */
[----:B------:R-:W-:Y:S01]  /*9bd0*/  FFMA.FTZ R56, R8, R69, R56 ;  /* 0x0000004508387223 */ /* 0x000fe20000010038 */
[----:B------:R-:W-:Y:S01]  /*9be0*/  HADD2.F32 R10, -RZ, R10.H1_H1 ;  /* 0x3000000aff0a7230 */ /* 0x000fe20000004100 */
[-C--:B------:R-:W-:Y:S01]  /*9bf0*/  FMUL.FTZ R8, R13, R62.reuse ;  /* 0x0000003e0d087220 */ /* 0x080fe20000410000 */
[----:B------:R-:W-:Y:S01]  /*9c00*/  HADD2.F32 R14, -RZ, R15.H0_H0 ;  /* 0x2000000fff0e7230 */ /* 0x000fe20000004100 */
[C---:B------:R-:W-:Y:S01]  /*9c10*/  FMUL.FTZ R57, R54.reuse, R57 ;  /* 0x0000003936397220 */ /* 0x040fe20000410000 */
[--C-:B------:R-:W-:Y:S01]  /*9c20*/  HADD2.F32 R46, -RZ, R11.reuse.H0_H0 ;  /* 0x2000000bff2e7230 */ /* 0x100fe20000004100 */
[----:B------:R-:W-:Y:S01]  /*9c30*/  FFMA.FTZ R9, R54, R67, R9 ;  /* 0x0000004336097223 */ /* 0x000fe20000010009 */
[----:B------:R-:W-:Y:S01]  /*9c40*/  HADD2.F32 R71, -RZ, R11.H1_H1 ;  /* 0x3000000bff477230 */ /* 0x000fe20000004100 */
[----:B------:R-:W-:Y:S01]  /*9c50*/  FMUL.FTZ R54, R51, R62 ;  /* 0x0000003e33367220 */ /* 0x000fe20000410000 */
[----:B------:R-:W-:Y:S01]  /*9c60*/  HADD2.F32 R15, -RZ, R15.H1_H1 ;  /* 0x3000000fff0f7230 */ /* 0x000fe20000004100 */
[C---:B------:R-:W-:Y:S01]  /*9c70*/  FMUL.FTZ R59, R53.reuse, R59 ;  /* 0x0000003b353b7220 */ /* 0x040fe20000410000 */
[----:B------:R-:W-:Y:S01]  /*9c80*/  HADD2.F32 R62, -RZ, R24.H0_H0 ;  /* 0x20000018ff3e7230 */ /* 0x000fe20000004100 */
[----:B------:R-:W-:Y:S01]  /*9c90*/  FFMA.FTZ R50, R53, R68, R50 ;  /* 0x0000004435327223 */ /* 0x000fe20000010032 */
[----:B------:R-:W-:Y:S01]  /*9ca0*/  HADD2.F32 R53, -RZ, R27.H0_H0 ;  /* 0x2000001bff357230 */ /* 0x000fe20000004100 */
[----:B------:R-:W-:Y:S01]  /*9cb0*/  FFMA.FTZ R51, R51, R66, R8 ;  /* 0x0000004233337223 */ /* 0x000fe20000010008 */
[----:B------:R-:W-:Y:S01]  /*9cc0*/  HADD2.F32 R8, -RZ, R6.H0_H0 ;  /* 0x20000006ff087230 */ /* 0x000fe20000004100 */
[----:B------:R-:W-:Y:S01]  /*9cd0*/  FMUL.FTZ R11, R49, R52 ;  /* 0x00000034310b7220 */ /* 0x000fe20000410000 */
[----:B------:R-:W-:Y:S01]  /*9ce0*/  F2FP.PACK_AB R9, R9, R50 ;  /* 0x000000320909723e */ /* 0x000fe200000000ff */
[----:B------:R-:W-:-:S02]  /*9cf0*/  FMUL.FTZ R52, R10, R52 ;  /* 0x000000340a347220 */ /* 0x000fc40000410000 */
[----:B------:R-:W-:Y:S02]  /*9d00*/  FFMA.FTZ R10, R10, R65, R11 ;  /* 0x000000410a0a7223 */ /* 0x000fe4000001000b */
[----:B------:R-:W-:Y:S02]  /*9d10*/  FMUL.FTZ R72, R14, R53 ;  /* 0x000000350e487220 */ /* 0x000fe40000410000 */
[-C--:B------:R-:W-:Y:S01]  /*9d20*/  FMUL.FTZ R11, R15, R8.reuse ;  /* 0x000000080f0b7220 */ /* 0x080fe20000410000 */
[----:B------:R-:W-:Y:S01]  /*9d30*/  F2FP.PACK_AB R10, R10, R51 ;  /* 0x000000330a0a723e */ /* 0x000fe200000000ff */
[----:B------:R-:W-:Y:S02]  /*9d40*/  FMUL.FTZ R53, R46, R53 ;  /* 0x000000352e357220 */ /* 0x000fe40000410000 */
[C---:B------:R-:W-:Y:S02]  /*9d50*/  FMUL.FTZ R8, R71.reuse, R8 ;  /* 0x0000000847087220 */ /* 0x040fe40000410000 */
[----:B------:R-:W-:-:S02]  /*9d60*/  FFMA.FTZ R11, R71, R62, R11 ;  /* 0x0000003e470b7223 */ /* 0x000fc4000001000b */
[----:B------:R-:W-:Y:S02]  /*9d70*/  FFMA.FTZ R60, R43, R70, -R60 ;  /* 0x000000462b3c7223 */ /* 0x000fe4000001083c */
[----:B------:R-:W-:Y:S02]  /*9d80*/  FFMA.FTZ R47, R47, R69, -R58 ;  /* 0x000000452f2f7223 */ /* 0x000fe4000001083a */
[----:B------:R-:W-:Y:S02]  /*9d90*/  FFMA.FTZ R59, R12, R68, -R59 ;  /* 0x000000440c3b7223 */ /* 0x000fe4000001083b */
[----:B------:R-:W-:Y:S01]  /*9da0*/  FFMA.FTZ R48, R48, R67, -R57 ;  /* 0x0000004330307223 */ /* 0x000fe20000010839 */
[----:B------:R-:W-:Y:S01]  /*9db0*/  F2FP.PACK_AB R12, R47, R60 ;  /* 0x0000003c2f0c723e */ /* 0x000fe200000000ff */
[----:B------:R-:W-:Y:S02]  /*9dc0*/  FFMA.FTZ R54, R13, R66, -R54 ;  /* 0x000000420d367223 */ /* 0x000fe40000010836 */
[----:B------:R-:W-:Y:S01]  /*9dd0*/  FFMA.FTZ R49, R49, R65, -R52 ;  /* 0x0000004131317223 */ /* 0x000fe20000010834 */
[----:B------:R-:W-:Y:S01]  /*9de0*/  F2FP.PACK_AB R13, R48, R59 ;  /* 0x0000003b300d723e */ /* 0x000fe200000000ff */
[----:B------:R-:W-:-:S02]  /*9df0*/  FFMA.FTZ R53, R14, R63, -R53 ;  /* 0x0000003f0e357223 */ /* 0x000fc40000010835 */
        /* <DEDUP_REMOVED lines=8> */
.L_x_124:
[----:B------:R-:W-:Y:S05]  /*9e80*/  BSYNC B1 ;  /* 0x0000000000017941 */ /* 0x000fea0003800000 */
.L_x_123:
[----:B-1----:R-:W-:Y:S01]  /*9e90*/  IADD3 R39, R17, 0x20, RZ ;  /* 0x0000002011277810 */ /* 0x002fe20007ffe0ff */
[----:B------:R-:W-:Y:S03]  /*9ea0*/  BSSY B1, `(.L_x_127) ;  /* 0x00000cb000017945 */ /* 0x000fe60003800000 */
[----:B------:R-:W-:-:S13]  /*9eb0*/  ISETP.GE.AND P0, PT, R39, R42, PT ;  /* 0x0000002a2700720c */ /* 0x000fda0003f06270 */
[----:B------:R-:W-:Y:S05]  /*9ec0*/  @P0 BRA `(.L_x_128) ;  /* 0x00000c8000000947 */ /* 0x000fea0003800000 */
[----:B------:R-:W-:Y:S01]  /*9ed0*/  ISETP.GE.AND P0, PT, R40, c[0x0][0x27c], PT ;  /* 0x00009f0028007a0c */ /* 0x000fe20003f06270 */
[----:B------:R-:W-:Y:S01]  /*9ee0*/  IMAD.SHL.U32 R49, R39, 0x40, RZ ;  /* 0x0000004027317824 */ /* 0x000fe200078e00ff */
[----:B------:R-:W-:Y:S01]  /*9ef0*/  SHF.R.S32.HI R8, RZ, 0x1f, R39 ;  /* 0x0000001fff087819 */ /* 0x000fe20000011427 */
[----:B------:R-:W-:Y:S01]  /*9f00*/  IMAD.MOV.U32 R41, RZ, RZ, c[0x0][0x27c] ;  /* 0x00009f00ff297624 */ /* 0x000fe200078e00ff */
[----:B------:R-:W-:Y:S02]  /*9f10*/  BSSY B0, `(.L_x_129) ;  /* 0x0000062000007945 */ /* 0x000fe40003800000 */
[----:B------:R-:W-:Y:S02]  /*9f20*/  LEA.HI R39, R8, R39, RZ, 0x3 ;  /* 0x0000002708277211 */ /* 0x000fe400078f18ff */
[----:B------:R-:W-:Y:S02]  /*9f30*/  LOP3.LUT R49, R49, 0x1c0, RZ, 0xc0, !PT ;  /* 0x000001c031317812 */ /* 0x000fe400078ec0ff */
[----:B------:R-:W-:Y:S01]  /*9f40*/  SHF.R.U32.HI R41, RZ, 0x3, R41 ;  /* 0x00000003ff297819 */ /* 0x000fe20000011629 */
[----:B------:R-:W-:Y:S01]  /*9f50*/  IMAD.SHL.U32 R39, R39, 0x40, RZ ;  /* 0x0000004027277824 */ /* 0x000fe200078e00ff */
[----:B------:R-:W-:-:S04]  /*9f60*/  SHF.R.U32.HI R47, RZ, 0x3, R49 ;  /* 0x00000003ff2f7819 */ /* 0x000fc80000011631 */
[----:B------:R-:W-:Y:S01]  /*9f70*/  LOP3.LUT R39, R39, 0xfffffe00, RZ, 0xc0, !PT ;  /* 0xfffffe0027277812 */ /* 0x000fe200078ec0ff */
[----:B------:R-:W-:Y:S05]  /*9f80*/  @P0 BRA `(.L_x_130) ;  /* 0x000005a000000947 */ /* 0x000fea0003800000 */
[----:B------:R-:W-:Y:S01]  /*9f90*/  IADD3 R9, R16, R41, RZ ;  /* 0x0000002910097210 */ /* 0x000fe20007ffe0ff */
[--C-:B------:R-:W-:Y:S01]  /*9fa0*/  HADD2.F32 R63, -RZ, R35.reuse.H1_H1 ;  /* 0x30000023ff3f7230 */ /* 0x100fe20000004100 */
[----:B------:R-:W-:Y:S01]  /*9fb0*/  LOP3.LUT R46, R49, 0x38, R44, 0xf8, !PT ;  /* 0x00000038312e7812 */ /* 0x000fe200078ef82c */
[----:B------:R-:W-:Y:S01]  /*9fc0*/  HADD2.F32 R60, -RZ, R34.H1_H1 ;  /* 0x30000022ff3c7230 */ /* 0x000fe20000004100 */
[----:B------:R-:W-:Y:S01]  /*9fd0*/  SHF.R.S32.HI R8, RZ, 0x1f, R9 ;  /* 0x0000001fff087819 */ /* 0x000fe20000011409 */
[----:B------:R-:W-:Y:S01]  /*9fe0*/  HADD2.F32 R69, -RZ, R35.H0_H0 ;  /* 0x20000023ff457230 */ /* 0x000fe20000004100 */
[----:B------:R-:W-:Y:S01]  /*9ff0*/  SHF.L.U32 R10, R9, 0x3, RZ ;  /* 0x00000003090a7819 */ /* 0x000fe200000006ff */
[----:B------:R-:W-:Y:S01]  /*a000*/  HADD2.F32 R65, -RZ, R37.H1_H1 ;  /* 0x30000025ff417230 */ /* 0x000fe20000004100 */
[----:B------:R-:W-:Y:S01]  /*a010*/  LEA.HI R8, R8, R9, RZ, 0x3 ;  /* 0x0000000908087211 */ /* 0x000fe200078f18ff */
[--C-:B------:R-:W-:Y:S01]  /*a020*/  HADD2.F32 R66, -RZ, R31.reuse.H1_H1 ;  /* 0x3000001fff427230 */ /* 0x100fe20000004100 */
[----:B------:R-:W-:Y:S01]  /*a030*/  LOP3.LUT R10, R49, 0x38, R10, 0xf8, !PT ;  /* 0x00000038310a7812 */ /* 0x000fe200078ef80a */
[----:B------:R-:W-:Y:S01]  /*a040*/  HADD2.F32 R74, -RZ, R31.H0_H0 ;  /* 0x2000001fff4a7230 */ /* 0x000fe20000004100 */
[----:B------:R-:W-:Y:S01]  /*a050*/  SHF.L.U32 R8, R8, 0xa, RZ ;  /* 0x0000000a08087819 */ /* 0x000fe200000006ff */
[----:B------:R-:W-:Y:S01]  /*a060*/  HADD2.F32 R77, -RZ, R36.H0_H0 ;  /* 0x20000024ff4d7230 */ /* 0x000fe20000004100 */
[----:B------:R-:W-:-:S02]  /*a070*/  LOP3.LUT R9, R10, R47, RZ, 0x3c, !PT ;  /* 0x0000002f0a097212 */ /* 0x000fc400078e3cff */
[----:B------:R-:W-:Y:S02]  /*a080*/  LOP3.LUT R8, R8, 0x7fffe000, RZ, 0xc0, !PT ;  /* 0x7fffe00008087812 */ /* 0x000fe400078ec0ff */
[----:B------:R-:W-:Y:S02]  /*a090*/  LOP3.LUT R46, R46, R47, RZ, 0x3c, !PT ;  /* 0x0000002f2e2e7212 */ /* 0x000fe400078e3cff */
[----:B------:R-:W-:Y:S02]  /*a0a0*/  IADD3 R8, R9, R8, R39 ;  /* 0x0000000809087210 */ /* 0x000fe40007ffe027 */
[----:B------:R-:W-:Y:S02]  /*a0b0*/  IADD3 R46, R39, R46, RZ ;  /* 0x0000002e272e7210 */ /* 0x000fe40007ffe0ff */
[----:B------:R-:W-:Y:S02]  /*a0c0*/  SHF.L.U32 R43, R8, 0x1, RZ ;  /* 0x00000001082b7819 */ /* 0x000fe400000006ff */
[----:B------:R-:W-:-:S03]  /*a0d0*/  SHF.L.U32 R46, R46, 0x1, RZ ;  /* 0x000000012e2e7819 */ /* 0x000fc600000006ff */
[----:B------:R-:W1:Y:S04]  /*a0e0*/  LDS.128 R8, [R43+0x10080] ;  /* 0x010080002b087984 */ /* 0x000e680000000c00 */
[----:B------:R-:W2:Y:S01]  /*a0f0*/  LDS.128 R12, [R46+0x10080] ;  /* 0x010080002e0c7984 */ /* 0x000ea20000000c00 */
[--C-:B-1----:R-:W-:Y:S02]  /*a100*/  HADD2.F32 R57, -RZ, R10.reuse.H0_H0 ;  /* 0x2000000aff397230 */ /* 0x102fe40000004100 */
[----:B------:R-:W-:Y:S02]  /*a110*/  HADD2.F32 R59, -RZ, R10.H1_H1 ;  /* 0x3000000aff3b7230 */ /* 0x000fe40000004100 */
[----:B--2---:R-:W-:Y:S02]  /*a120*/  HADD2.F32 R51, -RZ, R12.H1_H1 ;  /* 0x3000000cff337230 */ /* 0x004fe40000004100 */
[----:B------:R-:W-:-:S02]  /*a130*/  HADD2.F32 R10, -RZ, R32.H1_H1 ;  /* 0x30000020ff0a7230 */ /* 0x000fc40000004100 */
[----:B------:R-:W-:Y:S02]  /*a140*/  HADD2.F32 R48, -RZ, R12.H0_H0 ;  /* 0x2000000cff307230 */ /* 0x000fe40000004100 */
[--C-:B------:R-:W-:Y:S01]  /*a150*/  HADD2.F32 R58, -RZ, R8.reuse.H0_H0 ;  /* 0x20000008ff3a7230 */ /* 0x100fe20000004100 */
[C---:B------:R-:W-:Y:S01]  /*a160*/  FMUL.FTZ R70, R10.reuse, R51 ;  /* 0x000000330a467220 */ /* 0x040fe20000410000 */
[----:B------:R-:W-:Y:S01]  /*a170*/  HADD2.F32 R61, -RZ, R8.H1_H1 ;  /* 0x30000008ff3d7230 */ /* 0x000fe20000004100 */
[C---:B------:R-:W-:Y:S01]  /*a180*/  FMUL.FTZ R73, R63.reuse, R48 ;  /* 0x000000303f497220 */ /* 0x040fe20000410000 */
[--C-:B------:R-:W-:Y:S01]  /*a190*/  HADD2.F32 R50, -RZ, R11.reuse.H0_H0 ;  /* 0x2000000bff327230 */ /* 0x100fe20000004100 */
[-C--:B------:R-:W-:Y:S01]  /*a1a0*/  FMUL.FTZ R72, R63, R58.reuse ;  /* 0x0000003a3f487220 */ /* 0x080fe20000410000 */
[----:B------:R-:W-:Y:S01]  /*a1b0*/  HADD2.F32 R75, -RZ, R11.H1_H1 ;  /* 0x3000000bff4b7230 */ /* 0x000fe20000004100 */
[-C--:B------:R-:W-:Y:S01]  /*a1c0*/  FMUL.FTZ R71, R10, R61.reuse ;  /* 0x0000003d0a477220 */ /* 0x080fe20000410000 */
[--C-:B------:R-:W-:Y:S01]  /*a1d0*/  HADD2.F32 R12, -RZ, R13.reuse.H0_H0 ;  /* 0x2000000dff0c7230 */ /* 0x100fe20000004100 */
[----:B------:R-:W-:Y:S01]  /*a1e0*/  FFMA.FTZ R70, R60, R61, R70 ;  /* 0x0000003d3c467223 */ /* 0x000fe20000010046 */
[----:B------:R-:W-:Y:S01]  /*a1f0*/  HADD2.F32 R52, -RZ, R13.H1_H1 ;  /* 0x3000000dff347230 */ /* 0x000fe20000004100 */
[----:B------:R-:W-:Y:S01]  /*a200*/  FFMA.FTZ R73, R65, R58, R73 ;  /* 0x0000003a41497223 */ /* 0x000fe20000010049 */
[----:B------:R-:W-:Y:S01]  /*a210*/  HADD2.F32 R11, -RZ, R32.H0_H0 ;  /* 0x20000020ff0b7230 */ /* 0x000fe20000004100 */
[----:B------:R-:W-:Y:S01]  /*a220*/  FMUL.FTZ R8, R69, R12 ;  /* 0x0000000c45087220 */ /* 0x000fe20000410000 */
[--C-:B------:R-:W-:Y:S01]  /*a230*/  HADD2.F32 R54, -RZ, R9.reuse.H0_H0 ;  /* 0x20000009ff367230 */ /* 0x100fe20000004100 */
[----:B------:R-:W-:Y:S01]  /*a240*/  FMUL.FTZ R62, R77, R50 ;  /* 0x000000324d3e7220 */ /* 0x000fe20000410000 */
[----:B------:R-:W-:Y:S01]  /*a250*/  HADD2.F32 R56, -RZ, R9.H1_H1 ;  /* 0x30000009ff387230 */ /* 0x000fe20000004100 */
[----:B------:R-:W-:Y:S01]  /*a260*/  FMUL.FTZ R9, R11, R52 ;  /* 0x000000340b097220 */ /* 0x000fe20000410000 */
[----:B------:R-:W-:Y:S01]  /*a270*/  HADD2.F32 R63, -RZ, R37.H0_H0 ;  /* 0x20000025ff3f7230 */ /* 0x000fe20000004100 */
[----:B------:R-:W-:Y:S01]  /*a280*/  FMUL.FTZ R69, R69, R54 ;  /* 0x0000003645457220 */ /* 0x000fe20000410000 */
[----:B------:R-:W-:Y:S01]  /*a290*/  HADD2.F32 R61, -RZ, R34.H0_H0 ;  /* 0x20000022ff3d7230 */ /* 0x000fe20000004100 */
[----:B------:R-:W-:Y:S01]  /*a2a0*/  FMUL.FTZ R68, R11, R56 ;  /* 0x000000380b447220 */ /* 0x000fe20000410000 */
[----:B------:R-:W-:Y:S01]  /*a2b0*/  HADD2.F32 R13, -RZ, R14.H0_H0 ;  /* 0x2000000eff0d7230 */ /* 0x000fe20000004100 */
[----:B------:R-:W-:Y:S01]  /*a2c0*/  FFMA.FTZ R54, R63, R54, R8 ;  /* 0x000000363f367223 */ /* 0x000fe20000010008 */
[----:B------:R-:W-:Y:S01]  /*a2d0*/  HADD2.F32 R10, -RZ, R36.H1_H1 ;  /* 0x30000024ff0a7230 */ /* 0x000fe20000004100 */
[----:B------:R-:W-:Y:S01]  /*a2e0*/  FFMA.FTZ R9, R61, R56, R9 ;  /* 0x000000383d097223 */ /* 0x000fe20000010009 */
[----:B------:R-:W-:Y:S01]  /*a2f0*/  HADD2.F32 R53, -RZ, R14.H1_H1 ;  /* 0x3000000eff357230 */ /* 0x000fe20000004100 */
[----:B------:R-:W-:Y:S01]  /*a300*/  FFMA.FTZ R72, R65, R48, -R72 ;  /* 0x0000003041487223 */ /* 0x000fe20000010848 */
[----:B------:R-:W-:Y:S01]  /*a310*/  HADD2.F32 R14, -RZ, R15.H0_H0 ;  /* 0x2000000fff0e7230 */ /* 0x000fe20000004100 */
[C---:B------:R-:W-:Y:S01]  /*a320*/  FMUL.FTZ R8, R10.reuse, R13 ;  /* 0x0000000d0a087220 */ /* 0x040fe20000410000 */
[--C-:B------:R-:W-:Y:S01]  /*a330*/  HADD2.F32 R58, -RZ, R38.reuse.H1_H1 ;  /* 0x30000026ff3a7230 */ /* 0x100fe20000004100 */
[----:B------:R-:W-:Y:S01]  /*a340*/  FMUL.FTZ R67, R10, R57 ;  /* 0x000000390a437220 */ /* 0x000fe20000410000 */
[----:B------:R-:W-:Y:S01]  /*a350*/  HADD2.F32 R56, -RZ, R33.H1_H1 ;  /* 0x30000021ff387230 */ /* 0x000fe20000004100 */
[----:B------:R-:W-:Y:S01]  /*a360*/  FMUL.FTZ R10, R66, R53 ;  /* 0x00000035420a7220 */ /* 0x000fe20000410000 */
[----:B------:R-:W-:Y:S01]  /*a370*/  HADD2.F32 R15, -RZ, R15.H1_H1 ;  /* 0x3000000fff0f7230 */ /* 0x000fe20000004100 */
[----:B------:R-:W-:Y:S01]  /*a380*/  FFMA.FTZ R57, R58, R57, R8 ;  /* 0x000000393a397223 */ /* 0x000fe20000010008 */
[----:B------:R-:W-:Y:S01]  /*a390*/  HADD2.F32 R8, -RZ, R33.H0_H0 ;  /* 0x20000021ff087230 */ /* 0x000fe20000004100 */
[-C--:B------:R-:W-:Y:S01]  /*a3a0*/  FMUL.FTZ R66, R66, R59.reuse ;  /* 0x0000003b42427220 */ /* 0x080fe20000410000 */
[----:B------:R-:W-:Y:S01]  /*a3b0*/  F2FP.PACK_AB R9, R9, R54 ;  /* 0x000000360909723e */ /* 0x000fe200000000ff */
[----:B------:R-:W-:Y:S01]  /*a3c0*/  FFMA.FTZ R10, R56, R59, R10 ;  /* 0x0000003b380a7223 */ /* 0x000fe2000001000a */
[----:B------:R-:W-:Y:S01]  /*a3d0*/  HADD2.F32 R59, -RZ, R38.H0_H0 ;  /* 0x20000026ff3b7230 */ /* 0x000fe20000004100 */
[----:B------:R-:W-:-:S02]  /*a3e0*/  FMUL.FTZ R11, R74, R15 ;  /* 0x0000000f4a0b7220 */ /* 0x000fc40000410000 */
[----:B------:R-:W-:Y:S01]  /*a3f0*/  FMUL.FTZ R74, R74, R75 ;  /* 0x0000004b4a4a7220 */ /* 0x000fe20000410000 */
[----:B------:R-:W-:Y:S01]  /*a400*/  F2FP.PACK_AB R10, R10, R57 ;  /* 0x000000390a0a723e */ /* 0x000fe200000000ff */
[----:B------:R-:W-:Y:S02]  /*a410*/  FMUL.FTZ R76, R77, R14 ;  /* 0x0000000e4d4c7220 */ /* 0x000fe40000410000 */
[----:B------:R-:W-:Y:S02]  /*a420*/  FFMA.FTZ R71, R60, R51, -R71 ;  /* 0x000000333c477223 */ /* 0x000fe40000010847 */
[----:B------:R-:W-:Y:S02]  /*a430*/  FFMA.FTZ R69, R63, R12, -R69 ;  /* 0x0000000c3f457223 */ /* 0x000fe40000010845 */
[----:B------:R-:W-:Y:S01]  /*a440*/  FFMA.FTZ R68, R61, R52, -R68 ;  /* 0x000000343d447223 */ /* 0x000fe20000010844 */
[----:B------:R-:W-:Y:S01]  /*a450*/  F2FP.PACK_AB R12, R71, R72 ;  /* 0x00000048470c723e */ /* 0x000fe200000000ff */
[----:B------:R-:W-:-:S02]  /*a460*/  FFMA.FTZ R67, R58, R13, -R67 ;  /* 0x0000000d3a437223 */ /* 0x000fc40000010843 */
[----:B------:R-:W-:Y:S01]  /*a470*/  FFMA.FTZ R66, R56, R53, -R66 ;  /* 0x0000003538427223 */ /* 0x000fe20000010842 */
[----:B------:R-:W-:Y:S01]  /*a480*/  F2FP.PACK_AB R13, R68, R69 ;  /* 0x00000045440d723e */ /* 0x000fe200000000ff */
[C---:B------:R-:W-:Y:S02]  /*a490*/  FFMA.FTZ R62, R59.reuse, R14, -R62 ;  /* 0x0000000e3b3e7223 */ /* 0x040fe4000001083e */
[----:B------:R-:W-:Y:S01]  /*a4a0*/  FFMA.FTZ R15, R8, R15, -R74 ;  /* 0x0000000f080f7223 */ /* 0x000fe2000001084a */
[----:B------:R-:W-:Y:S01]  /*a4b0*/  F2FP.PACK_AB R14, R66, R67 ;  /* 0x00000043420e723e */ /* 0x000fe200000000ff */
[----:B------:R-:W-:Y:S02]  /*a4c0*/  FFMA.FTZ R50, R59, R50, R76 ;  /* 0x000000323b327223 */ /* 0x000fe4000001004c */
[----:B------:R-:W-:Y:S01]  /*a4d0*/  FFMA.FTZ R11, R8, R75, R11 ;  /* 0x0000004b080b7223 */ /* 0x000fe2000001000b */
[----:B------:R-:W-:Y:S02]  /*a4e0*/  F2FP.PACK_AB R15, R15, R62 ;  /* 0x0000003e0f0f723e */ /* 0x000fe400000000ff */
[----:B------:R-:W-:-:S02]  /*a4f0*/  F2FP.PACK_AB R8, R70, R73 ;  /* 0x000000494608723e */ /* 0x000fc400000000ff */
[----:B------:R-:W-:Y:S01]  /*a500*/  F2FP.PACK_AB R11, R11, R50 ;  /* 0x000000320b0b723e */ /* 0x000fe200000000ff */
[----:B------:R1:W-:Y:S04]  /*a510*/  STS.128 [R46+0x10080], R12 ;  /* 0x0100800c2e007388 */ /* 0x0003e80000000c00 */
[----:B------:R1:W-:Y:S02]  /*a520*/  STS.128 [R43+0x10080], R8 ;  /* 0x010080082b007388 */ /* 0x0003e40000000c00 */
.L_x_130:
[----:B------:R-:W-:Y:S05]  /*a530*/  BSYNC B0 ;  /* 0x0000000000007941 */ /* 0x000fea0003800000 */
.L_x_129:
[----:B------:R-:W-:-:S13]  /*a540*/  ISETP.GE.AND P0, PT, R30, c[0x0][0x27c], PT ;  /* 0x00009f001e007a0c */ /* 0x000fda0003f06270 */
[----:B------:R-:W-:Y:S05]  /*a550*/  @P0 BRA `(.L_x_128) ;  /* 0x000005f000000947 */ /* 0x000fea0003800000 */
[----:B-1----:R-:W-:Y:S01]  /*a560*/  SHF.R.S32.HI R9, RZ, 0x1f, R30 ;  /* 0x0000001fff097819 */ /* 0x002fe2000001141e */
[----:B------:R-:W-:Y:S02]  /*a570*/  HADD2.F32 R68, -RZ, R26.H1_H1 ;  /* 0x3000001aff447230 */ /* 0x000fe40000004100 */
[----:B------:R-:W-:Y:S01]  /*a580*/  HADD2.F32 R58, -RZ, R28.H1_H1 ;  /* 0x3000001cff3a7230 */ /* 0x000fe20000004100 */
[CC--:B------:R-:W-:Y:S01]  /*a590*/  LEA.HI R10, R9.reuse, R30.reuse, RZ, 0x3 ;  /* 0x0000001e090a7211 */ /* 0x0c0fe200078f18ff */
[----:B------:R-:W-:Y:S01]  /*a5a0*/  HADD2.F32 R65, -RZ, R26.H0_H0 ;  /* 0x2000001aff417230 */ /* 0x000fe20000004100 */
[----:B------:R-:W-:Y:S01]  /*a5b0*/  LEA.HI R12, R9, R30, RZ, 0x6 ;  /* 0x0000001e090c7211 */ /* 0x000fe200078f30ff */
[----:B------:R-:W-:Y:S01]  /*a5c0*/  HADD2.F32 R56, -RZ, R25.H1_H1 ;  /* 0x30000019ff387230 */ /* 0x000fe20000004100 */
[----:B------:R-:W-:Y:S01]  /*a5d0*/  LEA.HI.SX32 R41, R10, R41, 0x1d ;  /* 0x000000290a297211 */ /* 0x000fe200078feaff */
[----:B------:R-:W-:Y:S01]  /*a5e0*/  HADD2.F32 R59, -RZ, R28.H0_H0 ;  /* 0x2000001cff3b7230 */ /* 0x000fe20000004100 */
[----:B------:R-:W-:Y:S01]  /*a5f0*/  LOP3.LUT R10, R49, 0x38, R10, 0xf8, !PT ;  /* 0x00000038310a7812 */ /* 0x000fe200078ef80a */
[----:B------:R-:W-:Y:S01]  /*a600*/  HADD2.F32 R63, -RZ, R22.H0_H0 ;  /* 0x20000016ff3f7230 */ /* 0x000fe20000004100 */
[----:B------:R-:W-:Y:S01]  /*a610*/  SHF.R.S32.HI R8, RZ, 0x1f, R41 ;  /* 0x0000001fff087819 */ /* 0x000fe20000011429 */
[----:B------:R-:W-:Y:S01]  /*a620*/  HADD2.F32 R62, -RZ, R27.H1_H1 ;  /* 0x3000001bff3e7230 */ /* 0x000fe20000004100 */
[----:B------:R-:W-:Y:S01]  /*a630*/  LOP3.LUT R9, R10, R47, RZ, 0x3c, !PT ;  /* 0x0000002f0a097212 */ /* 0x000fe200078e3cff */
[----:B------:R-:W-:Y:S01]  /*a640*/  HADD2.F32 R54, -RZ, R29.H1_H1 ;  /* 0x3000001dff367230 */ /* 0x000fe20000004100 */
[----:B------:R-:W-:Y:S01]  /*a650*/  SHF.L.U32 R10, R41, 0x3, RZ ;  /* 0x00000003290a7819 */ /* 0x000fe200000006ff */
[----:B------:R-:W-:Y:S01]  /*a660*/  HADD2.F32 R70, -RZ, R6.H0_H0 ;  /* 0x20000006ff467230 */ /* 0x000fe20000004100 */
[----:B------:R-:W-:Y:S01]  /*a670*/  LEA.HI R8, R8, R41, RZ, 0x3 ;  /* 0x0000002908087211 */ /* 0x000fe200078f18ff */
[----:B------:R-:W-:Y:S01]  /*a680*/  HADD2.F32 R73, -RZ, R27.H0_H0 ;  /* 0x2000001bff497230 */ /* 0x000fe20000004100 */
[----:B------:R-:W-:-:S02]  /*a690*/  SHF.L.U32 R12, R12, 0x7, RZ ;  /* 0x000000070c0c7819 */ /* 0x000fc400000006ff */
[----:B------:R-:W-:Y:S02]  /*a6a0*/  LOP3.LUT R10, R49, 0x38, R10, 0xf8, !PT ;  /* 0x00000038310a7812 */ /* 0x000fe400078ef80a */
[----:B------:R-:W-:Y:S02]  /*a6b0*/  SHF.L.U32 R8, R8, 0xa, RZ ;  /* 0x0000000a08087819 */ /* 0x000fe400000006ff */
[----:B------:R-:W-:Y:S02]  /*a6c0*/  LOP3.LUT R12, R12, 0x7fffe000, RZ, 0xc0, !PT ;  /* 0x7fffe0000c0c7812 */ /* 0x000fe400078ec0ff */
[----:B------:R-:W-:Y:S02]  /*a6d0*/  LOP3.LUT R47, R10, R47, RZ, 0x3c, !PT ;  /* 0x0000002f0a2f7212 */ /* 0x000fe400078e3cff */
[----:B------:R-:W-:Y:S02]  /*a6e0*/  LOP3.LUT R8, R8, 0x7fffe000, RZ, 0xc0, !PT ;  /* 0x7fffe00008087812 */ /* 0x000fe400078ec0ff */
[----:B------:R-:W-:-:S02]  /*a6f0*/  IADD3 R9, R9, R12, R39 ;  /* 0x0000000c09097210 */ /* 0x000fc40007ffe027 */
        /* <DEDUP_REMOVED lines=8> */
[----:B------:R-:W-:-:S02]  /*a780*/  HADD2.F32 R53, -RZ, R10.H1_H1 ;  /* 0x3000000aff357230 */ /* 0x000fc40000004100 */
[----:B------:R-:W-:Y:S02]  /*a790*/  HADD2.F32 R69, -RZ, R8.H0_H0 ;  /* 0x20000008ff457230 */ /* 0x000fe40000004100 */
[----:B------:R-:W-:Y:S02]  /*a7a0*/  HADD2.F32 R10, -RZ, R22.H1_H1 ;  /* 0x30000016ff0a7230 */ /* 0x000fe40000004100 */
[----:B------:R-:W-:Y:S01]  /*a7b0*/  HADD2.F32 R57, -RZ, R8.H1_H1 ;  /* 0x30000008ff397230 */ /* 0x000fe20000004100 */
[C---:B------:R-:W-:Y:S01]  /*a7c0*/  FMUL.FTZ R8, R68.reuse, R43 ;  /* 0x0000002b44087220 */ /* 0x040fe20000410000 */
[----:B------:R-:W-:Y:S01]  /*a7d0*/  HADD2.F32 R12, -RZ, R13.H0_H0 ;  /* 0x2000000dff0c7230 */ /* 0x000fe20000004100 */
[----:B------:R-:W-:Y:S01]  /*a7e0*/  FMUL.FTZ R68, R68, R69 ;  /* 0x0000004544447220 */ /* 0x000fe20000410000 */
[----:B------:R-:W-:Y:S01]  /*a7f0*/  HADD2.F32 R50, -RZ, R9.H0_H0 ;  /* 0x20000009ff327230 */ /* 0x000fe20000004100 */
[----:B------:R-:W-:Y:S01]  /*a800*/  FMUL.FTZ R66, R10, R47 ;  /* 0x0000002f0a427220 */ /* 0x000fe20000410000 */
[----:B------:R-:W-:Y:S01]  /*a810*/  HADD2.F32 R48, -RZ, R13.H1_H1 ;  /* 0x3000000dff307230 */ /* 0x000fe20000004100 */
[----:B------:R-:W-:Y:S01]  /*a820*/  FFMA.FTZ R69, R58, R69, R8 ;  /* 0x000000453a457223 */ /* 0x000fe20000010008 */
[--C-:B------:R-:W-:Y:S01]  /*a830*/  HADD2.F32 R13, -RZ, R14.reuse.H0_H0 ;  /* 0x2000000eff0d7230 */ /* 0x100fe20000004100 */
[C---:B------:R-:W-:Y:S01]  /*a840*/  FMUL.FTZ R8, R65.reuse, R12 ;  /* 0x0000000c41087220 */ /* 0x040fe20000410000 */
[----:B------:R-:W-:Y:S01]  /*a850*/  HADD2.F32 R52, -RZ, R9.H1_H1 ;  /* 0x30000009ff347230 */ /* 0x000fe20000004100 */
[-C--:B------:R-:W-:Y:S01]  /*a860*/  FMUL.FTZ R67, R10, R57.reuse ;  /* 0x000000390a437220 */ /* 0x080fe20000410000 */
[----:B------:R-:W-:Y:S01]  /*a870*/  HADD2.F32 R49, -RZ, R14.H1_H1 ;  /* 0x3000000eff317230 */ /* 0x000fe20000004100 */
[----:B------:R-:W-:Y:S01]  /*a880*/  FFMA.FTZ R66, R56, R57, R66 ;  /* 0x0000003938427223 */ /* 0x000fe20000010042 */
[----:B------:R-:W-:Y:S01]  /*a890*/  HADD2.F32 R57, -RZ, R25.H0_H0 ;  /* 0x20000019ff397230 */ /* 0x000fe20000004100 */
[-C--:B------:R-:W-:Y:S01]  /*a8a0*/  FMUL.FTZ R65, R65, R50.reuse ;  /* 0x0000003241417220 */ /* 0x080fe20000410000 */
[--C-:B------:R-:W-:Y:S01]  /*a8b0*/  HADD2.F32 R14, -RZ, R15.reuse.H0_H0 ;  /* 0x2000000fff0e7230 */ /* 0x100fe20000004100 */
[----:B------:R-:W-:Y:S01]  /*a8c0*/  FFMA.FTZ R50, R59, R50, R8 ;  /* 0x000000323b327223 */ /* 0x000fe20000010008 */
[----:B------:R-:W-:Y:S01]  /*a8d0*/  HADD2.F32 R8, -RZ, R6.H1_H1 ;  /* 0x30000006ff087230 */ /* 0x000fe20000004100 */
[C---:B------:R-:W-:Y:S01]  /*a8e0*/  FMUL.FTZ R9, R63.reuse, R48 ;  /* 0x000000303f097220 */ /* 0x040fe20000410000 */
[----:B------:R-:W-:Y:S01]  /*a8f0*/  HADD2.F32 R15, -RZ, R15.H1_H1 ;  /* 0x3000000fff0f7230 */ /* 0x000fe20000004100 */
[C---:B------:R-:W-:Y:S01]  /*a900*/  FMUL.FTZ R10, R62.reuse, R13 ;  /* 0x0000000d3e0a7220 */ /* 0x040fe20000410000 */
[--C-:B------:R-:W-:Y:S01]  /*a910*/  HADD2.F32 R46, -RZ, R11.reuse.H0_H0 ;  /* 0x2000000bff2e7230 */ /* 0x100fe20000004100 */
[-C--:B------:R-:W-:Y:S01]  /*a920*/  FMUL.FTZ R63, R63, R52.reuse ;  /* 0x000000343f3f7220 */ /* 0x080fe20000410000 */
[----:B------:R-:W-:Y:S01]  /*a930*/  HADD2.F32 R71, -RZ, R11.H1_H1 ;  /* 0x3000000bff477230 */ /* 0x000fe20000004100 */
[----:B------:R-:W-:Y:S01]  /*a940*/  FFMA.FTZ R9, R57, R52, R9 ;  /* 0x0000003439097223 */ /* 0x000fe20000010009 */
[----:B------:R-:W-:Y:S01]  /*a950*/  HADD2.F32 R52, -RZ, R24.H1_H1 ;  /* 0x30000018ff347230 */ /* 0x000fe20000004100 */
[----:B------:R-:W-:-:S02]  /*a960*/  FMUL.FTZ R62, R62, R51 ;  /* 0x000000333e3e7220 */ /* 0x000fc40000410000 */
[----:B------:R-:W-:Y:S01]  /*a970*/  FFMA.FTZ R51, R54, R51, R10 ;  /* 0x0000003336337223 */ /* 0x000fe2000001000a */
[----:B------:R-:W-:Y:S01]  /*a980*/  F2FP.PACK_AB R9, R9, R50 ;  /* 0x000000320909723e */ /* 0x000fe200000000ff */
[C---:B------:R-:W-:Y:S02]  /*a990*/  FMUL.FTZ R10, R8.reuse, R49 ;  /* 0x00000031080a7220 */ /* 0x040fe40000410000 */
[-C--:B------:R-:W-:Y:S01]  /*a9a0*/  FMUL.FTZ R61, R8, R53.reuse ;  /* 0x00000035083d7220 */ /* 0x080fe20000410000 */
[----:B------:R-:W-:Y:S01]  /*a9b0*/  HADD2.F32 R8, -RZ, R24.H0_H0 ;  /* 0x20000018ff087230 */ /* 0x000fe20000004100 */
[----:B------:R-:W-:Y:S01]  /*a9c0*/  FFMA.FTZ R10, R52, R53, R10 ;  /* 0x00000035340a7223 */ /* 0x000fe2000001000a */
[----:B------:R-:W-:Y:S01]  /*a9d0*/  HADD2.F32 R53, -RZ, R29.H0_H0 ;  /* 0x2000001dff357230 */ /* 0x000fe20000004100 */
[----:B------:R-:W-:Y:S02]  /*a9e0*/  FMUL.FTZ R11, R70, R15 ;  /* 0x0000000f460b7220 */ /* 0x000fe40000410000 */
[----:B------:R-:W-:Y:S01]  /*a9f0*/  FMUL.FTZ R60, R73, R46 ;  /* 0x0000002e493c7220 */ /* 0x000fe20000410000 */
[----:B------:R-:W-:Y:S01]  /*aa00*/  F2FP.PACK_AB R10, R10, R51 ;  /* 0x000000330a0a723e */ /* 0x000fe200000000ff */
[----:B------:R-:W-:-:S02]  /*aa10*/  FMUL.FTZ R70, R70, R71 ;  /* 0x0000004746467220 */ /* 0x000fc40000410000 */
[----:B------:R-:W-:Y:S02]  /*aa20*/  FMUL.FTZ R72, R73, R14 ;  /* 0x0000000e49487220 */ /* 0x000fe40000410000 */
        /* <DEDUP_REMOVED lines=9> */
[C---:B------:R-:W-:Y:S01]  /*aac0*/  FFMA.FTZ R15, R8.reuse, R15, -R70 ;  /* 0x0000000f080f7223 */ /* 0x040fe20000010846 */
        /* <DEDUP_REMOVED lines=8> */
.L_x_128:
[----:B------:R-:W-:Y:S05]  /*ab50*/  BSYNC B1 ;  /* 0x0000000000017941 */ /* 0x000fea0003800000 */
.L_x_127:
        /* <DEDUP_REMOVED lines=106> */
.L_x_134:
[----:B------:R-:W-:Y:S05]  /*b200*/  BSYNC B0 ;  /* 0x0000000000007941 */ /* 0x000fea0003800000 */
.L_x_133:
        /* <DEDUP_REMOVED lines=97> */
.L_x_132:
[----:B------:R-:W-:Y:S05]  /*b820*/  BSYNC B1 ;  /* 0x0000000000017941 */ /* 0x000fea0003800000 */
.L_x_131:
[----:B-1----:R-:W-:-:S04]  /*b830*/  IADD3 R39, R17, 0x60, RZ ;  /* 0x0000006011277810 */ /* 0x002fc80007ffe0ff */
        /* <DEDUP_REMOVED lines=17> */
[----:B------:R-:W-:Y:S01]  /*b950*/  HADD2.F32 R35, -RZ, R35.H0_H0 ;  /* 0x20000023ff237230 */ /* 0x000fe20000004100 */
[----:B------:R-:W-:Y:S01]  /*b960*/  SHF.R.S32.HI R9, RZ, 0x1f, R8 ;  /* 0x0000001fff097819 */ /* 0x000fe20000011408 */
[--C-:B------:R-:W-:Y:S01]  /*b970*/  HADD2.F32 R54, -RZ, R37.reuse.H1_H1 ;  /* 0x30000025ff367230 */ /* 0x100fe20000004100 */
[----:B------:R-:W-:Y:S01]  /*b980*/  SHF.L.U32 R10, R8, 0x3, RZ ;  /* 0x00000003080a7819 */ /* 0x000fe200000006ff */
[----:B------:R-:W-:Y:S01]  /*b990*/  HADD2.F32 R37, -RZ, R37.H0_H0 ;  /* 0x20000025ff257230 */ /* 0x000fe20000004100 */
[----:B------:R-:W-:Y:S01]  /*b9a0*/  LEA.HI R8, R9, R8, RZ, 0x3 ;  /* 0x0000000809087211 */ /* 0x000fe200078f18ff */
[--C-:B------:R-:W-:Y:S01]  /*b9b0*/  HADD2.F32 R56, -RZ, R32.reuse.H1_H1 ;  /* 0x30000020ff387230 */ /* 0x100fe20000004100 */
[----:B------:R-:W-:Y:S01]  /*b9c0*/  LOP3.LUT R44, R45, R40, RZ, 0x3c, !PT ;  /* 0x000000282d2c7212 */ /* 0x000fe200078e3cff */
[----:B------:R-:W-:Y:S01]  /*b9d0*/  HADD2.F32 R32, -RZ, R32.H0_H0 ;  /* 0x20000020ff207230 */ /* 0x000fe20000004100 */
[----:B------:R-:W-:Y:S01]  /*b9e0*/  LOP3.LUT R9, R43, 0x38, R10, 0xf8, !PT ;  /* 0x000000382b097812 */ /* 0x000fe200078ef80a */
[--C-:B------:R-:W-:Y:S01]  /*b9f0*/  HADD2.F32 R62, -RZ, R38.reuse.H1_H1 ;  /* 0x30000026ff3e7230 */ /* 0x100fe20000004100 */
[----:B------:R-:W-:Y:S01]  /*ba00*/  SHF.L.U32 R8, R8, 0xa, RZ ;  /* 0x0000000a08087819 */ /* 0x000fe200000006ff */
[----:B------:R-:W-:Y:S01]  /*ba10*/  HADD2.F32 R63, -RZ, R38.H0_H0 ;  /* 0x20000026ff3f7230 */ /* 0x000fe20000004100 */
[----:B------:R-:W-:Y:S01]  /*ba20*/  IADD3 R44, R39, R44, RZ ;  /* 0x0000002c272c7210 */ /* 0x000fe20007ffe0ff */
[----:B------:R-:W-:Y:S01]  /*ba30*/  HADD2.F32 R38, -RZ, R33.H0_H0 ;  /* 0x20000021ff267230 */ /* 0x000fe20000004100 */
[----:B------:R-:W-:-:S02]  /*ba40*/  LOP3.LUT R9, R9, R40, RZ, 0x3c, !PT ;  /* 0x0000002809097212 */ /* 0x000fc400078e3cff */
[----:B------:R-:W-:Y:S02]  /*ba50*/  LOP3.LUT R8, R8, 0x7fffe000, RZ, 0xc0, !PT ;  /* 0x7fffe00008087812 */ /* 0x000fe400078ec0ff */
[----:B------:R-:W-:Y:S02]  /*ba60*/  SHF.L.U32 R44, R44, 0x1, RZ ;  /* 0x000000012c2c7819 */ /* 0x000fe400000006ff */
[----:B------:R-:W-:-:S03]  /*ba70*/  IADD3 R8, R9, R8, R39 ;  /* 0x0000000809087210 */ /* 0x000fc60007ffe027 */
[----:B------:R-:W1:Y:S01]  /*ba80*/  LDS.128 R12, [R44+0x10080] ;  /* 0x010080002c0c7984 */ /* 0x000e620000000c00 */
[----:B------:R-:W-:-:S05]  /*ba90*/  SHF.L.U32 R42, R8, 0x1, RZ ;  /* 0x00000001082a7819 */ /* 0x000fca00000006ff */
[----:B------:R-:W2:Y:S01]  /*baa0*/  LDS.128 R8, [R42+0x10080] ;  /* 0x010080002a087984 */ /* 0x000ea20000000c00 */
[--C-:B-1----:R-:W-:Y:S02]  /*bab0*/  HADD2.F32 R45, -RZ, R12.reuse.H0_H0 ;  /* 0x2000000cff2d7230 */ /* 0x102fe40000004100 */
[----:B------:R-:W-:Y:S02]  /*bac0*/  HADD2.F32 R46, -RZ, R12.H1_H1 ;  /* 0x3000000cff2e7230 */ /* 0x000fe40000004100 */
[----:B------:R-:W-:Y:S01]  /*bad0*/  HADD2.F32 R12, -RZ, R13.H0_H0 ;  /* 0x2000000dff0c7230 */ /* 0x000fe20000004100 */
[----:B------:R-:W-:Y:S01]  /*bae0*/  FMUL.FTZ R57, R50, R45 ;  /* 0x0000002d32397220 */ /* 0x000fe20000410000 */
[--C-:B--2---:R-:W-:Y:S01]  /*baf0*/  HADD2.F32 R49, -RZ, R8.reuse.H0_H0 ;  /* 0x20000008ff317230 */ /* 0x104fe20000004100 */
[----:B------:R-:W-:Y:S01]  /*bb00*/  FMUL.FTZ R60, R56, R46 ;  /* 0x0000002e383c7220 */ /* 0x000fe20000410000 */
[----:B------:R-:W-:Y:S01]  /*bb10*/  HADD2.F32 R51, -RZ, R8.H1_H1 ;  /* 0x30000008ff337230 */ /* 0x000fe20000004100 */
[C---:B------:R-:W-:Y:S01]  /*bb20*/  FMUL.FTZ R58, R35.reuse, R12 ;  /* 0x0000000c233a7220 */ /* 0x040fe20000410000 */
[----:B------:R-:W-:Y:S01]  /*bb30*/  HADD2.F32 R8, -RZ, R9.H0_H0 ;  /* 0x20000009ff087230 */ /* 0x000fe20000004100 */
[-C--:B------:R-:W-:Y:S01]  /*bb40*/  FMUL.FTZ R50, R50, R49.reuse ;  /* 0x0000003132327220 */ /* 0x080fe20000410000 */
[----:B------:R-:W-:Y:S01]  /*bb50*/  HADD2.F32 R47, -RZ, R13.H1_H1 ;  /* 0x3000000dff2f7230 */ /* 0x000fe20000004100 */
[----:B------:R-:W-:Y:S01]  /*bb60*/  FFMA.FTZ R49, R54, R49, R57 ;  /* 0x0000003136317223 */ /* 0x000fe20000010039 */
[----:B------:R-:W-:Y:S01]  /*bb70*/  HADD2.F32 R13, -RZ, R14.H0_H0 ;  /* 0x2000000eff0d7230 */ /* 0x000fe20000004100 */
[-C--:B------:R-:W-:Y:S01]  /*bb80*/  FMUL.FTZ R35, R35, R8.reuse ;  /* 0x0000000823237220 */ /* 0x080fe20000410000 */
[----:B------:R-:W-:Y:S01]  /*bb90*/  HADD2.F32 R57, -RZ, R34.H1_H1 ;  /* 0x30000022ff397230 */ /* 0x000fe20000004100 */
[----:B------:R-:W-:Y:S01]  /*bba0*/  FFMA.FTZ R58, R37, R8, R58 ;  /* 0x00000008253a7223 */ /* 0x000fe2000001003a */
[----:B------:R-:W-:Y:S01]  /*bbb0*/  HADD2.F32 R8, -RZ, R36.H1_H1 ;  /* 0x30000024ff087230 */ /* 0x000fe20000004100 */
[----:B------:R-:W-:Y:S01]  /*bbc0*/  FMUL.FTZ R59, R32, R47 ;  /* 0x0000002f203b7220 */ /* 0x000fe20000410000 */
[----:B------:R-:W-:Y:S01]  /*bbd0*/  HADD2.F32 R52, -RZ, R9.H1_H1 ;  /* 0x30000009ff347230 */ /* 0x000fe20000004100 */
[----:B------:R-:W-:Y:S01]  /*bbe0*/  FMUL.FTZ R56, R56, R51 ;  /* 0x0000003338387220 */ /* 0x000fe20000410000 */
[----:B------:R-:W-:Y:S01]  /*bbf0*/  HADD2.F32 R34, -RZ, R34.H0_H0 ;  /* 0x20000022ff227230 */ /* 0x000fe20000004100 */
[----:B------:R-:W-:Y:S01]  /*bc00*/  FMUL.FTZ R61, R8, R13 ;  /* 0x0000000d083d7220 */ /* 0x000fe20000410000 */
[----:B------:R-:W-:Y:S01]  /*bc10*/  HADD2.F32 R9, -RZ, R10.H0_H0 ;  /* 0x2000000aff097230 */ /* 0x000fe20000004100 */
[-C--:B------:R-:W-:Y:S01]  /*bc20*/  FMUL.FTZ R32, R32, R52.reuse ;  /* 0x0000003420207220 */ /* 0x080fe20000410000 */
[----:B------:R-:W-:Y:S01]  /*bc30*/  HADD2.F32 R48, -RZ, R14.H1_H1 ;  /* 0x3000000eff307230 */ /* 0x000fe20000004100 */
[----:B------:R-:W-:Y:S01]  /*bc40*/  FFMA.FTZ R59, R34, R52, R59 ;  /* 0x00000034223b7223 */ /* 0x000fe2000001003b */
[--C-:B------:R-:W-:Y:S01]  /*bc50*/  HADD2.F32 R14, -RZ, R15.reuse.H0_H0 ;  /* 0x2000000fff0e7230 */ /* 0x100fe20000004100 */
[----:B------:R-:W-:Y:S01]  /*bc60*/  FFMA.FTZ R52, R62, R9, R61 ;  /* 0x000000093e347223 */ /* 0x000fe2000001003d */
[----:B------:R-:W-:Y:S01]  /*bc70*/  HADD2.F32 R61, -RZ, R36.H0_H0 ;  /* 0x20000024ff3d7230 */ /* 0x000fe20000004100 */
[C---:B------:R-:W-:Y:S01]  /*bc80*/  FFMA.FTZ R60, R57.reuse, R51, R60 ;  /* 0x00000033393c7223 */ /* 0x040fe2000001003c */
[----:B------:R-:W-:Y:S01]  /*bc90*/  HADD2.F32 R53, -RZ, R10.H1_H1 ;  /* 0x3000000aff357230 */ /* 0x000fe20000004100 */
[----:B------:R-:W-:Y:S01]  /*bca0*/  FMUL.FTZ R8, R8, R9 ;  /* 0x0000000908087220 */ /* 0x000fe20000410000 */
[----:B------:R-:W-:Y:S01]  /*bcb0*/  HADD2.F32 R15, -RZ, R15.H1_H1 ;  /* 0x3000000fff0f7230 */ /* 0x000fe20000004100 */
[----:B------:R-:W-:Y:S01]  /*bcc0*/  FFMA.FTZ R50, R54, R45, -R50 ;  /* 0x0000002d36327223 */ /* 0x000fe20000010832 */
[----:B------:R-:W-:Y:S01]  /*bcd0*/  HADD2.F32 R10, -RZ, R11.H0_H0 ;  /* 0x2000000bff0a7230 */ /* 0x000fe20000004100 */
[----:B------:R-:W-:Y:S01]  /*bce0*/  FFMA.FTZ R57, R57, R46, -R56 ;  /* 0x0000002e39397223 */ /* 0x000fe20000010838 */
[--C-:B------:R-:W-:Y:S01]  /*bcf0*/  HADD2.F32 R51, -RZ, R31.reuse.H1_H1 ;  /* 0x3000001fff337230 */ /* 0x100fe20000004100 */
[----:B------:R-:W-:Y:S01]  /*bd00*/  FFMA.FTZ R35, R37, R12, -R35 ;  /* 0x0000000c25237223 */ /* 0x000fe20000010823 */
[----:B------:R-:W-:Y:S01]  /*bd10*/  HADD2.F32 R36, -RZ, R31.H0_H0 ;  /* 0x2000001fff247230 */ /* 0x000fe20000004100 */
[----:B------:R-:W-:Y:S01]  /*bd20*/  FMUL.FTZ R31, R61, R14 ;  /* 0x0000000e3d1f7220 */ /* 0x000fe20000410000 */
[----:B------:R-:W-:Y:S01]  /*bd30*/  HADD2.F32 R11, -RZ, R11.H1_H1 ;  /* 0x3000000bff0b7230 */ /* 0x000fe20000004100 */
[----:B------:R-:W-:Y:S01]  /*bd40*/  FMUL.FTZ R66, R51, R48 ;  /* 0x0000003033427220 */ /* 0x000fe20000410000 */
[----:B------:R-:W-:Y:S01]  /*bd50*/  HADD2.F32 R9, -RZ, R33.H1_H1 ;  /* 0x30000021ff097230 */ /* 0x000fe20000004100 */
[----:B------:R-:W-:Y:S01]  /*bd60*/  FMUL.FTZ R33, R36, R15 ;  /* 0x0000000f24217220 */ /* 0x000fe20000410000 */
[----:B------:R-:W-:Y:S01]  /*bd70*/  F2FP.PACK_AB R12, R57, R50 ;  /* 0x00000032390c723e */ /* 0x000fe200000000ff */
[----:B------:R-:W-:-:S02]  /*bd80*/  FMUL.FTZ R61, R61, R10 ;  /* 0x0000000a3d3d7220 */ /* 0x000fc40000410000 */
[----:B------:R-:W-:Y:S02]  /*bd90*/  FFMA.FTZ R31, R63, R10, R31 ;  /* 0x0000000a3f1f7223 */ /* 0x000fe4000001001f */
[----:B------:R-:W-:Y:S02]  /*bda0*/  FMUL.FTZ R51, R51, R53 ;  /* 0x0000003533337220 */ /* 0x000fe40000410000 */
[-C--:B------:R-:W-:Y:S02]  /*bdb0*/  FMUL.FTZ R10, R36, R11.reuse ;  /* 0x0000000b240a7220 */ /* 0x080fe40000410000 */
[----:B------:R-:W-:Y:S02]  /*bdc0*/  FFMA.FTZ R36, R38, R11, R33 ;  /* 0x0000000b26247223 */ /* 0x000fe40000010021 */
[----:B------:R-:W-:Y:S02]  /*bdd0*/  FFMA.FTZ R32, R34, R47, -R32 ;  /* 0x0000002f22207223 */ /* 0x000fe40000010820 */
[----:B------:R-:W-:Y:S01]  /*bde0*/  FFMA.FTZ R62, R62, R13, -R8 ;  /* 0x0000000d3e3e7223 */ /* 0x000fe20000010808 */
[----:B------:R-:W-:Y:S01]  /*bdf0*/  F2FP.PACK_AB R8, R60, R49 ;  /* 0x000000313c08723e */ /* 0x000fe200000000ff */
[----:B------:R-:W-:Y:S01]  /*be00*/  FFMA.FTZ R51, R9, R48, -R51 ;  /* 0x0000003009337223 */ /* 0x000fe20000010833 */
[----:B------:R-:W-:Y:S01]  /*be10*/  F2FP.PACK_AB R13, R32, R35 ;  /* 0x00000023200d723e */ /* 0x000fe200000000ff */
[----:B------:R-:W-:Y:S01]  /*be20*/  FFMA.FTZ R61, R63, R14, -R61 ;  /* 0x0000000e3f3d7223 */ /* 0x000fe2000001083d */
[----:B------:R-:W-:Y:S01]  /*be30*/  F2FP.PACK_AB R11, R36, R31 ;  /* 0x0000001f240b723e */ /* 0x000fe200000000ff */
[----:B------:R-:W-:Y:S01]  /*be40*/  FFMA.FTZ R38, R38, R15, -R10 ;  /* 0x0000000f26267223 */ /* 0x000fe2000001080a */
[----:B------:R-:W-:Y:S01]  /*be50*/  F2FP.PACK_AB R14, R51, R62 ;  /* 0x0000003e330e723e */ /* 0x000fe200000000ff */
[----:B------:R-:W-:Y:S01]  /*be60*/  FFMA.FTZ R53, R9, R53, R66 ;  /* 0x0000003509357223 */ /* 0x000fe20000010042 */
[----:B------:R-:W-:-:S02]  /*be70*/  F2FP.PACK_AB R9, R59, R58 ;  /* 0x0000003a3b09723e */ /* 0x000fc400000000ff */
[----:B------:R-:W-:Y:S02]  /*be80*/  F2FP.PACK_AB R15, R38, R61 ;  /* 0x0000003d260f723e */ /* 0x000fe400000000ff */
[----:B------:R-:W-:-:S03]  /*be90*/  F2FP.PACK_AB R10, R53, R52 ;  /* 0x00000034350a723e */ /* 0x000fc600000000ff */
[----:B------:R1:W-:Y:S04]  /*bea0*/  STS.128 [R44+0x10080], R12 ;  /* 0x0100800c2c007388 */ /* 0x0003e80000000c00 */
[----:B------:R1:W-:Y:S02]  /*beb0*/  STS.128 [R42+0x10080], R8 ;  /* 0x010080082a007388 */ /* 0x0003e40000000c00 */
.L_x_136:
[----:B------:R-:W-:Y:S05]  /*bec0*/  BSYNC B0 ;  /* 0x0000000000007941 */ /* 0x000fea0003800000 */
.L_x_135:
[----:B------:R-:W-:-:S13]  /*bed0*/  ISETP.GE.AND P0, PT, R30, c[0x0][0x27c], PT ;  /* 0x00009f001e007a0c */ /* 0x000fda0003f06270 */
[----:B------:R-:W-:Y:S05]  /*bee0*/  @P0 BRA `(.L_x_114) ;  /* 0x000005f000000947 */ /* 0x000fea0003800000 */
[----:B-1----:R-:W-:Y:S01]  /*bef0*/  SHF.R.S32.HI R9, RZ, 0x1f, R30 ;  /* 0x0000001fff097819 */ /* 0x002fe2000001141e */
[--C-:B------:R-:W-:Y:S02]  /*bf00*/  HADD2.F32 R37, -RZ, R26.reuse.H0_H0 ;  /* 0x2000001aff257230 */ /* 0x100fe40000004100 */
[----:B------:R-:W-:Y:S01]  /*bf10*/  HADD2.F32 R44, -RZ, R27.H1_H1 ;  /* 0x3000001bff2c7230 */ /* 0x000fe20000004100 */
[CC--:B------:R-:W-:Y:S01]  /*bf20*/  LEA.HI R8, R9.reuse, R30.reuse, RZ, 0x3 ;  /* 0x0000001e09087211 */ /* 0x0c0fe200078f18ff */
[----:B------:R-:W-:Y:S01]  /*bf30*/  HADD2.F32 R46, -RZ, R29.H1_H1 ;  /* 0x3000001dff2e7230 */ /* 0x000fe20000004100 */
[----:B------:R-:W-:Y:S01]  /*bf40*/  LEA.HI R12, R9, R30, RZ, 0x6 ;  /* 0x0000001e090c7211 */ /* 0x000fe200078f30ff */
[----:B------:R-:W-:Y:S01]  /*bf50*/  HADD2.F32 R27, -RZ, R27.H0_H0 ;  /* 0x2000001bff1b7230 */ /* 0x000fe20000004100 */
[----:B------:R-:W-:Y:S01]  /*bf60*/  LEA.HI.SX32 R41, R8, R41, 0x1d ;  /* 0x0000002908297211 */ /* 0x000fe200078feaff */
[----:B------:R-:W-:Y:S01]  /*bf70*/  HADD2.F32 R29, -RZ, R29.H0_H0 ;  /* 0x2000001dff1d7230 */ /* 0x000fe20000004100 */
[----:B------:R-:W-:Y:S01]  /*bf80*/  LOP3.LUT R9, R43, 0x38, R8, 0xf8, !PT ;  /* 0x000000382b097812 */ /* 0x000fe200078ef808 */
[----:B------:R-:W-:Y:S01]  /*bf90*/  HADD2.F32 R26, -RZ, R26.H1_H1 ;  /* 0x3000001aff1a7230 */ /* 0x000fe20000004100 */
[----:B------:R-:W-:-:S02]  /*bfa0*/  SHF.R.S32.HI R8, RZ, 0x1f, R41 ;  /* 0x0000001fff087819 */ /* 0x000fc40000011429 */
[----:B------:R-:W-:Y:S02]  /*bfb0*/  SHF.L.U32 R12, R12, 0x7, RZ ;  /* 0x000000070c0c7819 */ /* 0x000fe400000006ff */
[----:B------:R-:W-:Y:S02]  /*bfc0*/  SHF.L.U32 R10, R41, 0x3, RZ ;  /* 0x00000003290a7819 */ /* 0x000fe400000006ff */
[----:B------:R-:W-:Y:S01]  /*bfd0*/  LEA.HI R8, R8, R41, RZ, 0x3 ;  /* 0x0000002908087211 */ /* 0x000fe200078f18ff */
[--C-:B------:R-:W-:Y:S01]  /*bfe0*/  HADD2.F32 R41, -RZ, R28.reuse.H0_H0 ;  /* 0x2000001cff297230 */ /* 0x100fe20000004100 */
[----:B------:R-:W-:Y:S01]  /*bff0*/  LOP3.LUT R12, R12, 0x7fffe000, RZ, 0xc0, !PT ;  /* 0x7fffe0000c0c7812 */ /* 0x000fe200078ec0ff */
[----:B------:R-:W-:Y:S01]  /*c000*/  HADD2.F32 R28, -RZ, R28.H1_H1 ;  /* 0x3000001cff1c7230 */ /* 0x000fe20000004100 */
[----:B------:R-:W-:Y:S02]  /*c010*/  LOP3.LUT R9, R9, R40, RZ, 0x3c, !PT ;  /* 0x0000002809097212 */ /* 0x000fe400078e3cff */
[----:B------:R-:W-:-:S02]  /*c020*/  LOP3.LUT R43, R43, 0x38, R10, 0xf8, !PT ;  /* 0x000000382b2b7812 */ /* 0x000fc400078ef80a */
[----:B------:R-:W-:Y:S02]  /*c030*/  SHF.L.U32 R8, R8, 0xa, RZ ;  /* 0x0000000a08087819 */ /* 0x000fe400000006ff */
[--C-:B------:R-:W-:Y:S02]  /*c040*/  IADD3 R9, R9, R12, R39.reuse ;  /* 0x0000000c09097210 */ /* 0x100fe40007ffe027 */
[----:B------:R-:W-:Y:S01]  /*c050*/  LOP3.LUT R40, R43, R40, RZ, 0x3c, !PT ;  /* 0x000000282b287212 */ /* 0x000fe200078e3cff */
[----:B------:R-:W-:Y:S01]  /*c060*/  HADD2.F32 R43, -RZ, R22.H0_H0 ;  /* 0x20000016ff2b7230 */ /* 0x000fe20000004100 */
        /* <DEDUP_REMOVED lines=8> */
[--C-:B------:R-:W-:Y:S01]  /*c0f0*/  HADD2.F32 R13, -RZ, R14.reuse.H0_H0 ;  /* 0x2000000eff0d7230 */ /* 0x100fe20000004100 */
[----:B------:R-:W-:Y:S01]  /*c100*/  FMUL.FTZ R42, R37, R32 ;  /* 0x00000020252a7220 */ /* 0x000fe20000410000 */
[--C-:B--2---:R-:W-:Y:S01]  /*c110*/  HADD2.F32 R36, -RZ, R9.reuse.H0_H0 ;  /* 0x20000009ff247230 */ /* 0x104fe20000004100 */
[----:B------:R-:W-:Y:S01]  /*c120*/  FMUL.FTZ R45, R43, R33 ;  /* 0x000000212b2d7220 */ /* 0x000fe20000410000 */
[----:B------:R-:W-:Y:S01]  /*c130*/  HADD2.F32 R38, -RZ, R9.H1_H1 ;  /* 0x30000009ff267230 */ /* 0x000fe20000004100 */
[C---:B------:R-:W-:Y:S01]  /*c140*/  FMUL.FTZ R47, R44.reuse, R13 ;  /* 0x0000000d2c2f7220 */ /* 0x040fe20000410000 */
[----:B------:R-:W-:Y:S01]  /*c150*/  HADD2.F32 R34, -RZ, R14.H1_H1 ;  /* 0x3000000eff227230 */ /* 0x000fe20000004100 */
[-C--:B------:R-:W-:Y:S01]  /*c160*/  FMUL.FTZ R37, R37, R36.reuse ;  /* 0x0000002425257220 */ /* 0x080fe20000410000 */
[--C-:B------:R-:W-:Y:S01]  /*c170*/  HADD2.F32 R9, -RZ, R10.reuse.H0_H0 ;  /* 0x2000000aff097230 */ /* 0x100fe20000004100 */
[----:B------:R-:W-:Y:S01]  /*c180*/  FFMA.FTZ R42, R41, R36, R42 ;  /* 0x00000024292a7223 */ /* 0x000fe2000001002a */
[----:B------:R-:W-:Y:S01]  /*c190*/  HADD2.F32 R36, -RZ, R25.H0_H0 ;  /* 0x20000019ff247230 */ /* 0x000fe20000004100 */
[-C--:B------:R-:W-:Y:S01]  /*c1a0*/  FMUL.FTZ R43, R43, R38.reuse ;  /* 0x000000262b2b7220 */ /* 0x080fe20000410000 */
[----:B------:R-:W-:Y:S01]  /*c1b0*/  HADD2.F32 R14, -RZ, R15.H0_H0 ;  /* 0x2000000fff0e7230 */ /* 0x000fe20000004100 */
[-C--:B------:R-:W-:Y:S01]  /*c1c0*/  FMUL.FTZ R44, R44, R9.reuse ;  /* 0x000000092c2c7220 */ /* 0x080fe20000410000 */
[----:B------:R-:W-:Y:S01]  /*c1d0*/  HADD2.F32 R39, -RZ, R10.H1_H1 ;  /* 0x3000000aff277230 */ /* 0x000fe20000004100 */
[----:B------:R-:W-:Y:S01]  /*c1e0*/  FFMA.FTZ R45, R36, R38, R45 ;  /* 0x00000026242d7223 */ /* 0x000fe2000001002d */
[----:B------:R-:W-:Y:S01]  /*c1f0*/  HADD2.F32 R38, -RZ, R6.H1_H1 ;  /* 0x30000006ff267230 */ /* 0x000fe20000004100 */
[----:B------:R-:W-:Y:S01]  /*c200*/  FFMA.FTZ R47, R46, R9, R47 ;  /* 0x000000092e2f7223 */ /* 0x000fe2000001002f */
[----:B------:R-:W-:Y:S01]  /*c210*/  HADD2.F32 R10, -RZ, R11.H0_H0 ;  /* 0x2000000bff0a7230 */ /* 0x000fe20000004100 */
[C---:B------:R-:W-:Y:S01]  /*c220*/  FMUL.FTZ R49, R27.reuse, R14 ;  /* 0x0000000e1b317220 */ /* 0x040fe20000410000 */
[----:B------:R-:W-:Y:S01]  /*c230*/  HADD2.F32 R15, -RZ, R15.H1_H1 ;  /* 0x3000000fff0f7230 */ /* 0x000fe20000004100 */
[C---:B------:R-:W-:Y:S01]  /*c240*/  FMUL.FTZ R48, R38.reuse, R34 ;  /* 0x0000002226307220 */ /* 0x040fe20000410000 */
[----:B------:R-:W-:Y:S01]  /*c250*/  HADD2.F32 R9, -RZ, R24.H1_H1 ;  /* 0x30000018ff097230 */ /* 0x000fe20000004100 */
[-C--:B------:R-:W-:Y:S01]  /*c260*/  FMUL.FTZ R27, R27, R10.reuse ;  /* 0x0000000a1b1b7220 */ /* 0x080fe20000410000 */
[----:B------:R-:W-:Y:S01]  /*c270*/  HADD2.F32 R6, -RZ, R6.H0_H0 ;  /* 0x20000006ff067230 */ /* 0x000fe20000004100 */
[----:B------:R-:W-:Y:S01]  /*c280*/  FFMA.FTZ R49, R29, R10, R49 ;  /* 0x0000000a1d317223 */ /* 0x000fe20000010031 */
[----:B------:R-:W-:Y:S01]  /*c290*/  HADD2.F32 R11, -RZ, R11.H1_H1 ;  /* 0x3000000bff0b7230 */ /* 0x000fe20000004100 */
[-C--:B------:R-:W-:Y:S01]  /*c2a0*/  FMUL.FTZ R38, R38, R39.reuse ;  /* 0x0000002726267220 */ /* 0x080fe20000410000 */
[----:B------:R-:W-:Y:S01]  /*c2b0*/  HADD2.F32 R24, -RZ, R24.H0_H0 ;  /* 0x20000018ff187230 */ /* 0x000fe20000004100 */
[----:B------:R-:W-:Y:S01]  /*c2c0*/  FFMA.FTZ R48, R9, R39, R48 ;  /* 0x0000002709307223 */ /* 0x000fe20000010030 */
[--C-:B------:R-:W-:Y:S01]  /*c2d0*/  HADD2.F32 R35, -RZ, R12.reuse.H0_H0 ;  /* 0x2000000cff237230 */ /* 0x100fe20000004100 */
[----:B------:R-:W-:Y:S01]  /*c2e0*/  FMUL.FTZ R10, R6, R15 ;  /* 0x0000000f060a7220 */ /* 0x000fe20000410000 */
[----:B------:R-:W-:Y:S01]  /*c2f0*/  HADD2.F32 R12, -RZ, R12.H1_H1 ;  /* 0x3000000cff0c7230 */ /* 0x000fe20000004100 */
[----:B------:R-:W-:Y:S01]  /*c300*/  FFMA.FTZ R36, R36, R33, -R43 ;  /* 0x0000002124247223 */ /* 0x000fe2000001082b */
[----:B------:R-:W-:Y:S01]  /*c310*/  HADD2.F32 R40, -RZ, R8.H0_H0 ;  /* 0x20000008ff287230 */ /* 0x000fe20000004100 */
[----:B------:R-:W-:Y:S01]  /*c320*/  FMUL.FTZ R51, R26, R35 ;  /* 0x000000231a337220 */ /* 0x000fe20000410000 */
[----:B------:R-:W-:Y:S01]  /*c330*/  HADD2.F32 R39, -RZ, R22.H1_H1 ;  /* 0x30000016ff277230 */ /* 0x000fe20000004100 */
[-C--:B------:R-:W-:Y:S01]  /*c340*/  FMUL.FTZ R22, R6, R11.reuse ;  /* 0x0000000b06167220 */ /* 0x080fe20000410000 */
[----:B------:R-:W-:Y:S01]  /*c350*/  HADD2.F32 R8, -RZ, R8.H1_H1 ;  /* 0x30000008ff087230 */ /* 0x000fe20000004100 */
[----:B------:R-:W-:Y:S01]  /*c360*/  FFMA.FTZ R6, R24, R11, R10 ;  /* 0x0000000b18067223 */ /* 0x000fe2000001000a */
[----:B------:R-:W-:Y:S01]  /*c370*/  HADD2.F32 R11, -RZ, R25.H1_H1 ;  /* 0x30000019ff0b7230 */ /* 0x000fe20000004100 */
[----:B------:R-:W-:Y:S01]  /*c380*/  FMUL.FTZ R25, R39, R12 ;  /* 0x0000000c27197220 */ /* 0x000fe20000410000 */
[----:B------:R-:W-:Y:S01]  /*c390*/  F2FP.PACK_AB R10, R48, R47 ;  /* 0x0000002f300a723e */ /* 0x000fe200000000ff */
[----:B------:R-:W-:-:S02]  /*c3a0*/  FMUL.FTZ R26, R26, R40 ;  /* 0x000000281a1a7220 */ /* 0x000fc40000410000 */
[----:B------:R-:W-:Y:S02]  /*c3b0*/  FMUL.FTZ R39, R39, R8 ;  /* 0x0000000827277220 */ /* 0x000fe40000410000 */
[----:B------:R-:W-:Y:S02]  /*c3c0*/  FFMA.FTZ R37, R41, R32, -R37 ;  /* 0x0000002029257223 */ /* 0x000fe40000010825 */
[----:B------:R-:W-:Y:S02]  /*c3d0*/  FFMA.FTZ R44, R46, R13, -R44 ;  /* 0x0000000d2e2c7223 */ /* 0x000fe4000001082c */
[----:B------:R-:W-:Y:S01]  /*c3e0*/  FFMA.FTZ R33, R9, R34, -R38 ;  /* 0x0000002209217223 */ /* 0x000fe20000010826 */
[----:B------:R-:W-:Y:S01]  /*c3f0*/  F2FP.PACK_AB R13, R36, R37 ;  /* 0x00000025240d723e */ /* 0x000fe200000000ff */
[----:B------:R-:W-:Y:S01]  /*c400*/  FFMA.FTZ R27, R29, R14, -R27 ;  /* 0x0000000e1d1b7223 */ /* 0x000fe2000001081b */
[----:B------:R-:W-:Y:S01]  /*c410*/  F2FP.PACK_AB R9, R45, R42 ;  /* 0x0000002a2d09723e */ /* 0x000fe200000000ff */
[----:B------:R-:W-:Y:S01]  /*c420*/  FFMA.FTZ R22, R24, R15, -R22 ;  /* 0x0000000f18167223 */ /* 0x000fe20000010816 */
[----:B------:R-:W-:Y:S01]  /*c430*/  F2FP.PACK_AB R14, R33, R44 ;  /* 0x0000002c210e723e */ /* 0x000fe200000000ff */
[----:B------:R-:W-:-:S02]  /*c440*/  FFMA.FTZ R26, R28, R35, -R26 ;  /* 0x000000231c1a7223 */ /* 0x000fc4000001081a */
[C---:B------:R-:W-:Y:S01]  /*c450*/  FFMA.FTZ R39, R11.reuse, R12, -R39 ;  /* 0x0000000c0b277223 */ /* 0x040fe20000010827 */
[----:B------:R-:W-:Y:S01]  /*c460*/  F2FP.PACK_AB R15, R22, R27 ;  /* 0x0000001b160f723e */ /* 0x000fe200000000ff */
[----:B------:R-:W-:Y:S02]  /*c470*/  FFMA.FTZ R40, R28, R40, R51 ;  /* 0x000000281c287223 */ /* 0x000fe40000010033 */
[----:B------:R-:W-:Y:S01]  /*c480*/  FFMA.FTZ R25, R11, R8, R25 ;  /* 0x000000080b197223 */ /* 0x000fe20000010019 */
[----:B------:R-:W-:Y:S02]  /*c490*/  F2FP.PACK_AB R12, R39, R26 ;  /* 0x0000001a270c723e */ /* 0x000fe400000000ff */
[----:B------:R-:W-:Y:S02]  /*c4a0*/  F2FP.PACK_AB R11, R6, R49 ;  /* 0x00000031060b723e */ /* 0x000fe400000000ff */
[----:B------:R-:W-:Y:S01]  /*c4b0*/  F2FP.PACK_AB R8, R25, R40 ;  /* 0x000000281908723e */ /* 0x000fe200000000ff */
[----:B------:R1:W-:Y:S04]  /*c4c0*/  STS.128 [R30+0x10080], R12 ;  /* 0x0100800c1e007388 */ /* 0x0003e80000000c00 */
[----:B------:R1:W-:Y:S02]  /*c4d0*/  STS.128 [R31+0x10080], R8 ;  /* 0x010080081f007388 */ /* 0x0003e40000000c00 */
.L_x_114:
[----:B------:R-:W-:Y:S05]  /*c4e0*/  BSYNC B2 ;  /* 0x0000000000027941 */ /* 0x000fea0003800000 */
.L_x_86:
[----:B-1----:R-:W-:Y:S01]  /*c4f0*/  IMAD.SHL.U32 R11, R16, 0x40, RZ ;  /* 0x00000040100b7824 */ /* 0x002fe200078e00ff */
[----:B------:R-:W-:-:S04]  /*c500*/  DEPBAR.LE SB0, 0x0 ;  /* 0x000080000000791a */ /* 0x000fc80000000000 */
[----:B------:R-:W-:Y:S01]  /*c510*/  LEA.HI R6, R23, R64, RZ, 0x5 ;  /* 0x0000004017067211 */ /* 0x000fe200078f28ff */
[----:B--2---:R-:W-:Y:S01]  /*c520*/  IMAD.SHL.U32 R8, R17, 0x8, RZ ;  /* 0x0000000811087824 */ /* 0x004fe200078e00ff */
[----:B------:R-:W-:Y:S01]  /*c530*/  LOP3.LUT R11, R11, 0x1c0, RZ, 0xc0, !PT ;  /* 0x000001c00b0b7812 */ /* 0x000fe200078ec0ff */
[----:B------:R-:W-:Y:S01]  /*c540*/  IMAD.WIDE.U32 R14, R18, c[0x0][0x208], RZ ;  /* 0x00008200120e7a25 */ /* 0x000fe200078e00ff */
[----:B------:R-:W-:Y:S02]  /*c550*/  LOP3.LUT P1, RZ, R16, 0x2, RZ, 0xc0, !PT ;  /* 0x0000000210ff7812 */ /* 0x000fe4000782c0ff */
[----:B------:R-:W-:Y:S01]  /*c560*/  LOP3.LUT R8, R11, 0x8, R8, 0xf8, !PT ;  /* 0x000000080b087812 */ /* 0x000fe200078ef808 */
[----:B------:R-:W-:Y:S01]  /*c570*/  IMAD.SHL.U32 R9, R6, 0x20, RZ ;  /* 0x0000002006097824 */ /* 0x000fe200078e00ff */
[----:B------:R-:W-:Y:S01]  /*c580*/  SHF.R.U32.HI R11, RZ, 0x3, R11 ;  /* 0x00000003ff0b7819 */ /* 0x000fe2000001160b */
[----:B------:R-:W-:Y:S01]  /*c590*/  IMAD R52, R18, -0x20, R55 ;  /* 0xffffffe012347824 */ /* 0x000fe200078e0237 */
[----:B------:R-:W-:Y:S01]  /*c5a0*/  SEL R10, RZ, 0x4, P4 ;  /* 0x00000004ff0a7807 */ /* 0x000fe20002000000 */
[----:B------:R-:W-:Y:S01]  /*c5b0*/  IMAD.SHL.U32 R232, R3, 0x2, RZ ;  /* 0x0000000203e87824 */ /* 0x000fe200078e00ff */
[----:B------:R-:W-:Y:S01]  /*c5c0*/  LOP3.LUT R9, R9, 0x7ffffc00, RZ, 0xc0, !PT ;  /* 0x7ffffc0009097812 */ /* 0x000fe200078ec0ff */
[----:B------:R-:W-:Y:S01]  /*c5d0*/  IMAD.SHL.U32 R223, R2, 0x2, RZ ;  /* 0x0000000202df7824 */ /* 0x000fe200078e00ff */
[----:B------:R-:W-:Y:S01]  /*c5e0*/  LOP3.LUT R8, R8, R11, RZ, 0x3c, !PT ;  /* 0x0000000b08087212 */ /* 0x000fe200078e3cff */
[----:B------:R-:W-:Y:S01]  /*c5f0*/  BAR.SYNC.DEFER_BLOCKING 0x0 ;  /* 0x0000000000007b1d */ /* 0x000fe20000010000 */
[----:B------:R-:W-:Y:S01]  /*c600*/  LOP3.LUT P6, RZ, R16, 0x4, RZ, 0xc0, !PT ;  /* 0x0000000410ff7812 */ /* 0x000fe200078cc0ff */
[----:B------:R-:W-:-:S02]  /*c610*/  IMAD.IADD R226, R2, 0x1, R9 ;  /* 0x0000000102e27824 */ /* 0x000fc400078e0209 */
[----:B------:R-:W-:Y:S01]  /*c620*/  IMAD R225, R21, 0x200, R8 ;  /* 0x0000020015e17824 */ /* 0x000fe200078e0208 */
[----:B------:R-:W-:Y:S01]  /*c630*/  SEL R8, RZ, 0x2, P5 ;  /* 0x00000002ff087807 */ /* 0x000fe20002800000 */
[----:B------:R-:W-:Y:S02]  /*c640*/  IMAD.SHL.U32 R226, R226, 0x2, RZ ;  /* 0x00000002e2e27824 */ /* 0x000fe400078e00ff */
[----:B------:R-:W-:Y:S01]  /*c650*/  IMAD.SHL.U32 R225, R225, 0x2, RZ ;  /* 0x00000002e1e17824 */ /* 0x000fe200078e00ff */
[----:B------:R-:W-:Y:S01]  /*c660*/  IADD3 R8, R10, R8, R19 ;  /* 0x000000080a087210 */ /* 0x000fe20007ffe013 */
[----:B------:R-:W-:Y:S01]  /*c670*/  IMAD R9, R20, c[0x0][0x208], RZ ;  /* 0x0000820014097a24 */ /* 0x000fe200078e02ff */
[----:B------:R-:W-:Y:S01]  /*c680*/  LEA R10, P0, R14, R230, 0x5 ;  /* 0x000000e60e0a7211 */ /* 0x000fe200078028ff */
[--C-:B------:R-:W-:Y:S01]  /*c690*/  IMAD R222, R0, 0x2, R226.reuse ;  /* 0x0000000200de7824 */ /* 0x100fe200078e02e2 */
[C---:B------:R-:W-:Y:S01]  /*c6a0*/  IADD3 R12, R225.reuse, 0xc080, RZ ;  /* 0x0000c080e10c7810 */ /* 0x040fe20007ffe0ff */
[----:B------:R-:W-:Y:S01]  /*c6b0*/  IMAD R9, R18, c[0x0][0x20c], R9 ;  /* 0x0000830012097a24 */ /* 0x000fe200078e0209 */
[----:B------:R-:W-:Y:S01]  /*c6c0*/  IADD3 R224, R225, 0xc0a0, RZ ;  /* 0x0000c0a0e1e07810 */ /* 0x000fe20007ffe0ff */
[----:B------:R-:W-:Y:S01]  /*c6d0*/  IMAD R221, R5, 0x2, R226 ;  /* 0x0000000205dd7824 */ /* 0x000fe200078e02e2 */
[----:B------:R-:W-:Y:S01]  /*c6e0*/  @P1 IADD3 R224, R12, -0x20, RZ ;  /* 0xffffffe00ce01810 */ /* 0x000fe20007ffe0ff */
[----:B------:R-:W-:Y:S01]  /*c6f0*/  IMAD.IADD R9, R15, 0x1, R9 ;  /* 0x000000010f097824 */ /* 0x000fe200078e0209 */
[----:B------:R-:W-:Y:S01]  /*c700*/  ISETP.LE.OR P1, PT, R52, R17, P2 ;  /* 0x000000113400720c */ /* 0x000fe20001723670 */
[----:B------:R-:W-:-:S02]  /*c710*/  IMAD R219, R5, 0x2, R222 ;  /* 0x0000000205db7824 */ /* 0x000fc400078e02de */
[----:B------:R-:W-:Y:S01]  /*c720*/  IMAD R218, R0, 0x2, R223 ;  /* 0x0000000200da7824 */ /* 0x000fe200078e02df */
[----:B------:R-:W-:Y:S01]  /*c730*/  LEA.HI.X R11, R14, R229, R9, 0x5, P0 ;  /* 0x000000e50e0b7211 */ /* 0x000fe200000f2c09 */
[----:B---3--:R-:W-:Y:S01]  /*c740*/  LDSM.16.M88.4 R24, [R226+0x10080] ;  /* 0x01008000e218783b */ /* 0x008fe20000000200 */
[----:B------:R-:W-:Y:S01]  /*c750*/  SEL R9, RZ, 0x8, P3 ;  /* 0x00000008ff097807 */ /* 0x000fe20001800000 */
[C---:B------:R-:W-:Y:S01]  /*c760*/  IMAD R217, R5.reuse, 0x2, R223 ;  /* 0x0000000205d97824 */ /* 0x040fe200078e02df */
[C---:B------:R-:W-:Y:S01]  /*c770*/  LEA R40, P0, R10.reuse, c[0x0][0x1f8], 0x1 ;  /* 0x00007e000a287a11 */ /* 0x040fe200078008ff */
[----:B------:R-:W1:Y:S01]  /*c780*/  LDSM.16.M88.4 R28, [R225+0xc080] ;  /* 0x00c08000e11c783b */ /* 0x000e620000000200 */
[----:B------:R-:W-:Y:S02]  /*c790*/  IMAD R216, R5, 0x2, R218 ;  /* 0x0000000205d87824 */ /* 0x000fe400078e02da */
[----:B------:R-:W-:Y:S01]  /*c7a0*/  IMAD.IADD R8, R9, 0x1, R8 ;  /* 0x0000000109087824 */ /* 0x000fe200078e0208 */
[----:B------:R-:W-:Y:S01]  /*c7b0*/  LEA.HI.X R41, R10, c[0x0][0x1fc], R11, 0x1, P0 ;  /* 0x00007f000a297a11 */ /* 0x000fe200000f0c0b */
[----:B------:R-:W-:Y:S01]  /*c7c0*/  IMAD.MOV.U32 R9, RZ, RZ, 0x40 ;  /* 0x00000040ff097424 */ /* 0x000fe200078e00ff */
[----:B----4-:R-:W-:Y:S02]  /*c7d0*/  LDSM.16.M88.4 R12, [R222+0x10080] ;  /* 0x01008000de0c783b */ /* 0x010fe40000000200 */
[----:B------:R-:W-:-:S02]  /*c7e0*/  LOP3.LUT P0, RZ, R8, 0x8, RZ, 0xc0, !PT ;  /* 0x0000000808ff7812 */ /* 0x000fc4000780c0ff */
[----:B------:R-:W2:Y:S01]  /*c7f0*/  LDSM.16.M88.4 R20, [R224] ;  /* 0x00000000e014783b */ /* 0x000ea20000000200 */
[----:B------:R-:W-:Y:S02]  /*c800*/  SEL R3, R9, 0xffffffc0, !P6 ;  /* 0xffffffc009037807 */ /* 0x000fe40007000000 */
[----:B------:R-:W-:Y:S01]  /*c810*/  LOP3.LUT P6, RZ, R8, 0x2, RZ, 0xc0, !PT ;  /* 0x0000000208ff7812 */ /* 0x000fe200078cc0ff */
[----:B------:R-:W3:Y:S01]  /*c820*/  LDSM.16.M88.4 R44, [R225+0xc880] ;  /* 0x00c88000e12c783b */ /* 0x000ee20000000200 */
[CC--:B------:R-:W-:Y:S01]  /*c830*/  ISETP.LE.OR P0, PT, R52.reuse, R17.reuse, !P0 ;  /* 0x000000113400720c */ /* 0x0c0fe20004703670 */
[----:B------:R-:W-:Y:S01]  /*c840*/  IMAD.IADD R220, R225, 0x1, R3 ;  /* 0x00000001e1dc7824 */ /* 0x000fe200078e0203 */
[----:B------:R-:W-:Y:S01]  /*c850*/  ISETP.LE.OR P6, PT, R52, R17, !P6 ;  /* 0x000000113400720c */ /* 0x000fe200077c3670 */
[----:B------:R-:W-:Y:S01]  /*c860*/  LDSM.16.M88.4 R32, [R224+0x800] ;  /* 0x00080000e020783b */ /* 0x000fe20000000200 */
[----:B------:R-:W-:-:S03]  /*c870*/  IMAD.IADD R214, R3, 0x1, R224 ;  /* 0x0000000103d67824 */ /* 0x000fc600078e02e0 */
[----:B------:R-:W-:Y:S01]  /*c880*/  @!PT LDS RZ, [RZ] ;  /* 0x00000000fffff984 */ /* 0x000fe20000000800 */
[----:B------:R-:W-:Y:S01]  /*c890*/  @!PT LDS RZ, [RZ] ;  /* 0x00000000fffff984 */ /* 0x000fe20000000800 */
[----:B------:R-:W-:Y:S01]  /*c8a0*/  @!PT LDS RZ, [RZ] ;  /* 0x00000000fffff984 */ /* 0x000fe20000000800 */
[----:B------:R3:W-:Y:S01]  /*c8b0*/  LDGSTS.E.BYPASS.LTC128B.128 [R232+0x8080], [R40.64], !P1 ;  /* 0x0808000028e87fae */ /* 0x0007e2000c901d4a */
[----:B------:R-:W-:-:S04]  /*c8c0*/  LOP3.LUT P1, RZ, R8, 0x4, RZ, 0xc0, !PT ;  /* 0x0000000408ff7812 */ /* 0x000fc8000782c0ff */
[----:B------:R-:W-:-:S03]  /*c8d0*/  ISETP.LE.OR P1, PT, R52, R17, !P1 ;  /* 0x000000113400720c */ /* 0x000fc60004f23670 */
[----:B------:R3:W-:Y:S01]  /*c8e0*/  LDGSTS.E.BYPASS.LTC128B.128 [R232+0x9080], [R40.64+0x80], !P6 ;  /* 0x0908008028e87fae */ /* 0x0007e2000f101d4a */
[C---:B-1----:R-:W-:Y:S09]  /*c8f0*/  HMMA.16816.F32 R16, R24.reuse, R28, RZ ;  /* 0x0000001c1810723c */ /* 0x042ff200000018ff */
[----:B------:R3:W-:Y:S04]  /*c900*/  LDGSTS.E.BYPASS.LTC128B.128 [R232+0xa080], [R40.64+0x100], !P1 ;  /* 0x0a08010028e87fae */ /* 0x0007e8000c901d4a */
[----:B------:R3:W-:Y:S01]  /*c910*/  LDGSTS.E.BYPASS.LTC128B.128 [R232+0xb080], [R40.64+0x180], !P0 ;  /* 0x0b08018028e87fae */ /* 0x0007e2000c101d4a */
[----:B------:R-:W-:Y:S03]  /*c920*/  HMMA.16816.F32 R28, R24, R30, RZ ;  /* 0x0000001e181c723c */ /* 0x000fe600000018ff */
[----:B------:R-:W-:Y:S04]  /*c930*/  LDSM.16.M88.4 R56, [R221+0x10080] ;  /* 0x01008000dd38783b */ /* 0x000fe80000000200 */
[----:B------:R-:W1:Y:S04]  /*c940*/  LDSM.16.M88.4 R8, [R220+0xc080] ;  /* 0x00c08000dc08783b */ /* 0x000e680000000200 */
[----:B------:R-:W-:Y:S04]  /*c950*/  LDSM.16.M88.4 R36, [R219+0x10080] ;  /* 0x01008000db24783b */ /* 0x000fe80000000200 */
[----:B------:R-:W4:Y:S01]  /*c960*/  LDSM.16.M88.4 R48, [R214] ;  /* 0x00000000d630783b */ /* 0x000f220000000200 */
[----:B--2---:R-:W-:Y:S03]  /*c970*/  HMMA.16816.F32 R16, R12, R20, R16 ;  /* 0x000000140c10723c */ /* 0x004fe60000001810 */
[----:B------:R-:W2:Y:S04]  /*c980*/  LDSM.16.M88.4 R72, [R220+0xc880] ;  /* 0x00c88000dc48783b */ /* 0x000ea80000000200 */
[----:B------:R-:W-:Y:S01]  /*c990*/  LDSM.16.M88.4 R68, [R225+0xd080] ;  /* 0x00d08000e144783b */ /* 0x000fe20000000200 */
[C---:B---3--:R-:W-:Y:S03]  /*c9a0*/  HMMA.16816.F32 R40, R24.reuse, R44, RZ ;  /* 0x0000002c1828723c */ /* 0x048fe600000018ff */
[----:B------:R-:W-:Y:S04]  /*c9b0*/  LDSM.16.M88.4 R60, [R214+0x800] ;  /* 0x00080000d63c783b */ /* 0x000fe80000000200 */
[----:B------:R-:W0:Y:S01]  /*c9c0*/  LDGDEPBAR ;  /* 0x00000000000079af */ /* 0x000e220000000000 */
[----:B------:R-:W-:Y:S03]  /*c9d0*/  HMMA.16816.F32 R24, R24, R46, RZ ;  /* 0x0000002e1818723c */ /* 0x000fe600000018ff */
[----:B------:R-:W-:Y:S05]  /*c9e0*/  LDSM.16.M88.4 R44, [R224+0x1000] ;  /* 0x00100000e02c783b */ /* 0x000fea0000000200 */
[----:B------:R-:W-:Y:S01]  /*c9f0*/  HMMA.16816.F32 R28, R12, R22, R28 ;  /* 0x000000160c1c723c */ /* 0x000fe2000000181c */
[----:B------:R-:W3:Y:S07]  /*ca00*/  LDSM.16.M88.4 R20, [R226+0x14080] ;  /* 0x01408000e214783b */ /* 0x000eee0000000200 */
[----:B-1----:R-:W-:Y:S08]  /*ca10*/  HMMA.16816.F32 R16, R56, R8, R16 ;  /* 0x000000083810723c */ /* 0x002ff00000001810 */
[C---:B------:R-:W-:Y:S08]  /*ca20*/  HMMA.16816.F32 R40, R12.reuse, R32, R40 ;  /* 0x000000200c28723c */ /* 0x040ff00000001828 */
[----:B------:R-:W-:Y:S01]  /*ca30*/  HMMA.16816.F32 R12, R12, R34, R24 ;  /* 0x000000220c0c723c */ /* 0x000fe20000001818 */
[----:B------:R-:W-:Y:S04]  /*ca40*/  LDSM.16.M88.4 R24, [R221+0x14080] ;  /* 0x01408000dd18783b */ /* 0x000fe80000000200 */
[----:B------:R-:W-:Y:S03]  /*ca50*/  LDSM.16.M88.4 R32, [R220+0xd080] ;  /* 0x00d08000dc20783b */ /* 0x000fe60000000200 */
[----:B------:R-:W-:Y:S01]  /*ca60*/  HMMA.16816.F32 R28, R56, R10, R28 ;  /* 0x0000000a381c723c */ /* 0x000fe2000000181c */
[----:B------:R-:W1:Y:S07]  /*ca70*/  LDSM.16.M88.4 R8, [R222+0x14080] ;  /* 0x01408000de08783b */ /* 0x000e6e0000000200 */
[----:B----4-:R-:W-:Y:S08]  /*ca80*/  HMMA.16816.F32 R16, R36, R48, R16 ;  /* 0x000000302410723c */ /* 0x010ff00000001810 */
[C---:B--2---:R-:W-:Y:S08]  /*ca90*/  HMMA.16816.F32 R40, R56.reuse, R72, R40 ;  /* 0x000000483828723c */ /* 0x044ff00000001828 */
[----:B------:R-:W-:Y:S01]  /*caa0*/  HMMA.16816.F32 R56, R56, R74, R12 ;  /* 0x0000004a3838723c */ /* 0x000fe2000000180c */
[----:B------:R-:W-:Y:S04]  /*cab0*/  LDSM.16.M88.4 R72, [R224+0x1800] ;  /* 0x00180000e048783b */ /* 0x000fe80000000200 */
[----:B------:R-:W-:Y:S03]  /*cac0*/  LDSM.16.M88.4 R12, [R219+0x14080] ;  /* 0x01408000db0c783b */ /* 0x000fe60000000200 */
[----:B------:R-:W-:Y:S01]  /*cad0*/  HMMA.16816.F32 R28, R36, R50, R28 ;  /* 0x00000032241c723c */ /* 0x000fe2000000181c */
[----:B------:R-:W2:Y:S07]  /*cae0*/  LDSM.16.M88.4 R48, [R225+0xd880] ;  /* 0x00d88000e130783b */ /* 0x000eae0000000200 */
[----:B---3--:R-:W-:Y:S08]  /*caf0*/  HMMA.16816.F32 R16, R20, R68, R16 ;  /* 0x000000441410723c */ /* 0x008ff00000001810 */
[C---:B------:R-:W-:Y:S08]  /*cb00*/  HMMA.16816.F32 R40, R36.reuse, R60, R40 ;  /* 0x0000003c2428723c */ /* 0x040ff00000001828 */
[----:B------:R-:W-:Y:S01]  /*cb10*/  HMMA.16816.F32 R56, R36, R62, R56 ;  /* 0x0000003e2438723c */ /* 0x000fe20000001838 */
[----:B------:R-:W-:Y:S04]  /*cb20*/  LDSM.16.M88.4 R60, [R220+0xd880] ;  /* 0x00d88000dc3c783b */ /* 0x000fe80000000200 */
[----:B------:R-:W-:Y:S03]  /*cb30*/  LDSM.16.M88.4 R36, [R226+0x18080] ;  /* 0x01808000e224783b */ /* 0x000fe60000000200 */
[----:B------:R-:W-:Y:S01]  /*cb40*/  HMMA.16816.F32 R28, R20, R70, R28 ;  /* 0x00000046141c723c */ /* 0x000fe2000000181c */
[----:B------:R-:W3:Y:S07]  /*cb50*/  LDSM.16.M88.4 R68, [R214+0x1000] ;  /* 0x00100000d644783b */ /* 0x000eee0000000200 */
[----:B-1----:R-:W-:Y:S08]  /*cb60*/  HMMA.16816.F32 R16, R8, R44, R16 ;  /* 0x0000002c0810723c */ /* 0x002ff00000001810 */
[C---:B--2---:R-:W-:Y:S08]  /*cb70*/  HMMA.16816.F32 R40, R20.reuse, R48, R40 ;  /* 0x000000301428723c */ /* 0x044ff00000001828 */
[----:B------:R-:W-:Y:S01]  /*cb80*/  HMMA.16816.F32 R56, R20, R50, R56 ;  /* 0x000000321438723c */ /* 0x000fe20000001838 */
[----:B------:R-:W-:Y:S04]  /*cb90*/  LDSM.16.M88.4 R48, [R214+0x1800] ;  /* 0x00180000d630783b */ /* 0x000fe80000000200 */
[----:B------:R-:W-:Y:S03]  /*cba0*/  LDSM.16.M88.4 R20, [R222+0x18080] ;  /* 0x01808000de14783b */ /* 0x000fe60000000200 */
[----:B------:R-:W-:Y:S01]  /*cbb0*/  HMMA.16816.F32 R28, R8, R46, R28 ;  /* 0x0000002e081c723c */ /* 0x000fe2000000181c */
[----:B------:R-:W1:Y:S07]  /*cbc0*/  LDSM.16.M88.4 R44, [R225+0xe080] ;  /* 0x00e08000e12c783b */ /* 0x000e6e0000000200 */
[----:B------:R-:W-:Y:S08]  /*cbd0*/  HMMA.16816.F32 R16, R24, R32, R16 ;  /* 0x000000201810723c */ /* 0x000ff00000001810 */
[C---:B------:R-:W-:Y:S08]  /*cbe0*/  HMMA.16816.F32 R40, R8.reuse, R72, R40 ;  /* 0x000000480828723c */ /* 0x040ff00000001828 */
        /* <DEDUP_REMOVED lines=19> */
[----:B--2---:R-:W-:Y:S08]  /*cd20*/  HMMA.16816.F32 R16, R20, R32, R16 ;  /* 0x000000201410723c */ /* 0x004ff00000001810 */
[C---:B------:R-:W-:Y:S08]  /*cd30*/  HMMA.16816.F32 R40, R36.reuse, R72, R40 ;  /* 0x000000482428723c */ /* 0x040ff00000001828 */
[----:B------:R-:W-:Y:S01]  /*cd40*/  HMMA.16816.F32 R56, R36, R74, R56 ;  /* 0x0000004a2438723c */ /* 0x000fe20000001838 */
[----:B------:R-:W-:Y:S04]  /*cd50*/  LDSM.16.M88.4 R36, [R222+0x1c080] ;  /* 0x01c08000de24783b */ /* 0x000fe80000000200 */
[----:B------:R-:W-:Y:S03]  /*cd60*/  LDSM.16.M88.4 R72, [R224+0x3000] ;  /* 0x00300000e048783b */ /* 0x000fe60000000200 */
[----:B------:R-:W-:Y:S01]  /*cd70*/  HMMA.16816.F32 R28, R20, R34, R28 ;  /* 0x00000022141c723c */ /* 0x000fe2000000181c */
[----:B------:R-:W2:Y:S07]  /*cd80*/  LDSM.16.M88.4 R32, [R220+0xe880] ;  /* 0x00e88000dc20783b */ /* 0x000eae0000000200 */
[----:B---3--:R-:W-:Y:S08]  /*cd90*/  HMMA.16816.F32 R16, R8, R68, R16 ;  /* 0x000000440810723c */ /* 0x008ff00000001810 */
[C---:B-1----:R-:W-:Y:S08]  /*cda0*/  HMMA.16816.F32 R40, R20.reuse, R44, R40 ;  /* 0x0000002c1428723c */ /* 0x042ff00000001828 */
[----:B------:R-:W-:Y:S01]  /*cdb0*/  HMMA.16816.F32 R56, R20, R46, R56 ;  /* 0x0000002e1438723c */ /* 0x000fe20000001838 */
[----:B------:R-:W-:Y:S04]  /*cdc0*/  LDSM.16.M88.4 R44, [R225+0xf880] ;  /* 0x00f88000e12c783b */ /* 0x000fe80000000200 */
[----:B------:R-:W-:Y:S03]  /*cdd0*/  LDSM.16.M88.4 R20, [R220+0xf080] ;  /* 0x00f08000dc14783b */ /* 0x000fe60000000200 */
[----:B------:R-:W-:Y:S01]  /*cde0*/  HMMA.16816.F32 R28, R8, R70, R28 ;  /* 0x00000046081c723c */ /* 0x000fe2000000181c */
[----:B------:R-:W1:Y:S07]  /*cdf0*/  LDSM.16.M88.4 R68, [R214+0x2800] ;  /* 0x00280000d644783b */ /* 0x000e6e0000000200 */
[----:B------:R-:W-:Y:S08]  /*ce00*/  HMMA.16816.F32 R16, R60, R24, R16 ;  /* 0x000000183c10723c */ /* 0x000ff00000001810 */
[C---:B--2---:R-:W-:Y:S08]  /*ce10*/  HMMA.16816.F32 R40, R8.reuse, R32, R40 ;  /* 0x000000200828723c */ /* 0x044ff00000001828 */
[----:B------:R-:W-:Y:S01]  /*ce20*/  HMMA.16816.F32 R56, R8, R34, R56 ;  /* 0x000000220838723c */ /* 0x000fe20000001838 */
[----:B------:R-:W-:Y:S04]  /*ce30*/  LDSM.16.M88.4 R32, [R224+0x3800] ;  /* 0x00380000e020783b */ /* 0x000fe80000000200 */
[----:B------:R-:W-:Y:S03]  /*ce40*/  LDSM.16.M88.4 R8, [R214+0x3000] ;  /* 0x00300000d608783b */ /* 0x000fe60000000200 */
[----:B------:R-:W-:Y:S01]  /*ce50*/  HMMA.16816.F32 R28, R60, R26, R28 ;  /* 0x0000001a3c1c723c */ /* 0x000fe2000000181c */
[----:B------:R-:W2:Y:S07]  /*ce60*/  LDSM.16.M88.4 R24, [R221+0x1c080] ;  /* 0x01c08000dd18783b */ /* 0x000eae0000000200 */
[----:B------:R-:W-:Y:S08]  /*ce70*/  HMMA.16816.F32 R16, R48, R12, R16 ;  /* 0x0000000c3010723c */ /* 0x000ff00000001810 */
[C---:B-1----:R-:W-:Y:S08]  /*ce80*/  HMMA.16816.F32 R40, R60.reuse, R68, R40 ;  /* 0x000000443c28723c */ /* 0x042ff00000001828 */
[----:B------:R-:W-:Y:S08]  /*ce90*/  HMMA.16816.F32 R56, R60, R70, R56 ;  /* 0x000000463c38723c */ /* 0x000ff00000001838 */
[----:B------:R-:W-:Y:S01]  /*cea0*/  HMMA.16816.F32 R28, R48, R14, R28 ;  /* 0x0000000e301c723c */ /* 0x000fe2000000181c */
[----:B------:R-:W1:Y:S07]  /*ceb0*/  LDSM.16.M88.4 R12, [R219+0x1c080] ;  /* 0x01c08000db0c783b */ /* 0x000e6e0000000200 */
[----:B------:R-:W-:Y:S08]  /*cec0*/  HMMA.16816.F32 R16, R36, R72, R16 ;  /* 0x000000482410723c */ /* 0x000ff00000001810 */
[C---:B------:R-:W-:Y:S01]  /*ced0*/  HMMA.16816.F32 R60, R48.reuse, R44, R40 ;  /* 0x0000002c303c723c */ /* 0x040fe20000001828 */
[----:B------:R-:W3:Y:S07]  /*cee0*/  LDSM.16.M88.4 R40, [R220+0xf880] ;  /* 0x00f88000dc28783b */ /* 0x000eee0000000200 */
[----:B------:R-:W-:Y:S08]  /*cef0*/  HMMA.16816.F32 R56, R48, R46, R56 ;  /* 0x0000002e3038723c */ /* 0x000ff00000001838 */
[----:B------:R-:W-:Y:S08]  /*cf00*/  HMMA.16816.F32 R28, R36, R74, R28 ;  /* 0x0000004a241c723c */ /* 0x000ff0000000181c */
[----:B--2---:R-:W-:Y:S08]  /*cf10*/  HMMA.16816.F32 R16, R24, R20, R16 ;  /* 0x000000141810723c */ /* 0x004ff00000001810 */
[C---:B------:R-:W-:Y:S08]  /*cf20*/  HMMA.16816.F32 R60, R36.reuse, R32, R60 ;  /* 0x00000020243c723c */ /* 0x040ff0000000183c */
[----:B------:R-:W-:Y:S08]  /*cf30*/  HMMA.16816.F32 R56, R36, R34, R56 ;  /* 0x000000222438723c */ /* 0x000ff00000001838 */
[----:B------:R-:W-:Y:S01]  /*cf40*/  HMMA.16816.F32 R28, R24, R22, R28 ;  /* 0x00000016181c723c */ /* 0x000fe2000000181c */
[----:B------:R-:W2:Y:S01]  /*cf50*/  LDSM.16.M88.4 R20, [R214+0x3800] ;  /* 0x00380000d614783b */ /* 0x000ea20000000200 */
[----:B------:R-:W-:-:S06]  /*cf60*/  DEPBAR.LE SB0, 0x0 ;  /* 0x000080000000791a */ /* 0x000fcc0000000000 */
[----:B-1----:R-:W-:Y:S08]  /*cf70*/  HMMA.16816.F32 R16, R12, R8, R16 ;  /* 0x000000080c10723c */ /* 0x002ff00000001810 */
[C---:B---3--:R-:W-:Y:S08]  /*cf80*/  HMMA.16816.F32 R60, R24.reuse, R40, R60 ;  /* 0x00000028183c723c */ /* 0x048ff0000000183c */
[----:B------:R-:W-:Y:S08]  /*cf90*/  HMMA.16816.F32 R56, R24, R42, R56 ;  /* 0x0000002a1838723c */ /* 0x000ff00000001838 */
[----:B------:R-:W-:Y:S01]  /*cfa0*/  HMMA.16816.F32 R28, R12, R10, R28 ;  /* 0x0000000a0c1c723c */ /* 0x000fe2000000181c */
[----:B------:R-:W-:Y:S01]  /*cfb0*/  FMUL.FTZ R8, R17, c[0x0][0x320] ;  /* 0x0000c80011087a20 */ /* 0x000fe20000410000 */
[----:B------:R-:W-:Y:S01]  /*cfc0*/  LOP3.LUT R17, R6, 0xffffffe0, RZ, 0xc0, !PT ;  /* 0xffffffe006117812 */ /* 0x000fe200078ec0ff */
[----:B------:R-:W-:-:S02]  /*cfd0*/  FMUL.FTZ R3, R16, c[0x0][0x320] ;  /* 0x0000c80010037a20 */ /* 0x000fc40000410000 */
[----:B------:R-:W-:Y:S02]  /*cfe0*/  FMUL.FTZ R9, R18, c[0x0][0x320] ;  /* 0x0000c80012097a20 */ /* 0x000fe40000410000 */
[----:B------:R-:W-:Y:S01]  /*cff0*/  IMAD.IADD R64, R64, 0x1, -R17 ;  /* 0x0000000140407824 */ /* 0x000fe200078e0a11 */
[----:B------:R-:W-:Y:S01]  /*d000*/  MUFU.TANH R8, R8 ;  /* 0x0000000800087308 */ /* 0x000fe20000002400 */
[----:B--2---:R-:W-:Y:S01]  /*d010*/  HMMA.16816.F32 R60, R12, R20, R60 ;  /* 0x000000140c3c723c */ /* 0x004fe2000000183c */
[----:B------:R-:W-:Y:S02]  /*d020*/  FMUL.FTZ R10, R19, c[0x0][0x320] ;  /* 0x0000c800130a7a20 */ /* 0x000fe40000410000 */
[----:B------:R-:W-:-:S04]  /*d030*/  SHF.R.S32.HI R17, RZ, 0x1f, R64 ;  /* 0x0000001fff117819 */ /* 0x000fc80000011440 */
[----:B------:R-:W-:Y:S01]  /*d040*/  MUFU.TANH R3, R3 ;  /* 0x0000000300037308 */ /* 0x000fe20000002400 */
[----:B------:R-:W-:Y:S07]  /*d050*/  HMMA.16816.F32 R56, R12, R22, R56 ;  /* 0x000000160c38723c */ /* 0x000fee0000001838 */
[----:B------:R-:W-:Y:S01]  /*d060*/  LEA.HI R13, R17, R64, RZ, 0x2 ;  /* 0x00000040110d7211 */ /* 0x000fe200078f10ff */
[----:B------:R-:W1:Y:S01]  /*d070*/  MUFU.TANH R9, R9 ;  /* 0x0000000900097308 */ /* 0x000e620000002400 */
[----:B------:R-:W-:-:S02]  /*d080*/  FMUL.FTZ R11, R28, c[0x0][0x320] ;  /* 0x0000c8001c0b7a20 */ /* 0x000fc40000410000 */
[----:B------:R-:W-:Y:S01]  /*d090*/  LOP3.LUT R13, R13, 0x7ffffffc, RZ, 0xc0, !PT ;  /* 0x7ffffffc0d0d7812 */ /* 0x000fe200078ec0ff */
[----:B------:R-:W-:Y:S02]  /*d0a0*/  FMUL.FTZ R16, R29, c[0x0][0x320] ;  /* 0x0000c8001d107a20 */ /* 0x000fe40000410000 */
[----:B------:R-:W-:Y:S02]  /*d0b0*/  FMUL.FTZ R18, R30, c[0x0][0x320] ;  /* 0x0000c8001e127a20 */ /* 0x000fe40000410000 */
[----:B------:R-:W-:Y:S01]  /*d0c0*/  IMAD.IADD R13, R64, 0x1, -R13 ;  /* 0x00000001400d7824 */ /* 0x000fe200078e0a0d */
[----:B------:R-:W2:Y:S01]  /*d0d0*/  MUFU.TANH R11, R11 ;  /* 0x0000000b000b7308 */ /* 0x000ea20000002400 */
[----:B------:R-:W-:Y:S02]  /*d0e0*/  FMUL.FTZ R17, R60, c[0x0][0x320] ;  /* 0x0000c8003c117a20 */ /* 0x000fe40000410000 */
[----:B------:R-:W-:Y:S02]  /*d0f0*/  IMAD R52, R13, -0x2, R52 ;  /* 0xfffffffe0d347824 */ /* 0x000fe400078e0234 */
[----:B------:R-:W-:-:S02]  /*d100*/  FMUL.FTZ R15, R61, c[0x0][0x320] ;  /* 0x0000c8003d0f7a20 */ /* 0x000fc40000410000 */
[----:B------:R-:W-:Y:S01]  /*d110*/  FMUL.FTZ R31, R31, c[0x0][0x320] ;  /* 0x0000c8001f1f7a20 */ /* 0x000fe20000410000 */
[----:B------:R-:W3:Y:S01]  /*d120*/  MUFU.TANH R10, R10 ;  /* 0x0000000a000a7308 */ /* 0x000ee20000002400 */
[----:B------:R-:W-:Y:S01]  /*d130*/  ISETP.GT.AND P0, PT, R52, RZ, PT ;  /* 0x000000ff3400720c */ /* 0x000fe20003f04270 */
[----:B------:R-:W-:Y:S01]  /*d140*/  FMUL.FTZ R14, R62, c[0x0][0x320] ;  /* 0x0000c8003e0e7a20 */ /* 0x000fe20000410000 */
[----:B------:R-:W-:Y:S01]  /*d150*/  ISETP.GT.AND P6, PT, R52, 0x8, PT ;  /* 0x000000083400780c */ /* 0x000fe20003fc4270 */
[----:B------:R-:W-:Y:S01]  /*d160*/  FMUL.FTZ R13, R56, c[0x0][0x320] ;  /* 0x0000c800380d7a20 */ /* 0x000fe20000410000 */
[----:B-1----:R-:W-:Y:S01]  /*d170*/  FSEL R19, R9, -INF , P0 ;  /* 0xff80000009137808 */ /* 0x002fe20000000000 */
[----:B------:R-:W-:Y:S01]  /*d180*/  FMUL.FTZ R57, R57, c[0x0][0x320] ;  /* 0x0000c80039397a20 */ /* 0x000fe20000410000 */
[----:B------:R-:W-:Y:S01]  /*d190*/  FSEL R3, R3, -INF , P0 ;  /* 0xff80000003037808 */ /* 0x000fe20000000000 */
[----:B------:R-:W1:Y:S01]  /*d1a0*/  MUFU.TANH R16, R16 ;  /* 0x0000001000107308 */ /* 0x000e620000002400 */
[C---:B------:R-:W-:Y:S01]  /*d1b0*/  ISETP.GT.AND P0, PT, R52.reuse, 0x1, PT ;  /* 0x000000013400780c */ /* 0x040fe20003f04270 */
[----:B------:R-:W-:Y:S01]  /*d1c0*/  FMUL.FTZ R12, R63, c[0x0][0x320] ;  /* 0x0000c8003f0c7a20 */ /* 0x000fe20000410000 */
[----:B------:R-:W-:Y:S01]  /*d1d0*/  ISETP.GT.AND P1, PT, R52, 0x9, PT ;  /* 0x000000093400780c */ /* 0x000fe20003f24270 */
[----:B------:R-:W-:Y:S01]  /*d1e0*/  FMUL.FTZ R58, R58, c[0x0][0x320] ;  /* 0x0000c8003a3a7a20 */ /* 0x000fe20000410000 */
[----:B------:R-:W-:Y:S01]  /*d1f0*/  FSEL R21, R8, -INF , P0 ;  /* 0xff80000008157808 */ /* 0x000fe20000000000 */
[----:B------:R-:W-:Y:S01]  /*d200*/  FMUL.FTZ R59, R59, c[0x0][0x320] ;  /* 0x0000c8003b3b7a20 */ /* 0x000fe20000410000 */
[----:B--2---:R-:W-:Y:S01]  /*d210*/  FSEL R23, R11, -INF , P6 ;  /* 0xff8000000b177808 */ /* 0x004fe20003000000 */
[----:B------:R-:W2:Y:S01]  /*d220*/  MUFU.TANH R18, R18 ;  /* 0x0000001200127308 */ /* 0x000ea20000002400 */
[----:B------:R-:W-:-:S02]  /*d230*/  FMNMX.FTZ R8, R3, R21, !PT ;  /* 0x0000001503087209 */ /* 0x000fc40007810000 */
[----:B---3--:R-:W-:Y:S02]  /*d240*/  FSEL R20, R10, -INF , P0 ;  /* 0xff8000000a147808 */ /* 0x008fe40000000000 */
[----:B------:R-:W-:Y:S02]  /*d250*/  ISETP.GT.AND P0, PT, R52, 0x10, PT ;  /* 0x000000103400780c */ /* 0x000fe40003f04270 */
[----:B------:R-:W-:Y:S01]  /*d260*/  FMNMX.FTZ R8, R23, R8, !PT ;  /* 0x0000000817087209 */ /* 0x000fe20007810000 */
[----:B------:R-:W3:Y:S01]  /*d270*/  MUFU.TANH R17, R17 ;  /* 0x0000001100117308 */ /* 0x000ee20000002400 */
[----:B-1----:R-:W-:Y:S02]  /*d280*/  FSEL R9, R16, -INF , P1 ;  /* 0xff80000010097808 */ /* 0x002fe40000800000 */
[----:B------:R-:W-:Y:S02]  /*d290*/  FMNMX.FTZ R27, R19, R20, !PT ;  /* 0x00000014131b7209 */ /* 0x000fe40007810000 */
[----:B------:R-:W-:-:S03]  /*d2a0*/  FMNMX.FTZ R8, R9, R8, !PT ;  /* 0x0000000809087209 */ /* 0x000fc60007810000 */
[----:B------:R-:W1:Y:S01]  /*d2b0*/  MUFU.TANH R6, R31 ;  /* 0x0000001f00067308 */ /* 0x000e620000002400 */
[----:B--2---:R-:W-:Y:S02]  /*d2c0*/  FSEL R18, R18, -INF , P6 ;  /* 0xff80000012127808 */ /* 0x004fe40003000000 */
[----:B------:R-:W-:Y:S02]  /*d2d0*/  ISETP.GT.AND P6, PT, R52, 0x11, PT ;  /* 0x000000113400780c */ /* 0x000fe40003fc4270 */
[----:B------:R-:W-:-:S03]  /*d2e0*/  FMNMX.FTZ R27, R18, R27, !PT ;  /* 0x0000001b121b7209 */ /* 0x000fc60007810000 */
[----:B------:R-:W2:Y:S01]  /*d2f0*/  MUFU.TANH R15, R15 ;  /* 0x0000000f000f7308 */ /* 0x000ea20000002400 */
[----:B---3--:R-:W-:-:S04]  /*d300*/  FSEL R17, R17, -INF , P0 ;  /* 0xff80000011117808 */ /* 0x008fc80000000000 */
[----:B------:R-:W-:-:S03]  /*d310*/  FMNMX.FTZ R8, R17, R8, !PT ;  /* 0x0000000811087209 */ /* 0x000fc60007810000 */
[----:B------:R-:W3:Y:S01]  /*d320*/  MUFU.TANH R14, R14 ;  /* 0x0000000e000e7308 */ /* 0x000ee20000002400 */
[----:B-1----:R-:W-:Y:S02]  /*d330*/  FSEL R6, R6, -INF , P1 ;  /* 0xff80000006067808 */ /* 0x002fe40000800000 */
[----:B------:R-:W-:Y:S02]  /*d340*/  ISETP.GT.AND P1, PT, R52, 0x18, PT ;  /* 0x000000183400780c */ /* 0x000fe40003f24270 */
[----:B------:R-:W-:-:S03]  /*d350*/  FMNMX.FTZ R27, R6, R27, !PT ;  /* 0x0000001b061b7209 */ /* 0x000fc60007810000 */
[----:B------:R-:W1:Y:S01]  /*d360*/  MUFU.TANH R13, R13 ;  /* 0x0000000d000d7308 */ /* 0x000e620000002400 */
[----:B--2---:R-:W-:-:S04]  /*d370*/  FSEL R15, R15, -INF , P6 ;  /* 0xff8000000f0f7808 */ /* 0x004fc80003000000 */
[----:B------:R-:W-:-:S03]  /*d380*/  FMNMX.FTZ R8, R15, R8, !PT ;  /* 0x000000080f087209 */ /* 0x000fc60007810000 */
[----:B------:R-:W2:Y:S01]  /*d390*/  MUFU.TANH R11, R57 ;  /* 0x00000039000b7308 */ /* 0x000ea20000002400 */
[----:B---3--:R-:W-:Y:S01]  /*d3a0*/  FSEL R14, R14, -INF , P0 ;  /* 0xff8000000e0e7808 */ /* 0x008fe20000000000 */
[----:B------:R-:W-:Y:S01]  /*d3b0*/  BAR.SYNC.DEFER_BLOCKING 0x0 ;  /* 0x0000000000007b1d */ /* 0x000fe20000010000 */
[----:B------:R-:W-:Y:S02]  /*d3c0*/  ISETP.GT.AND P0, PT, R52, 0x19, PT ;  /* 0x000000193400780c */ /* 0x000fe40003f04270 */
[----:B------:R-:W-:Y:S02]  /*d3d0*/  FMNMX.FTZ R27, R14, R27, !PT ;  /* 0x0000001b0e1b7209 */ /* 0x000fe40007810000 */
[----:B-1----:R-:W-:Y:S01]  /*d3e0*/  FSEL R13, R13, -INF , P1 ;  /* 0xff8000000d0d7808 */ /* 0x002fe20000800000 */
[----:B------:R-:W1:Y:S03]  /*d3f0*/  MUFU.TANH R12, R12 ;  /* 0x0000000c000c7308 */ /* 0x000e660000002400 */
[----:B------:R-:W-:-:S02]  /*d400*/  FMNMX.FTZ R8, R13, R8, !PT ;  /* 0x000000080d087209 */ /* 0x000fc40007810000 */
[----:B--2---:R-:W-:-:S03]  /*d410*/  FSEL R11, R11, -INF , P0 ;  /* 0xff8000000b0b7808 */ /* 0x004fc60000000000 */
[----:B------:R-:W2:Y:S01]  /*d420*/  MUFU.TANH R10, R58 ;  /* 0x0000003a000a7308 */ /* 0x000ea20000002400 */
[----:B------:R-:W-:-:S05]  /*d430*/  FMNMX.FTZ R25, R11, R8, !PT ;  /* 0x000000080b197209 */ /* 0x000fca0007810000 */
[----:B------:R-:W3:Y:S02]  /*d440*/  SHFL.BFLY PT, R16, R25, 0x2, 0x1f ;  /* 0x0c401f0019107f89 */ /* 0x000ee400000e0000 */
[----:B------:R-:W4:Y:S01]  /*d450*/  MUFU.TANH R8, R59 ;  /* 0x0000003b00087308 */ /* 0x000f220000002400 */
[----:B-1----:R-:W-:-:S04]  /*d460*/  FSEL R12, R12, -INF , P6 ;  /* 0xff8000000c0c7808 */ /* 0x002fc80003000000 */
[----:B------:R-:W-:Y:S02]  /*d470*/  FMNMX.FTZ R27, R12, R27, !PT ;  /* 0x0000001b0c1b7209 */ /* 0x000fe40007810000 */
[----:B--2---:R-:W-:-:S04]  /*d480*/  FSEL R10, R10, -INF , P1 ;  /* 0xff8000000a0a7808 */ /* 0x004fc80000800000 */
[----:B------:R-:W-:Y:S02]  /*d490*/  FMNMX.FTZ R27, R10, R27, !PT ;  /* 0x0000001b0a1b7209 */ /* 0x000fe40007810000 */
[----:B----4-:R-:W-:Y:S02]  /*d4a0*/  FSEL R8, R8, -INF , P0 ;  /* 0xff80000008087808 */ /* 0x010fe40000000000 */
[----:B------:R-:W-:Y:S02]  /*d4b0*/  ISETP.GE.AND P0, PT, R55, 0x21, PT ;  /* 0x000000213700780c */ /* 0x000fe40003f06270 */
[----:B------:R-:W-:Y:S02]  /*d4c0*/  FMNMX.FTZ R27, R8, R27, !PT ;  /* 0x0000001b081b7209 */ /* 0x000fe40007810000 */
[----:B---3--:R-:W-:-:S03]  /*d4d0*/  FMNMX.FTZ R24, R25, R16, !PT ;  /* 0x0000001019187209 */ /* 0x008fc60007810000 */
[----:B------:R-:W-:Y:S04]  /*d4e0*/  SHFL.BFLY PT, R16, R27, 0x2, 0x1f ;  /* 0x0c401f001b107f89 */ /* 0x000fe800000e0000 */
[----:B------:R-:W1:Y:S02]  /*d4f0*/  SHFL.BFLY PT, R25, R24, 0x1, 0x1f ;  /* 0x0c201f0018197f89 */ /* 0x000e6400000e0000 */
[----:B------:R-:W-:Y:S01]  /*d500*/  @P0 LEA.HI.SX32 R26, R149, 0xfffffffe, 0x1b ;  /* 0xfffffffe951a0811 */ /* 0x000fe200078fdaff */
[----:B------:R-:W-:Y:S02]  /*d510*/  @P0 IMAD.MOV.U32 R28, RZ, RZ, R234 ;  /* 0x000000ffff1c0224 */ /* 0x000fe400078e00ea */
[----:B------:R-:W-:Y:S02]  /*d520*/  @P0 IMAD.MOV.U32 R29, RZ, RZ, R237 ;  /* 0x000000ffff1d0224 */ /* 0x000fe400078e00ed */
[----:B------:R-:W-:Y:S01]  /*d530*/  @P0 IMAD R4, R4, R26, RZ ;  /* 0x0000001a04040224 */ /* 0x000fe200078e02ff */
[----:B-1----:R-:W-:-:S02]  /*d540*/  FMNMX.FTZ R148, R24, R25, !PT ;  /* 0x0000001918947209 */ /* 0x002fc40007810000 */
[----:B------:R-:W-:Y:S02]  /*d550*/  FMNMX.FTZ R25, R16, R27, !PT ;  /* 0x0000001b10197209 */ /* 0x000fe40007810000 */
[C---:B------:R-:W-:Y:S01]  /*d560*/  FSETP.NEU.FTZ.AND P1, PT, R148.reuse, -INF , PT ;  /* 0xff8000009400780b */ /* 0x040fe20003f3d000 */
[----:B------:R-:W-:Y:S01]  /*d570*/  FMUL.FTZ R16, R148, c[0x0][0x2d0] ;  /* 0x0000b40094107a20 */ /* 0x000fe20000410000 */
[----:B------:R-:W-:Y:S01]  /*d580*/  @P0 SHF.R.S32.HI R24, RZ, 0x1f, R26 ;  /* 0x0000001fff180819 */ /* 0x000fe2000001141a */
[----:B------:R-:W1:Y:S01]  /*d590*/  SHFL.BFLY PT, R22, R25, 0x1, 0x1f ;  /* 0x0c201f0019167f89 */ /* 0x000e6200000e0000 */
[-C--:B------:R-:W-:Y:S02]  /*d5a0*/  @P0 IMAD.WIDE.U32 R26, R26, R7.reuse, R28 ;  /* 0x000000071a1a0225 */ /* 0x080fe400078e001c */
[----:B------:R-:W-:Y:S02]  /*d5b0*/  FSEL R16, R16, RZ, P1 ;  /* 0x000000ff10107208 */ /* 0x000fe40000800000 */
[----:B------:R-:W-:Y:S01]  /*d5c0*/  @P0 IMAD R4, R24, R7, R4 ;  /* 0x0000000718040224 */ /* 0x000fe200078e0204 */
[----:B------:R-:W-:-:S02]  /*d5d0*/  @P0 LEA R28, P1, R26, c[0x0][0x1c8], 0x1 ;  /* 0x000072001a1c0a11 */ /* 0x000fc400078208ff */
[----:B------:R-:W-:Y:S02]  /*d5e0*/  FFMA.FTZ R205, R3, c[0x0][0x2d0], -R16 ;  /* 0x0000b40003cd7a23 */ /* 0x000fe40000010810 */
[----:B------:R-:W-:Y:S02]  /*d5f0*/  @P0 IMAD.IADD R4, R27, 0x1, R4 ;  /* 0x000000011b040824 */ /* 0x000fe400078e0204 */
[--C-:B------:R-:W-:Y:S02]  /*d600*/  FFMA.FTZ R150, R21, c[0x0][0x2d0], -R16.reuse ;  /* 0x0000b40015967a23 */ /* 0x100fe40000010810 */
[----:B------:R-:W-:Y:S01]  /*d610*/  FFMA.FTZ R151, R23, c[0x0][0x2d0], -R16 ;  /* 0x0000b40017977a23 */ /* 0x000fe20000010810 */
[----:B------:R-:W-:Y:S01]  /*d620*/  @P0 LEA.HI.X R29, R26, c[0x0][0x1cc], R4, 0x1, P1 ;  /* 0x000073001a1d0a11 */ /* 0x000fe200008f0c04 */
[--C-:B------:R-:W-:Y:S01]  /*d630*/  FFMA.FTZ R4, R9, c[0x0][0x2d0], -R16.reuse ;  /* 0x0000b40009047a23 */ /* 0x100fe20000010810 */
[----:B------:R-:W-:Y:S01]  /*d640*/  MUFU.EX2 R205, R205 ;  /* 0x000000cd00cd7308 */ /* 0x000fe20000000800 */
[----:B------:R-:W-:-:S02]  /*d650*/  FFMA.FTZ R206, R17, c[0x0][0x2d0], -R16 ;  /* 0x0000b40011ce7a23 */ /* 0x000fc40000010810 */
[----:B------:R2:W-:Y:S01]  /*d660*/  @P0 LDGSTS.E.BYPASS.LTC128B.128 [R232+0xc080], [R28.64], !P2 ;  /* 0x0c0800001ce80fae */ /* 0x0005e2000d101d4a */
[--C-:B------:R-:W-:Y:S02]  /*d670*/  FFMA.FTZ R211, R15, c[0x0][0x2d0], -R16.reuse ;  /* 0x0000b4000fd37a23 */ /* 0x100fe40000010810 */
[--C-:B------:R-:W-:Y:S01]  /*d680*/  FFMA.FTZ R208, R13, c[0x0][0x2d0], -R16.reuse ;  /* 0x0000b4000dd07a23 */ /* 0x100fe20000010810 */
[----:B-1----:R-:W-:Y:S01]  /*d690*/  FMNMX.FTZ R3, R25, R22, !PT ;  /* 0x0000001619037209 */ /* 0x002fe20007810000 */
[----:B------:R2:W-:Y:S01]  /*d6a0*/  @P0 LDGSTS.E.BYPASS.LTC128B.128 [R232+0xd080], [R28.64+0x80], !P5 ;  /* 0x0d0800801ce80fae */ /* 0x0005e2000e901d4a */
[----:B------:R-:W-:Y:S01]  /*d6b0*/  MUFU.EX2 R0, R4 ;  /* 0x0000000400007308 */ /* 0x000fe20000000800 */
[----:B------:R-:W-:Y:S01]  /*d6c0*/  FFMA.FTZ R241, R11, c[0x0][0x2d0], -R16 ;  /* 0x0000b4000bf17a23 */ /* 0x000fe20000010810 */
[C---:B------:R-:W-:Y:S01]  /*d6d0*/  FSETP.NEU.FTZ.AND P1, PT, R3.reuse, -INF , PT ;  /* 0xff8000000300780b */ /* 0x040fe20003f3d000 */
[----:B------:R-:W-:Y:S01]  /*d6e0*/  FMUL.FTZ R2, R3, c[0x0][0x2d0] ;  /* 0x0000b40003027a20 */ /* 0x000fe20000410000 */
[----:B------:R2:W-:Y:S04]  /*d6f0*/  @P0 LDGSTS.E.BYPASS.LTC128B.128 [R232+0xe080], [R28.64+0x100], !P4 ;  /* 0x0e0801001ce80fae */ /* 0x0005e8000e101d4a */
[----:B------:R-:W-:Y:S01]  /*d700*/  FSEL R9, R2, RZ, P1 ;  /* 0x000000ff02097208 */ /* 0x000fe20000800000 */
[----:B------:R2:W-:Y:S01]  /*d710*/  @P0 LDGSTS.E.BYPASS.LTC128B.128 [R232+0xf080], [R28.64+0x180], !P3 ;  /* 0x0f0801801ce80fae */ /* 0x0005e2000d901d4a */
[----:B------:R-:W1:Y:S03]  /*d720*/  MUFU.EX2 R150, R150 ;  /* 0x0000009600967308 */ /* 0x000e660000000800 */
[----:B------:R-:W3:Y:S01]  /*d730*/  LDSM.16.MT88.4 R140, [R223+0x8080] ;  /* 0x00808000df8c783b */ /* 0x000ee20000004200 */
[----:B------:R-:W-:-:S02]  /*d740*/  FFMA.FTZ R2, R6, c[0x0][0x2d0], -R9 ;  /* 0x0000b40006027a23 */ /* 0x000fc40000010809 */
[--C-:B------:R-:W-:Y:S01]  /*d750*/  FFMA.FTZ R209, R19, c[0x0][0x2d0], -R9.reuse ;  /* 0x0000b40013d17a23 */ /* 0x100fe20000010809 */
[----:B------:R-:W4:Y:S01]  /*d760*/  LDSM.16.MT88.4 R132, [R218+0x8080] ;  /* 0x00808000da84783b */ /* 0x000f220000004200 */
[--C-:B------:R-:W-:Y:S01]  /*d770*/  FFMA.FTZ R204, R20, c[0x0][0x2d0], -R9.reuse ;  /* 0x0000b40014cc7a23 */ /* 0x100fe20000010809 */
[----:B------:R-:W5:Y:S01]  /*d780*/  MUFU.EX2 R151, R151 ;  /* 0x0000009700977308 */ /* 0x000f620000000800 */
[--C-:B------:R-:W-:Y:S01]  /*d790*/  FFMA.FTZ R207, R18, c[0x0][0x2d0], -R9.reuse ;  /* 0x0000b40012cf7a23 */ /* 0x100fe20000010809 */
[----:B------:R-:W2:Y:S01]  /*d7a0*/  LDSM.16.MT88.4 R24, [R217+0x8080] ;  /* 0x00808000d918783b */ /* 0x000ea20000004200 */
[--C-:B------:R-:W-:Y:S02]  /*d7b0*/  FFMA.FTZ R210, R14, c[0x0][0x2d0], -R9.reuse ;  /* 0x0000b4000ed27a23 */ /* 0x100fe40000010809 */
[--C-:B------:R-:W-:Y:S01]  /*d7c0*/  FFMA.FTZ R213, R12, c[0x0][0x2d0], -R9.reuse ;  /* 0x0000b4000cd57a23 */ /* 0x100fe20000010809 */
[----:B------:R-:W2:Y:S01]  /*d7d0*/  LDSM.16.MT88.4 R32, [R216+0x8080] ;  /* 0x00808000d820783b */ /* 0x000ea20000004200 */
[--C-:B------:R-:W-:Y:S01]  /*d7e0*/  FFMA.FTZ R212, R10, c[0x0][0x2d0], -R9.reuse ;  /* 0x0000b4000ad47a23 */ /* 0x100fe20000010809 */
[----:B------:R-:W-:Y:S01]  /*d7f0*/  MUFU.EX2 R209, R209 ;  /* 0x000000d100d17308 */ /* 0x000fe20000000800 */
[----:B------:R-:W-:Y:S01]  /*d800*/  FFMA.FTZ R239, R8, c[0x0][0x2d0], -R9 ;  /* 0x0000b40008ef7a23 */ /* 0x000fe20000010809 */
[----:B------:R-:W2:Y:S01]  /*d810*/  LDSM.16.MT88.4 R40, [R223+0x9080] ;  /* 0x00908000df28783b */ /* 0x000ea20000004200 */
[----:B-1----:R-:W-:Y:S01]  /*d820*/  F2FP.PACK_AB R128, R150, R205 ;  /* 0x000000cd9680723e */ /* 0x002fe200000000ff */
[----:B------:R-:W-:-:S02]  /*d830*/  FADD.FTZ R150, R205, R150 ;  /* 0x00000096cd967221 */ /* 0x000fc40000010000 */
[----:B------:R-:W1:Y:S02]  /*d840*/  LDSM.16.MT88.4 R48, [R218+0x9080] ;  /* 0x00908000da30783b */ /* 0x000e640000004200 */
[----:B------:R-:W3:Y:S01]  /*d850*/  MUFU.EX2 R204, R204 ;  /* 0x000000cc00cc7308 */ /* 0x000ee20000000800 */
[----:B-----5:R-:W-:Y:S01]  /*d860*/  F2FP.PACK_AB R130, R0, R151 ;  /* 0x000000970082723e */ /* 0x020fe200000000ff */
[----:B------:R-:W5:Y:S01]  /*d870*/  LDSM.16.MT88.4 R56, [R217+0x9080] ;  /* 0x00908000d938783b */ /* 0x000f620000004200 */
[----:B------:R-:W-:-:S03]  /*d880*/  FADD.FTZ R151, R151, R150 ;  /* 0x0000009697977221 */ /* 0x000fc60000010000 */
[----:B------:R-:W1:Y:S01]  /*d890*/  LDSM.16.MT88.4 R64, [R216+0x9080] ;  /* 0x00908000d840783b */ /* 0x000e620000004200 */
[----:B------:R-:W-:Y:S01]  /*d8a0*/  FADD.FTZ R151, R0, R151 ;  /* 0x0000009700977221 */ /* 0x000fe20000010000 */
[----:B------:R-:W-:Y:S02]  /*d8b0*/  MUFU.EX2 R207, R207 ;  /* 0x000000cf00cf7308 */ /* 0x000fe40000000800 */
[----:B------:R-:W1:Y:S04]  /*d8c0*/  LDSM.16.MT88.4 R72, [R223+0xa080] ;  /* 0x00a08000df48783b */ /* 0x000e680000004200 */
[----:B------:R-:W1:Y:S02]  /*d8d0*/  LDSM.16.MT88.4 R80, [R218+0xa080] ;  /* 0x00a08000da50783b */ /* 0x000e640000004200 */
[----:B------:R-:W4:Y:S01]  /*d8e0*/  MUFU.EX2 R2, R2 ;  /* 0x0000000200027308 */ /* 0x000f220000000800 */
[----:B---3--:R-:W-:Y:S01]  /*d8f0*/  F2FP.PACK_AB R129, R204, R209 ;  /* 0x000000d1cc81723e */ /* 0x008fe200000000ff */
[----:B------:R-:W3:Y:S01]  /*d900*/  LDSM.16.MT88.4 R88, [R217+0xa080] ;  /* 0x00a08000d958783b */ /* 0x000ee20000004200 */
[----:B------:R-:W-:-:S03]  /*d910*/  FADD.FTZ R204, R209, R204 ;  /* 0x000000ccd1cc7221 */ /* 0x000fc60000010000 */
[----:B------:R-:W1:Y:S02]  /*d920*/  LDSM.16.MT88.4 R96, [R216+0xa080] ;  /* 0x00a08000d860783b */ /* 0x000e640000004200 */
[----:B------:R-:W-:Y:S02]  /*d930*/  MUFU.EX2 R206, R206 ;  /* 0x000000ce00ce7308 */ /* 0x000fe40000000800 */
[----:B------:R-:W1:Y:S04]  /*d940*/  LDSM.16.MT88.4 R104, [R223+0xb080] ;  /* 0x00b08000df68783b */ /* 0x000e680000004200 */
[----:B------:R-:W1:Y:S01]  /*d950*/  LDSM.16.MT88.4 R112, [R218+0xb080] ;  /* 0x00b08000da70783b */ /* 0x000e620000004200 */
[----:B----4-:R-:W-:Y:S01]  /*d960*/  F2FP.PACK_AB R131, R2, R207 ;  /* 0x000000cf0283723e */ /* 0x010fe200000000ff */
[----:B------:R-:W4:Y:S02]  /*d970*/  MUFU.EX2 R211, R211 ;  /* 0x000000d300d37308 */ /* 0x000f240000000800 */
[----:B------:R-:W1:Y:S01]  /*d980*/  LDSM.16.MT88.4 R120, [R217+0xb080] ;  /* 0x00b08000d978783b */ /* 0x000e620000004200 */
[----:B------:R-:W-:-:S03]  /*d990*/  FADD.FTZ R207, R207, R204 ;  /* 0x000000cccfcf7221 */ /* 0x000fc60000010000 */
[----:B------:R-:W1:Y:S01]  /*d9a0*/  LDSM.16.MT88.4 R4, [R216+0xb080] ;  /* 0x00b08000d804783b */ /* 0x000e620000004200 */
[C---:B------:R-:W-:Y:S01]  /*d9b0*/  HMMA.16816.F32 R144, R128.reuse, R140, RZ ;  /* 0x0000008c8090723c */ /* 0x040fe200000018ff */
[----:B------:R-:W-:Y:S01]  /*d9c0*/  FADD.FTZ R207, R2, R207 ;  /* 0x000000cf02cf7221 */ /* 0x000fe20000010000 */
[----:B------:R-:W-:Y:S01]  /*d9d0*/  MUFU.EX2 R210, R210 ;  /* 0x000000d200d27308 */ /* 0x000fe20000000800 */
[----:B------:R-:W3:Y:S04]  /*d9e0*/  LDSM.16.MT88.4 R200, [R223+0x8880] ;  /* 0x00888000dfc8783b */ /* 0x000ee80000004200 */
[----:B------:R-:W3:Y:S01]  /*d9f0*/  LDSM.16.MT88.4 R196, [R218+0x8880] ;  /* 0x00888000dac4783b */ /* 0x000ee20000004200 */
[C---:B------:R-:W-:Y:S02]  /*da00*/  HMMA.16816.F32 R136, R128.reuse, R132, RZ ;  /* 0x000000848088723c */ /* 0x040fe400000018ff */
[----:B------:R-:W1:Y:S01]  /*da10*/  MUFU.EX2 R213, R213 ;  /* 0x000000d500d57308 */ /* 0x000e620000000800 */
[----:B------:R-:W3:Y:S04]  /*da20*/  LDSM.16.MT88.4 R192, [R217+0x8880] ;  /* 0x00888000d9c0783b */ /* 0x000ee80000004200 */
[----:B------:R-:W3:Y:S01]  /*da30*/  LDSM.16.MT88.4 R188, [R216+0x8880] ;  /* 0x00888000d8bc783b */ /* 0x000ee20000004200 */
[C---:B--2---:R-:W-:Y:S02]  /*da40*/  HMMA.16816.F32 R20, R128.reuse, R24, RZ ;  /* 0x000000188014723c */ /* 0x044fe400000018ff */
[----:B------:R-:W-:Y:S01]  /*da50*/  MUFU.EX2 R208, R208 ;  /* 0x000000d000d07308 */ /* 0x000fe20000000800 */
[----:B------:R-:W2:Y:S04]  /*da60*/  LDSM.16.MT88.4 R184, [R223+0x9880] ;  /* 0x00988000dfb8783b */ /* 0x000ea80000004200 */
[----:B------:R-:W2:Y:S01]  /*da70*/  LDSM.16.MT88.4 R180, [R218+0x9880] ;  /* 0x00988000dab4783b */ /* 0x000ea20000004200 */
[C---:B------:R-:W-:Y:S02]  /*da80*/  HMMA.16816.F32 R28, R128.reuse, R32, RZ ;  /* 0x00000020801c723c */ /* 0x040fe400000018ff */
[----:B------:R-:W2:Y:S01]  /*da90*/  MUFU.EX2 R241, R241 ;  /* 0x000000f100f17308 */ /* 0x000ea20000000800 */
[----:B------:R-:W2:Y:S04]  /*daa0*/  LDSM.16.MT88.4 R176, [R217+0x9880] ;  /* 0x00988000d9b0783b */ /* 0x000ea80000004200 */
[----:B------:R-:W2:Y:S01]  /*dab0*/  LDSM.16.MT88.4 R172, [R216+0x9880] ;  /* 0x00988000d8ac783b */ /* 0x000ea20000004200 */
[C---:B------:R-:W-:Y:S02]  /*dac0*/  HMMA.16816.F32 R36, R128.reuse, R40, RZ ;  /* 0x000000288024723c */ /* 0x040fe400000018ff */
[----:B------:R-:W-:Y:S01]  /*dad0*/  MUFU.EX2 R212, R212 ;  /* 0x000000d400d47308 */ /* 0x000fe20000000800 */
[----:B------:R-:W2:Y:S04]  /*dae0*/  LDSM.16.MT88.4 R168, [R223+0xa880] ;  /* 0x00a88000dfa8783b */ /* 0x000ea80000004200 */
[----:B------:R-:W2:Y:S01]  /*daf0*/  LDSM.16.MT88.4 R164, [R218+0xa880] ;  /* 0x00a88000daa4783b */ /* 0x000ea20000004200 */
[C---:B-1----:R-:W-:Y:S02]  /*db00*/  HMMA.16816.F32 R44, R128.reuse, R48, RZ ;  /* 0x00000030802c723c */ /* 0x042fe400000018ff */
[----:B------:R-:W1:Y:S01]  /*db10*/  MUFU.EX2 R239, R239 ;  /* 0x000000ef00ef7308 */ /* 0x000e620000000800 */
[----:B------:R-:W1:Y:S04]  /*db20*/  LDSM.16.MT88.4 R160, [R217+0xa880] ;  /* 0x00a88000d9a0783b */ /* 0x000e680000004200 */
[----:B------:R-:W1:Y:S01]  /*db30*/  LDSM.16.MT88.4 R156, [R216+0xa880] ;  /* 0x00a88000d89c783b */ /* 0x000e620000004200 */
[C---:B-----5:R-:W-:Y:S03]  /*db40*/  HMMA.16816.F32 R52, R128.reuse, R56, RZ ;  /* 0x000000388034723c */ /* 0x060fe600000018ff */
[----:B------:R-:W5:Y:S04]  /*db50*/  LDSM.16.MT88.4 R152, [R223+0xb880] ;  /* 0x00b88000df98783b */ /* 0x000f680000004200 */
[----:B------:R-:W1:Y:S01]  /*db60*/  LDSM.16.MT88.4 R16, [R218+0xb880] ;  /* 0x00b88000da10783b */ /* 0x000e620000004200 */
[C---:B------:R-:W-:Y:S03]  /*db70*/  HMMA.16816.F32 R60, R128.reuse, R64, RZ ;  /* 0x00000040803c723c */ /* 0x040fe600000018ff */
[----:B------:R-:W1:Y:S04]  /*db80*/  LDSM.16.MT88.4 R12, [R217+0xb880] ;  /* 0x00b88000d90c783b */ /* 0x000e680000004200 */
[----:B------:R-:W1:Y:S01]  /*db90*/  LDSM.16.MT88.4 R8, [R216+0xb880] ;  /* 0x00b88000d808783b */ /* 0x000e620000004200 */
[C---:B------:R-:W-:Y:S03]  /*dba0*/  HMMA.16816.F32 R68, R128.reuse, R72, RZ ;  /* 0x000000488044723c */ /* 0x040fe600000018ff */
[----:B------:R-:W0:Y:S05]  /*dbb0*/  LDGDEPBAR ;  /* 0x00000000000079af */ /* 0x000e2a0000000000 */
[C---:B------:R-:W-:Y:S08]  /*dbc0*/  HMMA.16816.F32 R76, R128.reuse, R80, RZ ;  /* 0x00000050804c723c */ /* 0x040ff000000018ff */
[C---:B---3--:R-:W-:Y:S08]  /*dbd0*/  HMMA.16816.F32 R84, R128.reuse, R88, RZ ;  /* 0x000000588054723c */ /* 0x048ff000000018ff */
[C---:B------:R-:W-:Y:S08]  /*dbe0*/  HMMA.16816.F32 R92, R128.reuse, R96, RZ ;  /* 0x00000060805c723c */ /* 0x040ff000000018ff */
        /* <DEDUP_REMOVED lines=18> */
[C---:B------:R-:W-:Y:S07]  /*dd10*/  HMMA.16816.F32 R124, R128.reuse, R4, RZ ;  /* 0x00000004807c723c */ /* 0x040fee00000018ff */
[----:B----4-:R-:W-:Y:S01]  /*dd20*/  F2FP.PACK_AB R4, R211, R206 ;  /* 0x000000ced304723e */ /* 0x010fe200000000ff */
[----:B------:R-:W-:Y:S01]  /*dd30*/  HMMA.16816.F32 R128, R128, R6, RZ ;  /* 0x000000068080723c */ /* 0x000fe200000018ff */
[----:B------:R-:W-:Y:S01]  /*dd40*/  F2FP.PACK_AB R5, R213, R210 ;  /* 0x000000d2d505723e */ /* 0x000fe200000000ff */
[----:B------:R-:W-:-:S02]  /*dd50*/  FADD.FTZ R206, R206, R151 ;  /* 0x00000097cece7221 */ /* 0x000fc40000010000 */
[----:B------:R-:W-:Y:S02]  /*dd60*/  FADD.FTZ R210, R210, R207 ;  /* 0x000000cfd2d27221 */ /* 0x000fe40000010000 */
[----:B------:R-:W-:Y:S01]  /*dd70*/  FADD.FTZ R211, R211, R206 ;  /* 0x000000ced3d37221 */ /* 0x000fe20000010000 */
[----:B--2---:R-:W-:Y:S01]  /*dd80*/  F2FP.PACK_AB R6, R241, R208 ;  /* 0x000000d0f106723e */ /* 0x004fe200000000ff */
[----:B------:R-:W-:Y:S01]  /*dd90*/  FADD.FTZ R213, R213, R210 ;  /* 0x000000d2d5d57221 */ /* 0x000fe20000010000 */
[----:B-1----:R-:W-:Y:S01]  /*dda0*/  F2FP.PACK_AB R7, R239, R212 ;  /* 0x000000d4ef07723e */ /* 0x002fe200000000ff */
[----:B------:R-:W-:Y:S02]  /*ddb0*/  FADD.FTZ R208, R208, R211 ;  /* 0x000000d3d0d07221 */ /* 0x000fe40000010000 */
[----:B------:R-:W-:Y:S02]  /*ddc0*/  FADD.FTZ R212, R212, R213 ;  /* 0x000000d5d4d47221 */ /* 0x000fe40000010000 */
[----:B------:R-:W-:-:S02]  /*ddd0*/  FADD.FTZ R241, R241, R208 ;  /* 0x000000d0f1f17221 */ /* 0x000fc40000010000 */
[----:B------:R-:W-:Y:S01]  /*dde0*/  HMMA.16816.F32 R144, R4, R200, R144 ;  /* 0x000000c80490723c */ /* 0x000fe20000001890 */
[----:B------:R-:W-:-:S07]  /*ddf0*/  FADD.FTZ R239, R239, R212 ;  /* 0x000000d4efef7221 */ /* 0x000fce0000010000 */
[C---:B------:R-:W-:Y:S08]  /*de00*/  HMMA.16816.F32 R140, R4.reuse, R202, R140 ;  /* 0x000000ca048c723c */ /* 0x040ff0000000188c */
        /* <DEDUP_REMOVED lines=22> */
[C---:B-----5:R-:W-:Y:S08]  /*df70*/  HMMA.16816.F32 R100, R4.reuse, R152, R100 ;  /* 0x000000980464723c */ /* 0x060ff00000001864 */
[C---:B------:R-:W-:Y:S08]  /*df80*/  HMMA.16816.F32 R104, R4.reuse, R154, R104 ;  /* 0x0000009a0468723c */ /* 0x040ff00000001868 */
[C---:B------:R-:W-:Y:S08]  /*df90*/  HMMA.16816.F32 R108, R4.reuse, R16, R108 ;  /* 0x00000010046c723c */ /* 0x040ff0000000186c */
[C---:B------:R-:W-:Y:S08]  /*dfa0*/  HMMA.16816.F32 R112, R4.reuse, R18, R112 ;  /* 0x000000120470723c */ /* 0x040ff00000001870 */
[C---:B------:R-:W-:Y:S08]  /*dfb0*/  HMMA.16816.F32 R116, R4.reuse, R12, R116 ;  /* 0x0000000c0474723c */ /* 0x040ff00000001874 */
[C---:B------:R-:W-:Y:S08]  /*dfc0*/  HMMA.16816.F32 R120, R4.reuse, R14, R120 ;  /* 0x0000000e0478723c */ /* 0x040ff00000001878 */
[C---:B------:R-:W-:Y:S08]  /*dfd0*/  HMMA.16816.F32 R124, R4.reuse, R8, R124 ;  /* 0x00000008047c723c */ /* 0x040ff0000000187c */
[----:B------:R-:W-:Y:S01]  /*dfe0*/  HMMA.16816.F32 R128, R4, R10, R128 ;  /* 0x0000000a0480723c */ /* 0x000fe20000001880 */
[----:B------:R-:W-:Y:S07]  /*dff0*/  @!P0 BRA `(.L_x_137) ;  /* 0x00001fc000008947 */ /* 0x000fee0003800000 */
[----:B------:R-:W-:Y:S01]  /*e000*/  LEA.HI.SX32 R233, R149, 0xfffffffe, 0x1b ;  /* 0xfffffffe95e97811 */ /* 0x000fe200078fdaff */
[----:B------:R-:W-:Y:S01]  /*e010*/  IMAD.MOV.U32 R0, RZ, RZ, R3 ;  /* 0x000000ffff007224 */ /* 0x000fe200078e0003 */
[C---:B------:R-:W-:Y:S01]  /*e020*/  IADD3 R215, R224.reuse, 0x800, RZ ;  /* 0x00000800e0d77810 */ /* 0x040fe20007ffe0ff */
[----:B------:R-:W-:Y:S01]  /*e030*/  IMAD.MOV.U32 R149, RZ, RZ, R148 ;  /* 0x000000ffff957224 */ /* 0x000fe200078e0094 */
[C---:B------:R-:W-:Y:S01]  /*e040*/  IADD3 R213, R224.reuse, 0x1000, RZ ;  /* 0x00001000e0d57810 */ /* 0x040fe20007ffe0ff */
[----:B------:R-:W-:Y:S01]  /*e050*/  ULDC.64 UR4, c[0x0][0x118] ;  /* 0x0000460000047ab9 */ /* 0x000fe20000000a00 */
[----:B------:R-:W-:-:S02]  /*e060*/  IADD3 R212, R224, 0x1800, RZ ;  /* 0x00001800e0d47810 */ /* 0x000fc40007ffe0ff */
[C---:B------:R-:W-:Y:S02]  /*e070*/  IADD3 R211, R224.reuse, 0x2000, RZ ;  /* 0x00002000e0d37810 */ /* 0x040fe40007ffe0ff */
[C---:B------:R-:W-:Y:S02]  /*e080*/  IADD3 R210, R224.reuse, 0x2800, RZ ;  /* 0x00002800e0d27810 */ /* 0x040fe40007ffe0ff */
[C---:B------:R-:W-:Y:S02]  /*e090*/  IADD3 R209, R224.reuse, 0x3000, RZ ;  /* 0x00003000e0d17810 */ /* 0x040fe40007ffe0ff */
[----:B------:R-:W-:Y:S02]  /*e0a0*/  IADD3 R208, R224, 0x3800, RZ ;  /* 0x00003800e0d07810 */ /* 0x000fe40007ffe0ff */
.L_x_138:
[----:B------:R-:W-:Y:S04]  /*e0b0*/  DEPBAR.LE SB0, 0x0 ;  /* 0x000080000000791a */ /* 0x000fe80000000000 */
[----:B------:R-:W-:Y:S01]  /*e0c0*/  BAR.SYNC.DEFER_BLOCKING 0x0 ;  /* 0x0000000000007b1d */ /* 0x000fe20000010000 */
[----:B------:R-:W-:Y:S01]  /*e0d0*/  SHF.R.S32.HI R2, RZ, 0x1f, R233 ;  /* 0x0000001fff027819 */ /* 0x000fe200000114e9 */
[C---:B------:R-:W-:Y:S04]  /*e0e0*/  IMAD.WIDE.U32 R18, R233.reuse, c[0x0][0x208], RZ ;  /* 0x00008200e9127a25 */ /* 0x040fe800078e00ff */
[----:B------:R-:W-:Y:S01]  /*e0f0*/  IMAD R2, R2, c[0x0][0x208], RZ ;  /* 0x0000820002027a24 */ /* 0x000fe200078e02ff */
[C---:B------:R-:W-:Y:S03]  /*e100*/  LEA R17, P0, R18.reuse, R230, 0x5 ;  /* 0x000000e612117211 */ /* 0x040fe600078028ff */
[----:B------:R-:W-:Y:S05]  /*e110*/  IMAD R2, R233, c[0x0][0x20c], R2 ;  /* 0x00008300e9027a24 */ /* 0x000fea00078e0202 */
[----:B------:R-:W-:Y:S04]  /*e120*/  IADD3 R16, R19, R2, RZ ;  /* 0x0000000213107210 */ /* 0x000fe80007ffe0ff */
[----:B------:R-:W-:Y:S02]  /*e130*/  LEA.HI.X R16, R18, R229, R16, 0x5, P0 ;  /* 0x000000e512107211 */ /* 0x000fe400000f2c10 */
[C---:B------:R-:W-:Y:S01]  /*e140*/  LEA R2, P0, R17.reuse, c[0x0][0x1f8], 0x1 ;  /* 0x00007e0011027a11 */ /* 0x040fe200078008ff */
[----:B------:R-:W-:Y:S03]  /*e150*/  LDSM.16.M88.4 R152, [R226+0x10080] ;  /* 0x01008000e298783b */ /* 0x000fe60000000200 */
[----:B------:R-:W-:Y:S02]  /*e160*/  LEA.HI.X R3, R17, c[0x0][0x1fc], R16, 0x1, P0 ;  /* 0x00007f0011037a11 */ /* 0x000fe400000f0c10 */
[C---:B------:R-:W-:Y:S02]  /*e170*/  ISETP.GT.AND P0, PT, R233.reuse, RZ, PT ;  /* 0x000000ffe900720c */ /* 0x040fe40003f04270 */
[----:B------:R-:W-:Y:S01]  /*e180*/  IADD3 R233, R233, -0x1, RZ ;  /* 0xffffffffe9e97810 */ /* 0x000fe20007ffe0ff */
[----:B------:R-:W1:Y:S08]  /*e190*/  LDSM.16.M88.4 R156, [R225+0xc080] ;  /* 0x00c08000e19c783b */ /* 0x000e700000000200 */
[----:B------:R-:W2:Y:S08]  /*e1a0*/  LDSM.16.M88.4 R160, [R225+0xc880] ;  /* 0x00c88000e1a0783b */ /* 0x000eb00000000200 */
[----:B------:R-:W-:Y:S08]  /*e1b0*/  LDSM.16.M88.4 R164, [R222+0x10080] ;  /* 0x01008000dea4783b */ /* 0x000ff00000000200 */
[----:B------:R-:W3:Y:S08]  /*e1c0*/  LDSM.16.M88.4 R168, [R224] ;  /* 0x00000000e0a8783b */ /* 0x000ef00000000200 */
[----:B------:R-:W4:Y:S01]  /*e1d0*/  LDSM.16.M88.4 R172, [R215] ;  /* 0x00000000d7ac783b */ /* 0x000f220000000200 */
[C---:B-1----:R-:W-:Y:S07]  /*e1e0*/  HMMA.16816.F32 R4, R152.reuse, R156, RZ ;  /* 0x0000009c9804723c */ /* 0x042fee00000018ff */
[----:B------:R-:W-:Y:S01]  /*e1f0*/  @!PT LDS RZ, [RZ] ;  /* 0x00000000fffff984 */ /* 0x000fe20000000800 */
[----:B------:R-:W-:Y:S01]  /*e200*/  @!PT LDS RZ, [RZ] ;  /* 0x00000000fffff984 */ /* 0x000fe20000000800 */
[----:B------:R-:W-:Y:S01]  /*e210*/  @!PT LDS RZ, [RZ] ;  /* 0x00000000fffff984 */ /* 0x000fe20000000800 */
[----:B------:R1:W-:Y:S01]  /*e220*/  LDGSTS.E.BYPASS.LTC128B.128 [R232+0x8080], [R2.64], !P2 ;  /* 0x0808000002e87fae */ /* 0x0003e2000d101d44 */
[C---:B------:R-:W-:Y:S07]  /*e230*/  HMMA.16816.F32 R8, R152.reuse, R158, RZ ;  /* 0x0000009e9808723c */ /* 0x040fee00000018ff */
[----:B------:R1:W-:Y:S01]  /*e240*/  LDGSTS.E.BYPASS.LTC128B.128 [R232+0x9080], [R2.64+0x80], !P5 ;  /* 0x0908008002e87fae */ /* 0x0003e2000e901d44 */
[C---:B--2---:R-:W-:Y:S07]  /*e250*/  HMMA.16816.F32 R12, R152.reuse, R160, RZ ;  /* 0x000000a0980c723c */ /* 0x044fee00000018ff */
[----:B------:R1:W-:Y:S01]  /*e260*/  LDGSTS.E.BYPASS.LTC128B.128 [R232+0xa080], [R2.64+0x100], !P4 ;  /* 0x0a08010002e87fae */ /* 0x0003e2000e101d44 */
[----:B------:R-:W-:Y:S07]  /*e270*/  HMMA.16816.F32 R16, R152, R162, RZ ;  /* 0x000000a29810723c */ /* 0x000fee00000018ff */
[----:B------:R1:W-:Y:S01]  /*e280*/  LDGSTS.E.BYPASS.LTC128B.128 [R232+0xb080], [R2.64+0x180], !P3 ;  /* 0x0b08018002e87fae */ /* 0x0003e2000d901d44 */
[C---:B---3--:R-:W-:Y:S07]  /*e290*/  HMMA.16816.F32 R4, R164.reuse, R168, R4 ;  /* 0x000000a8a404723c */ /* 0x048fee0000001804 */
[----:B------:R-:W-:Y:S01]  /*e2a0*/  LDSM.16.M88.4 R176, [R221+0x10080] ;  /* 0x01008000ddb0783b */ /* 0x000fe20000000200 */
[C---:B------:R-:W-:Y:S07]  /*e2b0*/  HMMA.16816.F32 R8, R164.reuse, R170, R8 ;  /* 0x000000aaa408723c */ /* 0x040fee0000001808 */
[----:B------:R-:W2:Y:S01]  /*e2c0*/  LDSM.16.M88.4 R180, [R220+0xc080] ;  /* 0x00c08000dcb4783b */ /* 0x000ea20000000200 */
[C---:B----4-:R-:W-:Y:S07]  /*e2d0*/  HMMA.16816.F32 R12, R164.reuse, R172, R12 ;  /* 0x000000aca40c723c */ /* 0x050fee000000180c */
[----:B------:R-:W3:Y:S01]  /*e2e0*/  LDSM.16.M88.4 R152, [R220+0xc880] ;  /* 0x00c88000dc98783b */ /* 0x000ee20000000200 */
[----:B------:R-:W-:Y:S07]  /*e2f0*/  HMMA.16816.F32 R16, R164, R174, R16 ;  /* 0x000000aea410723c */ /* 0x000fee0000001810 */
[----:B------:R-:W-:Y:S08]  /*e300*/  LDSM.16.M88.4 R156, [R219+0x10080] ;  /* 0x01008000db9c783b */ /* 0x000ff00000000200 */
[----:B------:R-:W4:Y:S08]  /*e310*/  LDSM.16.M88.4 R160, [R214] ;  /* 0x00000000d6a0783b */ /* 0x000f300000000200 */
[----:B------:R-:W0:Y:S01]  /*e320*/  LDGDEPBAR ;  /* 0x00000000000079af */ /* 0x000e220000000000 */
[C---:B--2---:R-:W-:Y:S07]  /*e330*/  HMMA.16816.F32 R4, R176.reuse, R180, R4 ;  /* 0x000000b4b004723c */ /* 0x044fee0000001804 */
[----:B------:R-:W2:Y:S01]  /*e340*/  LDSM.16.M88.4 R164, [R214+0x800] ;  /* 0x00080000d6a4783b */ /* 0x000ea20000000200 */
[C---:B------:R-:W-:Y:S07]  /*e350*/  HMMA.16816.F32 R8, R176.reuse, R182, R8 ;  /* 0x000000b6b008723c */ /* 0x040fee0000001808 */
[----:B------:R-:W-:Y:S01]  /*e360*/  LDSM.16.M88.4 R168, [R226+0x14080] ;  /* 0x01408000e2a8783b */ /* 0x000fe20000000200 */
[C---:B---3--:R-:W-:Y:S07]  /*e370*/  HMMA.16816.F32 R12, R176.reuse, R152, R12 ;  /* 0x00000098b00c723c */ /* 0x048fee000000180c */
[----:B------:R-:W3:Y:S01]  /*e380*/  LDSM.16.M88.4 R172, [R225+0xd080] ;  /* 0x00d08000e1ac783b */ /* 0x000ee20000000200 */
[----:B------:R-:W-:Y:S07]  /*e390*/  HMMA.16816.F32 R16, R176, R154, R16 ;  /* 0x0000009ab010723c */ /* 0x000fee0000001810 */
[----:B------:R-:W5:Y:S01]  /*e3a0*/  LDSM.16.M88.4 R152, [R225+0xd880] ;  /* 0x00d88000e198783b */ /* 0x000f620000000200 */
[C---:B----4-:R-:W-:Y:S07]  /*e3b0*/  HMMA.16816.F32 R4, R156.reuse, R160, R4 ;  /* 0x000000a09c04723c */ /* 0x050fee0000001804 */
[----:B------:R-:W-:Y:S01]  /*e3c0*/  LDSM.16.M88.4 R176, [R222+0x14080] ;  /* 0x01408000deb0783b */ /* 0x000fe20000000200 */
[C---:B------:R-:W-:Y:S07]  /*e3d0*/  HMMA.16816.F32 R8, R156.reuse, R162, R8 ;  /* 0x000000a29c08723c */ /* 0x040fee0000001808 */
[----:B------:R-:W4:Y:S01]  /*e3e0*/  LDSM.16.M88.4 R180, [R213] ;  /* 0x00000000d5b4783b */ /* 0x000f220000000200 */
[C---:B--2---:R-:W-:Y:S07]  /*e3f0*/  HMMA.16816.F32 R12, R156.reuse, R164, R12 ;  /* 0x000000a49c0c723c */ /* 0x044fee000000180c */
[----:B------:R-:W-:Y:S01]  /*e400*/  LDSM.16.M88.4 R160, [R221+0x14080] ;  /* 0x01408000dda0783b */ /* 0x000fe20000000200 */
[----:B------:R-:W-:Y:S07]  /*e410*/  HMMA.16816.F32 R16, R156, R166, R16 ;  /* 0x000000a69c10723c */ /* 0x000fee0000001810 */
[----:B------:R-:W2:Y:S01]  /*e420*/  LDSM.16.M88.4 R156, [R212] ;  /* 0x00000000d49c783b */ /* 0x000ea20000000200 */
[C---:B---3--:R-:W-:Y:S07]  /*e430*/  HMMA.16816.F32 R4, R168.reuse, R172, R4 ;  /* 0x000000aca804723c */ /* 0x048fee0000001804 */
[----:B------:R-:W3:Y:S01]  /*e440*/  LDSM.16.M88.4 R164, [R220+0xd080] ;  /* 0x00d08000dca4783b */ /* 0x000ee20000000200 */
[C---:B------:R-:W-:Y:S07]  /*e450*/  HMMA.16816.F32 R8, R168.reuse, R174, R8 ;  /* 0x000000aea808723c */ /* 0x040fee0000001808 */
[----:B------:R-:W-:Y:S01]  /*e460*/  LDSM.16.M88.4 R172, [R214+0x1000] ;  /* 0x00100000d6ac783b */ /* 0x000fe20000000200 */
[C---:B-----5:R-:W-:Y:S08]  /*e470*/  HMMA.16816.F32 R12, R168.reuse, R152, R12 ;  /* 0x00000098a80c723c */ /* 0x060ff0000000180c */
[----:B------:R-:W-:Y:S01]  /*e480*/  HMMA.16816.F32 R16, R168, R154, R16 ;  /* 0x0000009aa810723c */ /* 0x000fe20000001810 */
[----:B------:R-:W5:Y:S07]  /*e490*/  LDSM.16.M88.4 R152, [R220+0xd880] ;  /* 0x00d88000dc98783b */ /* 0x000f6e0000000200 */
[C---:B----4-:R-:W-:Y:S01]  /*e4a0*/  HMMA.16816.F32 R4, R176.reuse, R180, R4 ;  /* 0x000000b4b004723c */ /* 0x050fe20000001804 */
[----:B------:R-:W4:Y:S07]  /*e4b0*/  LDSM.16.M88.4 R168, [R219+0x14080] ;  /* 0x01408000dba8783b */ /* 0x000f2e0000000200 */
[C---:B------:R-:W-:Y:S01]  /*e4c0*/  HMMA.16816.F32 R8, R176.reuse, R182, R8 ;  /* 0x000000b6b008723c */ /* 0x040fe20000001808 */
[----:B------:R-:W-:Y:S07]  /*e4d0*/  LDSM.16.M88.4 R180, [R225+0xe080] ;  /* 0x00e08000e1b4783b */ /* 0x000fee0000000200 */
[C---:B--2---:R-:W-:Y:S08]  /*e4e0*/  HMMA.16816.F32 R12, R176.reuse, R156, R12 ;  /* 0x0000009cb00c723c */ /* 0x044ff0000000180c */
[----:B------:R-:W-:Y:S01]  /*e4f0*/  HMMA.16816.F32 R16, R176, R158, R16 ;  /* 0x0000009eb010723c */ /* 0x000fe20000001810 */
[----:B------:R-:W2:Y:S07]  /*e500*/  LDSM.16.M88.4 R156, [R214+0x1800] ;  /* 0x00180000d69c783b */ /* 0x000eae0000000200 */
[C---:B---3--:R-:W-:Y:S01]  /*e510*/  HMMA.16816.F32 R4, R160.reuse, R164, R4 ;  /* 0x000000a4a004723c */ /* 0x048fe20000001804 */
[----:B------:R-:W3:Y:S07]  /*e520*/  LDSM.16.M88.4 R176, [R226+0x18080] ;  /* 0x01808000e2b0783b */ /* 0x000eee0000000200 */
[C---:B------:R-:W-:Y:S01]  /*e530*/  HMMA.16816.F32 R8, R160.reuse, R166, R8 ;  /* 0x000000a6a008723c */ /* 0x040fe20000001808 */
[----:B------:R-:W-:Y:S07]  /*e540*/  LDSM.16.M88.4 R164, [R211] ;  /* 0x00000000d3a4783b */ /* 0x000fee0000000200 */
        /* <DEDUP_REMOVED lines=9> */
[----:B------:R-:W2:Y:S07]  /*e5e0*/  LDSM.16.M88.4 R156, [R210] ;  /* 0x00000000d29c783b */ /* 0x000eae0000000200 */
[C---:B---3--:R-:W-:Y:S01]  /*e5f0*/  HMMA.16816.F32 R4, R176.reuse, R180, R4 ;  /* 0x000000b4b004723c */ /* 0x048fe20000001804 */
[----:B------:R-:W3:Y:S07]  /*e600*/  LDSM.16.M88.4 R168, [R221+0x18080] ;  /* 0x01808000dda8783b */ /* 0x000eee0000000200 */
[C---:B------:R-:W-:Y:S01]  /*e610*/  HMMA.16816.F32 R8, R176.reuse, R182, R8 ;  /* 0x000000b6b008723c */ /* 0x040fe20000001808 */
[----:B------:R-:W-:Y:S07]  /*e620*/  LDSM.16.M88.4 R180, [R214+0x2000] ;  /* 0x00200000d6b4783b */ /* 0x000fee0000000200 */
        /* <DEDUP_REMOVED lines=33> */
[C---:B------:R-:W-:Y:S08]  /*e840*/  HMMA.16816.F32 R8, R168.reuse, R174, R8 ;  /* 0x000000aea808723c */ /* 0x040ff00000001808 */
[C---:B--2---:R-:W-:Y:S08]  /*e850*/  HMMA.16816.F32 R12, R168.reuse, R156, R12 ;  /* 0x0000009ca80c723c */ /* 0x044ff0000000180c */
[----:B------:R-:W-:Y:S08]  /*e860*/  HMMA.16816.F32 R16, R168, R158, R16 ;  /* 0x0000009ea810723c */ /* 0x000ff00000001810 */
[C---:B---3--:R-:W-:Y:S08]  /*e870*/  HMMA.16816.F32 R4, R176.reuse, R180, R4 ;  /* 0x000000b4b004723c */ /* 0x048ff00000001804 */
[C---:B------:R-:W-:Y:S08]  /*e880*/  HMMA.16816.F32 R8, R176.reuse, R182, R8 ;  /* 0x000000b6b008723c */ /* 0x040ff00000001808 */
[C---:B-----5:R-:W-:Y:S08]  /*e890*/  HMMA.16816.F32 R12, R176.reuse, R152, R12 ;  /* 0x00000098b00c723c */ /* 0x060ff0000000180c */
[----:B------:R-:W-:Y:S01]  /*e8a0*/  HMMA.16816.F32 R16, R176, R154, R16 ;  /* 0x0000009ab010723c */ /* 0x000fe20000001810 */
[----:B------:R-:W2:Y:S01]  /*e8b0*/  LDSM.16.M88.4 R152, [R214+0x3800] ;  /* 0x00380000d698783b */ /* 0x000ea20000000200 */
[----:B------:R-:W-:Y:S06]  /*e8c0*/  DEPBAR.LE SB0, 0x0 ;  /* 0x000080000000791a */ /* 0x000fec0000000000 */
[C---:B----4-:R-:W-:Y:S01]  /*e8d0*/  HMMA.16816.F32 R4, R160.reuse, R164, R4 ;  /* 0x000000a4a004723c */ /* 0x050fe20000001804 */
[----:B------:R-:W-:Y:S07]  /*e8e0*/  BAR.SYNC.DEFER_BLOCKING 0x0 ;  /* 0x0000000000007b1d */ /* 0x000fee0000010000 */
[C---:B------:R-:W-:Y:S11]  /*e8f0*/  HMMA.16816.F32 R8, R160.reuse, R166, R8 ;  /* 0x000000a6a008723c */ /* 0x040ff60000001808 */
[----:B------:R-:W-:Y:S05]  /*e900*/  @!UPT UIADD3 URZ, URZ, URZ, URZ ;  /* 0x0000003f3f3ff290 */ /* 0x000fea000fffe03f */
[----:B------:R-:W-:Y:S02]  /*e910*/  FMUL.FTZ R192, R4, c[0x0][0x320] ;  /* 0x0000c80004c07a20 */ /* 0x000fe40000410000 */
[----:B------:R-:W-:Y:S02]  /*e920*/  FMUL.FTZ R193, R7, c[0x0][0x320] ;  /* 0x0000c80007c17a20 */ /* 0x000fe40000410000 */
[----:B------:R-:W-:Y:S02]  /*e930*/  FMUL.FTZ R195, R6, c[0x0][0x320] ;  /* 0x0000c80006c37a20 */ /* 0x000fe40000410000 */
[----:B------:R-:W1:Y:S01]  /*e940*/  MUFU.TANH R192, R192 ;  /* 0x000000c000c07308 */ /* 0x000e620000002400 */
[----:B------:R-:W-:Y:S01]  /*e950*/  FMUL.FTZ R184, R5, c[0x0][0x320] ;  /* 0x0000c80005b87a20 */ /* 0x000fe20000410000 */
[C---:B--2---:R-:W-:Y:S03]  /*e960*/  HMMA.16816.F32 R12, R160.reuse, R152, R12 ;  /* 0x00000098a00c723c */ /* 0x044fe6000000180c */
[----:B------:R-:W-:Y:S02]  /*e970*/  FMUL.FTZ R194, R8, c[0x0][0x320] ;  /* 0x0000c80008c27a20 */ /* 0x000fe40000410000 */
[----:B------:R-:W-:Y:S03]  /*e980*/  FMUL.FTZ R196, R9, c[0x0][0x320] ;  /* 0x0000c80009c47a20 */ /* 0x000fe60000410000 */
[----:B------:R-:W-:Y:S01]  /*e990*/  MUFU.TANH R193, R193 ;  /* 0x000000c100c17308 */ /* 0x000fe20000002400 */
[----:B------:R-:W-:Y:S03]  /*e9a0*/  HMMA.16816.F32 R16, R160, R154, R16 ;  /* 0x0000009aa010723c */ /* 0x000fe60000001810 */
[----:B------:R-:W-:Y:S02]  /*e9b0*/  FMUL.FTZ R199, R10, c[0x0][0x320] ;  /* 0x0000c8000ac77a20 */ /* 0x000fe40000410000 */
[----:B------:R-:W-:Y:S04]  /*e9c0*/  FMUL.FTZ R197, R11, c[0x0][0x320] ;  /* 0x0000c8000bc57a20 */ /* 0x000fe80000410000 */
[----:B------:R-:W2:Y:S03]  /*e9d0*/  MUFU.TANH R195, R195 ;  /* 0x000000c300c37308 */ /* 0x000ea60000002400 */
[----:B-1----:R-:W-:Y:S03]  /*e9e0*/  FMNMX.FTZ R3, R192, R149, !PT ;  /* 0x00000095c0037209 */ /* 0x002fe60007810000 */
[----:B------:R-:W-:Y:S02]  /*e9f0*/  FMUL.FTZ R190, R12, c[0x0][0x320] ;  /* 0x0000c8000cbe7a20 */ /* 0x000fe40000410000 */
[----:B------:R-:W-:Y:S02]  /*ea00*/  FMUL.FTZ R188, R13, c[0x0][0x320] ;  /* 0x0000c8000dbc7a20 */ /* 0x000fe40000410000 */
[----:B------:R-:W1:Y:S01]  /*ea10*/  MUFU.TANH R184, R184 ;  /* 0x000000b800b87308 */ /* 0x000e620000002400 */
[----:B------:R-:W-:Y:S02]  /*ea20*/  FMUL.FTZ R191, R14, c[0x0][0x320] ;  /* 0x0000c8000ebf7a20 */ /* 0x000fe40000410000 */
[----:B------:R-:W-:Y:S02]  /*ea30*/  FMUL.FTZ R189, R15, c[0x0][0x320] ;  /* 0x0000c8000fbd7a20 */ /* 0x000fe40000410000 */
[----:B------:R-:W-:Y:S02]  /*ea40*/  FMUL.FTZ R186, R16, c[0x0][0x320] ;  /* 0x0000c80010ba7a20 */ /* 0x000fe40000410000 */
[----:B------:R-:W-:Y:S02]  /*ea50*/  FMUL.FTZ R18, R18, c[0x0][0x320] ;  /* 0x0000c80012127a20 */ /* 0x000fe40000410000 */
[----:B------:R-:W-:Y:S01]  /*ea60*/  FMUL.FTZ R17, R17, c[0x0][0x320] ;  /* 0x0000c80011117a20 */ /* 0x000fe20000410000 */
[----:B------:R-:W3:Y:S01]  /*ea70*/  MUFU.TANH R194, R194 ;  /* 0x000000c200c27308 */ /* 0x000ee20000002400 */
[----:B------:R-:W-:Y:S01]  /*ea80*/  FMUL.FTZ R19, R19, c[0x0][0x320] ;  /* 0x0000c80013137a20 */ /* 0x000fe20000410000 */
[----:B--2---:R-:W-:Y:S04]  /*ea90*/  FMNMX.FTZ R2, R195, R0, !PT ;  /* 0x00000000c3027209 */ /* 0x004fe80007810000 */
[----:B------:R-:W-:Y:S04]  /*eaa0*/  FMNMX.FTZ R2, R193, R2, !PT ;  /* 0x00000002c1027209 */ /* 0x000fe80007810000 */
[----:B------:R-:W2:Y:S01]  /*eab0*/  MUFU.TANH R196, R196 ;  /* 0x000000c400c47308 */ /* 0x000ea20000002400 */
[----:B-1----:R-:W-:Y:S09]  /*eac0*/  FMNMX.FTZ R3, R184, R3, !PT ;  /* 0x00000003b8037209 */ /* 0x002ff20007810000 */
[----:B------:R-:W1:Y:S01]  /*ead0*/  MUFU.TANH R199, R199 ;  /* 0x000000c700c77308 */ /* 0x000e620000002400 */
[----:B---3--:R-:W-:Y:S09]  /*eae0*/  FMNMX.FTZ R3, R194, R3, !PT ;  /* 0x00000003c2037209 */ /* 0x008ff20007810000 */
[----:B------:R-:W3:Y:S01]  /*eaf0*/  MUFU.TANH R197, R197 ;  /* 0x000000c500c57308 */ /* 0x000ee20000002400 */
[----:B--2---:R-:W-:Y:S09]  /*eb00*/  FMNMX.FTZ R3, R196, R3, !PT ;  /* 0x00000003c4037209 */ /* 0x004ff20007810000 */
        /* <DEDUP_REMOVED lines=10> */
[----:B------:R1:W3:Y:S01]  /*ebb0*/  MUFU.TANH R151, R18 ;  /* 0x0000001200977308 */ /* 0x0002e20000002400 */
[----:B--2---:R-:W-:Y:S09]  /*ebc0*/  FMNMX.FTZ R2, R189, R2, !PT ;  /* 0x00000002bd027209 */ /* 0x004ff20007810000 */
[----:B------:R-:W2:Y:S10]  /*ebd0*/  MUFU.TANH R185, R17 ;  /* 0x0000001100b97308 */ /* 0x000eb40000002400 */
[----:B------:R-:W4:Y:S01]  /*ebe0*/  MUFU.TANH R150, R19 ;  /* 0x0000001300967308 */ /* 0x000f220000002400 */
[----:B-1----:R-:W-:Y:S02]  /*ebf0*/  FMNMX.FTZ R18, R186, R3, !PT ;  /* 0x00000003ba127209 */ /* 0x002fe40007810000 */
[----:B---3--:R-:W-:Y:S02]  /*ec00*/  FMNMX.FTZ R3, R151, R2, !PT ;  /* 0x0000000297037209 */ /* 0x008fe40007810000 */
[----:B--2---:R-:W-:Y:S02]  /*ec10*/  FMNMX.FTZ R16, R185, R18, !PT ;  /* 0x00000012b9107209 */ /* 0x004fe40007810000 */
[----:B----4-:R-:W-:Y:S03]  /*ec20*/  FMNMX.FTZ R7, R150, R3, !PT ;  /* 0x0000000396077209 */ /* 0x010fe60007810000 */
[----:B------:R-:W1:Y:S08]  /*ec30*/  SHFL.BFLY PT, R19, R16, 0x2, 0x1f ;  /* 0x0c401f0010137f89 */ /* 0x000e7000000e0000 */
[----:B------:R-:W2:Y:S01]  /*ec40*/  SHFL.BFLY PT, R2, R7, 0x2, 0x1f ;  /* 0x0c401f0007027f89 */ /* 0x000ea200000e0000 */
[----:B-1----:R-:W-:Y:S01]  /*ec50*/  FMNMX.FTZ R17, R16, R19, !PT ;  /* 0x0000001310117209 */ /* 0x002fe20007810000 */
[----:B------:R-:W-:Y:S01]  /*ec60*/  @P0 IMAD.WIDE.U32 R18, R233, c[0x0][0x1e0], RZ ;  /* 0x00007800e9120a25 */ /* 0x000fe200078e00ff */
[----:B------:R-:W-:Y:S05]  /*ec70*/  @P0 SHF.R.S32.HI R16, RZ, 0x1f, R233 ;  /* 0x0000001fff100819 */ /* 0x000fea00000114e9 */
[----:B------:R-:W1:Y:S01]  /*ec80*/  SHFL.BFLY PT, R148, R17, 0x1, 0x1f ;  /* 0x0c201f0011947f89 */ /* 0x000e6200000e0000 */
[----:B------:R-:W-:Y:S01]  /*ec90*/  @P0 IMAD R16, R16, c[0x0][0x1e0], RZ ;  /* 0x0000780010100a24 */ /* 0x000fe200078e02ff */
[----:B--2---:R-:W-:Y:S03]  /*eca0*/  FMNMX.FTZ R4, R7, R2, !PT ;  /* 0x0000000207047209 */ /* 0x004fe60007810000 */
[----:B------:R-:W-:Y:S03]  /*ecb0*/  @P0 IMAD R16, R233, c[0x0][0x1e4], R16 ;  /* 0x00007900e9100a24 */ /* 0x000fe600078e0210 */
[----:B------:R-:W2:Y:S02]  /*ecc0*/  SHFL.BFLY PT, R3, R4, 0x1, 0x1f ;  /* 0x0c201f0004037f89 */ /* 0x000ea400000e0000 */
[----:B------:R-:W-:Y:S02]  /*ecd0*/  @P0 IADD3 R19, R19, R16, RZ ;  /* 0x0000001013130210 */ /* 0x000fe40007ffe0ff */
[----:B-1----:R-:W-:Y:S02]  /*ece0*/  FMNMX.FTZ R148, R17, R148, !PT ;  /* 0x0000009411947209 */ /* 0x002fe40007810000 */
[----:B------:R-:W-:Y:S03]  /*ecf0*/  @P0 LEA R17, P1, R18, R234, 0x5 ;  /* 0x000000ea12110211 */ /* 0x000fe600078228ff */
[----:B------:R-:W-:Y:S01]  /*ed00*/  FMUL.FTZ R187, R148, c[0x0][0x2d0] ;  /* 0x0000b40094bb7a20 */ /* 0x000fe20000410000 */
[----:B------:R-:W-:Y:S01]  /*ed10*/  @P0 LEA.HI.X R16, R18, R237, R19, 0x5, P1 ;  /* 0x000000ed12100211 */ /* 0x000fe200008f2c13 */
[----:B------:R-:W-:Y:S01]  /*ed20*/  FADD.FTZ R2, -R148, R149 ;  /* 0x0000009594027221 */ /* 0x000fe20000010100 */
[----:B--2---:R-:W-:Y:S01]  /*ed30*/  FMNMX.FTZ R3, R4, R3, !PT ;  /* 0x0000000304037209 */ /* 0x004fe20007810000 */
[--C-:B------:R-:W-:Y:S01]  /*ed40*/  FFMA.FTZ R245, R194, c[0x0][0x2d0], -R187.reuse ;  /* 0x0000b400c2f57a23 */ /* 0x100fe200000108bb */
[----:B------:R-:W-:Y:S01]  /*ed50*/  @P0 LEA R194, P1, R17, c[0x0][0x1c8], 0x1 ;  /* 0x0000720011c20a11 */ /* 0x000fe200078208ff */
[--C-:B------:R-:W-:Y:S02]  /*ed60*/  FFMA.FTZ R244, R184, c[0x0][0x2d0], -R187.reuse ;  /* 0x0000b400b8f47a23 */ /* 0x100fe400000108bb */
[C---:B------:R-:W-:Y:S02]  /*ed70*/  FMUL.FTZ R184, R3.reuse, c[0x0][0x2d0] ;  /* 0x0000b40003b87a20 */ /* 0x040fe40000410000 */
[----:B------:R-:W-:Y:S01]  /*ed80*/  FADD.FTZ R5, -R3, R0 ;  /* 0x0000000003057221 */ /* 0x000fe20000010100 */
[----:B------:R-:W-:Y:S01]  /*ed90*/  MUFU.EX2 R245, R245 ;  /* 0x000000f500f57308 */ /* 0x000fe20000000800 */
[----:B------:R-:W-:Y:S01]  /*eda0*/  FFMA.FTZ R243, R195, c[0x0][0x2d0], -R184 ;  /* 0x0000b400c3f37a23 */ /* 0x000fe200000108b8 */
[----:B------:R-:W-:Y:S01]  /*edb0*/  @P0 LEA.HI.X R195, R17, c[0x0][0x1cc], R16, 0x1, P1 ;  /* 0x0000730011c30a11 */ /* 0x000fe200008f0c10 */
[--C-:B------:R-:W-:Y:S02]  /*edc0*/  FFMA.FTZ R247, R192, c[0x0][0x2d0], -R187.reuse ;  /* 0x0000b400c0f77a23 */ /* 0x100fe400000108bb */
[--C-:B------:R-:W-:Y:S02]  /*edd0*/  FFMA.FTZ R242, R196, c[0x0][0x2d0], -R187.reuse ;  /* 0x0000b400c4f27a23 */ /* 0x100fe400000108bb */
[----:B------:R1:W-:Y:S01]  /*ede0*/  @P0 LDGSTS.E.BYPASS.LTC128B.128 [R232+0xc080], [R194.64], !P2 ;  /* 0x0c080000c2e80fae */ /* 0x0003e2000d101d44 */
[--C-:B------:R-:W-:Y:S02]  /*edf0*/  FFMA.FTZ R240, R193, c[0x0][0x2d0], -R184.reuse ;  /* 0x0000b400c1f07a23 */ /* 0x100fe400000108b8 */
[--C-:B------:R-:W-:Y:S01]  /*ee00*/  FFMA.FTZ R238, R199, c[0x0][0x2d0], -R184.reuse ;  /* 0x0000b400c7ee7a23 */ /* 0x100fe200000108b8 */
[----:B------:R-:W-:Y:S01]  /*ee10*/  MUFU.EX2 R247, R247 ;  /* 0x000000f700f77308 */ /* 0x000fe20000000800 */
[--C-:B------:R-:W-:Y:S02]  /*ee20*/  FFMA.FTZ R149, R197, c[0x0][0x2d0], -R184.reuse ;  /* 0x0000b400c5957a23 */ /* 0x100fe400000108b8 */
[----:B------:R-:W-:Y:S01]  /*ee30*/  FMUL.FTZ R0, R5, c[0x0][0x2d0] ;  /* 0x0000b40005007a20 */ /* 0x000fe20000410000 */
[----:B------:R1:W-:Y:S01]  /*ee40*/  @P0 LDGSTS.E.BYPASS.LTC128B.128 [R232+0xd080], [R194.64+0x80], !P5 ;  /* 0x0d080080c2e80fae */ /* 0x0003e2000e901d44 */
[----:B------:R-:W-:Y:S02]  /*ee50*/  FMUL.FTZ R6, R2, c[0x0][0x2d0] ;  /* 0x0000b40002067a20 */ /* 0x000fe40000410000 */
[--C-:B------:R-:W-:Y:S02]  /*ee60*/  FFMA.FTZ R246, R190, c[0x0][0x2d0], -R187.reuse ;  /* 0x0000b400bef67a23 */ /* 0x100fe400000108bb */
[--C-:B------:R-:W-:Y:S01]  /*ee70*/  FFMA.FTZ R249, R188, c[0x0][0x2d0], -R187.reuse ;  /* 0x0000b400bcf97a23 */ /* 0x100fe200000108bb */
[----:B------:R-:W2:Y:S01]  /*ee80*/  MUFU.EX2 R2, R6 ;  /* 0x0000000600027308 */ /* 0x000ea20000000800 */
[--C-:B------:R-:W-:Y:S01]  /*ee90*/  FFMA.FTZ R248, R191, c[0x0][0x2d0], -R184.reuse ;  /* 0x0000b400bff87a23 */ /* 0x100fe200000108b8 */
[----:B------:R1:W-:Y:S01]  /*eea0*/  @P0 LDGSTS.E.BYPASS.LTC128B.128 [R232+0xe080], [R194.64+0x100], !P4 ;  /* 0x0e080100c2e80fae */ /* 0x0003e2000e101d44 */
[--C-:B------:R-:W-:Y:S02]  /*eeb0*/  FFMA.FTZ R251, R189, c[0x0][0x2d0], -R184.reuse ;  /* 0x0000b400bdfb7a23 */ /* 0x100fe400000108b8 */
[--C-:B------:R-:W-:Y:S02]  /*eec0*/  FFMA.FTZ R250, R186, c[0x0][0x2d0], -R187.reuse ;  /* 0x0000b400bafa7a23 */ /* 0x100fe400000108bb */
[----:B------:R-:W-:Y:S02]  /*eed0*/  FFMA.FTZ R187, R185, c[0x0][0x2d0], -R187 ;  /* 0x0000b400b9bb7a23 */ /* 0x000fe400000108bb */
[--C-:B------:R-:W-:Y:S01]  /*eee0*/  FFMA.FTZ R151, R151, c[0x0][0x2d0], -R184.reuse ;  /* 0x0000b40097977a23 */ /* 0x100fe200000108b8 */
[----:B------:R1:W-:Y:S01]  /*eef0*/  @P0 LDGSTS.E.BYPASS.LTC128B.128 [R232+0xf080], [R194.64+0x180], !P3 ;  /* 0x0f080180c2e80fae */ /* 0x0003e2000d901d44 */
[----:B------:R-:W3:Y:S01]  /*ef00*/  MUFU.EX2 R0, R0 ;  /* 0x0000000000007308 */ /* 0x000ee20000000800 */
[----:B------:R-:W-:Y:S06]  /*ef10*/  FFMA.FTZ R184, R150, c[0x0][0x2d0], -R184 ;  /* 0x0000b40096b87a23 */ /* 0x000fec00000108b8 */
[----:B------:R-:W4:Y:S03]  /*ef20*/  LDSM.16.MT88.4 R16, [R223+0x8080] ;  /* 0x00808000df10783b */ /* 0x000f260000004200 */
[----:B------:R-:W5:Y:S01]  /*ef30*/  MUFU.EX2 R244, R244 ;  /* 0x000000f400f47308 */ /* 0x000f620000000800 */
[C---:B--2---:R-:W-:Y:S04]  /*ef40*/  FMUL.FTZ R4, R2.reuse, R144 ;  /* 0x0000009002047220 */ /* 0x044fe80000410000 */
[----:B------:R-:W2:Y:S01]  /*ef50*/  LDSM.16.MT88.4 R152, [R218+0x8080] ;  /* 0x00808000da98783b */ /* 0x000ea20000004200 */
[C---:B------:R-:W-:Y:S02]  /*ef60*/  FMUL.FTZ R5, R2.reuse, R145 ;  /* 0x0000009102057220 */ /* 0x040fe40000410000 */
[C---:B------:R-:W-:Y:S02]  /*ef70*/  FMUL.FTZ R8, R2.reuse, R140 ;  /* 0x0000008c02087220 */ /* 0x040fe40000410000 */
[----:B------:R-:W1:Y:S01]  /*ef80*/  MUFU.EX2 R242, R242 ;  /* 0x000000f200f27308 */ /* 0x000e620000000800 */
[----:B------:R-:W-:Y:S02]  /*ef90*/  FMUL.FTZ R9, R2, R141 ;  /* 0x0000008d02097220 */ /* 0x000fe40000410000 */
[----:B------:R-:W2:Y:S01]  /*efa0*/  LDSM.16.MT88.4 R156, [R217+0x8080] ;  /* 0x00808000d99c783b */ /* 0x000ea20000004200 */
[C---:B---3--:R-:W-:Y:S02]  /*efb0*/  FMUL.FTZ R6, R0.reuse, R146 ;  /* 0x0000009200067220 */ /* 0x048fe40000410000 */
[C---:B------:R-:W-:Y:S02]  /*efc0*/  FMUL.FTZ R7, R0.reuse, R147 ;  /* 0x0000009300077220 */ /* 0x040fe40000410000 */
[C---:B------:R-:W-:Y:S02]  /*efd0*/  FMUL.FTZ R10, R0.reuse, R142 ;  /* 0x0000008e000a7220 */ /* 0x040fe40000410000 */
[----:B------:R-:W-:Y:S01]  /*efe0*/  MUFU.EX2 R243, R243 ;  /* 0x000000f300f37308 */ /* 0x000fe20000000800 */
[----:B------:R-:W-:Y:S01]  /*eff0*/  FMUL.FTZ R11, R0, R143 ;  /* 0x0000008f000b7220 */ /* 0x000fe20000410000 */
[----:B------:R-:W-:Y:S01]  /*f000*/  LDSM.16.MT88.4 R160, [R217+0x8880] ;  /* 0x00888000d9a0783b */ /* 0x000fe20000004200 */
[----:B------:R-:W-:Y:S01]  /*f010*/  FMUL.FTZ R12, R2, R136 ;  /* 0x00000088020c7220 */ /* 0x000fe20000410000 */
[----:B-----5:R-:W-:Y:S01]  /*f020*/  F2FP.PACK_AB R144, R244, R247 ;  /* 0x000000f7f490723e */ /* 0x020fe200000000ff */
[----:B------:R-:W-:Y:S02]  /*f030*/  FMUL.FTZ R13, R2, R137 ;  /* 0x00000089020d7220 */ /* 0x000fe40000410000 */
[C---:B------:R-:W-:Y:S02]  /*f040*/  FMUL.FTZ R14, R0.reuse, R138 ;  /* 0x0000008a000e7220 */ /* 0x040fe40000410000 */
[----:B------:R-:W-:Y:S01]  /*f050*/  FMUL.FTZ R15, R0, R139 ;  /* 0x0000008b000f7220 */ /* 0x000fe20000410000 */
[----:B------:R-:W3:Y:S01]  /*f060*/  MUFU.EX2 R240, R240 ;  /* 0x000000f000f07308 */ /* 0x000ee20000000800 */
[----:B------:R-:W5:Y:S01]  /*f070*/  LDSM.16.MT88.4 R136, [R216+0x8080] ;  /* 0x00808000d888783b */ /* 0x000f620000004200 */
[----:B------:R-:W-:Y:S01]  /*f080*/  FMUL.FTZ R20, R2, R20 ;  /* 0x0000001402147220 */ /* 0x000fe20000410000 */
[----:B-1----:R-:W-:Y:S01]  /*f090*/  F2FP.PACK_AB R146, R242, R245 ;  /* 0x000000f5f292723e */ /* 0x002fe200000000ff */
[----:B------:R-:W-:Y:S02]  /*f0a0*/  FMUL.FTZ R21, R2, R21 ;  /* 0x0000001502157220 */ /* 0x000fe40000410000 */
[C---:B------:R-:W-:Y:S03]  /*f0b0*/  FMUL.FTZ R22, R0.reuse, R22 ;  /* 0x0000001600167220 */ /* 0x040fe60000410000 */
[----:B------:R-:W-:Y:S01]  /*f0c0*/  LDSM.16.MT88.4 R140, [R218+0x9080] ;  /* 0x00908000da8c783b */ /* 0x000fe20000004200 */
[----:B------:R-:W-:Y:S01]  /*f0d0*/  MUFU.EX2 R238, R238 ;  /* 0x000000ee00ee7308 */ /* 0x000fe20000000800 */
[----:B------:R-:W-:Y:S02]  /*f0e0*/  FMUL.FTZ R23, R0, R23 ;  /* 0x0000001700177220 */ /* 0x000fe40000410000 */
[C---:B------:R-:W-:Y:S02]  /*f0f0*/  FMUL.FTZ R24, R2.reuse, R24 ;  /* 0x0000001802187220 */ /* 0x040fe40000410000 */
[----:B------:R-:W-:Y:S02]  /*f100*/  FMUL.FTZ R25, R2, R25 ;  /* 0x0000001902197220 */ /* 0x000fe40000410000 */
[----:B------:R-:W-:Y:S01]  /*f110*/  LDSM.16.MT88.4 R164, [R216+0x8880] ;  /* 0x00888000d8a4783b */ /* 0x000fe20000004200 */
[C---:B------:R-:W-:Y:S02]  /*f120*/  FMUL.FTZ R26, R0.reuse, R26 ;  /* 0x0000001a001a7220 */ /* 0x040fe40000410000 */
[----:B------:R-:W1:Y:S01]  /*f130*/  MUFU.EX2 R149, R149 ;  /* 0x0000009500957308 */ /* 0x000e620000000800 */
[----:B------:R-:W-:Y:S02]  /*f140*/  FMUL.FTZ R27, R0, R27 ;  /* 0x0000001b001b7220 */ /* 0x000fe40000410000 */
[----:B------:R-:W-:Y:S01]  /*f150*/  FMUL.FTZ R28, R2, R28 ;  /* 0x0000001c021c7220 */ /* 0x000fe20000410000 */
[----:B---3--:R-:W-:Y:S01]  /*f160*/  F2FP.PACK_AB R145, R240, R243 ;  /* 0x000000f3f091723e */ /* 0x008fe200000000ff */
[----:B------:R-:W-:Y:S01]  /*f170*/  LDSM.16.MT88.4 R168, [R223+0x9880] ;  /* 0x00988000dfa8783b */ /* 0x000fe20000004200 */
[----:B------:R-:W-:Y:S02]  /*f180*/  FMUL.FTZ R29, R2, R29 ;  /* 0x0000001d021d7220 */ /* 0x000fe40000410000 */
[C---:B------:R-:W-:Y:S02]  /*f190*/  FMUL.FTZ R30, R0.reuse, R30 ;  /* 0x0000001e001e7220 */ /* 0x040fe40000410000 */
[----:B------:R-:W-:Y:S01]  /*f1a0*/  MUFU.EX2 R252, R187 ;  /* 0x000000bb00fc7308 */ /* 0x000fe20000000800 */
[----:B------:R-:W-:Y:S02]  /*f1b0*/  FMUL.FTZ R31, R0, R31 ;  /* 0x0000001f001f7220 */ /* 0x000fe40000410000 */
[----:B------:R-:W-:Y:S01]  /*f1c0*/  LDSM.16.MT88.4 R172, [R218+0x9880] ;  /* 0x00988000daac783b */ /* 0x000fe20000004200 */
[C---:B------:R-:W-:Y:S02]  /*f1d0*/  FMUL.FTZ R32, R2.reuse, R32 ;  /* 0x0000002002207220 */ /* 0x040fe40000410000 */
[----:B------:R-:W-:Y:S02]  /*f1e0*/  FMUL.FTZ R33, R2, R33 ;  /* 0x0000002102217220 */ /* 0x000fe40000410000 */
[C---:B------:R-:W-:Y:S02]  /*f1f0*/  FMUL.FTZ R34, R0.reuse, R34 ;  /* 0x0000002200227220 */ /* 0x040fe40000410000 */
[----:B------:R3:W-:Y:S01]  /*f200*/  MUFU.EX2 R150, R184 ;  /* 0x000000b800967308 */ /* 0x0007e20000000800 */
[----:B------:R-:W-:Y:S01]  /*f210*/  LDSM.16.MT88.4 R176, [R217+0x9880] ;  /* 0x00988000d9b0783b */ /* 0x000fe20000004200 */
[----:B------:R-:W-:Y:S01]  /*f220*/  FMUL.FTZ R35, R0, R35 ;  /* 0x0000002300237220 */ /* 0x000fe20000410000 */
[----:B-1----:R-:W-:Y:S01]  /*f230*/  F2FP.PACK_AB R147, R149, R238 ;  /* 0x000000ee9593723e */ /* 0x002fe200000000ff */
[C---:B------:R-:W-:Y:S02]  /*f240*/  FMUL.FTZ R36, R2.reuse, R36 ;  /* 0x0000002402247220 */ /* 0x040fe40000410000 */
[----:B------:R-:W-:Y:S03]  /*f250*/  FMUL.FTZ R37, R2, R37 ;  /* 0x0000002502257220 */ /* 0x000fe60000410000 */
[----:B------:R-:W-:Y:S01]  /*f260*/  LDSM.16.MT88.4 R180, [R216+0x9880] ;  /* 0x00988000d8b4783b */ /* 0x000fe20000004200 */
[C---:B------:R-:W-:Y:S01]  /*f270*/  FMUL.FTZ R38, R0.reuse, R38 ;  /* 0x0000002600267220 */ /* 0x040fe20000410000 */
[C---:B----4-:R-:W-:Y:S01]  /*f280*/  HMMA.16816.F32 R4, R144.reuse, R16, R4 ;  /* 0x000000109004723c */ /* 0x050fe20000001804 */
[----:B------:R-:W-:Y:S04]  /*f290*/  MUFU.EX2 R246, R246 ;  /* 0x000000f600f67308 */ /* 0x000fe80000000800 */
[----:B------:R-:W-:Y:S01]  /*f2a0*/  FMUL.FTZ R39, R0, R39 ;  /* 0x0000002700277220 */ /* 0x000fe20000410000 */
[----:B------:R-:W-:Y:S01]  /*f2b0*/  LDSM.16.MT88.4 R188, [R218+0xa880] ;  /* 0x00a88000dabc783b */ /* 0x000fe20000004200 */
[C---:B------:R-:W-:Y:S01]  /*f2c0*/  FMUL.FTZ R16, R2.reuse, R132 ;  /* 0x0000008402107220 */ /* 0x040fe20000410000 */
[C---:B------:R-:W-:Y:S03]  /*f2d0*/  HMMA.16816.F32 R8, R144.reuse, R18, R8 ;  /* 0x000000129008723c */ /* 0x040fe60000001808 */
[----:B------:R-:W1:Y:S01]  /*f2e0*/  MUFU.EX2 R249, R249 ;  /* 0x000000f900f97308 */ /* 0x000e620000000800 */
[----:B------:R-:W-:Y:S02]  /*f2f0*/  FMUL.FTZ R17, R2, R133 ;  /* 0x0000008502117220 */ /* 0x000fe40000410000 */
[----:B---3--:R-:W-:Y:S01]  /*f300*/  LDSM.16.MT88.4 R184, [R223+0xa880] ;  /* 0x00a88000dfb8783b */ /* 0x008fe20000004200 */
[C---:B------:R-:W-:Y:S01]  /*f310*/  FMUL.FTZ R18, R0.reuse, R134 ;  /* 0x0000008600127220 */ /* 0x040fe20000410000 */
[C---:B--2---:R-:W-:Y:S04]  /*f320*/  HMMA.16816.F32 R12, R144.reuse, R152, R12 ;  /* 0x00000098900c723c */ /* 0x044fe8000000180c */
[----:B------:R-:W-:Y:S01]  /*f330*/  FMUL.FTZ R19, R0, R135 ;  /* 0x0000008700137220 */ /* 0x000fe20000410000 */
[----:B------:R-:W-:Y:S01]  /*f340*/  MUFU.EX2 R248, R248 ;  /* 0x000000f800f87308 */ /* 0x000fe20000000800 */
[----:B------:R-:W2:Y:S01]  /*f350*/  LDSM.16.MT88.4 R132, [R223+0x9080] ;  /* 0x00908000df84783b */ /* 0x000ea20000004200 */
[C---:B------:R-:W-:Y:S02]  /*f360*/  FMUL.FTZ R40, R2.reuse, R40 ;  /* 0x0000002802287220 */ /* 0x040fe40000410000 */
[----:B------:R-:W-:Y:S02]  /*f370*/  FMUL.FTZ R41, R2, R41 ;  /* 0x0000002902297220 */ /* 0x000fe40000410000 */
[C---:B------:R-:W-:Y:S03]  /*f380*/  HMMA.16816.F32 R16, R144.reuse, R154, R16 ;  /* 0x0000009a9010723c */ /* 0x040fe60000001810 */
[----:B------:R-:W-:Y:S01]  /*f390*/  LDSM.16.MT88.4 R192, [R217+0xa880] ;  /* 0x00a88000d9c0783b */ /* 0x000fe20000004200 */
[C---:B------:R-:W-:Y:S01]  /*f3a0*/  FMUL.FTZ R42, R0.reuse, R42 ;  /* 0x0000002a002a7220 */ /* 0x040fe20000410000 */
[----:B------:R-:W3:Y:S01]  /*f3b0*/  MUFU.EX2 R251, R251 ;  /* 0x000000fb00fb7308 */ /* 0x000ee20000000800 */
[----:B------:R-:W-:Y:S02]  /*f3c0*/  FMUL.FTZ R43, R0, R43 ;  /* 0x0000002b002b7220 */ /* 0x000fe40000410000 */
[C---:B------:R-:W-:Y:S03]  /*f3d0*/  HMMA.16816.F32 R20, R144.reuse, R156, R20 ;  /* 0x0000009c9014723c */ /* 0x040fe60000001814 */
[----:B------:R-:W-:Y:S01]  /*f3e0*/  LDSM.16.MT88.4 R196, [R216+0xa880] ;  /* 0x00a88000d8c4783b */ /* 0x000fe20000004200 */
[C---:B------:R-:W-:Y:S01]  /*f3f0*/  FMUL.FTZ R44, R2.reuse, R44 ;  /* 0x0000002c022c7220 */ /* 0x040fe20000410000 */
[----:B-1----:R-:W-:Y:S01]  /*f400*/  F2FP.PACK_AB R152, R249, R246 ;  /* 0x000000f6f998723e */ /* 0x002fe200000000ff */
[----:B------:R-:W-:Y:S01]  /*f410*/  FMUL.FTZ R45, R2, R45 ;  /* 0x0000002d022d7220 */ /* 0x000fe20000410000 */
[----:B------:R-:W1:Y:S01]  /*f420*/  MUFU.EX2 R250, R250 ;  /* 0x000000fa00fa7308 */ /* 0x000e620000000800 */
[C---:B------:R-:W-:Y:S03]  /*f430*/  HMMA.16816.F32 R24, R144.reuse, R158, R24 ;  /* 0x0000009e9018723c */ /* 0x040fe60000001818 */
[----:B------:R-:W-:Y:S01]  /*f440*/  LDSM.16.MT88.4 R156, [R218+0x8880] ;  /* 0x00888000da9c783b */ /* 0x000fe20000004200 */
[C---:B------:R-:W-:Y:S02]  /*f450*/  FMUL.FTZ R46, R0.reuse, R46 ;  /* 0x0000002e002e7220 */ /* 0x040fe40000410000 */
[----:B------:R-:W-:Y:S02]  /*f460*/  FMUL.FTZ R47, R0, R47 ;  /* 0x0000002f002f7220 */ /* 0x000fe40000410000 */
[C---:B-----5:R-:W-:Y:S01]  /*f470*/  HMMA.16816.F32 R28, R144.reuse, R136, R28 ;  /* 0x00000088901c723c */ /* 0x060fe2000000181c */
[----:B------:R-:W4:Y:S02]  /*f480*/  MUFU.EX2 R151, R151 ;  /* 0x0000009700977308 */ /* 0x000f240000000800 */
[----:B------:R-:W-:Y:S01]  /*f490*/  LDSM.16.MT88.4 R200, [R223+0xb880] ;  /* 0x00b88000dfc8783b */ /* 0x000fe20000004200 */
[C---:B------:R-:W-:Y:S01]  /*f4a0*/  FMUL.FTZ R48, R2.reuse, R48 ;  /* 0x0000003002307220 */ /* 0x040fe20000410000 */
[----:B---3--:R-:W-:Y:S01]  /*f4b0*/  F2FP.PACK_AB R153, R251, R248 ;  /* 0x000000f8fb99723e */ /* 0x008fe200000000ff */
[----:B------:R-:W-:Y:S02]  /*f4c0*/  FMUL.FTZ R49, R2, R49 ;  /* 0x0000003102317220 */ /* 0x000fe40000410000 */
[C---:B------:R-:W-:Y:S03]  /*f4d0*/  HMMA.16816.F32 R32, R144.reuse, R138, R32 ;  /* 0x0000008a9020723c */ /* 0x040fe60000001820 */
[----:B------:R-:W3:Y:S01]  /*f4e0*/  LDSM.16.MT88.4 R136, [R217+0x9080] ;  /* 0x00908000d988783b */ /* 0x000ee20000004200 */
[C---:B------:R-:W-:Y:S02]  /*f4f0*/  FMUL.FTZ R50, R0.reuse, R50 ;  /* 0x0000003200327220 */ /* 0x040fe40000410000 */
[----:B------:R-:W-:Y:S01]  /*f500*/  FMUL.FTZ R51, R0, R51 ;  /* 0x0000003300337220 */ /* 0x000fe20000410000 */
[----:B-1----:R-:W-:Y:S01]  /*f510*/  F2FP.PACK_AB R154, R252, R250 ;  /* 0x000000fafc9a723e */ /* 0x002fe200000000ff */
[C---:B--2---:R-:W-:Y:S03]  /*f520*/  HMMA.16816.F32 R36, R144.reuse, R132, R36 ;  /* 0x000000849024723c */ /* 0x044fe60000001824 */
[----:B------:R-:W-:Y:S01]  /*f530*/  LDSM.16.MT88.4 R204, [R218+0xb880] ;  /* 0x00b88000dacc783b */ /* 0x000fe20000004200 */
[C---:B------:R-:W-:Y:S02]  /*f540*/  FMUL.FTZ R52, R2.reuse, R52 ;  /* 0x0000003402347220 */ /* 0x040fe40000410000 */
[----:B------:R-:W-:Y:S02]  /*f550*/  FMUL.FTZ R53, R2, R53 ;  /* 0x0000003502357220 */ /* 0x000fe40000410000 */
[C---:B------:R-:W-:Y:S03]  /*f560*/  HMMA.16816.F32 R40, R144.reuse, R134, R40 ;  /* 0x000000869028723c */ /* 0x040fe60000001828 */
[----:B------:R-:W1:Y:S01]  /*f570*/  LDSM.16.MT88.4 R132, [R216+0x9080] ;  /* 0x00908000d884783b */ /* 0x000e620000004200 */
[----:B------:R-:W-:Y:S01]  /*f580*/  FMUL.FTZ R54, R0, R54 ;  /* 0x0000003600367220 */ /* 0x000fe20000410000 */
[----:B----4-:R-:W-:Y:S01]  /*f590*/  F2FP.PACK_AB R155, R150, R151 ;  /* 0x00000097969b723e */ /* 0x010fe200000000ff */
[----:B------:R-:W-:Y:S02]  /*f5a0*/  FMUL.FTZ R55, R0, R55 ;  /* 0x0000003700377220 */ /* 0x000fe40000410000 */
[C---:B------:R-:W-:Y:S03]  /*f5b0*/  HMMA.16816.F32 R44, R144.reuse, R140, R44 ;  /* 0x0000008c902c723c */ /* 0x040fe6000000182c */
[----:B------:R-:W0:Y:S01]  /*f5c0*/  LDGDEPBAR ;  /* 0x00000000000079af */ /* 0x000e220000000000 */
[C---:B------:R-:W-:Y:S02]  /*f5d0*/  FMUL.FTZ R56, R2.reuse, R56 ;  /* 0x0000003802387220 */ /* 0x040fe40000410000 */
[----:B------:R-:W-:Y:S02]  /*f5e0*/  FMUL.FTZ R57, R2, R57 ;  /* 0x0000003902397220 */ /* 0x000fe40000410000 */
[C---:B------:R-:W-:Y:S03]  /*f5f0*/  HMMA.16816.F32 R48, R144.reuse, R142, R48 ;  /* 0x0000008e9030723c */ /* 0x040fe60000001830 */
[----:B------:R-:W2:Y:S01]  /*f600*/  LDSM.16.MT88.4 R140, [R223+0xa080] ;  /* 0x00a08000df8c783b */ /* 0x000ea20000004200 */
[C---:B------:R-:W-:Y:S02]  /*f610*/  FMUL.FTZ R58, R0.reuse, R58 ;  /* 0x0000003a003a7220 */ /* 0x040fe40000410000 */
[----:B------:R-:W-:Y:S02]  /*f620*/  FMUL.FTZ R59, R0, R59 ;  /* 0x0000003b003b7220 */ /* 0x000fe40000410000 */
[C---:B------:R-:W-:Y:S01]  /*f630*/  FMUL.FTZ R60, R2.reuse, R60 ;  /* 0x0000003c023c7220 */ /* 0x040fe20000410000 */
[C---:B---3--:R-:W-:Y:S03]  /*f640*/  HMMA.16816.F32 R52, R144.reuse, R136, R52 ;  /* 0x000000889034723c */ /* 0x048fe60000001834 */
[----:B------:R-:W-:Y:S02]  /*f650*/  FMUL.FTZ R61, R2, R61 ;  /* 0x0000003d023d7220 */ /* 0x000fe40000410000 */
[C---:B------:R-:W-:Y:S02]  /*f660*/  FMUL.FTZ R62, R0.reuse, R62 ;  /* 0x0000003e003e7220 */ /* 0x040fe40000410000 */
[----:B------:R-:W-:Y:S01]  /*f670*/  FMUL.FTZ R63, R0, R63 ;  /* 0x0000003f003f7220 */ /* 0x000fe20000410000 */
[C---:B------:R-:W-:Y:S01]  /*f680*/  HMMA.16816.F32 R56, R144.reuse, R138, R56 ;  /* 0x0000008a9038723c */ /* 0x040fe20000001838 */
[----:B------:R-:W3:Y:S03]  /*f690*/  LDSM.16.MT88.4 R136, [R218+0xa080] ;  /* 0x00a08000da88783b */ /* 0x000ee60000004200 */
[C---:B------:R-:W-:Y:S02]  /*f6a0*/  FMUL.FTZ R64, R2.reuse, R64 ;  /* 0x0000004002407220 */ /* 0x040fe40000410000 */
[----:B------:R-:W-:Y:S02]  /*f6b0*/  FMUL.FTZ R65, R2, R65 ;  /* 0x0000004102417220 */ /* 0x000fe40000410000 */
[C---:B-1----:R-:W-:Y:S04]  /*f6c0*/  HMMA.16816.F32 R60, R144.reuse, R132, R60 ;  /* 0x00000084903c723c */ /* 0x042fe8000000183c */
[C---:B------:R-:W-:Y:S02]  /*f6d0*/  FMUL.FTZ R66, R0.reuse, R66 ;  /* 0x0000004200427220 */ /* 0x040fe40000410000 */
[----:B------:R-:W-:Y:S02]  /*f6e0*/  FMUL.FTZ R67, R0, R67 ;  /* 0x0000004300437220 */ /* 0x000fe40000410000 */
[C---:B------:R-:W-:Y:S04]  /*f6f0*/  FMUL.FTZ R68, R2.reuse, R68 ;  /* 0x0000004402447220 */ /* 0x040fe80000410000 */
[----:B------:R-:W-:Y:S01]  /*f700*/  FMUL.FTZ R69, R2, R69 ;  /* 0x0000004502457220 */ /* 0x000fe20000410000 */
[C---:B------:R-:W-:Y:S01]  /*f710*/  HMMA.16816.F32 R64, R144.reuse, R134, R64 ;  /* 0x000000869040723c */ /* 0x040fe20000001840 */
[----:B------:R-:W1:Y:S02]  /*f720*/  LDSM.16.MT88.4 R132, [R217+0xa080] ;  /* 0x00a08000d984783b */ /* 0x000e640000004200 */
[C---:B------:R-:W-:Y:S02]  /*f730*/  FMUL.FTZ R70, R0.reuse, R70 ;  /* 0x0000004600467220 */ /* 0x040fe40000410000 */
[----:B------:R-:W-:Y:S02]  /*f740*/  FMUL.FTZ R71, R0, R71 ;  /* 0x0000004700477220 */ /* 0x000fe40000410000 */
[C---:B------:R-:W-:Y:S02]  /*f750*/  FMUL.FTZ R72, R2.reuse, R72 ;  /* 0x0000004802487220 */ /* 0x040fe40000410000 */
[----:B------:R-:W-:Y:S03]  /*f760*/  FMUL.FTZ R73, R2, R73 ;  /* 0x0000004902497220 */ /* 0x000fe60000410000 */
[C---:B--2---:R-:W-:Y:S03]  /*f770*/  HMMA.16816.F32 R68, R144.reuse, R140, R68 ;  /* 0x0000008c9044723c */ /* 0x044fe60000001844 */
[C---:B------:R-:W-:Y:S02]  /*f780*/  FMUL.FTZ R74, R0.reuse, R74 ;  /* 0x0000004a004a7220 */ /* 0x040fe40000410000 */
[----:B------:R-:W-:Y:S02]  /*f790*/  FMUL.FTZ R75, R0, R75 ;  /* 0x0000004b004b7220 */ /* 0x000fe40000410000 */
[C---:B------:R-:W-:Y:S02]  /*f7a0*/  FMUL.FTZ R76, R2.reuse, R76 ;  /* 0x0000004c024c7220 */ /* 0x040fe40000410000 */
[----:B------:R-:W-:Y:S03]  /*f7b0*/  FMUL.FTZ R77, R2, R77 ;  /* 0x0000004d024d7220 */ /* 0x000fe60000410000 */
[C---:B------:R-:W-:Y:S01]  /*f7c0*/  HMMA.16816.F32 R72, R144.reuse, R142, R72 ;  /* 0x0000008e9048723c */ /* 0x040fe20000001848 */
[----:B------:R-:W2:Y:S02]  /*f7d0*/  LDSM.16.MT88.4 R140, [R216+0xa080] ;  /* 0x00a08000d88c783b */ /* 0x000ea40000004200 */
[C---:B------:R-:W-:Y:S02]  /*f7e0*/  FMUL.FTZ R78, R0.reuse, R78 ;  /* 0x0000004e004e7220 */ /* 0x040fe40000410000 */
[----:B------:R-:W-:Y:S02]  /*f7f0*/  FMUL.FTZ R79, R0, R79 ;  /* 0x0000004f004f7220 */ /* 0x000fe40000410000 */
[C---:B------:R-:W-:Y:S02]  /*f800*/  FMUL.FTZ R80, R2.reuse, R80 ;  /* 0x0000005002507220 */ /* 0x040fe40000410000 */
[----:B------:R-:W-:Y:S03]  /*f810*/  FMUL.FTZ R81, R2, R81 ;  /* 0x0000005102517220 */ /* 0x000fe60000410000 */
[C---:B---3--:R-:W-:Y:S03]  /*f820*/  HMMA.16816.F32 R76, R144.reuse, R136, R76 ;  /* 0x00000088904c723c */ /* 0x048fe6000000184c */
[C---:B------:R-:W-:Y:S02]  /*f830*/  FMUL.FTZ R82, R0.reuse, R82 ;  /* 0x0000005200527220 */ /* 0x040fe40000410000 */
[----:B------:R-:W-:Y:S02]  /*f840*/  FMUL.FTZ R83, R0, R83 ;  /* 0x0000005300537220 */ /* 0x000fe40000410000 */
[C---:B------:R-:W-:Y:S02]  /*f850*/  FMUL.FTZ R84, R2.reuse, R84 ;  /* 0x0000005402547220 */ /* 0x040fe40000410000 */
[----:B------:R-:W-:Y:S03]  /*f860*/  FMUL.FTZ R85, R2, R85 ;  /* 0x0000005502557220 */ /* 0x000fe60000410000 */
[C---:B------:R-:W-:Y:S01]  /*f870*/  HMMA.16816.F32 R80, R144.reuse, R138, R80 ;  /* 0x0000008a9050723c */ /* 0x040fe20000001850 */
[----:B------:R-:W3:Y:S02]  /*f880*/  LDSM.16.MT88.4 R136, [R223+0xb080] ;  /* 0x00b08000df88783b */ /* 0x000ee40000004200 */
[C---:B------:R-:W-:Y:S02]  /*f890*/  FMUL.FTZ R86, R0.reuse, R86 ;  /* 0x0000005600567220 */ /* 0x040fe40000410000 */
[----:B------:R-:W-:Y:S02]  /*f8a0*/  FMUL.FTZ R87, R0, R87 ;  /* 0x0000005700577220 */ /* 0x000fe40000410000 */
[C---:B------:R-:W-:Y:S02]  /*f8b0*/  FMUL.FTZ R88, R2.reuse, R88 ;  /* 0x0000005802587220 */ /* 0x040fe40000410000 */
[----:B------:R-:W-:Y:S03]  /*f8c0*/  FMUL.FTZ R89, R2, R89 ;  /* 0x0000005902597220 */ /* 0x000fe60000410000 */
[C---:B-1----:R-:W-:Y:S03]  /*f8d0*/  HMMA.16816.F32 R84, R144.reuse, R132, R84 ;  /* 0x000000849054723c */ /* 0x042fe60000001854 */
[C---:B------:R-:W-:Y:S02]  /*f8e0*/  FMUL.FTZ R90, R0.reuse, R90 ;  /* 0x0000005a005a7220 */ /* 0x040fe40000410000 */
[----:B------:R-:W-:Y:S02]  /*f8f0*/  FMUL.FTZ R91, R0, R91 ;  /* 0x0000005b005b7220 */ /* 0x000fe40000410000 */
[C---:B------:R-:W-:Y:S02]  /*f900*/  FMUL.FTZ R92, R2.reuse, R92 ;  /* 0x0000005c025c7220 */ /* 0x040fe40000410000 */
[----:B------:R-:W-:Y:S03]  /*f910*/  FMUL.FTZ R93, R2, R93 ;  /* 0x0000005d025d7220 */ /* 0x000fe60000410000 */
        /* <DEDUP_REMOVED lines=32> */
[C---:B------:R-:W-:Y:S03]  /*fb20*/  FMUL.FTZ R125, R2.reuse, R125 ;  /* 0x0000007d027d7220 */ /* 0x040fe60000410000 */
[C---:B------:R-:W-:Y:S01]  /*fb30*/  HMMA.16816.F32 R112, R144.reuse, R134, R112 ;  /* 0x000000869070723c */ /* 0x040fe20000001870 */
[----:B------:R-:W1:Y:S02]  /*fb40*/  LDSM.16.MT88.4 R132, [R223+0x8880] ;  /* 0x00888000df84783b */ /* 0x000e640000004200 */
[C---:B------:R-:W-:Y:S02]  /*fb50*/  FMUL.FTZ R116, R2.reuse, R116 ;  /* 0x0000007402747220 */ /* 0x040fe40000410000 */
[----:B------:R-:W-:Y:S02]  /*fb60*/  FMUL.FTZ R117, R2, R117 ;  /* 0x0000007502757220 */ /* 0x000fe40000410000 */
[C---:B------:R-:W-:Y:S02]  /*fb70*/  FMUL.FTZ R118, R0.reuse, R118 ;  /* 0x0000007600767220 */ /* 0x040fe40000410000 */
[C---:B------:R-:W-:Y:S03]  /*fb80*/  FMUL.FTZ R119, R0.reuse, R119 ;  /* 0x0000007700777220 */ /* 0x040fe60000410000 */
[C---:B------:R-:W-:Y:S02]  /*fb90*/  FMUL.FTZ R126, R0.reuse, R126 ;  /* 0x0000007e007e7220 */ /* 0x040fe40000410000 */
[----:B------:R-:W-:Y:S02]  /*fba0*/  FMUL.FTZ R127, R0, R127 ;  /* 0x0000007f007f7220 */ /* 0x000fe40000410000 */
[C---:B--2---:R-:W-:Y:S03]  /*fbb0*/  HMMA.16816.F32 R116, R144.reuse, R140, R116 ;  /* 0x0000008c9074723c */ /* 0x044fe60000001874 */
[C---:B------:R-:W-:Y:S02]  /*fbc0*/  FMUL.FTZ R120, R2.reuse, R120 ;  /* 0x0000007802787220 */ /* 0x040fe40000410000 */
[----:B------:R-:W-:Y:S02]  /*fbd0*/  FMUL.FTZ R121, R2, R121 ;  /* 0x0000007902797220 */ /* 0x000fe40000410000 */
[C---:B------:R-:W-:Y:S02]  /*fbe0*/  FMUL.FTZ R122, R0.reuse, R122 ;  /* 0x0000007a007a7220 */ /* 0x040fe40000410000 */
[----:B------:R-:W-:Y:S03]  /*fbf0*/  FMUL.FTZ R123, R0, R123 ;  /* 0x0000007b007b7220 */ /* 0x000fe60000410000 */
[C---:B------:R-:W-:Y:S02]  /*fc00*/  FMUL.FTZ R128, R2.reuse, R128 ;  /* 0x0000008002807220 */ /* 0x040fe40000410000 */
[----:B------:R-:W-:Y:S02]  /*fc10*/  FMUL.FTZ R129, R2, R129 ;  /* 0x0000008102817220 */ /* 0x000fe40000410000 */
[C---:B------:R-:W-:Y:S03]  /*fc20*/  HMMA.16816.F32 R120, R144.reuse, R142, R120 ;  /* 0x0000008e9078723c */ /* 0x040fe60000001878 */
[C---:B------:R-:W-:Y:S02]  /*fc30*/  FMUL.FTZ R130, R0.reuse, R130 ;  /* 0x0000008200827220 */ /* 0x040fe40000410000 */
[----:B------:R-:W-:Y:S02]  /*fc40*/  FMUL.FTZ R131, R0, R131 ;  /* 0x0000008300837220 */ /* 0x000fe40000410000 */
[----:B------:R-:W-:Y:S01]  /*fc50*/  FFMA.FTZ R247, R2, R241, R247 ;  /* 0x000000f102f77223 */ /* 0x000fe200000100f7 */
[C---:B---3--:R-:W-:Y:S04]  /*fc60*/  HMMA.16816.F32 R124, R144.reuse, R136, R124 ;  /* 0x00000088907c723c */ /* 0x048fe8000000187c */
[----:B------:R-:W-:Y:S01]  /*fc70*/  FFMA.FTZ R243, R0, R239, R243 ;  /* 0x000000ef00f37223 */ /* 0x000fe200000100f3 */
[----:B------:R-:W-:Y:S01]  /*fc80*/  MOV R0, R3 ;  /* 0x0000000300007202 */ /* 0x000fe20000000f00 */
[----:B------:R-:W-:Y:S02]  /*fc90*/  FADD.FTZ R244, R244, R247 ;  /* 0x000000f7f4f47221 */ /* 0x000fe40000010000 */
[----:B------:R-:W-:Y:S04]  /*fca0*/  HMMA.16816.F32 R128, R144, R138, R128 ;  /* 0x0000008a9080723c */ /* 0x000fe80000001880 */
[----:B------:R-:W-:Y:S04]  /*fcb0*/  FADD.FTZ R243, R240, R243 ;  /* 0x000000f3f0f37221 */ /* 0x000fe80000010000 */
[C---:B-1----:R-:W-:Y:S05]  /*fcc0*/  HMMA.16816.F32 R144, R152.reuse, R132, R4 ;  /* 0x000000849890723c */ /* 0x042fea0000001804 */
[----:B------:R-:W-:Y:S03]  /*fcd0*/  FADD.FTZ R238, R238, R243 ;  /* 0x000000f3eeee7221 */ /* 0x000fe60000010000 */
[C---:B------:R-:W-:Y:S04]  /*fce0*/  HMMA.16816.F32 R140, R152.reuse, R134, R8 ;  /* 0x00000086988c723c */ /* 0x040fe80000001808 */
[----:B------:R-:W-:Y:S04]  /*fcf0*/  FADD.FTZ R149, R149, R238 ;  /* 0x000000ee95957221 */ /* 0x000fe80000010000 */
[C---:B------:R-:W-:Y:S04]  /*fd00*/  HMMA.16816.F32 R136, R152.reuse, R156, R12 ;  /* 0x0000009c9888723c */ /* 0x040fe8000000180c */
[----:B------:R-:W-:Y:S01]  /*fd10*/  FADD.FTZ R248, R248, R149 ;  /* 0x00000095f8f87221 */ /* 0x000fe20000010000 */
[----:B------:R-:W-:Y:S03]  /*fd20*/  MOV R149, R148 ;  /* 0x0000009400957202 */ /* 0x000fe60000000f00 */
[C---:B------:R-:W-:Y:S01]  /*fd30*/  HMMA.16816.F32 R132, R152.reuse, R158, R16 ;  /* 0x0000009e9884723c */ /* 0x040fe20000001810 */
[----:B------:R-:W1:Y:S03]  /*fd40*/  LDSM.16.MT88.4 R16, [R217+0xb880] ;  /* 0x00b88000d910783b */ /* 0x000e660000004200 */
[----:B------:R-:W-:Y:S04]  /*fd50*/  FADD.FTZ R248, R251, R248 ;  /* 0x000000f8fbf87221 */ /* 0x000fe80000010000 */
[C---:B------:R-:W-:Y:S01]  /*fd60*/  HMMA.16816.F32 R20, R152.reuse, R160, R20 ;  /* 0x000000a09814723c */ /* 0x040fe20000001814 */
[----:B------:R-:W2:Y:S03]  /*fd70*/  LDSM.16.MT88.4 R156, [R216+0xb880] ;  /* 0x00b88000d89c783b */ /* 0x000ea60000004200 */
[----:B------:R-:W-:Y:S04]  /*fd80*/  FADD.FTZ R151, R151, R248 ;  /* 0x000000f897977221 */ /* 0x000fe80000010000 */
[C---:B------:R-:W-:Y:S04]  /*fd90*/  HMMA.16816.F32 R24, R152.reuse, R162, R24 ;  /* 0x000000a29818723c */ /* 0x040fe80000001818 */
[----:B------:R-:W-:Y:S04]  /*fda0*/  FADD.FTZ R239, R150, R151 ;  /* 0x0000009796ef7221 */ /* 0x000fe80000010000 */
        /* <DEDUP_REMOVED lines=22> */
[C---:B-1----:R-:W-:Y:S07]  /*ff10*/  HMMA.16816.F32 R116, R152.reuse, R16, R116 ;  /* 0x000000109874723c */ /* 0x042fee0000001874 */
[----:B------:R-:W-:Y:S01]  /*ff20*/  FADD.FTZ R17, R245, R244 ;  /* 0x000000f4f5117221 */ /* 0x000fe20000010000 */
[C---:B------:R-:W-:Y:S04]  /*ff30*/  HMMA.16816.F32 R120, R152.reuse, R18, R120 ;  /* 0x000000129878723c */ /* 0x040fe80000001878 */
[----:B------:R-:W-:Y:S04]  /*ff40*/  FADD.FTZ R17, R242, R17 ;  /* 0x00000011f2117221 */ /* 0x000fe80000010000 */
[C---:B--2---:R-:W-:Y:S04]  /*ff50*/  HMMA.16816.F32 R124, R152.reuse, R156, R124 ;  /* 0x0000009c987c723c */ /* 0x044fe8000000187c */
[----:B------:R-:W-:Y:S04]  /*ff60*/  FADD.FTZ R246, R246, R17 ;  /* 0x00000011f6f67221 */ /* 0x000fe80000010000 */
[----:B------:R-:W-:Y:S04]  /*ff70*/  HMMA.16816.F32 R128, R152, R158, R128 ;  /* 0x0000009e9880723c */ /* 0x000fe80000001880 */
[----:B------:R-:W-:Y:S04]  /*ff80*/  FADD.FTZ R249, R249, R246 ;  /* 0x000000f6f9f97221 */ /* 0x000fe80000010000 */
[----:B------:R-:W-:Y:S04]  /*ff90*/  FADD.FTZ R249, R250, R249 ;  /* 0x000000f9faf97221 */ /* 0x000fe80000010000 */
[----:B------:R-:W-:Y:S01]  /*ffa0*/  FADD.FTZ R241, R252, R249 ;  /* 0x000000f9fcf17221 */ /* 0x000fe20000010000 */
[----:B------:R-:W-:-:S05]  /*ffb0*/  @P0 BRA `(.L_x_138) ;  /* 0xffffe0f000000947 */ /* 0x000fca000383ffff */
.L_x_137:
[----:B------:R-:W1:Y:S01]  /*ffc0*/  SHFL.BFLY PT, R0, R239, 0x2, 0x1f ;  /* 0x0c401f00ef007f89 */ /* 0x000e6200000e0000 */
[----:B------:R-:W-:-:S02]  /*ffd0*/  MOV R2, RZ ;  /* 0x000000ff00027202 */ /* 0x000fc40000000f00 */
[----:B------:R-:W-:Y:S01]  /*ffe0*/  MOV R4, RZ ;  /* 0x000000ff00047202 */ /* 0x000fe20000000f00 */
[----:B------:R-:W2:Y:S01]  /*fff0*/  SHFL.BFLY PT, R6, R241, 0x2, 0x1f ;  /* 0x0c401f00f1067f89 */ /* 0x000ea200000e0000 */
[----:B------:R-:W-:Y:S02]  /*10000*/  MOV R10, 0xff800000 ;  /* 0xff800000000a7802 */ /* 0x000fe40000000f00 */
[----:B------:R-:W-:Y:S02]  /*10010*/  MOV R12, 0xff800000 ;  /* 0xff800000000c7802 */ /* 0x000fe40000000f00 */
[----:B------:R-:W-:Y:S01]  /*10020*/  PLOP3.LUT P2, PT, PT, PT, PT, 0x8, 0x0 ;  /* 0x000000000000781c */ /* 0x000fe20003f4e170 */
[----:B-1----:R-:W-:Y:S02]  /*10030*/  FADD.FTZ R7, R0, R239 ;  /* 0x000000ef00077221 */ /* 0x002fe40000010000 */
[----:B--2---:R-:W-:-:S03]  /*10040*/  FADD.FTZ R6, R6, R241 ;  /* 0x000000f106067221 */ /* 0x004fc60000010000 */
[----:B------:R-:W1:Y:S04]  /*10050*/  SHFL.BFLY PT, R0, R7, 0x1, 0x1f ;  /* 0x0c201f0007007f89 */ /* 0x000e6800000e0000 */
[----:B------:R-:W2:Y:S01]  /*10060*/  SHFL.BFLY PT, R5, R6, 0x1, 0x1f ;  /* 0x0c201f0006057f89 */ /* 0x000ea200000e0000 */
[----:B-1----:R-:W-:Y:S02]  /*10070*/  FADD.FTZ R0, R0, R7 ;  /* 0x0000000700007221 */ /* 0x002fe40000010000 */
[----:B--2---:R-:W-:-:S03]  /*10080*/  FADD.FTZ R5, R6, R5 ;  /* 0x0000000506057221 */ /* 0x004fc60000010000 */
[----:B------:R-:W-:Y:S02]  /*10090*/  FSETP.NE.FTZ.AND P0, PT, R0, RZ, PT ;  /* 0x000000ff0000720b */ /* 0x000fe40003f15000 */
[----:B------:R-:W-:-:S11]  /*100a0*/  FSETP.NE.FTZ.AND P1, PT, R5, RZ, PT ;  /* 0x000000ff0500720b */ /* 0x000fd60003f35000 */
[----:B------:R-:W1:Y:S01]  /*100b0*/  @P0 MUFU.RCP R2, R0 ;  /* 0x0000000000020308 */ /* 0x000e620000001000 */
[----:B------:R-:W-:Y:S02]  /*100c0*/  @P0 MOV R16, 0x3f317218 ;  /* 0x3f31721800100802 */ /* 0x000fe40000000f00 */
[----:B------:R-:W-:-:S05]  /*100d0*/  @P1 MOV R14, 0x3f317218 ;  /* 0x3f317218000e1802 */ /* 0x000fca0000000f00 */
[----:B------:R-:W2:Y:S01]  /*100e0*/  @P1 MUFU.RCP R4, R5 ;  /* 0x0000000500041308 */ /* 0x000ea20000001000 */
[----:B------:R-:W-:-:S07]  /*100f0*/  @P1 FMUL.FTZ R14, R14, c[0x0][0x2d0] ;  /* 0x0000b4000e0e1a20 */ /* 0x000fce0000410000 */
[----:B------:R-:W3:Y:S01]  /*10100*/  @P0 MUFU.LG2 R0, R0 ;  /* 0x0000000000000308 */ /* 0x000ee20000000c00 */
[C---:B-1----:R-:W-:Y:S02]  /*10110*/  FMUL.FTZ R146, R2.reuse, R146 ;  /* 0x0000009202927220 */ /* 0x042fe40000410000 */
[C---:B------:R-:W-:Y:S02]  /*10120*/  FMUL.FTZ R147, R2.reuse, R147 ;  /* 0x0000009302937220 */ /* 0x040fe40000410000 */
[C---:B------:R-:W-:Y:S02]  /*10130*/  FMUL.FTZ R142, R2.reuse, R142 ;  /* 0x0000008e028e7220 */ /* 0x040fe40000410000 */
[----:B------:R-:W-:Y:S01]  /*10140*/  FMUL.FTZ R143, R2, R143 ;  /* 0x0000008f028f7220 */ /* 0x000fe20000410000 */
[----:B------:R-:W1:Y:S01]  /*10150*/  @P1 MUFU.LG2 R5, R5 ;  /* 0x0000000500051308 */ /* 0x000e620000000c00 */
[C---:B--2---:R-:W-:Y:S02]  /*10160*/  FMUL.FTZ R144, R4.reuse, R144 ;  /* 0x0000009004907220 */ /* 0x044fe40000410000 */
[----:B------:R-:W-:-:S02]  /*10170*/  FMUL.FTZ R145, R4, R145 ;  /* 0x0000009104917220 */ /* 0x000fc40000410000 */
[C---:B------:R-:W-:Y:S02]  /*10180*/  FMUL.FTZ R140, R4.reuse, R140 ;  /* 0x0000008c048c7220 */ /* 0x040fe40000410000 */
[----:B------:R-:W-:Y:S02]  /*10190*/  FMUL.FTZ R141, R4, R141 ;  /* 0x0000008d048d7220 */ /* 0x000fe40000410000 */
[----:B---3--:R-:W-:Y:S02]  /*101a0*/  @P0 FMUL.FTZ R15, R0, 0.69314718246459960938 ;  /* 0x3f317218000f0820 */ /* 0x008fe40000410000 */
[----:B------:R-:W-:Y:S02]  /*101b0*/  @P0 FMUL.FTZ R0, R16, c[0x0][0x2d0] ;  /* 0x0000b40010000a20 */ /* 0x000fe40000410000 */
[C---:B------:R-:W-:Y:S02]  /*101c0*/  FMUL.FTZ R136, R4.reuse, R136 ;  /* 0x0000008804887220 */ /* 0x040fe40000410000 */
[----:B------:R-:W-:-:S02]  /*101d0*/  FMUL.FTZ R137, R4, R137 ;  /* 0x0000008904897220 */ /* 0x000fc40000410000 */
[----:B-1----:R-:W-:Y:S02]  /*101e0*/  @P1 FMUL.FTZ R5, R5, 0.69314718246459960938 ;  /* 0x3f31721805051820 */ /* 0x002fe40000410000 */
        /* <DEDUP_REMOVED lines=120> */
.L_x_76:
[----:B------:R-:W-:Y:S01]  /*10970*/  ULDC.64 UR4, c[0x0][0x118] ;  /* 0x0000460000047ab9 */ /* 0x000fe20000000a00 */
[----:B------:R-:W-:Y:S01]  /*10980*/  SHF.R.S32.HI R0, RZ, 0x1f, R227 ;  /* 0x0000001fff007819 */ /* 0x000fe200000114e3 */
[----:B------:R-:W-:Y:S05]  /*10990*/  @P2 BRA `(.L_x_139) ;  /* 0x00001a8000002947 */ /* 0x000fea0003800000 */
[----:B------:R-:W1:Y:S01]  /*109a0*/  S2R R2, SR_TID.X ;  /* 0x0000000000027919 */ /* 0x000e620000002100 */
[----:B------:R-:W-:Y:S02]  /*109b0*/  F2FP.PACK_AB R6, R7, R6 ;  /* 0x000000060706723e */ /* 0x000fe400000000ff */
[----:B------:R-:W-:Y:S01]  /*109c0*/  F2FP.PACK_AB R11, R11, R8 ;  /* 0x000000080b0b723e */ /* 0x000fe200000000ff */
[----:B------:R-:W-:Y:S01]  /*109d0*/  BAR.SYNC.DEFER_BLOCKING 0x1, 0x100 ;  /* 0x0044000000007b1d */ /* 0x000fe20000010000 */
        /* <DEDUP_REMOVED lines=10> */
[----:B-1----:R-:W-:Y:S02]  /*10a80*/  SHF.R.S32.HI R3, RZ, 0x1f, R2 ;  /* 0x0000001fff037819 */ /* 0x002fe40000011402 */
[----:B------:R-:W-:Y:S02]  /*10a90*/  F2FP.PACK_AB R24, R25, R24 ;  /* 0x000000181918723e */ /* 0x000fe400000000ff */
[----:B------:R-:W-:Y:S02]  /*10aa0*/  LEA.HI R5, R3, R2, RZ, 0x2 ;  /* 0x0000000203057211 */ /* 0x000fe400078f10ff */
[----:B------:R-:W-:Y:S02]  /*10ab0*/  F2FP.PACK_AB R26, R27, R26 ;  /* 0x0000001a1b1a723e */ /* 0x000fe400000000ff */
[----:B------:R-:W-:-:S02]  /*10ac0*/  SHF.R.S32.HI R14, RZ, 0x2, R5 ;  /* 0x00000002ff0e7819 */ /* 0x000fc40000011405 */
[----:B------:R-:W-:Y:S02]  /*10ad0*/  SHF.R.S32.HI R7, RZ, 0x1f, R5 ;  /* 0x0000001fff077819 */ /* 0x000fe40000011405 */
[----:B------:R-:W-:Y:S02]  /*10ae0*/  LOP3.LUT R5, R5, 0xfffffffc, RZ, 0xc0, !PT ;  /* 0xfffffffc05057812 */ /* 0x000fe400078ec0ff */
[----:B------:R-:W-:Y:S02]  /*10af0*/  LEA.HI R7, R7, R14, RZ, 0x3 ;  /* 0x0000000e07077211 */ /* 0x000fe400078f18ff */
[----:B------:R-:W-:Y:S01]  /*10b00*/  F2FP.PACK_AB R28, R29, R28 ;  /* 0x0000001c1d1c723e */ /* 0x000fe200000000ff */
[----:B------:R-:W-:Y:S01]  /*10b10*/  IMAD.IADD R18, R2, 0x1, -R5 ;  /* 0x0000000102127824 */ /* 0x000fe200078e0a05 */
[----:B------:R-:W-:Y:S02]  /*10b20*/  LOP3.LUT R7, R7, 0xfffffff8, RZ, 0xc0, !PT ;  /* 0xfffffff807077812 */ /* 0x000fe400078ec0ff */
[----:B------:R-:W-:-:S02]  /*10b30*/  F2FP.PACK_AB R30, R31, R30 ;  /* 0x0000001e1f1e723e */ /* 0x000fc400000000ff */
[----:B------:R-:W-:Y:S01]  /*10b40*/  F2FP.PACK_AB R32, R33, R32 ;  /* 0x000000202120723e */ /* 0x000fe200000000ff */
[----:B------:R-:W-:Y:S01]  /*10b50*/  IMAD.IADD R14, R14, 0x1, -R7 ;  /* 0x000000010e0e7824 */ /* 0x000fe200078e0a07 */
[----:B------:R-:W-:Y:S02]  /*10b60*/  LEA.HI R7, R3, R2, RZ, 0x5 ;  /* 0x0000000203077211 */ /* 0x000fe400078f28ff */
[----:B------:R-:W-:Y:S01]  /*10b70*/  F2FP.PACK_AB R34, R35, R34 ;  /* 0x000000222322723e */ /* 0x000fe200000000ff */
[C---:B------:R-:W-:Y:S01]  /*10b80*/  IMAD.SHL.U32 R16, R14.reuse, 0x40, RZ ;  /* 0x000000400e107824 */ /* 0x040fe200078e00ff */
[----:B------:R-:W-:Y:S02]  /*10b90*/  SHF.R.S32.HI R15, RZ, 0x5, R7 ;  /* 0x00000005ff0f7819 */ /* 0x000fe40000011407 */
[----:B------:R-:W-:Y:S02]  /*10ba0*/  LOP3.LUT R8, R14, 0x1, RZ, 0xc0, !PT ;  /* 0x000000010e087812 */ /* 0x000fe400078ec0ff */
[----:B------:R-:W-:Y:S01]  /*10bb0*/  LOP3.LUT R16, R16, 0x1c0, RZ, 0xc0, !PT ;  /* 0x000001c010107812 */ /* 0x000fe200078ec0ff */
[----:B------:R-:W-:Y:S01]  /*10bc0*/  IMAD R5, R15, 0x200, R18 ;  /* 0x000002000f057824 */ /* 0x000fe200078e0212 */
[----:B------:R-:W-:-:S02]  /*10bd0*/  ISETP.NE.U32.AND P0, PT, R8, 0x1, PT ;  /* 0x000000010800780c */ /* 0x000fc40003f05070 */
[----:B------:R-:W-:Y:S02]  /*10be0*/  LEA.HI R16, R16, R16, RZ, 0x1d ;  /* 0x0000001010107211 */ /* 0x000fe400078fe8ff */
[----:B------:R-:W-:Y:S01]  /*10bf0*/  R2P PR, R14, 0x6 ;  /* 0x000000060e007804 */ /* 0x000fe20000000000 */
[----:B------:R-:W-:Y:S01]  /*10c00*/  IMAD.MOV.U32 R14, RZ, RZ, 0x20 ;  /* 0x00000020ff0e7424 */ /* 0x000fe200078e00ff */
[----:B------:R-:W-:Y:S01]  /*10c10*/  F2FP.PACK_AB R36, R37, R36 ;  /* 0x000000242524723e */ /* 0x000fe200000000ff */
[----:B------:R-:W-:Y:S01]  /*10c20*/  IMAD.U32 R5, R5, 0x2, R16 ;  /* 0x0000000205057824 */ /* 0x000fe200078e0010 */
[----:B------:R-:W-:Y:S02]  /*10c30*/  F2FP.PACK_AB R38, R39, R38 ;  /* 0x000000262726723e */ /* 0x000fe400000000ff */
[----:B------:R-:W-:Y:S01]  /*10c40*/  SEL R14, R14, 0xffffffe0, !P1 ;  /* 0xffffffe00e0e7807 */ /* 0x000fe20004800000 */
[----:B------:R-:W-:Y:S01]  /*10c50*/  IMAD.SHL.U32 R5, R5, 0x2, RZ ;  /* 0x0000000205057824 */ /* 0x000fe200078e00ff */
[----:B------:R-:W-:-:S02]  /*10c60*/  F2FP.PACK_AB R40, R41, R40 ;  /* 0x000000282928723e */ /* 0x000fc400000000ff */
[----:B------:R-:W-:Y:S01]  /*10c70*/  F2FP.PACK_AB R42, R43, R42 ;  /* 0x0000002a2b2a723e */ /* 0x000fe200000000ff */
[C---:B------:R-:W-:Y:S01]  /*10c80*/  IMAD.IADD R19, R5.reuse, 0x1, R14 ;  /* 0x0000000105137824 */ /* 0x040fe200078e020e */
[C---:B------:R-:W-:Y:S01]  /*10c90*/  IADD3 R8, R5.reuse, 0x80, RZ ;  /* 0x0000008005087810 */ /* 0x040fe20007ffe0ff */
[----:B------:R-:W-:Y:S01]  /*10ca0*/  STS [R5+0x80], R144 ;  /* 0x0000809005007388 */ /* 0x000fe20000000800 */
[----:B------:R-:W-:Y:S02]  /*10cb0*/  IADD3 R17, R5, 0x70, RZ ;  /* 0x0000007005117810 */ /* 0x000fe40007ffe0ff */
[----:B------:R-:W-:Y:S01]  /*10cc0*/  @P0 IADD3 R17, R8, 0x10, RZ ;  /* 0x0000001008110810 */ /* 0x000fe20007ffe0ff */
[----:B------:R-:W-:Y:S01]  /*10cd0*/  IMAD.MOV.U32 R8, RZ, RZ, 0x40 ;  /* 0x00000040ff087424 */ /* 0x000fe200078e00ff */
[----:B------:R-:W-:Y:S01]  /*10ce0*/  STS [R5+0x480], R146 ;  /* 0x0004809205007388 */ /* 0x000fe20000000800 */
[----:B------:R-:W-:Y:S02]  /*10cf0*/  F2FP.PACK_AB R44, R45, R44 ;  /* 0x0000002c2d2c723e */ /* 0x000fe400000000ff */
[----:B------:R-:W-:Y:S01]  /*10d00*/  IMAD.IADD R21, R14, 0x1, R17 ;  /* 0x000000010e157824 */ /* 0x000fe200078e0211 */
[----:B------:R-:W-:Y:S01]  /*10d10*/  SEL R8, R8, 0xffffffc0, !P2 ;  /* 0xffffffc008087807 */ /* 0x000fe20005000000 */
[----:B------:R-:W-:Y:S01]  /*10d20*/  STS [R17], R140 ;  /* 0x0000008c11007388 */ /* 0x000fe20000000800 */
[----:B------:R-:W-:-:S02]  /*10d30*/  F2FP.PACK_AB R46, R47, R46 ;  /* 0x0000002e2f2e723e */ /* 0x000fc400000000ff */
[----:B------:R-:W-:Y:S01]  /*10d40*/  F2FP.PACK_AB R48, R49, R48 ;  /* 0x000000303130723e */ /* 0x000fe200000000ff */
[--C-:B------:R-:W-:Y:S01]  /*10d50*/  IMAD.IADD R23, R5, 0x1, R8.reuse ;  /* 0x0000000105177824 */ /* 0x100fe200078e0208 */
[----:B------:R-:W-:Y:S01]  /*10d60*/  STS [R17+0x400], R142 ;  /* 0x0004008e11007388 */ /* 0x000fe20000000800 */
[C---:B------:R-:W-:Y:S01]  /*10d70*/  IMAD.IADD R25, R8.reuse, 0x1, R17 ;  /* 0x0000000108197824 */ /* 0x040fe200078e0211 */
[----:B------:R-:W-:Y:S01]  /*10d80*/  F2FP.PACK_AB R50, R51, R50 ;  /* 0x000000323332723e */ /* 0x000fe200000000ff */
[----:B------:R-:W-:Y:S01]  /*10d90*/  IMAD.IADD R27, R8, 0x1, R19 ;  /* 0x00000001081b7824 */ /* 0x000fe200078e0213 */
[----:B------:R-:W-:Y:S01]  /*10da0*/  STS [R19+0x80], R136 ;  /* 0x0000808813007388 */ /* 0x000fe20000000800 */
[----:B------:R-:W-:Y:S01]  /*10db0*/  IMAD.IADD R29, R21, 0x1, R8 ;  /* 0x00000001151d7824 */ /* 0x000fe200078e0208 */
[----:B------:R-:W-:Y:S02]  /*10dc0*/  F2FP.PACK_AB R52, R53, R52 ;  /* 0x000000343534723e */ /* 0x000fe400000000ff */
[----:B------:R-:W-:Y:S01]  /*10dd0*/  STS [R19+0x480], R138 ;  /* 0x0004808a13007388 */ /* 0x000fe20000000800 */
[----:B------:R-:W-:-:S02]  /*10de0*/  F2FP.PACK_AB R13, R13, R54 ;  /* 0x000000360d0d723e */ /* 0x000fc400000000ff */
[----:B------:R-:W-:Y:S01]  /*10df0*/  F2FP.PACK_AB R56, R57, R56 ;  /* 0x000000383938723e */ /* 0x000fe200000000ff */
[----:B------:R-:W-:Y:S01]  /*10e00*/  STS [R21], R132 ;  /* 0x0000008415007388 */ /* 0x000fe20000000800 */
[----:B------:R-:W-:Y:S02]  /*10e10*/  F2FP.PACK_AB R58, R59, R58 ;  /* 0x0000003a3b3a723e */ /* 0x000fe400000000ff */
[----:B------:R-:W-:Y:S01]  /*10e20*/  F2FP.PACK_AB R60, R61, R60 ;  /* 0x0000003c3d3c723e */ /* 0x000fe200000000ff */
[----:B------:R-:W-:Y:S01]  /*10e30*/  STS [R21+0x400], R134 ;  /* 0x0004008615007388 */ /* 0x000fe20000000800 */
        /* <DEDUP_REMOVED lines=8> */
[----:B------:R-:W-:Y:S01]  /*10ec0*/  STS [R25], R24 ;  /* 0x0000001819007388 */ /* 0x000fe20000000800 */
        /* <DEDUP_REMOVED lines=40> */
[----:B------:R-:W-:Y:S01]  /*11150*/  ISETP.NE.U32.AND P1, PT, RZ, c[0x0][0x508], PT ;  /* 0x00014200ff007a0c */ /* 0x000fe20003f25070 */
[----:B------:R-:W-:Y:S01]  /*11160*/  STS [R23+0x4080], R52 ;  /* 0x0040803417007388 */ /* 0x000fe20000000800 */
[----:B------:R-:W-:Y:S02]  /*11170*/  ISETP.NE.U32.AND P0, PT, RZ, c[0x0][0x500], PT ;  /* 0x00014000ff007a0c */ /* 0x000fe40003f05070 */
[----:B------:R-:W-:Y:S01]  /*11180*/  ISETP.NE.AND.EX P1, PT, RZ, c[0x0][0x50c], PT, P1 ;  /* 0x00014300ff007a0c */ /* 0x000fe20003f25310 */
[----:B------:R-:W-:Y:S01]  /*11190*/  STS [R23+0x4480], R13 ;  /* 0x0044800d17007388 */ /* 0x000fe20000000800 */
[----:B------:R-:W-:-:S03]  /*111a0*/  ISETP.NE.AND.EX P0, PT, RZ, c[0x0][0x504], PT, P0 ;  /* 0x00014100ff007a0c */ /* 0x000fc60003f05300 */
        /* <DEDUP_REMOVED lines=29> */
[----:B------:R2:W-:Y:S01]  /*11380*/  STS [R21+0xc400], R114 ;  /* 0x00c4007215007388 */ /* 0x0005e20000000800 */
[----:B-1----:R-:W-:-:S03]  /*11390*/  IMAD.MOV.U32 R5, RZ, RZ, 0x4 ;  /* 0x00000004ff057424 */ /* 0x002fc600078e00ff */
[----:B------:R1:W-:Y:S01]  /*113a0*/  STS [R23+0xc080], R116 ;  /* 0x00c0807417007388 */ /* 0x0003e20000000800 */
[----:B------:R-:W-:-:S03]  /*113b0*/  IMAD.WIDE R8, R228, R5, c[0x0][0x500] ;  /* 0x00014000e4087625 */ /* 0x000fc600078e0205 */
[----:B------:R1:W-:Y:S04]  /*113c0*/  STS [R23+0xc480], R118 ;  /* 0x00c4807617007388 */ /* 0x0003e80000000800 */
[----:B------:R1:W-:Y:S04]  /*113d0*/  STS [R25+0xc000], R120 ;  /* 0x00c0007819007388 */ /* 0x0003e80000000800 */
[----:B------:R1:W-:Y:S04]  /*113e0*/  STS [R25+0xc400], R122 ;  /* 0x00c4007a19007388 */ /* 0x0003e80000000800 */
[----:B------:R1:W-:Y:S04]  /*113f0*/  STS [R27+0xc080], R124 ;  /* 0x00c0807c1b007388 */ /* 0x0003e80000000800 */
[----:B------:R1:W-:Y:S04]  /*11400*/  STS [R27+0xc480], R126 ;  /* 0x00c4807e1b007388 */ /* 0x0003e80000000800 */
[----:B------:R1:W-:Y:S04]  /*11410*/  STS [R29+0xc000], R128 ;  /* 0x00c000801d007388 */ /* 0x0003e80000000800 */
[----:B------:R1:W-:Y:S04]  /*11420*/  STS [R29+0xc400], R130 ;  /* 0x00c400821d007388 */ /* 0x0003e80000000800 */
[----:B------:R-:W-:Y:S01]  /*11430*/  BAR.SYNC.DEFER_BLOCKING 0x1, 0x100 ;  /* 0x0044000000007b1d */ /* 0x000fe20000010000 */
[----:B------:R-:W-:-:S02]  /*11440*/  IMAD.MOV.U32 R4, RZ, RZ, c[0x0][0x388] ;  /* 0x0000e200ff047624 */ /* 0x000fc400078e00ff */
[----:B--2---:R-:W-:-:S03]  /*11450*/  @P1 IMAD.WIDE R20, R228, R5, c[0x0][0x508] ;  /* 0x00014200e4141625 */ /* 0x004fc600078e0205 */
[----:B------:R-:W2:Y:S04]  /*11460*/  @P0 LDG.E R11, [R8.64] ;  /* 0x00000004080b0981 */ /* 0x000ea8000c1e1900 */
[----:B------:R1:W5:Y:S01]  /*11470*/  @P1 LDG.E R4, [R20.64] ;  /* 0x0000000414041981 */ /* 0x000362000c1e1900 */
[----:B------:R-:W-:Y:S02]  /*11480*/  CS2R R16, SRZ ;  /* 0x0000000000107805 */ /* 0x000fe4000001ff00 */
[--C-:B--2---:R-:W-:Y:S01]  /*11490*/  @P0 SHF.R.S32.HI R17, RZ, 0x1f, R11.reuse ;  /* 0x0000001fff110819 */ /* 0x104fe2000001140b */
[----:B------:R-:W-:Y:S01]  /*114a0*/  @P0 IMAD.MOV.U32 R16, RZ, RZ, R11 ;  /* 0x000000ffff100224 */ /* 0x000fe200078e000b */
[----:B------:R-:W-:Y:S05]  /*114b0*/  @P1 BRA `(.L_x_140) ;  /* 0x0000004000001947 */ /* 0x000fea0003800000 */
[----:B-1----:R-:W-:Y:S05]  /*114c0*/  @!P0 BRA `(.L_x_140) ;  /* 0x0000003000008947 */ /* 0x002fea0003800000 */
[----:B-----5:R-:W2:Y:S04]  /*114d0*/  LDG.E R4, [R8.64] ;  /* 0x0000000408047981 */ /* 0x020ea8000c1e1900 */
[----:B------:R-:W2:Y:S02]  /*114e0*/  LDG.E R5, [R8.64+0x4] ;  /* 0x0000040408057981 */ /* 0x000ea4000c1e1900 */
[----:B--2---:R-:W-:-:S02]  /*114f0*/  IADD3 R4, -R4, R5, RZ ;  /* 0x0000000504047210 */ /* 0x004fc40007ffe1ff */
.L_x_140:
[----:B-1----:R-:W-:Y:S01]  /*11500*/  LOP3.LUT R7, R7, 0xffffffe0, RZ, 0xc0, !PT ;  /* 0xffffffe007077812 */ /* 0x002fe200078ec0ff */
[----:B------:R-:W1:Y:S01]  /*11510*/  S2R R73, SR_CTAID.X ;  /* 0x0000000000497919 */ /* 0x000e620000002500 */
[----:B------:R-:W-:Y:S01]  /*11520*/  SHF.R.S32.HI R14, RZ, 0x1f, R15 ;  /* 0x0000001fff0e7819 */ /* 0x000fe2000001140f */
[----:B------:R-:W-:Y:S01]  /*11530*/  IMAD.MOV.U32 R21, RZ, RZ, R17 ;  /* 0x000000ffff157224 */ /* 0x000fe200078e0011 */
[----:B------:R-:W-:Y:S01]  /*11540*/  LEA.HI R8, R18, R18, RZ, 0x1 ;  /* 0x0000001212087211 */ /* 0x000fe200078f08ff */
[----:B------:R-:W-:Y:S01]  /*11550*/  IMAD.IADD R6, R2, 0x1, -R7 ;  /* 0x0000000102067824 */ /* 0x000fe200078e0a07 */
[----:B------:R-:W-:Y:S01]  /*11560*/  LEA.HI R14, R14, R15, RZ, 0x3 ;  /* 0x0000000f0e0e7211 */ /* 0x000fe200078f18ff */
[----:B------:R-:W-:Y:S01]  /*11570*/  IMAD.MOV.U32 R7, RZ, RZ, c[0x0][0x4e8] ;  /* 0x00013a00ff077624 */ /* 0x000fe200078e00ff */
[----:B------:R-:W-:Y:S01]  /*11580*/  LOP3.LUT R9, R8, 0x1ffffffe, RZ, 0xc0, !PT ;  /* 0x1ffffffe08097812 */ /* 0x000fe200078ec0ff */
[----:B------:R-:W-:Y:S01]  /*11590*/  BSSY B0, `(.L_x_141) ;  /* 0x000008b000007945 */ /* 0x000fe20003800000 */
[----:B------:R-:W-:-:S02]  /*115a0*/  SHF.R.S32.HI R5, RZ, 0x1f, R6 ;  /* 0x0000001fff057819 */ /* 0x000fc40000011406 */
[----:B------:R-:W-:Y:S02]  /*115b0*/  LOP3.LUT R14, R14, 0xffffff8, RZ, 0xc0, !PT ;  /* 0x0ffffff80e0e7812 */ /* 0x000fe400078ec0ff */
[----:B------:R-:W-:Y:S02]  /*115c0*/  LEA.HI R5, R5, R6, RZ, 0x2 ;  /* 0x0000000605057211 */ /* 0x000fe400078f10ff */
[----:B------:R-:W-:Y:S02]  /*115d0*/  IADD3 R15, R15, -R14, RZ ;  /* 0x8000000e0f0f7210 */ /* 0x000fe40007ffe0ff */
[----:B------:R-:W-:Y:S01]  /*115e0*/  SHF.R.S32.HI R8, RZ, 0x2, R5 ;  /* 0x00000002ff087819 */ /* 0x000fe20000011405 */
[----:B------:R-:W-:Y:S01]  /*115f0*/  IMAD.IADD R5, R18, 0x1, -R9 ;  /* 0x0000000112057824 */ /* 0x000fe200078e0a09 */
[----:B------:R-:W-:Y:S02]  /*11600*/  LOP3.LUT P2, RZ, R6, 0x3, RZ, 0xc0, !PT ;  /* 0x0000000306ff7812 */ /* 0x000fe4000784c0ff */
[----:B------:R-:W-:Y:S01]  /*11610*/  ISETP.NE.AND P1, PT, R7, 0x1, PT ;  /* 0x000000010700780c */ /* 0x000fe20003f25270 */
[----:B------:R-:W-:Y:S01]  /*11620*/  IMAD R6, R15, 0x10, R8 ;  /* 0x000000100f067824 */ /* 0x000fe200078e0208 */
[----:B------:R-:W-:Y:S01]  /*11630*/  MOV R20, R16 ;  /* 0x0000001000147202 */ /* 0x000fe20000000f00 */
[----:B------:R-:W-:Y:S01]  /*11640*/  IMAD R8, R0, c[0x0][0x490], RZ ;  /* 0x0001240000087a24 */ /* 0x000fe200078e02ff */
[-C--:B------:R-:W-:Y:S01]  /*11650*/  LEA.HI R14, R3, R2.reuse, RZ, 0x3 ;  /* 0x00000002030e7211 */ /* 0x080fe200078f18ff */
[----:B------:R-:W-:Y:S01]  /*11660*/  IMAD R7, R17, c[0x0][0x3a0], RZ ;  /* 0x0000e80011077a24 */ /* 0x000fe200078e02ff */
[----:B------:R-:W-:Y:S01]  /*11670*/  LEA.HI R3, R3, R2, RZ, 0x6 ;  /* 0x0000000203037211 */ /* 0x000fe200078f30ff */
[----:B------:R-:W-:-:S02]  /*11680*/  IMAD R9, R227, c[0x0][0x494], R8 ;  /* 0x00012500e3097a24 */ /* 0x000fc400078e0208 */
[----:B------:R-:W-:Y:S01]  /*11690*/  IMAD R8, R5, 0x8, R6 ;  /* 0x0000000805087824 */ /* 0x000fe200078e0206 */
[----:B------:R-:W-:Y:S01]  /*116a0*/  LOP3.LUT R5, R14, 0xfffffff8, RZ, 0xc0, !PT ;  /* 0xfffffff80e057812 */ /* 0x000fe200078ec0ff */
[----:B------:R-:W-:Y:S01]  /*116b0*/  IMAD.WIDE.U32 R20, R227, c[0x0][0x490], R20 ;  /* 0x00012400e3147a25 */ /* 0x000fe200078e0014 */
[----:B------:R-:W-:Y:S02]  /*116c0*/  SHF.R.S32.HI R14, RZ, 0x3, R14 ;  /* 0x00000003ff0e7819 */ /* 0x000fe4000001140e */
[----:B-1----:R-:W-:Y:S01]  /*116d0*/  LEA R8, R73, R8, 0x7 ;  /* 0x0000000849087211 */ /* 0x002fe200078e38ff */
[C---:B------:R-:W-:Y:S02]  /*116e0*/  IMAD R7, R16.reuse, c[0x0][0x3a4], R7 ;  /* 0x0000e90010077a24 */ /* 0x040fe400078e0207 */
[----:B------:R-:W-:-:S04]  /*116f0*/  IMAD.WIDE.U32 R16, R16, c[0x0][0x3a0], RZ ;  /* 0x0000e80010107a25 */ /* 0x000fc800078e00ff */
[----:B------:R-:W-:Y:S01]  /*11700*/  IMAD.IADD R21, R21, 0x1, R9 ;  /* 0x0000000115157824 */ /* 0x000fe200078e0209 */
[----:B------:R-:W-:Y:S01]  /*11710*/  IADD3 R17, R17, R7, RZ ;  /* 0x0000000711117210 */ /* 0x000fe20007ffe0ff */
[----:B------:R-:W-:-:S04]  /*11720*/  @P1 IMAD.HI.U32 R9, R8, c[0x0][0x4ec], RZ ;  /* 0x00013b0008091a27 */ /* 0x000fc800078e00ff */
[----:B------:R-:W-:Y:S01]  /*11730*/  IMAD.IADD R5, R2, 0x1, -R5 ;  /* 0x0000000102057824 */ /* 0x000fe200078e0a05 */
[----:B------:R-:W-:Y:S01]  /*11740*/  SHF.R.S32.HI R2, RZ, 0x1f, R228 ;  /* 0x0000001fff027819 */ /* 0x000fe200000114e4 */
[----:B------:R-:W-:Y:S01]  /*11750*/  IMAD.MOV.U32 R7, RZ, RZ, R8 ;  /* 0x000000ffff077224 */ /* 0x000fe200078e0008 */
[----:B------:R-:W-:Y:S01]  /*11760*/  @P1 SHF.R.U32.HI R7, RZ, c[0x0][0x4f0], R9 ;  /* 0x00013c00ff071a19 */ /* 0x000fe20000011609 */
[----:B------:R-:W-:Y:S01]  /*11770*/  IMAD R0, R0, c[0x0][0x3e8], RZ ;  /* 0x0000fa0000007a24 */ /* 0x000fe200078e02ff */
[----:B------:R-:W-:Y:S01]  /*11780*/  SEL R2, R2, RZ, !P0 ;  /* 0x000000ff02027207 */ /* 0x000fe20004000000 */
[----:B------:R-:W-:Y:S01]  /*11790*/  IMAD.WIDE.U32 R16, R227, c[0x0][0x3e8], R16 ;  /* 0x0000fa00e3107a25 */ /* 0x000fe200078e0010 */
[----:B------:R-:W-:Y:S02]  /*117a0*/  SEL R228, R228, RZ, !P0 ;  /* 0x000000ffe4e47207 */ /* 0x000fe40004000000 */
[--C-:B------:R-:W-:Y:S01]  /*117b0*/  SHF.R.S32.HI R18, RZ, 0x1f, R7.reuse ;  /* 0x0000001fff127819 */ /* 0x100fe20000011407 */
[----:B------:R-:W-:-:S02]  /*117c0*/  IMAD.MOV R9, RZ, RZ, -R7 ;  /* 0x000000ffff097224 */ /* 0x000fc400078e0a07 */
[----:B------:R-:W-:Y:S02]  /*117d0*/  IMAD R11, R2, c[0x0][0x498], RZ ;  /* 0x00012600020b7a24 */ /* 0x000fe400078e02ff */
[----:B------:R-:W-:Y:S02]  /*117e0*/  IMAD R9, R9, c[0x0][0x4e8], R8 ;  /* 0x00013a0009097a24 */ /* 0x000fe400078e0208 */
[----:B------:R-:W-:-:S03]  /*117f0*/  IMAD.WIDE.U32 R20, R228, c[0x0][0x498], R20 ;  /* 0x00012600e4147a25 */ /* 0x000fc600078e0014 */
[----:B------:R-:W-:Y:S01]  /*11800*/  SHF.R.S32.HI R15, RZ, 0x1f, R9 ;  /* 0x0000001fff0f7819 */ /* 0x000fe20000011409 */
[----:B------:R-:W-:Y:S01]  /*11810*/  IMAD R13, R227, c[0x0][0x3ec], R0 ;  /* 0x0000fb00e30d7a24 */ /* 0x000fe200078e0200 */
[----:B------:R-:W-:Y:S01]  /*11820*/  LEA R0, R5, R14, 0x5 ;  /* 0x0000000e05007211 */ /* 0x000fe200078e28ff */
[----:B------:R-:W-:Y:S01]  /*11830*/  IMAD R11, R228, c[0x0][0x49c], R11 ;  /* 0x00012700e40b7a24 */ /* 0x000fe200078e020b */
[----:B------:R-:W-:Y:S02]  /*11840*/  IADD3 R20, P0, R7, R20, RZ ;  /* 0x0000001407147210 */ /* 0x000fe40007f1e0ff */
[----:B------:R-:W-:Y:S01]  /*11850*/  IADD3 R17, R17, R13, RZ ;  /* 0x0000000d11117210 */ /* 0x000fe20007ffe0ff */
[----:B------:R-:W-:Y:S01]  /*11860*/  IMAD R8, R73, 0x80, R0 ;  /* 0x0000008049087824 */ /* 0x000fe200078e0200 */
[----:B------:R-:W-:Y:S01]  /*11870*/  IADD3.X R21, R18, R21, R11, P0, !PT ;  /* 0x0000001512157210 */ /* 0x000fe200007fe40b */
[----:B------:R-:W-:Y:S02]  /*11880*/  IMAD R18, R15, c[0x0][0x488], RZ ;  /* 0x000122000f127a24 */ /* 0x000fe400078e02ff */
[----:B------:R-:W-:-:S02]  /*11890*/  IMAD.SHL.U32 R0, R14, 0x40, RZ ;  /* 0x000000400e007824 */ /* 0x000fc400078e00ff */
[----:B------:R-:W-:-:S03]  /*118a0*/  @P1 IMAD.HI.U32 R13, R8, c[0x0][0x4ec], RZ ;  /* 0x00013b00080d1a27 */ /* 0x000fc600078e00ff */
[----:B------:R-:W-:Y:S01]  /*118b0*/  LOP3.LUT R11, R0, 0x1c0, RZ, 0xc0, !PT ;  /* 0x000001c0000b7812 */ /* 0x000fe200078ec0ff */
[----:B------:R-:W-:-:S04]  /*118c0*/  IMAD.WIDE.U32 R20, R9, c[0x0][0x488], R20 ;  /* 0x0001220009147a25 */ /* 0x000fc800078e0014 */
[----:B------:R-:W-:Y:S01]  /*118d0*/  IMAD R18, R9, c[0x0][0x48c], R18 ;  /* 0x0001230009127a24 */ /* 0x000fe200078e0212 */
[----:B------:R-:W-:Y:S01]  /*118e0*/  LEA R9, P0, R20, c[0x0][0x450], 0x2 ;  /* 0x0001140014097a11 */ /* 0x000fe200078010ff */
[----:B------:R-:W-:Y:S01]  /*118f0*/  IMAD.MOV.U32 R7, RZ, RZ, R8 ;  /* 0x000000ffff077224 */ /* 0x000fe200078e0008 */
[----:B------:R-:W-:Y:S01]  /*11900*/  @P1 SHF.R.U32.HI R7, RZ, c[0x0][0x4f0], R13 ;  /* 0x00013c00ff071a19 */ /* 0x000fe2000001160d */
[----:B------:R-:W-:Y:S01]  /*11910*/  IMAD.SHL.U32 R0, R5, 0x8, RZ ;  /* 0x0000000805007824 */ /* 0x000fe200078e00ff */
[----:B------:R-:W-:Y:S01]  /*11920*/  IADD3 R13, R21, R18, RZ ;  /* 0x00000012150d7210 */ /* 0x000fe20007ffe0ff */
[----:B------:R-:W-:Y:S01]  /*11930*/  IMAD R5, R2, c[0x0][0x3f0], RZ ;  /* 0x0000fc0002057a24 */ /* 0x000fe200078e02ff */
[----:B------:R-:W-:Y:S01]  /*11940*/  SHF.R.U32.HI R2, RZ, 0x3, R11 ;  /* 0x00000003ff027819 */ /* 0x000fe2000001160b */
[----:B------:R-:W-:Y:S01]  /*11950*/  IMAD.WIDE.U32 R16, R228, c[0x0][0x3f0], R16 ;  /* 0x0000fc00e4107a25 */ /* 0x000fe200078e0010 */
[----:B------:R-:W-:Y:S01]  /*11960*/  LOP3.LUT R11, R11, 0x38, R0, 0xf8, !PT ;  /* 0x000000380b0b7812 */ /* 0x000fe200078ef800 */
[----:B------:R-:W-:Y:S01]  /*11970*/  SHFL.IDX PT, R18, R9, RZ, 0x1c1f ;  /* 0x001c1fff09127589 */ /* 0x000fe200000e0000 */
[----:B------:R-:W-:Y:S01]  /*11980*/  LEA.HI.X R13, R20, c[0x0][0x454], R13, 0x2, P0 ;  /* 0x00011500140d7a11 */ /* 0x000fe200000f140d */
[----:B------:R-:W-:Y:S01]  /*11990*/  IMAD R5, R228, c[0x0][0x3f4], R5 ;  /* 0x0000fd00e4057a24 */ /* 0x000fe200078e0205 */
[----:B------:R-:W-:Y:S01]  /*119a0*/  LOP3.LUT R11, R11, R2, RZ, 0x3c, !PT ;  /* 0x000000020b0b7212 */ /* 0x000fe200078e3cff */
[----:B------:R-:W-:Y:S01]  /*119b0*/  SHFL.IDX PT, R32, R9, 0x1, 0x1c1f ;  /* 0x003c1f0009207f89 */ /* 0x000fe200000e0000 */
[--C-:B------:R-:W-:Y:S01]  /*119c0*/  SHF.R.S32.HI R2, RZ, 0x1f, R7.reuse ;  /* 0x0000001fff027819 */ /* 0x100fe20000011407 */
[----:B------:R-:W-:Y:S01]  /*119d0*/  IMAD.MOV R15, RZ, RZ, -R7 ;  /* 0x000000ffff0f7224 */ /* 0x000fe200078e0a07 */
[----:B------:R-:W-:Y:S01]  /*119e0*/  IADD3 R17, R17, R5, RZ ;  /* 0x0000000511117210 */ /* 0x000fe20007ffe0ff */
[----:B------:R-:W1:Y:S01]  /*119f0*/  SHFL.IDX PT, R19, R13, RZ, 0x1c1f ;  /* 0x001c1fff0d137589 */ /* 0x000e6200000e0000 */
[C---:B------:R-:W-:Y:S01]  /*11a00*/  IMAD R5, R73.reuse, 0x80, R6 ;  /* 0x0000008049057824 */ /* 0x040fe200078e0206 */
[----:B------:R-:W-:Y:S01]  /*11a10*/  LEA R73, R73, R14, 0x7 ;  /* 0x0000000e49497211 */ /* 0x000fe200078e38ff */
[----:B------:R-:W-:Y:S01]  /*11a20*/  IMAD R6, R2, c[0x0][0x3e0], RZ ;  /* 0x0000f80002067a24 */ /* 0x000fe200078e02ff */
[----:B------:R-:W2:Y:S01]  /*11a30*/  SHFL.IDX PT, R33, R13, 0x1, 0x1c1f ;  /* 0x003c1f000d217f89 */ /* 0x000ea200000e0000 */
[----:B-----5:R-:W-:Y:S01]  /*11a40*/  IMAD R2, R4, c[0x0][0x4e8], RZ ;  /* 0x00013a0004027a24 */ /* 0x020fe200078e02ff */
[----:B------:R-:W-:Y:S01]  /*11a50*/  IADD3 R21, R5, 0x8, RZ ;  /* 0x0000000805157810 */ /* 0x000fe20007ffe0ff */
[----:B------:R-:W-:Y:S01]  /*11a60*/  IMAD R15, R15, c[0x0][0x4e8], R8 ;  /* 0x00013a000f0f7a24 */ /* 0x000fe200078e0208 */
[----:B------:R-:W-:Y:S01]  /*11a70*/  SHF.L.U32 R8, R3, 0x3, RZ ;  /* 0x0000000303087819 */ /* 0x000fe200000006ff */
[----:B------:R-:W-:Y:S01]  /*11a80*/  IMAD R6, R7, c[0x0][0x3e4], R6 ;  /* 0x0000f90007067a24 */ /* 0x000fe200078e0206 */
[-C--:B------:R-:W-:Y:S01]  /*11a90*/  ISETP.GE.OR P1, PT, R5, R2.reuse, P2 ;  /* 0x000000020500720c */ /* 0x080fe20001726670 */
[----:B------:R-:W-:Y:S01]  /*11aa0*/  IMAD.WIDE.U32 R16, R7, c[0x0][0x3e0], R16 ;  /* 0x0000f80007107a25 */ /* 0x000fe200078e0010 */
[----:B------:R-:W-:-:S02]  /*11ab0*/  ISETP.GE.OR P0, PT, R21, R2, P2 ;  /* 0x000000021500720c */ /* 0x000fc40001706670 */
[----:B------:R-:W-:Y:S01]  /*11ac0*/  SHF.R.S32.HI R4, RZ, 0x1f, R15 ;  /* 0x0000001fff047819 */ /* 0x000fe2000001140f */
[----:B------:R-:W-:Y:S01]  /*11ad0*/  IMAD.IADD R17, R17, 0x1, R6 ;  /* 0x0000000111117824 */ /* 0x000fe200078e0206 */
[----:B------:R-:W-:-:S03]  /*11ae0*/  LOP3.LUT R8, R11, 0x7ffffe00, R8, 0xf8, !PT ;  /* 0x7ffffe000b087812 */ /* 0x000fc600078ef808 */
[----:B------:R-:W-:Y:S01]  /*11af0*/  IMAD R4, R4, c[0x0][0x3d8], RZ ;  /* 0x0000f60004047a24 */ /* 0x000fe200078e02ff */
[----:B------:R-:W-:Y:S01]  /*11b00*/  SHF.L.U32 R76, R8, 0x1, RZ ;  /* 0x00000001084c7819 */ /* 0x000fe200000006ff */
[C---:B------:R-:W-:Y:S02]  /*11b10*/  IMAD.WIDE.U32 R74, R15.reuse, c[0x0][0x3d8], R16 ;  /* 0x0000f6000f4a7a25 */ /* 0x040fe400078e0010 */
[----:B-1----:R1:W-:Y:S02]  /*11b20*/  @!P1 ST.E [R18.64], R10 ;  /* 0x0000000a12009985 */ /* 0x0023e4000c101904 */
[----:B------:R-:W-:Y:S02]  /*11b30*/  IMAD R3, R15, c[0x0][0x3dc], R4 ;  /* 0x0000f7000f037a24 */ /* 0x000fe400078e0204 */
[----:B--2---:R1:W-:Y:S02]  /*11b40*/  @!P0 ST.E [R32.64], R12 ;  /* 0x0000000c20008985 */ /* 0x0043e4000c101904 */
[----:B------:R-:W-:Y:S01]  /*11b50*/  IMAD.IADD R3, R75, 0x1, R3 ;  /* 0x000000014b037824 */ /* 0x000fe200078e0203 */
[C---:B------:R-:W-:Y:S01]  /*11b60*/  LEA R75, P0, R74.reuse, c[0x0][0x380], 0x1 ;  /* 0x0000e0004a4b7a11 */ /* 0x040fe200078008ff */
        /* <DEDUP_REMOVED lines=23> */
[----:B-1----:R-:W1:Y:S01]  /*11ce0*/  LDS.128 R32, [R76+0x8080] ;  /* 0x008080004c207984 */ /* 0x002e620000000c00 */
[----:B------:R-:W-:Y:S02]  /*11cf0*/  ISETP.GE.AND P1, PT, R70, c[0x0][0x3c8], PT ;  /* 0x0000f20046007a0c */ /* 0x000fe40003f26270 */
[----:B------:R-:W-:Y:S01]  /*11d00*/  ISETP.GE.AND P0, PT, R68, c[0x0][0x3c8], PT ;  /* 0x0000f20044007a0c */ /* 0x000fe20003f06270 */
[----:B------:R4:W5:Y:S01]  /*11d10*/  LDS.128 R12, [R76+0xc080] ;  /* 0x00c080004c0c7984 */ /* 0x0009620000000c00 */
[----:B------:R-:W-:-:S07]  /*11d20*/  ISETP.GE.AND P3, PT, R0, c[0x0][0x3c8], PT ;  /* 0x0000f20000007a0c */ /* 0x000fce0003f66270 */
        /* <DEDUP_REMOVED lines=8> */
[----:B----4-:R-:W-:Y:S01]  /*11db0*/  @!P3 IMAD.WIDE R76, R0, 0x2, R78 ;  /* 0x00000002004cb825 */ /* 0x010fe200078e024e */
[----:B------:R-:W-:-:S03]  /*11dc0*/  @!P0 LOP3.LUT R3, R3, 0xfffffff8, RZ, 0xc0, !PT ;  /* 0xfffffff803038812 */ /* 0x000fc600078ec0ff */
[--C-:B------:R-:W-:Y:S01]  /*11dd0*/  @!P2 IMAD.WIDE R70, R71, 0x2, R78.reuse ;  /* 0x000000024746a825 */ /* 0x100fe200078e024e */
[----:B--2---:R2:W-:Y:S03]  /*11de0*/  @!P3 ST.E.128 [R76.64], R64 ;  /* 0x000000404c00b985 */ /* 0x0045e6000c101d04 */
[--C-:B------:R-:W-:Y:S01]  /*11df0*/  @!P1 IMAD.WIDE R68, R69, 0x2, R78.reuse ;  /* 0x0000000245449825 */ /* 0x100fe200078e024e */
[----:B---3--:R2:W-:Y:S03]  /*11e00*/  @!P2 ST.E.128 [R70.64], R48 ;  /* 0x000000304600a985 */ /* 0x0085e6000c101d04 */
[----:B------:R-:W-:Y:S01]  /*11e10*/  @!P0 IMAD.WIDE R78, R3, 0x2, R78 ;  /* 0x00000002034e8825 */ /* 0x000fe200078e024e */
[----:B-1----:R2:W-:Y:S04]  /*11e20*/  @!P1 ST.E.128 [R68.64], R32 ;  /* 0x0000002044009985 */ /* 0x0025e8000c101d04 */
[----:B-----5:R2:W-:Y:S02]  /*11e30*/  @!P0 ST.E.128 [R78.64], R12 ;  /* 0x0000000c4e008985 */ /* 0x0205e4000c101d04 */
.L_x_142:
[----:B--234-:R-:W-:Y:S05]  /*11e40*/  BSYNC B0 ;  /* 0x0000000000007941 */ /* 0x01cfea0003800000 */
.L_x_141:
[----:B------:R-:W-:Y:S01]  /*11e50*/  IADD3 R3, R73, 0x20, RZ ;  /* 0x0000002049037810 */ /* 0x000fe20007ffe0ff */
[----:B------:R2:W3:Y:S01]  /*11e60*/  SHFL.IDX PT, R35, R74, 0x1, 0x181f ;  /* 0x00381f004a237f89 */ /* 0x0004e200000e0000 */
[----:B------:R-:W-:Y:S02]  /*11e70*/  BSSY B0, `(.L_x_143) ;  /* 0x000001c000007945 */ /* 0x000fe40003800000 */
[----:B------:R-:W-:Y:S01]  /*11e80*/  ISETP.GE.AND P0, PT, R3, R2, PT ;  /* 0x000000020300720c */ /* 0x000fe20003f06270 */
[----:B------:R2:W4:-:S12]  /*11e90*/  SHFL.IDX PT, R34, R75, 0x1, 0x181f ;  /* 0x00381f004b227f89 */ /* 0x00051800000e0000 */
[----:B------:R-:W-:Y:S05]  /*11ea0*/  @P0 BRA `(.L_x_144) ;  /* 0x0000018000000947 */ /* 0x000fea0003800000 */
[C---:B-1----:R-:W-:Y:S02]  /*11eb0*/  IADD3 R32, R0.reuse, 0x40, RZ ;  /* 0x0000004000207810 */ /* 0x042fe40007ffe0ff */
        /* <DEDUP_REMOVED lines=23> */
.L_x_144:
[----:B------:R-:W-:Y:S05]  /*12030*/  BSYNC B0 ;  /* 0x0000000000007941 */ /* 0x000fea0003800000 */
.L_x_143:
[----:B------:R-:W-:Y:S01]  /*12040*/  IADD3 R3, R73, 0x40, RZ ;  /* 0x0000004049037810 */ /* 0x000fe20007ffe0ff */
[----:B-1----:R1:W2:Y:S01]  /*12050*/  SHFL.IDX PT, R19, R74, 0x2, 0x181f ;  /* 0x00581f004a137f89 */ /* 0x0022a200000e0000 */
[----:B------:R-:W-:Y:S02]  /*12060*/  BSSY B0, `(.L_x_145) ;  /* 0x000001c000007945 */ /* 0x000fe40003800000 */
[----:B------:R-:W-:Y:S01]  /*12070*/  ISETP.GE.AND P0, PT, R3, R2, PT ;  /* 0x000000020300720c */ /* 0x000fe20003f06270 */
[----:B------:R1:W4:-:S12]  /*12080*/  SHFL.IDX PT, R18, R75, 0x2, 0x181f ;  /* 0x00581f004b127f89 */ /* 0x00031800000e0000 */
        /* <DEDUP_REMOVED lines=12> */
[----:B--2-4-:R-:W-:Y:S01]  /*12150*/  @!P3 IMAD.WIDE R16, R0, 0x2, R18 ;  /* 0x000000020010b825 */ /* 0x014fe200078e0212 */
        /* <DEDUP_REMOVED lines=12> */
.L_x_146:
[----:B------:R-:W-:Y:S05]  /*12220*/  BSYNC B0 ;  /* 0x0000000000007941 */ /* 0x000fea0003800000 */
.L_x_145:
[----:B------:R-:W-:Y:S01]  /*12230*/  IADD3 R73, R73, 0x60, RZ ;  /* 0x0000006049497810 */ /* 0x000fe20007ffe0ff */
[----:B--2---:R2:W1:Y:S03]  /*12240*/  SHFL.IDX PT, R11, R74, 0x3, 0x181f ;  /* 0x00781f004a0b7f89 */ /* 0x00446600000e0000 */
[----:B------:R-:W-:Y:S01]  /*12250*/  ISETP.GE.AND P0, PT, R73, R2, PT ;  /* 0x000000024900720c */ /* 0x000fe20003f06270 */
[----:B------:R2:W4:-:S12]  /*12260*/  SHFL.IDX PT, R10, R75, 0x3, 0x181f ;  /* 0x00781f004b0a7f89 */ /* 0x00051800000e0000 */
[----:B------:R-:W-:Y:S05]  /*12270*/  @P0 EXIT ;  /* 0x000000000000094d */ /* 0x000fea0003800000 */
[C---:B------:R-:W-:Y:S02]  /*12280*/  IADD3 R9, R0.reuse, 0x40, RZ ;  /* 0x0000004000097810 */ /* 0x040fe40007ffe0ff */
[C---:B------:R-:W-:Y:S02]  /*12290*/  IADD3 R3, R0.reuse, 0x80, RZ ;  /* 0x0000008000037810 */ /* 0x040fe40007ffe0ff */
[----:B------:R-:W-:Y:S02]  /*122a0*/  ISETP.GE.AND P1, PT, R9, c[0x0][0x3c8], PT ;  /* 0x0000f20009007a0c */ /* 0x000fe40003f26270 */
[----:B------:R-:W-:Y:S02]  /*122b0*/  ISETP.GE.AND P0, PT, R3, c[0x0][0x3c8], PT ;  /* 0x0000f20003007a0c */ /* 0x000fe40003f06270 */
[C---:B------:R-:W-:Y:S02]  /*122c0*/  ISETP.GE.AND P2, PT, R0.reuse, c[0x0][0x3c8], PT ;  /* 0x0000f20000007a0c */ /* 0x040fe40003f46270 */
[----:B------:R-:W-:-:S07]  /*122d0*/  IADD3 R15, R0, 0xc0, RZ ;  /* 0x000000c0000f7810 */ /* 0x000fce0007ffe0ff */
        /* <DEDUP_REMOVED lines=16> */
[----:B-1----:R-:W-:-:S05]  /*123e0*/  LOP3.LUT R3, R0, 0xfffffff8, RZ, 0xc0, !PT ;  /* 0xfffffff800037812 */ /* 0x002fca00078ec0ff */
[----:B------:R-:W-:-:S05]  /*123f0*/  IMAD.WIDE R10, R3, 0x2, R10 ;  /* 0x00000002030a7825 */ /* 0x000fca00078e020a */
[----:B------:R-:W-:Y:S01]  /*12400*/  ST.E.128 [R10.64], R4 ;  /* 0x000000040a007985 */ /* 0x000fe2000c101d04 */
[----:B------:R-:W-:Y:S05]  /*12410*/  EXIT ;  /* 0x000000000000794d */ /* 0x000fea0003800000 */
.L_x_139:
[----:B------:R-:W-:Y:S01]  /*12420*/  ISETP.NE.U32.AND P1, PT, RZ, c[0x0][0x508], PT ;  /* 0x00014200ff007a0c */ /* 0x000fe20003f25070 */
[----:B------:R-:W-:Y:S01]  /*12430*/  IMAD.MOV.U32 R9, RZ, RZ, 0x4 ;  /* 0x00000004ff097424 */ /* 0x000fe200078e00ff */
[----:B------:R-:W-:Y:S02]  /*12440*/  ISETP.NE.U32.AND P0, PT, RZ, c[0x0][0x500], PT ;  /* 0x00014000ff007a0c */ /* 0x000fe40003f05070 */
[----:B------:R-:W-:Y:S01]  /*12450*/  ISETP.NE.AND.EX P1, PT, RZ, c[0x0][0x50c], PT, P1 ;  /* 0x00014300ff007a0c */ /* 0x000fe20003f25310 */
[----:B------:R-:W-:Y:S01]  /*12460*/  IMAD.WIDE R6, R228, R9, c[0x0][0x500] ;  /* 0x00014000e4067625 */ /* 0x000fe200078e0209 */
[----:B------:R-:W-:-:S03]  /*12470*/  ISETP.NE.AND.EX P0, PT, RZ, c[0x0][0x504], PT, P0 ;  /* 0x00014100ff007a0c */ /* 0x000fc60003f05300 */
[----:B------:R-:W-:-:S08]  /*12480*/  IMAD.MOV.U32 R3, RZ, RZ, c[0x0][0x388] ;  /* 0x0000e200ff037624 */ /* 0x000fd000078e00ff */
        /* <DEDUP_REMOVED lines=11> */
.L_x_147:
        /* <DEDUP_REMOVED lines=12> */
[----:B------:R-:W-:Y:S01]  /*12600*/  MOV R4, c[0x0][0x4e8] ;  /* 0x00013a0000047a02 */ /* 0x000fe20000000f00 */
[----:B------:R-:W-:Y:S01]  /*12610*/  IMAD.MOV.U32 R12, RZ, RZ, R10 ;  /* 0x000000ffff0c7224 */ /* 0x000fe200078e000a */
[----:B------:R-:W-:Y:S02]  /*12620*/  MOV R13, R11 ;  /* 0x0000000b000d7202 */ /* 0x000fe40000000f00 */
[----:B------:R-:W-:Y:S01]  /*12630*/  ISETP.NE.AND P0, PT, R4, 0x1, PT ;  /* 0x000000010400780c */ /* 0x000fe20003f05270 */
[----:B------:R-:W-:Y:S01]  /*12640*/  IMAD R4, R0, c[0x0][0x490], RZ ;  /* 0x0001240000047a24 */ /* 0x000fe200078e02ff */
[----:B------:R-:W-:Y:S01]  /*12650*/  MOV R7, R8 ;  /* 0x0000000800077202 */ /* 0x000fe20000000f00 */
[----:B------:R-:W-:-:S04]  /*12660*/  IMAD.WIDE.U32 R12, R227, c[0x0][0x490], R12 ;  /* 0x00012400e30c7a25 */ /* 0x000fc800078e000c */
[----:B------:R-:W-:Y:S02]  /*12670*/  IMAD R4, R227, c[0x0][0x494], R4 ;  /* 0x00012500e3047a24 */ /* 0x000fe400078e0204 */
[----:B------:R-:W-:Y:S02]  /*12680*/  IMAD.MOV.U32 R14, RZ, RZ, R12 ;  /* 0x000000ffff0e7224 */ /* 0x000fe400078e000c */
[----:B------:R-:W-:Y:S02]  /*12690*/  IMAD.IADD R15, R4, 0x1, R13 ;  /* 0x00000001040f7824 */ /* 0x000fe400078e020d */
[----:B------:R-:W-:-:S04]  /*126a0*/  @P0 IMAD.HI.U32 R6, R8, c[0x0][0x4ec], RZ ;  /* 0x00013b0008060a27 */ /* 0x000fc800078e00ff */
[----:B------:R-:W-:Y:S01]  /*126b0*/  IMAD R13, R5, c[0x0][0x498], RZ ;  /* 0x00012600050d7a24 */ /* 0x000fe200078e02ff */
[----:B------:R-:W-:Y:S01]  /*126c0*/  @P0 SHF.R.U32.HI R7, RZ, c[0x0][0x4f0], R6 ;  /* 0x00013c00ff070a19 */ /* 0x000fe20000011606 */
[----:B------:R-:W-:-:S03]  /*126d0*/  IMAD.WIDE.U32 R14, R228, c[0x0][0x498], R14 ;  /* 0x00012600e40e7a25 */ /* 0x000fc600078e000e */
[C---:B------:R-:W-:Y:S01]  /*126e0*/  IADD3 R9, -R7.reuse, RZ, RZ ;  /* 0x000000ff07097210 */ /* 0x040fe20007ffe1ff */
[----:B------:R-:W-:Y:S01]  /*126f0*/  IMAD R13, R228, c[0x0][0x49c], R13 ;  /* 0x00012700e40d7a24 */ /* 0x000fe200078e020d */
[----:B------:R-:W-:Y:S02]  /*12700*/  SHF.R.S32.HI R4, RZ, 0x1f, R7 ;  /* 0x0000001fff047819 */ /* 0x000fe40000011407 */
[----:B------:R-:W-:Y:S01]  /*12710*/  IADD3 R12, P0, R7, R14, RZ ;  /* 0x0000000e070c7210 */ /* 0x000fe20007f1e0ff */
[----:B------:R-:W-:-:S03]  /*12720*/  IMAD R9, R9, c[0x0][0x4e8], R8 ;  /* 0x00013a0009097a24 */ /* 0x000fc600078e0208 */
[----:B------:R-:W-:Y:S02]  /*12730*/  IADD3.X R13, R4, R15, R13, P0, !PT ;  /* 0x0000000f040d7210 */ /* 0x000fe400007fe40d */
[----:B------:R-:W-:Y:S02]  /*12740*/  SHF.R.S32.HI R6, RZ, 0x1f, R9 ;  /* 0x0000001fff067819 */ /* 0x000fe40000011409 */
[----:B------:R-:W-:Y:S01]  /*12750*/  MOV R4, 0xff800000 ;  /* 0xff80000000047802 */ /* 0x000fe20000000f00 */
[----:B------:R-:W-:-:S04]  /*12760*/  IMAD.WIDE.U32 R12, R9, c[0x0][0x488], R12 ;  /* 0x00012200090c7a25 */ /* 0x000fc800078e000c */
[----:B------:R-:W-:-:S04]  /*12770*/  IMAD R6, R6, c[0x0][0x488], RZ ;  /* 0x0001220006067a24 */ /* 0x000fc800078e02ff */
[----:B------:R-:W-:Y:S01]  /*12780*/  IMAD R7, R9, c[0x0][0x48c], R6 ;  /* 0x0001230009077a24 */ /* 0x000fe200078e0206 */
[----:B------:R-:W-:-:S04]  /*12790*/  LEA R6, P0, R12, c[0x0][0x450], 0x2 ;  /* 0x000114000c067a11 */ /* 0x000fc800078010ff */
[----:B------:R-:W-:-:S04]  /*127a0*/  IADD3 R7, R13, R7, RZ ;  /* 0x000000070d077210 */ /* 0x000fc80007ffe0ff */
[----:B------:R-:W-:-:S05]  /*127b0*/  LEA.HI.X R7, R12, c[0x0][0x454], R7, 0x2, P0 ;  /* 0x000115000c077a11 */ /* 0x000fca00000f1407 */
[----:B------:R1:W-:Y:S02]  /*127c0*/  STG.E [R6.64], R4 ;  /* 0x0000000406007986 */ /* 0x0003e4000c101904 */
.L_x_149:
[----:B------:R-:W-:Y:S05]  /*127d0*/  BSYNC B0 ;  /* 0x0000000000007941 */ /* 0x000fea0003800000 */
.L_x_148:
[----:B-1----:R-:W1:Y:S01]  /*127e0*/  S2R R6, SR_CTAID.X ;  /* 0x0000000000067919 */ /* 0x002e620000002500 */
[----:B------:R-:W-:Y:S01]  /*127f0*/  SHF.R.S32.HI R7, RZ, 0x1f, R2 ;  /* 0x0000001fff077819 */ /* 0x000fe20000011402 */
[----:B------:R-:W-:Y:S01]  /*12800*/  IMAD R9, R11, c[0x0][0x3a0], RZ ;  /* 0x0000e8000b097a24 */ /* 0x000fe200078e02ff */
[----:B------:R-:W-:Y:S01]  /*12810*/  BSSY B0, `(.L_x_150) ;  /* 0x0000045000007945 */ /* 0x000fe20003800000 */
[----:B------:R-:W-:Y:S01]  /*12820*/  IMAD R0, R0, c[0x0][0x3e8], RZ ;  /* 0x0000fa0000007a24 */ /* 0x000fe200078e02ff */
[-C--:B------:R-:W-:Y:S01]  /*12830*/  LEA.HI R8, R7, R2.reuse, RZ, 0x3 ;  /* 0x0000000207087211 */ /* 0x080fe200078f18ff */
[C---:B------:R-:W-:Y:S01]  /*12840*/  IMAD R4, R10.reuse, c[0x0][0x3a4], R9 ;  /* 0x0000e9000a047a24 */ /* 0x040fe200078e0209 */
[----:B------:R-:W-:Y:S01]  /*12850*/  MOV R7, c[0x0][0x4e8] ;  /* 0x00013a0000077a02 */ /* 0x000fe20000000f00 */
[----:B------:R-:W-:Y:S01]  /*12860*/  IMAD.WIDE.U32 R10, R10, c[0x0][0x3a0], RZ ;  /* 0x0000e8000a0a7a25 */ /* 0x000fe200078e00ff */
[----:B------:R-:W-:Y:S02]  /*12870*/  LOP3.LUT R9, R8, 0xfffffff8, RZ, 0xc0, !PT ;  /* 0xfffffff808097812 */ /* 0x000fe400078ec0ff */
[----:B------:R-:W-:Y:S01]  /*12880*/  ISETP.NE.AND P0, PT, R7, 0x1, PT ;  /* 0x000000010700780c */ /* 0x000fe20003f05270 */
[----:B------:R-:W-:Y:S01]  /*12890*/  IMAD.IADD R13, R11, 0x1, R4 ;  /* 0x000000010b0d7824 */ /* 0x000fe200078e0204 */
[----:B------:R-:W-:Y:S01]  /*128a0*/  IADD3 R11, -R9, R2, RZ ;  /* 0x00000002090b7210 */ /* 0x000fe20007ffe1ff */
[----:B------:R-:W-:Y:S01]  /*128b0*/  IMAD.MOV.U32 R12, RZ, RZ, R10 ;  /* 0x000000ffff0c7224 */ /* 0x000fe200078e000a */
[----:B------:R-:W-:Y:S01]  /*128c0*/  SHF.R.S32.HI R8, RZ, 0x3, R8 ;  /* 0x00000003ff087819 */ /* 0x000fe20000011408 */
[----:B------:R-:W-:-:S02]  /*128d0*/  IMAD R0, R227, c[0x0][0x3ec], R0 ;  /* 0x0000fb00e3007a24 */ /* 0x000fc400078e0200 */
[----:B------:R-:W-:Y:S01]  /*128e0*/  IMAD.WIDE.U32 R12, R227, c[0x0][0x3e8], R12 ;  /* 0x0000fa00e30c7a25 */ /* 0x000fe200078e000c */
[CC--:B------:R-:W-:Y:S02]  /*128f0*/  LEA R7, R11.reuse, R8.reuse, 0x5 ;  /* 0x000000080b077211 */ /* 0x0c0fe400078e28ff */
[----:B------:R-:W-:Y:S01]  /*12900*/  SHF.L.U32 R11, R11, 0x3, RZ ;  /* 0x000000030b0b7819 */ /* 0x000fe200000006ff */
[----:B------:R-:W-:Y:S01]  /*12910*/  IMAD R5, R5, c[0x0][0x3f0], RZ ;  /* 0x0000fc0005057a24 */ /* 0x000fe200078e02ff */
[----:B------:R-:W-:Y:S01]  /*12920*/  IADD3 R13, R0, R13, RZ ;  /* 0x0000000d000d7210 */ /* 0x000fe20007ffe0ff */
[C---:B-1----:R-:W-:Y:S01]  /*12930*/  IMAD R7, R6.reuse, 0x80, R7 ;  /* 0x0000008006077824 */ /* 0x042fe200078e0207 */
[----:B------:R-:W-:Y:S01]  /*12940*/  LEA R6, R6, R8, 0x7 ;  /* 0x0000000806067211 */ /* 0x000fe200078e38ff */
[----:B------:R-:W-:Y:S01]  /*12950*/  IMAD R5, R228, c[0x0][0x3f4], R5 ;  /* 0x0000fd00e4057a24 */ /* 0x000fe200078e0205 */
[----:B------:R-:W-:Y:S01]  /*12960*/  IADD3 R10, R11, 0x40, RZ ;  /* 0x000000400b0a7810 */ /* 0x000fe20007ffe0ff */
[----:B------:R-:W-:Y:S01]  /*12970*/  @P0 IMAD.HI.U32 R0, R7, c[0x0][0x4ec], RZ ;  /* 0x00013b0007000a27 */ /* 0x000fe200078e00ff */
[----:B------:R-:W-:-:S02]  /*12980*/  MOV R2, R7 ;  /* 0x0000000700027202 */ /* 0x000fc40000000f00 */
[C---:B------:R-:W-:Y:S01]  /*12990*/  IADD3 R9, R11.reuse, 0x80, RZ ;  /* 0x000000800b097810 */ /* 0x040fe20007ffe0ff */
[----:B------:R-:W-:Y:S01]  /*129a0*/  IMAD.WIDE.U32 R12, R228, c[0x0][0x3f0], R12 ;  /* 0x0000fc00e40c7a25 */ /* 0x000fe200078e000c */
[----:B------:R-:W-:Y:S02]  /*129b0*/  @P0 SHF.R.U32.HI R2, RZ, c[0x0][0x4f0], R0 ;  /* 0x00013c00ff020a19 */ /* 0x000fe40000011600 */
[----:B------:R-:W-:Y:S02]  /*129c0*/  IADD3 R8, R11, 0xc0, RZ ;  /* 0x000000c00b087810 */ /* 0x000fe40007ffe0ff */
[--C-:B------:R-:W-:Y:S01]  /*129d0*/  SHF.R.S32.HI R4, RZ, 0x1f, R2.reuse ;  /* 0x0000001fff047819 */ /* 0x100fe20000011402 */
[----:B------:R-:W-:Y:S01]  /*129e0*/  IMAD.MOV R0, RZ, RZ, -R2 ;  /* 0x000000ffff007224 */ /* 0x000fe200078e0a02 */
[----:B------:R-:W-:-:S03]  /*129f0*/  IADD3 R13, R13, R5, RZ ;  /* 0x000000050d0d7210 */ /* 0x000fc60007ffe0ff */
[----:B------:R-:W-:Y:S02]  /*12a00*/  IMAD R5, R4, c[0x0][0x3e0], RZ ;  /* 0x0000f80004057a24 */ /* 0x000fe400078e02ff */
[----:B------:R-:W-:Y:S02]  /*12a10*/  IMAD R0, R0, c[0x0][0x4e8], R7 ;  /* 0x00013a0000007a24 */ /* 0x000fe400078e0207 */
[----:B------:R-:W-:-:S04]  /*12a20*/  IMAD.WIDE.U32 R12, R2, c[0x0][0x3e0], R12 ;  /* 0x0000f800020c7a25 */ /* 0x000fc800078e000c */
[----:B------:R-:W-:Y:S01]  /*12a30*/  IMAD R5, R2, c[0x0][0x3e4], R5 ;  /* 0x0000f90002057a24 */ /* 0x000fe200078e0205 */
[----:B------:R-:W-:Y:S01]  /*12a40*/  SHF.R.S32.HI R2, RZ, 0x1f, R0 ;  /* 0x0000001fff027819 */ /* 0x000fe20000011400 */
[----:B-----5:R-:W-:-:S03]  /*12a50*/  IMAD R7, R3, c[0x0][0x4e8], RZ ;  /* 0x00013a0003077a24 */ /* 0x020fc600078e02ff */
[----:B------:R-:W-:Y:S01]  /*12a60*/  IADD3 R13, R13, R5, RZ ;  /* 0x000000050d0d7210 */ /* 0x000fe20007ffe0ff */
[----:B------:R-:W-:-:S04]  /*12a70*/  IMAD R5, R2, c[0x0][0x3d8], RZ ;  /* 0x0000f60002057a24 */ /* 0x000fc800078e02ff */
[C---:B------:R-:W-:Y:S02]  /*12a80*/  IMAD R5, R0.reuse, c[0x0][0x3dc], R5 ;  /* 0x0000f70000057a24 */ /* 0x040fe400078e0205 */
[----:B------:R-:W-:-:S04]  /*12a90*/  IMAD.WIDE.U32 R12, R0, c[0x0][0x3d8], R12 ;  /* 0x0000f600000c7a25 */ /* 0x000fc800078e000c */
[----:B------:R-:W-:Y:S01]  /*12aa0*/  IMAD.IADD R5, R13, 0x1, R5 ;  /* 0x000000010d057824 */ /* 0x000fe200078e0205 */
[----:B------:R-:W-:-:S04]  /*12ab0*/  LEA R2, P0, R12, c[0x0][0x380], 0x1 ;  /* 0x0000e0000c027a11 */ /* 0x000fc800078008ff */
[----:B------:R-:W-:Y:S01]  /*12ac0*/  LEA.HI.X R0, R12, c[0x0][0x384], R5, 0x1, P0 ;  /* 0x0000e1000c007a11 */ /* 0x000fe200000f0c05 */
[----:B------:R1:W2:Y:S01]  /*12ad0*/  SHFL.IDX PT, R4, R2, RZ, 0x181f ;  /* 0x00181fff02047589 */ /* 0x0002a200000e0000 */
[----:B------:R-:W-:-:S03]  /*12ae0*/  ISETP.GE.AND P0, PT, R6, R7, PT ;  /* 0x000000070600720c */ /* 0x000fc60003f06270 */
[----:B------:R1:W3:Y:S10]  /*12af0*/  SHFL.IDX PT, R5, R0, RZ, 0x181f ;  /* 0x00181fff00057589 */ /* 0x0002f400000e0000 */
[----:B------:R-:W-:Y:S05]  /*12b00*/  @P0 BRA `(.L_x_151) ;  /* 0x0000015000000947 */ /* 0x000fea0003800000 */
[----:B------:R-:W-:Y:S02]  /*12b10*/  ISETP.GE.AND P2, PT, R10, c[0x0][0x3c8], PT ;  /* 0x0000f2000a007a0c */ /* 0x000fe40003f46270 */
[----:B------:R-:W-:-:S02]  /*12b20*/  ISETP.GE.AND P1, PT, R9, c[0x0][0x3c8], PT ;  /* 0x0000f20009007a0c */ /* 0x000fc40003f26270 */
        /* <DEDUP_REMOVED lines=19> */
.L_x_151:
[----:B------:R-:W-:Y:S05]  /*12c60*/  BSYNC B0 ;  /* 0x0000000000007941 */ /* 0x000fea0003800000 */
.L_x_150:
[----:B--2---:R-:W-:Y:S01]  /*12c70*/  IADD3 R4, R6, 0x20, RZ ;  /* 0x0000002006047810 */ /* 0x004fe20007ffe0ff */
[----:B------:R2:W4:Y:S01]  /*12c80*/  SHFL.IDX PT, R13, R0, 0x1, 0x181f ;  /* 0x00381f00000d7f89 */ /* 0x00052200000e0000 */
[----:B------:R-:W-:Y:S02]  /*12c90*/  BSSY B0, `(.L_x_152) ;  /* 0x0000019000007945 */ /* 0x000fe40003800000 */
[----:B------:R-:W-:Y:S01]  /*12ca0*/  ISETP.GE.AND P0, PT, R4, R7, PT ;  /* 0x000000070400720c */ /* 0x000fe20003f06270 */
[----:B------:R2:W1:-:S12]  /*12cb0*/  SHFL.IDX PT, R12, R2, 0x1, 0x181f ;  /* 0x00381f00020c7f89 */ /* 0x00045800000e0000 */
[----:B------:R-:W-:Y:S05]  /*12cc0*/  @P0 BRA `(.L_x_153) ;  /* 0x0000015000000947 */ /* 0x000fea0003800000 */
[----:B------:R-:W-:Y:S02]  /*12cd0*/  ISETP.GE.AND P2, PT, R10, c[0x0][0x3c8], PT ;  /* 0x0000f2000a007a0c */ /* 0x000fe40003f46270 */
[----:B------:R-:W-:Y:S02]  /*12ce0*/  ISETP.GE.AND P1, PT, R9, c[0x0][0x3c8], PT ;  /* 0x0000f20009007a0c */ /* 0x000fe40003f26270 */
[----:B------:R-:W-:Y:S02]  /*12cf0*/  ISETP.GE.AND P0, PT, R8, c[0x0][0x3c8], PT ;  /* 0x0000f20008007a0c */ /* 0x000fe40003f06270 */
[----:B------:R-:W-:-:S07]  /*12d00*/  ISETP.GE.AND P3, PT, R11, c[0x0][0x3c8], PT ;  /* 0x0000f2000b007a0c */ /* 0x000fce0003f66270 */
[----:B---3--:R-:W-:Y:S02]  /*12d10*/  @!P2 SHF.R.S32.HI R5, RZ, 0x1f, R10 ;  /* 0x0000001fff05a819 */ /* 0x008fe4000001140a */
        /* <DEDUP_REMOVED lines=16> */
.L_x_153:
[----:B------:R-:W-:Y:S05]  /*12e20*/  BSYNC B0 ;  /* 0x0000000000007941 */ /* 0x000fea0003800000 */
.L_x_152:
[----:B-1----:R-:W-:Y:S01]  /*12e30*/  IADD3 R4, R6, 0x40, RZ ;  /* 0x0000004006047810 */ /* 0x002fe20007ffe0ff */
[----:B----4-:R1:W4:Y:S01]  /*12e40*/  SHFL.IDX PT, R13, R0, 0x2, 0x181f ;  /* 0x00581f00000d7f89 */ /* 0x01032200000e0000 */
[----:B------:R-:W-:Y:S02]  /*12e50*/  BSSY B0, `(.L_x_154) ;  /* 0x0000019000007945 */ /* 0x000fe40003800000 */
[----:B------:R-:W-:Y:S01]  /*12e60*/  ISETP.GE.AND P0, PT, R4, R7, PT ;  /* 0x000000070400720c */ /* 0x000fe20003f06270 */
[----:B------:R1:W2:-:S12]  /*12e70*/  SHFL.IDX PT, R12, R2, 0x2, 0x181f ;  /* 0x00581f00020c7f89 */ /* 0x00029800000e0000 */
        /* <DEDUP_REMOVED lines=9> */
[----:B--2-4-:R-:W-:Y:S01]  /*12f10*/  @!P3 IMAD.WIDE R14, R11, 0x2, R12 ;  /* 0x000000020b0eb825 */ /* 0x014fe200078e020c */
        /* <DEDUP_REMOVED lines=12> */
.L_x_155:
[----:B------:R-:W-:Y:S05]  /*12fe0*/  BSYNC B0 ;  /* 0x0000000000007941 */ /* 0x000fea0003800000 */
.L_x_154:
[----:B------:R-:W-:Y:S01]  /*12ff0*/  IADD3 R6, R6, 0x60, RZ ;  /* 0x0000006006067810 */ /* 0x000fe20007ffe0ff */
[----:B------:R1:W4:Y:S03]  /*13000*/  SHFL.IDX PT, R3, R0, 0x3, 0x181f ;  /* 0x00781f0000037f89 */ /* 0x00032600000e0000 */
[----:B------:R-:W-:Y:S01]  /*13010*/  ISETP.GE.AND P0, PT, R6, R7, PT ;  /* 0x000000070600720c */ /* 0x000fe20003f06270 */
[----:B-12---:R-:W1:-:S12]  /*13020*/  SHFL.IDX PT, R2, R2, 0x3, 0x181f ;  /* 0x00781f0002027f89 */ /* 0x006e5800000e0000 */
[----:B------:R-:W-:Y:S05]  /*13030*/  @P0 EXIT ;  /* 0x000000000000094d */ /* 0x000fea0003800000 */
[----:B------:R-:W-:Y:S02]  /*13040*/  ISETP.GE.AND P1, PT, R10, c[0x0][0x3c8], PT ;  /* 0x0000f2000a007a0c */ /* 0x000fe40003f26270 */
[----:B------:R-:W-:Y:S02]  /*13050*/  ISETP.GE.AND P0, PT, R9, c[0x0][0x3c8], PT ;  /* 0x0000f20009007a0c */ /* 0x000fe40003f06270 */
[----:B------:R-:W-:-:S09]  /*13060*/  ISETP.GE.AND P2, PT, R11, c[0x0][0x3c8], PT ;  /* 0x0000f2000b007a0c */ /* 0x000fd20003f46270 */
[----:B---3--:R-:W-:Y:S02]  /*13070*/  @!P1 SHF.R.S32.HI R5, RZ, 0x1f, R10 ;  /* 0x0000001fff059819 */ /* 0x008fe4000001140a */
[----:B------:R-:W-:Y:S02]  /*13080*/  @!P0 SHF.R.S32.HI R0, RZ, 0x1f, R9 ;  /* 0x0000001fff008819 */ /* 0x000fe40000011409 */
[----:B------:R-:W-:Y:S01]  /*13090*/  @!P1 LEA.HI R5, R5, R10, RZ, 0x3 ;  /* 0x0000000a05059211 */ /* 0x000fe200078f18ff */
[--C-:B-1--4-:R-:W-:Y:S01]  /*130a0*/  @!P2 IMAD.WIDE R10, R11, 0x2, R2.reuse ;  /* 0x000000020b0aa825 */ /* 0x112fe200078e0202 */
        /* <DEDUP_REMOVED lines=10> */
[----:B-1----:R-:W-:-:S04]  /*13150*/  SHF.R.S32.HI R5, RZ, 0x1f, R8 ;  /* 0x0000001fff057819 */ /* 0x002fc80000011408 */
[----:B------:R-:W-:-:S04]  /*13160*/  LEA.HI R5, R5, R8, RZ, 0x3 ;  /* 0x0000000805057211 */ /* 0x000fc800078f18ff */
[----:B------:R-:W-:-:S05]  /*13170*/  LOP3.LUT R5, R5, 0xfffffff8, RZ, 0xc0, !PT ;  /* 0xfffffff805057812 */ /* 0x000fca00078ec0ff */
[----:B------:R-:W-:-:S05]  /*13180*/  IMAD.WIDE R2, R5, 0x2, R2 ;  /* 0x0000000205027825 */ /* 0x000fca00078e0202 */
[----:B------:R-:W-:Y:S01]  /*13190*/  ST.E.128 [R2.64], RZ ;  /* 0x000000ff02007985 */ /* 0x000fe2000c101d04 */
[----:B------:R-:W-:Y:S05]  /*131a0*/  EXIT ;  /* 0x000000000000794d */ /* 0x000fea0003800000 */
.L_x_156:
        /* <DEDUP_REMOVED lines=13> */
.L_x_1530:


//--------------------- .text._ZN7cutlass13device_kernelIN5flash19enable_sm80_to_sm89INS1_16FlashAttnFwdSm80INS1_25CollectiveMainloopFwdSm80ILi8ELi1ELb1EN4cute5tupleIJNS5_1CILi128EEENS7_ILi48EEENS7_ILi256EEEEEELi256ENS_6half_tEfNS_4arch4Sm80ELb0ELb1ELb1ELb0ELb0ELb0ELb1ELb0EEENS1_21CollectiveEpilogueFwdINS6_IJS8_SA_S9_EEENS6_IJNS7_ILi1EEESI_SI_EEESC_SE_Li256ELb0ELb1ELb0ELb0EEENS1_19SingleTileSchedulerILb0ELb0ELb1ELi128EEEEEEEEEvNT_6ParamsE --------------------------
	.section	.text._ZN7cutlass13device_kernelIN5flash19enable_sm80_to_sm89INS1_16FlashAttnFwdSm80INS1_25CollectiveMainloopFwdSm80ILi8ELi1ELb1EN4cute5tupleIJNS5_1CILi128EEENS7_ILi48EEENS7_ILi256EEEEEELi256ENS_6half_tEfNS_4arch4Sm80ELb0ELb1ELb1ELb0ELb0ELb0ELb1ELb0EEENS1_21CollectiveEpilogueFwdINS6_IJS8_SA_S9_EEENS6_IJNS7_ILi1EEESI_SI_EEESC_SE_Li256ELb0ELb1ELb0ELb0EEENS1_19SingleTileSchedulerILb0ELb0ELb1ELi128EEEEEEEEEvNT_6ParamsE,"ax",@progbits
	.sectioninfo	@"SHI_REGISTERS=255"
	.align	128
.text._ZN7cutlass13device_kernelIN5flash19enable_sm80_to_sm89INS1_16FlashAttnFwdSm80INS1_25CollectiveMainloopFwdSm80ILi8ELi1ELb1EN4cute5tupleIJNS5_1CILi128EEENS7_ILi48EEENS7_ILi256EEEEEELi256ENS_6half_tEfNS_4arch4Sm80ELb0ELb1ELb1ELb0ELb0ELb0ELb1ELb0EEENS1_21CollectiveEpilogueFwdINS6_IJS8_SA_S9_EEENS6_IJNS7_ILi1EEESI_SI_EEESC_SE_Li256ELb0ELb1ELb0ELb0EEENS1_19SingleTileSchedulerILb0ELb0ELb1ELi128EEEEEEEEEvNT_6ParamsE:
        .type           _ZN7cutlass13device_kernelIN5flash19enable_sm80_to_sm89INS1_16FlashAttnFwdSm80INS1_25CollectiveMainloopFwdSm80ILi8ELi1ELb1EN4cute5tupleIJNS5_1CILi128EEENS7_ILi48EEENS7_ILi256EEEEEELi256ENS_6half_tEfNS_4arch4Sm80ELb0ELb1ELb1ELb0ELb0ELb0ELb1ELb0EEENS1_21CollectiveEpilogueFwdINS6_IJS8_SA_S9_EEENS6_IJNS7_ILi1EEESI_SI_EEESC_SE_Li256ELb0ELb1ELb0ELb0EEENS1_19SingleTileSchedulerILb0ELb0ELb1ELi128EEEEEEEEEvNT_6ParamsE,@function
        .size           _ZN7cutlass13device_kernelIN5flash19enable_sm80_to_sm89INS1_16FlashAttnFwdSm80INS1_25CollectiveMainloopFwdSm80ILi8ELi1ELb1EN4cute5tupleIJNS5_1CILi128EEENS7_ILi48EEENS7_ILi256EEEEEELi256ENS_6half_tEfNS_4arch4Sm80ELb0ELb1ELb1ELb0ELb0ELb0ELb1ELb0EEENS1_21CollectiveEpilogueFwdINS6_IJS8_SA_S9_EEENS6_IJNS7_ILi1EEESI_SI_EEESC_SE_Li256ELb0ELb1ELb0ELb0EEENS1_19SingleTileSchedulerILb0ELb0ELb1ELi128EEEEEEEEEvNT_6ParamsE,(.L_x_1531 - _ZN7cutlass13device_kernelIN5flash19enable_sm80_to_sm89INS1_16FlashAttnFwdSm80INS1_25CollectiveMainloopFwdSm80ILi8ELi1ELb1EN4cute5tupleIJNS5_1CILi128EEENS7_ILi48EEENS7_ILi256EEEEEELi256ENS_6half_tEfNS_4arch4Sm80ELb0ELb1ELb1ELb0ELb0ELb0ELb1ELb0EEENS1_21CollectiveEpilogueFwdINS6_IJS8_SA_S9_EEENS6_IJNS7_ILi1EEESI_SI_EEESC_SE_Li256ELb0ELb1ELb0ELb0EEENS1_19SingleTileSchedulerILb0ELb0ELb1ELi128EEEEEEEEEvNT_6ParamsE)
        .other          _ZN7cutlass13device_kernelIN5flash19enable_sm80_to_sm89INS1_16FlashAttnFwdSm80INS1_25CollectiveMainloopFwdSm80ILi8ELi1ELb1EN4cute5tupleIJNS5_1CILi128EEENS7_ILi48EEENS7_ILi256EEEEEELi256ENS_6half_tEfNS_4arch4Sm80ELb0ELb1ELb1ELb0ELb0ELb0ELb1ELb0EEENS1_21CollectiveEpilogueFwdINS6_IJS8_SA_S9_EEENS6_IJNS7_ILi1EEESI_SI_EEESC_SE_Li256ELb0ELb1ELb0ELb0EEENS1_19SingleTileSchedulerILb0ELb0ELb1ELi128EEEEEEEEEvNT_6ParamsE,@"STO_CUDA_ENTRY STV_DEFAULT"
_ZN7cutlass13device_kernelIN5flash19enable_sm80_to_sm89INS1_16FlashAttnFwdSm80INS1_25CollectiveMainloopFwdSm80ILi8ELi1ELb1EN4cute5tupleIJNS5_1CILi128EEENS7_ILi48EEENS7_ILi256EEEEEELi256ENS_6half_tEfNS_4arch4Sm80ELb0ELb1ELb1ELb0ELb0ELb0ELb1ELb0EEENS1_21CollectiveEpilogueFwdINS6_IJS8_SA_S9_EEENS6_IJNS7_ILi1EEESI_SI_EEESC_SE_Li256ELb0ELb1ELb0ELb0EEENS1_19SingleTileSchedulerILb0ELb0ELb1ELi128EEEEEEEEEvNT_6ParamsE:
[----:B------:R-:W-:-:S03]  /*0000*/  MOV R1, c[0x0][0x28] ;  /* 0x00000a0000017a02 */ /* 0x000fc60000000f00 */
[----:B------:R-:W1:Y:S01]  /*0010*/  S2R R16, SR_CTAID.Z ;  /* 0x0000000000107919 */ /* 0x000e620000002700 */
[----:B------:R-:W-:Y:S02]  /*0020*/  IADD3 R1, R1, -0xa0, RZ ;  /* 0xffffff6001017810 */ /* 0x000fe40007ffe0ff */
[----:B-1----:R-:W-:-:S13]  /*0030*/  ISETP.GE.AND P0, PT, R16, RZ, PT ;  /* 0x000000ff1000720c */ /* 0x002fda0003f06270 */
[----:B------:R-:W-:Y:S05]  /*0040*/  @!P0 EXIT ;  /* 0x000000000000894d */ /* 0x000fea0003800000 */
[----:B------:R-:W1:Y:S01]  /*0050*/  S2UR UR16, SR_CTAID.X ;  /* 0x00000000001079c3 */ /* 0x000e620000002500 */
[----:B------:R-:W-:Y:S01]  /*0060*/  ULDC UR6, c[0x0][0x2c4] ;  /* 0x0000b10000067ab9 */ /* 0x000fe20000000800 */
[----:B------:R-:W2:Y:S01]  /*0070*/  S2R R85, SR_TID.X ;  /* 0x0000000000557919 */ /* 0x000ea20000002100 */
[----:B------:R-:W-:Y:S02]  /*0080*/  UISETP.NE.AND UP0, UPT, UR6, 0x1, UPT ;  /* 0x000000010600788c */ /* 0x000fe4000bf05270 */
[----:B------:R-:W-:Y:S02]  /*0090*/  ULDC.64 UR4, c[0x0][0x2c8] ;  /* 0x0000b20000047ab9 */ /* 0x000fe40000000a00 */
[----:B------:R-:W-:Y:S02]  /*00a0*/  UMOV UR7, 0x1 ;  /* 0x0000000100077882 */ /* 0x000fe40000000000 */
[----:B------:R-:W-:Y:S02]  /*00b0*/  UP2UR UR18, UPR, URZ, 0x1 ;  /* 0x000000013f127883 */ /* 0x000fe40008000000 */
[----:B------:R-:W-:-:S02]  /*00c0*/  ULDC UR9, c[0x0][0x168] ;  /* 0x00005a0000097ab9 */ /* 0x000fc40000000800 */
[----:B------:R-:W-:Y:S02]  /*00d0*/  UIADD3 UR9, UR7, -UR9, URZ ;  /* 0x8000000907097290 */ /* 0x000fe4000fffe03f */
[----:B-1----:R-:W-:-:S04]  /*00e0*/  USHF.L.U32 UR16, UR16, 0x7, URZ ;  /* 0x0000000710107899 */ /* 0x002fc8000800063f */
[----:B------:R-:W-:Y:S02]  /*00f0*/  @UP0 UIADD3 UR10, UR16, 0x7f, URZ ;  /* 0x0000007f100a0890 */ /* 0x000fe4000fffe03f */
[----:B------:R-:W-:Y:S02]  /*0100*/  UIADD3 UR8, UR16, 0x7f, URZ ;  /* 0x0000007f10087890 */ /* 0x000fe4000fffe03f */
[----:B------:R-:W-:-:S04]  /*0110*/  UIMAD.WIDE.U32 UR10, UR10, UR4, URZ ;  /* 0x000000040a0a72a5 */ /* 0x000fc8000f8e003f */
[----:B------:R-:W-:-:S03]  /*0120*/  @UP0 USHF.R.U32.HI UR8, URZ, UR5, UR11 ;  /* 0x000000053f080299 */ /* 0x000fc6000801160b */
[----:B------:R-:W-:Y:S02]  /*0130*/  ULDC.64 UR4, c[0x0][0x328] ;  /* 0x0000ca0000047ab9 */ /* 0x000fe40000000a00 */
[----:B------:R-:W-:-:S03]  /*0140*/  UISETP.LE.AND UP0, UPT, UR7, UR5, UPT ;  /* 0x000000050700728c */ /* 0x000fc6000bf03270 */
[----:B------:R-:W-:Y:S02]  /*0150*/  ULDC UR5, c[0x0][0x1d0] ;  /* 0x0000740000057ab9 */ /* 0x000fe40000000800 */
[----:B------:R-:W-:Y:S01]  /*0160*/  UIADD3 UR5, UR8, UR5, UR9 ;  /* 0x0000000508057290 */ /* 0x000fe2000fffe009 */
[----:B------:R-:W-:Y:S01]  /*0170*/  PLOP3.LUT P0, PT, PT, PT, UP0, 0x40, 0x0 ;  /* 0x000000000000781c */ /* 0x000fe20003f0e808 */
[----:B------:R-:W-:Y:S02]  /*0180*/  UP2UR UR17, UPR, URZ, 0x1 ;  /* 0x000000013f117883 */ /* 0x000fe40008000000 */
[----:B------:R-:W-:-:S10]  /*0190*/  UIADD3 UR8, UR5, UR4, URZ ;  /* 0x0000000405087290 */ /* 0x000fd4000fffe03f */
[----:B------:R-:W-:Y:S05]  /*01a0*/  @P0 BRA `(.L_x_157) ;  /* 0x0000014000000947 */ /* 0x000fea0003800000 */
[----:B--2---:R-:W-:Y:S01]  /*01b0*/  ISETP.LT.AND P0, PT, RZ, UR5, PT ;  /* 0x00000005ff007c0c */ /* 0x004fe2000bf01270 */
[----:B------:R-:W-:-:S12]  /*01c0*/  UIADD3 UR9, UR5, -0x1, URZ ;  /* 0xffffffff05097890 */ /* 0x000fd8000fffe03f */
[----:B------:R-:W-:Y:S05]  /*01d0*/  @P0 BRA `(.L_x_158) ;  /* 0x0000008000000947 */ /* 0x000fea0003800000 */
[----:B------:R-:W-:Y:S02]  /*01e0*/  ULDC UR4, c[0x0][0x32c] ;  /* 0x0000cb0000047ab9 */ /* 0x000fe40000000800 */
[----:B------:R-:W-:Y:S02]  /*01f0*/  UISETP.NE.AND UP0, UPT, UR7, UR4, UPT ;  /* 0x000000040700728c */ /* 0x000fe4000bf05270 */
[----:B------:R-:W-:-:S03]  /*0200*/  UIADD3 UR9, -UR5, URZ, URZ ;  /* 0x0000003f05097290 */ /* 0x000fc6000fffe13f */
[----:B------:R-:W-:Y:S02]  /*0210*/  ULDC.64 UR4, c[0x0][0x330] ;  /* 0x0000cc0000047ab9 */ /* 0x000fe40000000a00 */
[----:B------:R-:W-:-:S04]  /*0220*/  UIMAD.WIDE.U32 UR10, UR9, UR4, URZ ;  /* 0x00000004090a72a5 */ /* 0x000fc8000f8e003f */
[----:B------:R-:W-:-:S04]  /*0230*/  @UP0 USHF.R.U32.HI UR9, URZ, UR5, UR11 ;  /* 0x000000053f090299 */ /* 0x000fc8000801160b */
[----:B------:R-:W-:Y:S01]  /*0240*/  ULOP3.LUT UR9, URZ, UR9, URZ, 0x33, !UPT ;  /* 0x000000093f097292 */ /* 0x000fe2000f8e333f */
[----:B------:R-:W-:Y:S05]  /*0250*/  BRA `(.L_x_159) ;  /* 0x0000005000007947 */ /* 0x000fea0003800000 */
.L_x_158:
[----:B------:R-:W-:Y:S02]  /*0260*/  ULDC UR4, c[0x0][0x32c] ;  /* 0x0000cb0000047ab9 */ /* 0x000fe40000000800 */
[----:B------:R-:W-:-:S03]  /*0270*/  UISETP.NE.AND UP0, UPT, UR7, UR4, UPT ;  /* 0x000000040700728c */ /* 0x000fc6000bf05270 */
[----:B------:R-:W-:Y:S02]  /*0280*/  ULDC.64 UR4, c[0x0][0x330] ;  /* 0x0000cc0000047ab9 */ /* 0x000fe40000000a00 */
[----:B------:R-:W-:-:S06]  /*0290*/  UIMAD.WIDE.U32 UR10, UR9, UR4, URZ ;  /* 0x00000004090a72a5 */ /* 0x000fcc000f8e003f */
[----:B------:R-:W-:Y:S02]  /*02a0*/  @UP0 USHF.R.U32.HI UR9, URZ, UR5, UR11 ;  /* 0x000000053f090299 */ /* 0x000fe4000801160b */
.L_x_159:
[----:B------:R-:W-:Y:S02]  /*02b0*/  ULDC UR4, c[0x0][0x32c] ;  /* 0x0000cb0000047ab9 */ /* 0x000fe40000000800 */
[----:B------:R-:W-:-:S04]  /*02c0*/  UIMAD UR4, UR9, UR4, UR4 ;  /* 0x00000004090472a4 */ /* 0x000fc8000f8e0204 */
[----:B------:R-:W-:-:S04]  /*02d0*/  UISETP.LT.AND UP0, UPT, UR8, UR4, UPT ;  /* 0x000000040800728c */ /* 0x000fc8000bf01270 */
[----:B------:R-:W-:Y:S02]  /*02e0*/  USEL UR8, UR8, UR4, UP0 ;  /* 0x0000000408087287 */ /* 0x000fe40008000000 */
.L_x_157:
[----:B--2---:R-:W-:Y:S02]  /*02f0*/  UMOV UR12, 0x2f ;  /* 0x0000002f000c7882 */ /* 0x004fe40000000000 */
[----:B------:R-:W-:Y:S02]  /*0300*/  ULDC UR15, c[0x0][0x1d0] ;  /* 0x00007400000f7ab9 */ /* 0x000fe40000000800 */
[----:B------:R-:W-:Y:S02]  /*0310*/  UISETP.NE.AND UP0, UPT, UR6, 0x1, UPT ;  /* 0x000000010600788c */ /* 0x000fe4000bf05270 */
[----:B------:R-:W-:Y:S02]  /*0320*/  UIADD3 UR12, UR12, UR15, URZ ;  /* 0x0000000f0c0c7290 */ /* 0x000fe4000fffe03f */
[----:B------:R-:W-:Y:S02]  /*0330*/  ULDC.64 UR4, c[0x0][0x2c8] ;  /* 0x0000b20000047ab9 */ /* 0x000fe40000000a00 */
[----:B------:R-:W-:-:S02]  /*0340*/  UIMAD.WIDE.U32 UR10, UR16, UR4, URZ ;  /* 0x00000004100a72a5 */ /* 0x000fc4000f8e003f */
[----:B------:R-:W-:Y:S02]  /*0350*/  UIMAD.WIDE UR12, UR12, 0x2aaaaaab, URZ ;  /* 0x2aaaaaab0c0c78a5 */ /* 0x000fe4000f8e023f */
[----:B------:R-:W-:Y:S02]  /*0360*/  UIADD3 UR8, UR8, 0x2f, URZ ;  /* 0x0000002f08087890 */ /* 0x000fe4000fffe03f */
[----:B------:R-:W-:Y:S02]  /*0370*/  UISETP.NE.AND UP1, UPT, UR17, URZ, UPT ;  /* 0x0000003f1100728c */ /* 0x000fe4000bf25270 */
[----:B------:R-:W-:Y:S02]  /*0380*/  UIMAD.WIDE UR8, UR8, 0x2aaaaaab, URZ ;  /* 0x2aaaaaab080878a5 */ /* 0x000fe4000f8e023f */
[----:B------:R-:W-:Y:S02]  /*0390*/  @UP0 UMOV UR7, UR11 ;  /* 0x0000000b00070c82 */ /* 0x000fe40008000000 */
[----:B------:R-:W-:Y:S01]  /*03a0*/  UMOV UR4, UR16 ;  /* 0x0000001000047c82 */ /* 0x000fe20008000000 */
[----:B------:R-:W-:Y:S01]  /*03b0*/  PLOP3.LUT P0, PT, PT, PT, UP1, 0x40, 0x0 ;  /* 0x000000000000781c */ /* 0x000fe20003f0e818 */
[----:B------:R-:W-:-:S02]  /*03c0*/  UMOV UR11, UR13 ;  /* 0x0000000d000b7c82 */ /* 0x000fc40008000000 */
[----:B------:R-:W-:Y:S02]  /*03d0*/  @UP0 USHF.R.U32.HI UR4, URZ, UR5, UR7 ;  /* 0x000000053f040299 */ /* 0x000fe40008011607 */
[----:B------:R-:W-:Y:S02]  /*03e0*/  USHF.R.U32.HI UR7, URZ, 0x1f, UR9 ;  /* 0x0000001f3f077899 */ /* 0x000fe40008011609 */
[----:B------:R-:W-:Y:S02]  /*03f0*/  USHF.R.U32.HI UR8, URZ, 0x1f, UR11 ;  /* 0x0000001f3f087899 */ /* 0x000fe4000801160b */
[----:B------:R-:W-:Y:S02]  /*0400*/  ULDC UR10, c[0x0][0x168] ;  /* 0x00005a00000a7ab9 */ /* 0x000fe40000000800 */
[----:B------:R-:W-:Y:S02]  /*0410*/  UIADD3 UR15, UR15, -UR10, URZ ;  /* 0x8000000a0f0f7290 */ /* 0x000fe4000fffe03f */
[----:B------:R-:W-:-:S02]  /*0420*/  ULEA.HI.SX32 UR9, UR9, UR7, 0x1d ;  /* 0x0000000709097291 */ /* 0x000fc4000f8fea3f */
[----:B------:R-:W-:Y:S02]  /*0430*/  ULEA.HI.SX32 UR8, UR11, UR8, 0x1d ;  /* 0x000000080b087291 */ /* 0x000fe4000f8fea3f */
[----:B------:R-:W-:Y:S02]  /*0440*/  UIADD3 UR4, UR15, UR4, URZ ;  /* 0x000000040f047290 */ /* 0x000fe4000fffe03f */
[----:B------:R-:W-:Y:S02]  /*0450*/  UISETP.LT.AND UP0, UPT, UR8, UR9, UPT ;  /* 0x000000090800728c */ /* 0x000fe4000bf01270 */
[----:B------:R-:W-:Y:S02]  /*0460*/  ULDC UR5, c[0x0][0x324] ;  /* 0x0000c90000057ab9 */ /* 0x000fe40000000800 */
[----:B------:R-:W-:Y:S02]  /*0470*/  UIADD3 UR7, UR4, -UR5, URZ ;  /* 0x8000000504077290 */ /* 0x000fe4000fffe03f */
[----:B------:R-:W-:Y:S01]  /*0480*/  USEL UR13, UR8, UR9, UP0 ;  /* 0x00000009080d7287 */ /* 0x000fe20008000000 */
[----:B------:R-:W-:Y:S05]  /*0490*/  @P0 BRA `(.L_x_160) ;  /* 0x0000015000000947 */ /* 0x000fea0003800000 */
[----:B------:R-:W-:Y:S02]  /*04a0*/  UMOV UR8, UR4 ;  /* 0x0000000400087c82 */ /* 0x000fe40008000000 */
[----:B------:R-:W-:-:S06]  /*04b0*/  UISETP.GT.AND UP0, UPT, UR8, -0x1, UPT ;  /* 0xffffffff0800788c */ /* 0x000fcc000bf04270 */
[----:B------:R-:W-:-:S13]  /*04c0*/  PLOP3.LUT P0, PT, PT, PT, UP0, 0x80, 0x0 ;  /* 0x000000000000781c */ /* 0x000fda0003f0f008 */
[----:B------:R-:W-:Y:S05]  /*04d0*/  @P0 BRA `(.L_x_161) ;  /* 0x0000008000000947 */ /* 0x000fea0003800000 */
[----:B------:R-:W-:Y:S02]  /*04e0*/  ULDC UR4, c[0x0][0x32c] ;  /* 0x0000cb0000047ab9 */ /* 0x000fe40000000800 */
[----:B------:R-:W-:Y:S02]  /*04f0*/  UISETP.NE.AND UP0, UPT, UR4, 0x1, UPT ;  /* 0x000000010400788c */ /* 0x000fe4000bf05270 */
[----:B------:R-:W-:Y:S02]  /*0500*/  ULOP3.LUT UR8, URZ, UR8, URZ, 0x33, !UPT ;  /* 0x000000083f087292 */ /* 0x000fe4000f8e333f */
[----:B------:R-:W-:Y:S02]  /*0510*/  ULDC.64 UR4, c[0x0][0x330] ;  /* 0x0000cc0000047ab9 */ /* 0x000fe40000000a00 */
[----:B------:R-:W-:-:S05]  /*0520*/  UIMAD.WIDE.U32 UR10, UR8, UR4, URZ ;  /* 0x00000004080a72a5 */ /* 0x000fca000f8e003f */
[----:B------:R-:W-:-:S04]  /*0530*/  @UP0 USHF.R.U32.HI UR8, URZ, UR5, UR11 ;  /* 0x000000053f080299 */ /* 0x000fc8000801160b */
[----:B------:R-:W-:Y:S01]  /*0540*/  ULOP3.LUT UR8, URZ, UR8, URZ, 0x33, !UPT ;  /* 0x000000083f087292 */ /* 0x000fe2000f8e333f */
[----:B------:R-:W-:Y:S05]  /*0550*/  BRA `(.L_x_162) ;  /* 0x0000005000007947 */ /* 0x000fea0003800000 */
.L_x_161:
[----:B------:R-:W-:Y:S02]  /*0560*/  ULDC UR4, c[0x0][0x32c] ;  /* 0x0000cb0000047ab9 */ /* 0x000fe40000000800 */
[----:B------:R-:W-:-:S03]  /*0570*/  UISETP.NE.AND UP0, UPT, UR4, 0x1, UPT ;  /* 0x000000010400788c */ /* 0x000fc6000bf05270 */
[----:B------:R-:W-:Y:S02]  /*0580*/  ULDC.64 UR4, c[0x0][0x330] ;  /* 0x0000cc0000047ab9 */ /* 0x000fe40000000a00 */
[----:B------:R-:W-:-:S06]  /*0590*/  UIMAD.WIDE.U32 UR10, UR8, UR4, URZ ;  /* 0x00000004080a72a5 */ /* 0x000fcc000f8e003f */
[----:B------:R-:W-:Y:S02]  /*05a0*/  @UP0 USHF.R.U32.HI UR8, URZ, UR5, UR11 ;  /* 0x000000053f080299 */ /* 0x000fe4000801160b */
.L_x_162:
[----:B------:R-:W-:Y:S02]  /*05b0*/  ULDC UR4, c[0x0][0x32c] ;  /* 0x0000cb0000047ab9 */ /* 0x000fe40000000800 */
[----:B------:R-:W-:-:S04]  /*05c0*/  UIMAD UR4, UR8, UR4, URZ ;  /* 0x00000004080472a4 */ /* 0x000fc8000f8e023f */
[----:B------:R-:W-:-:S04]  /*05d0*/  UISETP.LT.AND UP0, UPT, UR7, UR4, UPT ;  /* 0x000000040700728c */ /* 0x000fc8000bf01270 */
[----:B------:R-:W-:-:S04]  /*05e0*/  USEL UR7, UR7, UR4, !UP0 ;  /* 0x0000000407077287 */ /* 0x000fc8000c000000 */
.L_x_160:
[----:B------:R-:W-:Y:S01]  /*05f0*/  UIMAD.WIDE UR4, UR7, 0x2aaaaaab, URZ ;  /* 0x2aaaaaab070478a5 */ /* 0x000fe2000f8e023f */
[----:B------:R-:W-:Y:S01]  /*0600*/  PLOP3.LUT P2, PT, PT, PT, PT, 0x80, 0x0 ;  /* 0x000000000000781c */ /* 0x000fe20003f4f070 */
[----:B------:R-:W-:Y:S01]  /*0610*/  ULDC.64 UR24, c[0x0][0x118] ;  /* 0x0000460000187ab9 */ /* 0x000fe20000000a00 */
[----:B------:R-:W-:Y:S01]  /*0620*/  CS2R R130, SRZ ;  /* 0x0000000000827805 */ /* 0x000fe2000001ff00 */
[----:B------:R-:W-:Y:S01]  /*0630*/  USHF.R.U32.HI UR4, URZ, 0x1f, UR5 ;  /* 0x0000001f3f047899 */ /* 0x000fe20008011605 */
[----:B------:R-:W-:Y:S01]  /*0640*/  CS2R R22, SRZ ;  /* 0x0000000000167805 */ /* 0x000fe2000001ff00 */
[----:B------:R-:W-:Y:S01]  /*0650*/  IMAD.MOV.U32 R128, RZ, RZ, RZ ;  /* 0x000000ffff807224 */ /* 0x000fe200078e00ff */
[----:B------:R-:W-:Y:S01]  /*0660*/  CS2R R126, SRZ ;  /* 0x00000000007e7805 */ /* 0x000fe2000001ff00 */
[----:B------:R-:W-:Y:S01]  /*0670*/  ULEA.HI.SX32 UR4, UR5, UR4, 0x1d ;  /* 0x0000000405047291 */ /* 0x000fe2000f8fea3f */
[----:B------:R-:W-:Y:S01]  /*0680*/  IMAD.MOV.U32 R124, RZ, RZ, RZ ;  /* 0x000000ffff7c7224 */ /* 0x000fe200078e00ff */
[----:B------:R-:W-:Y:S01]  /*0690*/  CS2R R122, SRZ ;  /* 0x00000000007a7805 */ /* 0x000fe2000001ff00 */
[----:B------:R-:W-:Y:S01]  /*06a0*/  CS2R R24, SRZ ;  /* 0x0000000000187805 */ /* 0x000fe2000001ff00 */
[----:B------:R-:W-:Y:S01]  /*06b0*/  UISETP.LT.AND UP0, UPT, URZ, UR4, UPT ;  /* 0x000000043f00728c */ /* 0x000fe2000bf01270 */
[----:B------:R-:W-:Y:S01]  /*06c0*/  MOV R120, RZ ;  /* 0x000000ff00787202 */ /* 0x000fe20000000f00 */
[----:B------:R-:W-:Y:S01]  /*06d0*/  CS2R R118, SRZ ;  /* 0x0000000000767805 */ /* 0x000fe2000001ff00 */
[----:B------:R-:W-:Y:S01]  /*06e0*/  IMAD.MOV.U32 R116, RZ, RZ, RZ ;  /* 0x000000ffff747224 */ /* 0x000fe200078e00ff */
[----:B------:R-:W-:Y:S01]  /*06f0*/  USEL UR12, URZ, UR4, !UP0 ;  /* 0x000000043f0c7287 */ /* 0x000fe2000c000000 */
[----:B------:R-:W-:Y:S01]  /*0700*/  CS2R R114, SRZ ;  /* 0x0000000000727805 */ /* 0x000fe2000001ff00 */
[----:B------:R-:W-:Y:S01]  /*0710*/  CS2R R26, SRZ ;  /* 0x00000000001a7805 */ /* 0x000fe2000001ff00 */
[----:B------:R-:W-:Y:S01]  /*0720*/  MOV R112, RZ ;  /* 0x000000ff00707202 */ /* 0x000fe20000000f00 */
[----:B------:R-:W-:Y:S01]  /*0730*/  UISETP.GT.AND UP0, UPT, UR13, UR12, UPT ;  /* 0x0000000c0d00728c */ /* 0x000fe2000bf04270 */
[----:B------:R-:W-:Y:S01]  /*0740*/  CS2R R110, SRZ ;  /* 0x00000000006e7805 */ /* 0x000fe2000001ff00 */
[----:B------:R-:W-:Y:S01]  /*0750*/  IMAD.MOV.U32 R108, RZ, RZ, RZ ;  /* 0x000000ffff6c7224 */ /* 0x000fe200078e00ff */
[----:B------:R-:W-:Y:S01]  /*0760*/  CS2R R106, SRZ ;  /* 0x00000000006a7805 */ /* 0x000fe2000001ff00 */
[----:B------:R-:W-:Y:S01]  /*0770*/  CS2R R28, SRZ ;  /* 0x00000000001c7805 */ /* 0x000fe2000001ff00 */
[----:B------:R-:W-:Y:S01]  /*0780*/  MOV R104, RZ ;  /* 0x000000ff00687202 */ /* 0x000fe20000000f00 */
[----:B------:R-:W-:Y:S01]  /*0790*/  CS2R R102, SRZ ;  /* 0x0000000000667805 */ /* 0x000fe2000001ff00 */
[----:B------:R-:W-:Y:S01]  /*07a0*/  PLOP3.LUT P0, PT, PT, PT, UP0, 0x80, 0x0 ;  /* 0x000000000000781c */ /* 0x000fe20003f0f008 */
[----:B------:R-:W-:Y:S01]  /*07b0*/  IMAD.MOV.U32 R100, RZ, RZ, RZ ;  /* 0x000000ffff647224 */ /* 0x000fe200078e00ff */
        /* <DEDUP_REMOVED lines=53> */
[----:B------:R-:W-:Y:S01]  /*0b10*/  ISETP.NE.U32.AND P0, PT, RZ, c[0x0][0x340], PT ;  /* 0x0000d000ff007a0c */ /* 0x000fe20003f05070 */
[----:B------:R-:W2:Y:S01]  /*0b20*/  LDL.LU R89, [R1+0x28] ;  /* 0x0000280001597983 */ /* 0x000ea20000300800 */
[----:B------:R-:W-:-:S02]  /*0b30*/  UISETP.NE.AND UP0, UPT, UR18, URZ, UPT ;  /* 0x0000003f1200728c */ /* 0x000fc4000bf05270 */
[----:B------:R-:W-:-:S13]  /*0b40*/  ISETP.NE.AND.EX P3, PT, RZ, c[0x0][0x344], PT, P0 ;  /* 0x0000d100ff007a0c */ /* 0x000fda0003f65300 */
[----:B------:R-:W-:-:S04]  /*0b50*/  @P3 IMAD.MOV.U32 R2, RZ, RZ, 0x4 ;  /* 0x00000004ff023424 */ /* 0x000fc800078e00ff */
[----:B------:R-:W-:-:S05]  /*0b60*/  @P3 IMAD.WIDE R2, R16, R2, c[0x0][0x340] ;  /* 0x0000d00010023625 */ /* 0x000fca00078e0202 */
[----:B------:R1:W3:Y:S01]  /*0b70*/  @P3 LDG.E R10, [R2.64] ;  /* 0x00000018020a3981 */ /* 0x0002e2000c1e1900 */
[----:B------:R-:W-:Y:S01]  /*0b80*/  SHF.R.S32.HI R75, RZ, 0x1f, R85 ;  /* 0x0000001fff4b7819 */ /* 0x000fe20000011455 */
[----:B------:R-:W-:Y:S01]  /*0b90*/  ULDC UR4, c[0x0][0x168] ;  /* 0x00005a0000047ab9 */ /* 0x000fe20000000800 */
[----:B------:R-:W-:Y:S01]  /*0ba0*/  PLOP3.LUT P1, PT, PT, PT, UP0, 0x80, 0x0 ;  /* 0x000000000000781c */ /* 0x000fe20003f2f008 */
[----:B------:R-:W4:Y:S01]  /*0bb0*/  S2R R24, SR_CTAID.Y ;  /* 0x0000000000187919 */ /* 0x000f220000002600 */
[----:B------:R-:W-:Y:S01]  /*0bc0*/  PLOP3.LUT P0, PT, PT, PT, UP0, 0x80, 0x0 ;  /* 0x000000000000781c */ /* 0x000fe20003f0f008 */
[----:B------:R-:W-:Y:S01]  /*0bd0*/  UIMAD UR4, UR6, UR4, URZ ;  /* 0x00000004060472a4 */ /* 0x000fe2000f8e023f */
[----:B------:R-:W-:Y:S01]  /*0be0*/  SHF.R.S32.HI R8, RZ, 0x1f, R16 ;  /* 0x0000001fff087819 */ /* 0x000fe20000011410 */
[----:B------:R-:W-:Y:S01]  /*0bf0*/  UMOV UR14, 0x30 ;  /* 0x00000030000e7882 */ /* 0x000fe20000000000 */
[----:B------:R-:W-:Y:S01]  /*0c00*/  LEA.HI R74, R75, R85, RZ, 0x5 ;  /* 0x000000554b4a7211 */ /* 0x000fe200078f28ff */
[----:B------:R-:W-:-:S02]  /*0c10*/  UIMAD UR10, UR13, -0x30, UR14 ;  /* 0xffffffd00d0a78a4 */ /* 0x000fc4000f8e020e */
[----:B------:R-:W-:Y:S01]  /*0c20*/  ULDC UR9, c[0x0][0x1d0] ;  /* 0x0000740000097ab9 */ /* 0x000fe20000000800 */
[----:B------:R-:W-:Y:S01]  /*0c30*/  SHF.R.S32.HI R73, RZ, 0x5, R74 ;  /* 0x00000005ff497819 */ /* 0x000fe2000001144a */
[----:B------:R-:W-:Y:S02]  /*0c40*/  UIADD3 UR9, UR10, UR9, URZ ;  /* 0x000000090a097290 */ /* 0x000fe4000fffe03f */
[----:B------:R-:W-:Y:S01]  /*0c50*/  ULDC.64 UR6, c[0x0][0x1e0] ;  /* 0x0000780000067ab9 */ /* 0x000fe20000000a00 */
[----:B------:R-:W-:Y:S01]  /*0c60*/  IMAD.U32 R72, RZ, RZ, UR10 ;  /* 0x0000000aff487e24 */ /* 0x000fe2000f8e00ff */
[----:B------:R-:W-:Y:S02]  /*0c70*/  UISETP.LT.AND UP0, UPT, UR9, 0x30, UPT ;  /* 0x000000300900788c */ /* 0x000fe4000bf01270 */
[----:B------:R-:W-:Y:S02]  /*0c80*/  UIMAD.WIDE.U32 UR22, UR14, UR6, URZ ;  /* 0x000000060e1672a5 */ /* 0x000fe4000f8e003f */
[----:B------:R-:W-:-:S02]  /*0c90*/  USEL UR8, UR9, 0x30, UP0 ;  /* 0x0000003009087887 */ /* 0x000fc40008000000 */
[----:B------:R-:W-:Y:S01]  /*0ca0*/  UIMAD UR14, UR14, UR7, URZ ;  /* 0x000000070e0e72a4 */ /* 0x000fe2000f8e023f */
[----:B-1----:R-:W-:Y:S01]  /*0cb0*/  LEA.HI R2, R75, R85, RZ, 0x3 ;  /* 0x000000554b027211 */ /* 0x002fe200078f18ff */
[----:B------:R-:W-:Y:S01]  /*0cc0*/  UIADD3 UR11, UR13, -0x1, URZ ;  /* 0xffffffff0d0b7890 */ /* 0x000fe2000fffe03f */
[----:B----4-:R-:W-:Y:S01]  /*0cd0*/  SHF.R.S32.HI R25, RZ, 0x1f, R24 ;  /* 0x0000001fff197819 */ /* 0x010fe20000011418 */
[----:B------:R-:W-:Y:S01]  /*0ce0*/  IMAD.WIDE.U32 R6, R24, c[0x0][0x1b8], RZ ;  /* 0x00006e0018067a25 */ /* 0x000fe200078e00ff */
[----:B------:R-:W-:Y:S01]  /*0cf0*/  LOP3.LUT R0, R2, 0xfffffff8, RZ, 0xc0, !PT ;  /* 0xfffffff802007812 */ /* 0x000fe200078ec0ff */
[----:B------:R-:W-:Y:S01]  /*0d00*/  UIADD3 UR14, UR23, UR14, URZ ;  /* 0x0000000e170e7290 */ /* 0x000fe2000fffe03f */
[----:B------:R-:W-:Y:S01]  /*0d10*/  SHF.R.S32.HI R77, RZ, 0x3, R2 ;  /* 0x00000003ff4d7819 */ /* 0x000fe20000011402 */
[----:B------:R-:W-:Y:S01]  /*0d20*/  IMAD R2, R25, c[0x0][0x1b8], RZ ;  /* 0x00006e0019027a24 */ /* 0x000fe200078e02ff */
[----:B------:R-:W-:Y:S01]  /*0d30*/  UISETP.GT.AND UP0, UPT, UR11, UR12, UPT ;  /* 0x0000000c0b00728c */ /* 0x000fe2000bf04270 */
[----:B------:R-:W-:Y:S01]  /*0d40*/  IMAD.IADD R22, R85, 0x1, -R0 ;  /* 0x0000000155167824 */ /* 0x000fe200078e0a00 */
[----:B------:R-:W-:Y:S01]  /*0d50*/  IADD3 R15, R77, UR16, RZ ;  /* 0x000000104d0f7c10 */ /* 0x000fe2000fffe0ff */
[----:B------:R-:W-:Y:S01]  /*0d60*/  IMAD R2, R24, c[0x0][0x1bc], R2 ;  /* 0x00006f0018027a24 */ /* 0x000fe200078e0202 */
[----:B------:R-:W-:Y:S01]  /*0d70*/  UIMAD UR19, UR14, UR11, URZ ;  /* 0x0000000b0e1372a4 */ /* 0x000fe2000f8e023f */
[----:B------:R-:W-:Y:S01]  /*0d80*/  IMAD R0, R22, 0x20, R77 ;  /* 0x0000002016007824 */ /* 0x000fe200078e024d */
[----:B------:R-:W-:Y:S01]  /*0d90*/  STL [R1+0x80], R77 ;  /* 0x0000804d01007387 */ /* 0x000fe20000100800 */
[----:B------:R-:W-:-:S02]  /*0da0*/  IMAD.IADD R3, R7, 0x1, R2 ;  /* 0x0000000107037824 */ /* 0x000fc400078e0202 */
[----:B------:R-:W-:Y:S01]  /*0db0*/  IMAD R7, R8, c[0x0][0x1c0], RZ ;  /* 0x0000700008077a24 */ /* 0x000fe200078e02ff */
[----:B------:R-:W-:Y:S01]  /*0dc0*/  IADD3 R4, R0, UR16, RZ ;  /* 0x0000001000047c10 */ /* 0x000fe2000fffe0ff */
[----:B------:R-:W-:Y:S02]  /*0dd0*/  IMAD.MOV.U32 R2, RZ, RZ, R6 ;  /* 0x000000ffff027224 */ /* 0x000fe400078e0006 */
[----:B------:R-:W-:Y:S02]  /*0de0*/  IMAD R6, R16, c[0x0][0x1c4], R7 ;  /* 0x0000710010067a24 */ /* 0x000fe400078e0207 */
[----:B------:R-:W-:-:S04]  /*0df0*/  @P1 IMAD.HI.U32 R5, R4, c[0x0][0x2c8], RZ ;  /* 0x0000b20004051a27 */ /* 0x000fc800078e00ff */
[----:B------:R-:W-:Y:S01]  /*0e00*/  IMAD.MOV.U32 R0, RZ, RZ, R4 ;  /* 0x000000ffff007224 */ /* 0x000fe200078e0004 */
[----:B------:R-:W-:Y:S01]  /*0e10*/  @P0 SHF.R.U32.HI R0, RZ, c[0x0][0x2cc], R5 ;  /* 0x0000b300ff000a19 */ /* 0x000fe20000011605 */
[----:B------:R-:W-:-:S03]  /*0e20*/  IMAD.WIDE.U32 R2, R16, c[0x0][0x1c0], R2 ;  /* 0x0000700010027a25 */ /* 0x000fc600078e0002 */
[--C-:B------:R-:W-:Y:S01]  /*0e30*/  SHF.R.S32.HI R7, RZ, 0x1f, R0.reuse ;  /* 0x0000001fff077819 */ /* 0x100fe20000011400 */
[----:B------:R-:W-:Y:S02]  /*0e40*/  IMAD.MOV R5, RZ, RZ, -R0 ;  /* 0x000000ffff057224 */ /* 0x000fe400078e0a00 */
[----:B------:R-:W-:Y:S02]  /*0e50*/  IMAD.IADD R3, R3, 0x1, R6 ;  /* 0x0000000103037824 */ /* 0x000fe400078e0206 */
[----:B------:R-:W-:Y:S02]  /*0e60*/  IMAD R5, R5, c[0x0][0x2c4], R4 ;  /* 0x0000b10005057a24 */ /* 0x000fe400078e0204 */
[----:B------:R-:W-:Y:S02]  /*0e70*/  IMAD R7, R7, c[0x0][0x1b0], RZ ;  /* 0x00006c0007077a24 */ /* 0x000fe400078e02ff */
[----:B------:R-:W-:Y:S01]  /*0e80*/  IMAD.WIDE.U32 R2, R0, c[0x0][0x1b0], R2 ;  /* 0x00006c0000027a25 */ /* 0x000fe200078e0002 */
[----:B------:R-:W-:-:S03]  /*0e90*/  SHF.R.S32.HI R4, RZ, 0x1f, R5 ;  /* 0x0000001fff047819 */ /* 0x000fc60000011405 */
[----:B------:R-:W-:Y:S01]  /*0ea0*/  IMAD R0, R0, c[0x0][0x1b4], R7 ;  /* 0x00006d0000007a24 */ /* 0x000fe200078e0207 */
[----:B------:R-:W-:-:S03]  /*0eb0*/  LEA.HI R7, R75, R85, RZ, 0x6 ;  /* 0x000000554b077211 */ /* 0x000fc600078f30ff */
[----:B------:R-:W-:Y:S02]  /*0ec0*/  IMAD.IADD R3, R3, 0x1, R0 ;  /* 0x0000000103037824 */ /* 0x000fe400078e0200 */
[----:B------:R-:W-:Y:S02]  /*0ed0*/  IMAD R0, R4, c[0x0][0x1a8], RZ ;  /* 0x00006a0004007a24 */ /* 0x000fe400078e02ff */
[----:B------:R-:W-:-:S04]  /*0ee0*/  IMAD.WIDE.U32 R2, R5, c[0x0][0x1a8], R2 ;  /* 0x00006a0005027a25 */ /* 0x000fc800078e0002 */
[----:B------:R-:W-:Y:S01]  /*0ef0*/  IMAD R0, R5, c[0x0][0x1ac], R0 ;  /* 0x00006b0005007a24 */ /* 0x000fe200078e0200 */
[----:B------:R-:W-:Y:S01]  /*0f00*/  BAR.SYNC.DEFER_BLOCKING 0x0 ;  /* 0x0000000000007b1d */ /* 0x000fe20000010000 */
[----:B------:R-:W-:Y:S01]  /*0f10*/  IMAD.SHL.U32 R4, R77, 0x40, RZ ;  /* 0x000000404d047824 */ /* 0x000fe200078e00ff */
[----:B------:R-:W-:Y:S01]  /*0f20*/  LEA R21, P0, R2, c[0x0][0x160], 0x1 ;  /* 0x0000580002157a11 */ /* 0x000fe200078008ff */
[----:B------:R-:W-:-:S03]  /*0f30*/  IMAD.IADD R0, R3, 0x1, R0 ;  /* 0x0000000103007824 */ /* 0x000fc600078e0200 */
[----:B------:R-:W-:Y:S02]  /*0f40*/  LOP3.LUT R3, R4, 0x1c0, RZ, 0xc0, !PT ;  /* 0x000001c004037812 */ /* 0x000fe400078ec0ff */
[----:B------:R-:W-:Y:S01]  /*0f50*/  LEA.HI.X R20, R2, c[0x0][0x164], R0, 0x1, P0 ;  /* 0x0000590002147a11 */ /* 0x000fe200000f0c00 */
[----:B------:R-:W1:Y:S01]  /*0f60*/  SHFL.IDX PT, R4, R21, RZ, 0x181f ;  /* 0x00181fff15047589 */ /* 0x000e6200000e0000 */
[----:B------:R-:W-:Y:S01]  /*0f70*/  IMAD.SHL.U32 R2, R22, 0x8, RZ ;  /* 0x0000000816027824 */ /* 0x000fe200078e00ff */
[----:B------:R-:W-:Y:S02]  /*0f80*/  SHF.R.U32.HI R0, RZ, 0x3, R3 ;  /* 0x00000003ff007819 */ /* 0x000fe40000011603 */
[----:B------:R-:W4:Y:S01]  /*0f90*/  SHFL.IDX PT, R5, R20, RZ, 0x181f ;  /* 0x00181fff14057589 */ /* 0x000f2200000e0000 */
[----:B------:R-:W-:Y:S02]  /*0fa0*/  ISETP.GE.AND P0, PT, R15, UR4, PT ;  /* 0x000000040f007c0c */ /* 0x000fe4000bf06270 */
[----:B------:R-:W-:Y:S01]  /*0fb0*/  LOP3.LUT R6, R3, 0x38, R2, 0xf8, !PT ;  /* 0x0000003803067812 */ /* 0x000fe200078ef802 */
[----:B------:R-:W-:Y:S01]  /*0fc0*/  IMAD.SHL.U32 R3, R7, 0x8, RZ ;  /* 0x0000000807037824 */ /* 0x000fe200078e00ff */
[----:B------:R-:W-:-:S02]  /*0fd0*/  IADD3 R7, R15, 0x20, RZ ;  /* 0x000000200f077810 */ /* 0x000fc40007ffe0ff */
[----:B------:R-:W-:Y:S02]  /*0fe0*/  LOP3.LUT R0, R6, R0, RZ, 0x3c, !PT ;  /* 0x0000000006007212 */ /* 0x000fe400078e3cff */
[----:B------:R-:W-:Y:S02]  /*0ff0*/  IADD3 R6, R15, 0x40, RZ ;  /* 0x000000400f067810 */ /* 0x000fe40007ffe0ff */
[----:B------:R-:W-:Y:S02]  /*1000*/  LOP3.LUT R13, R0, 0xfffffe00, R3, 0xf8, !PT ;  /* 0xfffffe00000d7812 */ /* 0x000fe400078ef803 */
[C---:B------:R-:W-:Y:S02]  /*1010*/  IADD3 R0, R2.reuse, 0x40, RZ ;  /* 0x0000004002007810 */ /* 0x040fe40007ffe0ff */
[C---:B------:R-:W-:Y:S01]  /*1020*/  IADD3 R14, R2.reuse, 0x80, RZ ;  /* 0x00000080020e7810 */ /* 0x040fe20007ffe0ff */
[----:B------:R-:W-:Y:S01]  /*1030*/  IMAD.SHL.U32 R76, R13, 0x2, RZ ;  /* 0x000000020d4c7824 */ /* 0x000fe200078e00ff */
[----:B------:R-:W-:-:S02]  /*1040*/  IADD3 R23, R2, 0xc0, RZ ;  /* 0x000000c002177810 */ /* 0x000fc40007ffe0ff */
[----:B------:R-:W-:Y:S02]  /*1050*/  ISETP.GE.AND P2, PT, R7, UR4, PT ;  /* 0x0000000407007c0c */ /* 0x000fe4000bf46270 */
[----:B------:R-:W-:Y:S01]  /*1060*/  @!P0 SHF.R.S32.HI R12, RZ, 0x1f, R0 ;  /* 0x0000001fff0c8819 */ /* 0x000fe20000011400 */
[----:B------:R-:W-:Y:S01]  /*1070*/  STL [R1+0x4], R76 ;  /* 0x0000044c01007387 */ /* 0x000fe20000100800 */
[----:B------:R-:W-:Y:S02]  /*1080*/  ISETP.GE.AND P1, PT, R6, UR4, PT ;  /* 0x0000000406007c0c */ /* 0x000fe4000bf26270 */
[----:B------:R-:W-:Y:S02]  /*1090*/  @!P0 SHF.R.S32.HI R7, RZ, 0x1f, R14 ;  /* 0x0000001fff078819 */ /* 0x000fe4000001140e */
[----:B------:R-:W-:Y:S02]  /*10a0*/  @!P0 SHF.R.S32.HI R6, RZ, 0x1f, R23 ;  /* 0x0000001fff068819 */ /* 0x000fe40000011417 */
[----:B------:R-:W-:-:S02]  /*10b0*/  SHF.R.S32.HI R3, RZ, 0x1f, R2 ;  /* 0x0000001fff037819 */ /* 0x000fc40000011402 */
[----:B------:R-:W-:Y:S02]  /*10c0*/  ISETP.GE.AND P6, PT, R0, c[0x0][0x198], PT ;  /* 0x0000660000007a0c */ /* 0x000fe40003fc6270 */
[----:B------:R-:W-:Y:S02]  /*10d0*/  ISETP.GE.AND P5, PT, R14, c[0x0][0x198], PT ;  /* 0x000066000e007a0c */ /* 0x000fe40003fa6270 */
[----:B------:R-:W-:Y:S02]  /*10e0*/  IADD3 R15, R15, 0x60, RZ ;  /* 0x000000600f0f7810 */ /* 0x000fe40007ffe0ff */
[----:B--2---:R-:W-:Y:S02]  /*10f0*/  LOP3.LUT R89, R89, 0xfffffffe, RZ, 0xc0, !PT ;  /* 0xfffffffe59597812 */ /* 0x004fe400078ec0ff */
[----:B---3--:R-:W-:Y:S01]  /*1100*/  @P3 SHF.R.S32.HI R11, RZ, 0x1f, R10 ;  /* 0x0000001fff0b3819 */ /* 0x008fe2000001140a */
[----:B------:R-:W-:Y:S01]  /*1110*/  @!P3 IMAD.MOV.U32 R10, RZ, RZ, R16 ;  /* 0x000000ffff0ab224 */ /* 0x000fe200078e0010 */
[----:B------:R-:W-:Y:S01]  /*1120*/  @!P0 LEA.HI R16, R12, R0, RZ, 0x3 ;  /* 0x000000000c108211 */ /* 0x000fe200078f18ff */
[----:B------:R-:W-:Y:S01]  /*1130*/  @!P3 IMAD.MOV.U32 R11, RZ, RZ, R8 ;  /* 0x000000ffff0bb224 */ /* 0x000fe200078e0008 */
[----:B-1----:R-:W-:-:S02]  /*1140*/  @!P0 LEA R8, P4, R2, R4, 0x1 ;  /* 0x0000000402088211 */ /* 0x002fc400078808ff */
[----:B------:R-:W-:Y:S02]  /*1150*/  @!P0 LEA.HI R12, R7, R14, RZ, 0x3 ;  /* 0x0000000e070c8211 */ /* 0x000fe400078f18ff */
[----:B------:R-:W-:Y:S02]  /*1160*/  ISETP.GE.AND P3, PT, R2, c[0x0][0x198], PT ;  /* 0x0000660002007a0c */ /* 0x000fe40003f66270 */
[----:B------:R-:W-:Y:S02]  /*1170*/  @!P0 LEA.HI R7, R6, R23, RZ, 0x3 ;  /* 0x0000001706078211 */ /* 0x000fe400078f18ff */
[----:B----4-:R-:W-:Y:S01]  /*1180*/  @!P0 LEA.HI.X R9, R2, R5, R3, 0x1, P4 ;  /* 0x0000000502098211 */ /* 0x010fe200020f0c03 */
[----:B------:R-:W1:Y:S01]  /*1190*/  SHFL.IDX PT, R6, R21, 0x1, 0x181f ;  /* 0x00381f0015067f89 */ /* 0x000e6200000e0000 */
[----:B------:R-:W-:Y:S02]  /*11a0*/  ISETP.GE.AND P4, PT, R23, c[0x0][0x198], PT ;  /* 0x0000660017007a0c */ /* 0x000fe40003f86270 */
[----:B------:R-:W-:-:S02]  /*11b0*/  @!P0 LOP3.LUT R16, R16, 0xfffffff8, RZ, 0xc0, !PT ;  /* 0xfffffff810108812 */ /* 0x000fc400078ec0ff */
[----:B------:R-:W-:Y:S02]  /*11c0*/  @!P0 LOP3.LUT R12, R12, 0xfffffff8, RZ, 0xc0, !PT ;  /* 0xfffffff80c0c8812 */ /* 0x000fe400078ec0ff */
[----:B------:R-:W-:Y:S01]  /*11d0*/  @!P0 LOP3.LUT R18, R7, 0xfffffff8, RZ, 0xc0, !PT ;  /* 0xfffffff807128812 */ /* 0x000fe200078ec0ff */
[--C-:B------:R-:W-:Y:S01]  /*11e0*/  @!P0 IMAD.WIDE R16, R16, 0x2, R4.reuse ;  /* 0x0000000210108825 */ /* 0x100fe200078e0204 */
[----:B------:R-:W2:Y:S03]  /*11f0*/  SHFL.IDX PT, R7, R20, 0x1, 0x181f ;  /* 0x00381f0014077f89 */ /* 0x000ea600000e0000 */
[--C-:B------:R-:W-:Y:S01]  /*1200*/  @!P0 IMAD.WIDE R12, R12, 0x2, R4.reuse ;  /* 0x000000020c0c8825 */ /* 0x100fe200078e0204 */
[----:B------:R3:W-:Y:S03]  /*1210*/  @!P0 LDGSTS.E.BYPASS.LTC128B.128 [R76+0x4080], [R8.64], !P3 ;  /* 0x04080000084c8fae */ /* 0x0007e6000d901d58 */
[----:B------:R-:W-:Y:S01]  /*1220*/  @!P0 IMAD.WIDE R4, R18, 0x2, R4 ;  /* 0x0000000212048825 */ /* 0x000fe200078e0204 */
[----:B------:R4:W-:Y:S04]  /*1230*/  @!P0 LDGSTS.E.BYPASS.LTC128B.128 [R76+0x8080], [R16.64], !P6 ;  /* 0x08080000104c8fae */ /* 0x0009e8000f101d58 */
[----:B------:R5:W-:Y:S04]  /*1240*/  @!P0 LDGSTS.E.BYPASS.LTC128B.128 [R76+0xc080], [R12.64], !P5 ;  /* 0x0c0800000c4c8fae */ /* 0x000be8000e901d58 */
[----:B------:R2:W-:Y:S01]  /*1250*/  @!P0 LDGSTS.E.BYPASS.LTC128B.128 [R76+0x10080], [R4.64], !P4 ;  /* 0x10080000044c8fae */ /* 0x0005e2000e101d58 */
[----:B---3--:R-:W-:-:S04]  /*1260*/  @!P2 SHF.R.S32.HI R8, RZ, 0x1f, R0 ;  /* 0x0000001fff08a819 */ /* 0x008fc80000011400 */
[----:B------:R-:W-:-:S04]  /*1270*/  @!P2 LEA.HI R8, R8, R0, RZ, 0x3 ;  /* 0x000000000808a211 */ /* 0x000fc800078f18ff */
[----:B------:R-:W-:Y:S01]  /*1280*/  @!P2 LOP3.LUT R18, R8, 0xfffffff8, RZ, 0xc0, !PT ;  /* 0xfffffff80812a812 */ /* 0x000fe200078ec0ff */
[----:B-----5:R-:W-:Y:S01]  /*1290*/  SHFL.IDX PT, R13, R20, 0x3, 0x181f ;  /* 0x00781f00140d7f89 */ /* 0x020fe200000e0000 */
[----:B-1----:R-:W-:Y:S02]  /*12a0*/  @!P2 LEA R8, P0, R2, R6, 0x1 ;  /* 0x000000060208a211 */ /* 0x002fe400078008ff */
[----:B--2---:R-:W-:Y:S01]  /*12b0*/  @!P2 SHF.R.S32.HI R5, RZ, 0x1f, R14 ;  /* 0x0000001fff05a819 */ /* 0x004fe2000001140e */
[----:B------:R-:W-:Y:S01]  /*12c0*/  @!P2 IMAD.WIDE R18, R18, 0x2, R6 ;  /* 0x000000021212a825 */ /* 0x000fe200078e0206 */
[----:B------:R-:W-:Y:S02]  /*12d0*/  @!P2 SHF.R.S32.HI R4, RZ, 0x1f, R23 ;  /* 0x0000001fff04a819 */ /* 0x000fe40000011417 */
[----:B----4-:R-:W-:Y:S02]  /*12e0*/  @!P2 LEA.HI R16, R5, R14, RZ, 0x3 ;  /* 0x0000000e0510a211 */ /* 0x010fe400078f18ff */
[----:B------:R-:W-:-:S02]  /*12f0*/  @!P2 LEA.HI R5, R4, R23, RZ, 0x3 ;  /* 0x000000170405a211 */ /* 0x000fc400078f18ff */
[----:B------:R-:W-:Y:S01]  /*1300*/  SHFL.IDX PT, R4, R21, 0x2, 0x181f ;  /* 0x00581f0015047f89 */ /* 0x000fe200000e0000 */
[----:B------:R-:W-:Y:S02]  /*1310*/  @!P2 LOP3.LUT R16, R16, 0xfffffff8, RZ, 0xc0, !PT ;  /* 0xfffffff81010a812 */ /* 0x000fe400078ec0ff */
[----:B------:R-:W-:Y:S02]  /*1320*/  @!P2 LOP3.LUT R12, R5, 0xfffffff8, RZ, 0xc0, !PT ;  /* 0xfffffff8050ca812 */ /* 0x000fe400078ec0ff */
[----:B------:R-:W1:Y:S01]  /*1330*/  SHFL.IDX PT, R5, R20, 0x2, 0x181f ;  /* 0x00581f0014057f89 */ /* 0x000e6200000e0000 */
[----:B------:R-:W-:Y:S01]  /*1340*/  @!P2 LEA.HI.X R9, R2, R7, R3, 0x1, P0 ;  /* 0x000000070209a211 */ /* 0x000fe200000f0c03 */
[----:B------:R-:W-:Y:S01]  /*1350*/  @!P2 IMAD.WIDE R16, R16, 0x2, R6 ;  /* 0x000000021010a825 */ /* 0x000fe200078e0206 */
[----:B------:R-:W-:Y:S01]  /*1360*/  ISETP.GE.AND P0, PT, R15, UR4, PT ;  /* 0x000000040f007c0c */ /* 0x000fe2000bf06270 */
[----:B------:R-:W-:Y:S01]  /*1370*/  ULDC.64 UR4, c[0x0][0x208] ;  /* 0x0000820000047ab9 */ /* 0x000fe20000000a00 */
[----:B------:R-:W-:Y:S01]  /*1380*/  @!P1 SHF.R.S32.HI R15, RZ, 0x1f, R0 ;  /* 0x0000001fff0f9819 */ /* 0x000fe20000011400 */
[----:B------:R-:W-:Y:S01]  /*1390*/  @!P2 IMAD.WIDE R6, R12, 0x2, R6 ;  /* 0x000000020c06a825 */ /* 0x000fe200078e0206 */
[----:B------:R2:W-:Y:S01]  /*13a0*/  @!P2 LDGSTS.E.BYPASS.LTC128B.128 [R76+0x5080], [R8.64], !P3 ;  /* 0x05080000084cafae */ /* 0x0005e2000d901d58 */
[----:B------:R-:W-:Y:S01]  /*13b0*/  UIMAD.WIDE.U32 UR20, UR11, UR4, URZ ;  /* 0x000000040b1472a5 */ /* 0x000fe2000f8e003f */
[----:B------:R-:W-:-:S02]  /*13c0*/  @!P1 LEA.HI R15, R15, R0, RZ, 0x3 ;  /* 0x000000000f0f9211 */ /* 0x000fc400078f18ff */
[----:B------:R-:W3:Y:S04]  /*13d0*/  SHFL.IDX PT, R12, R21, 0x3, 0x181f ;  /* 0x00781f00150c7f89 */ /* 0x000ee800000e0000 */
[----:B------:R1:W-:Y:S04]  /*13e0*/  @!P2 LDGSTS.E.BYPASS.LTC128B.128 [R76+0x9080], [R18.64], !P6 ;  /* 0x09080000124cafae */ /* 0x0003e8000f101d58 */
[----:B------:R4:W-:Y:S04]  /*13f0*/  @!P2 LDGSTS.E.BYPASS.LTC128B.128 [R76+0xd080], [R16.64], !P5 ;  /* 0x0d080000104cafae */ /* 0x0009e8000e901d58 */
[----:B------:R5:W-:Y:S01]  /*1400*/  @!P2 LDGSTS.E.BYPASS.LTC128B.128 [R76+0x11080], [R6.64], !P4 ;  /* 0x11080000064cafae */ /* 0x000be2000e101d58 */
[----:B--2---:R-:W-:-:S02]  /*1410*/  @!P1 SHF.R.S32.HI R9, RZ, 0x1f, R14 ;  /* 0x0000001fff099819 */ /* 0x004fc4000001140e */
[----:B------:R-:W-:Y:S02]  /*1420*/  @!P1 SHF.R.S32.HI R8, RZ, 0x1f, R23 ;  /* 0x0000001fff089819 */ /* 0x000fe40000011417 */
[----:B------:R-:W-:-:S04]  /*1430*/  @!P1 LEA.HI R9, R9, R14, RZ, 0x3 ;  /* 0x0000000e09099211 */ /* 0x000fc800078f18ff */
[----:B------:R-:W-:Y:S02]  /*1440*/  @!P1 LOP3.LUT R9, R9, 0xfffffff8, RZ, 0xc0, !PT ;  /* 0xfffffff809099812 */ /* 0x000fe400078ec0ff */
[----:B----4-:R-:W-:-:S03]  /*1450*/  @!P1 LOP3.LUT R16, R15, 0xfffffff8, RZ, 0xc0, !PT ;  /* 0xfffffff80f109812 */ /* 0x010fc600078ec0ff */
[----:B-1----:R-:W-:Y:S01]  /*1460*/  @!P1 IMAD.WIDE R18, R9, 0x2, R4 ;  /* 0x0000000209129825 */ /* 0x002fe200078e0204 */
[----:B------:R-:W-:Y:S02]  /*1470*/  SHF.R.S32.HI R15, RZ, 0x1f, R77 ;  /* 0x0000001fff0f7819 */ /* 0x000fe4000001144d */
[----:B-----5:R-:W-:Y:S01]  /*1480*/  @!P1 LEA.HI R7, R8, R23, RZ, 0x3 ;  /* 0x0000001708079211 */ /* 0x020fe200078f18ff */
[----:B------:R-:W-:Y:S01]  /*1490*/  @!P1 IMAD.WIDE R16, R16, 0x2, R4 ;  /* 0x0000000210109825 */ /* 0x000fe200078e0204 */
[C---:B------:R-:W-:Y:S02]  /*14a0*/  @!P1 LEA R6, P2, R2.reuse, R4, 0x1 ;  /* 0x0000000402069211 */ /* 0x040fe400078408ff */
[----:B------:R-:W-:Y:S02]  /*14b0*/  @!P1 LOP3.LUT R8, R7, 0xfffffff8, RZ, 0xc0, !PT ;  /* 0xfffffff807089812 */ /* 0x000fe400078ec0ff */
[----:B------:R-:W-:-:S03]  /*14c0*/  @!P1 LEA.HI.X R7, R2, R5, R3, 0x1, P2 ;  /* 0x0000000502079211 */ /* 0x000fc600010f0c03 */
[----:B------:R-:W-:Y:S01]  /*14d0*/  @!P1 IMAD.WIDE R8, R8, 0x2, R4 ;  /* 0x0000000208089825 */ /* 0x000fe200078e0204 */
[C---:B---3--:R-:W-:Y:S01]  /*14e0*/  @!P0 LEA R4, P2, R2.reuse, R12, 0x1 ;  /* 0x0000000c02048211 */ /* 0x048fe200078408ff */
[----:B------:R1:W-:Y:S03]  /*14f0*/  @!P1 LDGSTS.E.BYPASS.LTC128B.128 [R76+0x6080], [R6.64], !P3 ;  /* 0x06080000064c9fae */ /* 0x0003e6000d901d58 */
[----:B------:R-:W-:Y:S01]  /*1500*/  @!P0 LEA.HI.X R5, R2, R13, R3, 0x1, P2 ;  /* 0x0000000d02058211 */ /* 0x000fe200010f0c03 */
[----:B------:R2:W-:Y:S01]  /*1510*/  @!P1 LDGSTS.E.BYPASS.LTC128B.128 [R76+0xa080], [R16.64], !P6 ;  /* 0x0a080000104c9fae */ /* 0x0005e2000f101d58 */
[C---:B------:R-:W-:Y:S02]  /*1520*/  ISETP.GE.AND P2, PT, R0.reuse, c[0x0][0x198], PT ;  /* 0x0000660000007a0c */ /* 0x040fe40003f46270 */
[----:B------:R-:W-:Y:S01]  /*1530*/  ISETP.GE.AND P6, PT, R0, c[0x0][0x1d4], PT ;  /* 0x0000750000007a0c */ /* 0x000fe20003fc6270 */
[----:B------:R3:W-:Y:S01]  /*1540*/  @!P1 LDGSTS.E.BYPASS.LTC128B.128 [R76+0xe080], [R18.64], !P5 ;  /* 0x0e080000124c9fae */ /* 0x0007e2000e901d58 */
[----:B------:R-:W-:-:S03]  /*1550*/  ISETP.GE.AND P5, PT, R14, c[0x0][0x1d4], PT ;  /* 0x000075000e007a0c */ /* 0x000fc60003fa6270 */
[----:B------:R4:W-:Y:S04]  /*1560*/  @!P1 LDGSTS.E.BYPASS.LTC128B.128 [R76+0x12080], [R8.64], !P4 ;  /* 0x12080000084c9fae */ /* 0x0009e8000e101d58 */
[----:B------:R5:W-:Y:S01]  /*1570*/  @!P0 LDGSTS.E.BYPASS.LTC128B.128 [R76+0x7080], [R4.64], !P3 ;  /* 0x07080000044c8fae */ /* 0x000be2000d901d58 */
[----:B------:R-:W-:Y:S02]  /*1580*/  ISETP.GE.AND P3, PT, R2, c[0x0][0x1d4], PT ;  /* 0x0000750002007a0c */ /* 0x000fe40003f66270 */
[----:B-1----:R-:W-:Y:S01]  /*1590*/  @!P0 SHF.R.S32.HI R6, RZ, 0x1f, R0 ;  /* 0x0000001fff068819 */ /* 0x002fe20000011400 */
[----:B------:R-:W-:-:S10]  /*15a0*/  IMAD R7, R15, c[0x0][0x1e0], RZ ;  /* 0x000078000f077a24 */ /* 0x000fd400078e02ff */
[----:B------:R-:W-:Y:S01]  /*15b0*/  @P3 LOP3.LUT R89, R89, 0x1, RZ, 0xfc, !PT ;  /* 0x0000000159593812 */ /* 0x000fe200078efcff */
[----:B--2---:R-:W-:Y:S02]  /*15c0*/  IMAD R16, R25, c[0x0][0x210], RZ ;  /* 0x0000840019107a24 */ /* 0x004fe400078e02ff */
[----:B------:R-:W-:Y:S02]  /*15d0*/  IMAD R7, R77, c[0x0][0x1e4], R7 ;  /* 0x000079004d077a24 */ /* 0x000fe400078e0207 */
[----:B------:R-:W-:Y:S01]  /*15e0*/  IMAD R16, R24, c[0x0][0x214], R16 ;  /* 0x0000850018107a24 */ /* 0x000fe200078e0210 */
[----:B------:R-:W-:Y:S01]  /*15f0*/  STL [R1+0x28], R89 ;  /* 0x0000285901007387 */ /* 0x000fe20000100800 */
[----:B----4-:R-:W-:Y:S01]  /*1600*/  @!P0 LEA.HI R9, R6, R0, RZ, 0x3 ;  /* 0x0000000006098211 */ /* 0x010fe200078f18ff */
[----:B------:R-:W-:Y:S01]  /*1610*/  IMAD R6, R15, c[0x0][0x208], RZ ;  /* 0x000082000f067a24 */ /* 0x000fe200078e02ff */
[----:B------:R-:W-:Y:S01]  /*1620*/  IADD3 R0, -R77, UR8, RZ ;  /* 0x000000084d007c10 */ /* 0x000fe2000fffe1ff */
[----:B------:R-:W-:Y:S01]  /*1630*/  IMAD R15, R25, c[0x0][0x1e8], RZ ;  /* 0x00007a00190f7a24 */ /* 0x000fe200078e02ff */
[----:B------:R-:W-:Y:S01]  /*1640*/  USHF.R.S32.HI UR8, URZ, 0x1f, UR11 ;  /* 0x0000001f3f087899 */ /* 0x000fe2000801140b */
[----:B-----5:R-:W-:Y:S01]  /*1650*/  IMAD.WIDE.U32 R4, R77, c[0x0][0x1e0], R2 ;  /* 0x000078004d047a25 */ /* 0x020fe200078e0002 */
[----:B------:R-:W-:-:S02]  /*1660*/  ISETP.GE.AND P1, PT, R0, 0x21, PT ;  /* 0x000000210000780c */ /* 0x000fc40003f26270 */
[----:B------:R-:W-:Y:S01]  /*1670*/  UIMAD UR19, UR8, UR22, UR19 ;  /* 0x00000016081372a4 */ /* 0x000fe2000f8e0213 */
[C---:B------:R-:W-:Y:S01]  /*1680*/  IMAD R8, R77.reuse, c[0x0][0x20c], R6 ;  /* 0x000083004d087a24 */ /* 0x040fe200078e0206 */
[----:B------:R-:W-:Y:S01]  /*1690*/  @!P0 SHF.R.S32.HI R6, RZ, 0x1f, R14 ;  /* 0x0000001fff068819 */ /* 0x000fe2000001140e */
[----:B------:R-:W-:Y:S01]  /*16a0*/  IMAD.WIDE.U32 R2, R77, c[0x0][0x208], R2 ;  /* 0x000082004d027a25 */ /* 0x000fe200078e0002 */
[----:B------:R-:W-:Y:S02]  /*16b0*/  UIMAD UR4, UR8, UR4, URZ ;  /* 0x00000004080472a4 */ /* 0x000fe4000f8e023f */
[----:B------:R-:W-:Y:S01]  /*16c0*/  @!P0 LEA.HI R6, R6, R14, RZ, 0x3 ;  /* 0x0000000e06068211 */ /* 0x000fe200078f18ff */
[----:B------:R-:W-:Y:S01]  /*16d0*/  IMAD.IADD R3, R3, 0x1, R8 ;  /* 0x0000000103037824 */ /* 0x000fe200078e0208 */
[----:B------:R-:W-:Y:S01]  /*16e0*/  @!P0 LOP3.LUT R8, R9, 0xfffffff8, RZ, 0xc0, !PT ;  /* 0xfffffff809088812 */ /* 0x000fe200078ec0ff */
[----:B------:R-:W-:Y:S01]  /*16f0*/  IMAD.IADD R5, R5, 0x1, R7 ;  /* 0x0000000105057824 */ /* 0x000fe200078e0207 */
[----:B------:R-:W-:Y:S01]  /*1700*/  @!P0 LOP3.LUT R6, R6, 0xfffffff8, RZ, 0xc0, !PT ;  /* 0xfffffff806068812 */ /* 0x000fe200078ec0ff */
[----:B------:R-:W-:Y:S01]  /*1710*/  IMAD R15, R24, c[0x0][0x1ec], R15 ;  /* 0x00007b00180f7a24 */ /* 0x000fe200078e020f */
[----:B------:R-:W-:Y:S01]  /*1720*/  USHF.L.U32 UR8, UR6, 0x5, URZ ;  /* 0x0000000506087899 */ /* 0x000fe2000800063f */
[----:B------:R-:W-:Y:S01]  /*1730*/  @!P0 IMAD.WIDE R8, R8, 0x2, R12 ;  /* 0x0000000208088825 */ /* 0x000fe200078e020c */
[----:B------:R-:W-:-:S03]  /*1740*/  UIMAD UR4, UR11, UR5, UR4 ;  /* 0x000000050b0472a4 */ /* 0x000fc6000f8e0204 */
[----:B------:R-:W-:Y:S01]  /*1750*/  @!P0 IMAD.WIDE R6, R6, 0x2, R12 ;  /* 0x0000000206068825 */ /* 0x000fe200078e020c */
[----:B------:R1:W-:Y:S01]  /*1760*/  @!P0 LDGSTS.E.BYPASS.LTC128B.128 [R76+0xb080], [R8.64], !P2 ;  /* 0x0b080000084c8fae */ /* 0x0003e2000d101d58 */
[----:B------:R-:W-:Y:S01]  /*1770*/  ISETP.GE.AND P2, PT, R14, c[0x0][0x198], PT ;  /* 0x000066000e007a0c */ /* 0x000fe20003f46270 */
[----:B------:R-:W-:Y:S01]  /*1780*/  UMOV UR5, 0x5 ;  /* 0x0000000500057882 */ /* 0x000fe20000000000 */
[C---:B------:R-:W-:Y:S01]  /*1790*/  IMAD.WIDE.U32 R4, R24.reuse, c[0x0][0x1e8], R4 ;  /* 0x00007a0018047a25 */ /* 0x040fe200078e0004 */
[----:B------:R-:W-:Y:S02]  /*17a0*/  USHF.L.U64.HI UR6, UR6, UR5, UR7 ;  /* 0x0000000506067299 */ /* 0x000fe40008010207 */
[----:B------:R-:W-:Y:S01]  /*17b0*/  UIADD3 UR4, UR21, UR4, URZ ;  /* 0x0000000415047290 */ /* 0x000fe2000fffe03f */
[----:B------:R-:W-:Y:S02]  /*17c0*/  IMAD.IADD R5, R5, 0x1, R15 ;  /* 0x0000000105057824 */ /* 0x000fe400078e020f */
[----:B------:R-:W-:Y:S01]  /*17d0*/  IMAD.WIDE.U32 R2, R24, c[0x0][0x210], R2 ;  /* 0x0000840018027a25 */ /* 0x000fe200078e0002 */
[----:B------:R-:W-:-:S03]  /*17e0*/  UIMAD UR4, UR4, 0x30, URZ ;  /* 0x00000030040478a4 */ /* 0x000fc6000f8e023f */
[----:B------:R-:W-:Y:S01]  /*17f0*/  IMAD.WIDE.U32 R80, R10, c[0x0][0x1f0], R4 ;  /* 0x00007c000a507a25 */ /* 0x000fe200078e0004 */
[----:B------:R2:W-:Y:S01]  /*1800*/  @!P0 LDGSTS.E.BYPASS.LTC128B.128 [R76+0xf080], [R6.64], !P2 ;  /* 0x0f080000064c8fae */ /* 0x0005e2000d101d58 */
[----:B------:R-:W-:Y:S02]  /*1810*/  ISETP.GE.AND P2, PT, R0, 0x1, PT ;  /* 0x000000010000780c */ /* 0x000fe40003f46270 */
[----:B------:R-:W-:Y:S01]  /*1820*/  IMAD.IADD R3, R3, 0x1, R16 ;  /* 0x0000000103037824 */ /* 0x000fe200078e0210 */
[----:B------:R-:W-:Y:S01]  /*1830*/  STL.64 [R1+0x38], R80 ;  /* 0x0000385001007387 */ /* 0x000fe20000100a00 */
[----:B------:R-:W-:Y:S02]  /*1840*/  IMAD.U32 R4, RZ, RZ, UR22 ;  /* 0x00000016ff047e24 */ /* 0x000fe4000f8e00ff */
[----:B------:R-:W-:Y:S02]  /*1850*/  IMAD.MOV.U32 R78, RZ, RZ, R80 ;  /* 0x000000ffff4e7224 */ /* 0x000fe400078e0050 */
[----:B------:R-:W-:-:S02]  /*1860*/  IMAD.U32 R5, RZ, RZ, UR23 ;  /* 0x00000017ff057e24 */ /* 0x000fc4000f8e00ff */
[----:B------:R-:W-:-:S04]  /*1870*/  IMAD.WIDE.U32 R28, R10, c[0x0][0x218], R2 ;  /* 0x000086000a1c7a25 */ /* 0x000fc800078e0002 */
[----:B------:R-:W-:Y:S01]  /*1880*/  IMAD.MOV.U32 R26, RZ, RZ, R28 ;  /* 0x000000ffff1a7224 */ /* 0x000fe200078e001c */
[----:B--2---:R-:W-:Y:S01]  /*1890*/  @!P0 SHF.R.S32.HI R6, RZ, 0x1f, R23 ;  /* 0x0000001fff068819 */ /* 0x004fe20000011417 */
[----:B------:R-:W-:-:S03]  /*18a0*/  IMAD.U32 R7, RZ, RZ, UR21 ;  /* 0x00000015ff077e24 */ /* 0x000fc6000f8e00ff */
[----:B------:R-:W-:Y:S01]  /*18b0*/  @!P0 LEA.HI R0, R6, R23, RZ, 0x3 ;  /* 0x0000001706008211 */ /* 0x000fe200078f18ff */
[----:B------:R-:W-:-:S03]  /*18c0*/  IMAD R6, R11, c[0x0][0x1f0], RZ ;  /* 0x00007c000b067a24 */ /* 0x000fc600078e02ff */
[----:B------:R-:W-:Y:S01]  /*18d0*/  @!P0 LOP3.LUT R0, R0, 0xfffffff8, RZ, 0xc0, !PT ;  /* 0xfffffff800008812 */ /* 0x000fe200078ec0ff */
[----:B------:R-:W-:-:S04]  /*18e0*/  IMAD R6, R10, c[0x0][0x1f4], R6 ;  /* 0x00007d000a067a24 */ /* 0x000fc800078e0206 */
[----:B------:R-:W-:-:S04]  /*18f0*/  @!P0 IMAD.WIDE R12, R0, 0x2, R12 ;  /* 0x00000002000c8825 */ /* 0x000fc800078e020c */
[----:B------:R-:W-:Y:S01]  /*1900*/  IMAD R0, R11, c[0x0][0x218], RZ ;  /* 0x000086000b007a24 */ /* 0x000fe200078e02ff */
[----:B------:R2:W-:Y:S01]  /*1910*/  @!P0 LDGSTS.E.BYPASS.LTC128B.128 [R76+0x13080], [R12.64], !P4 ;  /* 0x130800000c4c8fae */ /* 0x0005e2000e101d58 */
[----:B------:R-:W-:Y:S01]  /*1920*/  IMAD.IADD R79, R81, 0x1, R6 ;  /* 0x00000001514f7824 */ /* 0x000fe200078e0206 */
[----:B------:R-:W-:Y:S01]  /*1930*/  ISETP.GE.AND P4, PT, R23, c[0x0][0x1d4], PT ;  /* 0x0000750017007a0c */ /* 0x000fe20003f86270 */
[----:B------:R-:W-:Y:S01]  /*1940*/  IMAD R0, R10, c[0x0][0x21c], R0 ;  /* 0x000087000a007a24 */ /* 0x000fe200078e0200 */
[----:B------:R-:W0:Y:S01]  /*1950*/  LDGDEPBAR ;  /* 0x00000000000079af */ /* 0x000e220000000000 */
[----:B------:R-:W-:Y:S01]  /*1960*/  IMAD.WIDE.U32 R4, R4, UR11, R78 ;  /* 0x0000000b04047c25 */ /* 0x000fe2000f8e004e */
[----:B------:R-:W-:Y:S02]  /*1970*/  LEA.HI R10, R75, R85, RZ, 0x4 ;  /* 0x000000554b0a7211 */ /* 0x000fe400078f20ff */
[----:B------:R-:W-:Y:S01]  /*1980*/  STL.64 [R1+0x30], R78 ;  /* 0x0000304e01007387 */ /* 0x000fe20000100a00 */
[----:B------:R-:W-:Y:S01]  /*1990*/  IMAD.IADD R27, R29, 0x1, R0 ;  /* 0x000000011d1b7824 */ /* 0x000fe200078e0200 */
[----:B------:R-:W-:Y:S01]  /*19a0*/  IADD3 R0, R5, UR19, RZ ;  /* 0x0000001305007c10 */ /* 0x000fe2000fffe0ff */
[----:B------:R-:W-:Y:S01]  /*19b0*/  IMAD.U32 R6, RZ, RZ, UR20 ;  /* 0x00000014ff067e24 */ /* 0x000fe2000f8e00ff */
[----:B------:R-:W-:Y:S01]  /*19c0*/  @P2 LEA R2, P0, R4, c[0x0][0x1c8], 0x1 ;  /* 0x0000720004022a11 */ /* 0x000fe200078008ff */
[----:B------:R-:W-:Y:S02]  /*19d0*/  STL.64 [R1+0x48], R28 ;  /* 0x0000481c01007387 */ /* 0x000fe40000100a00 */
[----:B------:R-:W-:Y:S01]  /*19e0*/  IMAD.WIDE.U32 R6, R6, 0x30, R26 ;  /* 0x0000003006067825 */ /* 0x000fe200078e001a */
[C---:B------:R-:W-:Y:S01]  /*19f0*/  @P2 LEA.HI.X R3, R4.reuse, c[0x0][0x1cc], R0, 0x1, P0 ;  /* 0x0000730004032a11 */ /* 0x040fe200000f0c00 */
[----:B------:R-:W-:Y:S01]  /*1a00*/  STL.64 [R1+0x40], R26 ;  /* 0x0000401a01007387 */ /* 0x000fe20000100a00 */
[----:B------:R-:W-:-:S03]  /*1a10*/  @P1 IADD3 R4, P0, R4, UR8, RZ ;  /* 0x0000000804041c10 */ /* 0x000fc6000ff1e0ff */
[----:B------:R4:W-:Y:S01]  /*1a20*/  @P2 LDGSTS.E.BYPASS.LTC128B.128 [R76+0x14080], [R2.64], !P3 ;  /* 0x14080000024c2fae */ /* 0x0009e2000d901d58 */
[----:B------:R-:W-:Y:S02]  /*1a30*/  @P1 IADD3.X R0, R0, UR6, RZ, P0, !PT ;  /* 0x0000000600001c10 */ /* 0x000fe400087fe4ff */
[C---:B-1----:R-:W-:Y:S01]  /*1a40*/  @P1 LEA R8, P0, R4.reuse, c[0x0][0x1c8], 0x1 ;  /* 0x0000720004081a11 */ /* 0x042fe200078008ff */
[----:B------:R4:W-:Y:S01]  /*1a50*/  @P2 LDGSTS.E.BYPASS.LTC128B.128 [R76+0x15880], [R2.64+0x80], !P6 ;  /* 0x15880080024c2fae */ /* 0x0009e2000f101d58 */
[----:B------:R-:W-:Y:S02]  /*1a60*/  ISETP.GT.AND P3, PT, R85, 0x7f, PT ;  /* 0x0000007f5500780c */ /* 0x000fe40003f64270 */
[----:B------:R-:W-:Y:S01]  /*1a70*/  @P1 LEA.HI.X R9, R4, c[0x0][0x1cc], R0, 0x1, P0 ;  /* 0x0000730004091a11 */ /* 0x000fe200000f0c00 */
[----:B------:R4:W-:Y:S01]  /*1a80*/  @P2 LDGSTS.E.BYPASS.LTC128B.128 [R76+0x17080], [R2.64+0x100], !P5 ;  /* 0x17080100024c2fae */ /* 0x0009e2000e901d58 */
[----:B------:R-:W-:Y:S02]  /*1a90*/  IADD3 R0, R7, UR4, RZ ;  /* 0x0000000407007c10 */ /* 0x000fe4000fffe0ff */
[----:B--2---:R-:W-:Y:S01]  /*1aa0*/  LEA R12, P0, R6, c[0x0][0x1f8], 0x1 ;  /* 0x00007e00060c7a11 */ /* 0x004fe200078008ff */
[----:B------:R4:W-:Y:S01]  /*1ab0*/  @P2 LDGSTS.E.BYPASS.LTC128B.128 [R76+0x18880], [R2.64+0x180], !P4 ;  /* 0x18880180024c2fae */ /* 0x0009e2000e101d58 */
[----:B------:R-:W-:-:S02]  /*1ac0*/  LOP3.LUT P2, RZ, R89, 0x1, RZ, 0xc0, !PT ;  /* 0x0000000159ff7812 */ /* 0x000fc4000784c0ff */
[----:B------:R-:W-:Y:S01]  /*1ad0*/  LEA.HI.X R13, R6, c[0x0][0x1fc], R0, 0x1, P0 ;  /* 0x00007f00060d7a11 */ /* 0x000fe200000f0c00 */
[----:B------:R-:W-:Y:S01]  /*1ae0*/  IMAD.SHL.U32 R6, R77, 0x8, RZ ;  /* 0x000000084d067824 */ /* 0x000fe200078e00ff */
[----:B------:R-:W-:Y:S01]  /*1af0*/  P2R R16, PR, RZ, 0x8 ;  /* 0x00000008ff107803 */ /* 0x000fe20000000000 */
[----:B------:R-:W-:Y:S02]  /*1b00*/  @!P3 IMAD.MOV.U32 R7, RZ, RZ, c[0x0][0x208] ;  /* 0x00008200ff07b624 */ /* 0x000fe400078e00ff */
[----:B------:R-:W-:-:S03]  /*1b10*/  @!P3 IMAD.MOV.U32 R11, RZ, RZ, c[0x0][0x20c] ;  /* 0x00008300ff0bb624 */ /* 0x000fc600078e00ff */
[----:B------:R-:W-:-:S03]  /*1b20*/  @!P3 LEA R14, P0, R7, R12, 0x6 ;  /* 0x0000000c070eb211 */ /* 0x000fc600078030ff */
[----:B------:R1:W-:Y:S01]  /*1b30*/  @P1 LDGSTS.E.BYPASS.LTC128B.128 [R76+0x15080], [R8.64], !P2 ;  /* 0x15080000084c1fae */ /* 0x0003e2000d101d58 */
[----:B------:R-:W-:Y:S02]  /*1b40*/  @!P3 LEA.HI.X R15, R7, R13, R11, 0x6, P0 ;  /* 0x0000000d070fb211 */ /* 0x000fe400000f340b */
[----:B------:R-:W-:Y:S01]  /*1b50*/  LOP3.LUT P0, RZ, R22, 0x2, RZ, 0xc0, !PT ;  /* 0x0000000216ff7812 */ /* 0x000fe2000780c0ff */
[----:B------:R1:W-:Y:S01]  /*1b60*/  @P1 LDGSTS.E.BYPASS.LTC128B.128 [R76+0x16880], [R8.64+0x80], !P6 ;  /* 0x16880080084c1fae */ /* 0x0003e2000f101d58 */
[----:B------:R-:W-:-:S03]  /*1b70*/  SEL R7, RZ, 0x1, P2 ;  /* 0x00000001ff077807 */ /* 0x000fc60001000000 */
[----:B------:R1:W-:Y:S04]  /*1b80*/  @P1 LDGSTS.E.BYPASS.LTC128B.128 [R76+0x18080], [R8.64+0x100], !P5 ;  /* 0x18080100084c1fae */ /* 0x0003e8000e901d58 */
[----:B------:R1:W-:Y:S01]  /*1b90*/  @P1 LDGSTS.E.BYPASS.LTC128B.128 [R76+0x19880], [R8.64+0x180], !P4 ;  /* 0x19880180084c1fae */ /* 0x0003e2000e101d58 */
[C---:B----4-:R-:W-:Y:S02]  /*1ba0*/  LOP3.LUT R2, R10.reuse, 0xfffffff0, RZ, 0xc0, !PT ;  /* 0xfffffff00a027812 */ /* 0x050fe400078ec0ff */
[----:B------:R-:W-:Y:S01]  /*1bb0*/  SHF.R.S32.HI R3, RZ, 0x4, R10 ;  /* 0x00000004ff037819 */ /* 0x000fe2000001140a */
[----:B------:R-:W0:Y:S02]  /*1bc0*/  LDGDEPBAR ;  /* 0x00000000000079af */ /* 0x000e240000000000 */
[----:B------:R-:W-:Y:S01]  /*1bd0*/  IMAD.IADD R0, R85, 0x1, -R2 ;  /* 0x0000000155007824 */ /* 0x000fe200078e0a02 */
[----:B------:R-:W-:Y:S01]  /*1be0*/  LEA.HI R4, R10, R3, RZ, 0x1 ;  /* 0x000000030a047211 */ /* 0x000fe200078f08ff */
[----:B------:R-:W-:-:S03]  /*1bf0*/  IMAD.SHL.U32 R2, R22, 0x40, RZ ;  /* 0x0000004016027824 */ /* 0x000fc600078e00ff */
[----:B------:R-:W-:Y:S02]  /*1c00*/  SHF.R.S32.HI R5, RZ, 0x1f, R0 ;  /* 0x0000001fff057819 */ /* 0x000fe40000011400 */
[----:B------:R-:W-:Y:S02]  /*1c10*/  LOP3.LUT R2, R2, 0x1c0, RZ, 0xc0, !PT ;  /* 0x000001c002027812 */ /* 0x000fe400078ec0ff */
[----:B------:R-:W-:Y:S02]  /*1c20*/  LEA.HI R10, R5, R0, RZ, 0x3 ;  /* 0x00000000050a7211 */ /* 0x000fe400078f18ff */
[----:B------:R-:W-:Y:S02]  /*1c30*/  LOP3.LUT R4, R4, 0xfffffffe, RZ, 0xc0, !PT ;  /* 0xfffffffe04047812 */ /* 0x000fe400078ec0ff */
[----:B------:R-:W-:Y:S02]  /*1c40*/  LOP3.LUT R5, R10, 0xfffffff8, RZ, 0xc0, !PT ;  /* 0xfffffff80a057812 */ /* 0x000fe400078ec0ff */
[----:B------:R-:W-:Y:S01]  /*1c50*/  LOP3.LUT R6, R2, 0x8, R6, 0xf8, !PT ;  /* 0x0000000802067812 */ /* 0x000fe200078ef806 */
[----:B------:R-:W-:Y:S01]  /*1c60*/  IMAD.IADD R3, R3, 0x1, -R4 ;  /* 0x0000000103037824 */ /* 0x000fe200078e0a04 */
[----:B------:R-:W-:Y:S01]  /*1c70*/  SHF.R.U32.HI R2, RZ, 0x3, R2 ;  /* 0x00000003ff027819 */ /* 0x000fe20000011602 */
[----:B------:R-:W-:Y:S01]  /*1c80*/  IMAD.IADD R4, R0, 0x1, -R5 ;  /* 0x0000000100047824 */ /* 0x000fe200078e0a05 */
[----:B------:R-:W-:-:S02]  /*1c90*/  SEL R5, RZ, 0x4, P5 ;  /* 0x00000004ff057807 */ /* 0x000fc40002800000 */
[----:B------:R-:W-:Y:S01]  /*1ca0*/  LOP3.LUT R0, R6, R2, RZ, 0x3c, !PT ;  /* 0x0000000206007212 */ /* 0x000fe200078e3cff */
[----:B------:R-:W-:Y:S01]  /*1cb0*/  IMAD.SHL.U32 R2, R4, 0x40, RZ ;  /* 0x0000004004027824 */ /* 0x000fe200078e00ff */
[----:B------:R-:W-:Y:S01]  /*1cc0*/  SEL R6, RZ, 0x2, P6 ;  /* 0x00000002ff067807 */ /* 0x000fe20003000000 */
[----:B------:R-:W-:-:S04]  /*1cd0*/  DEPBAR.LE SB0, 0x1 ;  /* 0x000080400000791a */ /* 0x000fc80000000000 */
[C---:B------:R-:W-:Y:S01]  /*1ce0*/  IMAD R0, R3.reuse, 0x200, R0 ;  /* 0x0000020003007824 */ /* 0x040fe200078e0200 */
[----:B------:R-:W-:Y:S01]  /*1cf0*/  LOP3.LUT R2, R2, 0x1c0, RZ, 0xc0, !PT ;  /* 0x000001c002027812 */ /* 0x000fe200078ec0ff */
[----:B------:R-:W-:Y:S01]  /*1d00*/  IMAD.SHL.U32 R3, R3, 0x8, RZ ;  /* 0x0000000803037824 */ /* 0x000fe200078e00ff */
[----:B------:R-:W-:Y:S01]  /*1d10*/  IADD3 R5, R5, R6, R7 ;  /* 0x0000000605057210 */ /* 0x000fe20007ffe007 */
[----:B------:R-:W-:Y:S01]  /*1d20*/  IMAD.SHL.U32 R135, R0, 0x2, RZ ;  /* 0x0000000200877824 */ /* 0x000fe200078e00ff */
[----:B------:R-:W-:Y:S01]  /*1d30*/  BAR.SYNC.DEFER_BLOCKING 0x0 ;  /* 0x0000000000007b1d */ /* 0x000fe20000010000 */
[----:B------:R-:W-:Y:S02]  /*1d40*/  LOP3.LUT P1, RZ, R4, 0x4, RZ, 0xc0, !PT ;  /* 0x0000000404ff7812 */ /* 0x000fe4000782c0ff */
[----:B------:R-:W-:Y:S02]  /*1d50*/  LOP3.LUT R3, R2, 0x8, R3, 0xf8, !PT ;  /* 0x0000000802037812 */ /* 0x000fe400078ef803 */
[----:B------:R-:W-:-:S02]  /*1d60*/  SHF.R.U32.HI R2, RZ, 0x3, R2 ;  /* 0x00000003ff027819 */ /* 0x000fc40000011602 */
[----:B------:R-:W-:Y:S02]  /*1d70*/  IADD3 R0, R135, 0x14080, RZ ;  /* 0x0001408087007810 */ /* 0x000fe40007ffe0ff */
[----:B------:R-:W-:Y:S01]  /*1d80*/  LOP3.LUT R2, R3, R2, RZ, 0x3c, !PT ;  /* 0x0000000203027212 */ /* 0x000fe200078e3cff */
[----:B------:R-:W-:Y:S01]  /*1d90*/  IMAD.SHL.U32 R3, R10, 0x40, RZ ;  /* 0x000000400a037824 */ /* 0x000fe200078e00ff */
[----:B------:R-:W-:Y:S02]  /*1da0*/  IADD3 R242, R135, 0x140a0, RZ ;  /* 0x000140a087f27810 */ /* 0x000fe40007ffe0ff */
[----:B------:R-:W-:Y:S02]  /*1db0*/  @P0 IADD3 R242, R0, -0x20, RZ ;  /* 0xffffffe000f20810 */ /* 0x000fe40007ffe0ff */
[----:B------:R-:W-:Y:S01]  /*1dc0*/  LOP3.LUT R3, R2, 0xfffffe00, R3, 0xf8, !PT ;  /* 0xfffffe0002037812 */ /* 0x000fe200078ef803 */
[----:B------:R-:W-:Y:S01]  /*1dd0*/  IMAD.MOV.U32 R2, RZ, RZ, 0x40 ;  /* 0x00000040ff027424 */ /* 0x000fe200078e00ff */
[----:B------:R-:W-:-:S02]  /*1de0*/  SEL R0, RZ, 0x8, P4 ;  /* 0x00000008ff007807 */ /* 0x000fc40002000000 */
[----:B------:R-:W-:Y:S01]  /*1df0*/  LOP3.LUT P0, RZ, R4, 0x2, RZ, 0xc0, !PT ;  /* 0x0000000204ff7812 */ /* 0x000fe2000780c0ff */
[----:B------:R-:W-:Y:S01]  /*1e00*/  IMAD.MOV.U32 R4, RZ, RZ, 0x10 ;  /* 0x00000010ff047424 */ /* 0x000fe200078e00ff */
[----:B------:R-:W-:Y:S01]  /*1e10*/  P2R R7, PR, RZ, 0x40 ;  /* 0x00000040ff077803 */ /* 0x000fe20000000000 */
[----:B------:R-:W-:Y:S01]  /*1e20*/  IMAD R220, R73, 0x400, R3 ;  /* 0x0000040049dc7824 */ /* 0x000fe200078e0203 */
[----:B------:R-:W-:Y:S01]  /*1e30*/  IADD3 R252, R242, 0x1000, RZ ;  /* 0x00001000f2fc7810 */ /* 0x000fe20007ffe0ff */
[----:B------:R-:W-:Y:S01]  /*1e40*/  IMAD.IADD R6, R0, 0x1, R5 ;  /* 0x0000000100067824 */ /* 0x000fe200078e0205 */
[----:B------:R-:W-:Y:S01]  /*1e50*/  SEL R4, R4, 0xfffffff0, !P0 ;  /* 0xfffffff004047807 */ /* 0x000fe20004000000 */
[----:B------:R-:W-:Y:S01]  /*1e60*/  IMAD.MOV.U32 R0, RZ, RZ, 0x20 ;  /* 0x00000020ff007424 */ /* 0x000fe200078e00ff */
[C---:B------:R-:W-:Y:S01]  /*1e70*/  LEA R228, R220.reuse, 0x4080, 0x1 ;  /* 0x00004080dce47811 */ /* 0x040fe200078e08ff */
[----:B------:R-:W-:Y:S01]  /*1e80*/  IMAD.SHL.U32 R220, R220, 0x2, RZ ;  /* 0x00000002dcdc7824 */ /* 0x000fe200078e00ff */
[----:B------:R-:W-:-:S02]  /*1e90*/  IADD3 R5, R72, c[0x0][0x1d0], -R77 ;  /* 0x0000740048057a10 */ /* 0x000fc40007ffe84d */
[----:B------:R-:W-:Y:S01]  /*1ea0*/  SEL R0, R0, 0xffffffe0, !P1 ;  /* 0xffffffe000007807 */ /* 0x000fe20004800000 */
[--C-:B------:R-:W-:Y:S01]  /*1eb0*/  IMAD R224, R4, 0x2, R228.reuse ;  /* 0x0000000204e07824 */ /* 0x100fe200078e02e4 */
[----:B------:R-:W-:Y:S01]  /*1ec0*/  LDSM.16.M88.4 R160, [R220+0x4080] ;  /* 0x00408000dca0783b */ /* 0x000fe20000000200 */
[----:B------:R-:W-:Y:S02]  /*1ed0*/  LOP3.LUT P6, RZ, R6, 0x1, RZ, 0xc0, !PT ;  /* 0x0000000106ff7812 */ /* 0x000fe400078cc0ff */
[C---:B------:R-:W-:Y:S01]  /*1ee0*/  IMAD R228, R0.reuse, 0x2, R228 ;  /* 0x0000000200e47824 */ /* 0x040fe200078e02e4 */
[----:B------:R-:W-:Y:S01]  /*1ef0*/  LDSM.16.M88.4 R188, [R220+0x8080] ;  /* 0x00808000dcbc783b */ /* 0x000fe20000000200 */
[----:B------:R-:W-:Y:S01]  /*1f00*/  IMAD R232, R0, 0x2, R224 ;  /* 0x0000000200e87824 */ /* 0x000fe200078e02e0 */
[----:B------:R-:W-:Y:S02]  /*1f10*/  ISETP.LT.OR P0, PT, R5, 0x1, !P6 ;  /* 0x000000010500780c */ /* 0x000fe40007701670 */
[----:B------:R-:W-:Y:S01]  /*1f20*/  LDSM.16.M88.4 R204, [R220+0xc080] ;  /* 0x00c08000dccc783b */ /* 0x000fe20000000200 */
[----:B------:R-:W-:-:S02]  /*1f30*/  LOP3.LUT P2, RZ, R6, 0x2, RZ, 0xc0, !PT ;  /* 0x0000000206ff7812 */ /* 0x000fc4000784c0ff */
[----:B------:R-:W-:Y:S01]  /*1f40*/  LOP3.LUT P1, RZ, R6, 0x4, RZ, 0xc0, !PT ;  /* 0x0000000406ff7812 */ /* 0x000fe2000782c0ff */
[----:B------:R-:W-:Y:S01]  /*1f50*/  LDSM.16.M88.4 R164, [R224] ;  /* 0x00000000e0a4783b */ /* 0x000fe20000000200 */
[C---:B------:R-:W-:Y:S02]  /*1f60*/  IADD3 R251, R242.reuse, 0x1800, RZ ;  /* 0x00001800f2fb7810 */ /* 0x040fe40007ffe0ff */
[C---:B------:R-:W-:Y:S01]  /*1f70*/  IADD3 R250, R242.reuse, 0x2000, RZ ;  /* 0x00002000f2fa7810 */ /* 0x040fe20007ffe0ff */
[----:B------:R-:W-:Y:S01]  /*1f80*/  LDSM.16.M88.4 R192, [R224+0x4000] ;  /* 0x00400000e0c0783b */ /* 0x000fe20000000200 */
[C---:B------:R-:W-:Y:S02]  /*1f90*/  IADD3 R249, R242.reuse, 0x2800, RZ ;  /* 0x00002800f2f97810 */ /* 0x040fe40007ffe0ff */
[C---:B------:R-:W-:Y:S01]  /*1fa0*/  IADD3 R248, R242.reuse, 0x3000, RZ ;  /* 0x00003000f2f87810 */ /* 0x040fe20007ffe0ff */
[----:B------:R-:W-:Y:S01]  /*1fb0*/  LDSM.16.M88.4 R208, [R224+0x8000] ;  /* 0x00800000e0d0783b */ /* 0x000fe20000000200 */
[----:B------:R-:W-:-:S02]  /*1fc0*/  IADD3 R247, R242, 0x3800, RZ ;  /* 0x00003800f2f77810 */ /* 0x000fc40007ffe0ff */
[C---:B------:R-:W-:Y:S01]  /*1fd0*/  IADD3 R246, R242.reuse, 0x4000, RZ ;  /* 0x00004000f2f67810 */ /* 0x040fe20007ffe0ff */
[----:B------:R-:W-:Y:S01]  /*1fe0*/  LDSM.16.M88.4 R180, [R228] ;  /* 0x00000000e4b4783b */ /* 0x000fe20000000200 */
[C---:B------:R-:W-:Y:S02]  /*1ff0*/  IADD3 R245, R242.reuse, 0x4800, RZ ;  /* 0x00004800f2f57810 */ /* 0x040fe40007ffe0ff */
[C---:B------:R-:W-:Y:S01]  /*2000*/  IADD3 R244, R242.reuse, 0x5000, RZ ;  /* 0x00005000f2f47810 */ /* 0x040fe20007ffe0ff */
[----:B------:R-:W-:Y:S01]  /*2010*/  LDSM.16.M88.4 R196, [R228+0x4000] ;  /* 0x00400000e4c4783b */ /* 0x000fe20000000200 */
[----:B------:R-:W-:-:S03]  /*2020*/  IADD3 R243, R242, 0x5800, RZ ;  /* 0x00005800f2f37810 */ /* 0x000fc60007ffe0ff */
        /* <DEDUP_REMOVED lines=11> */
[----:B-1----:R-:W1:Y:S04]  /*20e0*/  LDSM.16.M88.4 R8, [R135+0x14080] ;  /* 0x014080008708783b */ /* 0x002e680000000200 */
[----:B------:R-:W2:Y:S04]  /*20f0*/  LDSM.16.M88.4 R24, [R135+0x14880] ;  /* 0x014880008718783b */ /* 0x000ea80000000200 */
[----:B------:R-:W4:Y:S04]  /*2100*/  LDSM.16.M88.4 R28, [R135+0x15080] ;  /* 0x01508000871c783b */ /* 0x000f280000000200 */
[----:B------:R-:W5:Y:S04]  /*2110*/  LDSM.16.M88.4 R44, [R242] ;  /* 0x00000000f22c783b */ /* 0x000f680000000200 */
[----:B------:R-:W3:Y:S04]  /*2120*/  LDSM.16.M88.4 R48, [R242+0x800] ;  /* 0x00080000f230783b */ /* 0x000ee80000000200 */
[----:B------:R-:W3:Y:S04]  /*2130*/  LDSM.16.M88.4 R56, [R242+0x1000] ;  /* 0x00100000f238783b */ /* 0x000ee80000000200 */
[----:B------:R-:W-:Y:S01]  /*2140*/  @!PT LDS RZ, [RZ] ;  /* 0x00000000fffff984 */ /* 0x000fe20000000800 */
[----:B------:R-:W-:Y:S01]  /*2150*/  @!PT LDS RZ, [RZ] ;  /* 0x00000000fffff984 */ /* 0x000fe20000000800 */
[----:B------:R-:W-:Y:S01]  /*2160*/  @!PT LDS RZ, [RZ] ;  /* 0x00000000fffff984 */ /* 0x000fe20000000800 */
[----:B------:R3:W-:Y:S01]  /*2170*/  LDGSTS.E.BYPASS.LTC128B.128 [R76+0x4080], [R12.64], !P0 ;  /* 0x040800000c4c7fae */ /* 0x0007e2000c101d58 */
[----:B------:R-:W-:-:S04]  /*2180*/  LOP3.LUT P0, RZ, R22, 0x4, RZ, 0xc0, !PT ;  /* 0x0000000416ff7812 */ /* 0x000fc8000780c0ff */
[----:B------:R-:W-:Y:S02]  /*2190*/  SEL R2, R2, 0xffffffc0, !P0 ;  /* 0xffffffc002027807 */ /* 0x000fe40004000000 */
[----:B------:R-:W-:-:S03]  /*21a0*/  ISETP.LT.OR P0, PT, R5, 0x1, !P2 ;  /* 0x000000010500780c */ /* 0x000fc60005701670 */
[--C-:B------:R-:W-:Y:S02]  /*21b0*/  IMAD.IADD R241, R135, 0x1, R2.reuse ;  /* 0x0000000187f17824 */ /* 0x100fe400078e0202 */
[----:B------:R-:W-:Y:S01]  /*21c0*/  IMAD.IADD R238, R242, 0x1, R2 ;  /* 0x00000001f2ee7824 */ /* 0x000fe200078e0202 */
[C---:B-1----:R-:W-:Y:S07]  /*21d0*/  HMMA.16816.F32 R20, R160.reuse, R10, RZ ;  /* 0x0000000aa014723c */ /* 0x042fee00000018ff */
[----:B------:R1:W-:Y:S01]  /*21e0*/  LDGSTS.E.BYPASS.LTC128B.128 [R76+0x5880], [R12.64+0x80], !P0 ;  /* 0x058800800c4c7fae */ /* 0x0003e2000c101d58 */
[----:B------:R-:W-:Y:S01]  /*21f0*/  ISETP.LT.OR P0, PT, R5, 0x1, !P1 ;  /* 0x000000010500780c */ /* 0x000fe20004f01670 */
[C---:B--2---:R-:W-:Y:S08]  /*2200*/  HMMA.16816.F32 R32, R160.reuse, R24, RZ ;  /* 0x00000018a020723c */ /* 0x044ff000000018ff */
[----:B------:R-:W-:Y:S04]  /*2210*/  HMMA.16816.F32 R36, R160, R26, RZ ;  /* 0x0000001aa024723c */ /* 0x000fe800000018ff */
[----:B------:R1:W-:Y:S01]  /*2220*/  LDGSTS.E.BYPASS.LTC128B.128 [R76+0x7080], [R12.64+0x100], !P0 ;  /* 0x070801000c4c7fae */ /* 0x0003e2000c101d58 */
[----:B------:R-:W-:-:S04]  /*2230*/  LOP3.LUT P0, RZ, R6, 0x8, RZ, 0xc0, !PT ;  /* 0x0000000806ff7812 */ /* 0x000fc8000780c0ff */
[----:B------:R-:W-:Y:S01]  /*2240*/  ISETP.LT.OR P3, PT, R5, 0x1, !P0 ;  /* 0x000000010500780c */ /* 0x000fe20004761670 */
[----:B----4-:R-:W-:Y:S08]  /*2250*/  HMMA.16816.F32 R40, R160, R28, RZ ;  /* 0x0000001ca028723c */ /* 0x010ff000000018ff */
[----:B-----5:R-:W-:Y:S04]  /*2260*/  HMMA.16816.F32 R20, R164, R46, R20 ;  /* 0x0000002ea414723c */ /* 0x020fe80000001814 */
[----:B------:R1:W-:Y:S01]  /*2270*/  LDGSTS.E.BYPASS.LTC128B.128 [R76+0x8880], [R12.64+0x180], !P3 ;  /* 0x088801800c4c7fae */ /* 0x0003e2000d901d58 */
[----:B------:R-:W-:-:S03]  /*2280*/  ISETP.NE.AND P3, PT, R16, RZ, PT ;  /* 0x000000ff1000720c */ /* 0x000fc60003f65270 */
[C---:B---3--:R-:W-:Y:S08]  /*2290*/  HMMA.16816.F32 R16, R160.reuse, R8, RZ ;  /* 0x00000008a010723c */ /* 0x048ff000000018ff */
[----:B------:R-:W-:Y:S02]  /*22a0*/  HMMA.16816.F32 R8, R160, R30, RZ ;  /* 0x0000001ea008723c */ /* 0x000fe400000018ff */
[----:B------:R-:W-:-:S02]  /*22b0*/  @!P3 ISETP.LT.OR P6, PT, R5, 0x21, !P6 ;  /* 0x000000210500b80c */ /* 0x000fc400077c1670 */
[C---:B------:R-:W-:Y:S02]  /*22c0*/  @!P3 ISETP.LT.OR P2, PT, R5.reuse, 0x21, !P2 ;  /* 0x000000210500b80c */ /* 0x040fe40005741670 */
[C---:B------:R-:W-:Y:S02]  /*22d0*/  @!P3 ISETP.LT.OR P1, PT, R5.reuse, 0x21, !P1 ;  /* 0x000000210500b80c */ /* 0x040fe40004f21670 */
[----:B------:R-:W-:Y:S01]  /*22e0*/  @!P3 ISETP.LT.OR P0, PT, R5, 0x21, !P0 ;  /* 0x000000210500b80c */ /* 0x000fe20004701670 */
[----:B------:R-:W-:Y:S01]  /*22f0*/  HMMA.16816.F32 R24, R164, R48, R32 ;  /* 0x00000030a418723c */ /* 0x000fe20000001820 */
[----:B------:R-:W-:-:S05]  /*2300*/  IADD3 R5, R242, 0x800, RZ ;  /* 0x00000800f2057810 */ /* 0x000fca0007ffe0ff */
[----:B------:R1:W-:Y:S01]  /*2310*/  @!P3 LDGSTS.E.BYPASS.LTC128B.128 [R76+0x5080], [R14.64], !P6 ;  /* 0x050800000e4cbfae */ /* 0x0003e2000f101d58 */
[----:B------:R-:W-:Y:S01]  /*2320*/  ISETP.NE.AND P6, PT, R7, RZ, PT ;  /* 0x000000ff0700720c */ /* 0x000fe20003fc5270 */
[C---:B------:R-:W-:Y:S02]  /*2330*/  HMMA.16816.F32 R16, R164.reuse, R44, R16 ;  /* 0x0000002ca410723c */ /* 0x040fe40000001810 */
[----:B------:R1:W-:Y:S04]  /*2340*/  @!P3 LDGSTS.E.BYPASS.LTC128B.128 [R76+0x6880], [R14.64+0x80], !P2 ;  /* 0x068800800e4cbfae */ /* 0x0003e8000d101d58 */
[----:B------:R1:W-:Y:S02]  /*2350*/  @!P3 LDGSTS.E.BYPASS.LTC128B.128 [R76+0x8080], [R14.64+0x100], !P1 ;  /* 0x080801000e4cbfae */ /* 0x0003e4000c901d58 */
[----:B------:R-:W-:Y:S02]  /*2360*/  HMMA.16816.F32 R28, R164, R50, R36 ;  /* 0x00000032a41c723c */ /* 0x000fe40000001824 */
[----:B------:R1:W-:Y:S01]  /*2370*/  @!P3 LDGSTS.E.BYPASS.LTC128B.128 [R76+0x9880], [R14.64+0x180], !P0 ;  /* 0x098801800e4cbfae */ /* 0x0003e2000c101d58 */
[----:B------:R-:W-:-:S03]  /*2380*/  PLOP3.LUT P0, PT, PT, PT, UP0, 0x40, 0x0 ;  /* 0x000000000000781c */ /* 0x000fc60003f0e808 */
[----:B------:R-:W2:Y:S02]  /*2390*/  LDSM.16.M88.4 R52, [R241+0x14080] ;  /* 0x01408000f134783b */ /* 0x000ea40000000200 */
[C---:B------:R-:W-:Y:S02]  /*23a0*/  HMMA.16816.F32 R32, R164.reuse, R56, R40 ;  /* 0x00000038a420723c */ /* 0x040fe40000001828 */
[----:B------:R-:W3:Y:S04]  /*23b0*/  LDSM.16.M88.4 R60, [R241+0x14880] ;  /* 0x01488000f13c783b */ /* 0x000ee80000000200 */
[----:B------:R-:W4:Y:S02]  /*23c0*/  LDSM.16.M88.4 R64, [R241+0x15080] ;  /* 0x01508000f140783b */ /* 0x000f240000000200 */
[----:B------:R-:W-:Y:S02]  /*23d0*/  HMMA.16816.F32 R8, R164, R58, R8 ;  /* 0x0000003aa408723c */ /* 0x000fe40000001808 */
[----:B------:R-:W-:Y:S04]  /*23e0*/  LDSM.16.M88.4 R40, [R238+0x800] ;  /* 0x00080000ee28783b */ /* 0x000fe80000000200 */
[----:B------:R-:W-:Y:S04]  /*23f0*/  LDSM.16.M88.4 R56, [R238+0x1000] ;  /* 0x00100000ee38783b */ /* 0x000fe80000000200 */
[----:B------:R-:W-:Y:S04]  /*2400*/  LDSM.16.M88.4 R36, [R135+0x15880] ;  /* 0x015880008724783b */ /* 0x000fe80000000200 */
[----:B-1----:R-:W1:Y:S04]  /*2410*/  LDSM.16.M88.4 R12, [R238] ;  /* 0x00000000ee0c783b */ /* 0x002e680000000200 */
[----:B------:R-:W5:Y:S04]  /*2420*/  LDSM.16.M88.4 R48, [R135+0x16080] ;  /* 0x016080008730783b */ /* 0x000f680000000200 */
[----:B------:R-:W-:Y:S04]  /*2430*/  LDSM.16.M88.4 R44, [R242+0x2000] ;  /* 0x00200000f22c783b */ /* 0x000fe80000000200 */
[----:B------:R-:W-:Y:S01]  /*2440*/  LDSM.16.M88.4 R68, [R241+0x18880] ;  /* 0x01888000f144783b */ /* 0x000fe20000000200 */
[C---:B--2---:R-:W-:Y:S03]  /*2450*/  HMMA.16816.F32 R16, R180.reuse, R52, R16 ;  /* 0x00000034b410723c */ /* 0x044fe60000001810 */
[----:B------:R-:W0:Y:S04]  /*2460*/  LDGDEPBAR ;  /* 0x00000000000079af */ /* 0x000e280000000000 */
[----:B------:R-:W-:Y:S01]  /*2470*/  STL [R1], R5 ;  /* 0x0000000501007387 */ /* 0x000fe20000100800 */
[C---:B------:R-:W-:Y:S03]  /*2480*/  HMMA.16816.F32 R20, R180.reuse, R54, R20 ;  /* 0x00000036b414723c */ /* 0x040fe60000001814 */
[----:B------:R-:W-:Y:S05]  /*2490*/  LDSM.16.M88.4 R52, [R242+0x2800] ;  /* 0x00280000f234783b */ /* 0x000fea0000000200 */
[C---:B---3--:R-:W-:Y:S08]  /*24a0*/  HMMA.16816.F32 R24, R180.reuse, R60, R24 ;  /* 0x0000003cb418723c */ /* 0x048ff00000001818 */
[C---:B------:R-:W-:Y:S01]  /*24b0*/  HMMA.16816.F32 R28, R180.reuse, R62, R28 ;  /* 0x0000003eb41c723c */ /* 0x040fe2000000181c */
[----:B------:R-:W2:Y:S07]  /*24c0*/  LDSM.16.M88.4 R60, [R135+0x16880] ;  /* 0x01688000873c783b */ /* 0x000eae0000000200 */
[C---:B----4-:R-:W-:Y:S08]  /*24d0*/  HMMA.16816.F32 R32, R180.reuse, R64, R32 ;  /* 0x00000040b420723c */ /* 0x050ff00000001820 */
[----:B------:R-:W-:Y:S01]  /*24e0*/  HMMA.16816.F32 R8, R180, R66, R8 ;  /* 0x00000042b408723c */ /* 0x000fe20000001808 */
[----:B------:R-:W-:Y:S07]  /*24f0*/  LDSM.16.M88.4 R64, [R135+0x18080] ;  /* 0x018080008740783b */ /* 0x000fee0000000200 */
[C---:B-1----:R-:W-:Y:S08]  /*2500*/  HMMA.16816.F32 R16, R184.reuse, R12, R16 ;  /* 0x0000000cb810723c */ /* 0x042ff00000001810 */
[C---:B------:R-:W-:Y:S01]  /*2510*/  HMMA.16816.F32 R20, R184.reuse, R14, R20 ;  /* 0x0000000eb814723c */ /* 0x040fe20000001814 */
[----:B------:R-:W1:Y:S07]  /*2520*/  LDSM.16.M88.4 R12, [R242+0x1800] ;  /* 0x00180000f20c783b */ /* 0x000e6e0000000200 */
[C---:B------:R-:W-:Y:S08]  /*2530*/  HMMA.16816.F32 R24, R184.reuse, R40, R24 ;  /* 0x00000028b818723c */ /* 0x040ff00000001818 */
[C---:B------:R-:W-:Y:S01]  /*2540*/  HMMA.16816.F32 R28, R184.reuse, R42, R28 ;  /* 0x0000002ab81c723c */ /* 0x040fe2000000181c */
[----:B------:R-:W3:Y:S07]  /*2550*/  LDSM.16.M88.4 R40, [R241+0x15880] ;  /* 0x01588000f128783b */ /* 0x000eee0000000200 */
[C---:B------:R-:W-:Y:S08]  /*2560*/  HMMA.16816.F32 R32, R184.reuse, R56, R32 ;  /* 0x00000038b820723c */ /* 0x040ff00000001820 */
[----:B------:R-:W-:Y:S01]  /*2570*/  HMMA.16816.F32 R8, R184, R58, R8 ;  /* 0x0000003ab808723c */ /* 0x000fe20000001808 */
[----:B------:R-:W-:Y:S07]  /*2580*/  LDSM.16.M88.4 R56, [R238+0x2800] ;  /* 0x00280000ee38783b */ /* 0x000fee0000000200 */
[C---:B------:R-:W-:Y:S08]  /*2590*/  HMMA.16816.F32 R16, R188.reuse, R36, R16 ;  /* 0x00000024bc10723c */ /* 0x040ff00000001810 */
[C---:B------:R-:W-:Y:S01]  /*25a0*/  HMMA.16816.F32 R20, R188.reuse, R38, R20 ;  /* 0x00000026bc14723c */ /* 0x040fe20000001814 */
[----:B------:R-:W-:Y:S07]  /*25b0*/  LDSM.16.M88.4 R36, [R238+0x1800] ;  /* 0x00180000ee24783b */ /* 0x000fee0000000200 */
[C---:B-----5:R-:W-:Y:S08]  /*25c0*/  HMMA.16816.F32 R24, R188.reuse, R48, R24 ;  /* 0x00000030bc18723c */ /* 0x060ff00000001818 */
[C---:B------:R-:W-:Y:S01]  /*25d0*/  HMMA.16816.F32 R28, R188.reuse, R50, R28 ;  /* 0x00000032bc1c723c */ /* 0x040fe2000000181c */
[----:B------:R-:W4:Y:S07]  /*25e0*/  LDSM.16.M88.4 R48, [R241+0x16080] ;  /* 0x01608000f130783b */ /* 0x000f2e0000000200 */
[C---:B--2---:R-:W-:Y:S08]  /*25f0*/  HMMA.16816.F32 R32, R188.reuse, R60, R32 ;  /* 0x0000003cbc20723c */ /* 0x044ff00000001820 */
[----:B------:R-:W-:Y:S01]  /*2600*/  HMMA.16816.F32 R8, R188, R62, R8 ;  /* 0x0000003ebc08723c */ /* 0x000fe20000001808 */
[----:B------:R-:W2:Y:S07]  /*2610*/  LDSM.16.M88.4 R60, [R241+0x16880] ;  /* 0x01688000f13c783b */ /* 0x000eae0000000200 */
[C---:B-1----:R-:W-:Y:S08]  /*2620*/  HMMA.16816.F32 R16, R192.reuse, R12, R16 ;  /* 0x0000000cc010723c */ /* 0x042ff00000001810 */
[C---:B------:R-:W-:Y:S08]  /*2630*/  HMMA.16816.F32 R20, R192.reuse, R14, R20 ;  /* 0x0000000ec014723c */ /* 0x040ff00000001814 */
[C---:B------:R-:W-:Y:S08]  /*2640*/  HMMA.16816.F32 R24, R192.reuse, R44, R24 ;  /* 0x0000002cc018723c */ /* 0x040ff00000001818 */
[C---:B------:R-:W-:Y:S01]  /*2650*/  HMMA.16816.F32 R28, R192.reuse, R46, R28 ;  /* 0x0000002ec01c723c */ /* 0x040fe2000000181c */
[----:B------:R-:W1:Y:S07]  /*2660*/  LDSM.16.M88.4 R44, [R238+0x2000] ;  /* 0x00200000ee2c783b */ /* 0x000e6e0000000200 */
[C---:B------:R-:W-:Y:S08]  /*2670*/  HMMA.16816.F32 R32, R192.reuse, R52, R32 ;  /* 0x00000034c020723c */ /* 0x040ff00000001820 */
[----:B------:R-:W-:Y:S01]  /*2680*/  HMMA.16816.F32 R12, R192, R54, R8 ;  /* 0x00000036c00c723c */ /* 0x000fe20000001808 */
[----:B------:R-:W-:Y:S07]  /*2690*/  LDSM.16.M88.4 R52, [R135+0x17880] ;  /* 0x017880008734783b */ /* 0x000fee0000000200 */
[C---:B---3--:R-:W-:Y:S08]  /*26a0*/  HMMA.16816.F32 R8, R196.reuse, R40, R16 ;  /* 0x00000028c408723c */ /* 0x048ff00000001810 */
[C---:B------:R-:W-:Y:S01]  /*26b0*/  HMMA.16816.F32 R20, R196.reuse, R42, R20 ;  /* 0x0000002ac414723c */ /* 0x040fe20000001814 */
[----:B------:R-:W3:Y:S07]  /*26c0*/  LDSM.16.M88.4 R40, [R135+0x17080] ;  /* 0x017080008728783b */ /* 0x000eee0000000200 */
[C---:B----4-:R-:W-:Y:S08]  /*26d0*/  HMMA.16816.F32 R24, R196.reuse, R48, R24 ;  /* 0x00000030c418723c */ /* 0x050ff00000001818 */
[C---:B------:R-:W-:Y:S01]  /*26e0*/  HMMA.16816.F32 R28, R196.reuse, R50, R28 ;  /* 0x00000032c41c723c */ /* 0x040fe2000000181c */
[----:B------:R-:W-:Y:S07]  /*26f0*/  LDSM.16.M88.4 R48, [R242+0x3800] ;  /* 0x00380000f230783b */ /* 0x000fee0000000200 */
[C---:B--2---:R-:W-:Y:S08]  /*2700*/  HMMA.16816.F32 R32, R196.reuse, R60, R32 ;  /* 0x0000003cc420723c */ /* 0x044ff00000001820 */
[----:B------:R-:W-:Y:S01]  /*2710*/  HMMA.16816.F32 R16, R196, R62, R12 ;  /* 0x0000003ec410723c */ /* 0x000fe2000000180c */
[----:B------:R-:W-:Y:S07]  /*2720*/  LDSM.16.M88.4 R60, [R242+0x4000] ;  /* 0x00400000f23c783b */ /* 0x000fee0000000200 */
[C---:B------:R-:W-:Y:S08]  /*2730*/  HMMA.16816.F32 R12, R200.reuse, R36, R8 ;  /* 0x00000024c80c723c */ /* 0x040ff00000001808 */
[C---:B------:R-:W-:Y:S01]  /*2740*/  HMMA.16816.F32 R8, R200.reuse, R38, R20 ;  /* 0x00000026c808723c */ /* 0x040fe20000001814 */
[----:B------:R-:W2:Y:S07]  /*2750*/  LDSM.16.M88.4 R36, [R242+0x3000] ;  /* 0x00300000f224783b */ /* 0x000eae0000000200 */
[C---:B-1----:R-:W-:Y:S08]  /*2760*/  HMMA.16816.F32 R24, R200.reuse, R44, R24 ;  /* 0x0000002cc818723c */ /* 0x042ff00000001818 */
[C---:B------:R-:W-:Y:S01]  /*2770*/  HMMA.16816.F32 R28, R200.reuse, R46, R28 ;  /* 0x0000002ec81c723c */ /* 0x040fe2000000181c */
[----:B------:R-:W1:Y:S07]  /*2780*/  LDSM.16.M88.4 R44, [R241+0x17080] ;  /* 0x01708000f12c783b */ /* 0x000e6e0000000200 */
[C---:B------:R-:W-:Y:S08]  /*2790*/  HMMA.16816.F32 R32, R200.reuse, R56, R32 ;  /* 0x00000038c820723c */ /* 0x040ff00000001820 */
[----:B------:R-:W-:Y:S01]  /*27a0*/  HMMA.16816.F32 R20, R200, R58, R16 ;  /* 0x0000003ac814723c */ /* 0x000fe20000001810 */
[----:B------:R-:W4:Y:S07]  /*27b0*/  LDSM.16.M88.4 R56, [R241+0x17880] ;  /* 0x01788000f138783b */ /* 0x000f2e0000000200 */
[C---:B---3--:R-:W-:Y:S08]  /*27c0*/  HMMA.16816.F32 R16, R204.reuse, R40, R12 ;  /* 0x00000028cc10723c */ /* 0x048ff0000000180c */
[C---:B------:R-:W-:Y:S01]  /*27d0*/  HMMA.16816.F32 R12, R204.reuse, R42, R8 ;  /* 0x0000002acc0c723c */ /* 0x040fe20000001808 */
[----:B------:R-:W-:Y:S07]  /*27e0*/  LDSM.16.M88.4 R40, [R238+0x3000] ;  /* 0x00300000ee28783b */ /* 0x000fee0000000200 */
[C---:B------:R-:W-:Y:S08]  /*27f0*/  HMMA.16816.F32 R8, R204.reuse, R52, R24 ;  /* 0x00000034cc08723c */ /* 0x040ff00000001818 */
[C---:B------:R-:W-:Y:S01]  /*2800*/  HMMA.16816.F32 R28, R204.reuse, R54, R28 ;  /* 0x00000036cc1c723c */ /* 0x040fe2000000181c */
[----:B------:R-:W-:Y:S07]  /*2810*/  LDSM.16.M88.4 R52, [R238+0x3800] ;  /* 0x00380000ee34783b */ /* 0x000fee0000000200 */
[C---:B------:R-:W-:Y:S08]  /*2820*/  HMMA.16816.F32 R32, R204.reuse, R64, R32 ;  /* 0x00000040cc20723c */ /* 0x040ff00000001820 */
[----:B------:R-:W-:Y:S01]  /*2830*/  HMMA.16816.F32 R24, R204, R66, R20 ;  /* 0x00000042cc18723c */ /* 0x000fe20000001814 */
[----:B------:R-:W-:Y:S07]  /*2840*/  LDSM.16.M88.4 R64, [R135+0x18880] ;  /* 0x018880008740783b */ /* 0x000fee0000000200 */
[C---:B--2---:R-:W-:Y:S08]  /*2850*/  HMMA.16816.F32 R20, R208.reuse, R36, R16 ;  /* 0x00000024d014723c */ /* 0x044ff00000001810 */
[C---:B------:R-:W-:Y:S01]  /*2860*/  HMMA.16816.F32 R16, R208.reuse, R38, R12 ;  /* 0x00000026d010723c */ /* 0x040fe2000000180c */
[----:B------:R-:W2:Y:S07]  /*2870*/  LDSM.16.M88.4 R36, [R241+0x18080] ;  /* 0x01808000f124783b */ /* 0x000eae0000000200 */
[C---:B------:R-:W-:Y:S08]  /*2880*/  HMMA.16816.F32 R12, R208.reuse, R48, R8 ;  /* 0x00000030d00c723c */ /* 0x040ff00000001808 */
[C---:B------:R-:W-:Y:S01]  /*2890*/  HMMA.16816.F32 R8, R208.reuse, R50, R28 ;  /* 0x00000032d008723c */ /* 0x040fe2000000181c */
[----:B------:R-:W-:Y:S07]  /*28a0*/  LDSM.16.M88.4 R48, [R242+0x4800] ;  /* 0x00480000f230783b */ /* 0x000fee0000000200 */
[----:B------:R-:W-:Y:S08]  /*28b0*/  HMMA.16816.F32 R32, R208, R60, R32 ;  /* 0x0000003cd020723c */ /* 0x000ff00000001820 */
[C---:B-1----:R-:W-:Y:S08]  /*28c0*/  HMMA.16816.F32 R28, R212.reuse, R44, R20 ;  /* 0x0000002cd41c723c */ /* 0x042ff00000001814 */
[----:B------:R-:W-:Y:S01]  /*28d0*/  HMMA.16816.F32 R20, R212, R46, R16 ;  /* 0x0000002ed414723c */ /* 0x000fe20000001810 */
[----:B------:R-:W-:Y:S07]  /*28e0*/  LDSM.16.M88.4 R44, [R135+0x19080] ;  /* 0x01908000872c783b */ /* 0x000fee0000000200 */
[----:B------:R-:W-:Y:S01]  /*28f0*/  HMMA.16816.F32 R24, R208, R62, R24 ;  /* 0x0000003ed018723c */ /* 0x000fe20000001818 */
[----:B------:R-:W1:Y:S07]  /*2900*/  LDSM.16.M88.4 R60, [R238+0x4000] ;  /* 0x00400000ee3c783b */ /* 0x000e6e0000000200 */
[C---:B----4-:R-:W-:Y:S08]  /*2910*/  HMMA.16816.F32 R16, R212.reuse, R56, R12 ;  /* 0x00000038d410723c */ /* 0x050ff0000000180c */
[C---:B------:R-:W-:Y:S01]  /*2920*/  HMMA.16816.F32 R12, R212.reuse, R58, R8 ;  /* 0x0000003ad40c723c */ /* 0x040fe20000001808 */
[----:B------:R-:W-:Y:S07]  /*2930*/  LDSM.16.M88.4 R56, [R242+0x5000] ;  /* 0x00500000f238783b */ /* 0x000fee0000000200 */
[----:B--2---:R-:W-:Y:S08]  /*2940*/  HMMA.16816.F32 R8, R212, R36, R32 ;  /* 0x00000024d408723c */ /* 0x004ff00000001820 */
[C---:B------:R-:W-:Y:S08]  /*2950*/  HMMA.16816.F32 R28, R216.reuse, R40, R28 ;  /* 0x00000028d81c723c */ /* 0x040ff0000000181c */
[----:B------:R-:W-:Y:S01]  /*2960*/  HMMA.16816.F32 R32, R216, R42, R20 ;  /* 0x0000002ad820723c */ /* 0x000fe20000001814 */
[----:B------:R-:W2:Y:S07]  /*2970*/  LDSM.16.M88.4 R40, [R135+0x19880] ;  /* 0x019880008728783b */ /* 0x000eae0000000200 */
[----:B------:R-:W-:Y:S08]  /*2980*/  HMMA.16816.F32 R36, R212, R38, R24 ;  /* 0x00000026d424723c */ /* 0x000ff00000001818 */
[C---:B------:R-:W-:Y:S08]  /*2990*/  HMMA.16816.F32 R24, R216.reuse, R52, R16 ;  /* 0x00000034d818723c */ /* 0x040ff00000001810 */
[----:B-1----:R-:W-:Y:S08]  /*29a0*/  HMMA.16816.F32 R16, R216, R60, R8 ;  /* 0x0000003cd810723c */ /* 0x002ff00000001808 */
[C---:B------:R-:W-:Y:S08]  /*29b0*/  HMMA.16816.F32 R8, R220.reuse, R64, R28 ;  /* 0x00000040dc08723c */ /* 0x040ff0000000181c */
[----:B------:R-:W-:Y:S01]  /*29c0*/  HMMA.16816.F32 R32, R220, R66, R32 ;  /* 0x00000042dc20723c */ /* 0x000fe20000001820 */
[----:B------:R-:W-:Y:S07]  /*29d0*/  LDSM.16.M88.4 R64, [R238+0x4800] ;  /* 0x00480000ee40783b */ /* 0x000fee0000000200 */
[C---:B------:R-:W-:Y:S01]  /*29e0*/  HMMA.16816.F32 R20, R216.reuse, R54, R12 ;  /* 0x00000036d814723c */ /* 0x040fe2000000180c */
[----:B------:R-:W-:Y:S07]  /*29f0*/  LDSM.16.M88.4 R52, [R241+0x19880] ;  /* 0x01988000f134783b */ /* 0x000fee0000000200 */
[----:B------:R-:W-:Y:S01]  /*2a00*/  HMMA.16816.F32 R12, R216, R62, R36 ;  /* 0x0000003ed80c723c */ /* 0x000fe20000001824 */
[----:B------:R-:W1:Y:S04]  /*2a10*/  LDSM.16.M88.4 R36, [R242+0x5800] ;  /* 0x00580000f224783b */ /* 0x000e680000000200 */
[----:B------:R-:W3:Y:S03]  /*2a20*/  LDSM.16.M88.4 R60, [R241+0x19080] ;  /* 0x01908000f13c783b */ /* 0x000ee60000000200 */
[----:B------:R-:W-:Y:S08]  /*2a30*/  HMMA.16816.F32 R8, R224, R48, R8 ;  /* 0x00000030e008723c */ /* 0x000ff00000001808 */
[C---:B------:R-:W-:Y:S08]  /*2a40*/  HMMA.16816.F32 R28, R220.reuse, R44, R24 ;  /* 0x0000002cdc1c723c */ /* 0x040ff00000001818 */
[----:B--2---:R-:W-:Y:S08]  /*2a50*/  HMMA.16816.F32 R24, R220, R40, R16 ;  /* 0x00000028dc18723c */ /* 0x004ff00000001810 */
[----:B------:R-:W-:Y:S01]  /*2a60*/  HMMA.16816.F32 R16, R224, R50, R32 ;  /* 0x00000032e010723c */ /* 0x000fe20000001820 */
[----:B------:R-:W2:Y:S07]  /*2a70*/  LDSM.16.M88.4 R48, [R238+0x5000] ;  /* 0x00500000ee30783b */ /* 0x000eae0000000200 */
[C---:B------:R-:W-:Y:S08]  /*2a80*/  HMMA.16816.F32 R44, R220.reuse, R46, R20 ;  /* 0x0000002edc2c723c */ /* 0x040ff00000001814 */
[----:B------:R-:W-:Y:S08]  /*2a90*/  HMMA.16816.F32 R20, R220, R42, R12 ;  /* 0x0000002adc14723c */ /* 0x000ff0000000180c */
[C---:B------:R-:W-:Y:S08]  /*2aa0*/  HMMA.16816.F32 R8, R228.reuse, R68, R8 ;  /* 0x00000044e408723c */ /* 0x040ff00000001808 */
[----:B------:R-:W-:Y:S08]  /*2ab0*/  HMMA.16816.F32 R32, R228, R70, R16 ;  /* 0x00000046e420723c */ /* 0x000ff00000001810 */
[----:B------:R-:W-:Y:S01]  /*2ac0*/  HMMA.16816.F32 R12, R224, R56, R28 ;  /* 0x00000038e00c723c */ /* 0x000fe2000000181c */
[----:B------:R-:W4:Y:S01]  /*2ad0*/  LDSM.16.M88.4 R28, [R238+0x5800] ;  /* 0x00580000ee1c783b */ /* 0x000f220000000200 */
[----:B------:R-:W-:-:S06]  /*2ae0*/  DEPBAR.LE SB0, 0x0 ;  /* 0x000080000000791a */ /* 0x000fcc0000000000 */
[C---:B------:R-:W-:Y:S08]  /*2af0*/  HMMA.16816.F32 R44, R224.reuse, R58, R44 ;  /* 0x0000003ae02c723c */ /* 0x040ff0000000182c */
[C---:B-1----:R-:W-:Y:S08]  /*2b00*/  HMMA.16816.F32 R40, R224.reuse, R36, R24 ;  /* 0x00000024e028723c */ /* 0x042ff00000001818 */
[----:B------:R-:W-:Y:S08]  /*2b10*/  HMMA.16816.F32 R36, R224, R38, R20 ;  /* 0x00000026e024723c */ /* 0x000ff00000001814 */
[C---:B------:R-:W-:Y:S08]  /*2b20*/  HMMA.16816.F32 R8, R232.reuse, R64, R8 ;  /* 0x00000040e808723c */ /* 0x040ff00000001808 */
[----:B------:R-:W-:Y:S08]  /*2b30*/  HMMA.16816.F32 R32, R232, R66, R32 ;  /* 0x00000042e820723c */ /* 0x000ff00000001820 */
[C---:B---3--:R-:W-:Y:S08]  /*2b40*/  HMMA.16816.F32 R24, R228.reuse, R60, R12 ;  /* 0x0000003ce418723c */ /* 0x048ff0000000180c */
[----:B------:R-:W-:Y:S01]  /*2b50*/  HMMA.16816.F32 R20, R228, R62, R44 ;  /* 0x0000003ee414723c */ /* 0x000fe2000000182c */
[----:B------:R-:W-:-:S02]  /*2b60*/  FMUL.FTZ R2, R10, c[0x0][0x320] ;  /* 0x0000c8000a027a20 */ /* 0x000fc40000410000 */
[----:B------:R-:W-:Y:S02]  /*2b70*/  FMUL.FTZ R8, R8, c[0x0][0x320] ;  /* 0x0000c80008087a20 */ /* 0x000fe40000410000 */
[----:B------:R1:W3:Y:S01]  /*2b80*/  MUFU.TANH R44, R2 ;  /* 0x00000002002c7308 */ /* 0x0002e20000002400 */
[----:B------:R-:W-:Y:S02]  /*2b90*/  FMUL.FTZ R9, R9, c[0x0][0x320] ;  /* 0x0000c80009097a20 */ /* 0x000fe40000410000 */
[----:B------:R-:W-:Y:S01]  /*2ba0*/  HMMA.16816.F32 R16, R228, R52, R40 ;  /* 0x00000034e410723c */ /* 0x000fe20000001828 */
[----:B------:R-:W-:-:S07]  /*2bb0*/  FMUL.FTZ R11, R11, c[0x0][0x320] ;  /* 0x0000c8000b0b7a20 */ /* 0x000fce0000410000 */
[----:B------:R-:W-:Y:S01]  /*2bc0*/  HMMA.16816.F32 R12, R228, R54, R36 ;  /* 0x00000036e40c723c */ /* 0x000fe20000001824 */
[----:B------:R-:W3:Y:S01]  /*2bd0*/  MUFU.TANH R38, R8 ;  /* 0x0000000800267308 */ /* 0x000ee20000002400 */
[----:B-1----:R-:W-:-:S06]  /*2be0*/  FMUL.FTZ R2, R32, c[0x0][0x320] ;  /* 0x0000c80020027a20 */ /* 0x002fcc0000410000 */
[C---:B--2---:R-:W-:Y:S01]  /*2bf0*/  HMMA.16816.F32 R40, R232.reuse, R48, R24 ;  /* 0x00000030e828723c */ /* 0x044fe20000001818 */
[----:B------:R-:W1:Y:S07]  /*2c00*/  MUFU.TANH R39, R11 ;  /* 0x0000000b00277308 */ /* 0x000e6e0000002400 */
[C---:B------:R-:W-:Y:S01]  /*2c10*/  HMMA.16816.F32 R48, R232.reuse, R50, R20 ;  /* 0x00000032e830723c */ /* 0x040fe20000001814 */
[----:B------:R2:W1:Y:S07]  /*2c20*/  MUFU.TANH R20, R2 ;  /* 0x0000000200147308 */ /* 0x00046e0000002400 */
[C---:B----4-:R-:W-:Y:S01]  /*2c30*/  HMMA.16816.F32 R16, R232.reuse, R28, R16 ;  /* 0x0000001ce810723c */ /* 0x050fe20000001810 */
[----:B------:R4:W1:Y:S07]  /*2c40*/  MUFU.TANH R23, R9 ;  /* 0x0000000900177308 */ /* 0x00086e0000002400 */
[----:B------:R-:W-:Y:S01]  /*2c50*/  HMMA.16816.F32 R28, R232, R30, R12 ;  /* 0x0000001ee81c723c */ /* 0x000fe2000000180c */
[----:B--2---:R-:W-:-:S04]  /*2c60*/  FMUL.FTZ R2, R33, c[0x0][0x320] ;  /* 0x0000c80021027a20 */ /* 0x004fc80000410000 */
[----:B------:R4:W2:Y:S01]  /*2c70*/  MUFU.TANH R37, R2 ;  /* 0x0000000200257308 */ /* 0x0008a20000002400 */
[----:B------:R-:W-:Y:S06]  /*2c80*/  BAR.SYNC.DEFER_BLOCKING 0x0 ;  /* 0x0000000000007b1d */ /* 0x000fec0000010000 */
[----:B------:R-:W-:Y:S05]  /*2c90*/  @P0 BRA `(.L_x_164) ;  /* 0x000001f000000947 */ /* 0x000fea0003800000 */
[----:B-1-34-:R-:W-:Y:S01]  /*2ca0*/  IADD3 R2, -R77, 0x30, RZ ;  /* 0x000000304d027810 */ /* 0x01afe20007ffe1ff */
[----:B------:R-:W-:Y:S01]  /*2cb0*/  UIADD3 UR5, UR13, -0x2, URZ ;  /* 0xfffffffe0d057890 */ /* 0x000fe2000fffe03f */
[----:B------:R-:W-:Y:S02]  /*2cc0*/  IMAD.U32 R5, RZ, RZ, UR8 ;  /* 0x00000008ff057e24 */ /* 0x000fe4000f8e00ff */
[----:B------:R-:W-:Y:S01]  /*2cd0*/  ISETP.GE.AND P0, PT, R2, 0x21, PT ;  /* 0x000000210200780c */ /* 0x000fe20003f06270 */
[----:B------:R-:W-:Y:S01]  /*2ce0*/  USHF.R.S32.HI UR4, URZ, 0x1f, UR5 ;  /* 0x0000001f3f047899 */ /* 0x000fe20008011405 */
[----:B------:R-:W-:Y:S01]  /*2cf0*/  IMAD.U32 R7, RZ, RZ, UR6 ;  /* 0x00000006ff077e24 */ /* 0x000fe2000f8e00ff */
[----:B------:R-:W-:-:S02]  /*2d00*/  UIMAD UR14, UR14, UR5, URZ ;  /* 0x000000050e0e72a4 */ /* 0x000fc4000f8e023f */
[----:B------:R-:W-:Y:S02]  /*2d10*/  UIMAD.WIDE.U32 UR20, UR22, UR5, URZ ;  /* 0x00000005161472a5 */ /* 0x000fe4000f8e003f */
[----:B------:R-:W-:-:S04]  /*2d20*/  UIMAD UR4, UR4, UR22, UR14 ;  /* 0x00000016040472a4 */ /* 0x000fc8000f8e020e */
[----:B------:R-:W-:Y:S02]  /*2d30*/  UIADD3 UR4, UR21, UR4, URZ ;  /* 0x0000000415047290 */ /* 0x000fe4000fffe03f */
[----:B------:R-:W-:-:S04]  /*2d40*/  @P0 IADD3 R5, P2, P1, R80, UR20, R5 ;  /* 0x0000001450050c10 */ /* 0x000fc8000f95e005 */
[----:B------:R-:W-:Y:S02]  /*2d50*/  @P0 IADD3.X R7, R79, UR4, R7, P2, P1 ;  /* 0x000000044f070c10 */ /* 0x000fe400097e2407 */
[----:B------:R-:W-:-:S13]  /*2d60*/  ISETP.GE.AND P1, PT, R2, 0x1, PT ;  /* 0x000000010200780c */ /* 0x000fda0003f26270 */
[----:B------:R-:W-:-:S04]  /*2d70*/  @P1 IADD3 R2, P2, R80, UR20, RZ ;  /* 0x0000001450021c10 */ /* 0x000fc8000ff5e0ff */
[----:B------:R-:W-:Y:S02]  /*2d80*/  @P1 IADD3.X R6, R79, UR4, RZ, P2, !PT ;  /* 0x000000044f061c10 */ /* 0x000fe400097fe4ff */
[----:B------:R-:W-:-:S04]  /*2d90*/  @P1 LEA R8, P2, R2, c[0x0][0x1c8], 0x1 ;  /* 0x0000720002081a11 */ /* 0x000fc800078408ff */
[----:B------:R-:W-:Y:S02]  /*2da0*/  @P1 LEA.HI.X R9, R2, c[0x0][0x1cc], R6, 0x1, P2 ;  /* 0x0000730002091a11 */ /* 0x000fe400010f0c06 */
[----:B------:R-:W-:-:S04]  /*2db0*/  @P0 LEA R6, P2, R5, c[0x0][0x1c8], 0x1 ;  /* 0x0000720005060a11 */ /* 0x000fc800078408ff */
[----:B------:R-:W-:Y:S02]  /*2dc0*/  @P0 LEA.HI.X R7, R5, c[0x0][0x1cc], R7, 0x1, P2 ;  /* 0x0000730005070a11 */ /* 0x000fe400010f0c07 */
[----:B------:R-:W-:-:S13]  /*2dd0*/  LOP3.LUT P2, RZ, R89, 0x1, RZ, 0xc0, !PT ;  /* 0x0000000159ff7812 */ /* 0x000fda000784c0ff */
[----:B------:R-:W-:Y:S01]  /*2de0*/  @!PT LDS RZ, [RZ] ;  /* 0x00000000fffff984 */ /* 0x000fe20000000800 */
[----:B------:R-:W-:Y:S01]  /*2df0*/  @!PT LDS RZ, [RZ] ;  /* 0x00000000fffff984 */ /* 0x000fe20000000800 */
[----:B------:R-:W-:Y:S01]  /*2e00*/  @!PT LDS RZ, [RZ] ;  /* 0x00000000fffff984 */ /* 0x000fe20000000800 */
[----:B------:R1:W-:Y:S04]  /*2e10*/  @P1 LDGSTS.E.BYPASS.LTC128B.128 [R76+0x14080], [R8.64], !P2 ;  /* 0x14080000084c1fae */ /* 0x0003e8000d101d58 */
[----:B------:R1:W-:Y:S04]  /*2e20*/  @P1 LDGSTS.E.BYPASS.LTC128B.128 [R76+0x15880], [R8.64+0x80], !P6 ;  /* 0x15880080084c1fae */ /* 0x0003e8000f101d58 */
[----:B------:R1:W-:Y:S04]  /*2e30*/  @P1 LDGSTS.E.BYPASS.LTC128B.128 [R76+0x17080], [R8.64+0x100], !P5 ;  /* 0x17080100084c1fae */ /* 0x0003e8000e901d58 */
[----:B------:R1:W-:Y:S04]  /*2e40*/  @P1 LDGSTS.E.BYPASS.LTC128B.128 [R76+0x18880], [R8.64+0x180], !P4 ;  /* 0x18880180084c1fae */ /* 0x0003e8000e101d58 */
[----:B------:R1:W-:Y:S04]  /*2e50*/  @P0 LDGSTS.E.BYPASS.LTC128B.128 [R76+0x15080], [R6.64], !P2 ;  /* 0x15080000064c0fae */ /* 0x0003e8000d101d58 */
[----:B------:R1:W-:Y:S04]  /*2e60*/  @P0 LDGSTS.E.BYPASS.LTC128B.128 [R76+0x16880], [R6.64+0x80], !P6 ;  /* 0x16880080064c0fae */ /* 0x0003e8000f101d58 */
[----:B------:R1:W-:Y:S04]  /*2e70*/  @P0 LDGSTS.E.BYPASS.LTC128B.128 [R76+0x18080], [R6.64+0x100], !P5 ;  /* 0x18080100064c0fae */ /* 0x0003e8000e901d58 */
[----:B------:R1:W-:Y:S02]  /*2e80*/  @P0 LDGSTS.E.BYPASS.LTC128B.128 [R76+0x19880], [R6.64+0x180], !P4 ;  /* 0x19880180064c0fae */ /* 0x0003e4000e101d58 */
.L_x_164:
[----:B-1-3--:R-:W-:Y:S01]  /*2e90*/  SHF.R.S32.HI R7, RZ, 0x1f, R73 ;  /* 0x0000001fff077819 */ /* 0x00afe20000011449 */
[----:B------:R-:W-:Y:S01]  /*2ea0*/  FMUL.FTZ R5, R41, c[0x0][0x320] ;  /* 0x0000c80029057a20 */ /* 0x000fe20000410000 */
[----:B----4-:R-:W-:Y:S01]  /*2eb0*/  LOP3.LUT R2, R74, 0xffffffe0, RZ, 0xc0, !PT ;  /* 0xffffffe04a027812 */ /* 0x010fe200078ec0ff */
[----:B------:R-:W-:Y:S01]  /*2ec0*/  UISETP.NE.AND UP1, UPT, UR18, URZ, UPT ;  /* 0x0000003f1200728c */ /* 0x000fe2000bf25270 */
[----:B------:R-:W-:Y:S01]  /*2ed0*/  LEA.HI R6, R75, R85, RZ, 0x2 ;  /* 0x000000554b067211 */ /* 0x000fe200078f10ff */
[----:B------:R1:W3:Y:S01]  /*2ee0*/  MUFU.TANH R36, R5 ;  /* 0x0000000500247308 */ /* 0x0002e20000002400 */
[----:B------:R-:W-:Y:S01]  /*2ef0*/  LEA.HI R7, R7, R73, RZ, 0x3 ;  /* 0x0000004907077211 */ /* 0x000fe200078f18ff */
[----:B------:R-:W-:Y:S01]  /*2f00*/  IMAD.IADD R2, R85, 0x1, -R2 ;  /* 0x0000000155027824 */ /* 0x000fe200078e0a02 */
[----:B------:R-:W-:Y:S01]  /*2f10*/  LOP3.LUT R6, R6, 0xfffffffc, RZ, 0xc0, !PT ;  /* 0xfffffffc06067812 */ /* 0x000fe200078ec0ff */
[----:B------:R-:W-:Y:S01]  /*2f20*/  UISETP.NE.AND UP0, UPT, UR17, URZ, UPT ;  /* 0x0000003f1100728c */ /* 0x000fe2000bf05270 */
[----:B------:R-:W-:Y:S01]  /*2f30*/  LOP3.LUT R8, R7, 0xffffff8, RZ, 0xc0, !PT ;  /* 0x0ffffff807087812 */ /* 0x000fe200078ec0ff */
[----:B------:R-:W-:Y:S01]  /*2f40*/  FMUL.FTZ R7, R48, c[0x0][0x320] ;  /* 0x0000c80030077a20 */ /* 0x000fe20000410000 */
[----:B------:R-:W-:Y:S01]  /*2f50*/  SHF.R.S32.HI R10, RZ, 0x1f, R2 ;  /* 0x0000001fff0a7819 */ /* 0x000fe20000011402 */
[----:B------:R-:W-:Y:S01]  /*2f60*/  ULDC UR7, c[0x0][0x324] ;  /* 0x0000c90000077ab9 */ /* 0x000fe20000000800 */
[----:B------:R-:W-:Y:S01]  /*2f70*/  PLOP3.LUT P1, PT, PT, PT, UP1, 0x80, 0x0 ;  /* 0x000000000000781c */ /* 0x000fe20003f2f018 */
[----:B------:R-:W-:Y:S01]  /*2f80*/  IMAD.IADD R9, R73, 0x1, -R8 ;  /* 0x0000000149097824 */ /* 0x000fe200078e0a08 */
[----:B------:R4:W2:Y:S01]  /*2f90*/  MUFU.TANH R22, R7 ;  /* 0x0000000700167308 */ /* 0x0008a20000002400 */
[----:B------:R-:W-:Y:S01]  /*2fa0*/  PLOP3.LUT P0, PT, PT, PT, UP1, 0x80, 0x0 ;  /* 0x000000000000781c */ /* 0x000fe20003f0f018 */
[----:B------:R-:W-:Y:S01]  /*2fb0*/  ULOP3.LUT UR7, URZ, UR7, URZ, 0x33, !UPT ;  /* 0x000000073f077292 */ /* 0x000fe2000f8e333f */
[----:B------:R-:W0:Y:S01]  /*2fc0*/  LDGDEPBAR ;  /* 0x00000000000079af */ /* 0x000e220000000000 */
[----:B-1----:R-:W-:Y:S01]  /*2fd0*/  IMAD.IADD R5, R85, 0x1, -R6 ;  /* 0x0000000155057824 */ /* 0x002fe200078e0a06 */
[----:B------:R-:W-:Y:S01]  /*2fe0*/  LEA.HI R6, R10, R2, RZ, 0x2 ;  /* 0x000000020a067211 */ /* 0x000fe200078f10ff */
[----:B------:R-:W-:-:S03]  /*2ff0*/  FMUL.FTZ R10, R49, c[0x0][0x320] ;  /* 0x0000c800310a7a20 */ /* 0x000fc60000410000 */
[----:B------:R-:W-:Y:S01]  /*3000*/  LEA.HI R8, R5, R5, RZ, 0x1 ;  /* 0x0000000505087211 */ /* 0x000fe200078f08ff */
[----:B------:R-:W1:Y:S03]  /*3010*/  MUFU.TANH R21, R10 ;  /* 0x0000000a00157308 */ /* 0x000e660000002400 */
[----:B------:R-:W-:Y:S02]  /*3020*/  LOP3.LUT R8, R8, 0x1ffffffe, RZ, 0xc0, !PT ;  /* 0x1ffffffe08087812 */ /* 0x000fe400078ec0ff */
[----:B----4-:R-:W-:-:S03]  /*3030*/  LEA.HI.SX32 R7, R6, UR16, 0x1e ;  /* 0x0000001006077c11 */ /* 0x010fc6000f8ff2ff */
[----:B------:R-:W-:Y:S02]  /*3040*/  IMAD.IADD R5, R5, 0x1, -R8 ;  /* 0x0000000105057824 */ /* 0x000fe400078e0a08 */
[----:B------:R-:W-:-:S04]  /*3050*/  IMAD R7, R9, 0x10, R7 ;  /* 0x0000001009077824 */ /* 0x000fc800078e0207 */
[----:B------:R-:W-:Y:S02]  /*3060*/  IMAD R11, R5, 0x8, R7 ;  /* 0x00000008050b7824 */ /* 0x000fe400078e0207 */
[----:B------:R-:W-:Y:S02]  /*3070*/  FMUL.FTZ R5, R17, c[0x0][0x320] ;  /* 0x0000c80011057a20 */ /* 0x000fe40000410000 */
[----:B------:R-:W-:Y:S01]  /*3080*/  @P1 IMAD.HI.U32 R8, R11, c[0x0][0x2c8], RZ ;  /* 0x0000b2000b081a27 */ /* 0x000fe200078e00ff */
[----:B------:R4:W-:Y:S01]  /*3090*/  STL [R1+0x84], R11 ;  /* 0x0000840b01007387 */ /* 0x0009e20000100800 */
[----:B------:R5:W1:Y:S02]  /*30a0*/  MUFU.TANH R27, R5 ;  /* 0x00000005001b7308 */ /* 0x000a640000002400 */
[----:B------:R-:W-:Y:S01]  /*30b0*/  IMAD.MOV.U32 R7, RZ, RZ, R11 ;  /* 0x000000ffff077224 */ /* 0x000fe200078e000b */
[----:B------:R-:W-:Y:S01]  /*30c0*/  @P0 SHF.R.U32.HI R7, RZ, c[0x0][0x2cc], R8 ;  /* 0x0000b300ff070a19 */ /* 0x000fe20000011608 */
[----:B------:R-:W-:Y:S01]  /*30d0*/  FMUL.FTZ R8, R29, c[0x0][0x320] ;  /* 0x0000c8001d087a20 */ /* 0x000fe20000410000 */
[----:B------:R-:W-:-:S03]  /*30e0*/  PLOP3.LUT P0, PT, PT, PT, UP0, 0x40, 0x0 ;  /* 0x000000000000781c */ /* 0x000fc60003f0e808 */
[----:B------:R-:W1:Y:S01]  /*30f0*/  MUFU.TANH R25, R8 ;  /* 0x0000000800197308 */ /* 0x000e620000002400 */
[----:B-----5:R-:W-:-:S07]  /*3100*/  FMUL.FTZ R5, R28, c[0x0][0x320] ;  /* 0x0000c8001c057a20 */ /* 0x020fce0000410000 */
[----:B------:R5:W1:Y:S02]  /*3110*/  MUFU.TANH R26, R5 ;  /* 0x00000005001a7308 */ /* 0x000a640000002400 */
[----:B-----5:R-:W-:Y:S02]  /*3120*/  LOP3.LUT R5, R6, 0x7ffffffc, RZ, 0xc0, !PT ;  /* 0x7ffffffc06057812 */ /* 0x020fe400078ec0ff */
[----:B------:R-:W5:Y:S03]  /*3130*/  SHFL.IDX PT, R6, R7, RZ, 0x1c1f ;  /* 0x001c1fff07067589 */ /* 0x000f6600000e0000 */
[----:B------:R-:W-:Y:S02]  /*3140*/  IMAD.IADD R8, R2, 0x1, -R5 ;  /* 0x0000000102087824 */ /* 0x000fe400078e0a05 */
[----:B------:R-:W-:Y:S02]  /*3150*/  IMAD.U32 R2, RZ, RZ, UR9 ;  /* 0x00000009ff027e24 */ /* 0x000fe4000f8e00ff */
[----:B----4-:R-:W-:-:S02]  /*3160*/  IMAD.SHL.U32 R11, R8, 0x2, RZ ;  /* 0x00000002080b7824 */ /* 0x010fc400078e00ff */
[----:B------:R-:W-:-:S03]  /*3170*/  FMUL.FTZ R5, R40, c[0x0][0x320] ;  /* 0x0000c80028057a20 */ /* 0x000fc60000410000 */
[C---:B------:R-:W-:Y:S01]  /*3180*/  IADD3 R2, -R11.reuse, 0x1, R2 ;  /* 0x000000010b027810 */ /* 0x040fe20007ffe102 */
[----:B------:R4:W1:Y:S01]  /*3190*/  MUFU.TANH R13, R5 ;  /* 0x00000005000d7308 */ /* 0x0008620000002400 */
[----:B------:R-:W-:Y:S01]  /*31a0*/  IADD3 R9, -R11, c[0x0][0x1d0], R72 ;  /* 0x000074000b097a10 */ /* 0x000fe20007ffe148 */
[----:B------:R1:W-:Y:S01]  /*31b0*/  STL [R1+0x7c], R11 ;  /* 0x00007c0b01007387 */ /* 0x0003e20000100800 */
[----:B------:R-:W-:-:S04]  /*31c0*/  IADD3 R2, R2, -c[0x0][0x168], RZ ;  /* 0x80005a0002027a10 */ /* 0x000fc80007ffe0ff */
[C---:B------:R-:W-:Y:S02]  /*31d0*/  IADD3 R8, R2.reuse, c[0x0][0x328], RZ ;  /* 0x0000ca0002087a10 */ /* 0x040fe40007ffe0ff */
[----:B------:R-:W-:-:S05]  /*31e0*/  IADD3 R10, R2, UR7, RZ ;  /* 0x00000007020a7c10 */ /* 0x000fca000fffe0ff */
[----:B-----5:R-:W-:Y:S02]  /*31f0*/  IMAD.IADD R2, R10, 0x1, R6 ;  /* 0x000000010a027824 */ /* 0x020fe400078e0206 */
[----:B----4-:R-:W-:-:S04]  /*3200*/  FMUL.FTZ R5, R16, c[0x0][0x320] ;  /* 0x0000c80010057a20 */ /* 0x010fc80000410000 */
[----:B------:R4:W2:Y:S01]  /*3210*/  MUFU.TANH R15, R5 ;  /* 0x00000005000f7308 */ /* 0x0008a20000002400 */
[----:B-1----:R-:W-:Y:S01]  /*3220*/  IADD3 R11, -R11, UR10, RZ ;  /* 0x0000000a0b0b7c10 */ /* 0x002fe2000fffe1ff */
[----:B----4-:R-:W-:-:S05]  /*3230*/  IMAD.IADD R5, R8, 0x1, R6 ;  /* 0x0000000108057824 */ /* 0x010fca00078e0206 */
[----:B------:R-:W-:Y:S01]  /*3240*/  IMNMX R5, R5, R9, PT ;  /* 0x0000000905057217 */ /* 0x000fe20003800200 */
[----:B------:R-:W-:Y:S05]  /*3250*/  @P0 BRA `(.L_x_165) ;  /* 0x0000015000000947 */ /* 0x000fea0003800000 */
[----:B--23--:R-:W-:Y:S01]  /*3260*/  IADD3 R6, R6, c[0x0][0x1d0], RZ ;  /* 0x0000740006067a10 */ /* 0x00cfe20007ffe0ff */
[----:B------:R-:W-:Y:S03]  /*3270*/  BSSY B0, `(.L_x_166) ;  /* 0x000000f000007945 */ /* 0x000fe60003800000 */
[----:B------:R-:W-:-:S04]  /*3280*/  IADD3 R6, R6, -c[0x0][0x168], RZ ;  /* 0x80005a0006067a10 */ /* 0x000fc80007ffe0ff */
[----:B------:R-:W-:-:S13]  /*3290*/  ISETP.GT.AND P0, PT, R6, -0x1, PT ;  /* 0xffffffff0600780c */ /* 0x000fda0003f04270 */
[----:B------:R-:W-:Y:S05]  /*32a0*/  @P0 BRA `(.L_x_167) ;  /* 0x0000007000000947 */ /* 0x000fea0003800000 */
[----:B------:R-:W-:Y:S01]  /*32b0*/  IMAD.MOV.U32 R12, RZ, RZ, c[0x0][0x32c] ;  /* 0x0000cb00ff0c7624 */ /* 0x000fe200078e00ff */
[----:B------:R-:W-:-:S04]  /*32c0*/  LOP3.LUT R6, RZ, R6, RZ, 0x33, !PT ;  /* 0x00000006ff067212 */ /* 0x000fc800078e33ff */
[----:B------:R-:W-:-:S13]  /*32d0*/  ISETP.NE.AND P0, PT, R12, 0x1, PT ;  /* 0x000000010c00780c */ /* 0x000fda0003f05270 */
[----:B------:R-:W-:-:S05]  /*32e0*/  @P0 IMAD.HI.U32 R12, R6, c[0x0][0x330], RZ ;  /* 0x0000cc00060c0a27 */ /* 0x000fca00078e00ff */
[----:B------:R-:W-:-:S04]  /*32f0*/  @P0 SHF.R.U32.HI R6, RZ, c[0x0][0x334], R12 ;  /* 0x0000cd00ff060a19 */ /* 0x000fc8000001160c */
[----:B------:R-:W-:Y:S01]  /*3300*/  LOP3.LUT R6, RZ, R6, RZ, 0x33, !PT ;  /* 0x00000006ff067212 */ /* 0x000fe200078e33ff */
[----:B------:R-:W-:Y:S05]  /*3310*/  BRA `(.L_x_168) ;  /* 0x0000004000007947 */ /* 0x000fea0003800000 */
.L_x_167:
[----:B------:R-:W-:-:S04]  /*3320*/  MOV R12, c[0x0][0x32c] ;  /* 0x0000cb00000c7a02 */ /* 0x000fc80000000f00 */
[----:B------:R-:W-:-:S13]  /*3330*/  ISETP.NE.AND P0, PT, R12, 0x1, PT ;  /* 0x000000010c00780c */ /* 0x000fda0003f05270 */
[----:B------:R-:W-:-:S05]  /*3340*/  @P0 IMAD.HI.U32 R12, R6, c[0x0][0x330], RZ ;  /* 0x0000cc00060c0a27 */ /* 0x000fca00078e00ff */
[----:B------:R-:W-:Y:S02]  /*3350*/  @P0 SHF.R.U32.HI R6, RZ, c[0x0][0x334], R12 ;  /* 0x0000cd00ff060a19 */ /* 0x000fe4000001160c */
.L_x_168:
[----:B------:R-:W-:Y:S05]  /*3360*/  BSYNC B0 ;  /* 0x0000000000007941 */ /* 0x000fea0003800000 */
.L_x_166:
[----:B------:R-:W-:-:S05]  /*3370*/  IMAD R6, R6, c[0x0][0x32c], R11 ;  /* 0x0000cb0006067a24 */ /* 0x000fca00078e020b */
[----:B------:R-:W-:Y:S02]  /*3380*/  IADD3 R12, R6, c[0x0][0x32c], RZ ;  /* 0x0000cb00060c7a10 */ /* 0x000fe40007ffe0ff */
[----:B------:R-:W-:Y:S02]  /*3390*/  IMNMX R2, R2, R6, !PT ;  /* 0x0000000602027217 */ /* 0x000fe40007800200 */
[----:B------:R-:W-:Y:S02]  /*33a0*/  IMNMX R5, R5, R12, PT ;  /* 0x0000000c05057217 */ /* 0x000fe40003800200 */
.L_x_165:
[----:B--23--:R-:W-:Y:S01]  /*33b0*/  UISETP.GE.AND UP1, UPT, UR10, 0x1, UPT ;  /* 0x000000010a00788c */ /* 0x00cfe2000bf26270 */
[----:B------:R-:W-:Y:S01]  /*33c0*/  FMUL.FTZ R6, R51, c[0x0][0x320] ;  /* 0x0000c80033067a20 */ /* 0x000fe20000410000 */
[----:B------:R-:W-:Y:S01]  /*33d0*/  UISETP.GE.AND UP0, UPT, UR10, 0x2, UPT ;  /* 0x000000020a00788c */ /* 0x000fe2000bf06270 */
[----:B------:R-:W-:Y:S01]  /*33e0*/  FMUL.FTZ R12, R35, c[0x0][0x320] ;  /* 0x0000c800230c7a20 */ /* 0x000fe20000410000 */
[----:B------:R-:W-:Y:S01]  /*33f0*/  UP2UR UR14, UPR, URZ, 0x2 ;  /* 0x000000023f0e7883 */ /* 0x000fe20008000000 */
[----:B------:R1:W2:Y:S01]  /*3400*/  MUFU.TANH R33, R6 ;  /* 0x0000000600217308 */ /* 0x0002a20000002400 */
[----:B------:R-:W-:Y:S01]  /*3410*/  PLOP3.LUT P1, PT, PT, PT, UP1, 0x40, 0x0 ;  /* 0x000000000000781c */ /* 0x000fe20003f2e818 */
[----:B------:R-:W-:Y:S01]  /*3420*/  UP2UR UR11, UPR, URZ, 0x1 ;  /* 0x000000013f0b7883 */ /* 0x000fe20008000000 */
[----:B------:R-:W-:Y:S01]  /*3430*/  PLOP3.LUT P0, PT, PT, PT, UP0, 0x40, 0x0 ;  /* 0x000000000000781c */ /* 0x000fe20003f0e808 */
[----:B------:R-:W-:Y:S01]  /*3440*/  UISETP.GE.AND UP1, UPT, UR10, 0x9, UPT ;  /* 0x000000090a00788c */ /* 0x000fe2000bf26270 */
[C---:B------:R-:W-:Y:S01]  /*3450*/  ISETP.GT.AND P1, PT, R2.reuse, RZ, P1 ;  /* 0x000000ff0200720c */ /* 0x040fe20000f24270 */
[----:B------:R-:W-:Y:S01]  /*3460*/  UISETP.GE.AND UP0, UPT, UR10, 0xa, UPT ;  /* 0x0000000a0a00788c */ /* 0x000fe2000bf06270 */
[----:B------:R-:W-:Y:S01]  /*3470*/  ISETP.GT.AND P0, PT, R2, 0x1, P0 ;  /* 0x000000010200780c */ /* 0x000fe20000704270 */
[----:B------:R-:W-:Y:S01]  /*3480*/  UISETP.GE.AND UP6, UPT, UR10, 0x12, UPT ;  /* 0x000000120a00788c */ /* 0x000fe2000bfc6270 */
[C---:B------:R-:W-:Y:S01]  /*3490*/  ISETP.LT.OR P1, PT, R5.reuse, 0x1, P1 ;  /* 0x000000010500780c */ /* 0x040fe20000f21670 */
[----:B------:R-:W-:Y:S01]  /*34a0*/  UP2UR UR5, UPR, URZ, 0x1 ;  /* 0x000000013f057883 */ /* 0x000fe20008000000 */
[----:B------:R-:W-:Y:S01]  /*34b0*/  ISETP.LT.OR P0, PT, R5, 0x2, P0 ;  /* 0x000000020500780c */ /* 0x000fe20000701670 */
[----:B------:R-:W-:Y:S01]  /*34c0*/  UISETP.GE.AND UP5, UPT, UR10, 0x19, UPT ;  /* 0x000000190a00788c */ /* 0x000fe2000bfa6270 */
[----:B------:R-:W-:Y:S01]  /*34d0*/  FSEL R14, R38, -INF , !P1 ;  /* 0xff800000260e7808 */ /* 0x000fe20004800000 */
[----:B------:R-:W-:Y:S01]  /*34e0*/  UISETP.GE.AND UP4, UPT, UR10, 0x1a, UPT ;  /* 0x0000001a0a00788c */ /* 0x000fe2000bf86270 */
[----:B------:R-:W-:Y:S01]  /*34f0*/  PLOP3.LUT P1, PT, PT, PT, UP1, 0x40, 0x0 ;  /* 0x000000000000781c */ /* 0x000fe20003f2e818 */
[----:B-1----:R-:W-:Y:S01]  /*3500*/  FMUL.FTZ R6, R34, c[0x0][0x320] ;  /* 0x0000c80022067a20 */ /* 0x002fe20000410000 */
[----:B------:R-:W-:Y:S01]  /*3510*/  FSEL R16, R23, -INF , !P0 ;  /* 0xff80000017107808 */ /* 0x000fe20004000000 */
[----:B------:R-:W-:Y:S01]  /*3520*/  UISETP.GE.AND UP3, UPT, UR10, 0x21, UPT ;  /* 0x000000210a00788c */ /* 0x000fe2000bf66270 */
[----:B------:R-:W-:Y:S01]  /*3530*/  PLOP3.LUT P0, PT, PT, PT, UP0, 0x40, 0x0 ;  /* 0x000000000000781c */ /* 0x000fe20003f0e808 */
[----:B------:R1:W3:Y:S01]  /*3540*/  MUFU.TANH R24, R6 ;  /* 0x0000000600187308 */ /* 0x0002e20000002400 */
[C---:B------:R-:W-:Y:S01]  /*3550*/  ISETP.GT.AND P1, PT, R2.reuse, 0x8, P1 ;  /* 0x000000080200780c */ /* 0x040fe20000f24270 */
[----:B------:R-:W-:Y:S01]  /*3560*/  UISETP.GE.AND UP0, UPT, UR10, 0x11, UPT ;  /* 0x000000110a00788c */ /* 0x000fe2000bf06270 */
[----:B------:R-:W-:Y:S01]  /*3570*/  ISETP.GT.AND P0, PT, R2, 0x9, P0 ;  /* 0x000000090200780c */ /* 0x000fe20000704270 */
[----:B------:R-:W-:Y:S01]  /*3580*/  UISETP.GE.AND UP2, UPT, UR10, 0x22, UPT ;  /* 0x000000220a00788c */ /* 0x000fe2000bf46270 */
[C---:B------:R-:W-:Y:S01]  /*3590*/  ISETP.LT.OR P1, PT, R5.reuse, 0x9, P1 ;  /* 0x000000090500780c */ /* 0x040fe20000f21670 */
[----:B------:R-:W-:Y:S01]  /*35a0*/  UP2UR UR9, UPR, URZ, 0x2 ;  /* 0x000000023f097883 */ /* 0x000fe20008000000 */
[----:B------:R-:W-:Y:S01]  /*35b0*/  ISETP.LT.OR P0, PT, R5, 0xa, P0 ;  /* 0x0000000a0500780c */ /* 0x000fe20000701670 */
[----:B------:R-:W-:Y:S01]  /*35c0*/  UP2UR UR4, UPR, URZ, 0x1 ;  /* 0x000000013f047883 */ /* 0x000fe20008000000 */
[----:B------:R-:W-:Y:S01]  /*35d0*/  FSEL R20, R20, -INF , !P1 ;  /* 0xff80000014147808 */ /* 0x000fe20004800000 */
[----:B------:R-:W-:Y:S01]  /*35e0*/  UISETP.GE.AND UP1, UPT, UR10, 0x29, UPT ;  /* 0x000000290a00788c */ /* 0x000fe2000bf26270 */
[----:B------:R-:W-:Y:S01]  /*35f0*/  PLOP3.LUT P1, PT, PT, PT, UP0, 0x40, 0x0 ;  /* 0x000000000000781c */ /* 0x000fe20003f2e808 */
[----:B------:R-:W-:Y:S01]  /*3600*/  UISETP.GE.AND UP0, UPT, UR10, 0x2a, UPT ;  /* 0x0000002a0a00788c */ /* 0x000fe2000bf06270 */
[----:B------:R-:W4:Y:S01]  /*3610*/  MUFU.TANH R12, R12 ;  /* 0x0000000c000c7308 */ /* 0x000f220000002400 */
[----:B------:R-:W-:Y:S01]  /*3620*/  UP2UR UR19, UPR, URZ, 0x40 ;  /* 0x000000403f137883 */ /* 0x000fe20008000000 */
[----:B------:R-:W-:Y:S01]  /*3630*/  ISETP.GT.AND P1, PT, R2, 0x10, P1 ;  /* 0x000000100200780c */ /* 0x000fe20000f24270 */
[----:B-1----:R-:W-:-:S03]  /*3640*/  FMUL.FTZ R6, R18, c[0x0][0x320] ;  /* 0x0000c80012067a20 */ /* 0x002fc60000410000 */
[----:B------:R-:W-:Y:S02]  /*3650*/  ISETP.LT.OR P1, PT, R5, 0x11, P1 ;  /* 0x000000110500780c */ /* 0x000fe40000f21670 */
[----:B------:R1:W1:Y:S02]  /*3660*/  MUFU.TANH R34, R6 ;  /* 0x0000000600227308 */ /* 0x0002640000002400 */
[----:B------:R-:W-:Y:S01]  /*3670*/  FSEL R18, R13, -INF , !P1 ;  /* 0xff8000000d127808 */ /* 0x000fe20004800000 */
[----:B------:R-:W-:Y:S01]  /*3680*/  FMUL.FTZ R13, R31, c[0x0][0x320] ;  /* 0x0000c8001f0d7a20 */ /* 0x000fe20000410000 */
[----:B------:R-:W-:-:S04]  /*3690*/  PLOP3.LUT P1, PT, PT, PT, UP5, 0x40, 0x0 ;  /* 0x000000000000781c */ /* 0x000fc80003f2e858 */
[----:B------:R-:W-:Y:S01]  /*36a0*/  ISETP.GT.AND P1, PT, R2, 0x18, P1 ;  /* 0x000000180200780c */ /* 0x000fe20000f24270 */
[----:B------:R-:W2:Y:S03]  /*36b0*/  MUFU.TANH R29, R13 ;  /* 0x0000000d001d7308 */ /* 0x000ea60000002400 */
[----:B------:R-:W-:Y:S01]  /*36c0*/  ISETP.LT.OR P1, PT, R5, 0x19, P1 ;  /* 0x000000190500780c */ /* 0x000fe20000f21670 */
[----:B-1----:R-:W-:Y:S01]  /*36d0*/  FMUL.FTZ R6, R19, c[0x0][0x320] ;  /* 0x0000c80013067a20 */ /* 0x002fe20000410000 */
[----:B------:R-:W-:Y:S02]  /*36e0*/  FSEL R19, R37, -INF , !P0 ;  /* 0xff80000025137808 */ /* 0x000fe40004000000 */
[----:B------:R-:W-:Y:S01]  /*36f0*/  PLOP3.LUT P0, PT, PT, PT, UP6, 0x40, 0x0 ;  /* 0x000000000000781c */ /* 0x000fe20003f0e868 */
[----:B------:R1:W1:Y:S01]  /*3700*/  MUFU.TANH R32, R6 ;  /* 0x0000000600207308 */ /* 0x0002620000002400 */
[----:B------:R-:W-:Y:S01]  /*3710*/  FSEL R22, R22, -INF , !P1 ;  /* 0xff80000016167808 */ /* 0x000fe20004800000 */
[----:B------:R-:W-:Y:S01]  /*3720*/  UISETP.NE.AND UP6, UPT, UR17, URZ, UPT ;  /* 0x0000003f1100728c */ /* 0x000fe2000bfc5270 */
[----:B------:R-:W-:-:S02]  /*3730*/  ISETP.GT.AND P0, PT, R2, 0x11, P0 ;  /* 0x000000110200780c */ /* 0x000fc40000704270 */
[----:B------:R-:W-:Y:S02]  /*3740*/  PLOP3.LUT P1, PT, PT, PT, UP3, 0x40, 0x0 ;  /* 0x000000000000781c */ /* 0x000fe40003f2e838 */
[C---:B------:R-:W-:Y:S02]  /*3750*/  ISETP.LT.OR P0, PT, R5.reuse, 0x12, P0 ;  /* 0x000000120500780c */ /* 0x040fe40000701670 */
[----:B------:R-:W-:Y:S02]  /*3760*/  ISETP.GT.AND P1, PT, R2, 0x20, P1 ;  /* 0x000000200200780c */ /* 0x000fe40000f24270 */
[----:B------:R-:W-:Y:S02]  /*3770*/  FSEL R17, R36, -INF , !P0 ;  /* 0xff80000024117808 */ /* 0x000fe40004000000 */
[----:B------:R-:W-:Y:S02]  /*3780*/  PLOP3.LUT P0, PT, PT, PT, UP4, 0x40, 0x0 ;  /* 0x000000000000781c */ /* 0x000fe40003f0e848 */
[----:B------:R-:W-:Y:S01]  /*3790*/  ISETP.LT.OR P1, PT, R5, 0x21, P1 ;  /* 0x000000210500780c */ /* 0x000fe20000f21670 */
[----:B-1----:R-:W-:Y:S01]  /*37a0*/  FMUL.FTZ R6, R42, c[0x0][0x320] ;  /* 0x0000c8002a067a20 */ /* 0x002fe20000410000 */
[----:B------:R-:W-:-:S02]  /*37b0*/  ISETP.GT.AND P0, PT, R2, 0x19, P0 ;  /* 0x000000190200780c */ /* 0x000fc40000704270 */
[----:B------:R-:W-:Y:S01]  /*37c0*/  FSEL R96, R15, -INF , !P1 ;  /* 0xff8000000f607808 */ /* 0x000fe20004800000 */
[----:B------:R1:W1:Y:S01]  /*37d0*/  MUFU.TANH R23, R6 ;  /* 0x0000000600177308 */ /* 0x0002620000002400 */
[----:B------:R-:W-:Y:S02]  /*37e0*/  ISETP.LT.OR P0, PT, R5, 0x1a, P0 ;  /* 0x0000001a0500780c */ /* 0x000fe40000701670 */
[----:B------:R-:W-:Y:S02]  /*37f0*/  PLOP3.LUT P1, PT, PT, PT, UP1, 0x40, 0x0 ;  /* 0x000000000000781c */ /* 0x000fe40003f2e818 */
[----:B------:R-:W-:Y:S02]  /*3800*/  FSEL R21, R21, -INF , !P0 ;  /* 0xff80000015157808 */ /* 0x000fe40004000000 */
[----:B------:R-:W-:Y:S02]  /*3810*/  PLOP3.LUT P0, PT, PT, PT, UP2, 0x40, 0x0 ;  /* 0x000000000000781c */ /* 0x000fe40003f0e828 */
[----:B------:R-:W-:-:S02]  /*3820*/  ISETP.GT.AND P1, PT, R2, 0x28, P1 ;  /* 0x000000280200780c */ /* 0x000fc40000f24270 */
[----:B------:R-:W-:Y:S02]  /*3830*/  ISETP.GT.AND P0, PT, R2, 0x21, P0 ;  /* 0x000000210200780c */ /* 0x000fe40000704270 */
[C---:B------:R-:W-:Y:S02]  /*3840*/  ISETP.LT.OR P2, PT, R5.reuse, 0x29, P1 ;  /* 0x000000290500780c */ /* 0x040fe40000f41670 */
[----:B------:R-:W-:Y:S01]  /*3850*/  ISETP.LT.OR P0, PT, R5, 0x22, P0 ;  /* 0x000000220500780c */ /* 0x000fe20000701670 */
[----:B-1----:R-:W-:Y:S01]  /*3860*/  FMUL.FTZ R6, R43, c[0x0][0x320] ;  /* 0x0000c8002b067a20 */ /* 0x002fe20000410000 */
[----:B------:R-:W-:Y:S02]  /*3870*/  FSEL R94, R26, -INF , !P2 ;  /* 0xff8000001a5e7808 */ /* 0x000fe40005000000 */
[----:B------:R-:W-:Y:S01]  /*3880*/  FSEL R95, R27, -INF , !P0 ;  /* 0xff8000001b5f7808 */ /* 0x000fe20004000000 */
[----:B------:R1:W1:Y:S01]  /*3890*/  MUFU.TANH R28, R6 ;  /* 0x00000006001c7308 */ /* 0x0002620000002400 */
[----:B------:R-:W-:-:S04]  /*38a0*/  PLOP3.LUT P0, PT, PT, PT, UP0, 0x40, 0x0 ;  /* 0x000000000000781c */ /* 0x000fc80003f0e808 */
[----:B------:R-:W-:Y:S01]  /*38b0*/  ISETP.GT.AND P0, PT, R2, 0x29, P0 ;  /* 0x000000290200780c */ /* 0x000fe20000704270 */
[----:B------:R-:W-:-:S03]  /*38c0*/  FMUL.FTZ R2, R50, c[0x0][0x320] ;  /* 0x0000c80032027a20 */ /* 0x000fc60000410000 */
[----:B------:R-:W-:Y:S01]  /*38d0*/  ISETP.LT.OR P1, PT, R5, 0x2a, P0 ;  /* 0x0000002a0500780c */ /* 0x000fe20000721670 */
[----:B------:R-:W2:Y:S01]  /*38e0*/  MUFU.TANH R13, R2 ;  /* 0x00000002000d7308 */ /* 0x000ea20000002400 */
[----:B------:R-:W-:Y:S01]  /*38f0*/  PLOP3.LUT P0, PT, PT, PT, UP6, 0x40, 0x0 ;  /* 0x000000000000781c */ /* 0x000fe20003f0e868 */
[----:B------:R-:W-:Y:S01]  /*3900*/  UISETP.NE.AND UP6, UPT, UR19, URZ, UPT ;  /* 0x0000003f1300728c */ /* 0x000fe2000bfc5270 */
[----:B------:R-:W-:Y:S01]  /*3910*/  FSEL R93, R25, -INF , !P1 ;  /* 0xff800000195d7808 */ /* 0x000fe20004800000 */
[----:B-1----:R-:W-:-:S04]  /*3920*/  FMUL.FTZ R6, R30, c[0x0][0x320] ;  /* 0x0000c8001e067a20 */ /* 0x002fc80000410000 */
[----:B------:R1:W1:Y:S02]  /*3930*/  MUFU.TANH R30, R6 ;  /* 0x00000006001e7308 */ /* 0x0002640000002400 */
[----:B-1----:R-:W1:Y:S02]  /*3940*/  SHFL.IDX PT, R6, R7, 0x1, 0x1c1f ;  /* 0x003c1f0007067f89 */ /* 0x002e6400000e0000 */
[--C-:B-1----:R-:W-:Y:S02]  /*3950*/  IMAD.IADD R5, R8, 0x1, R6.reuse ;  /* 0x0000000108057824 */ /* 0x102fe400078e0206 */
[----:B------:R-:W-:-:S03]  /*3960*/  IMAD.IADD R2, R10, 0x1, R6 ;  /* 0x000000010a027824 */ /* 0x000fc600078e0206 */
[----:B------:R-:W-:Y:S01]  /*3970*/  IMNMX R5, R5, R9, PT ;  /* 0x0000000905057217 */ /* 0x000fe20003800200 */
[----:B------:R-:W-:Y:S05]  /*3980*/  @P0 BRA `(.L_x_169) ;  /* 0x0000015000000947 */ /* 0x000fea0003800000 */
[----:B--234-:R-:W-:Y:S01]  /*3990*/  IADD3 R6, R6, c[0x0][0x1d0], RZ ;  /* 0x0000740006067a10 */ /* 0x01cfe20007ffe0ff */
        /* <DEDUP_REMOVED lines=11> */
.L_x_171:
[----:B------:R-:W-:-:S04]  /*3a50*/  MOV R7, c[0x0][0x32c] ;  /* 0x0000cb0000077a02 */ /* 0x000fc80000000f00 */
[----:B------:R-:W-:-:S13]  /*3a60*/  ISETP.NE.AND P0, PT, R7, 0x1, PT ;  /* 0x000000010700780c */ /* 0x000fda0003f05270 */
[----:B------:R-:W-:-:S05]  /*3a70*/  @P0 IMAD.HI.U32 R7, R6, c[0x0][0x330], RZ ;  /* 0x0000cc0006070a27 */ /* 0x000fca00078e00ff */
[----:B------:R-:W-:Y:S02]  /*3a80*/  @P0 SHF.R.U32.HI R6, RZ, c[0x0][0x334], R7 ;  /* 0x0000cd00ff060a19 */ /* 0x000fe40000011607 */
.L_x_172:
[----:B------:R-:W-:Y:S05]  /*3a90*/  BSYNC B0 ;  /* 0x0000000000007941 */ /* 0x000fea0003800000 */
.L_x_170:
[----:B------:R-:W-:-:S05]  /*3aa0*/  IMAD R6, R6, c[0x0][0x32c], R11 ;  /* 0x0000cb0006067a24 */ /* 0x000fca00078e020b */
[----:B------:R-:W-:Y:S02]  /*3ab0*/  IADD3 R7, R6, c[0x0][0x32c], RZ ;  /* 0x0000cb0006077a10 */ /* 0x000fe40007ffe0ff */
[----:B------:R-:W-:Y:S02]  /*3ac0*/  IMNMX R2, R2, R6, !PT ;  /* 0x0000000602027217 */ /* 0x000fe40007800200 */
[----:B------:R-:W-:Y:S02]  /*3ad0*/  IMNMX R5, R5, R7, PT ;  /* 0x0000000705057217 */ /* 0x000fe40003800200 */
.L_x_169:
[----:B--234-:R-:W-:Y:S01]  /*3ae0*/  UP2UR UR10, UPR, URZ, 0x10 ;  /* 0x000000103f0a7883 */ /* 0x01cfe20008000000 */
[----:B------:R-:W-:Y:S01]  /*3af0*/  FMNMX.FTZ R133, R14, R16, !PT ;  /* 0x000000100e857209 */ /* 0x000fe20007810000 */
[----:B------:R-:W-:Y:S01]  /*3b00*/  UISETP.NE.AND UP4, UPT, UR14, URZ, UPT ;  /* 0x0000003f0e00728c */ /* 0x000fe2000bf85270 */
[----:B------:R-:W-:Y:S01]  /*3b10*/  IMAD.SHL.U32 R236, R3, 0x2, RZ ;  /* 0x0000000203ec7824 */ /* 0x000fe200078e00ff */
[----:B------:R-:W-:Y:S01]  /*3b20*/  UP2UR UR14, UPR, URZ, 0x8 ;  /* 0x000000083f0e7883 */ /* 0x000fe20008000000 */
[----:B------:R-:W-:Y:S01]  /*3b30*/  FMNMX.FTZ R133, R20, R133, !PT ;  /* 0x0000008514857209 */ /* 0x000fe20007810000 */
[----:B------:R-:W-:Y:S01]  /*3b40*/  UISETP.NE.AND UP3, UPT, UR11, URZ, UPT ;  /* 0x0000003f0b00728c */ /* 0x000fe2000bf65270 */
[--C-:B------:R-:W-:Y:S01]  /*3b50*/  IMAD R237, R4, 0x2, R236.reuse ;  /* 0x0000000204ed7824 */ /* 0x100fe200078e02ec */
[----:B------:R-:W-:Y:S01]  /*3b60*/  PLOP3.LUT P0, PT, PT, PT, UP4, 0x40, 0x0 ;  /* 0x000000000000781c */ /* 0x000fe20003f0e848 */
[----:B------:R-:W-:Y:S01]  /*3b70*/  UP2UR UR11, UPR, URZ, 0x4 ;  /* 0x000000043f0b7883 */ /* 0x000fe20008000000 */
[----:B------:R-:W-:Y:S01]  /*3b80*/  FMNMX.FTZ R133, R19, R133, !PT ;  /* 0x0000008513857209 */ /* 0x000fe20007810000 */
[----:B------:R-:W-:Y:S01]  /*3b90*/  UISETP.NE.AND UP2, UPT, UR9, URZ, UPT ;  /* 0x0000003f0900728c */ /* 0x000fe2000bf45270 */
[----:B------:R-:W-:Y:S01]  /*3ba0*/  ISETP.GT.AND P0, PT, R2, RZ, P0 ;  /* 0x000000ff0200720c */ /* 0x000fe20000704270 */
[----:B------:R-:W-:Y:S01]  /*3bb0*/  UP2UR UR9, UPR, URZ, 0x2 ;  /* 0x000000023f097883 */ /* 0x000fe20008000000 */
[----:B------:R-:W-:Y:S01]  /*3bc0*/  PLOP3.LUT P2, PT, PT, PT, UP3, 0x40, 0x0 ;  /* 0x000000000000781c */ /* 0x000fe20003f4e838 */
[----:B------:R-:W-:Y:S01]  /*3bd0*/  UISETP.NE.AND UP1, UPT, UR5, URZ, UPT ;  /* 0x0000003f0500728c */ /* 0x000fe2000bf25270 */
[C---:B------:R-:W-:Y:S01]  /*3be0*/  ISETP.LT.OR P0, PT, R5.reuse, 0x1, P0 ;  /* 0x000000010500780c */ /* 0x040fe20000701670 */
[----:B------:R-:W-:Y:S01]  /*3bf0*/  UP2UR UR5, UPR, URZ, 0x1 ;  /* 0x000000013f057883 */ /* 0x000fe20008000000 */
[----:B------:R-:W-:Y:S01]  /*3c00*/  PLOP3.LUT P1, PT, PT, PT, UP2, 0x40, 0x0 ;  /* 0x000000000000781c */ /* 0x000fe20003f2e828 */
[----:B------:R-:W-:Y:S01]  /*3c10*/  UISETP.NE.AND UP0, UPT, UR4, URZ, UPT ;  /* 0x0000003f0400728c */ /* 0x000fe2000bf05270 */
[----:B------:R-:W-:Y:S01]  /*3c20*/  FSEL R6, R44, -INF , !P0 ;  /* 0xff8000002c067808 */ /* 0x000fe20004000000 */
[----:B------:R-:W-:Y:S01]  /*3c30*/  UISETP.NE.AND UP4, UPT, UR10, URZ, UPT ;  /* 0x0000003f0a00728c */ /* 0x000fe2000bf85270 */
[----:B------:R-:W-:Y:S01]  /*3c40*/  ISETP.GT.AND P0, PT, R2, 0x1, P2 ;  /* 0x000000010200780c */ /* 0x000fe20001704270 */
[----:B------:R-:W-:Y:S01]  /*3c50*/  UISETP.NE.AND UP3, UPT, UR14, URZ, UPT ;  /* 0x0000003f0e00728c */ /* 0x000fe2000bf65270 */
[----:B------:R-:W-:Y:S01]  /*3c60*/  PLOP3.LUT P2, PT, PT, PT, UP1, 0x40, 0x0 ;  /* 0x000000000000781c */ /* 0x000fe20003f4e818 */
[----:B------:R-:W-:Y:S01]  /*3c70*/  UISETP.NE.AND UP2, UPT, UR11, URZ, UPT ;  /* 0x0000003f0b00728c */ /* 0x000fe2000bf45270 */
[----:B------:R-:W-:Y:S01]  /*3c80*/  ISETP.LT.OR P0, PT, R5, 0x2, P0 ;  /* 0x000000020500780c */ /* 0x000fe20000701670 */
[----:B------:R-:W-:Y:S01]  /*3c90*/  UISETP.NE.AND UP1, UPT, UR9, URZ, UPT ;  /* 0x0000003f0900728c */ /* 0x000fe2000bf25270 */
[----:B------:R-:W-:Y:S01]  /*3ca0*/  FMNMX.FTZ R133, R18, R133, !PT ;  /* 0x0000008512857209 */ /* 0x000fe20007810000 */
[----:B------:R-:W-:Y:S01]  /*3cb0*/  IMAD R240, R0, 0x2, R236 ;  /* 0x0000000200f07824 */ /* 0x000fe200078e02ec */
[----:B------:R-:W-:Y:S01]  /*3cc0*/  FSEL R11, R39, -INF , !P0 ;  /* 0xff800000270b7808 */ /* 0x000fe20004000000 */
[----:B------:R-:W-:Y:S01]  /*3cd0*/  LDSM.16.MT88.4 R48, [R237+0x4880] ;  /* 0x00488000ed30783b */ /* 0x000fe20000004200 */
[----:B------:R-:W-:-:S02]  /*3ce0*/  ISETP.GT.AND P0, PT, R2, 0x8, P1 ;  /* 0x000000080200780c */ /* 0x000fc40000f04270 */
[----:B------:R-:W-:Y:S01]  /*3cf0*/  PLOP3.LUT P1, PT, PT, PT, UP0, 0x40, 0x0 ;  /* 0x000000000000781c */ /* 0x000fe20003f2e808 */
[----:B------:R-:W-:Y:S01]  /*3d00*/  UISETP.NE.AND UP0, UPT, UR5, URZ, UPT ;  /* 0x0000003f0500728c */ /* 0x000fe2000bf05270 */
[C---:B------:R-:W-:Y:S01]  /*3d10*/  ISETP.LT.OR P0, PT, R5.reuse, 0x9, P0 ;  /* 0x000000090500780c */ /* 0x040fe20000701670 */
[----:B------:R-:W-:Y:S01]  /*3d20*/  LDSM.16.MT88.4 R44, [R240+0x4080] ;  /* 0x00408000f02c783b */ /* 0x000fe20000004200 */
[----:B------:R-:W-:Y:S01]  /*3d30*/  FMNMX.FTZ R132, R6, R11, !PT ;  /* 0x0000000b06847209 */ /* 0x000fe20007810000 */
[----:B------:R-:W-:Y:S01]  /*3d40*/  ULDC.64 UR4, c[0x0][0x2c8] ;  /* 0x0000b20000047ab9 */ /* 0x000fe20000000a00 */
[----:B------:R-:W-:Y:S01]  /*3d50*/  FSEL R10, R24, -INF , !P0 ;  /* 0xff800000180a7808 */ /* 0x000fe20004000000 */
[----:B------:R-:W-:Y:S01]  /*3d60*/  LDSM.16.MT88.4 R40, [R240+0x4880] ;  /* 0x00488000f028783b */ /* 0x000fe20000004200 */
[----:B------:R-:W-:Y:S02]  /*3d70*/  ISETP.GT.AND P0, PT, R2, 0x9, P2 ;  /* 0x000000090200780c */ /* 0x000fe40001704270 */
[----:B------:R-:W-:Y:S01]  /*3d80*/  PLOP3.LUT P2, PT, PT, PT, UP6, 0x40, 0x0 ;  /* 0x000000000000781c */ /* 0x000fe20003f4e868 */
[----:B------:R-:W-:Y:S01]  /*3d90*/  LDSM.16.MT88.4 R24, [R236+0x4880] ;  /* 0x00488000ec18783b */ /* 0x000fe20000004200 */
[----:B------:R-:W-:Y:S01]  /*3da0*/  ISETP.LT.OR P0, PT, R5, 0xa, P0 ;  /* 0x0000000a0500780c */ /* 0x000fe20000701670 */
[----:B------:R-:W-:Y:S01]  /*3db0*/  UISETP.NE.AND UP6, UPT, UR17, URZ, UPT ;  /* 0x0000003f1100728c */ /* 0x000fe2000bfc5270 */
[----:B------:R-:W-:Y:S01]  /*3dc0*/  FMNMX.FTZ R132, R10, R132, !PT ;  /* 0x000000840a847209 */ /* 0x000fe20007810000 */
[----:B------:R-:W-:Y:S01]  /*3dd0*/  LDSM.16.MT88.4 R68, [R240+0x5880] ;  /* 0x00588000f044783b */ /* 0x000fe20000004200 */
[----:B------:R-:W-:-:S02]  /*3de0*/  FSEL R9, R12, -INF , !P0 ;  /* 0xff8000000c097808 */ /* 0x000fc40004000000 */
[C---:B------:R-:W-:Y:S01]  /*3df0*/  ISETP.GT.AND P0, PT, R2.reuse, 0x10, P1 ;  /* 0x000000100200780c */ /* 0x040fe20000f04270 */
[----:B------:R-:W-:Y:S01]  /*3e00*/  LDSM.16.MT88.4 R60, [R236+0x6080] ;  /* 0x00608000ec3c783b */ /* 0x000fe20000004200 */
[----:B------:R-:W-:Y:S01]  /*3e10*/  PLOP3.LUT P1, PT, PT, PT, UP5, 0x40, 0x0 ;  /* 0x000000000000781c */ /* 0x000fe20003f2e858 */
[----:B------:R-:W-:Y:S01]  /*3e20*/  UISETP.NE.AND UP5, UPT, UR18, URZ, UPT ;  /* 0x0000003f1200728c */ /* 0x000fe2000bfa5270 */
[----:B------:R-:W-:Y:S01]  /*3e30*/  ISETP.LT.OR P0, PT, R5, 0x11, P0 ;  /* 0x000000110500780c */ /* 0x000fe20000701670 */
[----:B------:R-:W-:Y:S01]  /*3e40*/  LDSM.16.MT88.4 R64, [R237+0x5880] ;  /* 0x00588000ed40783b */ /* 0x000fe20000004200 */
[C---:B------:R-:W-:Y:S02]  /*3e50*/  ISETP.GT.AND P1, PT, R2.reuse, 0x18, P1 ;  /* 0x000000180200780c */ /* 0x040fe40000f24270 */
[----:B------:R-:W-:Y:S01]  /*3e60*/  FSEL R8, R23, -INF , !P0 ;  /* 0xff80000017087808 */ /* 0x000fe20004000000 */
[----:B------:R-:W-:Y:S01]  /*3e70*/  LDSM.16.MT88.4 R56, [R237+0x6080] ;  /* 0x00608000ed38783b */ /* 0x000fe20000004200 */
[----:B------:R-:W-:-:S02]  /*3e80*/  ISETP.GT.AND P0, PT, R2, 0x11, P2 ;  /* 0x000000110200780c */ /* 0x000fc40001704270 */
[C---:B------:R-:W-:Y:S01]  /*3e90*/  ISETP.LT.OR P1, PT, R5.reuse, 0x19, P1 ;  /* 0x000000190500780c */ /* 0x040fe20000f21670 */
[----:B------:R-:W-:Y:S01]  /*3ea0*/  STL [R1+0x98], R163 ;  /* 0x000098a301007387 */ /* 0x000fe20000100800 */
[----:B------:R-:W-:Y:S02]  /*3eb0*/  ISETP.LT.OR P0, PT, R5, 0x12, P0 ;  /* 0x000000120500780c */ /* 0x000fe40000701670 */
[----:B------:R-:W-:Y:S01]  /*3ec0*/  FMNMX.FTZ R133, R17, R133, !PT ;  /* 0x0000008511857209 */ /* 0x000fe20007810000 */
[----:B------:R-:W-:Y:S01]  /*3ed0*/  STL [R1+0x94], R162 ;  /* 0x000094a201007387 */ /* 0x000fe20000100800 */
[----:B------:R-:W-:Y:S02]  /*3ee0*/  FSEL R7, R28, -INF , !P0 ;  /* 0xff8000001c077808 */ /* 0x000fe40004000000 */
[----:B------:R-:W-:Y:S01]  /*3ef0*/  PLOP3.LUT P0, PT, PT, PT, UP4, 0x40, 0x0 ;  /* 0x000000000000781c */ /* 0x000fe20003f0e848 */
[----:B------:R-:W-:Y:S01]  /*3f00*/  STL [R1+0x90], R161 ;  /* 0x000090a101007387 */ /* 0x000fe20000100800 */
[----:B------:R-:W-:-:S02]  /*3f10*/  FSEL R13, R13, -INF , !P1 ;  /* 0xff8000000d0d7808 */ /* 0x000fc40004800000 */
[----:B------:R-:W-:Y:S01]  /*3f20*/  ISETP.GT.AND P0, PT, R2, 0x19, P0 ;  /* 0x000000190200780c */ /* 0x000fe20000704270 */
[----:B------:R-:W-:Y:S01]  /*3f30*/  STL [R1+0x8c], R160 ;  /* 0x00008ca001007387 */ /* 0x000fe20000100800 */
[----:B------:R-:W-:Y:S02]  /*3f40*/  PLOP3.LUT P1, PT, PT, PT, UP3, 0x40, 0x0 ;  /* 0x000000000000781c */ /* 0x000fe40003f2e838 */
[----:B------:R-:W-:Y:S01]  /*3f50*/  ISETP.LT.OR P0, PT, R5, 0x1a, P0 ;  /* 0x0000001a0500780c */ /* 0x000fe20000701670 */
[----:B------:R-:W-:Y:S01]  /*3f60*/  STL [R1+0x88], R135 ;  /* 0x0000888701007387 */ /* 0x000fe20000100800 */
[----:B------:R-:W-:Y:S02]  /*3f70*/  FMNMX.FTZ R132, R9, R132, !PT ;  /* 0x0000008409847209 */ /* 0x000fe40007810000 */
[----:B------:R-:W-:Y:S02]  /*3f80*/  FMNMX.FTZ R133, R22, R133, !PT ;  /* 0x0000008516857209 */ /* 0x000fe40007810000 */
[----:B------:R-:W-:-:S02]  /*3f90*/  FSEL R15, R33, -INF , !P0 ;  /* 0xff800000210f7808 */ /* 0x000fc40004000000 */
[----:B------:R-:W-:Y:S02]  /*3fa0*/  PLOP3.LUT P0, PT, PT, PT, UP2, 0x40, 0x0 ;  /* 0x000000000000781c */ /* 0x000fe40003f0e828 */
[----:B------:R-:W-:Y:S02]  /*3fb0*/  ISETP.GT.AND P1, PT, R2, 0x20, P1 ;  /* 0x000000200200780c */ /* 0x000fe40000f24270 */
[----:B------:R-:W-:Y:S02]  /*3fc0*/  FMNMX.FTZ R132, R8, R132, !PT ;  /* 0x0000008408847209 */ /* 0x000fe40007810000 */
[----:B------:R-:W-:Y:S02]  /*3fd0*/  FMNMX.FTZ R133, R21, R133, !PT ;  /* 0x0000008515857209 */ /* 0x000fe40007810000 */
[----:B------:R-:W-:Y:S02]  /*3fe0*/  ISETP.GT.AND P0, PT, R2, 0x21, P0 ;  /* 0x000000210200780c */ /* 0x000fe40000704270 */
[----:B------:R-:W-:-:S02]  /*3ff0*/  ISETP.LT.OR P1, PT, R5, 0x21, P1 ;  /* 0x000000210500780c */ /* 0x000fc40000f21670 */
[----:B------:R-:W-:Y:S02]  /*4000*/  FMNMX.FTZ R132, R7, R132, !PT ;  /* 0x0000008407847209 */ /* 0x000fe40007810000 */
[----:B------:R-:W-:Y:S02]  /*4010*/  FMNMX.FTZ R133, R96, R133, !PT ;  /* 0x0000008560857209 */ /* 0x000fe40007810000 */
[----:B------:R-:W-:Y:S02]  /*4020*/  ISETP.LT.OR P0, PT, R5, 0x22, P0 ;  /* 0x000000220500780c */ /* 0x000fe40000701670 */
[----:B------:R-:W-:Y:S02]  /*4030*/  FSEL R92, R34, -INF , !P1 ;  /* 0xff800000225c7808 */ /* 0x000fe40004800000 */
[----:B------:R-:W-:Y:S02]  /*4040*/  PLOP3.LUT P1, PT, PT, PT, UP1, 0x40, 0x0 ;  /* 0x000000000000781c */ /* 0x000fe40003f2e818 */
[----:B------:R-:W-:-:S02]  /*4050*/  FMNMX.FTZ R132, R13, R132, !PT ;  /* 0x000000840d847209 */ /* 0x000fc40007810000 */
[----:B------:R-:W-:Y:S02]  /*4060*/  FMNMX.FTZ R133, R95, R133, !PT ;  /* 0x000000855f857209 */ /* 0x000fe40007810000 */
[----:B------:R-:W-:Y:S02]  /*4070*/  FSEL R91, R32, -INF , !P0 ;  /* 0xff800000205b7808 */ /* 0x000fe40004000000 */
[----:B------:R-:W-:Y:S02]  /*4080*/  PLOP3.LUT P0, PT, PT, PT, UP0, 0x40, 0x0 ;  /* 0x000000000000781c */ /* 0x000fe40003f0e808 */
[----:B------:R-:W-:Y:S02]  /*4090*/  ISETP.GT.AND P1, PT, R2, 0x28, P1 ;  /* 0x000000280200780c */ /* 0x000fe40000f24270 */
[----:B------:R-:W-:Y:S02]  /*40a0*/  FMNMX.FTZ R132, R15, R132, !PT ;  /* 0x000000840f847209 */ /* 0x000fe40007810000 */
[----:B------:R-:W-:-:S02]  /*40b0*/  FMNMX.FTZ R133, R94, R133, !PT ;  /* 0x000000855e857209 */ /* 0x000fc40007810000 */
[----:B------:R-:W-:Y:S02]  /*40c0*/  ISETP.GT.AND P0, PT, R2, 0x29, P0 ;  /* 0x000000290200780c */ /* 0x000fe40000704270 */
[----:B------:R-:W-:Y:S02]  /*40d0*/  ISETP.LT.OR P1, PT, R5, 0x29, P1 ;  /* 0x000000290500780c */ /* 0x000fe40000f21670 */
[----:B------:R-:W-:Y:S02]  /*40e0*/  FMNMX.FTZ R132, R92, R132, !PT ;  /* 0x000000845c847209 */ /* 0x000fe40007810000 */
[----:B------:R-:W-:Y:S02]  /*40f0*/  FMNMX.FTZ R133, R93, R133, !PT ;  /* 0x000000855d857209 */ /* 0x000fe40007810000 */
[----:B------:R-:W-:Y:S02]  /*4100*/  ISETP.LT.OR P0, PT, R5, 0x2a, P0 ;  /* 0x0000002a0500780c */ /* 0x000fe40000701670 */
[----:B------:R-:W-:Y:S01]  /*4110*/  FSEL R90, R30, -INF , !P1 ;  /* 0xff8000001e5a7808 */ /* 0x000fe20004800000 */
[----:B------:R-:W1:Y:S01]  /*4120*/  SHFL.BFLY PT, R12, R133, 0x2, 0x1f ;  /* 0x0c401f00850c7f89 */ /* 0x000e6200000e0000 */
[----:B------:R-:W-:-:S02]  /*4130*/  FMNMX.FTZ R132, R91, R132, !PT ;  /* 0x000000845b847209 */ /* 0x000fc40007810000 */
[----:B------:R-:W-:Y:S02]  /*4140*/  FSEL R89, R29, -INF , !P0 ;  /* 0xff8000001d597808 */ /* 0x000fe40004000000 */
[----:B------:R-:W-:Y:S01]  /*4150*/  FMNMX.FTZ R132, R90, R132, !PT ;  /* 0x000000845a847209 */ /* 0x000fe20007810000 */
[----:B------:R-:W-:Y:S01]  /*4160*/  LDSM.16.MT88.4 R28, [R237+0x4080] ;  /* 0x00408000ed1c783b */ /* 0x000fe20000004200 */
[----:B------:R-:W-:Y:S02]  /*4170*/  LEA R239, R0, R237, 0x1 ;  /* 0x000000ed00ef7211 */ /* 0x000fe400078e08ff */
[----:B------:R-:W-:-:S03]  /*4180*/  FMNMX.FTZ R132, R89, R132, !PT ;  /* 0x0000008459847209 */ /* 0x000fc60007810000 */
[----:B------:R-:W-:Y:S04]  /*4190*/  LDSM.16.MT88.4 R32, [R239+0x4080] ;  /* 0x00408000ef20783b */ /* 0x000fe80000004200 */
[----:B------:R-:W2:Y:S04]  /*41a0*/  SHFL.BFLY PT, R2, R132, 0x2, 0x1f ;  /* 0x0c401f0084027f89 */ /* 0x000ea800000e0000 */
[----:B------:R-:W-:Y:S01]  /*41b0*/  LDSM.16.MT88.4 R72, [R239+0x4880] ;  /* 0x00488000ef48783b */ /* 0x000fe20000004200 */
[----:B-1----:R-:W-:-:S03]  /*41c0*/  FMNMX.FTZ R133, R133, R12, !PT ;  /* 0x0000000c85857209 */ /* 0x002fc60007810000 */
[----:B------:R-:W-:Y:S04]  /*41d0*/  LDSM.16.MT88.4 R76, [R239+0x5880] ;  /* 0x00588000ef4c783b */ /* 0x000fe80000004200 */
[----:B------:R-:W1:Y:S04]  /*41e0*/  SHFL.BFLY PT, R12, R133, 0x1, 0x1f ;  /* 0x0c201f00850c7f89 */ /* 0x000e6800000e0000 */
[----:B------:R-:W-:Y:S01]  /*41f0*/  LDSM.16.MT88.4 R80, [R239+0x6080] ;  /* 0x00608000ef50783b */ /* 0x000fe20000004200 */
[----:B--2---:R-:W-:-:S05]  /*4200*/  FMNMX.FTZ R132, R132, R2, !PT ;  /* 0x0000000284847209 */ /* 0x004fca0007810000 */
[----:B------:R-:W2:Y:S01]  /*4210*/  SHFL.BFLY PT, R2, R132, 0x1, 0x1f ;  /* 0x0c201f0084027f89 */ /* 0x000ea200000e0000 */
[----:B-1----:R-:W-:-:S04]  /*4220*/  FMNMX.FTZ R133, R133, R12, !PT ;  /* 0x0000000c85857209 */ /* 0x002fc80007810000 */
[C---:B------:R-:W-:Y:S01]  /*4230*/  FSETP.NEU.FTZ.AND P0, PT, R133.reuse, -INF , PT ;  /* 0xff8000008500780b */ /* 0x040fe20003f1d000 */
[----:B------:R-:W-:-:S05]  /*4240*/  FMUL.FTZ R12, R133, c[0x0][0x2d0] ;  /* 0x0000b400850c7a20 */ /* 0x000fca0000410000 */
[----:B------:R-:W-:-:S05]  /*4250*/  FSEL R12, R12, RZ, P0 ;  /* 0x000000ff0c0c7208 */ /* 0x000fca0000000000 */
[--C-:B------:R-:W-:Y:S01]  /*4260*/  FFMA.FTZ R14, R14, c[0x0][0x2d0], -R12.reuse ;  /* 0x0000b4000e0e7a23 */ /* 0x100fe2000001080c */
[----:B--2---:R-:W-:Y:S01]  /*4270*/  FMNMX.FTZ R132, R132, R2, !PT ;  /* 0x0000000284847209 */ /* 0x004fe20007810000 */
[--C-:B------:R-:W-:Y:S02]  /*4280*/  FFMA.FTZ R16, R16, c[0x0][0x2d0], -R12.reuse ;  /* 0x0000b40010107a23 */ /* 0x100fe4000001080c */
[--C-:B------:R-:W-:Y:S01]  /*4290*/  FFMA.FTZ R19, R19, c[0x0][0x2d0], -R12.reuse ;  /* 0x0000b40013137a23 */ /* 0x100fe2000001080c */
[C---:B------:R-:W-:Y:S01]  /*42a0*/  FSETP.NEU.FTZ.AND P0, PT, R132.reuse, -INF , PT ;  /* 0xff8000008400780b */ /* 0x040fe20003f1d000 */
[----:B------:R-:W-:Y:S01]  /*42b0*/  FMUL.FTZ R2, R132, c[0x0][0x2d0] ;  /* 0x0000b40084027a20 */ /* 0x000fe20000410000 */
[----:B------:R-:W-:Y:S01]  /*42c0*/  MUFU.EX2 R97, R14 ;  /* 0x0000000e00617308 */ /* 0x000fe20000000800 */
[--C-:B------:R-:W-:Y:S02]  /*42d0*/  FFMA.FTZ R18, R18, c[0x0][0x2d0], -R12.reuse ;  /* 0x0000b40012127a23 */ /* 0x100fe4000001080c */
[--C-:B------:R-:W-:Y:S01]  /*42e0*/  FFMA.FTZ R17, R17, c[0x0][0x2d0], -R12.reuse ;  /* 0x0000b40011117a23 */ /* 0x100fe2000001080c */
[----:B------:R-:W-:Y:S01]  /*42f0*/  FSEL R2, R2, RZ, P0 ;  /* 0x000000ff02027208 */ /* 0x000fe20000000000 */
[----:B------:R-:W-:-:S02]  /*4300*/  FFMA.FTZ R20, R20, c[0x0][0x2d0], -R12 ;  /* 0x0000b40014147a23 */ /* 0x000fc4000001080c */
[----:B------:R-:W-:Y:S01]  /*4310*/  FFMA.FTZ R22, R22, c[0x0][0x2d0], -R12 ;  /* 0x0000b40016167a23 */ /* 0x000fe2000001080c */
[----:B------:R-:W-:Y:S01]  /*4320*/  MUFU.EX2 R14, R16 ;  /* 0x00000010000e7308 */ /* 0x000fe20000000800 */
[--C-:B------:R-:W-:Y:S02]  /*4330*/  FFMA.FTZ R3, R11, c[0x0][0x2d0], -R2.reuse ;  /* 0x0000b4000b037a23 */ /* 0x100fe40000010802 */
[----:B------:R-:W-:Y:S02]  /*4340*/  FFMA.FTZ R6, R6, c[0x0][0x2d0], -R2 ;  /* 0x0000b40006067a23 */ /* 0x000fe40000010802 */
[----:B------:R-:W-:-:S03]  /*4350*/  FFMA.FTZ R21, R21, c[0x0][0x2d0], -R12 ;  /* 0x0000b40015157a23 */ /* 0x000fc6000001080c */
[----:B------:R-:W-:Y:S08]  /*4360*/  MUFU.EX2 R99, R19 ;  /* 0x0000001300637308 */ /* 0x000ff00000000800 */
[----:B------:R-:W-:Y:S08]  /*4370*/  MUFU.EX2 R128, R18 ;  /* 0x0000001200807308 */ /* 0x000ff00000000800 */
[----:B------:R1:W2:Y:S08]  /*4380*/  MUFU.EX2 R130, R17 ;  /* 0x0000001100827308 */ /* 0x0002b00000000800 */
[----:B------:R3:W-:Y:S01]  /*4390*/  MUFU.EX2 R84, R3 ;  /* 0x0000000300547308 */ /* 0x0007e20000000800 */
[----:B-1----:R-:W1:Y:S07]  /*43a0*/  LDSM.16.MT88.4 R16, [R236+0x4080] ;  /* 0x00408000ec10783b */ /* 0x002e6e0000004200 */
[----:B------:R-:W4:Y:S01]  /*43b0*/  MUFU.EX2 R98, R20 ;  /* 0x0000001400627308 */ /* 0x000f220000000800 */
[----:B--2---:R-:W-:Y:S01]  /*43c0*/  F2FP.PACK_AB R4, R130, R128 ;  /* 0x000000808204723e */ /* 0x004fe200000000ff */
[----:B---3--:R-:W-:-:S06]  /*43d0*/  FFMA.FTZ R3, R10, c[0x0][0x2d0], -R2 ;  /* 0x0000b4000a037a23 */ /* 0x008fcc0000010802 */
[----:B------:R-:W2:Y:S08]  /*43e0*/  MUFU.EX2 R86, R6 ;  /* 0x0000000600567308 */ /* 0x000eb00000000800 */
[----:B------:R3:W-:Y:S01]  /*43f0*/  MUFU.EX2 R85, R3 ;  /* 0x0000000300557308 */ /* 0x0007e20000000800 */
[----:B----4-:R-:W-:-:S07]  /*4400*/  F2FP.PACK_AB R10, R99, R98 ;  /* 0x00000062630a723e */ /* 0x010fce00000000ff */
[----:B------:R-:W-:Y:S01]  /*4410*/  MUFU.EX2 R129, R22 ;  /* 0x0000001600817308 */ /* 0x000fe20000000800 */
[----:B---3--:R-:W-:Y:S01]  /*4420*/  FFMA.FTZ R3, R9, c[0x0][0x2d0], -R2 ;  /* 0x0000b40009037a23 */ /* 0x008fe20000010802 */
[----:B--2---:R-:W-:-:S06]  /*4430*/  F2FP.PACK_AB R9, R84, R86 ;  /* 0x000000565409723e */ /* 0x004fcc00000000ff */
[----:B------:R-:W2:Y:S08]  /*4440*/  MUFU.EX2 R120, R21 ;  /* 0x0000001500787308 */ /* 0x000eb00000000800 */
[----:B------:R3:W4:Y:S01]  /*4450*/  MUFU.EX2 R88, R3 ;  /* 0x0000000300587308 */ /* 0x0007220000000800 */
[----:B--2---:R-:W-:Y:S01]  /*4460*/  F2FP.PACK_AB R6, R120, R129 ;  /* 0x000000817806723e */ /* 0x004fe200000000ff */
[----:B---3--:R-:W-:Y:S01]  /*4470*/  FFMA.FTZ R3, R8, c[0x0][0x2d0], -R2 ;  /* 0x0000b40008037a23 */ /* 0x008fe20000010802 */
[----:B------:R-:W-:-:S02]  /*4480*/  F2FP.PACK_AB R8, R14, R97 ;  /* 0x000000610e08723e */ /* 0x000fc400000000ff */
[----:B----4-:R-:W-:-:S03]  /*4490*/  F2FP.PACK_AB R11, R88, R85 ;  /* 0x00000055580b723e */ /* 0x010fc600000000ff */
[----:B------:R2:W-:Y:S04]  /*44a0*/  MUFU.EX2 R87, R3 ;  /* 0x0000000300577308 */ /* 0x0005e80000000800 */
[C---:B-1----:R-:W-:Y:S08]  /*44b0*/  HMMA.16816.F32 R20, R8.reuse, R16, RZ ;  /* 0x000000100814723c */ /* 0x042ff000000018ff */
[----:B------:R-:W-:Y:S01]  /*44c0*/  HMMA.16816.F32 R16, R8, R18, RZ ;  /* 0x000000120810723c */ /* 0x000fe200000018ff */
[----:B--2---:R-:W-:-:S04]  /*44d0*/  FFMA.FTZ R3, R7, c[0x0][0x2d0], -R2 ;  /* 0x0000b40007037a23 */ /* 0x004fc80000010802 */
[----:B------:R1:W2:Y:S03]  /*44e0*/  MUFU.EX2 R103, R3 ;  /* 0x0000000300677308 */ /* 0x0002a60000000800 */
[----:B------:R-:W-:Y:S01]  /*44f0*/  HMMA.16816.F32 R36, R8, R28, RZ ;  /* 0x0000001c0824723c */ /* 0x000fe200000018ff */
[----:B-1----:R-:W-:Y:S01]  /*4500*/  FFMA.FTZ R3, R13, c[0x0][0x2d0], -R2 ;  /* 0x0000b4000d037a23 */ /* 0x002fe20000010802 */
[----:B--2---:R-:W-:-:S03]  /*4510*/  F2FP.PACK_AB R5, R103, R87 ;  /* 0x000000576705723e */ /* 0x004fc600000000ff */
[----:B------:R1:W-:Y:S02]  /*4520*/  MUFU.EX2 R105, R3 ;  /* 0x0000000300697308 */ /* 0x0003e40000000800 */
[----:B-1----:R-:W-:-:S06]  /*4530*/  FFMA.FTZ R3, R15, c[0x0][0x2d0], -R2 ;  /* 0x0000b4000f037a23 */ /* 0x002fcc0000010802 */
[----:B------:R-:W1:Y:S02]  /*4540*/  MUFU.EX2 R134, R3 ;  /* 0x0000000300867308 */ /* 0x000e640000000800 */
[----:B-1----:R-:W-:-:S07]  /*4550*/  F2FP.PACK_AB R7, R134, R105 ;  /* 0x000000698607723e */ /* 0x002fce00000000ff */
[C---:B------:R-:W-:Y:S08]  /*4560*/  HMMA.16816.F32 R156, R4.reuse, R24, R20 ;  /* 0x00000018049c723c */ /* 0x040ff00000001814 */
[----:B------:R-:W-:Y:S08]  /*4570*/  HMMA.16816.F32 R52, R4, R26, R16 ;  /* 0x0000001a0434723c */ /* 0x000ff00000001810 */
[C---:B------:R-:W-:Y:S01]  /*4580*/  HMMA.16816.F32 R24, R8.reuse, R30, RZ ;  /* 0x0000001e0818723c */ /* 0x040fe200000018ff */
[----:B------:R-:W1:Y:S07]  /*4590*/  LDSM.16.MT88.4 R28, [R236+0x5880] ;  /* 0x00588000ec1c783b */ /* 0x000e6e0000004200 */
[C---:B------:R-:W-:Y:S08]  /*45a0*/  HMMA.16816.F32 R20, R8.reuse, R44, RZ ;  /* 0x0000002c0814723c */ /* 0x040ff000000018ff */
[----:B------:R-:W-:Y:S01]  /*45b0*/  HMMA.16816.F32 R16, R8, R46, RZ ;  /* 0x0000002e0810723c */ /* 0x000fe200000018ff */
[----:B------:R-:W-:Y:S01]  /*45c0*/  IMAD.MOV.U32 R104, RZ, RZ, R52 ;  /* 0x000000ffff687224 */ /* 0x000fe200078e0034 */
[----:B------:R-:W-:Y:S01]  /*45d0*/  MOV R169, R53 ;  /* 0x0000003500a97202 */ /* 0x000fe20000000f00 */
[----:B------:R-:W-:-:S02]  /*45e0*/  IMAD.MOV.U32 R100, RZ, RZ, R55 ;  /* 0x000000ffff647224 */ /* 0x000fc400078e0037 */
[----:B------:R-:W-:Y:S02]  /*45f0*/  IMAD.MOV.U32 R168, RZ, RZ, R54 ;  /* 0x000000ffffa87224 */ /* 0x000fe400078e0036 */
[----:B------:R-:W2:Y:S01]  /*4600*/  LDSM.16.MT88.4 R52, [R240+0x6080] ;  /* 0x00608000f034783b */ /* 0x000ea20000004200 */
[C---:B------:R-:W-:Y:S08]  /*4610*/  HMMA.16816.F32 R148, R4.reuse, R48, R36 ;  /* 0x000000300494723c */ /* 0x040ff00000001824 */
[C---:B------:R-:W-:Y:S08]  /*4620*/  HMMA.16816.F32 R140, R4.reuse, R40, R20 ;  /* 0x00000028048c723c */ /* 0x040ff00000001814 */
[C---:B------:R-:W-:Y:S08]  /*4630*/  HMMA.16816.F32 R108, R4.reuse, R42, R16 ;  /* 0x0000002a046c723c */ /* 0x040ff00000001810 */
[----:B------:R-:W-:Y:S08]  /*4640*/  HMMA.16816.F32 R136, R4, R50, R24 ;  /* 0x000000320488723c */ /* 0x000ff00000001818 */
[C---:B-1----:R-:W-:Y:S08]  /*4650*/  HMMA.16816.F32 R40, R8.reuse, R28, RZ ;  /* 0x0000001c0828723c */ /* 0x042ff000000018ff */
[----:B------:R-:W-:Y:S01]  /*4660*/  HMMA.16816.F32 R48, R8, R32, RZ ;  /* 0x000000200830723c */ /* 0x000fe200000018ff */
[----:B------:R-:W-:Y:S01]  /*4670*/  IMAD.MOV.U32 R154, RZ, RZ, R108 ;  /* 0x000000ffff9a7224 */ /* 0x000fe200078e006c */
[----:B------:R-:W-:Y:S01]  /*4680*/  MOV R153, R109 ;  /* 0x0000006d00997202 */ /* 0x000fe20000000f00 */
[----:B------:R-:W-:-:S02]  /*4690*/  IMAD.MOV.U32 R152, RZ, RZ, R110 ;  /* 0x000000ffff987224 */ /* 0x000fc400078e006e */
[----:B------:R-:W-:-:S03]  /*46a0*/  IMAD.MOV.U32 R147, RZ, RZ, R111 ;  /* 0x000000ffff937224 */ /* 0x000fc600078e006f */
[C---:B------:R-:W-:Y:S08]  /*46b0*/  HMMA.16816.F32 R24, R8.reuse, R68, RZ ;  /* 0x000000440818723c */ /* 0x040ff000000018ff */
[----:B------:R-:W-:Y:S08]  /*46c0*/  HMMA.16816.F32 R44, R8, R34, RZ ;  /* 0x00000022082c723c */ /* 0x000ff000000018ff */
[----:B------:R-:W-:Y:S08]  /*46d0*/  HMMA.16816.F32 R40, R4, R60, R40 ;  /* 0x0000003c0428723c */ /* 0x000ff00000001828 */
[----:B------:R-:W-:Y:S08]  /*46e0*/  HMMA.16816.F32 R36, R8, R30, RZ ;  /* 0x0000001e0824723c */ /* 0x000ff000000018ff */
[----:B------:R-:W-:Y:S08]  /*46f0*/  HMMA.16816.F32 R48, R4, R72, R48 ;  /* 0x000000480430723c */ /* 0x000ff00000001830 */
[----:B------:R-:W-:Y:S01]  /*4700*/  HMMA.16816.F32 R16, R8, R76, RZ ;  /* 0x0000004c0810723c */ /* 0x000fe200000018ff */
[----:B------:R-:W-:Y:S01]  /*4710*/  IMAD.MOV.U32 R146, RZ, RZ, R40 ;  /* 0x000000ffff927224 */ /* 0x000fe200078e0028 */
[----:B------:R-:W-:Y:S01]  /*4720*/  MOV R145, R41 ;  /* 0x0000002900917202 */ /* 0x000fe20000000f00 */
[----:B------:R-:W-:-:S02]  /*4730*/  IMAD.MOV.U32 R144, RZ, RZ, R42 ;  /* 0x000000ffff907224 */ /* 0x000fc400078e002a */
[----:B------:R-:W-:-:S03]  /*4740*/  IMAD.MOV.U32 R131, RZ, RZ, R43 ;  /* 0x000000ffff837224 */ /* 0x000fc600078e002b */
[C---:B------:R-:W-:Y:S08]  /*4750*/  HMMA.16816.F32 R32, R8.reuse, R64, RZ ;  /* 0x000000400820723c */ /* 0x040ff000000018ff */
[----:B------:R-:W-:Y:S01]  /*4760*/  HMMA.16816.F32 R28, R8, R66, RZ ;  /* 0x00000042081c723c */ /* 0x000fe200000018ff */
[----:B------:R-:W1:Y:S01]  /*4770*/  LDSM.16.MT88.4 R64, [R236+0x7080] ;  /* 0x00708000ec40783b */ /* 0x000e620000004200 */
[----:B------:R-:W-:Y:S01]  /*4780*/  MOV R161, R48 ;  /* 0x0000003000a17202 */ /* 0x000fe20000000f00 */
[----:B------:R-:W-:Y:S01]  /*4790*/  IMAD.MOV.U32 R160, RZ, RZ, R49 ;  /* 0x000000ffffa07224 */ /* 0x000fe200078e0031 */
[----:B------:R-:W-:Y:S01]  /*47a0*/  MOV R155, R51 ;  /* 0x00000033009b7202 */ /* 0x000fe20000000f00 */
[----:B------:R-:W-:-:S02]  /*47b0*/  IMAD.MOV.U32 R135, RZ, RZ, R50 ;  /* 0x000000ffff877224 */ /* 0x000fc400078e0032 */
[----:B------:R-:W3:Y:S01]  /*47c0*/  LDSM.16.MT88.4 R48, [R237+0x7080] ;  /* 0x00708000ed30783b */ /* 0x000ee20000004200 */
[C---:B--2---:R-:W-:Y:S08]  /*47d0*/  HMMA.16816.F32 R24, R4.reuse, R52, R24 ;  /* 0x000000340418723c */ /* 0x044ff00000001818 */
[C---:B------:R-:W-:Y:S08]  /*47e0*/  HMMA.16816.F32 R44, R4.reuse, R74, R44 ;  /* 0x0000004a042c723c */ /* 0x040ff0000000182c */
[----:B------:R-:W-:Y:S01]  /*47f0*/  HMMA.16816.F32 R40, R4, R62, R36 ;  /* 0x0000003e0428723c */ /* 0x000fe20000001824 */
[----:B------:R-:W-:Y:S07]  /*4800*/  LDSM.16.MT88.4 R60, [R236+0x8880] ;  /* 0x00888000ec3c783b */ /* 0x000fee0000004200 */
[----:B------:R-:W-:Y:S01]  /*4810*/  HMMA.16816.F32 R20, R8, R70, RZ ;  /* 0x000000460814723c */ /* 0x000fe200000018ff */
[----:B------:R-:W-:Y:S01]  /*4820*/  IMAD.MOV.U32 R119, RZ, RZ, R25 ;  /* 0x000000ffff777224 */ /* 0x000fe200078e0019 */
[----:B------:R-:W-:Y:S01]  /*4830*/  MOV R118, R26 ;  /* 0x0000001a00767202 */ /* 0x000fe20000000f00 */
[----:B------:R-:W-:-:S02]  /*4840*/  IMAD.MOV.U32 R117, RZ, RZ, R27 ;  /* 0x000000ffff757224 */ /* 0x000fc400078e001b */
[----:B------:R-:W-:Y:S02]  /*4850*/  IMAD.MOV.U32 R116, RZ, RZ, R24 ;  /* 0x000000ffff747224 */ /* 0x000fe400078e0018 */
[----:B------:R-:W2:Y:S01]  /*4860*/  LDSM.16.MT88.4 R24, [R236+0x7880] ;  /* 0x00788000ec18783b */ /* 0x000ea20000004200 */
[C---:B------:R-:W-:Y:S01]  /*4870*/  HMMA.16816.F32 R16, R4.reuse, R80, R16 ;  /* 0x000000500410723c */ /* 0x040fe20000001810 */
[----:B------:R-:W-:Y:S01]  /*4880*/  IMAD.MOV.U32 R102, RZ, RZ, R45 ;  /* 0x000000ffff667224 */ /* 0x000fe200078e002d */
[----:B------:R-:W-:Y:S01]  /*4890*/  MOV R163, R46 ;  /* 0x0000002e00a37202 */ /* 0x000fe20000000f00 */
[----:B------:R-:W-:Y:S02]  /*48a0*/  IMAD.MOV.U32 R101, RZ, RZ, R44 ;  /* 0x000000ffff657224 */ /* 0x000fe400078e002c */
[----:B------:R-:W-:Y:S02]  /*48b0*/  IMAD.MOV.U32 R162, RZ, RZ, R47 ;  /* 0x000000ffffa27224 */ /* 0x000fe400078e002f */
[----:B------:R-:W4:Y:S01]  /*48c0*/  LDSM.16.MT88.4 R44, [R240+0x7080] ;  /* 0x00708000f02c783b */ /* 0x000f220000004200 */
[----:B------:R-:W-:Y:S01]  /*48d0*/  HMMA.16816.F32 R32, R4, R56, R32 ;  /* 0x000000380420723c */ /* 0x000fe20000001820 */
[----:B------:R-:W-:Y:S01]  /*48e0*/  MOV R36, R41 ;  /* 0x0000002900247202 */ /* 0x000fe20000000f00 */
[----:B------:R-:W-:Y:S01]  /*48f0*/  IMAD.MOV.U32 R127, RZ, RZ, R42 ;  /* 0x000000ffff7f7224 */ /* 0x000fe200078e002a */
[----:B------:R-:W-:Y:S01]  /*4900*/  MOV R125, R40 ;  /* 0x00000028007d7202 */ /* 0x000fe20000000f00 */
[----:B------:R-:W-:-:S02]  /*4910*/  IMAD.MOV.U32 R126, RZ, RZ, R43 ;  /* 0x000000ffff7e7224 */ /* 0x000fc400078e002b */
[----:B------:R-:W2:Y:S02]  /*4920*/  LDSM.16.MT88.4 R40, [R237+0x7880] ;  /* 0x00788000ed28783b */ /* 0x000ea40000004200 */
[C---:B------:R-:W-:Y:S02]  /*4930*/  HMMA.16816.F32 R20, R4.reuse, R54, R20 ;  /* 0x000000360414723c */ /* 0x040fe40000001814 */
[----:B------:R-:W2:Y:S06]  /*4940*/  LDSM.16.MT88.4 R52, [R239+0x7080] ;  /* 0x00708000ef34783b */ /* 0x000eac0000004200 */
[----:B------:R-:W-:Y:S01]  /*4950*/  IMAD.MOV.U32 R15, RZ, RZ, R17 ;  /* 0x000000ffff0f7224 */ /* 0x000fe200078e0011 */
[----:B------:R-:W-:Y:S01]  /*4960*/  MOV R3, R19 ;  /* 0x0000001300037202 */ /* 0x000fe20000000f00 */
[----:B------:R-:W-:Y:S01]  /*4970*/  IMAD.MOV.U32 R13, RZ, RZ, R18 ;  /* 0x000000ffff0d7224 */ /* 0x000fe200078e0012 */
[----:B------:R-:W-:Y:S01]  /*4980*/  HMMA.16816.F32 R72, R4, R58, R28 ;  /* 0x0000003a0448723c */ /* 0x000fe2000000181c */
[----:B------:R-:W-:Y:S01]  /*4990*/  IMAD.MOV.U32 R0, RZ, RZ, R16 ;  /* 0x000000ffff007224 */ /* 0x000fe200078e0010 */
[----:B------:R-:W4:Y:S03]  /*49a0*/  LDSM.16.MT88.4 R56, [R240+0x7880] ;  /* 0x00788000f038783b */ /* 0x000f260000004200 */
[----:B------:R-:W-:Y:S01]  /*49b0*/  IMAD.MOV.U32 R124, RZ, RZ, R33 ;  /* 0x000000ffff7c7224 */ /* 0x000fe200078e0021 */
[----:B------:R-:W-:Y:S01]  /*49c0*/  MOV R122, R35 ;  /* 0x00000023007a7202 */ /* 0x000fe20000000f00 */
[----:B------:R-:W-:Y:S01]  /*49d0*/  IMAD.MOV.U32 R123, RZ, RZ, R34 ;  /* 0x000000ffff7b7224 */ /* 0x000fe200078e0022 */
[----:B-1----:R-:W-:Y:S01]  /*49e0*/  HMMA.16816.F32 R16, R8, R64, RZ ;  /* 0x000000400810723c */ /* 0x002fe200000018ff */
[----:B------:R-:W-:-:S04]  /*49f0*/  IMAD.MOV.U32 R121, RZ, RZ, R32 ;  /* 0x000000ffff797224 */ /* 0x000fc800078e0020 */
[----:B------:R-:W-:Y:S01]  /*4a00*/  MOV R111, R23 ;  /* 0x00000017006f7202 */ /* 0x000fe20000000f00 */
[----:B------:R-:W-:Y:S01]  /*4a10*/  IMAD.MOV.U32 R110, RZ, RZ, R21 ;  /* 0x000000ffff6e7224 */ /* 0x000fe200078e0015 */
[----:B------:R-:W-:Y:S01]  /*4a20*/  MOV R108, R20 ;  /* 0x00000014006c7202 */ /* 0x000fe20000000f00 */
[----:B---3--:R-:W-:Y:S01]  /*4a30*/  HMMA.16816.F32 R32, R8, R48, RZ ;  /* 0x000000300820723c */ /* 0x008fe200000018ff */
[----:B------:R-:W-:Y:S02]  /*4a40*/  IMAD.MOV.U32 R65, RZ, RZ, R36 ;  /* 0x000000ffff417224 */ /* 0x000fe400078e0024 */
[----:B------:R-:W-:-:S05]  /*4a50*/  IMAD.MOV.U32 R109, RZ, RZ, R22 ;  /* 0x000000ffff6d7224 */ /* 0x000fca00078e0016 */
[C---:B------:R-:W-:Y:S01]  /*4a60*/  HMMA.16816.F32 R28, R8.reuse, R50, RZ ;  /* 0x00000032081c723c */ /* 0x040fe200000018ff */
[----:B------:R-:W1:Y:S07]  /*4a70*/  LDSM.16.MT88.4 R48, [R239+0x7880] ;  /* 0x00788000ef30783b */ /* 0x000e6e0000004200 */
[----:B------:R-:W-:Y:S08]  /*4a80*/  HMMA.16816.F32 R36, R8, R66, RZ ;  /* 0x000000420824723c */ /* 0x000ff000000018ff */
[----:B--2---:R-:W-:Y:S08]  /*4a90*/  HMMA.16816.F32 R68, R4, R24, R16 ;  /* 0x000000180444723c */ /* 0x004ff00000001810 */
[C---:B----4-:R-:W-:Y:S07]  /*4aa0*/  HMMA.16816.F32 R16, R8.reuse, R44, RZ ;  /* 0x0000002c0810723c */ /* 0x050fee00000018ff */
[----:B------:R-:W-:Y:S01]  /*4ab0*/  MOV R45, R105 ;  /* 0x00000069002d7202 */ /* 0x000fe20000000f00 */
[----:B------:R-:W-:Y:S08]  /*4ac0*/  HMMA.16816.F32 R20, R8, R78, RZ ;  /* 0x0000004e0814723c */ /* 0x000ff000000018ff */
[C---:B------:R-:W-:Y:S08]  /*4ad0*/  HMMA.16816.F32 R76, R4.reuse, R40, R32 ;  /* 0x00000028044c723c */ /* 0x040ff00000001820 */
[----:B------:R-:W-:Y:S01]  /*4ae0*/  HMMA.16816.F32 R172, R4, R42, R28 ;  /* 0x0000002a04ac723c */ /* 0x000fe2000000181c */
[----:B------:R-:W-:Y:S07]  /*4af0*/  LDSM.16.MT88.4 R40, [R237+0x8880] ;  /* 0x00888000ed28783b */ /* 0x000fee0000004200 */
[C---:B------:R-:W-:Y:S07]  /*4b00*/  HMMA.16816.F32 R32, R8.reuse, R46, RZ ;  /* 0x0000002e0820723c */ /* 0x040fee00000018ff */
[----:B------:R-:W-:Y:S01]  /*4b10*/  MOV R46, R123 ;  /* 0x0000007b002e7202 */ /* 0x000fe20000000f00 */
[----:B------:R-:W-:Y:S01]  /*4b20*/  HMMA.16816.F32 R28, R8, R52, RZ ;  /* 0x00000034081c723c */ /* 0x000fe200000018ff */
[----:B------:R-:W-:-:S06]  /*4b30*/  IMAD.MOV.U32 R47, RZ, RZ, R122 ;  /* 0x000000ffff2f7224 */ /* 0x000fcc00078e007a */
[----:B------:R-:W-:Y:S01]  /*4b40*/  IMAD.MOV.U32 R53, RZ, RZ, R119 ;  /* 0x000000ffff357224 */ /* 0x000fe200078e0077 */
[----:B------:R-:W-:Y:S01]  /*4b50*/  HMMA.16816.F32 R176, R4, R26, R36 ;  /* 0x0000001a04b0723c */ /* 0x000fe20000001824 */
[----:B------:R-:W2:Y:S01]  /*4b60*/  LDSM.16.MT88.4 R36, [R236+0x9080] ;  /* 0x00908000ec24783b */ /* 0x000ea20000004200 */
[----:B------:R-:W-:-:S06]  /*4b70*/  IMAD.MOV.U32 R52, RZ, RZ, R116 ;  /* 0x000000ffff347224 */ /* 0x000fcc00078e0074 */
[----:B------:R-:W-:Y:S07]  /*4b80*/  HMMA.16816.F32 R24, R8, R54, RZ ;  /* 0x000000360818723c */ /* 0x000fee00000018ff */
[----:B------:R-:W-:Y:S01]  /*4b90*/  IMAD.MOV.U32 R54, RZ, RZ, R118 ;  /* 0x000000ffff367224 */ /* 0x000fe200078e0076 */
[----:B------:R-:W-:Y:S01]  /*4ba0*/  HMMA.16816.F32 R16, R4, R56, R16 ;  /* 0x000000380410723c */ /* 0x000fe20000001810 */
[----:B------:R-:W-:-:S06]  /*4bb0*/  MOV R55, R117 ;  /* 0x0000007500377202 */ /* 0x000fcc0000000f00 */
[----:B------:R-:W-:Y:S01]  /*4bc0*/  IMAD.MOV.U32 R56, RZ, RZ, R104 ;  /* 0x000000ffff387224 */ /* 0x000fe200078e0068 */
[----:B------:R-:W-:Y:S01]  /*4bd0*/  HMMA.16816.F32 R80, R4, R82, R20 ;  /* 0x000000520450723c */ /* 0x000fe20000001814 */
[----:B------:R-:W-:-:S07]  /*4be0*/  MOV R57, R103 ;  /* 0x0000006700397202 */ /* 0x000fce0000000f00 */
[----:B------:R-:W-:Y:S07]  /*4bf0*/  HMMA.16816.F32 R20, R8, R60, RZ ;  /* 0x0000003c0814723c */ /* 0x000fee00000018ff */
[----:B------:R-:W-:Y:S01]  /*4c00*/  MOV R60, R0 ;  /* 0x00000000003c7202 */ /* 0x000fe20000000f00 */
[----:B------:R-:W-:Y:S01]  /*4c10*/  HMMA.16816.F32 R112, R4, R58, R32 ;  /* 0x0000003a0470723c */ /* 0x000fe20000001820 */
[----:B------:R-:W-:Y:S01]  /*4c20*/  IMAD.MOV.U32 R44, RZ, RZ, R16 ;  /* 0x000000ffff2c7224 */ /* 0x000fe200078e0010 */
[----:B------:R-:W-:Y:S01]  /*4c30*/  MOV R66, R18 ;  /* 0x0000001200427202 */ /* 0x000fe20000000f00 */
[----:B------:R-:W-:Y:S01]  /*4c40*/  IMAD.MOV.U32 R67, RZ, RZ, R17 ;  /* 0x000000ffff437224 */ /* 0x000fe200078e0011 */
[----:B------:R-:W-:Y:S01]  /*4c50*/  MOV R61, R15 ;  /* 0x0000000f003d7202 */ /* 0x000fe20000000f00 */
[----:B------:R-:W-:-:S02]  /*4c60*/  IMAD.MOV.U32 R64, RZ, RZ, R19 ;  /* 0x000000ffff407224 */ /* 0x000fc400078e0013 */
[----:B------:R-:W-:Y:S01]  /*4c70*/  IMAD.MOV.U32 R32, RZ, RZ, R102 ;  /* 0x000000ffff207224 */ /* 0x000fe200078e0066 */
[----:B-1----:R-:W-:Y:S01]  /*4c80*/  HMMA.16816.F32 R104, R4, R48, R28 ;  /* 0x000000300468723c */ /* 0x002fe2000000181c */
[----:B------:R-:W-:Y:S01]  /*4c90*/  LDSM.16.MT88.4 R28, [R240+0x8880] ;  /* 0x00888000f01c783b */ /* 0x000fe20000004200 */
[----:B------:R-:W-:Y:S01]  /*4ca0*/  IMAD.MOV.U32 R33, RZ, RZ, R57 ;  /* 0x000000ffff217224 */ /* 0x000fe200078e0039 */
[----:B------:R-:W-:Y:S01]  /*4cb0*/  MOV R35, R44 ;  /* 0x0000002c00237202 */ /* 0x000fe20000000f00 */
[----:B------:R-:W-:Y:S01]  /*4cc0*/  IMAD.MOV.U32 R57, RZ, RZ, R65 ;  /* 0x000000ffff397224 */ /* 0x000fe200078e0041 */
[----:B------:R-:W-:Y:S01]  /*4cd0*/  MOV R65, R120 ;  /* 0x0000007800417202 */ /* 0x000fe20000000f00 */
[----:B------:R-:W-:Y:S01]  /*4ce0*/  IMAD.MOV.U32 R44, RZ, RZ, R121 ;  /* 0x000000ffff2c7224 */ /* 0x000fe200078e0079 */
[----:B------:R-:W-:Y:S01]  /*4cf0*/  MOV R48, R100 ;  /* 0x0000006400307202 */ /* 0x000fe20000000f00 */
[----:B------:R-:W-:Y:S01]  /*4d00*/  IMAD.MOV.U32 R49, RZ, RZ, R101 ;  /* 0x000000ffff317224 */ /* 0x000fe200078e0065 */
[----:B------:R-:W-:Y:S01]  /*4d10*/  HMMA.16816.F32 R16, R8, R62, RZ ;  /* 0x0000003e0810723c */ /* 0x000fe200000018ff */
[----:B------:R-:W-:Y:S01]  /*4d20*/  IMAD.MOV.U32 R34, RZ, RZ, R45 ;  /* 0x000000ffff227224 */ /* 0x000fe200078e002d */
[----:B------:R-:W-:Y:S01]  /*4d30*/  MOV R59, R126 ;  /* 0x0000007e003b7202 */ /* 0x000fe20000000f00 */
[----:B------:R-:W-:-:S02]  /*4d40*/  IMAD.MOV.U32 R58, RZ, RZ, R127 ;  /* 0x000000ffff3a7224 */ /* 0x000fc400078e007f */
[----:B------:R-:W-:Y:S02]  /*4d50*/  IMAD.MOV.U32 R45, RZ, RZ, R124 ;  /* 0x000000ffff2d7224 */ /* 0x000fe400078e007c */
[----:B------:R-:W-:Y:S01]  /*4d60*/  FADD.FTZ R0, R97, R14 ;  /* 0x0000000e61007221 */ /* 0x000fe20000010000 */
[----:B------:R-:W-:Y:S01]  /*4d70*/  HMMA.16816.F32 R100, R4, R50, R24 ;  /* 0x000000320464723c */ /* 0x000fe20000001818 */
[----:B------:R-:W1:Y:S01]  /*4d80*/  LDSM.16.MT88.4 R24, [R237+0x9080] ;  /* 0x00908000ed18783b */ /* 0x000e620000004200 */
[----:B------:R-:W-:Y:S02]  /*4d90*/  IMAD.MOV.U32 R62, RZ, RZ, R13 ;  /* 0x000000ffff3e7224 */ /* 0x000fe400078e000d */
[----:B------:R-:W-:Y:S02]  /*4da0*/  FADD.FTZ R13, R98, R0 ;  /* 0x00000000620d7221 */ /* 0x000fe40000010000 */
[----:B------:R-:W-:Y:S02]  /*4db0*/  IMAD.MOV.U32 R63, RZ, RZ, R3 ;  /* 0x000000ffff3f7224 */ /* 0x000fe400078e0003 */
[----:B------:R-:W-:-:S02]  /*4dc0*/  IMAD.MOV.U32 R50, RZ, RZ, R169 ;  /* 0x000000ffff327224 */ /* 0x000fc400078e00a9 */
[----:B------:R-:W-:Y:S02]  /*4dd0*/  IMAD.MOV.U32 R51, RZ, RZ, R168 ;  /* 0x000000ffff337224 */ /* 0x000fe400078e00a8 */
[----:B--2---:R-:W-:Y:S01]  /*4de0*/  HMMA.16816.F32 R168, R4, R36, R20 ;  /* 0x0000002404a8723c */ /* 0x004fe20000001814 */
[--C-:B------:R-:W-:Y:S02]  /*4df0*/  FFMA.FTZ R3, R94, c[0x0][0x2d0], -R12.reuse ;  /* 0x0000b4005e037a23 */ /* 0x100fe4000001080c */
[----:B------:R-:W-:Y:S02]  /*4e00*/  FFMA.FTZ R0, R93, c[0x0][0x2d0], -R12 ;  /* 0x0000b4005d007a23 */ /* 0x000fe4000001080c */
[----:B------:R-:W-:Y:S01]  /*4e10*/  IMAD.MOV.U32 R97, RZ, RZ, R50 ;  /* 0x000000ffff617224 */ /* 0x000fe200078e0032 */
[----:B------:R-:W-:Y:S01]  /*4e20*/  MOV R50, R163 ;  /* 0x000000a300327202 */ /* 0x000fe20000000f00 */
[----:B------:R-:W-:Y:S01]  /*4e30*/  IMAD.MOV.U32 R36, RZ, RZ, R111 ;  /* 0x000000ffff247224 */ /* 0x000fe200078e006f */
[----:B------:R-:W-:Y:S01]  /*4e40*/  HMMA.16816.F32 R20, R8, R40, RZ ;  /* 0x000000280814723c */ /* 0x000fe200000018ff */
[----:B------:R-:W-:Y:S01]  /*4e50*/  MOV R37, R56 ;  /* 0x0000003800257202 */ /* 0x000fe20000000f00 */
[----:B------:R-:W-:Y:S01]  /*4e60*/  IMAD.MOV.U32 R56, RZ, RZ, R125 ;  /* 0x000000ffff387224 */ /* 0x000fe200078e007d */
[----:B------:R2:W3:Y:S01]  /*4e70*/  MUFU.EX2 R40, R0 ;  /* 0x0000000000287308 */ /* 0x0004e20000000800 */
[----:B------:R-:W-:Y:S01]  /*4e80*/  IMAD.MOV.U32 R98, RZ, RZ, R51 ;  /* 0x000000ffff627224 */ /* 0x000fe200078e0033 */
[----:B------:R4:W5:Y:S02]  /*4e90*/  LDL.LU R163, [R1+0x98] ;  /* 0x0000980001a37983 */ /* 0x0009640000300800 */
[----:B------:R-:W-:Y:S01]  /*4ea0*/  IMAD.MOV.U32 R41, RZ, RZ, R108 ;  /* 0x000000ffff297224 */ /* 0x000fe200078e006c */
[----:B------:R-:W-:Y:S07]  /*4eb0*/  HMMA.16816.F32 R120, R4, R38, R16 ;  /* 0x000000260478723c */ /* 0x000fee0000001810 */
[----:B------:R-:W-:Y:S01]  /*4ec0*/  MOV R38, R110 ;  /* 0x0000006e00267202 */ /* 0x000fe20000000f00 */
[----:B------:R-:W-:Y:S01]  /*4ed0*/  HMMA.16816.F32 R16, R8, R42, RZ ;  /* 0x0000002a0810723c */ /* 0x000fe200000018ff */
[----:B------:R-:W-:-:S02]  /*4ee0*/  IMAD.MOV.U32 R39, RZ, RZ, R109 ;  /* 0x000000ffff277224 */ /* 0x000fc400078e006d */
[----:B------:R-:W-:Y:S01]  /*4ef0*/  MOV R93, R38 ;  /* 0x00000026005d7202 */ /* 0x000fe20000000f00 */
[----:B--2---:R-:W-:-:S04]  /*4f00*/  FFMA.FTZ R0, R92, c[0x0][0x2d0], -R2 ;  /* 0x0000b4005c007a23 */ /* 0x004fc80000010802 */
[C---:B-1----:R-:W-:Y:S01]  /*4f10*/  HMMA.16816.F32 R108, R4.reuse, R24, R20 ;  /* 0x00000018046c723c */ /* 0x042fe20000001814 */
[----:B------:R-:W1:Y:S11]  /*4f20*/  LDSM.16.MT88.4 R20, [R240+0x9080] ;  /* 0x00908000f014783b */ /* 0x000e760000004200 */
[----:B------:R-:W-:Y:S04]  /*4f30*/  @!UPT UIADD3 URZ, URZ, URZ, URZ ;  /* 0x0000003f3f3ff290 */ /* 0x000fe8000fffe03f */
[----:B------:R-:W-:Y:S01]  /*4f40*/  HMMA.16816.F32 R116, R4, R26, R16 ;  /* 0x0000001a0474723c */ /* 0x000fe20000001810 */
[----:B------:R-:W-:Y:S01]  /*4f50*/  MOV R38, R144 ;  /* 0x0000009000267202 */ /* 0x000fe20000000f00 */
[----:B------:R-:W-:Y:S02]  /*4f60*/  IMAD.MOV.U32 R43, RZ, RZ, R155 ;  /* 0x000000ffff2b7224 */ /* 0x000fe400078e009b */
[----:B------:R-:W-:Y:S02]  /*4f70*/  IMAD.MOV.U32 R94, RZ, RZ, R39 ;  /* 0x000000ffff5e7224 */ /* 0x000fe400078e0027 */
[----:B------:R-:W-:Y:S02]  /*4f80*/  IMAD.MOV.U32 R92, RZ, RZ, R41 ;  /* 0x000000ffff5c7224 */ /* 0x000fe400078e0029 */
[----:B------:R-:W-:Y:S11]  /*4f90*/  HMMA.16816.F32 R16, R8, R28, RZ ;  /* 0x0000001c0810723c */ /* 0x000ff600000018ff */
[----:B------:R-:W-:Y:S11]  /*4fa0*/  @!UPT UIADD3 URZ, URZ, URZ, URZ ;  /* 0x0000003f3f3ff290 */ /* 0x000ff6000fffe03f */
[----:B------:R-:W-:Y:S02]  /*4fb0*/  @!UPT UIADD3 URZ, URZ, URZ, URZ ;  /* 0x0000003f3f3ff290 */ /* 0x000fe4000fffe03f */
[----:B-1----:R-:W-:Y:S07]  /*4fc0*/  HMMA.16816.F32 R124, R4, R20, R16 ;  /* 0x00000014047c723c */ /* 0x002fee0000001810 */
[--C-:B------:R-:W-:Y:S01]  /*4fd0*/  FFMA.FTZ R21, R96, c[0x0][0x2d0], -R12.reuse ;  /* 0x0000b40060157a23 */ /* 0x100fe2000001080c */
[----:B------:R-:W-:Y:S01]  /*4fe0*/  HMMA.16816.F32 R16, R8, R30, RZ ;  /* 0x0000001e0810723c */ /* 0x000fe200000018ff */
[----:B------:R-:W-:Y:S01]  /*4ff0*/  FFMA.FTZ R20, R95, c[0x0][0x2d0], -R12 ;  /* 0x0000b4005f147a23 */ /* 0x000fe2000001080c */
[----:B------:R-:W-:Y:S01]  /*5000*/  MOV R96, R37 ;  /* 0x0000002500607202 */ /* 0x000fe20000000f00 */
[----:B------:R-:W-:Y:S01]  /*5010*/  IMAD.MOV.U32 R95, RZ, RZ, R36 ;  /* 0x000000ffff5f7224 */ /* 0x000fe200078e0024 */
[----:B------:R-:W-:Y:S01]  /*5020*/  MOV R28, R154 ;  /* 0x0000009a001c7202 */ /* 0x000fe20000000f00 */
[----:B------:R-:W-:Y:S01]  /*5030*/  IMAD.MOV.U32 R29, RZ, RZ, R153 ;  /* 0x000000ffff1d7224 */ /* 0x000fe200078e0099 */
[----:B------:R-:W-:Y:S11]  /*5040*/  MUFU.EX2 R21, R21 ;  /* 0x0000001500157308 */ /* 0x000ff60000000800 */
[----:B------:R-:W-:Y:S07]  /*5050*/  @!UPT UIADD3 URZ, URZ, URZ, URZ ;  /* 0x0000003f3f3ff290 */ /* 0x000fee000fffe03f */
[----:B------:R-:W-:Y:S01]  /*5060*/  HMMA.16816.F32 R24, R4, R22, R16 ;  /* 0x000000160418723c */ /* 0x000fe20000001810 */
[----:B------:R-:W-:Y:S01]  /*5070*/  MOV R31, R147 ;  /* 0x00000093001f7202 */ /* 0x000fe20000000f00 */
[----:B------:R-:W-:Y:S01]  /*5080*/  IMAD.MOV.U32 R36, RZ, RZ, R146 ;  /* 0x000000ffff247224 */ /* 0x000fe200078e0092 */
[----:B------:R1:W-:Y:S04]  /*5090*/  MUFU.EX2 R23, R3 ;  /* 0x0000000300177308 */ /* 0x0003e80000000800 */
[----:B------:R-:W-:Y:S01]  /*50a0*/  FADD.FTZ R22, R99, R13 ;  /* 0x0000000d63167221 */ /* 0x000fe20000010000 */
[----:B------:R-:W-:Y:S01]  /*50b0*/  MOV R99, R48 ;  /* 0x0000003000637202 */ /* 0x000fe20000000f00 */
[----:B------:R-:W2:Y:S01]  /*50c0*/  LDSM.16.MT88.4 R12, [R239+0x8880] ;  /* 0x00888000ef0c783b */ /* 0x000ea20000004200 */
[----:B------:R-:W-:Y:S01]  /*50d0*/  IMAD.MOV.U32 R37, RZ, RZ, R145 ;  /* 0x000000ffff257224 */ /* 0x000fe200078e0091 */
[----:B------:R-:W2:Y:S01]  /*50e0*/  MUFU.EX2 R20, R20 ;  /* 0x0000001400147308 */ /* 0x000ea20000000800 */
[----:B------:R-:W-:Y:S01]  /*50f0*/  IMAD.MOV.U32 R30, RZ, RZ, R152 ;  /* 0x000000ffff1e7224 */ /* 0x000fe200078e0098 */
[----:B------:R-:W-:Y:S01]  /*5100*/  LDSM.16.MT88.4 R144, [R237+0x5080] ;  /* 0x00508000ed90783b */ /* 0x000fe20000004200 */
[----:B------:R-:W-:-:S02]  /*5110*/  IMAD.MOV.U32 R39, RZ, RZ, R131 ;  /* 0x000000ffff277224 */ /* 0x000fc400078e0083 */
[----:B------:R-:W-:Y:S01]  /*5120*/  IMAD.MOV.U32 R48, RZ, RZ, R49 ;  /* 0x000000ffff307224 */ /* 0x000fe200078e0031 */
[----:B------:R-:W-:Y:S01]  /*5130*/  LDSM.16.MT88.4 R152, [R236+0x5080] ;  /* 0x00508000ec98783b */ /* 0x000fe20000004200 */
[----:B------:R-:W-:Y:S02]  /*5140*/  IMAD.MOV.U32 R49, RZ, RZ, R32 ;  /* 0x000000ffff317224 */ /* 0x000fe400078e0020 */
[----:B-1----:R-:W-:Y:S01]  /*5150*/  FFMA.FTZ R3, R90, c[0x0][0x2d0], -R2 ;  /* 0x0000b4005a037a23 */ /* 0x002fe20000010802 */
[C---:B--2---:R-:W-:Y:S08]  /*5160*/  HMMA.16816.F32 R16, R8.reuse, R12, RZ ;  /* 0x0000000c0810723c */ /* 0x044ff000000018ff */
[----:B------:R-:W-:Y:S01]  /*5170*/  HMMA.16816.F32 R8, R8, R14, RZ ;  /* 0x0000000e0808723c */ /* 0x000fe200000018ff */
[----:B------:R-:W1:Y:S11]  /*5180*/  LDSM.16.MT88.4 R12, [R239+0x9080] ;  /* 0x00908000ef0c783b */ /* 0x000e760000004200 */
[----:B------:R-:W-:Y:S04]  /*5190*/  @!UPT UIADD3 URZ, URZ, URZ, URZ ;  /* 0x0000003f3f3ff290 */ /* 0x000fe8000fffe03f */
[C---:B-1----:R-:W-:Y:S08]  /*51a0*/  HMMA.16816.F32 R16, R4.reuse, R12, R16 ;  /* 0x0000000c0410723c */ /* 0x042ff00000001810 */
[----:B------:R-:W-:Y:S01]  /*51b0*/  HMMA.16816.F32 R12, R4, R14, R8 ;  /* 0x0000000e040c723c */ /* 0x000fe20000001808 */
[----:B------:R1:W-:Y:S06]  /*51c0*/  MUFU.EX2 R7, R0 ;  /* 0x0000000000077308 */ /* 0x0003ec0000000800 */
[----:B------:R-:W-:-:S02]  /*51d0*/  FADD.FTZ R4, R128, R22 ;  /* 0x0000001680047221 */ /* 0x000fc40000010000 */
[----:B------:R-:W-:Y:S01]  /*51e0*/  MUFU.EX2 R5, R3 ;  /* 0x0000000300057308 */ /* 0x000fe20000000800 */
[----:B---3--:R-:W-:Y:S02]  /*51f0*/  IMAD.MOV.U32 R22, RZ, RZ, R40 ;  /* 0x000000ffff167224 */ /* 0x008fe400078e0028 */
[--C-:B-1----:R-:W-:Y:S02]  /*5200*/  FFMA.FTZ R0, R91, c[0x0][0x2d0], -R2.reuse ;  /* 0x0000b4005b007a23 */ /* 0x102fe40000010802 */
[----:B------:R-:W-:-:S03]  /*5210*/  FFMA.FTZ R2, R89, c[0x0][0x2d0], -R2 ;  /* 0x0000b40059027a23 */ /* 0x000fc60000010802 */
[----:B------:R1:W-:Y:S08]  /*5220*/  MUFU.EX2 R6, R0 ;  /* 0x0000000000067308 */ /* 0x0003f00000000800 */
[----:B------:R2:W3:Y:S01]  /*5230*/  MUFU.EX2 R3, R2 ;  /* 0x0000000200037308 */ /* 0x0004e20000000800 */
[----:B------:R-:W-:Y:S01]  /*5240*/  F2FP.PACK_AB R128, R20, R21 ;  /* 0x000000151480723e */ /* 0x000fe200000000ff */
[----:B------:R-:W-:Y:S01]  /*5250*/  IMAD.MOV.U32 R8, RZ, RZ, R35 ;  /* 0x000000ffff087224 */ /* 0x000fe200078e0023 */
[----:B------:R-:W-:Y:S01]  /*5260*/  MOV R41, R160 ;  /* 0x000000a000297202 */ /* 0x000fe20000000f00 */
[----:B------:R-:W-:-:S02]  /*5270*/  IMAD.MOV.U32 R40, RZ, RZ, R161 ;  /* 0x000000ffff287224 */ /* 0x000fc400078e00a1 */
[----:B------:R-:W-:Y:S02]  /*5280*/  IMAD.MOV.U32 R42, RZ, RZ, R135 ;  /* 0x000000ffff2a7224 */ /* 0x000fe400078e0087 */
[----:B------:R-:W-:Y:S02]  /*5290*/  IMAD.MOV.U32 R51, RZ, RZ, R162 ;  /* 0x000000ffff337224 */ /* 0x000fe400078e00a2 */
[----:B-1----:R-:W-:Y:S01]  /*52a0*/  FADD.FTZ R0, R86, R84 ;  /* 0x0000005456007221 */ /* 0x002fe20000010000 */
[----:B------:R-:W-:Y:S01]  /*52b0*/  MOV R10, R66 ;  /* 0x00000042000a7202 */ /* 0x000fe20000000f00 */
[----:B------:R-:W-:Y:S01]  /*52c0*/  IMAD.MOV.U32 R9, RZ, RZ, R67 ;  /* 0x000000ffff097224 */ /* 0x000fe200078e0043 */
[----:B------:R4:W5:Y:S01]  /*52d0*/  LDL.LU R162, [R1+0x94] ;  /* 0x0000940001a27983 */ /* 0x0009620000300800 */
[----:B--2---:R-:W-:Y:S01]  /*52e0*/  FADD.FTZ R2, R130, R4 ;  /* 0x0000000482027221 */ /* 0x004fe20000010000 */
[----:B------:R-:W-:Y:S02]  /*52f0*/  F2FP.PACK_AB R130, R22, R23 ;  /* 0x000000171682723e */ /* 0x000fe400000000ff */
[----:B---3--:R-:W-:Y:S01]  /*5300*/  F2FP.PACK_AB R131, R3, R5 ;  /* 0x000000050383723e */ /* 0x008fe200000000ff */
[----:B------:R-:W-:Y:S01]  /*5310*/  FADD.FTZ R4, R129, R2 ;  /* 0x0000000281047221 */ /* 0x000fe20000010000 */
[----:B------:R-:W-:Y:S01]  /*5320*/  F2FP.PACK_AB R129, R6, R7 ;  /* 0x000000070681723e */ /* 0x000fe200000000ff */
[----:B------:R-:W-:Y:S01]  /*5330*/  FADD.FTZ R0, R85, R0 ;  /* 0x0000000055007221 */ /* 0x000fe20000010000 */
[----:B------:R4:W5:Y:S05]  /*5340*/  LDL.LU R161, [R1+0x90] ;  /* 0x0000900001a17983 */ /* 0x00096a0000300800 */
[C---:B------:R-:W-:Y:S08]  /*5350*/  HMMA.16816.F32 R148, R128.reuse, R144, R148 ;  /* 0x000000908094723c */ /* 0x040ff00000001894 */
[C---:B------:R-:W-:Y:S01]  /*5360*/  HMMA.16816.F32 R156, R128.reuse, R152, R156 ;  /* 0x00000098809c723c */ /* 0x040fe2000000189c */
[----:B------:R-:W-:Y:S01]  /*5370*/  FADD.FTZ R0, R88, R0 ;  /* 0x0000000058007221 */ /* 0x000fe20000010000 */
[----:B------:R4:W5:Y:S06]  /*5380*/  LDL.LU R160, [R1+0x8c] ;  /* 0x00008c0001a07983 */ /* 0x00096c0000300800 */
[C---:B------:R-:W-:Y:S01]  /*5390*/  HMMA.16816.F32 R144, R128.reuse, R146, R136 ;  /* 0x000000928090723c */ /* 0x040fe20000001888 */
[----:B------:R-:W1:Y:S07]  /*53a0*/  LDSM.16.MT88.4 R136, [R240+0x5080] ;  /* 0x00508000f088783b */ /* 0x000e6e0000004200 */
[----:B------:R-:W-:Y:S01]  /*53b0*/  HMMA.16816.F32 R152, R128, R154, R96 ;  /* 0x0000009a8098723c */ /* 0x000fe20000001860 */
[----:B------:R-:W-:Y:S01]  /*53c0*/  FADD.FTZ R2, R87, R0 ;  /* 0x0000000057027221 */ /* 0x000fe20000010000 */
[----:B------:R-:W-:Y:S01]  /*53d0*/  LDSM.16.MT88.4 R88, [R240+0x8080] ;  /* 0x00808000f058783b */ /* 0x000fe20000004200 */
[----:B------:R-:W-:Y:S01]  /*53e0*/  IMAD.MOV.U32 R11, RZ, RZ, R64 ;  /* 0x000000ffff0b7224 */ /* 0x000fe200078e0040 */
[----:B------:R-:W-:-:S02]  /*53f0*/  UIMAD.WIDE.U32 UR10, UR16, UR4, URZ ;  /* 0x00000004100a72a5 */ /* 0x000fc4000f8e003f */
[----:B------:R4:W5:Y:S01]  /*5400*/  LDL.LU R135, [R1+0x88] ;  /* 0x0000880001877983 */ /* 0x0009620000300800 */
[----:B------:R-:W-:Y:S01]  /*5410*/  IMAD.MOV.U32 R98, RZ, RZ, R33 ;  /* 0x000000ffff627224 */ /* 0x000fe200078e0021 */
[----:B------:R-:W-:Y:S02]  /*5420*/  MOV R97, R34 ;  /* 0x0000002200617202 */ /* 0x000fe40000000f00 */
[----:B------:R-:W2:Y:S01]  /*5430*/  LDSM.16.MT88.4 R32, [R239+0x5080] ;  /* 0x00508000ef20783b */ /* 0x000ea20000004200 */
[C---:B-1----:R-:W-:Y:S08]  /*5440*/  HMMA.16816.F32 R140, R128.reuse, R136, R140 ;  /* 0x00000088808c723c */ /* 0x042ff0000000188c */
[C---:B------:R-:W-:Y:S08]  /*5450*/  HMMA.16816.F32 R136, R128.reuse, R138, R28 ;  /* 0x0000008a8088723c */ /* 0x040ff0000000181c */
[C---:B--2---:R-:W-:Y:S01]  /*5460*/  HMMA.16816.F32 R28, R128.reuse, R32, R40 ;  /* 0x00000020801c723c */ /* 0x044fe20000001828 */
[----:B------:R-:W-:Y:S07]  /*5470*/  LDSM.16.MT88.4 R40, [R236+0x6880] ;  /* 0x00688000ec28783b */ /* 0x000fee0000004200 */
[C---:B------:R-:W-:Y:S01]  /*5480*/  HMMA.16816.F32 R32, R128.reuse, R34, R48 ;  /* 0x000000228020723c */ /* 0x040fe20000001830 */
[----:B------:R-:W1:Y:S07]  /*5490*/  LDSM.16.MT88.4 R48, [R237+0x6880] ;  /* 0x00688000ed30783b */ /* 0x000e6e0000004200 */
[C---:B-1----:R-:W-:Y:S08]  /*54a0*/  HMMA.16816.F32 R44, R128.reuse, R48, R44 ;  /* 0x00000030802c723c */ /* 0x042ff0000000182c */
[C---:B------:R-:W-:Y:S01]  /*54b0*/  HMMA.16816.F32 R48, R128.reuse, R50, R72 ;  /* 0x000000328030723c */ /* 0x040fe20000001848 */
[----:B------:R-:W1:Y:S07]  /*54c0*/  LDSM.16.MT88.4 R72, [R236+0x8080] ;  /* 0x00808000ec48783b */ /* 0x000e6e0000004200 */
[C---:B------:R-:W-:Y:S08]  /*54d0*/  HMMA.16816.F32 R36, R128.reuse, R40, R36 ;  /* 0x000000288024723c */ /* 0x040ff00000001824 */
[C---:B------:R-:W-:Y:S01]  /*54e0*/  HMMA.16816.F32 R40, R128.reuse, R42, R56 ;  /* 0x0000002a8028723c */ /* 0x040fe20000001838 */
[----:B------:R-:W2:Y:S07]  /*54f0*/  LDSM.16.MT88.4 R56, [R240+0x6880] ;  /* 0x00688000f038783b */ /* 0x000eae0000004200 */
[C---:B-1----:R-:W-:Y:S08]  /*5500*/  HMMA.16816.F32 R68, R128.reuse, R72, R68 ;  /* 0x000000488044723c */ /* 0x042ff00000001844 */
[----:B------:R-:W-:Y:S07]  /*5510*/  HMMA.16816.F32 R72, R128, R74, R176 ;  /* 0x0000004a8048723c */ /* 0x000fee00000018b0 */
[----:B------:R-:W-:Y:S01]  /*5520*/  MOV R178, R98 ;  /* 0x0000006200b27202 */ /* 0x000fe20000000f00 */
[----:B------:R-:W-:-:S02]  /*5530*/  IMAD.MOV.U32 R179, RZ, RZ, R97 ;  /* 0x000000ffffb37224 */ /* 0x000fc400078e0061 */
[----:B------:R-:W1:Y:S01]  /*5540*/  LDSM.16.MT88.4 R96, [R239+0x8080] ;  /* 0x00808000ef60783b */ /* 0x000e620000004200 */
[C---:B--2---:R-:W-:Y:S01]  /*5550*/  HMMA.16816.F32 R52, R128.reuse, R56, R52 ;  /* 0x000000388034723c */ /* 0x044fe20000001834 */
[----:B------:R-:W-:Y:S02]  /*5560*/  IMAD.MOV.U32 R0, RZ, RZ, R65 ;  /* 0x000000ffff007224 */ /* 0x000fe400078e0041 */
[----:B------:R-:W2:Y:S05]  /*5570*/  LDSM.16.MT88.4 R64, [R239+0x6880] ;  /* 0x00688000ef40783b */ /* 0x000eaa0000004200 */
[C---:B------:R-:W-:Y:S08]  /*5580*/  HMMA.16816.F32 R56, R128.reuse, R58, R92 ;  /* 0x0000003a8038723c */ /* 0x040ff0000000185c */
[----:B-1----:R-:W-:Y:S01]  /*5590*/  HMMA.16816.F32 R92, R128, R96, R104 ;  /* 0x00000060805c723c */ /* 0x002fe20000001868 */
[----:B------:R-:W1:Y:S01]  /*55a0*/  LDSM.16.MT88.4 R104, [R236+0x9880] ;  /* 0x00988000ec68783b */ /* 0x000e620000004200 */
[----:B------:R-:W-:-:S02]  /*55b0*/  FADD.FTZ R0, R0, R4 ;  /* 0x0000000400007221 */ /* 0x000fc40000010000 */
[----:B------:R-:W-:Y:S02]  /*55c0*/  FADD.FTZ R2, R178, R2 ;  /* 0x00000002b2027221 */ /* 0x000fe40000010000 */
[----:B------:R-:W-:Y:S02]  /*55d0*/  FADD.FTZ R4, R21, R0 ;  /* 0x0000000015047221 */ /* 0x000fe40000010000 */
[C---:B------:R-:W-:Y:S01]  /*55e0*/  HMMA.16816.F32 R84, R128.reuse, R88, R8 ;  /* 0x000000588054723c */ /* 0x040fe20000001808 */
[----:B------:R-:W-:Y:S01]  /*55f0*/  FADD.FTZ R0, R179, R2 ;  /* 0x00000002b3007221 */ /* 0x000fe20000010000 */
[----:B------:R-:W-:Y:S06]  /*5600*/  LDSM.16.MT88.4 R8, [R239+0x9880] ;  /* 0x00988000ef08783b */ /* 0x000fec0000004200 */
[----:B------:R-:W-:Y:S01]  /*5610*/  HMMA.16816.F32 R88, R128, R90, R112 ;  /* 0x0000005a8058723c */ /* 0x000fe20000001870 */
[----:B------:R-:W3:Y:S01]  /*5620*/  LDSM.16.MT88.4 R112, [R237+0x9880] ;  /* 0x00988000ed70783b */ /* 0x000ee20000004200 */
[----:B------:R-:W-:-:S06]  /*5630*/  FADD.FTZ R0, R134, R0 ;  /* 0x0000000086007221 */ /* 0x000fcc0000010000 */
[C---:B------:R-:W-:Y:S08]  /*5640*/  HMMA.16816.F32 R96, R128.reuse, R98, R100 ;  /* 0x000000628060723c */ /* 0x040ff00000001864 */
[C---:B--2---:R-:W-:Y:S08]  /*5650*/  HMMA.16816.F32 R60, R128.reuse, R64, R60 ;  /* 0x00000040803c723c */ /* 0x044ff0000000183c */
[C---:B------:R-:W-:Y:S01]  /*5660*/  HMMA.16816.F32 R64, R128.reuse, R66, R80 ;  /* 0x000000428040723c */ /* 0x040fe20000001850 */
[----:B------:R-:W2:Y:S07]  /*5670*/  LDSM.16.MT88.4 R80, [R237+0x8080] ;  /* 0x00808000ed50783b */ /* 0x000eae0000004200 */
[C---:B-1----:R-:W-:Y:S08]  /*5680*/  HMMA.16816.F32 R100, R128.reuse, R104, R168 ;  /* 0x000000688064723c */ /* 0x042ff000000018a8 */
[----:B------:R-:W-:Y:S01]  /*5690*/  HMMA.16816.F32 R104, R128, R106, R120 ;  /* 0x0000006a8068723c */ /* 0x000fe20000001878 */
[----:B------:R-:W1:Y:S01]  /*56a0*/  LDSM.16.MT88.4 R120, [R240+0x9880] ;  /* 0x00988000f078783b */ /* 0x000e620000004200 */
[----:B------:R-:W-:-:S02]  /*56b0*/  FADD.FTZ R7, R7, R0 ;  /* 0x0000000007077221 */ /* 0x000fc40000010000 */
[----:B------:R-:W-:Y:S02]  /*56c0*/  FADD.FTZ R2, R20, R4 ;  /* 0x0000000414027221 */ /* 0x000fe40000010000 */
[----:B------:R-:W-:Y:S02]  /*56d0*/  FADD.FTZ R6, R6, R7 ;  /* 0x0000000706067221 */ /* 0x000fe40000010000 */
[----:B------:R-:W-:Y:S02]  /*56e0*/  FADD.FTZ R0, R23, R2 ;  /* 0x0000000217007221 */ /* 0x000fe40000010000 */
[----:B------:R-:W-:Y:S02]  /*56f0*/  FADD.FTZ R5, R5, R6 ;  /* 0x0000000605057221 */ /* 0x000fe40000010000 */
[----:B------:R-:W-:Y:S02]  /*5700*/  FADD.FTZ R2, R22, R0 ;  /* 0x0000000016027221 */ /* 0x000fe40000010000 */
[----:B------:R-:W-:-:S05]  /*5710*/  FADD.FTZ R0, R3, R5 ;  /* 0x0000000503007221 */ /* 0x000fca0000010000 */
[----:B------:R4:W-:Y:S04]  /*5720*/  STL [R1+0x24], R0 ;  /* 0x0000240001007387 */ /* 0x0009e80000100800 */
[----:B------:R4:W-:Y:S01]  /*5730*/  STL [R1+0x20], R2 ;  /* 0x0000200201007387 */ /* 0x0009e20000100800 */
[----:B------:R-:W-:Y:S01]  /*5740*/  PLOP3.LUT P0, PT, PT, PT, UP6, 0x40, 0x0 ;  /* 0x000000000000781c */ /* 0x000fe20003f0e868 */
[----:B------:R-:W-:Y:S02]  /*5750*/  @UP5 UMOV UR9, UR11 ;  /* 0x0000000b00095c82 */ /* 0x000fe40008000000 */
[----:B------:R-:W-:Y:S01]  /*5760*/  @UP5 USHF.R.U32.HI UR16, URZ, UR5, UR9 ;  /* 0x000000053f105299 */ /* 0x000fe20008011609 */
[----:B---3--:R-:W-:Y:S01]  /*5770*/  HMMA.16816.F32 R108, R128, R112, R108 ;  /* 0x00000070806c723c */ /* 0x008fe2000000186c */
[----:B------:R-:W-:-:S02]  /*5780*/  ULDC UR10, c[0x0][0x328] ;  /* 0x0000ca00000a7ab9 */ /* 0x000fc40000000800 */
[----:B------:R-:W-:Y:S02]  /*5790*/  UIADD3 UR15, UR15, UR16, URZ ;  /* 0x000000100f0f7290 */ /* 0x000fe4000fffe03f */
[----:B------:R-:W-:-:S03]  /*57a0*/  UIADD3 UR13, UR13, -0x2, URZ ;  /* 0xfffffffe0d0d7890 */ /* 0x000fc6000fffe03f */
[----:B------:R-:W-:Y:S01]  /*57b0*/  HMMA.16816.F32 R112, R128, R114, R116 ;  /* 0x000000728070723c */ /* 0x000fe20000001874 */
[----:B------:R-:W-:-:S07]  /*57c0*/  UIADD3 UR10, UR15, UR10, URZ ;  /* 0x0000000a0f0a7290 */ /* 0x000fce000fffe03f */
[C---:B--2---:R-:W-:Y:S08]  /*57d0*/  HMMA.16816.F32 R76, R128.reuse, R80, R76 ;  /* 0x00000050804c723c */ /* 0x044ff0000000184c */
[C---:B-1----:R-:W-:Y:S08]  /*57e0*/  HMMA.16816.F32 R116, R128.reuse, R120, R124 ;  /* 0x000000788074723c */ /* 0x042ff0000000187c */
[C---:B------:R-:W-:Y:S08]  /*57f0*/  HMMA.16816.F32 R80, R128.reuse, R82, R172 ;  /* 0x000000528050723c */ /* 0x040ff000000018ac */
[C---:B------:R-:W-:Y:S08]  /*5800*/  HMMA.16816.F32 R120, R128.reuse, R122, R24 ;  /* 0x0000007a8078723c */ /* 0x040ff00000001818 */
[C---:B------:R-:W-:Y:S08]  /*5810*/  HMMA.16816.F32 R124, R128.reuse, R8, R16 ;  /* 0x00000008807c723c */ /* 0x040ff00000001810 */
[----:B------:R-:W-:Y:S01]  /*5820*/  HMMA.16816.F32 R128, R128, R10, R12 ;  /* 0x0000000a8080723c */ /* 0x000fe2000000180c */
[----:B------:R-:W-:Y:S07]  /*5830*/  @P0 BRA `(.L_x_173) ;  /* 0x0000013000000947 */ /* 0x000fee0003800000 */
[----:B----4-:R-:W-:Y:S01]  /*5840*/  ISETP.LT.AND P0, PT, RZ, UR15, PT ;  /* 0x0000000fff007c0c */ /* 0x010fe2000bf01270 */
[----:B------:R-:W-:-:S02]  /*5850*/  UIADD3 UR11, UR15, -0x1, URZ ;  /* 0xffffffff0f0b7890 */ /* 0x000fc4000fffe03f */
[----:B------:R-:W-:-:S10]  /*5860*/  ULDC UR9, c[0x0][0x32c] ;  /* 0x0000cb0000097ab9 */ /* 0x000fd40000000800 */
[----:B------:R-:W-:Y:S05]  /*5870*/  @P0 BRA `(.L_x_174) ;  /* 0x0000007000000947 */ /* 0x000fea0003800000 */
[----:B------:R-:W-:Y:S02]  /*5880*/  UISETP.NE.AND UP0, UPT, UR9, 0x1, UPT ;  /* 0x000000010900788c */ /* 0x000fe4000bf05270 */
[----:B------:R-:W-:Y:S02]  /*5890*/  UIADD3 UR11, -UR15, URZ, URZ ;  /* 0x0000003f0f0b7290 */ /* 0x000fe4000fffe13f */
[----:B------:R-:W-:Y:S02]  /*58a0*/  ULDC.64 UR4, c[0x0][0x330] ;  /* 0x0000cc0000047ab9 */ /* 0x000fe40000000a00 */
[----:B------:R-:W-:-:S05]  /*58b0*/  UIMAD.WIDE.U32 UR14, UR11, UR4, URZ ;  /* 0x000000040b0e72a5 */ /* 0x000fca000f8e003f */
[----:B------:R-:W-:-:S04]  /*58c0*/  @UP0 USHF.R.U32.HI UR11, URZ, UR5, UR15 ;  /* 0x000000053f0b0299 */ /* 0x000fc8000801160f */
[----:B------:R-:W-:Y:S01]  /*58d0*/  ULOP3.LUT UR11, URZ, UR11, URZ, 0x33, !UPT ;  /* 0x0000000b3f0b7292 */ /* 0x000fe2000f8e333f */
[----:B------:R-:W-:Y:S05]  /*58e0*/  BRA `(.L_x_175) ;  /* 0x0000004000007947 */ /* 0x000fea0003800000 */
.L_x_174:
[----:B------:R-:W-:Y:S02]  /*58f0*/  UISETP.NE.AND UP0, UPT, UR9, 0x1, UPT ;  /* 0x000000010900788c */ /* 0x000fe4000bf05270 */
[----:B------:R-:W-:Y:S02]  /*5900*/  ULDC.64 UR4, c[0x0][0x330] ;  /* 0x0000cc0000047ab9 */ /* 0x000fe40000000a00 */
[----:B------:R-:W-:-:S07]  /*5910*/  UIMAD.WIDE.U32 UR14, UR11, UR4, URZ ;  /* 0x000000040b0e72a5 */ /* 0x000fce000f8e003f */
[----:B------:R-:W-:Y:S02]  /*5920*/  @UP0 USHF.R.U32.HI UR11, URZ, UR5, UR15 ;  /* 0x000000053f0b0299 */ /* 0x000fe4000801160f */
.L_x_175:
[----:B------:R-:W-:Y:S02]  /*5930*/  ULDC UR4, c[0x0][0x32c] ;  /* 0x0000cb0000047ab9 */ /* 0x000fe40000000800 */
[----:B------:R-:W-:-:S04]  /*5940*/  UIMAD UR4, UR11, UR9, UR4 ;  /* 0x000000090b0472a4 */ /* 0x000fc8000f8e0204 */
[----:B------:R-:W-:-:S04]  /*5950*/  UISETP.LT.AND UP0, UPT, UR10, UR4, UPT ;  /* 0x000000040a00728c */ /* 0x000fc8000bf01270 */
[----:B------:R-:W-:-:S04]  /*5960*/  USEL UR10, UR10, UR4, UP0 ;  /* 0x000000040a0a7287 */ /* 0x000fc80008000000 */
.L_x_173:
[----:B----4-:R-:W-:-:S04]  /*5970*/  UIMAD.WIDE UR4, UR10, 0x2aaaaaab, URZ ;  /* 0x2aaaaaab0a0478a5 */ /* 0x010fc8000f8e023f */
[----:B------:R-:W-:-:S04]  /*5980*/  USHF.R.U32.HI UR4, URZ, 0x1f, UR5 ;  /* 0x0000001f3f047899 */ /* 0x000fc80008011605 */
[----:B------:R-:W-:-:S04]  /*5990*/  ULEA.HI.SX32 UR4, UR5, UR4, 0x1d ;  /* 0x0000000405047291 */ /* 0x000fc8000f8fea3f */
[----:B------:R-:W-:-:S04]  /*59a0*/  UISETP.LT.AND UP0, UPT, UR12, UR4, UPT ;  /* 0x000000040c00728c */ /* 0x000fc8000bf01270 */
[----:B------:R-:W-:-:S04]  /*59b0*/  USEL UR9, UR12, UR4, !UP0 ;  /* 0x000000040c097287 */ /* 0x000fc8000c000000 */
[----:B------:R-:W-:-:S06]  /*59c0*/  UISETP.GE.AND UP0, UPT, UR13, UR9, UPT ;  /* 0x000000090d00728c */ /* 0x000fcc000bf06270 */
[----:B------:R-:W-:-:S13]  /*59d0*/  PLOP3.LUT P0, PT, PT, PT, UP0, 0x40, 0x0 ;  /* 0x000000000000781c */ /* 0x000fda0003f0e808 */
[----:B------:R-:W-:Y:S05]  /*59e0*/  @P0 BRA `(.L_x_176) ;  /* 0x00003f9000000947 */ /* 0x000fea0003800000 */
[----:B------:R-:W2:Y:S04]  /*59f0*/  LDL.64 R8, [R1+0x48] ;  /* 0x0000480001087983 */ /* 0x000ea80000100a00 */
[----:B------:R-:W3:Y:S04]  /*5a00*/  LDL.64 R6, [R1+0x40] ;  /* 0x0000400001067983 */ /* 0x000ee80000100a00 */
[----:B------:R-:W4:Y:S04]  /*5a10*/  LDL.64 R2, [R1+0x38] ;  /* 0x0000380001027983 */ /* 0x000f280000100a00 */
[----:B------:R-:W4:Y:S01]  /*5a20*/  LDL.64 R4, [R1+0x30] ;  /* 0x0000300001047983 */ /* 0x000f220000100a00 */
[----:B------:R-:W-:-:S02]  /*5a30*/  MOV R134, R132 ;  /* 0x0000008400867202 */ /* 0x000fc40000000f00 */
[C---:B--2---:R-:W-:Y:S02]  /*5a40*/  IADD3 R0, P0, R8.reuse, 0x40, RZ ;  /* 0x0000004008007810 */ /* 0x044fe40007f1e0ff */
[----:B------:R-:W-:-:S03]  /*5a50*/  IADD3 R11, P1, R8, 0x80, RZ ;  /* 0x00000080080b7810 */ /* 0x000fc60007f3e0ff */
[--C-:B---3--:R-:W-:Y:S01]  /*5a60*/  IMAD.X R10, RZ, RZ, R7.reuse, P0 ;  /* 0x000000ffff0a7224 */ /* 0x108fe200000e0607 */
[----:B------:R1:W-:Y:S01]  /*5a70*/  STL [R1+0x68], R0 ;  /* 0x0000680001007387 */ /* 0x0003e20000100800 */
[----:B------:R-:W-:-:S03]  /*5a80*/  IMAD.X R9, RZ, RZ, R7, P1 ;  /* 0x000000ffff097224 */ /* 0x000fc600008e0607 */
[----:B------:R-:W-:Y:S04]  /*5a90*/  STL [R1+0x60], R11 ;  /* 0x0000600b01007387 */ /* 0x000fe80000100800 */
[----:B------:R-:W-:Y:S01]  /*5aa0*/  STL [R1+0x64], R10 ;  /* 0x0000640a01007387 */ /* 0x000fe20000100800 */
[----:B-1----:R-:W-:Y:S02]  /*5ab0*/  IADD3 R0, P0, R8, 0xc0, RZ ;  /* 0x000000c008007810 */ /* 0x002fe40007f1e0ff */
[----:B----4-:R-:W-:-:S03]  /*5ac0*/  IADD3 R8, P2, R2, 0x40, RZ ;  /* 0x0000004002087810 */ /* 0x010fc60007f5e0ff */
[----:B------:R1:W-:Y:S02]  /*5ad0*/  STL [R1+0x58], R0 ;  /* 0x0000580001007387 */ /* 0x0003e40000100800 */
[----:B------:R-:W-:Y:S02]  /*5ae0*/  IMAD.X R6, RZ, RZ, R5, P2 ;  /* 0x000000ffff067224 */ /* 0x000fe400010e0605 */
[----:B------:R-:W-:Y:S04]  /*5af0*/  STL [R1+0x5c], R9 ;  /* 0x00005c0901007387 */ /* 0x000fe80000100800 */
[----:B------:R-:W-:Y:S01]  /*5b00*/  STL [R1+0x50], R8 ;  /* 0x0000500801007387 */ /* 0x000fe20000100800 */
[----:B-1----:R-:W-:Y:S01]  /*5b10*/  IMAD.X R0, RZ, RZ, R7, P0 ;  /* 0x000000ffff007224 */ /* 0x002fe200000e0607 */
[----:B------:R-:W-:-:S04]  /*5b20*/  IADD3 R7, P1, R2, 0x80, RZ ;  /* 0x0000008002077810 */ /* 0x000fc80007f3e0ff */
[----:B------:R1:W-:Y:S01]  /*5b30*/  STL [R1+0x54], R0 ;  /* 0x0000540001007387 */ /* 0x0003e20000100800 */
[----:B------:R-:W-:-:S03]  /*5b40*/  IMAD.X R3, RZ, RZ, R5, P1 ;  /* 0x000000ffff037224 */ /* 0x000fc600008e0605 */
[----:B------:R-:W-:Y:S04]  /*5b50*/  STL [R1+0x1c], R7 ;  /* 0x00001c0701007387 */ /* 0x000fe80000100800 */
[----:B------:R-:W-:Y:S01]  /*5b60*/  STL [R1+0x2c], R6 ;  /* 0x00002c0601007387 */ /* 0x000fe20000100800 */
[----:B-1----:R-:W-:-:S05]  /*5b70*/  IADD3 R0, P0, R2, 0xc0, RZ ;  /* 0x000000c002007810 */ /* 0x002fca0007f1e0ff */
[----:B------:R1:W-:Y:S04]  /*5b80*/  STL [R1+0x14], R0 ;  /* 0x0000140001007387 */ /* 0x0003e80000100800 */
[----:B------:R2:W-:Y:S01]  /*5b90*/  STL [R1+0x18], R3 ;  /* 0x0000180301007387 */ /* 0x0005e20000100800 */
[----:B-1----:R-:W-:-:S05]  /*5ba0*/  IADD3.X R0, RZ, R5, RZ, P0, !PT ;  /* 0x00000005ff007210 */ /* 0x002fca00007fe4ff */
[----:B------:R2:W-:Y:S01]  /*5bb0*/  STL [R1+0x10], R0 ;  /* 0x0000100001007387 */ /* 0x0005e20000100800 */
[----:B------:R-:W-:-:S03]  /*5bc0*/  IMAD.MOV.U32 R2, RZ, RZ, R133 ;  /* 0x000000ffff027224 */ /* 0x000fc600078e0085 */
.L_x_187:
[----:B-12---:R-:W2:Y:S01]  /*5bd0*/  LDL R0, [R1] ;  /* 0x0000000001007983 */ /* 0x006ea20000100800 */
[----:B------:R-:W-:Y:S04]  /*5be0*/  DEPBAR.LE SB0, 0x0 ;  /* 0x000080000000791a */ /* 0x000fe80000000000 */
[----:B------:R-:W-:Y:S01]  /*5bf0*/  BAR.SYNC.DEFER_BLOCKING 0x0 ;  /* 0x0000000000007b1d */ /* 0x000fe20000010000 */
[----:B------:R-:W-:Y:S06]  /*5c00*/  UISETP.GT.AND UP0, UPT, UR12, UR13, UPT ;  /* 0x0000000d0c00728c */ /* 0x000fec000bf04270 */
[----:B------:R-:W-:Y:S01]  /*5c10*/  PLOP3.LUT P0, PT, PT, PT, UP0, 0x80, 0x0 ;  /* 0x000000000000781c */ /* 0x000fe20003f0f008 */
[----:B-----5:R1:W3:Y:S04]  /*5c20*/  LDSM.16.M88.4 R8, [R135+0x14080] ;  /* 0x014080008708783b */ /* 0x0202e80000000200 */
[----:B------:R1:W4:Y:S04]  /*5c30*/  LDSM.16.M88.4 R16, [R135+0x14880] ;  /* 0x014880008710783b */ /* 0x0003280000000200 */
[----:B------:R1:W1:Y:S04]  /*5c40*/  LDSM.16.M88.4 R24, [R135+0x15080] ;  /* 0x015080008718783b */ /* 0x0002680000000200 */
[----:B------:R1:W1:Y:S04]  /*5c50*/  LDSM.16.M88.4 R168, [R242] ;  /* 0x00000000f2a8783b */ /* 0x0002680000000200 */
[----:B------:R1:W1:Y:S04]  /*5c60*/  LDSM.16.M88.4 R176, [R252] ;  /* 0x00000000fcb0783b */ /* 0x0002680000000200 */
[----:B--2---:R2:W1:Y:S01]  /*5c70*/  LDSM.16.M88.4 R172, [R0] ;  /* 0x0000000000ac783b */ /* 0x0044620000000200 */
[----:B------:R-:W-:-:S05]  /*5c80*/  @P0 BRA `(.L_x_177) ;  /* 0x0000043000000947 */ /* 0x000fca0003800000 */
[----:B--234-:R-:W2:Y:S01]  /*5c90*/  LDL R0, [R1+0x28] ;  /* 0x0000280001007983 */ /* 0x01cea20000100800 */
[----:B------:R-:W-:Y:S02]  /*5ca0*/  ULDC.64 UR4, c[0x0][0x208] ;  /* 0x0000820000047ab9 */ /* 0x000fe40000000a00 */
[----:B------:R-:W-:Y:S01]  /*5cb0*/  UIMAD.WIDE.U32 UR14, UR13, UR4, URZ ;  /* 0x000000040d0e72a5 */ /* 0x000fe2000f8e003f */
[----:B------:R-:W3:Y:S01]  /*5cc0*/  LDL.64 R6, [R1+0x48] ;  /* 0x0000480001067983 */ /* 0x000ee20000100a00 */
[----:B------:R-:W-:Y:S03]  /*5cd0*/  USHF.R.S32.HI UR10, URZ, 0x1f, UR13 ;  /* 0x0000001f3f0a7899 */ /* 0x000fe6000801140d */
[----:B------:R-:W4:Y:S01]  /*5ce0*/  LDL.64 R132, [R1+0x40] ;  /* 0x0000400001847983 */ /* 0x000f220000100a00 */
[----:B------:R-:W-:Y:S03]  /*5cf0*/  UIMAD UR10, UR10, UR4, URZ ;  /* 0x000000040a0a72a4 */ /* 0x000fe6000f8e023f */
[----:B------:R-:W5:Y:S01]  /*5d00*/  LDL R12, [R1+0x4] ;  /* 0x00000400010c7983 */ /* 0x000f620000100800 */
[----:B------:R-:W-:Y:S03]  /*5d10*/  UIMAD UR10, UR13, UR5, UR10 ;  /* 0x000000050d0a72a4 */ /* 0x000fe6000f8e020a */
[----:B------:R-:W5:Y:S01]  /*5d20*/  LDL R22, [R1+0x68] ;  /* 0x0000680001167983 */ /* 0x000f620000100800 */
[----:B------:R-:W-:Y:S02]  /*5d30*/  UIADD3 UR4, UR15, UR10, URZ ;  /* 0x0000000a0f047290 */ /* 0x000fe4000fffe03f */
[----:B------:R-:W-:Y:S01]  /*5d40*/  UIMAD.WIDE.U32 UR10, UR14, 0x30, URZ ;  /* 0x000000300e0a78a5 */ /* 0x000fe2000f8e003f */
[----:B------:R-:W5:Y:S01]  /*5d50*/  LDL R21, [R1+0x64] ;  /* 0x0000640001157983 */ /* 0x000f620000100800 */
[----:B------:R-:W-:Y:S03]  /*5d60*/  UIMAD UR4, UR4, 0x30, URZ ;  /* 0x00000030040478a4 */ /* 0x000fe6000f8e023f */
[----:B------:R-:W5:Y:S01]  /*5d70*/  LDL R20, [R1+0x60] ;  /* 0x0000600001147983 */ /* 0x000f620000100800 */
[----:B------:R-:W-:Y:S03]  /*5d80*/  UIADD3 UR4, UR11, UR4, URZ ;  /* 0x000000040b047290 */ /* 0x000fe6000fffe03f */
[----:B------:R-:W5:Y:S04]  /*5d90*/  LDL R15, [R1+0x5c] ;  /* 0x00005c00010f7983 */ /* 0x000f680000100800 */
[----:B------:R-:W5:Y:S04]  /*5da0*/  LDL R14, [R1+0x58] ;  /* 0x00005800010e7983 */ /* 0x000f680000100800 */
[----:B------:R-:W5:Y:S01]  /*5db0*/  LDL R13, [R1+0x54] ;  /* 0x00005400010d7983 */ /* 0x000f620000100800 */
[----:B--2---:R-:W-:Y:S02]  /*5dc0*/  LOP3.LUT P2, RZ, R0, 0x1, RZ, 0xc0, !PT ;  /* 0x0000000100ff7812 */ /* 0x004fe4000784c0ff */
[----:B---3--:R-:W-:Y:S04]  /*5dd0*/  IADD3 R0, P1, R6, UR10, RZ ;  /* 0x0000000a06007c10 */ /* 0x008fe8000ff3e0ff */
[C---:B------:R-:W-:Y:S02]  /*5de0*/  LEA R4, P0, R0.reuse, c[0x0][0x1f8], 0x1 ;  /* 0x00007e0000047a11 */ /* 0x040fe400078008ff */
[----:B----4-:R-:W-:Y:S04]  /*5df0*/  IADD3.X R3, R133, UR4, RZ, P1, !PT ;  /* 0x0000000485037c10 */ /* 0x010fe80008ffe4ff */
[----:B------:R-:W-:Y:S02]  /*5e00*/  LEA.HI.X R5, R0, c[0x0][0x1fc], R3, 0x1, P0 ;  /* 0x00007f0000057a11 */ /* 0x000fe400000f0c03 */
[----:B-----5:R-:W-:Y:S03]  /*5e10*/  IADD3 R0, P1, R22, UR10, RZ ;  /* 0x0000000a16007c10 */ /* 0x020fe6000ff3e0ff */
[----:B------:R-:W-:Y:S01]  /*5e20*/  @!PT LDS RZ, [RZ] ;  /* 0x00000000fffff984 */ /* 0x000fe20000000800 */
[----:B------:R-:W-:Y:S01]  /*5e30*/  @!PT LDS RZ, [RZ] ;  /* 0x00000000fffff984 */ /* 0x000fe20000000800 */
[----:B------:R-:W-:Y:S01]  /*5e40*/  @!PT LDS RZ, [RZ] ;  /* 0x00000000fffff984 */ /* 0x000fe20000000800 */
[----:B------:R2:W-:Y:S01]  /*5e50*/  LDGSTS.E.BYPASS.LTC128B.128 [R12+0x4080], [R4.64], !P2 ;  /* 0x04080000040c7fae */ /* 0x0005e2000d101d58 */
[----:B------:R-:W-:Y:S02]  /*5e60*/  IADD3.X R3, R21, UR4, RZ, P1, !PT ;  /* 0x0000000415037c10 */ /* 0x000fe40008ffe4ff */
[C---:B--2---:R-:W-:Y:S04]  /*5e70*/  LEA R4, P0, R0.reuse, c[0x0][0x1f8], 0x1 ;  /* 0x00007e0000047a11 */ /* 0x044fe800078008ff */
[----:B------:R-:W-:Y:S02]  /*5e80*/  LEA.HI.X R5, R0, c[0x0][0x1fc], R3, 0x1, P0 ;  /* 0x00007f0000057a11 */ /* 0x000fe400000f0c03 */
[----:B------:R-:W-:Y:S03]  /*5e90*/  IADD3 R0, P1, R20, UR10, RZ ;  /* 0x0000000a14007c10 */ /* 0x000fe6000ff3e0ff */
        /* <DEDUP_REMOVED lines=8> */
[----:B------:R-:W-:Y:S01]  /*5f20*/  LEA.HI.X R5, R0, c[0x0][0x1fc], R3, 0x1, P0 ;  /* 0x00007f0000057a11 */ /* 0x000fe200000f0c03 */
[----:B------:R-:W-:Y:S04]  /*5f30*/  @!P3 IMAD.MOV.U32 R0, RZ, RZ, c[0x0][0x208] ;  /* 0x00008200ff00b624 */ /* 0x000fe800078e00ff */
[----:B------:R2:W-:Y:S01]  /*5f40*/  LDGSTS.E.BYPASS.LTC128B.128 [R12+0x8880], [R4.64], !P4 ;  /* 0x08880000040c7fae */ /* 0x0005e2000e101d58 */
[C---:B------:R-:W-:Y:S01]  /*5f50*/  @!P3 LEA R3, P0, R0.reuse, UR10, 0x5 ;  /* 0x0000000a0003bc11 */ /* 0x040fe2000f8028ff */
[----:B--2---:R-:W-:Y:S05]  /*5f60*/  @!P3 IMAD.MOV.U32 R4, RZ, RZ, c[0x0][0x20c] ;  /* 0x00008300ff04b624 */ /* 0x004fea00078e00ff */
[----:B------:R-:W-:Y:S02]  /*5f70*/  @!P3 LEA.HI.X R0, R0, UR4, R4, 0x5, P0 ;  /* 0x000000040000bc11 */ /* 0x000fe400080f2c04 */
[C---:B------:R-:W-:Y:S04]  /*5f80*/  @!P3 IADD3 R4, P1, R3.reuse, R6, RZ ;  /* 0x000000060304b210 */ /* 0x040fe80007f3e0ff */
[----:B------:R-:W-:Y:S01]  /*5f90*/  @!P3 LEA R6, P0, R4, c[0x0][0x1f8], 0x1 ;  /* 0x00007e000406ba11 */ /* 0x000fe200078008ff */
[----:B------:R-:W-:Y:S05]  /*5fa0*/  @!P3 IMAD.X R5, R0, 0x1, R133, P1 ;  /* 0x000000010005b824 */ /* 0x000fea00008e0685 */
[----:B------:R-:W-:Y:S02]  /*5fb0*/  @!P3 LEA.HI.X R7, R4, c[0x0][0x1fc], R5, 0x1, P0 ;  /* 0x00007f000407ba11 */ /* 0x000fe400000f0c05 */
[----:B------:R-:W-:Y:S03]  /*5fc0*/  @!P3 IADD3 R5, P1, R3, R22, RZ ;  /* 0x000000160305b210 */ /* 0x000fe60007f3e0ff */
[----:B------:R2:W-:Y:S01]  /*5fd0*/  @!P3 LDGSTS.E.BYPASS.LTC128B.128 [R12+0x5080], [R6.64], !P2 ;  /* 0x05080000060cbfae */ /* 0x0005e2000d101d58 */
[C---:B------:R-:W-:Y:S01]  /*5fe0*/  @!P3 LEA R4, P0, R5.reuse, c[0x0][0x1f8], 0x1 ;  /* 0x00007e000504ba11 */ /* 0x040fe200078008ff */
[C---:B--2---:R-:W-:Y:S05]  /*5ff0*/  @!P3 IMAD.X R6, R0.reuse, 0x1, R21, P1 ;  /* 0x000000010006b824 */ /* 0x044fea00008e0615 */
[----:B------:R-:W-:Y:S05]  /*6000*/  @!P3 LEA.HI.X R5, R5, c[0x0][0x1fc], R6, 0x1, P0 ;  /* 0x00007f000505ba11 */ /* 0x000fea00000f0c06 */
[----:B------:R2:W-:Y:S02]  /*6010*/  @!P3 LDGSTS.E.BYPASS.LTC128B.128 [R12+0x6880], [R4.64], !P6 ;  /* 0x06880000040cbfae */ /* 0x0005e4000f101d58 */
[----:B--2---:R-:W-:Y:S04]  /*6020*/  @!P3 IADD3 R5, P1, R3, R20, RZ ;  /* 0x000000140305b210 */ /* 0x004fe80007f3e0ff */
[----:B------:R-:W-:Y:S01]  /*6030*/  @!P3 LEA R4, P0, R5, c[0x0][0x1f8], 0x1 ;  /* 0x00007e000504ba11 */ /* 0x000fe200078008ff */
[C---:B------:R-:W-:Y:S01]  /*6040*/  @!P3 IMAD.X R6, R0.reuse, 0x1, R15, P1 ;  /* 0x000000010006b824 */ /* 0x040fe200008e060f */
[----:B------:R-:W-:Y:S04]  /*6050*/  @!P3 IADD3 R3, P1, R3, R14, RZ ;  /* 0x0000000e0303b210 */ /* 0x000fe80007f3e0ff */
[----:B------:R-:W-:Y:S01]  /*6060*/  @!P3 LEA.HI.X R5, R5, c[0x0][0x1fc], R6, 0x1, P0 ;  /* 0x00007f000505ba11 */ /* 0x000fe200000f0c06 */
[----:B------:R-:W-:Y:S04]  /*6070*/  @!P3 IMAD.X R0, R0, 0x1, R13, P1 ;  /* 0x000000010000b824 */ /* 0x000fe800008e060d */
[----:B------:R2:W-:Y:S02]  /*6080*/  @!P3 LDGSTS.E.BYPASS.LTC128B.128 [R12+0x8080], [R4.64], !P5 ;  /* 0x08080000040cbfae */ /* 0x0005e4000e901d58 */
[C---:B--2---:R-:W-:Y:S04]  /*6090*/  @!P3 LEA R4, P0, R3.reuse, c[0x0][0x1f8], 0x1 ;  /* 0x00007e000304ba11 */ /* 0x044fe800078008ff */
[----:B------:R-:W-:Y:S05]  /*60a0*/  @!P3 LEA.HI.X R5, R3, c[0x0][0x1fc], R0, 0x1, P0 ;  /* 0x00007f000305ba11 */ /* 0x000fea00000f0c00 */
[----:B------:R2:W-:Y:S04]  /*60b0*/  @!P3 LDGSTS.E.BYPASS.LTC128B.128 [R12+0x9880], [R4.64], !P4 ;  /* 0x09880000040cbfae */ /* 0x0005e8000e101d58 */
.L_x_177:
[C---:B--234-:R-:W-:Y:S01]  /*60c0*/  HMMA.16816.F32 R4, R160.reuse, R8, RZ ;  /* 0x00000008a004723c */ /* 0x05cfe200000018ff */
[----:B------:R-:W0:Y:S01]  /*60d0*/  LDGDEPBAR ;  /* 0x00000000000079af */ /* 0x000e220000000000 */
[----:B------:R-:W-:Y:S06]  /*60e0*/  UISETP.GT.AND UP0, UPT, UR13, UR12, UPT ;  /* 0x0000000c0d00728c */ /* 0x000fec000bf04270 */
[C---:B------:R-:W-:Y:S01]  /*60f0*/  HMMA.16816.F32 R8, R160.reuse, R10, RZ ;  /* 0x0000000aa008723c */ /* 0x040fe200000018ff */
[----:B------:R-:W-:Y:S07]  /*6100*/  PLOP3.LUT P0, PT, PT, PT, UP0, 0x40, 0x0 ;  /* 0x000000000000781c */ /* 0x000fee0003f0e808 */
[C---:B------:R-:W-:Y:S08]  /*6110*/  HMMA.16816.F32 R12, R160.reuse, R16, RZ ;  /* 0x00000010a00c723c */ /* 0x040ff000000018ff */
[C---:B------:R-:W-:Y:S08]  /*6120*/  HMMA.16816.F32 R16, R160.reuse, R18, RZ ;  /* 0x00000012a010723c */ /* 0x040ff000000018ff */
[C---:B-1----:R-:W-:Y:S08]  /*6130*/  HMMA.16816.F32 R20, R160.reuse, R24, RZ ;  /* 0x00000018a014723c */ /* 0x042ff000000018ff */
[----:B------:R-:W-:Y:S08]  /*6140*/  HMMA.16816.F32 R24, R160, R26, RZ ;  /* 0x0000001aa018723c */ /* 0x000ff000000018ff */
[C---:B------:R-:W-:Y:S08]  /*6150*/  HMMA.16816.F32 R4, R164.reuse, R168, R4 ;  /* 0x000000a8a404723c */ /* 0x040ff00000001804 */
[C---:B------:R-:W-:Y:S01]  /*6160*/  HMMA.16816.F32 R8, R164.reuse, R170, R8 ;  /* 0x000000aaa408723c */ /* 0x040fe20000001808 */
[----:B------:R-:W1:Y:S07]  /*6170*/  LDSM.16.M88.4 R168, [R241+0x14080] ;  /* 0x01408000f1a8783b */ /* 0x000e6e0000000200 */
[C---:B------:R-:W-:Y:S08]  /*6180*/  HMMA.16816.F32 R12, R164.reuse, R172, R12 ;  /* 0x000000aca40c723c */ /* 0x040ff0000000180c */
[C---:B------:R-:W-:Y:S01]  /*6190*/  HMMA.16816.F32 R16, R164.reuse, R174, R16 ;  /* 0x000000aea410723c */ /* 0x040fe20000001810 */
[----:B------:R-:W2:Y:S07]  /*61a0*/  LDSM.16.M88.4 R172, [R241+0x14880] ;  /* 0x01488000f1ac783b */ /* 0x000eae0000000200 */
[C---:B------:R-:W-:Y:S08]  /*61b0*/  HMMA.16816.F32 R20, R164.reuse, R176, R20 ;  /* 0x000000b0a414723c */ /* 0x040ff00000001814 */
[----:B------:R-:W-:Y:S08]  /*61c0*/  HMMA.16816.F32 R24, R164, R178, R24 ;  /* 0x000000b2a418723c */ /* 0x000ff00000001818 */
[C---:B-1----:R-:W-:Y:S08]  /*61d0*/  HMMA.16816.F32 R4, R180.reuse, R168, R4 ;  /* 0x000000a8b404723c */ /* 0x042ff00000001804 */
[C---:B------:R-:W-:Y:S01]  /*61e0*/  HMMA.16816.F32 R8, R180.reuse, R170, R8 ;  /* 0x000000aab408723c */ /* 0x040fe20000001808 */
[----:B------:R-:W1:Y:S07]  /*61f0*/  LDSM.16.M88.4 R168, [R241+0x15080] ;  /* 0x01508000f1a8783b */ /* 0x000e6e0000000200 */
[C---:B--2---:R-:W-:Y:S08]  /*6200*/  HMMA.16816.F32 R12, R180.reuse, R172, R12 ;  /* 0x000000acb40c723c */ /* 0x044ff0000000180c */
[C---:B------:R-:W-:Y:S01]  /*6210*/  HMMA.16816.F32 R16, R180.reuse, R174, R16 ;  /* 0x000000aeb410723c */ /* 0x040fe20000001810 */
[----:B------:R-:W2:Y:S07]  /*6220*/  LDSM.16.M88.4 R172, [R238] ;  /* 0x00000000eeac783b */ /* 0x000eae0000000200 */
[C---:B-1----:R-:W-:Y:S08]  /*6230*/  HMMA.16816.F32 R20, R180.reuse, R168, R20 ;  /* 0x000000a8b414723c */ /* 0x042ff00000001814 */
[----:B------:R-:W-:Y:S01]  /*6240*/  HMMA.16816.F32 R24, R180, R170, R24 ;  /* 0x000000aab418723c */ /* 0x000fe20000001818 */
[----:B------:R-:W1:Y:S07]  /*6250*/  LDSM.16.M88.4 R168, [R238+0x800] ;  /* 0x00080000eea8783b */ /* 0x000e6e0000000200 */
[C---:B--2---:R-:W-:Y:S08]  /*6260*/  HMMA.16816.F32 R4, R184.reuse, R172, R4 ;  /* 0x000000acb804723c */ /* 0x044ff00000001804 */
[C---:B------:R-:W-:Y:S01]  /*6270*/  HMMA.16816.F32 R8, R184.reuse, R174, R8 ;  /* 0x000000aeb808723c */ /* 0x040fe20000001808 */
[----:B------:R-:W2:Y:S07]  /*6280*/  LDSM.16.M88.4 R172, [R238+0x1000] ;  /* 0x00100000eeac783b */ /* 0x000eae0000000200 */
[C---:B-1----:R-:W-:Y:S08]  /*6290*/  HMMA.16816.F32 R12, R184.reuse, R168, R12 ;  /* 0x000000a8b80c723c */ /* 0x042ff0000000180c */
[C---:B------:R-:W-:Y:S01]  /*62a0*/  HMMA.16816.F32 R16, R184.reuse, R170, R16 ;  /* 0x000000aab810723c */ /* 0x040fe20000001810 */
[----:B------:R-:W1:Y:S07]  /*62b0*/  LDSM.16.M88.4 R168, [R135+0x15880] ;  /* 0x0158800087a8783b */ /* 0x000e6e0000000200 */
[C---:B--2---:R-:W-:Y:S08]  /*62c0*/  HMMA.16816.F32 R20, R184.reuse, R172, R20 ;  /* 0x000000acb814723c */ /* 0x044ff00000001814 */
[----:B------:R-:W-:Y:S01]  /*62d0*/  HMMA.16816.F32 R24, R184, R174, R24 ;  /* 0x000000aeb818723c */ /* 0x000fe20000001818 */
[----:B------:R-:W2:Y:S07]  /*62e0*/  LDSM.16.M88.4 R172, [R135+0x16080] ;  /* 0x0160800087ac783b */ /* 0x000eae0000000200 */
        /* <DEDUP_REMOVED lines=8> */
[----:B------:R-:W1:Y:S07]  /*6370*/  LDSM.16.M88.4 R168, [R250] ;  /* 0x00000000faa8783b */ /* 0x000e6e0000000200 */
[C---:B--2---:R-:W-:Y:S08]  /*6380*/  HMMA.16816.F32 R4, R192.reuse, R172, R4 ;  /* 0x000000acc004723c */ /* 0x044ff00000001804 */
[C---:B------:R-:W-:Y:S01]  /*6390*/  HMMA.16816.F32 R8, R192.reuse, R174, R8 ;  /* 0x000000aec008723c */ /* 0x040fe20000001808 */
[----:B------:R-:W2:Y:S07]  /*63a0*/  LDSM.16.M88.4 R172, [R249] ;  /* 0x00000000f9ac783b */ /* 0x000eae0000000200 */
        /* <DEDUP_REMOVED lines=11> */
[----:B------:R-:W2:Y:S07]  /*6460*/  LDSM.16.M88.4 R172, [R238+0x1800] ;  /* 0x00180000eeac783b */ /* 0x000eae0000000200 */
        /* <DEDUP_REMOVED lines=76> */
[C---:B------:R-:W-:Y:S11]  /*6930*/  HMMA.16816.F32 R8, R232.reuse, R174, R8 ;  /* 0x000000aee808723c */ /* 0x040ff60000001808 */
[----:B------:R-:W-:Y:S05]  /*6940*/  @!UPT UIADD3 URZ, URZ, URZ, URZ ;  /* 0x0000003f3f3ff290 */ /* 0x000fea000fffe03f */
[----:B------:R-:W-:Y:S02]  /*6950*/  FMUL.FTZ R4, R4, c[0x0][0x320] ;  /* 0x0000c80004047a20 */ /* 0x000fe40000410000 */
[----:B------:R-:W-:Y:S02]  /*6960*/  FMUL.FTZ R5, R5, c[0x0][0x320] ;  /* 0x0000c80005057a20 */ /* 0x000fe40000410000 */
[----:B------:R-:W-:Y:S01]  /*6970*/  MUFU.TANH R174, R4 ;  /* 0x0000000400ae7308 */ /* 0x000fe20000002400 */
[----:B------:R-:W-:Y:S02]  /*6980*/  FMUL.FTZ R6, R6, c[0x0][0x320] ;  /* 0x0000c80006067a20 */ /* 0x000fe40000410000 */
[----:B------:R-:W-:Y:S01]  /*6990*/  FMUL.FTZ R7, R7, c[0x0][0x320] ;  /* 0x0000c80007077a20 */ /* 0x000fe20000410000 */
[C---:B-1----:R-:W-:Y:S03]  /*69a0*/  HMMA.16816.F32 R12, R232.reuse, R168, R12 ;  /* 0x000000a8e80c723c */ /* 0x042fe6000000180c */
[----:B------:R-:W-:Y:S03]  /*69b0*/  FMUL.FTZ R9, R9, c[0x0][0x320] ;  /* 0x0000c80009097a20 */ /* 0x000fe60000410000 */
[----:B------:R-:W-:Y:S01]  /*69c0*/  MUFU.TANH R173, R5 ;  /* 0x0000000500ad7308 */ /* 0x000fe20000002400 */
[----:B------:R-:W-:Y:S01]  /*69d0*/  FMUL.FTZ R10, R10, c[0x0][0x320] ;  /* 0x0000c8000a0a7a20 */ /* 0x000fe20000410000 */
[C---:B------:R-:W-:Y:S04]  /*69e0*/  HMMA.16816.F32 R16, R232.reuse, R170, R16 ;  /* 0x000000aae810723c */ /* 0x040fe80000001810 */
[----:B------:R-:W-:Y:S02]  /*69f0*/  FMUL.FTZ R11, R11, c[0x0][0x320] ;  /* 0x0000c8000b0b7a20 */ /* 0x000fe40000410000 */
[----:B------:R-:W-:Y:S02]  /*6a00*/  FMUL.FTZ R8, R8, c[0x0][0x320] ;  /* 0x0000c80008087a20 */ /* 0x000fe40000410000 */
[----:B------:R-:W1:Y:S08]  /*6a10*/  MUFU.TANH R0, R6 ;  /* 0x0000000600007308 */ /* 0x000e700000002400 */
[----:B------:R-:W-:Y:S02]  /*6a20*/  FMUL.FTZ R12, R12, c[0x0][0x320] ;  /* 0x0000c8000c0c7a20 */ /* 0x000fe40000410000 */
[----:B------:R2:W3:Y:S01]  /*6a30*/  MUFU.TANH R179, R7 ;  /* 0x0000000700b37308 */ /* 0x0004e20000002400 */
[----:B------:R-:W-:Y:S02]  /*6a40*/  FMUL.FTZ R13, R13, c[0x0][0x320] ;  /* 0x0000c8000d0d7a20 */ /* 0x000fe40000410000 */
[----:B------:R-:W-:Y:S02]  /*6a50*/  FMUL.FTZ R14, R14, c[0x0][0x320] ;  /* 0x0000c8000e0e7a20 */ /* 0x000fe40000410000 */
[----:B------:R-:W-:Y:S02]  /*6a60*/  FMUL.FTZ R15, R15, c[0x0][0x320] ;  /* 0x0000c8000f0f7a20 */ /* 0x000fe40000410000 */
[----:B------:R-:W-:Y:S02]  /*6a70*/  FMUL.FTZ R19, R19, c[0x0][0x320] ;  /* 0x0000c80013137a20 */ /* 0x000fe40000410000 */
[----:B------:R-:W-:Y:S01]  /*6a80*/  FMUL.FTZ R18, R18, c[0x0][0x320] ;  /* 0x0000c80012127a20 */ /* 0x000fe20000410000 */
[----:B------:R-:W4:Y:S01]  /*6a90*/  MUFU.TANH R168, R9 ;  /* 0x0000000900a87308 */ /* 0x000f220000002400 */
[----:B-1----:R-:W-:Y:S09]  /*6aa0*/  STL [R1+0x8], R0 ;  /* 0x0000080001007387 */ /* 0x002ff20000100800 */
[----:B------:R-:W1:Y:S01]  /*6ab0*/  MUFU.TANH R178, R10 ;  /* 0x0000000a00b27308 */ /* 0x000e620000002400 */
[----:B--2---:R-:W2:Y:S01]  /*6ac0*/  LDSM.16.M88.4 R4, [R238+0x5800] ;  /* 0x00580000ee04783b */ /* 0x004ea20000000200 */
[----:B------:R-:W-:Y:S08]  /*6ad0*/  DEPBAR.LE SB0, 0x0 ;  /* 0x000080000000791a */ /* 0x000ff00000000000 */
[----:B------:R-:W1:Y:S01]  /*6ae0*/  MUFU.TANH R177, R11 ;  /* 0x0000000b00b17308 */ /* 0x000e620000002400 */
[----:B------:R-:W-:Y:S09]  /*6af0*/  BAR.SYNC.DEFER_BLOCKING 0x0 ;  /* 0x0000000000007b1d */ /* 0x000ff20000010000 */
[----:B------:R5:W1:Y:S10]  /*6b00*/  MUFU.TANH R133, R12 ;  /* 0x0000000c00857308 */ /* 0x000a740000002400 */
[----:B------:R1:W1:Y:S10]  /*6b10*/  MUFU.TANH R132, R13 ;  /* 0x0000000d00847308 */ /* 0x0002740000002400 */
[----:B------:R3:W3:Y:S01]  /*6b20*/  MUFU.TANH R169, R19 ;  /* 0x0000001300a97308 */ /* 0x0006e20000002400 */
[C---:B--2---:R-:W-:Y:S05]  /*6b30*/  HMMA.16816.F32 R20, R232.reuse, R4, R20 ;  /* 0x00000004e814723c */ /* 0x044fea0000001814 */
[----:B-----5:R-:W-:Y:S04]  /*6b40*/  FMUL.FTZ R12, R17, c[0x0][0x320] ;  /* 0x0000c800110c7a20 */ /* 0x020fe80000410000 */
[----:B------:R2:W2:Y:S01]  /*6b50*/  MUFU.TANH R172, R8 ;  /* 0x0000000800ac7308 */ /* 0x0004a20000002400 */
[----:B------:R-:W-:Y:S03]  /*6b60*/  HMMA.16816.F32 R24, R232, R6, R24 ;  /* 0x00000006e818723c */ /* 0x000fe60000001818 */
[----:B-1----:R-:W-:Y:S06]  /*6b70*/  FMUL.FTZ R13, R16, c[0x0][0x320] ;  /* 0x0000c800100d7a20 */ /* 0x002fec0000410000 */
[----:B------:R1:W1:Y:S05]  /*6b80*/  MUFU.TANH R176, R14 ;  /* 0x0000000e00b07308 */ /* 0x00026a0000002400 */
[----:B------:R-:W-:Y:S05]  /*6b90*/  FMUL.FTZ R11, R20, c[0x0][0x320] ;  /* 0x0000c800140b7a20 */ /* 0x000fea0000410000 */
[----:B------:R1:W1:Y:S01]  /*6ba0*/  MUFU.TANH R175, R15 ;  /* 0x0000000f00af7308 */ /* 0x0002620000002400 */
[----:B------:R-:W-:Y:S02]  /*6bb0*/  FMUL.FTZ R10, R21, c[0x0][0x320] ;  /* 0x0000c800150a7a20 */ /* 0x000fe40000410000 */
[----:B------:R-:W-:Y:S02]  /*6bc0*/  FMUL.FTZ R21, R22, c[0x0][0x320] ;  /* 0x0000c80016157a20 */ /* 0x000fe40000410000 */
[----:B------:R-:W-:Y:S02]  /*6bd0*/  FMUL.FTZ R20, R23, c[0x0][0x320] ;  /* 0x0000c80017147a20 */ /* 0x000fe40000410000 */
[----:B------:R-:W-:Y:S02]  /*6be0*/  FMUL.FTZ R9, R24, c[0x0][0x320] ;  /* 0x0000c80018097a20 */ /* 0x000fe40000410000 */
[----:B---3--:R-:W-:Y:S01]  /*6bf0*/  FMUL.FTZ R19, R25, c[0x0][0x320] ;  /* 0x0000c80019137a20 */ /* 0x008fe20000410000 */
[----:B------:R-:W3:Y:S01]  /*6c00*/  MUFU.TANH R13, R13 ;  /* 0x0000000d000d7308 */ /* 0x000ee20000002400 */
[----:B------:R-:W-:Y:S02]  /*6c10*/  FMUL.FTZ R23, R26, c[0x0][0x320] ;  /* 0x0000c8001a177a20 */ /* 0x000fe40000410000 */
[----:B------:R-:W-:Y:S07]  /*6c20*/  FMUL.FTZ R22, R27, c[0x0][0x320] ;  /* 0x0000c8001b167a20 */ /* 0x000fee0000410000 */
[----:B------:R-:W1:Y:S10]  /*6c30*/  MUFU.TANH R12, R12 ;  /* 0x0000000c000c7308 */ /* 0x000e740000002400 */
[----:B------:R1:W1:Y:S10]  /*6c40*/  MUFU.TANH R170, R18 ;  /* 0x0000001200aa7308 */ /* 0x0002740000002400 */
[----:B------:R-:W1:Y:S10]  /*6c50*/  MUFU.TANH R11, R11 ;  /* 0x0000000b000b7308 */ /* 0x000e740000002400 */
[----:B------:R-:W1:Y:S10]  /*6c60*/  MUFU.TANH R10, R10 ;  /* 0x0000000a000a7308 */ /* 0x000e740000002400 */
[----:B------:R-:W1:Y:S10]  /*6c70*/  MUFU.TANH R21, R21 ;  /* 0x0000001500157308 */ /* 0x000e740000002400 */
[----:B------:R-:W1:Y:S10]  /*6c80*/  MUFU.TANH R20, R20 ;  /* 0x0000001400147308 */ /* 0x000e740000002400 */
[----:B------:R-:W1:Y:S10]  /*6c90*/  MUFU.TANH R9, R9 ;  /* 0x0000000900097308 */ /* 0x000e740000002400 */
[----:B------:R-:W1:Y:S10]  /*6ca0*/  MUFU.TANH R19, R19 ;  /* 0x0000001300137308 */ /* 0x000e740000002400 */
[----:B------:R-:W1:Y:S10]  /*6cb0*/  MUFU.TANH R23, R23 ;  /* 0x0000001700177308 */ /* 0x000e740000002400 */
[----:B------:R-:W1:Y:S01]  /*6cc0*/  MUFU.TANH R22, R22 ;  /* 0x0000001600167308 */ /* 0x000e620000002400 */
[----:B------:R-:W-:-:S05]  /*6cd0*/  @P0 BRA `(.L_x_178) ;  /* 0x000004e000000947 */ /* 0x000fca0003800000 */
[----:B--234-:R-:W2:Y:S01]  /*6ce0*/  LDL.64 R24, [R1+0x38] ;  /* 0x0000380001187983 */ /* 0x01cea20000100a00 */
[----:B------:R-:W-:Y:S02]  /*6cf0*/  UIADD3 UR11, UR13, -0x1, URZ ;  /* 0xffffffff0d0b7890 */ /* 0x000fe4000fffe03f */
[----:B------:R-:W-:Y:S01]  /*6d00*/  ULDC.64 UR4, c[0x0][0x1e0] ;  /* 0x0000780000047ab9 */ /* 0x000fe20000000a00 */
[----:B------:R-:W3:Y:S01]  /*6d10*/  LDL.64 R6, [R1+0x30] ;  /* 0x0000300001067983 */ /* 0x000ee20000100a00 */
[----:B------:R-:W-:Y:S02]  /*6d20*/  USHF.R.S32.HI UR10, URZ, 0x1f, UR11 ;  /* 0x0000001f3f0a7899 */ /* 0x000fe4000801140b */
[----:B------:R-:W-:Y:S01]  /*6d30*/  UIMAD.WIDE.U32 UR14, UR11, UR4, URZ ;  /* 0x000000040b0e72a5 */ /* 0x000fe2000f8e003f */
[----:B------:R-:W4:Y:S01]  /*6d40*/  LDL R26, [R1+0x28] ;  /* 0x00002800011a7983 */ /* 0x000f220000100800 */
[----:B------:R-:W-:Y:S03]  /*6d50*/  UIMAD UR10, UR10, UR4, URZ ;  /* 0x000000040a0a72a4 */ /* 0x000fe6000f8e023f */
[----:B------:R-:W5:Y:S01]  /*6d60*/  LDL R8, [R1+0x4] ;  /* 0x0000040001087983 */ /* 0x000f620000100800 */
[----:B------:R-:W-:Y:S03]  /*6d70*/  UIMAD UR10, UR11, UR5, UR10 ;  /* 0x000000050b0a72a4 */ /* 0x000fe6000f8e020a */
[----:B-1----:R-:W5:Y:S01]  /*6d80*/  LDL R18, [R1+0x50] ;  /* 0x0000500001127983 */ /* 0x002f620000100800 */
        /* <DEDUP_REMOVED lines=8> */
[----:B------:R-:W5:Y:S04]  /*6e10*/  LDL R171, [R1+0x10] ;  /* 0x0000100001ab7983 */ /* 0x000f680000100800 */
[----:B------:R-:W1:Y:S04]  /*6e20*/  S2R R0, SR_TID.X ;  /* 0x0000000000007919 */ /* 0x000e680000002100 */
[----:B------:R-:W1:Y:S02]  /*6e30*/  S2R R3, SR_TID.X ;  /* 0x0000000000037919 */ /* 0x000e640000002100 */
[----:B-1----:R-:W-:Y:S04]  /*6e40*/  SHF.R.S32.HI R0, RZ, 0x1f, R0 ;  /* 0x0000001fff007819 */ /* 0x002fe80000011400 */
[----:B------:R-:W-:Y:S04]  /*6e50*/  LEA.HI R0, R0, R3, RZ, 0x3 ;  /* 0x0000000300007211 */ /* 0x000fe800078f18ff */
[----:B------:R-:W-:Y:S04]  /*6e60*/  SHF.R.S32.HI R0, RZ, 0x3, R0 ;  /* 0x00000003ff007819 */ /* 0x000fe80000011400 */
[----:B------:R-:W-:Y:S04]  /*6e70*/  IADD3 R0, -R0, 0x30, RZ ;  /* 0x0000003000007810 */ /* 0x000fe80007ffe1ff */
[C---:B------:R-:W-:Y:S02]  /*6e80*/  ISETP.GE.AND P1, PT, R0.reuse, 0x1, PT ;  /* 0x000000010000780c */ /* 0x040fe40003f26270 */
[----:B------:R-:W-:Y:S11]  /*6e90*/  ISETP.GE.AND P0, PT, R0, 0x21, PT ;  /* 0x000000210000780c */ /* 0x000ff60003f06270 */
[----:B------:R-:W-:Y:S02]  /*6ea0*/  @!UPT UIADD3 URZ, URZ, URZ, URZ ;  /* 0x0000003f3f3ff290 */ /* 0x000fe4000fffe03f */
[----:B------:R-:W-:Y:S01]  /*6eb0*/  VOTEU.ANY UP0, P0 ;  /* 0x00000000003f7886 */ /* 0x000fe20000000100 */
[----:B--2---:R-:W-:Y:S04]  /*6ec0*/  @P1 IADD3 R0, P2, R24, UR14, RZ ;  /* 0x0000000e18001c10 */ /* 0x004fe8000ff5e0ff */
[----:B---3--:R-:W-:Y:S02]  /*6ed0*/  @P1 IADD3.X R3, R7, UR4, RZ, P2, !PT ;  /* 0x0000000407031c10 */ /* 0x008fe400097fe4ff */
[C---:B------:R-:W-:Y:S04]  /*6ee0*/  @P1 LEA R4, P2, R0.reuse, c[0x0][0x1c8], 0x1 ;  /* 0x0000720000041a11 */ /* 0x040fe800078408ff */
[----:B------:R-:W-:Y:S02]  /*6ef0*/  @P1 LEA.HI.X R5, R0, c[0x0][0x1cc], R3, 0x1, P2 ;  /* 0x0000730000051a11 */ /* 0x000fe400010f0c03 */
[----:B----4-:R-:W-:Y:S11]  /*6f00*/  LOP3.LUT P2, RZ, R26, 0x1, RZ, 0xc0, !PT ;  /* 0x000000011aff7812 */ /* 0x010ff6000784c0ff */
[----:B------:R-:W-:Y:S02]  /*6f10*/  @!UPT UIADD3 URZ, URZ, URZ, URZ ;  /* 0x0000003f3f3ff290 */ /* 0x000fe4000fffe03f */
[----:B------:R-:W-:Y:S01]  /*6f20*/  @!PT LDS RZ, [RZ] ;  /* 0x00000000fffff984 */ /* 0x000fe20000000800 */
[----:B------:R-:W-:Y:S01]  /*6f30*/  @!PT LDS RZ, [RZ] ;  /* 0x00000000fffff984 */ /* 0x000fe20000000800 */
[----:B------:R-:W-:Y:S01]  /*6f40*/  @!PT LDS RZ, [RZ] ;  /* 0x00000000fffff984 */ /* 0x000fe20000000800 */
[----:B-----5:R1:W-:Y:S01]  /*6f50*/  @P1 LDGSTS.E.BYPASS.LTC128B.128 [R8+0x14080], [R4.64], !P2 ;  /* 0x1408000004081fae */ /* 0x0203e2000d101d58 */
[----:B------:R-:W-:Y:S04]  /*6f60*/  @P1 IADD3 R0, P2, R18, UR14, RZ ;  /* 0x0000000e12001c10 */ /* 0x000fe8000ff5e0ff */
[----:B------:R-:W-:Y:S02]  /*6f70*/  @P1 IADD3.X R3, R17, UR4, RZ, P2, !PT ;  /* 0x0000000411031c10 */ /* 0x000fe400097fe4ff */
[C---:B-1----:R-:W-:Y:S04]  /*6f80*/  @P1 LEA R4, P2, R0.reuse, c[0x0][0x1c8], 0x1 ;  /* 0x0000720000041a11 */ /* 0x042fe800078408ff */
[----:B------:R-:W-:Y:S02]  /*6f90*/  @P1 LEA.HI.X R5, R0, c[0x0][0x1cc], R3, 0x1, P2 ;  /* 0x0000730000051a11 */ /* 0x000fe400010f0c03 */
[----:B------:R-:W-:Y:S03]  /*6fa0*/  @P1 IADD3 R0, P2, R16, UR14, RZ ;  /* 0x0000000e10001c10 */ /* 0x000fe6000ff5e0ff */
[----:B------:R1:W-:Y:S01]  /*6fb0*/  @P1 LDGSTS.E.BYPASS.LTC128B.128 [R8+0x15880], [R4.64], !P6 ;  /* 0x1588000004081fae */ /* 0x0003e2000f101d58 */
[----:B------:R-:W-:Y:S02]  /*6fc0*/  @P1 IADD3.X R3, R15, UR4, RZ, P2, !PT ;  /* 0x000000040f031c10 */ /* 0x000fe400097fe4ff */
[C---:B-1----:R-:W-:Y:S04]  /*6fd0*/  @P1 LEA R4, P2, R0.reuse, c[0x0][0x1c8], 0x1 ;  /* 0x0000720000041a11 */ /* 0x042fe800078408ff */
[----:B------:R-:W-:Y:S02]  /*6fe0*/  @P1 LEA.HI.X R5, R0, c[0x0][0x1cc], R3, 0x1, P2 ;  /* 0x0000730000051a11 */ /* 0x000fe400010f0c03 */
[----:B------:R-:W-:Y:S01]  /*6ff0*/  @P1 IADD3 R0, P2, R14, UR14, RZ ;  /* 0x0000000e0e001c10 */ /* 0x000fe2000ff5e0ff */
[----:B------:R-:W-:Y:S02]  /*7000*/  @UP0 UIADD3 UR14, UP1, UR8, UR14, URZ ;  /* 0x0000000e080e0290 */ /* 0x000fe4000ff3e03f */
[----:B------:R1:W-:Y:S01]  /*7010*/  @P1 LDGSTS.E.BYPASS.LTC128B.128 [R8+0x17080], [R4.64], !P5 ;  /* 0x1708000004081fae */ /* 0x0003e2000e901d58 */
[----:B------:R-:W-:Y:S01]  /*7020*/  @P1 IADD3.X R3, R171, UR4, RZ, P2, !PT ;  /* 0x00000004ab031c10 */ /* 0x000fe200097fe4ff */
[----:B------:R-:W-:Y:S01]  /*7030*/  @UP0 UIADD3.X UR4, UR6, UR4, URZ, UP1, !UPT ;  /* 0x0000000406040290 */ /* 0x000fe20008ffe43f */
[C---:B-1----:R-:W-:Y:S04]  /*7040*/  @P1 LEA R4, P2, R0.reuse, c[0x0][0x1c8], 0x1 ;  /* 0x0000720000041a11 */ /* 0x042fe800078408ff */
[----:B------:R-:W-:Y:S02]  /*7050*/  @P1 LEA.HI.X R5, R0, c[0x0][0x1cc], R3, 0x1, P2 ;  /* 0x0000730000051a11 */ /* 0x000fe400010f0c03 */
[----:B------:R-:W-:Y:S03]  /*7060*/  LOP3.LUT P2, RZ, R26, 0x1, RZ, 0xc0, !PT ;  /* 0x000000011aff7812 */ /* 0x000fe6000784c0ff */
[----:B------:R1:W-:Y:S01]  /*7070*/  @P1 LDGSTS.E.BYPASS.LTC128B.128 [R8+0x18880], [R4.64], !P4 ;  /* 0x1888000004081fae */ /* 0x0003e2000e101d58 */
        /* <DEDUP_REMOVED lines=18> */
[----:B------:R-:W-:Y:S05]  /*71a0*/  @P0 LEA.HI.X R5, R0, c[0x0][0x1cc], R3, 0x1, P1 ;  /* 0x0000730000050a11 */ /* 0x000fea00008f0c03 */
[----:B------:R1:W-:Y:S04]  /*71b0*/  @P0 LDGSTS.E.BYPASS.LTC128B.128 [R8+0x19880], [R4.64], !P4 ;  /* 0x1988000004080fae */ /* 0x0003e8000e101d58 */
.L_x_178:
[----:B--234-:R-:W2:Y:S01]  /*71c0*/  LDL R3, [R1+0x84] ;  /* 0x0000840001037983 */ /* 0x01cea20000100800 */
[----:B------:R-:W-:Y:S02]  /*71d0*/  UISETP.NE.AND UP1, UPT, UR18, URZ, UPT ;  /* 0x0000003f1200728c */ /* 0x000fe4000bf25270 */
[----:B------:R-:W-:Y:S01]  /*71e0*/  UIMAD UR4, UR13, -0x30, URZ ;  /* 0xffffffd00d0478a4 */ /* 0x000fe2000f8e023f */
[----:B------:R-:W3:Y:S01]  /*71f0*/  LDL R24, [R1+0x7c] ;  /* 0x00007c0001187983 */ /* 0x000ee20000100800 */
[----:B------:R-:W-:Y:S02]  /*7200*/  UISETP.NE.AND UP0, UPT, UR17, URZ, UPT ;  /* 0x0000003f1100728c */ /* 0x000fe4000bf05270 */
[----:B------:R-:W-:Y:S01]  /*7210*/  PLOP3.LUT P1, PT, PT, PT, UP1, 0x80, 0x0 ;  /* 0x000000000000781c */ /* 0x000fe20003f2f018 */
[----:B------:R-:W0:Y:S01]  /*7220*/  LDGDEPBAR ;  /* 0x00000000000079af */ /* 0x000e220000000000 */
[----:B------:R-:W-:Y:S11]  /*7230*/  PLOP3.LUT P0, PT, PT, PT, UP1, 0x80, 0x0 ;  /* 0x000000000000781c */ /* 0x000ff60003f0f018 */
[----:B--2---:R-:W-:Y:S04]  /*7240*/  @P1 IMAD.HI.U32 R0, R3, c[0x0][0x2c8], RZ ;  /* 0x0000b20003001a27 */ /* 0x004fe800078e00ff */
[----:B-1----:R-:W-:Y:S01]  /*7250*/  IMAD.MOV.U32 R5, RZ, RZ, R3 ;  /* 0x000000ffff057224 */ /* 0x002fe200078e0003 */
[----:B------:R-:W-:Y:S01]  /*7260*/  @P0 SHF.R.U32.HI R5, RZ, c[0x0][0x2cc], R0 ;  /* 0x0000b300ff050a19 */ /* 0x000fe20000011600 */
[----:B------:R-:W-:Y:S01]  /*7270*/  IMAD.U32 R0, RZ, RZ, UR4 ;  /* 0x00000004ff007e24 */ /* 0x000fe2000f8e00ff */
[----:B------:R-:W-:Y:S03]  /*7280*/  PLOP3.LUT P0, PT, PT, PT, UP0, 0x40, 0x0 ;  /* 0x000000000000781c */ /* 0x000fe60003f0e808 */
[----:B------:R-:W1:Y:S01]  /*7290*/  SHFL.IDX PT, R4, R5, RZ, 0x1c1f ;  /* 0x001c1fff05047589 */ /* 0x000e6200000e0000 */
[----:B---3--:R-:W-:Y:S04]  /*72a0*/  IADD3 R0, -R24, 0x1, R0 ;  /* 0x0000000118007810 */ /* 0x008fe80007ffe100 */
[----:B------:R-:W-:Y:S04]  /*72b0*/  IADD3 R0, R0, c[0x0][0x1d0], RZ ;  /* 0x0000740000007a10 */ /* 0x000fe80007ffe0ff */
[----:B------:R-:W-:Y:S04]  /*72c0*/  IADD3 R0, R0, -c[0x0][0x168], RZ ;  /* 0x80005a0000007a10 */ /* 0x000fe80007ffe0ff */
[C---:B------:R-:W-:Y:S02]  /*72d0*/  IADD3 R7, R0.reuse, c[0x0][0x328], RZ ;  /* 0x0000ca0000077a10 */ /* 0x040fe40007ffe0ff */
[----:B------:R-:W-:Y:S03]  /*72e0*/  IADD3 R6, R0, UR7, RZ ;  /* 0x0000000700067c10 */ /* 0x000fe6000fffe0ff */
[----:B-1----:R-:W-:Y:S02]  /*72f0*/  IMAD.IADD R3, R7, 0x1, R4 ;  /* 0x0000000107037824 */ /* 0x002fe400078e0204 */
[----:B------:R-:W-:Y:S01]  /*7300*/  IMAD.IADD R0, R4, 0x1, R6 ;  /* 0x0000000104007824 */ /* 0x000fe200078e0206 */
[----:B------:R-:W-:-:S05]  /*7310*/  @P0 BRA `(.L_x_179) ;  /* 0x0000019000000947 */ /* 0x000fca0003800000 */
[----:B------:R-:W-:Y:S01]  /*7320*/  IADD3 R4, R4, c[0x0][0x1d0], RZ ;  /* 0x0000740004047a10 */ /* 0x000fe20007ffe0ff */
[----:B------:R-:W-:Y:S03]  /*7330*/  BSSY B0, `(.L_x_180) ;  /* 0x0000012000007945 */ /* 0x000fe60003800000 */
[----:B------:R-:W-:Y:S04]  /*7340*/  IADD3 R4, R4, -c[0x0][0x168], RZ ;  /* 0x80005a0004047a10 */ /* 0x000fe80007ffe0ff */
[----:B------:R-:W-:Y:S11]  /*7350*/  ISETP.GT.AND P0, PT, R4, -0x1, PT ;  /* 0xffffffff0400780c */ /* 0x000ff60003f04270 */
[----:B------:R-:W-:Y:S02]  /*7360*/  @!UPT UIADD3 URZ, URZ, URZ, URZ ;  /* 0x0000003f3f3ff290 */ /* 0x000fe4000fffe03f */
[----:B------:R-:W-:-:S05]  /*7370*/  @P0 BRA `(.L_x_181) ;  /* 0x0000008000000947 */ /* 0x000fca0003800000 */
[----:B------:R-:W-:Y:S01]  /*7380*/  LOP3.LUT R4, RZ, R4, RZ, 0x33, !PT ;  /* 0x00000004ff047212 */ /* 0x000fe200078e33ff */
[----:B------:R-:W-:Y:S05]  /*7390*/  IMAD.MOV.U32 R8, RZ, RZ, c[0x0][0x32c] ;  /* 0x0000cb00ff087624 */ /* 0x000fea00078e00ff */
[----:B------:R-:W-:Y:S11]  /*73a0*/  ISETP.NE.AND P0, PT, R8, 0x1, PT ;  /* 0x000000010800780c */ /* 0x000ff60003f05270 */
[----:B------:R-:W-:Y:S02]  /*73b0*/  @!UPT UIADD3 URZ, URZ, URZ, URZ ;  /* 0x0000003f3f3ff290 */ /* 0x000fe4000fffe03f */
[----:B------:R-:W-:Y:S05]  /*73c0*/  @P0 IMAD.HI.U32 R8, R4, c[0x0][0x330], RZ ;  /* 0x0000cc0004080a27 */ /* 0x000fea00078e00ff */
[----:B------:R-:W-:Y:S04]  /*73d0*/  @P0 SHF.R.U32.HI R4, RZ, c[0x0][0x334], R8 ;  /* 0x0000cd00ff040a19 */ /* 0x000fe80000011608 */
[----:B------:R-:W-:Y:S01]  /*73e0*/  LOP3.LUT R4, RZ, R4, RZ, 0x33, !PT ;  /* 0x00000004ff047212 */ /* 0x000fe200078e33ff */
[----:B------:R-:W-:-:S05]  /*73f0*/  BRA `(.L_x_182) ;  /* 0x0000005000007947 */ /* 0x000fca0003800000 */
.L_x_181:
[----:B------:R-:W-:Y:S04]  /*7400*/  MOV R8, c[0x0][0x32c] ;  /* 0x0000cb0000087a02 */ /* 0x000fe80000000f00 */
[----:B------:R-:W-:Y:S11]  /*7410*/  ISETP.NE.AND P0, PT, R8, 0x1, PT ;  /* 0x000000010800780c */ /* 0x000ff60003f05270 */
[----:B------:R-:W-:Y:S02]  /*7420*/  @!UPT UIADD3 URZ, URZ, URZ, URZ ;  /* 0x0000003f3f3ff290 */ /* 0x000fe4000fffe03f */
[----:B------:R-:W-:Y:S05]  /*7430*/  @P0 IMAD.HI.U32 R8, R4, c[0x0][0x330], RZ ;  /* 0x0000cc0004080a27 */ /* 0x000fea00078e00ff */
[----:B------:R-:W-:Y:S02]  /*7440*/  @P0 SHF.R.U32.HI R4, RZ, c[0x0][0x334], R8 ;  /* 0x0000cd00ff040a19 */ /* 0x000fe40000011608 */
.L_x_182:
[----:B------:R-:W-:Y:S05]  /*7450*/  BSYNC B0 ;  /* 0x0000000000007941 */ /* 0x000fea0003800000 */
.L_x_180:
[----:B------:R-:W-:Y:S05]  /*7460*/  IADD3 R8, -R24, UR4, RZ ;  /* 0x0000000418087c10 */ /* 0x000fea000fffe1ff */
[----:B------:R-:W-:Y:S05]  /*7470*/  IMAD R4, R4, c[0x0][0x32c], R8 ;  /* 0x0000cb0004047a24 */ /* 0x000fea00078e0208 */
[----:B------:R-:W-:Y:S02]  /*7480*/  IMNMX R0, R0, R4, !PT ;  /* 0x0000000400007217 */ /* 0x000fe40007800200 */
[----:B------:R-:W-:Y:S04]  /*7490*/  IADD3 R4, R4, c[0x0][0x32c], RZ ;  /* 0x0000cb0004047a10 */ /* 0x000fe80007ffe0ff */
[----:B------:R-:W-:Y:S02]  /*74a0*/  IMNMX R3, R3, R4, PT ;  /* 0x0000000403037217 */ /* 0x000fe40003800200 */
.L_x_179:
[----:B------:R-:W-:Y:S01]  /*74b0*/  UISETP.GE.AND UP1, UPT, UR4, 0x1, UPT ;  /* 0x000000010400788c */ /* 0x000fe2000bf26270 */
[----:B------:R-:W1:Y:S01]  /*74c0*/  SHFL.IDX PT, R5, R5, 0x1, 0x1c1f ;  /* 0x003c1f0005057f89 */ /* 0x000e6200000e0000 */
[----:B------:R-:W-:Y:S02]  /*74d0*/  UISETP.GE.AND UP0, UPT, UR4, 0x2, UPT ;  /* 0x000000020400788c */ /* 0x000fe4000bf06270 */
[----:B------:R-:W-:Y:S02]  /*74e0*/  UP2UR UR15, UPR, URZ, 0x2 ;  /* 0x000000023f0f7883 */ /* 0x000fe40008000000 */
        /* <DEDUP_REMOVED lines=15> */
[----:B------:R-:W-:Y:S01]  /*75e0*/  UISETP.GE.AND UP3, UPT, UR4, 0x21, UPT ;  /* 0x000000210400788c */ /* 0x000fe2000bf66270 */
[----:B------:R-:W-:Y:S01]  /*75f0*/  FSEL R18, R173, -INF , !P0 ;  /* 0xff800000ad127808 */ /* 0x000fe20004000000 */
[----:B------:R-:W-:Y:S01]  /*7600*/  UISETP.GE.AND UP2, UPT, UR4, 0x22, UPT ;  /* 0x000000220400788c */ /* 0x000fe2000bf46270 */
[----:B------:R-:W-:Y:S01]  /*7610*/  PLOP3.LUT P0, PT, PT, PT, UP0, 0x40, 0x0 ;  /* 0x000000000000781c */ /* 0x000fe20003f0e808 */
[----:B------:R-:W-:Y:S01]  /*7620*/  UISETP.GE.AND UP0, UPT, UR4, 0x11, UPT ;  /* 0x000000110400788c */ /* 0x000fe2000bf06270 */
[C---:B------:R-:W-:Y:S01]  /*7630*/  ISETP.GT.AND P1, PT, R0.reuse, 0x8, P1 ;  /* 0x000000080000780c */ /* 0x040fe20000f24270 */
[----:B------:R-:W-:Y:S01]  /*7640*/  UP2UR UR11, UPR, URZ, 0x2 ;  /* 0x000000023f0b7883 */ /* 0x000fe20008000000 */
[----:B------:R-:W-:Y:S01]  /*7650*/  ISETP.GT.AND P0, PT, R0, 0x9, P0 ;  /* 0x000000090000780c */ /* 0x000fe20000704270 */
[----:B------:R-:W-:Y:S01]  /*7660*/  UP2UR UR5, UPR, URZ, 0x1 ;  /* 0x000000013f057883 */ /* 0x000fe20008000000 */
[C---:B------:R-:W-:Y:S01]  /*7670*/  ISETP.LT.OR P1, PT, R3.reuse, 0x9, P1 ;  /* 0x000000090300780c */ /* 0x040fe20000f21670 */
[----:B------:R-:W-:Y:S01]  /*7680*/  UISETP.GE.AND UP1, UPT, UR4, 0x29, UPT ;  /* 0x000000290400788c */ /* 0x000fe2000bf26270 */
[----:B------:R-:W-:Y:S01]  /*7690*/  ISETP.LT.OR P0, PT, R3, 0xa, P0 ;  /* 0x0000000a0300780c */ /* 0x000fe20000701670 */
[----:B------:R-:W-:Y:S01]  /*76a0*/  UP2UR UR16, UPR, URZ, 0x40 ;  /* 0x000000403f107883 */ /* 0x000fe20008000000 */
[----:B------:R-:W-:Y:S01]  /*76b0*/  FSEL R17, R172, -INF , !P1 ;  /* 0xff800000ac117808 */ /* 0x000fe20004800000 */
[--C-:B-1----:R-:W-:Y:S01]  /*76c0*/  IMAD.IADD R4, R7, 0x1, R5.reuse ;  /* 0x0000000107047824 */ /* 0x102fe200078e0205 */
[----:B------:R-:W-:Y:S01]  /*76d0*/  PLOP3.LUT P1, PT, PT, PT, UP0, 0x40, 0x0 ;  /* 0x000000000000781c */ /* 0x000fe20003f2e808 */
[----:B------:R-:W-:Y:S01]  /*76e0*/  UISETP.GE.AND UP0, UPT, UR4, 0x2a, UPT ;  /* 0x0000002a0400788c */ /* 0x000fe2000bf06270 */
[----:B------:R-:W-:Y:S02]  /*76f0*/  FSEL R16, R168, -INF , !P0 ;  /* 0xff800000a8107808 */ /* 0x000fe40004000000 */
[----:B------:R-:W-:Y:S01]  /*7700*/  PLOP3.LUT P0, PT, PT, PT, UP6, 0x40, 0x0 ;  /* 0x000000000000781c */ /* 0x000fe20003f0e868 */
[----:B------:R-:W-:Y:S01]  /*7710*/  UISETP.NE.AND UP6, UPT, UR17, URZ, UPT ;  /* 0x0000003f1100728c */ /* 0x000fe2000bfc5270 */
[C---:B------:R-:W-:Y:S02]  /*7720*/  ISETP.GT.AND P1, PT, R0.reuse, 0x10, P1 ;  /* 0x000000100000780c */ /* 0x040fe40000f24270 */
[----:B------:R-:W-:Y:S02]  /*7730*/  ISETP.GT.AND P0, PT, R0, 0x11, P0 ;  /* 0x000000110000780c */ /* 0x000fe40000704270 */
[C---:B------:R-:W-:Y:S02]  /*7740*/  ISETP.LT.OR P1, PT, R3.reuse, 0x11, P1 ;  /* 0x000000110300780c */ /* 0x040fe40000f21670 */
[----:B------:R-:W-:Y:S02]  /*7750*/  ISETP.LT.OR P0, PT, R3, 0x12, P0 ;  /* 0x000000120300780c */ /* 0x000fe40000701670 */
[----:B------:R-:W-:Y:S02]  /*7760*/  FSEL R15, R133, -INF , !P1 ;  /* 0xff800000850f7808 */ /* 0x000fe40004800000 */
[----:B------:R-:W-:Y:S02]  /*7770*/  PLOP3.LUT P1, PT, PT, PT, UP5, 0x40, 0x0 ;  /* 0x000000000000781c */ /* 0x000fe40003f2e858 */
[----:B------:R-:W-:Y:S02]  /*7780*/  FSEL R14, R132, -INF , !P0 ;  /* 0xff800000840e7808 */ /* 0x000fe40004000000 */
[----:B------:R-:W-:Y:S02]  /*7790*/  PLOP3.LUT P0, PT, PT, PT, UP4, 0x40, 0x0 ;  /* 0x000000000000781c */ /* 0x000fe40003f0e848 */
        /* <DEDUP_REMOVED lines=19> */
[----:B------:R-:W-:Y:S01]  /*78d0*/  ISETP.LT.OR P1, PT, R3, 0x2a, P0 ;  /* 0x0000002a0300780c */ /* 0x000fe20000721670 */
[----:B------:R-:W-:Y:S01]  /*78e0*/  IMAD.IADD R3, R6, 0x1, R5 ;  /* 0x0000000106037824 */ /* 0x000fe200078e0205 */
[----:B------:R-:W-:Y:S01]  /*78f0*/  PLOP3.LUT P0, PT, PT, PT, UP6, 0x40, 0x0 ;  /* 0x000000000000781c */ /* 0x000fe20003f0e868 */
[----:B------:R-:W-:Y:S01]  /*7900*/  UISETP.NE.AND UP6, UPT, UR16, URZ, UPT ;  /* 0x0000003f1000728c */ /* 0x000fe2000bfc5270 */
[----:B------:R-:W-:Y:S02]  /*7910*/  FSEL R9, R9, -INF , !P2 ;  /* 0xff80000009097808 */ /* 0x000fe40005000000 */
[----:B------:R-:W-:Y:S09]  /*7920*/  FSEL R6, R19, -INF , !P1 ;  /* 0xff80000013067808 */ /* 0x000ff20004800000 */
        /* <DEDUP_REMOVED lines=15> */
.L_x_185:
[----:B------:R-:W-:Y:S04]  /*7a20*/  MOV R5, c[0x0][0x32c] ;  /* 0x0000cb0000057a02 */ /* 0x000fe80000000f00 */
[----:B------:R-:W-:Y:S11]  /*7a30*/  ISETP.NE.AND P0, PT, R5, 0x1, PT ;  /* 0x000000010500780c */ /* 0x000ff60003f05270 */
[----:B------:R-:W-:Y:S02]  /*7a40*/  @!UPT UIADD3 URZ, URZ, URZ, URZ ;  /* 0x0000003f3f3ff290 */ /* 0x000fe4000fffe03f */
[----:B------:R-:W-:Y:S05]  /*7a50*/  @P0 IMAD.HI.U32 R5, R0, c[0x0][0x330], RZ ;  /* 0x0000cc0000050a27 */ /* 0x000fea00078e00ff */
[----:B------:R-:W-:Y:S02]  /*7a60*/  @P0 SHF.R.U32.HI R0, RZ, c[0x0][0x334], R5 ;  /* 0x0000cd00ff000a19 */ /* 0x000fe40000011605 */
.L_x_186:
[----:B------:R-:W-:Y:S05]  /*7a70*/  BSYNC B0 ;  /* 0x0000000000007941 */ /* 0x000fea0003800000 */
.L_x_184:
[----:B------:R-:W-:Y:S05]  /*7a80*/  IADD3 R5, -R24, UR4, RZ ;  /* 0x0000000418057c10 */ /* 0x000fea000fffe1ff */
[----:B------:R-:W-:Y:S05]  /*7a90*/  IMAD R0, R0, c[0x0][0x32c], R5 ;  /* 0x0000cb0000007a24 */ /* 0x000fea00078e0205 */
[----:B------:R-:W-:Y:S02]  /*7aa0*/  IMNMX R3, R3, R0, !PT ;  /* 0x0000000003037217 */ /* 0x000fe40007800200 */
[----:B------:R-:W-:Y:S04]  /*7ab0*/  IADD3 R0, R0, c[0x0][0x32c], RZ ;  /* 0x0000cb0000007a10 */ /* 0x000fe80007ffe0ff */
[----:B------:R-:W-:Y:S02]  /*7ac0*/  IMNMX R4, R4, R0, PT ;  /* 0x0000000004047217 */ /* 0x000fe40003800200 */
.L_x_183:
[----:B------:R-:W2:Y:S01]  /*7ad0*/  LDL.LU R5, [R1+0x8] ;  /* 0x0000080001057983 */ /* 0x000ea20000300800 */
[----:B------:R-:W-:Y:S01]  /*7ae0*/  FMNMX.FTZ R133, R8, R2, !PT ;  /* 0x0000000208857209 */ /* 0x000fe20007810000 */
[----:B------:R-:W-:Y:S02]  /*7af0*/  UP2UR UR4, UPR, URZ, 0x10 ;  /* 0x000000103f047883 */ /* 0x000fe40008000000 */
[----:B------:R-:W-:Y:S01]  /*7b00*/  UISETP.NE.AND UP4, UPT, UR15, URZ, UPT ;  /* 0x0000003f0f00728c */ /* 0x000fe2000bf85270 */
[----:B------:R-:W-:Y:S01]  /*7b10*/  FMNMX.FTZ R133, R18, R133, !PT ;  /* 0x0000008512857209 */ /* 0x000fe20007810000 */
[----:B------:R-:W-:Y:S02]  /*7b20*/  UP2UR UR15, UPR, URZ, 0x8 ;  /* 0x000000083f0f7883 */ /* 0x000fe40008000000 */
[----:B------:R-:W-:Y:S01]  /*7b30*/  UISETP.NE.AND UP3, UPT, UR14, URZ, UPT ;  /* 0x0000003f0e00728c */ /* 0x000fe2000bf65270 */
[----:B------:R-:W-:Y:S01]  /*7b40*/  FMNMX.FTZ R133, R17, R133, !PT ;  /* 0x0000008511857209 */ /* 0x000fe20007810000 */
[----:B------:R-:W-:Y:S02]  /*7b50*/  UP2UR UR14, UPR, URZ, 0x4 ;  /* 0x000000043f0e7883 */ /* 0x000fe40008000000 */
[----:B------:R-:W-:Y:S01]  /*7b60*/  UISETP.NE.AND UP2, UPT, UR11, URZ, UPT ;  /* 0x0000003f0b00728c */ /* 0x000fe2000bf45270 */
[----:B------:R-:W-:Y:S01]  /*7b70*/  FMNMX.FTZ R133, R16, R133, !PT ;  /* 0x0000008510857209 */ /* 0x000fe20007810000 */
[----:B------:R-:W-:Y:S01]  /*7b80*/  UP2UR UR11, UPR, URZ, 0x2 ;  /* 0x000000023f0b7883 */ /* 0x000fe20008000000 */
[----:B------:R-:W-:Y:S01]  /*7b90*/  PLOP3.LUT P2, PT, PT, PT, UP3, 0x40, 0x0 ;  /* 0x000000000000781c */ /* 0x000fe20003f4e838 */
[----:B------:R-:W-:Y:S01]  /*7ba0*/  UISETP.NE.AND UP1, UPT, UR10, URZ, UPT ;  /* 0x0000003f0a00728c */ /* 0x000fe2000bf25270 */
[----:B------:R-:W-:Y:S01]  /*7bb0*/  FMNMX.FTZ R133, R15, R133, !PT ;  /* 0x000000850f857209 */ /* 0x000fe20007810000 */
[----:B------:R-:W-:Y:S01]  /*7bc0*/  UP2UR UR10, UPR, URZ, 0x1 ;  /* 0x000000013f0a7883 */ /* 0x000fe20008000000 */
[----:B------:R-:W-:Y:S01]  /*7bd0*/  PLOP3.LUT P1, PT, PT, PT, UP2, 0x40, 0x0 ;  /* 0x000000000000781c */ /* 0x000fe20003f2e828 */
[----:B------:R-:W-:Y:S01]  /*7be0*/  UISETP.NE.AND UP0, UPT, UR5, URZ, UPT ;  /* 0x0000003f0500728c */ /* 0x000fe2000bf05270 */
[----:B------:R-:W-:Y:S01]  /*7bf0*/  FMNMX.FTZ R133, R14, R133, !PT ;  /* 0x000000850e857209 */ /* 0x000fe20007810000 */
[----:B------:R-:W-:Y:S02]  /*7c00*/  UISETP.NE.AND UP3, UPT, UR15, URZ, UPT ;  /* 0x0000003f0f00728c */ /* 0x000fe4000bf65270 */
[----:B------:R-:W-:Y:S01]  /*7c10*/  UISETP.NE.AND UP2, UPT, UR14, URZ, UPT ;  /* 0x0000003f0e00728c */ /* 0x000fe2000bf45270 */
[----:B------:R-:W-:Y:S04]  /*7c20*/  FMNMX.FTZ R133, R13, R133, !PT ;  /* 0x000000850d857209 */ /* 0x000fe80007810000 */
[----:B------:R-:W-:Y:S04]  /*7c30*/  FMNMX.FTZ R133, R12, R133, !PT ;  /* 0x000000850c857209 */ /* 0x000fe80007810000 */
[----:B------:R-:W-:Y:S04]  /*7c40*/  FMNMX.FTZ R133, R11, R133, !PT ;  /* 0x000000850b857209 */ /* 0x000fe80007810000 */
[----:B------:R-:W-:Y:S04]  /*7c50*/  FMNMX.FTZ R133, R10, R133, !PT ;  /* 0x000000850a857209 */ /* 0x000fe80007810000 */
[----:B------:R-:W-:Y:S04]  /*7c60*/  FMNMX.FTZ R133, R9, R133, !PT ;  /* 0x0000008509857209 */ /* 0x000fe80007810000 */
[----:B------:R-:W-:Y:S05]  /*7c70*/  FMNMX.FTZ R133, R6, R133, !PT ;  /* 0x0000008506857209 */ /* 0x000fea0007810000 */
[----:B------:R-:W1:Y:S02]  /*7c80*/  SHFL.BFLY PT, R0, R133, 0x2, 0x1f ;  /* 0x0c401f0085007f89 */ /* 0x000e6400000e0000 */
[----:B-1----:R-:W-:Y:S06]  /*7c90*/  FMNMX.FTZ R133, R133, R0, !PT ;  /* 0x0000000085857209 */ /* 0x002fec0007810000 */
[----:B------:R-:W1:Y:S02]  /*7ca0*/  SHFL.BFLY PT, R0, R133, 0x1, 0x1f ;  /* 0x0c201f0085007f89 */ /* 0x000e6400000e0000 */
[----:B-1----:R-:W-:Y:S04]  /*7cb0*/  FMNMX.FTZ R133, R133, R0, !PT ;  /* 0x0000000085857209 */ /* 0x002fe80007810000 */
[C---:B------:R-:W-:Y:S04]  /*7cc0*/  FSETP.NEU.FTZ.AND P0, PT, R133.reuse, -INF , PT ;  /* 0xff8000008500780b */ /* 0x040fe80003f1d000 */
[C---:B------:R-:W-:Y:S05]  /*7cd0*/  FSEL R0, R133.reuse, RZ, P0 ;  /* 0x000000ff85007208 */ /* 0x040fea0000000000 */
[----:B------:R-:W-:Y:S02]  /*7ce0*/  FADD.FTZ R0, -R0, R2 ;  /* 0x0000000200007221 */ /* 0x000fe40000010100 */
[----:B------:R-:W-:Y:S02]  /*7cf0*/  FMUL.FTZ R2, R133, c[0x0][0x2d0] ;  /* 0x0000b40085027a20 */ /* 0x000fe40000410000 */
[----:B------:R-:W-:Y:S03]  /*7d00*/  FMUL.FTZ R0, R0, c[0x0][0x2d0] ;  /* 0x0000b40000007a20 */ /* 0x000fe60000410000 */
[----:B------:R-:W-:Y:S02]  /*7d10*/  FSEL R2, R2, RZ, P0 ;  /* 0x000000ff02027208 */ /* 0x000fe40000000000 */
[----:B------:R-:W-:Y:S01]  /*7d20*/  PLOP3.LUT P0, PT, PT, PT, UP4, 0x40, 0x0 ;  /* 0x000000000000781c */ /* 0x000fe20003f0e848 */
[----:B------:R-:W-:Y:S02]  /*7d30*/  UISETP.NE.AND UP4, UPT, UR4, URZ, UPT ;  /* 0x0000003f0400728c */ /* 0x000fe4000bf85270 */
[--C-:B------:R-:W-:Y:S01]  /*7d40*/  FFMA.FTZ R26, R6, c[0x0][0x2d0], -R2.reuse ;  /* 0x0000b400061a7a23 */ /* 0x100fe20000010802 */
[----:B------:R-:W-:Y:S01]  /*7d50*/  ISETP.GT.AND P0, PT, R3, RZ, P0 ;  /* 0x000000ff0300720c */ /* 0x000fe20000704270 */
[--C-:B------:R-:W-:Y:S02]  /*7d60*/  FFMA.FTZ R24, R10, c[0x0][0x2d0], -R2.reuse ;  /* 0x0000b4000a187a23 */ /* 0x100fe40000010802 */
[--C-:B------:R-:W-:Y:S01]  /*7d70*/  FFMA.FTZ R27, R13, c[0x0][0x2d0], -R2.reuse ;  /* 0x0000b4000d1b7a23 */ /* 0x100fe20000010802 */
[----:B------:R-:W-:Y:S01]  /*7d80*/  ISETP.LT.OR P0, PT, R4, 0x1, P0 ;  /* 0x000000010400780c */ /* 0x000fe20000701670 */
[--C-:B------:R-:W-:Y:S02]  /*7d90*/  FFMA.FTZ R19, R11, c[0x0][0x2d0], -R2.reuse ;  /* 0x0000b4000b137a23 */ /* 0x100fe40000010802 */
[--C-:B------:R-:W-:Y:S02]  /*7da0*/  FFMA.FTZ R25, R9, c[0x0][0x2d0], -R2.reuse ;  /* 0x0000b40009197a23 */ /* 0x100fe40000010802 */
[--C-:B------:R-:W-:Y:S02]  /*7db0*/  FFMA.FTZ R8, R8, c[0x0][0x2d0], -R2.reuse ;  /* 0x0000b40008087a23 */ /* 0x100fe40000010802 */
[--C-:B------:R-:W-:Y:S02]  /*7dc0*/  FFMA.FTZ R18, R18, c[0x0][0x2d0], -R2.reuse ;  /* 0x0000b40012127a23 */ /* 0x100fe40000010802 */
[--C-:B------:R-:W-:Y:S02]  /*7dd0*/  FFMA.FTZ R17, R17, c[0x0][0x2d0], -R2.reuse ;  /* 0x0000b40011117a23 */ /* 0x100fe40000010802 */
[--C-:B------:R-:W-:Y:S01]  /*7de0*/  FFMA.FTZ R16, R16, c[0x0][0x2d0], -R2.reuse ;  /* 0x0000b40010107a23 */ /* 0x100fe20000010802 */
[----:B------:R-:W-:Y:S01]  /*7df0*/  MUFU.EX2 R8, R8 ;  /* 0x0000000800087308 */ /* 0x000fe20000000800 */
[--C-:B------:R-:W-:Y:S02]  /*7e00*/  FFMA.FTZ R15, R15, c[0x0][0x2d0], -R2.reuse ;  /* 0x0000b4000f0f7a23 */ /* 0x100fe40000010802 */
[--C-:B------:R-:W-:Y:S02]  /*7e10*/  FFMA.FTZ R14, R14, c[0x0][0x2d0], -R2.reuse ;  /* 0x0000b4000e0e7a23 */ /* 0x100fe40000010802 */
[----:B------:R-:W-:Y:S05]  /*7e20*/  FFMA.FTZ R174, R12, c[0x0][0x2d0], -R2 ;  /* 0x0000b4000cae7a23 */ /* 0x000fea0000010802 */
[----:B------:R-:W1:Y:S10]  /*7e30*/  MUFU.EX2 R2, R0 ;  /* 0x0000000000027308 */ /* 0x000e740000000800 */
[----:B------:R-:W3:Y:S10]  /*7e40*/  MUFU.EX2 R18, R18 ;  /* 0x0000001200127308 */ /* 0x000ef40000000800 */
[----:B------:R-:W-:Y:S01]  /*7e50*/  MUFU.EX2 R17, R17 ;  /* 0x0000001100117308 */ /* 0x000fe20000000800 */
[C---:B-1----:R-:W-:Y:S01]  /*7e60*/  FMUL.FTZ R9, R2.reuse, R153 ;  /* 0x0000009902097220 */ /* 0x042fe20000410000 */
[----:B------:R-:W-:Y:S01]  /*7e70*/  MOV R153, R25 ;  /* 0x0000001900997202 */ /* 0x000fe20000000f00 */
[C---:B------:R-:W-:Y:S02]  /*7e80*/  FMUL.FTZ R25, R2.reuse, R137 ;  /* 0x0000008902197220 */ /* 0x040fe40000410000 */
[C---:B------:R-:W-:Y:S01]  /*7e90*/  FMUL.FTZ R12, R2.reuse, R148 ;  /* 0x00000094020c7220 */ /* 0x040fe20000410000 */
[----:B------:R-:W-:Y:S04]  /*7ea0*/  MOV R148, R15 ;  /* 0x0000000f00947202 */ /* 0x000fe80000000f00 */
[----:B------:R-:W1:Y:S01]  /*7eb0*/  MUFU.EX2 R16, R16 ;  /* 0x0000001000107308 */ /* 0x000e620000000800 */
[C---:B------:R-:W-:Y:S02]  /*7ec0*/  FMUL.FTZ R13, R2.reuse, R149 ;  /* 0x00000095020d7220 */ /* 0x040fe40000410000 */
[----:B------:R-:W-:Y:S01]  /*7ed0*/  FMUL.FTZ R28, R2, R28 ;  /* 0x0000001c021c7220 */ /* 0x000fe20000410000 */
[----:B---3--:R-:W-:Y:S01]  /*7ee0*/  F2FP.PACK_AB R168, R18, R8 ;  /* 0x0000000812a8723e */ /* 0x008fe200000000ff */
[C---:B------:R-:W-:Y:S02]  /*7ef0*/  FMUL.FTZ R29, R2.reuse, R29 ;  /* 0x0000001d021d7220 */ /* 0x040fe40000410000 */
[C---:B------:R-:W-:Y:S02]  /*7f00*/  FMUL.FTZ R32, R2.reuse, R32 ;  /* 0x0000002002207220 */ /* 0x040fe40000410000 */
[C---:B------:R-:W-:Y:S01]  /*7f10*/  FMUL.FTZ R33, R2.reuse, R33 ;  /* 0x0000002102217220 */ /* 0x040fe20000410000 */
[----:B------:R-:W-:Y:S01]  /*7f20*/  MUFU.EX2 R153, R153 ;  /* 0x0000009900997308 */ /* 0x000fe20000000800 */
        /* <DEDUP_REMOVED lines=47> */
[----:B------:R-:W-:Y:S01]  /*8220*/  FMUL.FTZ R129, R2, R129 ;  /* 0x0000008102817220 */ /* 0x000fe20000410000 */
[----:B--2---:R-:W-:Y:S02]  /*8230*/  FSEL R6, R5, -INF , !P0 ;  /* 0xff80000005067808 */ /* 0x004fe40004000000 */
[----:B------:R-:W2:Y:S01]  /*8240*/  LDL.LU R5, [R1+0x20] ;  /* 0x0000200001057983 */ /* 0x000ea20000300800 */
[----:B------:R-:W-:Y:S02]  /*8250*/  ISETP.GT.AND P0, PT, R3, 0x1, P2 ;  /* 0x000000010300780c */ /* 0x000fe40001704270 */
[----:B------:R-:W-:Y:S01]  /*8260*/  PLOP3.LUT P2, PT, PT, PT, UP1, 0x40, 0x0 ;  /* 0x000000000000781c */ /* 0x000fe20003f4e818 */
[----:B------:R-:W-:Y:S01]  /*8270*/  UISETP.NE.AND UP1, UPT, UR11, URZ, UPT ;  /* 0x0000003f0b00728c */ /* 0x000fe2000bf25270 */
[C---:B------:R-:W-:Y:S04]  /*8280*/  ISETP.LT.OR P0, PT, R4.reuse, 0x2, P0 ;  /* 0x000000020400780c */ /* 0x040fe80000701670 */
[----:B------:R-:W-:Y:S02]  /*8290*/  FSEL R7, R179, -INF , !P0 ;  /* 0xff800000b3077808 */ /* 0x000fe40004000000 */
[C---:B------:R-:W-:Y:S02]  /*82a0*/  ISETP.GT.AND P0, PT, R3.reuse, 0x8, P1 ;  /* 0x000000080300780c */ /* 0x040fe40000f04270 */
[----:B------:R-:W-:Y:S01]  /*82b0*/  PLOP3.LUT P1, PT, PT, PT, UP0, 0x40, 0x0 ;  /* 0x000000000000781c */ /* 0x000fe20003f2e808 */
[----:B------:R-:W-:Y:S01]  /*82c0*/  UISETP.NE.AND UP0, UPT, UR10, URZ, UPT ;  /* 0x0000003f0a00728c */ /* 0x000fe2000bf05270 */
[----:B------:R-:W-:Y:S04]  /*82d0*/  ISETP.LT.OR P0, PT, R4, 0x9, P0 ;  /* 0x000000090400780c */ /* 0x000fe80000701670 */
[----:B------:R-:W-:Y:S02]  /*82e0*/  FSEL R10, R178, -INF , !P0 ;  /* 0xff800000b20a7808 */ /* 0x000fe40004000000 */
[----:B------:R-:W-:Y:S02]  /*82f0*/  ISETP.GT.AND P0, PT, R3, 0x9, P2 ;  /* 0x000000090300780c */ /* 0x000fe40001704270 */
[----:B------:R-:W-:Y:S02]  /*8300*/  PLOP3.LUT P2, PT, PT, PT, UP6, 0x40, 0x0 ;  /* 0x000000000000781c */ /* 0x000fe40003f4e868 */
[C---:B------:R-:W-:Y:S04]  /*8310*/  ISETP.LT.OR P0, PT, R4.reuse, 0xa, P0 ;  /* 0x0000000a0400780c */ /* 0x040fe80000701670 */
[----:B------:R-:W-:Y:S02]  /*8320*/  FSEL R171, R177, -INF , !P0 ;  /* 0xff800000b1ab7808 */ /* 0x000fe40004000000 */
[C---:B------:R-:W-:Y:S02]  /*8330*/  ISETP.GT.AND P0, PT, R3.reuse, 0x10, P1 ;  /* 0x000000100300780c */ /* 0x040fe40000f04270 */
[----:B------:R-:W-:Y:S02]  /*8340*/  PLOP3.LUT P1, PT, PT, PT, UP5, 0x40, 0x0 ;  /* 0x000000000000781c */ /* 0x000fe40003f2e858 */
[----:B------:R-:W-:Y:S02]  /*8350*/  ISETP.LT.OR P0, PT, R4, 0x11, P0 ;  /* 0x000000110400780c */ /* 0x000fe40000701670 */
[C---:B------:R-:W-:Y:S02]  /*8360*/  ISETP.GT.AND P1, PT, R3.reuse, 0x18, P1 ;  /* 0x000000180300780c */ /* 0x040fe40000f24270 */
[----:B------:R-:W-:Y:S02]  /*8370*/  FSEL R176, R176, -INF , !P0 ;  /* 0xff800000b0b07808 */ /* 0x000fe40004000000 */
[----:B------:R-:W-:Y:S02]  /*8380*/  ISETP.LT.OR P1, PT, R4, 0x19, P1 ;  /* 0x000000190400780c */ /* 0x000fe40000f21670 */
[C---:B------:R-:W-:Y:S02]  /*8390*/  ISETP.GT.AND P0, PT, R3.reuse, 0x11, P2 ;  /* 0x000000110300780c */ /* 0x040fe40001704270 */
[----:B------:R-:W-:Y:S02]  /*83a0*/  FSEL R172, R170, -INF , !P1 ;  /* 0xff800000aaac7808 */ /* 0x000fe40004800000 */
[----:B------:R-:W-:Y:S02]  /*83b0*/  PLOP3.LUT P1, PT, PT, PT, UP3, 0x40, 0x0 ;  /* 0x000000000000781c */ /* 0x000fe40003f2e838 */
[C---:B------:R-:W-:Y:S02]  /*83c0*/  ISETP.LT.OR P0, PT, R4.reuse, 0x12, P0 ;  /* 0x000000120400780c */ /* 0x040fe40000701670 */
[----:B------:R-:W-:Y:S02]  /*83d0*/  ISETP.GT.AND P1, PT, R3, 0x20, P1 ;  /* 0x000000200300780c */ /* 0x000fe40000f24270 */
[----:B------:R-:W-:Y:S02]  /*83e0*/  FSEL R175, R175, -INF , !P0 ;  /* 0xff800000afaf7808 */ /* 0x000fe40004000000 */
[----:B------:R-:W-:Y:S02]  /*83f0*/  ISETP.LT.OR P1, PT, R4, 0x21, P1 ;  /* 0x000000210400780c */ /* 0x000fe40000f21670 */
[----:B------:R-:W-:Y:S02]  /*8400*/  PLOP3.LUT P0, PT, PT, PT, UP4, 0x40, 0x0 ;  /* 0x000000000000781c */ /* 0x000fe40003f0e848 */
[----:B------:R-:W-:Y:S01]  /*8410*/  FSEL R178, R21, -INF , !P1 ;  /* 0xff80000015b27808 */ /* 0x000fe20004800000 */
[----:B------:R-:W-:Y:S01]  /*8420*/  FMUL.FTZ R21, R2, R141 ;  /* 0x0000008d02157220 */ /* 0x000fe20000410000 */
[C---:B------:R-:W-:Y:S01]  /*8430*/  ISETP.GT.AND P0, PT, R3.reuse, 0x19, P0 ;  /* 0x000000190300780c */ /* 0x040fe20000704270 */
[----:B------:R-:W3:Y:S01]  /*8440*/  LDL.LU R141, [R1+0x24] ;  /* 0x00002400018d7983 */ /* 0x000ee20000300800 */
[----:B------:R-:W-:Y:S02]  /*8450*/  PLOP3.LUT P1, PT, PT, PT, UP1, 0x40, 0x0 ;  /* 0x000000000000781c */ /* 0x000fe40003f2e818 */
[C---:B------:R-:W-:Y:S02]  /*8460*/  ISETP.LT.OR P0, PT, R4.reuse, 0x1a, P0 ;  /* 0x0000001a0400780c */ /* 0x040fe40000701670 */
[----:B------:R-:W-:Y:S02]  /*8470*/  ISETP.GT.AND P1, PT, R3, 0x28, P1 ;  /* 0x000000280300780c */ /* 0x000fe40000f24270 */
[----:B------:R-:W-:Y:S02]  /*8480*/  FSEL R173, R169, -INF , !P0 ;  /* 0xff800000a9ad7808 */ /* 0x000fe40004000000 */
[----:B------:R-:W-:Y:S02]  /*8490*/  PLOP3.LUT P0, PT, PT, PT, UP2, 0x40, 0x0 ;  /* 0x000000000000781c */ /* 0x000fe40003f0e828 */
[C---:B------:R-:W-:Y:S02]  /*84a0*/  ISETP.LT.OR P1, PT, R4.reuse, 0x29, P1 ;  /* 0x000000290400780c */ /* 0x040fe40000f21670 */
[----:B------:R-:W-:Y:S02]  /*84b0*/  ISETP.GT.AND P0, PT, R3, 0x21, P0 ;  /* 0x000000210300780c */ /* 0x000fe40000704270 */
[----:B------:R-:W-:Y:S02]  /*84c0*/  FSEL R177, R23, -INF , !P1 ;  /* 0xff80000017b17808 */ /* 0x000fe40004800000 */
[----:B------:R-:W-:Y:S02]  /*84d0*/  ISETP.LT.OR P0, PT, R4, 0x22, P0 ;  /* 0x000000220400780c */ /* 0x000fe40000701670 */
[----:B-1----:R-:W-:Y:S02]  /*84e0*/  F2FP.PACK_AB R170, R16, R17 ;  /* 0x0000001110aa723e */ /* 0x002fe400000000ff */
[----:B------:R-:W-:Y:S01]  /*84f0*/  FSEL R179, R20, -INF , !P0 ;  /* 0xff80000014b37808 */ /* 0x000fe20004000000 */
[----:B------:R-:W-:Y:S01]  /*8500*/  FMUL.FTZ R20, R2, R140 ;  /* 0x0000008c02147220 */ /* 0x000fe20000410000 */
[----:B------:R-:W-:Y:S01]  /*8510*/  PLOP3.LUT P0, PT, PT, PT, UP0, 0x40, 0x0 ;  /* 0x000000000000781c */ /* 0x000fe20003f0e808 */
[----:B------:R-:W-:Y:S01]  /*8520*/  UISETP.GT.AND UP0, UPT, UR13, UR9, UPT ;  /* 0x000000090d00728c */ /* 0x000fe2000bf04270 */
[----:B------:R-:W-:Y:S01]  /*8530*/  MOV R140, R19 ;  /* 0x00000013008c7202 */ /* 0x000fe20000000f00 */
[----:B------:R-:W-:Y:S01]  /*8540*/  UIADD3 UR13, UR13, -0x1, URZ ;  /* 0xffffffff0d0d7890 */ /* 0x000fe2000fffe03f */
[----:B------:R-:W-:Y:S04]  /*8550*/  ISETP.GT.AND P0, PT, R3, 0x29, P0 ;  /* 0x000000290300780c */ /* 0x000fe80000704270 */
[----:B------:R-:W-:Y:S04]  /*8560*/  ISETP.LT.OR P0, PT, R4, 0x2a, P0 ;  /* 0x0000002a0400780c */ /* 0x000fe80000701670 */
[----:B------:R-:W-:Y:S01]  /*8570*/  FSEL R132, R22, -INF , !P0 ;  /* 0xff80000016847808 */ /* 0x000fe20004000000 */
[C---:B--2---:R-:W-:Y:S02]  /*8580*/  FFMA.FTZ R0, R2.reuse, R5, R8 ;  /* 0x0000000502007223 */ /* 0x044fe40000010008 */
[----:B------:R-:W-:Y:S01]  /*8590*/  FMUL.FTZ R8, R2, R152 ;  /* 0x0000009802087220 */ /* 0x000fe20000410000 */
[----:B------:R-:W-:Y:S01]  /*85a0*/  MOV R152, R24 ;  /* 0x0000001800987202 */ /* 0x000fe20000000f00 */
[----:B------:R-:W-:Y:S01]  /*85b0*/  FADD.FTZ R4, R18, R0 ;  /* 0x0000000012047221 */ /* 0x000fe20000010000 */
[----:B------:R-:W-:Y:S01]  /*85c0*/  FMNMX.FTZ R0, R6, R134, !PT ;  /* 0x0000008606007209 */ /* 0x000fe20007810000 */
[C---:B------:R-:W-:Y:S02]  /*85d0*/  FMUL.FTZ R24, R2.reuse, R136 ;  /* 0x0000008802187220 */ /* 0x040fe40000410000 */
[----:B------:R-:W-:Y:S01]  /*85e0*/  FMUL.FTZ R5, R2, R157 ;  /* 0x0000009d02057220 */ /* 0x000fe20000410000 */
[----:B------:R-:W-:Y:S01]  /*85f0*/  FMNMX.FTZ R0, R7, R0, !PT ;  /* 0x0000000007007209 */ /* 0x000fe20007810000 */
[----:B------:R-:W-:Y:S01]  /*8600*/  MUFU.EX2 R152, R152 ;  /* 0x0000009800987308 */ /* 0x000fe20000000800 */
[----:B------:R-:W-:Y:S02]  /*8610*/  MOV R157, R14 ;  /* 0x0000000e009d7202 */ /* 0x000fe40000000f00 */
[----:B------:R-:W-:Y:S04]  /*8620*/  FMNMX.FTZ R0, R10, R0, !PT ;  /* 0x000000000a007209 */ /* 0x000fe80007810000 */
        /* <DEDUP_REMOVED lines=12> */
[----:B-1----:R-:W-:Y:S01]  /*86f0*/  FMNMX.FTZ R3, R0, R3, !PT ;  /* 0x0000000300037209 */ /* 0x002fe20007810000 */
[----:B------:R-:W-:Y:S02]  /*8700*/  FADD.FTZ R0, R17, R4 ;  /* 0x0000000411007221 */ /* 0x000fe40000010000 */
[----:B------:R-:W-:Y:S01]  /*8710*/  FMUL.FTZ R4, R2, R156 ;  /* 0x0000009c02047220 */ /* 0x000fe20000410000 */
[C---:B------:R-:W-:Y:S01]  /*8720*/  FSETP.NEU.FTZ.AND P0, PT, R3.reuse, -INF , PT ;  /* 0xff8000000300780b */ /* 0x040fe20003f1d000 */
[----:B------:R-:W-:Y:S01]  /*8730*/  FADD.FTZ R11, R16, R0 ;  /* 0x00000000100b7221 */ /* 0x000fe20000010000 */
[----:B------:R-:W-:Y:S01]  /*8740*/  MOV R156, R27 ;  /* 0x0000001b009c7202 */ /* 0x000fe20000000f00 */
[C---:B------:R-:W-:Y:S01]  /*8750*/  FMUL.FTZ R16, R2.reuse, R144 ;  /* 0x0000009002107220 */ /* 0x040fe20000410000 */
[C---:B------:R-:W-:Y:S01]  /*8760*/  FSEL R0, R3.reuse, RZ, P0 ;  /* 0x000000ff03007208 */ /* 0x040fe20000000000 */
[----:B------:R-:W-:Y:S01]  /*8770*/  FMUL.FTZ R17, R2, R145 ;  /* 0x0000009102117220 */ /* 0x000fe20000410000 */
[----:B------:R-:W-:Y:S02]  /*8780*/  MOV R145, R26 ;  /* 0x0000001a00917202 */ /* 0x000fe40000000f00 */
[----:B------:R-:W-:Y:S01]  /*8790*/  MOV R149, R11 ;  /* 0x0000000b00957202 */ /* 0x000fe20000000f00 */
[----:B------:R-:W-:Y:S01]  /*87a0*/  FADD.FTZ R0, -R0, R134 ;  /* 0x0000008600007221 */ /* 0x000fe20000010100 */
[----:B------:R-:W-:Y:S01]  /*87b0*/  MUFU.EX2 R156, R156 ;  /* 0x0000009c009c7308 */ /* 0x000fe20000000800 */
[----:B------:R-:W-:Y:S02]  /*87c0*/  FMUL.FTZ R134, R3, c[0x0][0x2d0] ;  /* 0x0000b40003867a20 */ /* 0x000fe40000410000 */
[----:B------:R-:W-:Y:S03]  /*87d0*/  FMUL.FTZ R0, R0, c[0x0][0x2d0] ;  /* 0x0000b40000007a20 */ /* 0x000fe60000410000 */
[----:B------:R-:W-:Y:S02]  /*87e0*/  FSEL R134, R134, RZ, P0 ;  /* 0x000000ff86867208 */ /* 0x000fe40000000000 */
[----:B------:R-:W-:Y:S02]  /*87f0*/  PLOP3.LUT P0, PT, PT, PT, UP0, 0x80, 0x0 ;  /* 0x000000000000781c */ /* 0x000fe40003f0f008 */
[----:B------:R-:W1:Y:S01]  /*8800*/  MUFU.EX2 R0, R0 ;  /* 0x0000000000007308 */ /* 0x000e620000000800 */
[--C-:B------:R-:W-:Y:S02]  /*8810*/  FFMA.FTZ R169, R6, c[0x0][0x2d0], -R134.reuse ;  /* 0x0000b40006a97a23 */ /* 0x100fe40000010886 */
[--C-:B------:R-:W-:Y:S02]  /*8820*/  FFMA.FTZ R7, R7, c[0x0][0x2d0], -R134.reuse ;  /* 0x0000b40007077a23 */ /* 0x100fe40000010886 */
[--C-:B------:R-:W-:Y:S05]  /*8830*/  FFMA.FTZ R2, R10, c[0x0][0x2d0], -R134.reuse ;  /* 0x0000b4000a027a23 */ /* 0x100fea0000010886 */
[----:B------:R-:W3:Y:S10]  /*8840*/  MUFU.EX2 R169, R169 ;  /* 0x000000a900a97308 */ /* 0x000ef40000000800 */
[----:B------:R-:W2:Y:S01]  /*8850*/  MUFU.EX2 R144, R7 ;  /* 0x0000000700907308 */ /* 0x000ea20000000800 */
[C---:B-1----:R-:W-:Y:S02]  /*8860*/  FMUL.FTZ R26, R0.reuse, R138 ;  /* 0x0000008a001a7220 */ /* 0x042fe40000410000 */
[C---:B------:R-:W-:Y:S02]  /*8870*/  FMUL.FTZ R27, R0.reuse, R139 ;  /* 0x0000008b001b7220 */ /* 0x040fe40000410000 */
[----:B------:R-:W1:Y:S01]  /*8880*/  LDSM.16.MT88.4 R136, [R236+0x4080] ;  /* 0x00408000ec88783b */ /* 0x000e620000004200 */
[C---:B------:R-:W-:Y:S02]  /*8890*/  FMUL.FTZ R11, R0.reuse, R155 ;  /* 0x0000009b000b7220 */ /* 0x040fe40000410000 */
[C---:B------:R-:W-:Y:S02]  /*88a0*/  FMUL.FTZ R22, R0.reuse, R142 ;  /* 0x0000008e00167220 */ /* 0x040fe40000410000 */
[C---:B------:R-:W-:Y:S02]  /*88b0*/  FMUL.FTZ R23, R0.reuse, R143 ;  /* 0x0000008f00177220 */ /* 0x040fe40000410000 */
[C---:B------:R-:W-:Y:S01]  /*88c0*/  FMUL.FTZ R6, R0.reuse, R158 ;  /* 0x0000009e00067220 */ /* 0x040fe20000410000 */
[----:B------:R-:W-:Y:S01]  /*88d0*/  MOV R158, R145 ;  /* 0x00000091009e7202 */ /* 0x000fe20000000f00 */
[C---:B------:R-:W-:Y:S01]  /*88e0*/  FMUL.FTZ R10, R0.reuse, R154 ;  /* 0x0000009a000a7220 */ /* 0x040fe20000410000 */
[----:B------:R-:W-:Y:S01]  /*88f0*/  MOV R154, R149 ;  /* 0x00000095009a7202 */ /* 0x000fe20000000f00 */
[C---:B------:R-:W-:Y:S01]  /*8900*/  FMUL.FTZ R14, R0.reuse, R150 ;  /* 0x00000096000e7220 */ /* 0x040fe20000410000 */
[----:B------:R-:W-:Y:S01]  /*8910*/  MUFU.EX2 R145, R157 ;  /* 0x0000009d00917308 */ /* 0x000fe20000000800 */
[C---:B------:R-:W-:Y:S02]  /*8920*/  FMUL.FTZ R15, R0.reuse, R151 ;  /* 0x00000097000f7220 */ /* 0x040fe40000410000 */
[----:B---3--:R-:W-:Y:S01]  /*8930*/  FFMA.FTZ R151, R0, R141, R169 ;  /* 0x0000008d00977223 */ /* 0x008fe200000100a9 */
[----:B--2---:R-:W-:Y:S01]  /*8940*/  F2FP.PACK_AB R169, R144, R169 ;  /* 0x000000a990a9723e */ /* 0x004fe200000000ff */
[C---:B------:R-:W-:Y:S01]  /*8950*/  FMUL.FTZ R7, R0.reuse, R159 ;  /* 0x0000009f00077220 */ /* 0x040fe20000410000 */
[----:B------:R-:W-:Y:S01]  /*8960*/  MOV R159, R140 ;  /* 0x0000008c009f7202 */ /* 0x000fe20000000f00 */
[C---:B------:R-:W-:Y:S01]  /*8970*/  FMUL.FTZ R18, R0.reuse, R146 ;  /* 0x0000009200127220 */ /* 0x040fe20000410000 */
[----:B------:R-:W-:Y:S01]  /*8980*/  LDSM.16.MT88.4 R140, [R236+0x4880] ;  /* 0x00488000ec8c783b */ /* 0x000fe20000004200 */
[C---:B------:R-:W-:Y:S01]  /*8990*/  FMUL.FTZ R19, R0.reuse, R147 ;  /* 0x0000009300137220 */ /* 0x040fe20000410000 */
[----:B------:R-:W-:Y:S01]  /*89a0*/  MUFU.EX2 R157, R174 ;  /* 0x000000ae009d7308 */ /* 0x000fe20000000800 */
[C---:B------:R-:W-:Y:S02]  /*89b0*/  FMUL.FTZ R30, R0.reuse, R30 ;  /* 0x0000001e001e7220 */ /* 0x040fe40000410000 */
[C---:B------:R-:W-:Y:S02]  /*89c0*/  FMUL.FTZ R31, R0.reuse, R31 ;  /* 0x0000001f001f7220 */ /* 0x040fe40000410000 */
        /* <DEDUP_REMOVED lines=52> */
[--C-:B------:R-:W-:Y:S02]  /*8d10*/  FFMA.FTZ R0, R171, c[0x0][0x2d0], -R134.reuse ;  /* 0x0000b400ab007a23 */ /* 0x100fe40000010886 */
[----:B------:R-:W-:Y:S02]  /*8d20*/  FADD.FTZ R144, R144, R151 ;  /* 0x0000009790907221 */ /* 0x000fe40000010000 */
[----:B------:R-:W2:Y:S02]  /*8d30*/  MUFU.EX2 R146, R0 ;  /* 0x0000000000927308 */ /* 0x000ea40000000800 */
[----:B--2---:R-:W-:Y:S01]  /*8d40*/  F2FP.PACK_AB R171, R146, R147 ;  /* 0x0000009392ab723e */ /* 0x004fe200000000ff */
[--C-:B------:R-:W-:Y:S07]  /*8d50*/  FFMA.FTZ R0, R176, c[0x0][0x2d0], -R134.reuse ;  /* 0x0000b400b0007a23 */ /* 0x100fee0000010886 */
[----:B------:R-:W-:Y:S01]  /*8d60*/  MUFU.EX2 R176, R159 ;  /* 0x0000009f00b07308 */ /* 0x000fe20000000800 */
[C---:B-1----:R-:W-:Y:S09]  /*8d70*/  HMMA.16816.F32 R4, R168.reuse, R136, R4 ;  /* 0x00000088a804723c */ /* 0x042ff20000001804 */
[----:B------:R1:W-:Y:S01]  /*8d80*/  MUFU.EX2 R149, R0 ;  /* 0x0000000000957308 */ /* 0x0003e20000000800 */
[C---:B------:R-:W-:Y:S01]  /*8d90*/  HMMA.16816.F32 R8, R168.reuse, R138, R8 ;  /* 0x0000008aa808723c */ /* 0x040fe20000001808 */
[----:B------:R-:W2:Y:S02]  /*8da0*/  LDSM.16.MT88.4 R136, [R237+0x4080] ;  /* 0x00408000ed88783b */ /* 0x000ea40000004200 */
[--C-:B-1----:R-:W-:Y:S06]  /*8db0*/  FFMA.FTZ R0, R175, c[0x0][0x2d0], -R134.reuse ;  /* 0x0000b400af007a23 */ /* 0x102fec0000010886 */
[----:B------:R1:W3:Y:S01]  /*8dc0*/  MUFU.EX2 R150, R0 ;  /* 0x0000000000967308 */ /* 0x0002e20000000800 */
[C---:B--2---:R-:W-:Y:S08]  /*8dd0*/  HMMA.16816.F32 R12, R168.reuse, R136, R12 ;  /* 0x00000088a80c723c */ /* 0x044ff0000000180c */
[C---:B------:R-:W-:Y:S01]  /*8de0*/  HMMA.16816.F32 R16, R168.reuse, R138, R16 ;  /* 0x0000008aa810723c */ /* 0x040fe20000001810 */
[----:B------:R-:W2:Y:S03]  /*8df0*/  LDSM.16.MT88.4 R136, [R240+0x4080] ;  /* 0x00408000f088783b */ /* 0x000ea60000004200 */
[--C-:B-1----:R-:W-:Y:S04]  /*8e00*/  FFMA.FTZ R0, R172, c[0x0][0x2d0], -R134.reuse ;  /* 0x0000b400ac007a23 */ /* 0x102fe80000010886 */
[----:B------:R1:W-:Y:S04]  /*8e10*/  MUFU.EX2 R148, R0 ;  /* 0x0000000000947308 */ /* 0x0003e80000000800 */
[----:B-1----:R-:W-:Y:S06]  /*8e20*/  FFMA.FTZ R0, R173, c[0x0][0x2d0], -R134 ;  /* 0x0000b400ad007a23 */ /* 0x002fec0000010886 */
[----:B------:R1:W4:Y:S01]  /*8e30*/  MUFU.EX2 R174, R0 ;  /* 0x0000000000ae7308 */ /* 0x0003220000000800 */
[C---:B--2---:R-:W-:Y:S08]  /*8e40*/  HMMA.16816.F32 R20, R168.reuse, R136, R20 ;  /* 0x00000088a814723c */ /* 0x044ff00000001814 */
[C---:B------:R-:W-:Y:S01]  /*8e50*/  HMMA.16816.F32 R24, R168.reuse, R138, R24 ;  /* 0x0000008aa818723c */ /* 0x040fe20000001818 */
[----:B------:R-:W2:Y:S03]  /*8e60*/  LDSM.16.MT88.4 R136, [R239+0x4080] ;  /* 0x00408000ef88783b */ /* 0x000ea60000004200 */
[----:B-1----:R-:W-:Y:S02]  /*8e70*/  FADD.FTZ R0, R2, R154 ;  /* 0x0000009a02007221 */ /* 0x002fe40000010000 */
[----:B------:R-:W1:Y:S02]  /*8e80*/  MUFU.EX2 R154, R158 ;  /* 0x0000009e009a7308 */ /* 0x000e640000000800 */
[----:B------:R-:W-:Y:S04]  /*8e90*/  FADD.FTZ R151, R145, R0 ;  /* 0x0000000091977221 */ /* 0x000fe80000010000 */
[----:B------:R-:W-:Y:S01]  /*8ea0*/  FADD.FTZ R0, R147, R144 ;  /* 0x0000009093007221 */ /* 0x000fe20000010000 */
[C---:B--2---:R-:W-:Y:S08]  /*8eb0*/  HMMA.16816.F32 R28, R168.reuse, R136, R28 ;  /* 0x00000088a81c723c */ /* 0x044ff0000000181c */
[C---:B------:R-:W-:Y:S01]  /*8ec0*/  HMMA.16816.F32 R32, R168.reuse, R138, R32 ;  /* 0x0000008aa820723c */ /* 0x040fe20000001820 */
[----:B------:R-:W2:Y:S07]  /*8ed0*/  LDSM.16.MT88.4 R136, [R236+0x5880] ;  /* 0x00588000ec88783b */ /* 0x000eae0000004200 */
        /* <DEDUP_REMOVED lines=33> */
[C---:B--2---:R-:W-:Y:S07]  /*90f0*/  HMMA.16816.F32 R124, R168.reuse, R136, R124 ;  /* 0x00000088a87c723c */ /* 0x044fee000000187c */
[----:B------:R-:W-:Y:S01]  /*9100*/  F2FP.PACK_AB R136, R145, R2 ;  /* 0x000000029188723e */ /* 0x000fe200000000ff */
[----:B------:R-:W-:Y:S04]  /*9110*/  HMMA.16816.F32 R128, R168, R138, R128 ;  /* 0x0000008aa880723c */ /* 0x000fe80000001880 */
[----:B---3--:R-:W-:Y:S01]  /*9120*/  F2FP.PACK_AB R137, R150, R149 ;  /* 0x000000959689723e */ /* 0x008fe200000000ff */
[----:B------:R-:W-:Y:S02]  /*9130*/  FADD.FTZ R2, R146, R0 ;  /* 0x0000000092027221 */ /* 0x000fe40000010000 */
[----:B------:R-:W-:Y:S01]  /*9140*/  F2FP.PACK_AB R138, R157, R156 ;  /* 0x0000009c9d8a723e */ /* 0x000fe200000000ff */
[----:B------:R-:W-:Y:S01]  /*9150*/  LDSM.16.MT88.4 R144, [R239+0x9080] ;  /* 0x00908000ef90783b */ /* 0x000fe20000004200 */
[----:B----4-:R-:W-:Y:S03]  /*9160*/  F2FP.PACK_AB R139, R174, R148 ;  /* 0x00000094ae8b723e */ /* 0x010fe600000000ff */
[----:B------:R-:W-:Y:S01]  /*9170*/  FFMA.FTZ R0, R178, c[0x0][0x2d0], -R134 ;  /* 0x0000b400b2007a23 */ /* 0x000fe20000010886 */
[----:B-1----:R-:W-:Y:S01]  /*9180*/  MOV R178, R154 ;  /* 0x0000009a00b27202 */ /* 0x002fe20000000f00 */
[----:B------:R-:W-:Y:S02]  /*9190*/  FADD.FTZ R2, R149, R2 ;  /* 0x0000000295027221 */ /* 0x000fe40000010000 */
[C---:B------:R-:W-:Y:S01]  /*91a0*/  HMMA.16816.F32 R4, R136.reuse, R140, R4 ;  /* 0x0000008c8804723c */ /* 0x040fe20000001804 */
[----:B------:R1:W-:Y:S04]  /*91b0*/  MUFU.EX2 R172, R0 ;  /* 0x0000000000ac7308 */ /* 0x0003e80000000800 */
[----:B------:R-:W-:Y:S03]  /*91c0*/  FADD.FTZ R2, R150, R2 ;  /* 0x0000000296027221 */ /* 0x000fe60000010000 */
[C---:B------:R-:W-:Y:S01]  /*91d0*/  HMMA.16816.F32 R8, R136.reuse, R142, R8 ;  /* 0x0000008e8808723c */ /* 0x040fe20000001808 */
[----:B------:R-:W2:Y:S03]  /*91e0*/  LDSM.16.MT88.4 R140, [R237+0x4880] ;  /* 0x00488000ed8c783b */ /* 0x000ea60000004200 */
[--C-:B-1----:R-:W-:Y:S01]  /*91f0*/  FFMA.FTZ R0, R179, c[0x0][0x2d0], -R134.reuse ;  /* 0x0000b400b3007a23 */ /* 0x102fe20000010886 */
[----:B------:R-:W-:Y:S03]  /*9200*/  MOV R179, R153 ;  /* 0x0000009900b37202 */ /* 0x000fe60000000f00 */
[----:B------:R1:W3:Y:S01]  /*9210*/  MUFU.EX2 R173, R0 ;  /* 0x0000000000ad7308 */ /* 0x0002e20000000800 */
[----:B------:R-:W-:Y:S01]  /*9220*/  F2FP.PACK_AB R170, R178, R179 ;  /* 0x000000b3b2aa723e */ /* 0x000fe200000000ff */
[C---:B--2---:R-:W-:Y:S03]  /*9230*/  HMMA.16816.F32 R12, R136.reuse, R140, R12 ;  /* 0x0000008c880c723c */ /* 0x044fe6000000180c */
[--C-:B-1----:R-:W-:Y:S01]  /*9240*/  FFMA.FTZ R0, R177, c[0x0][0x2d0], -R134.reuse ;  /* 0x0000b400b1007a23 */ /* 0x102fe20000010886 */
[----:B------:R-:W-:Y:S01]  /*9250*/  MOV R177, R152 ;  /* 0x0000009800b17202 */ /* 0x000fe20000000f00 */
[----:B------:R-:W-:Y:S01]  /*9260*/  FFMA.FTZ R134, R132, c[0x0][0x2d0], -R134 ;  /* 0x0000b40084867a23 */ /* 0x000fe20000010886 */
[----:B------:R-:W-:Y:S02]  /*9270*/  LDSM.16.MT88.4 R152, [R236+0x5080] ;  /* 0x00508000ec98783b */ /* 0x000fe40000004200 */
[C---:B------:R-:W-:Y:S01]  /*9280*/  HMMA.16816.F32 R16, R136.reuse, R142, R16 ;  /* 0x0000008e8810723c */ /* 0x040fe20000001810 */
[----:B------:R1:W-:Y:S03]  /*9290*/  MUFU.EX2 R132, R0 ;  /* 0x0000000000847308 */ /* 0x0003e60000000800 */
[----:B------:R-:W-:Y:S02]  /*92a0*/  F2FP.PACK_AB R168, R177, R176 ;  /* 0x000000b0b1a8723e */ /* 0x000fe400000000ff */
[----:B---3--:R-:W-:Y:S01]  /*92b0*/  F2FP.PACK_AB R169, R173, R172 ;  /* 0x000000acada9723e */ /* 0x008fe200000000ff */
[----:B------:R-:W2:Y:S04]  /*92c0*/  LDSM.16.MT88.4 R140, [R240+0x4880] ;  /* 0x00488000f08c783b */ /* 0x000ea80000004200 */
[----:B------:R-:W3:Y:S01]  /*92d0*/  MUFU.EX2 R134, R134 ;  /* 0x0000008600867308 */ /* 0x000ee20000000800 */
[----:B-1----:R-:W-:Y:S04]  /*92e0*/  FADD.FTZ R0, R156, R151 ;  /* 0x000000979c007221 */ /* 0x002fe80000010000 */
[----:B------:R-:W-:Y:S02]  /*92f0*/  FADD.FTZ R175, R157, R0 ;  /* 0x000000009daf7221 */ /* 0x000fe40000010000 */
[----:B------:R-:W-:Y:S02]  /*9300*/  FADD.FTZ R0, R148, R2 ;  /* 0x0000000294007221 */ /* 0x000fe40000010000 */
[----:B------:R-:W-:Y:S01]  /*9310*/  FADD.FTZ R2, R176, R175 ;  /* 0x000000afb0027221 */ /* 0x000fe20000010000 */
[----:B---3--:R-:W-:Y:S01]  /*9320*/  F2FP.PACK_AB R171, R134, R132 ;  /* 0x0000008486ab723e */ /* 0x008fe200000000ff */
[----:B------:R-:W-:Y:S02]  /*9330*/  FADD.FTZ R0, R174, R0 ;  /* 0x00000000ae007221 */ /* 0x000fe40000010000 */
[----:B------:R-:W-:Y:S02]  /*9340*/  FADD.FTZ R2, R177, R2 ;  /* 0x00000002b1027221 */ /* 0x000fe40000010000 */
[----:B------:R-:W-:Y:S02]  /*9350*/  FADD.FTZ R0, R172, R0 ;  /* 0x00000000ac007221 */ /* 0x000fe40000010000 */
[----:B------:R-:W-:Y:S02]  /*9360*/  FADD.FTZ R2, R179, R2 ;  /* 0x00000002b3027221 */ /* 0x000fe40000010000 */
[----:B------:R-:W-:Y:S01]  /*9370*/  FADD.FTZ R0, R173, R0 ;  /* 0x00000000ad007221 */ /* 0x000fe20000010000 */
[C---:B--2---:R-:W-:Y:S03]  /*9380*/  HMMA.16816.F32 R20, R136.reuse, R140, R20 ;  /* 0x0000008c8814723c */ /* 0x044fe60000001814 */
[----:B------:R-:W-:Y:S01]  /*9390*/  FADD.FTZ R0, R132, R0 ;  /* 0x0000000084007221 */ /* 0x000fe20000010000 */
[-C--:B------:R-:W-:Y:S03]  /*93a0*/  MOV R132, R3.reuse ;  /* 0x0000000300847202 */ /* 0x080fe60000000f00 */
[----:B------:R-:W-:Y:S01]  /*93b0*/  FADD.FTZ R0, R134, R0 ;  /* 0x0000000086007221 */ /* 0x000fe20000010000 */
[C---:B------:R-:W-:Y:S01]  /*93c0*/  HMMA.16816.F32 R24, R136.reuse, R142, R24 ;  /* 0x0000008e8818723c */ /* 0x040fe20000001818 */
[----:B------:R-:W1:Y:S03]  /*93d0*/  LDSM.16.MT88.4 R140, [R239+0x4880] ;  /* 0x00488000ef8c783b */ /* 0x000e660000004200 */
[----:B------:R-:W-:Y:S04]  /*93e0*/  MOV R134, R3 ;  /* 0x0000000300867202 */ /* 0x000fe80000000f00 */
        /* <DEDUP_REMOVED lines=34> */
[C---:B------:R-:W-:Y:S08]  /*9610*/  HMMA.16816.F32 R120, R136.reuse, R142, R120 ;  /* 0x0000008e8878723c */ /* 0x040ff00000001878 */
[C---:B------:R-:W-:Y:S08]  /*9620*/  HMMA.16816.F32 R124, R136.reuse, R144, R124 ;  /* 0x00000090887c723c */ /* 0x040ff0000000187c */
[----:B------:R-:W-:Y:S01]  /*9630*/  HMMA.16816.F32 R128, R136, R146, R128 ;  /* 0x000000928880723c */ /* 0x000fe20000001880 */
[----:B------:R-:W1:Y:S07]  /*9640*/  LDSM.16.MT88.4 R144, [R237+0x5080] ;  /* 0x00508000ed90783b */ /* 0x000e6e0000004200 */
[C---:B------:R-:W-:Y:S01]  /*9650*/  HMMA.16816.F32 R156, R168.reuse, R152, R4 ;  /* 0x00000098a89c723c */ /* 0x040fe20000001804 */
[----:B------:R-:W2:Y:S07]  /*9660*/  LDSM.16.MT88.4 R136, [R240+0x5080] ;  /* 0x00508000f088783b */ /* 0x000eae0000004200 */
[C---:B------:R-:W-:Y:S01]  /*9670*/  HMMA.16816.F32 R152, R168.reuse, R154, R8 ;  /* 0x0000009aa898723c */ /* 0x040fe20000001808 */
[----:B------:R-:W3:Y:S08]  /*9680*/  LDSM.16.MT88.4 R4, [R239+0x5080] ;  /* 0x00508000ef04783b */ /* 0x000ef00000004200 */
[----:B------:R-:W4:Y:S01]  /*9690*/  LDSM.16.MT88.4 R8, [R236+0x6880] ;  /* 0x00688000ec08783b */ /* 0x000f220000004200 */
[C---:B-1----:R-:W-:Y:S07]  /*96a0*/  HMMA.16816.F32 R148, R168.reuse, R144, R12 ;  /* 0x00000090a894723c */ /* 0x042fee000000180c */
[----:B------:R-:W1:Y:S01]  /*96b0*/  LDSM.16.MT88.4 R12, [R237+0x6880] ;  /* 0x00688000ed0c783b */ /* 0x000e620000004200 */
[C---:B------:R-:W-:Y:S08]  /*96c0*/  HMMA.16816.F32 R144, R168.reuse, R146, R16 ;  /* 0x00000092a890723c */ /* 0x040ff00000001810 */
[C---:B--2---:R-:W-:Y:S08]  /*96d0*/  HMMA.16816.F32 R140, R168.reuse, R136, R20 ;  /* 0x00000088a88c723c */ /* 0x044ff00000001814 */
[C---:B------:R-:W-:Y:S08]  /*96e0*/  HMMA.16816.F32 R136, R168.reuse, R138, R24 ;  /* 0x0000008aa888723c */ /* 0x040ff00000001818 */
[C---:B---3--:R-:W-:Y:S08]  /*96f0*/  HMMA.16816.F32 R28, R168.reuse, R4, R28 ;  /* 0x00000004a81c723c */ /* 0x048ff0000000181c */
[C---:B------:R-:W-:Y:S01]  /*9700*/  HMMA.16816.F32 R32, R168.reuse, R6, R32 ;  /* 0x00000006a820723c */ /* 0x040fe20000001820 */
[----:B------:R-:W2:Y:S07]  /*9710*/  LDSM.16.MT88.4 R4, [R240+0x6880] ;  /* 0x00688000f004783b */ /* 0x000eae0000004200 */
[C---:B----4-:R-:W-:Y:S08]  /*9720*/  HMMA.16816.F32 R36, R168.reuse, R8, R36 ;  /* 0x00000008a824723c */ /* 0x050ff00000001824 */
[C---:B------:R-:W-:Y:S01]  /*9730*/  HMMA.16816.F32 R40, R168.reuse, R10, R40 ;  /* 0x0000000aa828723c */ /* 0x040fe20000001828 */
[----:B------:R-:W3:Y:S07]  /*9740*/  LDSM.16.MT88.4 R8, [R239+0x6880] ;  /* 0x00688000ef08783b */ /* 0x000eee0000004200 */
        /* <DEDUP_REMOVED lines=25> */
[C---:B------:R-:W-:Y:S08]  /*98e0*/  HMMA.16816.F32 R112, R168.reuse, R10, R112 ;  /* 0x0000000aa870723c */ /* 0x040ff00000001870 */
[C---:B-1----:R-:W-:Y:S08]  /*98f0*/  HMMA.16816.F32 R116, R168.reuse, R12, R116 ;  /* 0x0000000ca874723c */ /* 0x042ff00000001874 */
[C---:B------:R-:W-:Y:S08]  /*9900*/  HMMA.16816.F32 R120, R168.reuse, R14, R120 ;  /* 0x0000000ea878723c */ /* 0x040ff00000001878 */
[C---:B--2---:R-:W-:Y:S07]  /*9910*/  HMMA.16816.F32 R124, R168.reuse, R4, R124 ;  /* 0x00000004a87c723c */ /* 0x044fee000000187c */
[----:B------:R-:W-:Y:S01]  /*9920*/  FADD.FTZ R4, R178, R2 ;  /* 0x00000002b2047221 */ /* 0x000fe20000010000 */
[----:B------:R-:W-:Y:S04]  /*9930*/  HMMA.16816.F32 R128, R168, R6, R128 ;  /* 0x00000006a880723c */ /* 0x000fe80000001880 */
[----:B------:R1:W-:Y:S01]  /*9940*/  STL [R1+0x20], R4 ;  /* 0x0000200401007387 */ /* 0x0003e20000100800 */
[----:B------:R-:W-:Y:S03]  /*9950*/  MOV R2, R133 ;  /* 0x0000008500027202 */ /* 0x000fe60000000f00 */
[----:B------:R1:W-:Y:S01]  /*9960*/  STL [R1+0x24], R0 ;  /* 0x0000240001007387 */ /* 0x0003e20000100800 */
[----:B------:R-:W-:-:S05]  /*9970*/  @P0 BRA `(.L_x_187) ;  /* 0xffffc25000000947 */ /* 0x000fca000383ffff */
.L_x_176:
[----:B------:R-:W2:Y:S01]  /*9980*/  S2UR UR9, SR_CTAID.X ;  /* 0x00000000000979c3 */ /* 0x000ea20000002500 */
[----:B------:R-:W-:-:S02]  /*9990*/  UISETP.NE.AND UP1, UPT, UR18, URZ, UPT ;  /* 0x0000003f1200728c */ /* 0x000fc4000bf25270 */
[----:B------:R-:W-:Y:S02]  /*99a0*/  UISETP.NE.AND UP0, UPT, UR17, URZ, UPT ;  /* 0x0000003f1100728c */ /* 0x000fe4000bf05270 */
[----:B------:R-:W-:-:S04]  /*99b0*/  ULDC.64 UR4, c[0x0][0x2c8] ;  /* 0x0000b20000047ab9 */ /* 0x000fc80000000a00 */
[----:B------:R-:W-:Y:S01]  /*99c0*/  PLOP3.LUT P0, PT, PT, PT, UP0, 0x40, 0x0 ;  /* 0x000000000000781c */ /* 0x000fe20003f0e808 */
[----:B--2---:R-:W-:-:S04]  /*99d0*/  ULEA UR9, UR9, 0x7f, 0x7 ;  /* 0x0000007f09097891 */ /* 0x004fc8000f8e383f */
[----:B------:R-:W-:-:S03]  /*99e0*/  UIMAD.WIDE.U32 UR10, UR9, UR4, URZ ;  /* 0x00000004090a72a5 */ /* 0x000fc6000f8e003f */
[----:B------:R-:W-:Y:S02]  /*99f0*/  ULDC UR4, c[0x0][0x168] ;  /* 0x00005a0000047ab9 */ /* 0x000fe40000000800 */
[----:B------:R-:W-:Y:S02]  /*9a00*/  @UP1 USHF.R.U32.HI UR9, URZ, UR5, UR11 ;  /* 0x000000053f091299 */ /* 0x000fe4000801160b */
[----:B------:R-:W-:Y:S02]  /*9a10*/  UIADD3 UR4, -UR4, 0x1, URZ ;  /* 0x0000000104047890 */ /* 0x000fe4000fffe13f */
[----:B------:R-:W-:Y:S02]  /*9a20*/  ULDC UR5, c[0x0][0x1d0] ;  /* 0x0000740000057ab9 */ /* 0x000fe40000000800 */
[----:B------:R-:W-:-:S03]  /*9a30*/  UIADD3 UR10, UR9, UR5, UR4 ;  /* 0x00000005090a7290 */ /* 0x000fc6000fffe004 */
[----:B------:R-:W-:Y:S02]  /*9a40*/  ULDC UR9, c[0x0][0x324] ;  /* 0x0000c90000097ab9 */ /* 0x000fe40000000800 */
[----:B------:R-:W-:Y:S01]  /*9a50*/  UIADD3 UR9, UR10, -UR9, URZ ;  /* 0x800000090a097290 */ /* 0x000fe2000fffe03f */
[----:B------:R-:W-:Y:S05]  /*9a60*/  @P0 BRA `(.L_x_188) ;  /* 0x0000016000000947 */ /* 0x000fea0003800000 */
[----:B------:R-:W-:-:S06]  /*9a70*/  UISETP.GT.AND UP0, UPT, UR10, -0x1, UPT ;  /* 0xffffffff0a00788c */ /* 0x000fcc000bf04270 */
[----:B------:R-:W-:-:S13]  /*9a80*/  PLOP3.LUT P0, PT, PT, PT, UP0, 0x80, 0x0 ;  /* 0x000000000000781c */ /* 0x000fda0003f0f008 */
[----:B------:R-:W-:Y:S05]  /*9a90*/  @P0 BRA `(.L_x_189) ;  /* 0x0000009000000947 */ /* 0x000fea0003800000 */
[----:B------:R-:W-:Y:S02]  /*9aa0*/  ULDC UR4, c[0x0][0x32c] ;  /* 0x0000cb0000047ab9 */ /* 0x000fe40000000800 */
[----:B------:R-:W-:Y:S02]  /*9ab0*/  UISETP.NE.AND UP0, UPT, UR4, 0x1, UPT ;  /* 0x000000010400788c */ /* 0x000fe4000bf05270 */
[----:B------:R-:W-:Y:S02]  /*9ac0*/  ULOP3.LUT UR10, URZ, UR10, URZ, 0x33, !UPT ;  /* 0x0000000a3f0a7292 */ /* 0x000fe4000f8e333f */
[----:B------:R-:W-:Y:S02]  /*9ad0*/  ULDC.64 UR4, c[0x0][0x330] ;  /* 0x0000cc0000047ab9 */ /* 0x000fe40000000a00 */
[----:B------:R-:W-:-:S07]  /*9ae0*/  UIMAD.WIDE.U32 UR14, UR10, UR4, URZ ;  /* 0x000000040a0e72a5 */ /* 0x000fce000f8e003f */
[----:B------:R-:W-:Y:S02]  /*9af0*/  @UP0 UMOV UR11, UR15 ;  /* 0x0000000f000b0c82 */ /* 0x000fe40008000000 */
[----:B------:R-:W-:-:S04]  /*9b00*/  @UP0 USHF.R.U32.HI UR10, URZ, UR5, UR11 ;  /* 0x000000053f0a0299 */ /* 0x000fc8000801160b */
[----:B------:R-:W-:Y:S01]  /*9b10*/  ULOP3.LUT UR10, URZ, UR10, URZ, 0x33, !UPT ;  /* 0x0000000a3f0a7292 */ /* 0x000fe2000f8e333f */
[----:B------:R-:W-:Y:S05]  /*9b20*/  BRA `(.L_x_190) ;  /* 0x0000006000007947 */ /* 0x000fea0003800000 */
.L_x_189:
[----:B------:R-:W-:Y:S02]  /*9b30*/  ULDC UR4, c[0x0][0x32c] ;  /* 0x0000cb0000047ab9 */ /* 0x000fe40000000800 */
[----:B------:R-:W-:-:S03]  /*9b40*/  UISETP.NE.AND UP0, UPT, UR4, 0x1, UPT ;  /* 0x000000010400788c */ /* 0x000fc6000bf05270 */
[----:B------:R-:W-:Y:S02]  /*9b50*/  ULDC.64 UR4, c[0x0][0x330] ;  /* 0x0000cc0000047ab9 */ /* 0x000fe40000000a00 */
[----:B------:R-:W-:-:S07]  /*9b60*/  UIMAD.WIDE.U32 UR14, UR10, UR4, URZ ;  /* 0x000000040a0e72a5 */ /* 0x000fce000f8e003f */
[----:B------:R-:W-:Y:S02]  /*9b70*/  @UP0 UMOV UR11, UR15 ;  /* 0x0000000f000b0c82 */ /* 0x000fe40008000000 */
[----:B------:R-:W-:Y:S02]  /*9b80*/  @UP0 USHF.R.U32.HI UR10, URZ, UR5, UR11 ;  /* 0x000000053f0a0299 */ /* 0x000fe4000801160b */
.L_x_190:
[----:B------:R-:W-:Y:S02]  /*9b90*/  ULDC UR4, c[0x0][0x32c] ;  /* 0x0000cb0000047ab9 */ /* 0x000fe40000000800 */
[----:B------:R-:W-:-:S04]  /*9ba0*/  UIMAD UR4, UR10, UR4, URZ ;  /* 0x000000040a0472a4 */ /* 0x000fc8000f8e023f */
[----:B------:R-:W-:-:S04]  /*9bb0*/  UISETP.LT.AND UP0, UPT, UR9, UR4, UPT ;  /* 0x000000040900728c */ /* 0x000fc8000bf01270 */
[----:B------:R-:W-:-:S04]  /*9bc0*/  USEL UR9, UR9, UR4, !UP0 ;  /* 0x0000000409097287 */ /* 0x000fc8000c000000 */
.L_x_188:
[----:B------:R-:W-:-:S04]  /*9bd0*/  UIADD3 UR9, UR9, 0x2f, URZ ;  /* 0x0000002f09097890 */ /* 0x000fc8000fffe03f */
[----:B------:R-:W-:-:S04]  /*9be0*/  UIMAD.WIDE UR4, UR9, 0x2aaaaaab, URZ ;  /* 0x2aaaaaab090478a5 */ /* 0x000fc8000f8e023f */
        /* <DEDUP_REMOVED lines=9> */
[----:B-1----:R-:W4:Y:S04]  /*9c80*/  LDL.64 R4, [R1+0x38] ;  /* 0x0000380001047983 */ /* 0x002f280000100a00 */
[----:B------:R-:W4:Y:S01]  /*9c90*/  LDL.64 R2, [R1+0x30] ;  /* 0x0000300001027983 */ /* 0x000f220000100a00 */
[----:B--2---:R-:W-:-:S02]  /*9ca0*/  IADD3 R11, P0, R8, 0x40, RZ ;  /* 0x00000040080b7810 */ /* 0x004fc40007f1e0ff */
[----:B------:R-:W-:-:S03]  /*9cb0*/  IADD3 R10, P1, R8, 0x80, RZ ;  /* 0x00000080080a7810 */ /* 0x000fc60007f3e0ff */
[--C-:B---3--:R-:W-:Y:S01]  /*9cc0*/  IMAD.X R0, RZ, RZ, R7.reuse, P0 ;  /* 0x000000ffff007224 */ /* 0x108fe200000e0607 */
[----:B------:R-:W-:Y:S01]  /*9cd0*/  STL [R1+0x78], R11 ;  /* 0x0000780b01007387 */ /* 0x000fe20000100800 */
[----:B------:R-:W-:Y:S01]  /*9ce0*/  IADD3 R9, P0, R8, 0xc0, RZ ;  /* 0x000000c008097810 */ /* 0x000fe20007f1e0ff */
[--C-:B------:R-:W-:Y:S01]  /*9cf0*/  IMAD.X R8, RZ, RZ, R7.reuse, P1 ;  /* 0x000000ffff087224 */ /* 0x100fe200008e0607 */
[C---:B----4-:R-:W-:Y:S01]  /*9d00*/  IADD3 R6, P1, R4.reuse, 0x80, RZ ;  /* 0x0000008004067810 */ /* 0x050fe20007f3e0ff */
[----:B------:R-:W-:Y:S02]  /*9d10*/  STL [R1+0x70], R10 ;  /* 0x0000700a01007387 */ /* 0x000fe40000100800 */
[----:B------:R-:W-:Y:S01]  /*9d20*/  IMAD.X R7, RZ, RZ, R7, P0 ;  /* 0x000000ffff077224 */ /* 0x000fe200000e0607 */
[C---:B------:R-:W-:Y:S01]  /*9d30*/  IADD3 R5, P0, R4.reuse, 0xc0, RZ ;  /* 0x000000c004057810 */ /* 0x040fe20007f1e0ff */
[----:B------:R1:W-:Y:S04]  /*9d40*/  STL [R1+0x74], R0 ;  /* 0x0000740001007387 */ /* 0x0003e80000100800 */
[----:B------:R-:W-:Y:S04]  /*9d50*/  STL [R1+0x68], R9 ;  /* 0x0000680901007387 */ /* 0x000fe80000100800 */
[----:B------:R-:W-:Y:S01]  /*9d60*/  STL [R1+0x6c], R8 ;  /* 0x00006c0801007387 */ /* 0x000fe20000100800 */
[----:B-1----:R-:W-:Y:S01]  /*9d70*/  IADD3 R0, P2, R4, 0x40, RZ ;  /* 0x0000004004007810 */ /* 0x002fe20007f5e0ff */
[----:B------:R-:W-:-:S04]  /*9d80*/  IMAD.X R4, RZ, RZ, R3, P1 ;  /* 0x000000ffff047224 */ /* 0x000fc800008e0603 */
[----:B------:R1:W-:Y:S04]  /*9d90*/  STL [R1+0x60], R0 ;  /* 0x0000600001007387 */ /* 0x0003e80000100800 */
[----:B------:R-:W-:Y:S04]  /*9da0*/  STL [R1+0x64], R7 ;  /* 0x0000640701007387 */ /* 0x000fe80000100800 */
[----:B------:R-:W-:Y:S01]  /*9db0*/  STL [R1+0x58], R6 ;  /* 0x0000580601007387 */ /* 0x000fe20000100800 */
[----:B-1----:R-:W-:-:S05]  /*9dc0*/  IMAD.X R0, RZ, RZ, R3, P2 ;  /* 0x000000ffff007224 */ /* 0x002fca00010e0603 */
[----:B------:R1:W-:Y:S04]  /*9dd0*/  STL [R1+0x5c], R0 ;  /* 0x00005c0001007387 */ /* 0x0003e80000100800 */
[----:B------:R2:W-:Y:S01]  /*9de0*/  STL [R1+0x50], R5 ;  /* 0x0000500501007387 */ /* 0x0005e20000100800 */
[----:B-1----:R-:W-:-:S05]  /*9df0*/  IMAD.X R0, RZ, RZ, R3, P0 ;  /* 0x000000ffff007224 */ /* 0x002fca00000e0603 */
[----:B------:R2:W-:Y:S04]  /*9e00*/  STL [R1+0x2c], R0 ;  /* 0x00002c0001007387 */ /* 0x0005e80000100800 */
[----:B------:R2:W-:Y:S02]  /*9e10*/  STL [R1+0x54], R4 ;  /* 0x0000540401007387 */ /* 0x0005e40000100800 */
.L_x_194:
[----:B--2---:R-:W2:Y:S01]  /*9e20*/  LDL R0, [R1] ;  /* 0x0000000001007983 */ /* 0x004ea20000100800 */
[----:B------:R-:W-:Y:S04]  /*9e30*/  DEPBAR.LE SB0, 0x0 ;  /* 0x000080000000791a */ /* 0x000fe80000000000 */
[----:B------:R-:W-:Y:S01]  /*9e40*/  BAR.SYNC.DEFER_BLOCKING 0x0 ;  /* 0x0000000000007b1d */ /* 0x000fe20000010000 */
[----:B------:R-:W-:Y:S01]  /*9e50*/  UISETP.GT.AND UP0, UPT, UR12, UR13, UPT ;  /* 0x0000000d0c00728c */ /* 0x000fe2000bf04270 */
[----:B------:R-:W-:Y:S05]  /*9e60*/  MOV R2, R133 ;  /* 0x0000008500027202 */ /* 0x000fea0000000f00 */
        /* <DEDUP_REMOVED lines=13> */
[----:B------:R4:W-:Y:S01]  /*9f40*/  STL.64 [R1+0x88], R8 ;  /* 0x0000880801007387 */ /* 0x0009e20000100a00 */
[----:B------:R-:W-:Y:S03]  /*9f50*/  UIMAD UR10, UR10, UR4, URZ ;  /* 0x000000040a0a72a4 */ /* 0x000fe6000f8e023f */
[----:B------:R-:W3:Y:S01]  /*9f60*/  LDL R12, [R1+0x4] ;  /* 0x00000400010c7983 */ /* 0x000ee20000100800 */
[----:B------:R-:W-:Y:S03]  /*9f70*/  UIMAD UR10, UR13, UR5, UR10 ;  /* 0x000000050d0a72a4 */ /* 0x000fe6000f8e020a */
[----:B------:R-:W3:Y:S01]  /*9f80*/  LDL R22, [R1+0x78] ;  /* 0x0000780001167983 */ /* 0x000ee20000100800 */
[----:B------:R-:W-:Y:S02]  /*9f90*/  UIADD3 UR4, UR15, UR10, URZ ;  /* 0x0000000a0f047290 */ /* 0x000fe4000fffe03f */
[----:B------:R-:W-:Y:S01]  /*9fa0*/  UIMAD.WIDE.U32 UR10, UR14, 0x30, URZ ;  /* 0x000000300e0a78a5 */ /* 0x000fe2000f8e003f */
[----:B------:R-:W3:Y:S01]  /*9fb0*/  LDL R21, [R1+0x74] ;  /* 0x0000740001157983 */ /* 0x000ee20000100800 */
[----:B------:R-:W-:Y:S03]  /*9fc0*/  UIMAD UR4, UR4, 0x30, URZ ;  /* 0x00000030040478a4 */ /* 0x000fe6000f8e023f */
[----:B------:R-:W3:Y:S01]  /*9fd0*/  LDL R20, [R1+0x70] ;  /* 0x0000700001147983 */ /* 0x000ee20000100800 */
[----:B------:R-:W-:Y:S03]  /*9fe0*/  UIADD3 UR4, UR11, UR4, URZ ;  /* 0x000000040b047290 */ /* 0x000fe6000fffe03f */
[----:B------:R-:W3:Y:S04]  /*9ff0*/  LDL R15, [R1+0x6c] ;  /* 0x00006c00010f7983 */ /* 0x000ee80000100800 */
[----:B------:R-:W3:Y:S04]  /*a000*/  LDL R14, [R1+0x68] ;  /* 0x00006800010e7983 */ /* 0x000ee80000100800 */
[----:B----4-:R-:W4:Y:S04]  /*a010*/  LDL.64 R8, [R1+0x40] ;  /* 0x0000400001087983 */ /* 0x010f280000100a00 */
[----:B------:R-:W4:Y:S01]  /*a020*/  LDL R13, [R1+0x64] ;  /* 0x00006400010d7983 */ /* 0x000f220000100800 */
[----:B--2---:R-:W-:Y:S02]  /*a030*/  LOP3.LUT P2, RZ, R0, 0x1, RZ, 0xc0, !PT ;  /* 0x0000000100ff7812 */ /* 0x004fe4000784c0ff */
[----:B---3--:R-:W-:Y:S04]  /*a040*/  IADD3 R0, P1, R6, UR10, RZ ;  /* 0x0000000a06007c10 */ /* 0x008fe8000ff3e0ff */
[C---:B------:R-:W-:Y:S02]  /*a050*/  LEA R4, P0, R0.reuse, c[0x0][0x1f8], 0x1 ;  /* 0x00007e0000047a11 */ /* 0x040fe400078008ff */
[----:B----4-:R-:W-:Y:S04]  /*a060*/  IADD3.X R3, R9, UR4, RZ, P1, !PT ;  /* 0x0000000409037c10 */ /* 0x010fe80008ffe4ff */
[----:B------:R-:W-:Y:S02]  /*a070*/  LEA.HI.X R5, R0, c[0x0][0x1fc], R3, 0x1, P0 ;  /* 0x00007f0000057a11 */ /* 0x000fe400000f0c03 */
[----:B------:R-:W-:Y:S03]  /*a080*/  IADD3 R0, P1, R22, UR10, RZ ;  /* 0x0000000a16007c10 */ /* 0x000fe6000ff3e0ff */
        /* <DEDUP_REMOVED lines=24> */
[----:B------:R-:W-:Y:S02]  /*a210*/  @!P3 IMAD.X R5, R0, 0x1, R9, P1 ;  /* 0x000000010005b824 */ /* 0x000fe400008e0609 */
[----:B------:R2:W5:Y:S03]  /*a220*/  LDL.LU.64 R8, [R1+0x88] ;  /* 0x0000880001087983 */ /* 0x0005660000300a00 */
[----:B------:R-:W-:Y:S02]  /*a230*/  @!P3 LEA.HI.X R7, R4, c[0x0][0x1fc], R5, 0x1, P0 ;  /* 0x00007f000407ba11 */ /* 0x000fe400000f0c05 */
[----:B------:R-:W-:Y:S03]  /*a240*/  @!P3 IADD3 R5, P1, R3, R22, RZ ;  /* 0x000000160305b210 */ /* 0x000fe60007f3e0ff */
[----:B------:R3:W-:Y:S01]  /*a250*/  @!P3 LDGSTS.E.BYPASS.LTC128B.128 [R12+0x5080], [R6.64], !P2 ;  /* 0x05080000060cbfae */ /* 0x0007e2000d101d58 */
[C---:B------:R-:W-:Y:S01]  /*a260*/  @!P3 LEA R4, P0, R5.reuse, c[0x0][0x1f8], 0x1 ;  /* 0x00007e000504ba11 */ /* 0x040fe200078008ff */
[C---:B---3--:R-:W-:Y:S05]  /*a270*/  @!P3 IMAD.X R6, R0.reuse, 0x1, R21, P1 ;  /* 0x000000010006b824 */ /* 0x048fea00008e0615 */
[----:B------:R-:W-:Y:S05]  /*a280*/  @!P3 LEA.HI.X R5, R5, c[0x0][0x1fc], R6, 0x1, P0 ;  /* 0x00007f000505ba11 */ /* 0x000fea00000f0c06 */
[----:B------:R3:W-:Y:S02]  /*a290*/  @!P3 LDGSTS.E.BYPASS.LTC128B.128 [R12+0x6880], [R4.64], !P6 ;  /* 0x06880000040cbfae */ /* 0x0007e4000f101d58 */
[----:B---3--:R-:W-:Y:S04]  /*a2a0*/  @!P3 IADD3 R5, P1, R3, R20, RZ ;  /* 0x000000140305b210 */ /* 0x008fe80007f3e0ff */
[----:B------:R-:W-:Y:S01]  /*a2b0*/  @!P3 LEA R4, P0, R5, c[0x0][0x1f8], 0x1 ;  /* 0x00007e000504ba11 */ /* 0x000fe200078008ff */
[C---:B------:R-:W-:Y:S01]  /*a2c0*/  @!P3 IMAD.X R6, R0.reuse, 0x1, R15, P1 ;  /* 0x000000010006b824 */ /* 0x040fe200008e060f */
[----:B------:R-:W-:Y:S04]  /*a2d0*/  @!P3 IADD3 R3, P1, R3, R14, RZ ;  /* 0x0000000e0303b210 */ /* 0x000fe80007f3e0ff */
[----:B------:R-:W-:Y:S01]  /*a2e0*/  @!P3 LEA.HI.X R5, R5, c[0x0][0x1fc], R6, 0x1, P0 ;  /* 0x00007f000505ba11 */ /* 0x000fe200000f0c06 */
[----:B------:R-:W-:Y:S04]  /*a2f0*/  @!P3 IMAD.X R0, R0, 0x1, R13, P1 ;  /* 0x000000010000b824 */ /* 0x000fe800008e060d */
[----:B------:R3:W-:Y:S02]  /*a300*/  @!P3 LDGSTS.E.BYPASS.LTC128B.128 [R12+0x8080], [R4.64], !P5 ;  /* 0x08080000040cbfae */ /* 0x0007e4000e901d58 */
[C---:B---3--:R-:W-:Y:S04]  /*a310*/  @!P3 LEA R4, P0, R3.reuse, c[0x0][0x1f8], 0x1 ;  /* 0x00007e000304ba11 */ /* 0x048fe800078008ff */
[----:B------:R-:W-:Y:S05]  /*a320*/  @!P3 LEA.HI.X R5, R3, c[0x0][0x1fc], R0, 0x1, P0 ;  /* 0x00007f000305ba11 */ /* 0x000fea00000f0c00 */
[----:B------:R2:W-:Y:S04]  /*a330*/  @!P3 LDGSTS.E.BYPASS.LTC128B.128 [R12+0x9880], [R4.64], !P4 ;  /* 0x09880000040cbfae */ /* 0x0005e8000e101d58 */
.L_x_192:
[C---:B--2345:R-:W-:Y:S01]  /*a340*/  HMMA.16816.F32 R4, R160.reuse, R8, RZ ;  /* 0x00000008a004723c */ /* 0x07cfe200000018ff */
        /* <DEDUP_REMOVED lines=138> */
[----:B------:R-:W2:Y:S01]  /*abf0*/  MUFU.TANH R175, R4 ;  /* 0x0000000400af7308 */ /* 0x000ea20000002400 */
[----:B------:R-:W-:Y:S02]  /*ac00*/  FMUL.FTZ R6, R6, c[0x0][0x320] ;  /* 0x0000c80006067a20 */ /* 0x000fe40000410000 */
[----:B------:R-:W-:Y:S01]  /*ac10*/  FMUL.FTZ R7, R7, c[0x0][0x320] ;  /* 0x0000c80007077a20 */ /* 0x000fe20000410000 */
[C---:B-1----:R-:W-:Y:S03]  /*ac20*/  HMMA.16816.F32 R12, R232.reuse, R168, R12 ;  /* 0x000000a8e80c723c */ /* 0x042fe6000000180c */
[----:B------:R-:W-:Y:S03]  /*ac30*/  FMUL.FTZ R8, R8, c[0x0][0x320] ;  /* 0x0000c80008087a20 */ /* 0x000fe60000410000 */
[----:B------:R-:W1:Y:S01]  /*ac40*/  MUFU.TANH R174, R5 ;  /* 0x0000000500ae7308 */ /* 0x000e620000002400 */
[----:B------:R-:W-:Y:S01]  /*ac50*/  FMUL.FTZ R9, R9, c[0x0][0x320] ;  /* 0x0000c80009097a20 */ /* 0x000fe20000410000 */
[C---:B------:R-:W-:Y:S04]  /*ac60*/  HMMA.16816.F32 R16, R232.reuse, R170, R16 ;  /* 0x000000aae810723c */ /* 0x040fe80000001810 */
[----:B------:R-:W-:Y:S02]  /*ac70*/  FMUL.FTZ R10, R10, c[0x0][0x320] ;  /* 0x0000c8000a0a7a20 */ /* 0x000fe40000410000 */
[----:B------:R-:W-:Y:S02]  /*ac80*/  FMUL.FTZ R11, R11, c[0x0][0x320] ;  /* 0x0000c8000b0b7a20 */ /* 0x000fe40000410000 */
[----:B------:R-:W3:Y:S08]  /*ac90*/  MUFU.TANH R178, R6 ;  /* 0x0000000600b27308 */ /* 0x000ef00000002400 */
[----:B------:R-:W-:Y:S02]  /*aca0*/  FMUL.FTZ R12, R12, c[0x0][0x320] ;  /* 0x0000c8000c0c7a20 */ /* 0x000fe40000410000 */
[----:B------:R4:W1:Y:S01]  /*acb0*/  MUFU.TANH R179, R7 ;  /* 0x0000000700b37308 */ /* 0x0008620000002400 */
[----:B------:R-:W-:Y:S02]  /*acc0*/  FMUL.FTZ R13, R13, c[0x0][0x320] ;  /* 0x0000c8000d0d7a20 */ /* 0x000fe40000410000 */
[----:B------:R-:W-:Y:S02]  /*acd0*/  FMUL.FTZ R14, R14, c[0x0][0x320] ;  /* 0x0000c8000e0e7a20 */ /* 0x000fe40000410000 */
[----:B------:R-:W-:Y:S05]  /*ace0*/  FMUL.FTZ R15, R15, c[0x0][0x320] ;  /* 0x0000c8000f0f7a20 */ /* 0x000fea0000410000 */
[----:B------:R-:W1:Y:S10]  /*acf0*/  MUFU.TANH R173, R8 ;  /* 0x0000000800ad7308 */ /* 0x000e740000002400 */
[----:B------:R-:W1:Y:S01]  /*ad00*/  MUFU.TANH R169, R9 ;  /* 0x0000000900a97308 */ /* 0x000e620000002400 */
[----:B----4-:R-:W4:Y:S01]  /*ad10*/  LDSM.16.M88.4 R4, [R238+0x5800] ;  /* 0x00580000ee04783b */ /* 0x010f220000000200 */
[----:B------:R-:W-:Y:S08]  /*ad20*/  DEPBAR.LE SB0, 0x0 ;  /* 0x000080000000791a */ /* 0x000ff00000000000 */
[----:B------:R-:W1:Y:S01]  /*ad30*/  MUFU.TANH R177, R10 ;  /* 0x0000000a00b17308 */ /* 0x000e620000002400 */
[----:B------:R-:W-:Y:S09]  /*ad40*/  BAR.SYNC.DEFER_BLOCKING 0x0 ;  /* 0x0000000000007b1d */ /* 0x000ff20000010000 */
[----:B------:R1:W1:Y:S10]  /*ad50*/  MUFU.TANH R176, R11 ;  /* 0x0000000b00b07308 */ /* 0x0002740000002400 */
[----:B------:R-:W2:Y:S10]  /*ad60*/  MUFU.TANH R168, R12 ;  /* 0x0000000c00a87308 */ /* 0x000eb40000002400 */
[----:B------:R2:W2:Y:S01]  /*ad70*/  MUFU.TANH R134, R13 ;  /* 0x0000000d00867308 */ /* 0x0004a20000002400 */
[C---:B----4-:R-:W-:Y:S05]  /*ad80*/  HMMA.16816.F32 R20, R232.reuse, R4, R20 ;  /* 0x00000004e814723c */ /* 0x050fea0000001814 */
[----:B-1----:R-:W-:Y:S04]  /*ad90*/  FMUL.FTZ R11, R17, c[0x0][0x320] ;  /* 0x0000c800110b7a20 */ /* 0x002fe80000410000 */
[----:B------:R1:W4:Y:S01]  /*ada0*/  MUFU.TANH R172, R14 ;  /* 0x0000000e00ac7308 */ /* 0x0003220000002400 */
[----:B------:R-:W-:Y:S09]  /*adb0*/  HMMA.16816.F32 R24, R232, R6, R24 ;  /* 0x00000006e818723c */ /* 0x000ff20000001818 */
[----:B------:R3:W3:Y:S03]  /*adc0*/  MUFU.TANH R171, R15 ;  /* 0x0000000f00ab7308 */ /* 0x0006e60000002400 */
[----:B--2---:R-:W-:Y:S02]  /*add0*/  FMUL.FTZ R13, R16, c[0x0][0x320] ;  /* 0x0000c800100d7a20 */ /* 0x004fe40000410000 */
[----:B------:R-:W-:Y:S02]  /*ade0*/  FMUL.FTZ R16, R18, c[0x0][0x320] ;  /* 0x0000c80012107a20 */ /* 0x000fe40000410000 */
[----:B------:R-:W-:Y:S03]  /*adf0*/  FMUL.FTZ R10, R20, c[0x0][0x320] ;  /* 0x0000c800140a7a20 */ /* 0x000fe60000410000 */
[----:B------:R-:W2:Y:S01]  /*ae00*/  MUFU.TANH R13, R13 ;  /* 0x0000000d000d7308 */ /* 0x000ea20000002400 */
[----:B------:R-:W-:Y:S02]  /*ae10*/  FMUL.FTZ R9, R21, c[0x0][0x320] ;  /* 0x0000c80015097a20 */ /* 0x000fe40000410000 */
[----:B------:R-:W-:Y:S02]  /*ae20*/  FMUL.FTZ R12, R23, c[0x0][0x320] ;  /* 0x0000c800170c7a20 */ /* 0x000fe40000410000 */
[----:B-1----:R-:W-:Y:S02]  /*ae30*/  FMUL.FTZ R14, R22, c[0x0][0x320] ;  /* 0x0000c800160e7a20 */ /* 0x002fe40000410000 */
[----:B------:R-:W-:Y:S02]  /*ae40*/  FMUL.FTZ R8, R24, c[0x0][0x320] ;  /* 0x0000c80018087a20 */ /* 0x000fe40000410000 */
[----:B------:R-:W-:Y:S01]  /*ae50*/  FMUL.FTZ R5, R25, c[0x0][0x320] ;  /* 0x0000c80019057a20 */ /* 0x000fe20000410000 */
[----:B------:R-:W1:Y:S01]  /*ae60*/  MUFU.TANH R11, R11 ;  /* 0x0000000b000b7308 */ /* 0x000e620000002400 */
[----:B------:R-:W-:Y:S02]  /*ae70*/  FMUL.FTZ R4, R26, c[0x0][0x320] ;  /* 0x0000c8001a047a20 */ /* 0x000fe40000410000 */
[----:B------:R-:W-:Y:S02]  /*ae80*/  FMUL.FTZ R0, R27, c[0x0][0x320] ;  /* 0x0000c8001b007a20 */ /* 0x000fe40000410000 */
[----:B---3--:R-:W-:Y:S05]  /*ae90*/  FMUL.FTZ R15, R19, c[0x0][0x320] ;  /* 0x0000c800130f7a20 */ /* 0x008fea0000410000 */
[----:B------:R-:W3:Y:S10]  /*aea0*/  MUFU.TANH R16, R16 ;  /* 0x0000001000107308 */ /* 0x000ef40000002400 */
[----:B------:R-:W1:Y:S10]  /*aeb0*/  MUFU.TANH R15, R15 ;  /* 0x0000000f000f7308 */ /* 0x000e740000002400 */
[----:B------:R-:W1:Y:S10]  /*aec0*/  MUFU.TANH R10, R10 ;  /* 0x0000000a000a7308 */ /* 0x000e740000002400 */
[----:B------:R-:W1:Y:S10]  /*aed0*/  MUFU.TANH R9, R9 ;  /* 0x0000000900097308 */ /* 0x000e740000002400 */
[----:B------:R-:W1:Y:S10]  /*aee0*/  MUFU.TANH R14, R14 ;  /* 0x0000000e000e7308 */ /* 0x000e740000002400 */
[----:B------:R-:W1:Y:S10]  /*aef0*/  MUFU.TANH R12, R12 ;  /* 0x0000000c000c7308 */ /* 0x000e740000002400 */
[----:B------:R-:W1:Y:S10]  /*af00*/  MUFU.TANH R8, R8 ;  /* 0x0000000800087308 */ /* 0x000e740000002400 */
[----:B------:R-:W1:Y:S10]  /*af10*/  MUFU.TANH R5, R5 ;  /* 0x0000000500057308 */ /* 0x000e740000002400 */
[----:B------:R-:W1:Y:S10]  /*af20*/  MUFU.TANH R4, R4 ;  /* 0x0000000400047308 */ /* 0x000e740000002400 */
[----:B------:R1:W1:Y:S01]  /*af30*/  MUFU.TANH R3, R0 ;  /* 0x0000000000037308 */ /* 0x0002620000002400 */
[----:B------:R-:W-:-:S05]  /*af40*/  @!P0 BRA `(.L_x_193) ;  /* 0x0000049000008947 */ /* 0x000fca0003800000 */
[----:B--234-:R-:W2:Y:S01]  /*af50*/  LDL R17, [R1+0x80] ;  /* 0x0000800001117983 */ /* 0x01cea20000100800 */
[----:B------:R-:W-:Y:S02]  /*af60*/  ULDC.64 UR4, c[0x0][0x1e0] ;  /* 0x0000780000047ab9 */ /* 0x000fe40000000a00 */
[----:B------:R-:W-:Y:S01]  /*af70*/  UIADD3 UR11, UR13, -0x1, URZ ;  /* 0xffffffff0d0b7890 */ /* 0x000fe2000fffe03f */
[----:B------:R-:W3:Y:S03]  /*af80*/  LDL.64 R26, [R1+0x38] ;  /* 0x00003800011a7983 */ /* 0x000ee60000100a00 */
[----:B------:R-:W-:Y:S01]  /*af90*/  UIMAD.WIDE.U32 UR14, UR11, UR4, URZ ;  /* 0x000000040b0e72a5 */ /* 0x000fe2000f8e003f */
[----:B------:R-:W4:Y:S01]  /*afa0*/  LDL.64 R24, [R1+0x30] ;  /* 0x0000300001187983 */ /* 0x000f220000100a00 */
[----:B------:R-:W-:Y:S03]  /*afb0*/  USHF.R.S32.HI UR10, URZ, 0x1f, UR11 ;  /* 0x0000001f3f0a7899 */ /* 0x000fe6000801140b */
[----:B------:R-:W5:Y:S01]  /*afc0*/  LDL R23, [R1+0x28] ;  /* 0x0000280001177983 */ /* 0x000f620000100800 */
[----:B------:R-:W-:Y:S03]  /*afd0*/  UIMAD UR10, UR10, UR4, URZ ;  /* 0x000000040a0a72a4 */ /* 0x000fe6000f8e023f */
[----:B------:R-:W3:Y:S01]  /*afe0*/  LDL R170, [R1+0x4] ;  /* 0x0000040001aa7983 */ /* 0x000ee20000100800 */
[----:B------:R-:W-:Y:S03]  /*aff0*/  UIMAD UR10, UR11, UR5, UR10 ;  /* 0x000000050b0a72a4 */ /* 0x000fe6000f8e020a */
[----:B------:R-:W4:Y:S01]  /*b000*/  LDL R22, [R1+0x60] ;  /* 0x0000600001167983 */ /* 0x000f220000100800 */
[----:B------:R-:W-:Y:S02]  /*b010*/  UIADD3 UR10, UR15, UR10, URZ ;  /* 0x0000000a0f0a7290 */ /* 0x000fe4000fffe03f */
[----:B------:R-:W-:Y:S01]  /*b020*/  UIMAD.WIDE.U32 UR14, UR14, 0x30, URZ ;  /* 0x000000300e0e78a5 */ /* 0x000fe2000f8e003f */
[----:B------:R-:W5:Y:S01]  /*b030*/  LDL R21, [R1+0x5c] ;  /* 0x00005c0001157983 */ /* 0x000f620000100800 */
[----:B------:R-:W-:Y:S03]  /*b040*/  UIMAD UR4, UR10, 0x30, URZ ;  /* 0x000000300a0478a4 */ /* 0x000fe6000f8e023f */
[----:B------:R-:W5:Y:S01]  /*b050*/  LDL R20, [R1+0x58] ;  /* 0x0000580001147983 */ /* 0x000f620000100800 */
[----:B------:R-:W-:Y:S03]  /*b060*/  UIADD3 UR4, UR15, UR4, URZ ;  /* 0x000000040f047290 */ /* 0x000fe6000fffe03f */
[----:B------:R-:W5:Y:S04]  /*b070*/  LDL R19, [R1+0x54] ;  /* 0x0000540001137983 */ /* 0x000f680000100800 */
[----:B------:R-:W5:Y:S01]  /*b080*/  LDL R18, [R1+0x50] ;  /* 0x0000500001127983 */ /* 0x000f620000100800 */
[----:B-12---:R-:W-:Y:S03]  /*b090*/  IADD3 R0, -R17, 0x30, RZ ;  /* 0x0000003011007810 */ /* 0x006fe60007ffe1ff */
[----:B------:R-:W2:Y:S01]  /*b0a0*/  LDL R17, [R1+0x2c] ;  /* 0x00002c0001117983 */ /* 0x000ea20000100800 */
[C---:B------:R-:W-:Y:S02]  /*b0b0*/  ISETP.GE.AND P1, PT, R0.reuse, 0x1, PT ;  /* 0x000000010000780c */ /* 0x040fe40003f26270 */
[----:B------:R-:W-:Y:S11]  /*b0c0*/  ISETP.GE.AND P0, PT, R0, 0x21, PT ;  /* 0x000000210000780c */ /* 0x000ff60003f06270 */
[----:B---3--:R-:W-:Y:S02]  /*b0d0*/  @P1 IADD3 R0, P2, R26, UR14, RZ ;  /* 0x0000000e1a001c10 */ /* 0x008fe4000ff5e0ff */
[----:B------:R-:W-:Y:S02]  /*b0e0*/  VOTEU.ANY UP0, P0 ;  /* 0x00000000003f7886 */ /* 0x000fe40000000100 */
[----:B----4-:R-:W-:Y:S02]  /*b0f0*/  @P1 IADD3.X R7, R25, UR4, RZ, P2, !PT ;  /* 0x0000000419071c10 */ /* 0x010fe400097fe4ff */
[C---:B------:R-:W-:Y:S04]  /*b100*/  @P1 LEA R6, P2, R0.reuse, c[0x0][0x1c8], 0x1 ;  /* 0x0000720000061a11 */ /* 0x040fe800078408ff */
[----:B------:R-:W-:Y:S02]  /*b110*/  @P1 LEA.HI.X R7, R0, c[0x0][0x1cc], R7, 0x1, P2 ;  /* 0x0000730000071a11 */ /* 0x000fe400010f0c07 */
[----:B-----5:R-:W-:Y:S11]  /*b120*/  LOP3.LUT P2, RZ, R23, 0x1, RZ, 0xc0, !PT ;  /* 0x0000000117ff7812 */ /* 0x020ff6000784c0ff */
[----:B------:R-:W-:Y:S02]  /*b130*/  @!UPT UIADD3 URZ, URZ, URZ, URZ ;  /* 0x0000003f3f3ff290 */ /* 0x000fe4000fffe03f */
[----:B------:R-:W-:Y:S01]  /*b140*/  @!PT LDS RZ, [RZ] ;  /* 0x00000000fffff984 */ /* 0x000fe20000000800 */
[----:B------:R-:W-:Y:S01]  /*b150*/  @!PT LDS RZ, [RZ] ;  /* 0x00000000fffff984 */ /* 0x000fe20000000800 */
[----:B------:R-:W-:Y:S01]  /*b160*/  @!PT LDS RZ, [RZ] ;  /* 0x00000000fffff984 */ /* 0x000fe20000000800 */
[----:B------:R1:W-:Y:S01]  /*b170*/  @P1 LDGSTS.E.BYPASS.LTC128B.128 [R170+0x14080], [R6.64], !P2 ;  /* 0x1408000006aa1fae */ /* 0x0003e2000d101d58 */
[----:B------:R-:W-:Y:S04]  /*b180*/  @P1 IADD3 R0, P2, R22, UR14, RZ ;  /* 0x0000000e16001c10 */ /* 0x000fe8000ff5e0ff */
[----:B-1----:R-:W-:Y:S02]  /*b190*/  @P1 IADD3.X R7, R21, UR4, RZ, P2, !PT ;  /* 0x0000000415071c10 */ /* 0x002fe400097fe4ff */
[C---:B------:R-:W-:Y:S04]  /*b1a0*/  @P1 LEA R6, P2, R0.reuse, c[0x0][0x1c8], 0x1 ;  /* 0x0000720000061a11 */ /* 0x040fe800078408ff */
[----:B------:R-:W-:Y:S02]  /*b1b0*/  @P1 LEA.HI.X R7, R0, c[0x0][0x1cc], R7, 0x1, P2 ;  /* 0x0000730000071a11 */ /* 0x000fe400010f0c07 */
[----:B------:R-:W-:Y:S03]  /*b1c0*/  @P1 IADD3 R0, P2, R20, UR14, RZ ;  /* 0x0000000e14001c10 */ /* 0x000fe6000ff5e0ff */
[----:B------:R1:W-:Y:S02]  /*b1d0*/  @P1 LDGSTS.E.BYPASS.LTC128B.128 [R170+0x15880], [R6.64], !P6 ;  /* 0x1588000006aa1fae */ /* 0x0003e4000f101d58 */
[----:B-1----:R-:W-:Y:S02]  /*b1e0*/  @P1 IADD3.X R7, R19, UR4, RZ, P2, !PT ;  /* 0x0000000413071c10 */ /* 0x002fe400097fe4ff */
[C---:B------:R-:W-:Y:S04]  /*b1f0*/  @P1 LEA R6, P2, R0.reuse, c[0x0][0x1c8], 0x1 ;  /* 0x0000720000061a11 */ /* 0x040fe800078408ff */
[----:B------:R-:W-:Y:S02]  /*b200*/  @P1 LEA.HI.X R7, R0, c[0x0][0x1cc], R7, 0x1, P2 ;  /* 0x0000730000071a11 */ /* 0x000fe400010f0c07 */
[----:B------:R-:W-:Y:S01]  /*b210*/  @P1 IADD3 R0, P2, R18, UR14, RZ ;  /* 0x0000000e12001c10 */ /* 0x000fe2000ff5e0ff */
[----:B------:R-:W-:Y:S02]  /*b220*/  @UP0 UIADD3 UR14, UP1, UR8, UR14, URZ ;  /* 0x0000000e080e0290 */ /* 0x000fe4000ff3e03f */
[----:B------:R2:W-:Y:S02]  /*b230*/  @P1 LDGSTS.E.BYPASS.LTC128B.128 [R170+0x17080], [R6.64], !P5 ;  /* 0x1708000006aa1fae */ /* 0x0005e4000e901d58 */
[----:B--2---:R-:W-:Y:S01]  /*b240*/  @P1 IADD3.X R7, R17, UR4, RZ, P2, !PT ;  /* 0x0000000411071c10 */ /* 0x004fe200097fe4ff */
[----:B------:R-:W-:Y:S01]  /*b250*/  @UP0 UIADD3.X UR4, UR6, UR4, URZ, UP1, !UPT ;  /* 0x0000000406040290 */ /* 0x000fe20008ffe43f */
[C---:B------:R-:W-:Y:S04]  /*b260*/  @P1 LEA R6, P2, R0.reuse, c[0x0][0x1c8], 0x1 ;  /* 0x0000720000061a11 */ /* 0x040fe800078408ff */
[----:B------:R-:W-:Y:S02]  /*b270*/  @P1 LEA.HI.X R7, R0, c[0x0][0x1cc], R7, 0x1, P2 ;  /* 0x0000730000071a11 */ /* 0x000fe400010f0c07 */
[----:B------:R-:W-:Y:S03]  /*b280*/  LOP3.LUT P2, RZ, R23, 0x1, RZ, 0xc0, !PT ;  /* 0x0000000117ff7812 */ /* 0x000fe6000784c0ff */
        /* <DEDUP_REMOVED lines=19> */
[----:B------:R-:W-:Y:S05]  /*b3c0*/  @P0 LEA.HI.X R7, R0, c[0x0][0x1cc], R7, 0x1, P1 ;  /* 0x0000730000070a11 */ /* 0x000fea00008f0c07 */
[----:B------:R1:W-:Y:S04]  /*b3d0*/  @P0 LDGSTS.E.BYPASS.LTC128B.128 [R170+0x19880], [R6.64], !P4 ;  /* 0x1988000006aa0fae */ /* 0x0003e8000e101d58 */
.L_x_193:
[----:B--234-:R-:W2:Y:S01]  /*b3e0*/  LDL.LU R17, [R1+0x20] ;  /* 0x0000200001117983 */ /* 0x01cea20000300800 */
[----:B------:R-:W-:Y:S01]  /*b3f0*/  FMNMX.FTZ R133, R175, R133, !PT ;  /* 0x00000085af857209 */ /* 0x000fe20007810000 */
[----:B------:R-:W-:Y:S02]  /*b400*/  UISETP.GT.AND UP0, UPT, UR13, UR9, UPT ;  /* 0x000000090d00728c */ /* 0x000fe4000bf04270 */
[----:B------:R-:W0:Y:S01]  /*b410*/  LDGDEPBAR ;  /* 0x00000000000079af */ /* 0x000e220000000000 */
[----:B------:R-:W-:Y:S01]  /*b420*/  FMNMX.FTZ R133, R174, R133, !PT ;  /* 0x00000085ae857209 */ /* 0x000fe20007810000 */
[----:B------:R-:W-:Y:S02]  /*b430*/  UIADD3 UR13, UR13, -0x1, URZ ;  /* 0xffffffff0d0d7890 */ /* 0x000fe4000fffe03f */
[----:B------:R-:W-:Y:S02]  /*b440*/  PLOP3.LUT P0, PT, PT, PT, UP0, 0x80, 0x0 ;  /* 0x000000000000781c */ /* 0x000fe40003f0f008 */
[----:B------:R-:W-:Y:S04]  /*b450*/  FMNMX.FTZ R133, R173, R133, !PT ;  /* 0x00000085ad857209 */ /* 0x000fe80007810000 */
[----:B------:R-:W-:Y:S04]  /*b460*/  FMNMX.FTZ R133, R169, R133, !PT ;  /* 0x00000085a9857209 */ /* 0x000fe80007810000 */
[----:B------:R-:W-:Y:S04]  /*b470*/  FMNMX.FTZ R133, R168, R133, !PT ;  /* 0x00000085a8857209 */ /* 0x000fe80007810000 */
[----:B------:R-:W-:Y:S04]  /*b480*/  FMNMX.FTZ R133, R134, R133, !PT ;  /* 0x0000008586857209 */ /* 0x000fe80007810000 */
[----:B------:R-:W-:Y:S04]  /*b490*/  FMNMX.FTZ R133, R13, R133, !PT ;  /* 0x000000850d857209 */ /* 0x000fe80007810000 */
[----:B-1----:R-:W-:Y:S04]  /*b4a0*/  FMNMX.FTZ R133, R11, R133, !PT ;  /* 0x000000850b857209 */ /* 0x002fe80007810000 */
[----:B------:R-:W-:Y:S04]  /*b4b0*/  FMNMX.FTZ R133, R10, R133, !PT ;  /* 0x000000850a857209 */ /* 0x000fe80007810000 */
[----:B------:R-:W-:Y:S04]  /*b4c0*/  FMNMX.FTZ R133, R9, R133, !PT ;  /* 0x0000008509857209 */ /* 0x000fe80007810000 */
[----:B------:R-:W-:Y:S04]  /*b4d0*/  FMNMX.FTZ R133, R8, R133, !PT ;  /* 0x0000008508857209 */ /* 0x000fe80007810000 */
[----:B------:R-:W-:Y:S05]  /*b4e0*/  FMNMX.FTZ R133, R5, R133, !PT ;  /* 0x0000008505857209 */ /* 0x000fea0007810000 */
[----:B------:R-:W1:Y:S02]  /*b4f0*/  SHFL.BFLY PT, R0, R133, 0x2, 0x1f ;  /* 0x0c401f0085007f89 */ /* 0x000e6400000e0000 */
[----:B-1----:R-:W-:Y:S06]  /*b500*/  FMNMX.FTZ R133, R133, R0, !PT ;  /* 0x0000000085857209 */ /* 0x002fec0007810000 */
[----:B------:R-:W1:Y:S02]  /*b510*/  SHFL.BFLY PT, R0, R133, 0x1, 0x1f ;  /* 0x0c201f0085007f89 */ /* 0x000e6400000e0000 */
[----:B-1----:R-:W-:Y:S05]  /*b520*/  FMNMX.FTZ R133, R133, R0, !PT ;  /* 0x0000000085857209 */ /* 0x002fea0007810000 */
[C---:B------:R-:W-:Y:S02]  /*b530*/  FADD.FTZ R0, -R133.reuse, R2 ;  /* 0x0000000285007221 */ /* 0x040fe40000010100 */
[----:B------:R-:W-:Y:S02]  /*b540*/  FMUL.FTZ R2, R133, c[0x0][0x2d0] ;  /* 0x0000b40085027a20 */ /* 0x000fe40000410000 */
[----:B------:R-:W-:Y:S02]  /*b550*/  FMUL.FTZ R0, R0, c[0x0][0x2d0] ;  /* 0x0000b40000007a20 */ /* 0x000fe40000410000 */
[--C-:B------:R-:W-:Y:S02]  /*b560*/  FFMA.FTZ R20, R8, c[0x0][0x2d0], -R2.reuse ;  /* 0x0000b40008147a23 */ /* 0x100fe40000010802 */
[----:B------:R-:W3:Y:S01]  /*b570*/  LDL.LU R8, [R1+0x24] ;  /* 0x0000240001087983 */ /* 0x000ee20000300800 */
[--C-:B------:R-:W-:Y:S01]  /*b580*/  FFMA.FTZ R175, R175, c[0x0][0x2d0], -R2.reuse ;  /* 0x0000b400afaf7a23 */ /* 0x100fe20000010802 */
[----:B------:R-:W1:Y:S01]  /*b590*/  MUFU.EX2 R6, R0 ;  /* 0x0000000000067308 */ /* 0x000e620000000800 */
[--C-:B------:R-:W-:Y:S02]  /*b5a0*/  FFMA.FTZ R174, R174, c[0x0][0x2d0], -R2.reuse ;  /* 0x0000b400aeae7a23 */ /* 0x100fe40000010802 */
[--C-:B------:R-:W-:Y:S02]  /*b5b0*/  FFMA.FTZ R18, R168, c[0x0][0x2d0], -R2.reuse ;  /* 0x0000b400a8127a23 */ /* 0x100fe40000010802 */
[--C-:B------:R-:W-:Y:S02]  /*b5c0*/  FFMA.FTZ R173, R173, c[0x0][0x2d0], -R2.reuse ;  /* 0x0000b400adad7a23 */ /* 0x100fe40000010802 */
[--C-:B------:R-:W-:Y:S02]  /*b5d0*/  FFMA.FTZ R169, R169, c[0x0][0x2d0], -R2.reuse ;  /* 0x0000b400a9a97a23 */ /* 0x100fe40000010802 */
[--C-:B------:R-:W-:Y:S01]  /*b5e0*/  FFMA.FTZ R19, R134, c[0x0][0x2d0], -R2.reuse ;  /* 0x0000b40086137a23 */ /* 0x100fe20000010802 */
[----:B------:R-:W2:Y:S01]  /*b5f0*/  MUFU.EX2 R175, R175 ;  /* 0x000000af00af7308 */ /* 0x000ea20000000800 */
[--C-:B------:R-:W-:Y:S02]  /*b600*/  FFMA.FTZ R134, R11, c[0x0][0x2d0], -R2.reuse ;  /* 0x0000b4000b867a23 */ /* 0x100fe40000010802 */
[--C-:B------:R-:W-:Y:S02]  /*b610*/  FFMA.FTZ R22, R13, c[0x0][0x2d0], -R2.reuse ;  /* 0x0000b4000d167a23 */ /* 0x100fe40000010802 */
[--C-:B------:R-:W-:Y:S02]  /*b620*/  FFMA.FTZ R24, R10, c[0x0][0x2d0], -R2.reuse ;  /* 0x0000b4000a187a23 */ /* 0x100fe40000010802 */
[--C-:B------:R-:W-:Y:S02]  /*b630*/  FFMA.FTZ R21, R5, c[0x0][0x2d0], -R2.reuse ;  /* 0x0000b40005157a23 */ /* 0x100fe40000010802 */
[----:B------:R-:W-:Y:S01]  /*b640*/  FFMA.FTZ R7, R9, c[0x0][0x2d0], -R2 ;  /* 0x0000b40009077a23 */ /* 0x000fe20000010802 */
[----:B------:R-:W4:Y:S01]  /*b650*/  MUFU.EX2 R168, R174 ;  /* 0x000000ae00a87308 */ /* 0x000f220000000800 */
[C---:B-1----:R-:W-:Y:S02]  /*b660*/  FMUL.FTZ R25, R6.reuse, R137 ;  /* 0x0000008906197220 */ /* 0x042fe40000410000 */
[C---:B------:R-:W-:Y:S02]  /*b670*/  FMUL.FTZ R9, R6.reuse, R153 ;  /* 0x0000009906097220 */ /* 0x040fe40000410000 */
[C---:B------:R-:W-:Y:S01]  /*b680*/  FMUL.FTZ R13, R6.reuse, R149 ;  /* 0x00000095060d7220 */ /* 0x040fe20000410000 */
[----:B------:R-:W-:Y:S04]  /*b690*/  MOV R149, R19 ;  /* 0x0000001300957202 */ /* 0x000fe80000000f00 */
[----:B------:R-:W1:Y:S01]  /*b6a0*/  MUFU.EX2 R170, R173 ;  /* 0x000000ad00aa7308 */ /* 0x000e620000000800 */
[C---:B------:R-:W-:Y:S02]  /*b6b0*/  FMUL.FTZ R28, R6.reuse, R28 ;  /* 0x0000001c061c7220 */ /* 0x040fe40000410000 */
[C---:B------:R-:W-:Y:S02]  /*b6c0*/  FMUL.FTZ R29, R6.reuse, R29 ;  /* 0x0000001d061d7220 */ /* 0x040fe40000410000 */
[C---:B------:R-:W-:Y:S02]  /*b6d0*/  FMUL.FTZ R32, R6.reuse, R32 ;  /* 0x0000002006207220 */ /* 0x040fe40000410000 */
[C---:B------:R-:W-:Y:S02]  /*b6e0*/  FMUL.FTZ R33, R6.reuse, R33 ;  /* 0x0000002106217220 */ /* 0x040fe40000410000 */
[C---:B------:R-:W-:Y:S01]  /*b6f0*/  FMUL.FTZ R36, R6.reuse, R36 ;  /* 0x0000002406247220 */ /* 0x040fe20000410000 */
[----:B------:R-:W5:Y:S01]  /*b700*/  MUFU.EX2 R169, R169 ;  /* 0x000000a900a97308 */ /* 0x000f620000000800 */
        /* <DEDUP_REMOVED lines=48> */
[C---:B--2---:R-:W-:Y:S02]  /*ba10*/  FFMA.FTZ R0, R6.reuse, R17, R175 ;  /* 0x0000001106007223 */ /* 0x044fe400000100af */
[----:B------:R-:W-:Y:S01]  /*ba20*/  FMUL.FTZ R17, R6, R145 ;  /* 0x0000009106117220 */ /* 0x000fe20000410000 */
[----:B------:R-:W-:Y:S01]  /*ba30*/  MOV R145, R24 ;  /* 0x0000001800917202 */ /* 0x000fe20000000f00 */
[C---:B----4-:R-:W-:Y:S01]  /*ba40*/  FADD.FTZ R0, R168.reuse, R0 ;  /* 0x00000000a8007221 */ /* 0x050fe20000010000 */
[----:B------:R-:W-:Y:S01]  /*ba50*/  F2FP.PACK_AB R168, R168, R175 ;  /* 0x000000afa8a8723e */ /* 0x000fe200000000ff */
[----:B------:R-:W-:Y:S02]  /*ba60*/  FMUL.FTZ R24, R6, R136 ;  /* 0x0000008806187220 */ /* 0x000fe40000410000 */
[----:B-1----:R-:W-:Y:S01]  /*ba70*/  FADD.FTZ R0, R170, R0 ;  /* 0x00000000aa007221 */ /* 0x002fe20000010000 */
[C---:B-----5:R-:W-:Y:S03]  /*ba80*/  F2FP.PACK_AB R170, R169.reuse, R170 ;  /* 0x000000aaa9aa723e */ /* 0x060fe600000000ff */
[----:B------:R-:W-:Y:S01]  /*ba90*/  FADD.FTZ R11, R169, R0 ;  /* 0x00000000a90b7221 */ /* 0x000fe20000010000 */
        /* <DEDUP_REMOVED lines=16> */
[C---:B------:R-:W-:Y:S01]  /*bba0*/  FADD.FTZ R0, -R2.reuse, R132 ;  /* 0x0000008402007221 */ /* 0x040fe20000010100 */
[----:B------:R-:W-:Y:S01]  /*bbb0*/  MOV R132, R21 ;  /* 0x0000001500847202 */ /* 0x000fe20000000f00 */
[----:B------:R-:W-:Y:S02]  /*bbc0*/  FMUL.FTZ R5, R2, c[0x0][0x2d0] ;  /* 0x0000b40002057a20 */ /* 0x000fe40000410000 */
[----:B------:R-:W-:Y:S01]  /*bbd0*/  FMUL.FTZ R0, R0, c[0x0][0x2d0] ;  /* 0x0000b40000007a20 */ /* 0x000fe20000410000 */
[----:B------:R-:W-:Y:S01]  /*bbe0*/  MOV R153, R132 ;  /* 0x0000008400997202 */ /* 0x000fe20000000f00 */
[--C-:B------:R-:W-:Y:S01]  /*bbf0*/  FFMA.FTZ R178, R178, c[0x0][0x2d0], -R5.reuse ;  /* 0x0000b400b2b27a23 */ /* 0x100fe20000010805 */
[----:B------:R-:W-:Y:S01]  /*bc00*/  MOV R132, R18 ;  /* 0x0000001200847202 */ /* 0x000fe20000000f00 */
[--C-:B------:R-:W-:Y:S02]  /*bc10*/  FFMA.FTZ R27, R14, c[0x0][0x2d0], -R5.reuse ;  /* 0x0000b4000e1b7a23 */ /* 0x100fe40000010805 */
[----:B------:R-:W1:Y:S01]  /*bc20*/  MUFU.EX2 R0, R0 ;  /* 0x0000000000007308 */ /* 0x000e620000000800 */
[--C-:B------:R-:W-:Y:S02]  /*bc30*/  FFMA.FTZ R26, R12, c[0x0][0x2d0], -R5.reuse ;  /* 0x0000b4000c1a7a23 */ /* 0x100fe40000010805 */
[--C-:B------:R-:W-:Y:S02]  /*bc40*/  FFMA.FTZ R174, R16, c[0x0][0x2d0], -R5.reuse ;  /* 0x0000b40010ae7a23 */ /* 0x100fe40000010805 */
[--C-:B------:R-:W-:Y:S02]  /*bc50*/  FFMA.FTZ R23, R4, c[0x0][0x2d0], -R5.reuse ;  /* 0x0000b40004177a23 */ /* 0x100fe40000010805 */
[--C-:B------:R-:W-:Y:S02]  /*bc60*/  FFMA.FTZ R179, R179, c[0x0][0x2d0], -R5.reuse ;  /* 0x0000b400b3b37a23 */ /* 0x100fe40000010805 */
[--C-:B------:R-:W-:Y:S01]  /*bc70*/  FFMA.FTZ R177, R177, c[0x0][0x2d0], -R5.reuse ;  /* 0x0000b400b1b17a23 */ /* 0x100fe20000010805 */
[----:B------:R-:W3:Y:S01]  /*bc80*/  MUFU.EX2 R178, R178 ;  /* 0x000000b200b27308 */ /* 0x000ee20000000800 */
[--C-:B------:R-:W-:Y:S02]  /*bc90*/  FFMA.FTZ R176, R176, c[0x0][0x2d0], -R5.reuse ;  /* 0x0000b400b0b07a23 */ /* 0x100fe40000010805 */
[--C-:B------:R-:W-:Y:S02]  /*bca0*/  FFMA.FTZ R173, R172, c[0x0][0x2d0], -R5.reuse ;  /* 0x0000b400acad7a23 */ /* 0x100fe40000010805 */
[--C-:B------:R-:W-:Y:S01]  /*bcb0*/  FFMA.FTZ R172, R171, c[0x0][0x2d0], -R5.reuse ;  /* 0x0000b400abac7a23 */ /* 0x100fe20000010805 */
[----:B------:R-:W-:Y:S01]  /*bcc0*/  MOV R171, R20 ;  /* 0x0000001400ab7202 */ /* 0x000fe20000000f00 */
[--C-:B------:R-:W-:Y:S01]  /*bcd0*/  FFMA.FTZ R175, R15, c[0x0][0x2d0], -R5.reuse ;  /* 0x0000b4000faf7a23 */ /* 0x100fe20000010805 */
[----:B------:R-:W-:Y:S01]  /*bce0*/  MOV R15, R7 ;  /* 0x00000007000f7202 */ /* 0x000fe20000000f00 */
[----:B------:R-:W-:Y:S01]  /*bcf0*/  FFMA.FTZ R10, R3, c[0x0][0x2d0], -R5 ;  /* 0x0000b400030a7a23 */ /* 0x000fe20000010805 */
[----:B------:R-:W2:Y:S01]  /*bd00*/  MUFU.EX2 R169, R179 ;  /* 0x000000b300a97308 */ /* 0x000ea20000000800 */
[C---:B------:R-:W-:Y:S01]  /*bd10*/  FMUL.FTZ R5, R6.reuse, R157 ;  /* 0x0000009d06057220 */ /* 0x040fe20000410000 */
[----:B------:R-:W-:Y:S01]  /*bd20*/  MOV R157, R26 ;  /* 0x0000001a009d7202 */ /* 0x000fe20000000f00 */
[----:B------:R-:W-:Y:S02]  /*bd30*/  FMUL.FTZ R20, R6, R140 ;  /* 0x0000008c06147220 */ /* 0x000fe40000410000 */
[----:B-1----:R-:W-:Y:S02]  /*bd40*/  FMUL.FTZ R26, R0, R138 ;  /* 0x0000008a001a7220 */ /* 0x002fe40000410000 */
[C---:B------:R-:W-:Y:S02]  /*bd50*/  FMUL.FTZ R21, R6.reuse, R141 ;  /* 0x0000008d06157220 */ /* 0x040fe40000410000 */
[C---:B------:R-:W-:Y:S01]  /*bd60*/  FMUL.FTZ R4, R6.reuse, R156 ;  /* 0x0000009c06047220 */ /* 0x040fe20000410000 */
[----:B------:R-:W-:Y:S01]  /*bd70*/  MOV R156, R23 ;  /* 0x00000017009c7202 */ /* 0x000fe20000000f00 */
[C---:B------:R-:W-:Y:S01]  /*bd80*/  FMUL.FTZ R12, R6.reuse, R148 ;  /* 0x00000094060c7220 */ /* 0x040fe20000410000 */
[----:B------:R-:W-:Y:S01]  /*bd90*/  MUFU.EX2 R132, R132 ;  /* 0x0000008400847308 */ /* 0x000fe20000000800 */
[----:B------:R-:W-:Y:S02]  /*bda0*/  FMUL.FTZ R16, R6, R144 ;  /* 0x0000009006107220 */ /* 0x000fe40000410000 */
[----:B---3--:R-:W-:Y:S02]  /*bdb0*/  FFMA.FTZ R3, R0, R8, R178 ;  /* 0x0000000800037223 */ /* 0x008fe400000100b2 */
[----:B------:R-:W-:Y:S01]  /*bdc0*/  FMUL.FTZ R8, R6, R152 ;  /* 0x0000009806087220 */ /* 0x000fe20000410000 */
[----:B------:R-:W-:Y:S01]  /*bdd0*/  MOV R152, R27 ;  /* 0x0000001b00987202 */ /* 0x000fe20000000f00 */
[C---:B------:R-:W-:Y:S02]  /*bde0*/  FMUL.FTZ R27, R0.reuse, R139 ;  /* 0x0000008b001b7220 */ /* 0x040fe40000410000 */
[----:B------:R-:W1:Y:S01]  /*bdf0*/  LDSM.16.MT88.4 R136, [R236+0x4080] ;  /* 0x00408000ec88783b */ /* 0x000e620000004200 */
[C---:B------:R-:W-:Y:S01]  /*be00*/  FMUL.FTZ R6, R0.reuse, R158 ;  /* 0x0000009e00067220 */ /* 0x040fe20000410000 */
[----:B------:R-:W-:Y:S01]  /*be10*/  MOV R158, R171 ;  /* 0x000000ab009e7202 */ /* 0x000fe20000000f00 */
[C---:B------:R-:W-:Y:S01]  /*be20*/  FMUL.FTZ R14, R0.reuse, R150 ;  /* 0x00000096000e7220 */ /* 0x040fe20000410000 */
[----:B------:R-:W3:Y:S01]  /*be30*/  MUFU.EX2 R171, R177 ;  /* 0x000000b100ab7308 */ /* 0x000ee20000000800 */
[C---:B--2---:R-:W-:Y:S01]  /*be40*/  FADD.FTZ R3, R169.reuse, R3 ;  /* 0x00000003a9037221 */ /* 0x044fe20000010000 */
[----:B------:R-:W-:Y:S01]  /*be50*/  F2FP.PACK_AB R169, R169, R178 ;  /* 0x000000b2a9a9723e */ /* 0x000fe200000000ff */
[C---:B------:R-:W-:Y:S01]  /*be60*/  FMUL.FTZ R7, R0.reuse, R159 ;  /* 0x0000009f00077220 */ /* 0x040fe20000410000 */
[----:B------:R-:W-:Y:S01]  /*be70*/  MOV R179, R10 ;  /* 0x0000000a00b37202 */ /* 0x000fe20000000f00 */
[C---:B------:R-:W-:Y:S01]  /*be80*/  FMUL.FTZ R10, R0.reuse, R154 ;  /* 0x0000009a000a7220 */ /* 0x040fe20000410000 */
[----:B------:R-:W-:Y:S01]  /*be90*/  MOV R154, R11 ;  /* 0x0000000b009a7202 */ /* 0x000fe20000000f00 */
[C---:B------:R-:W-:Y:S01]  /*bea0*/  FMUL.FTZ R11, R0.reuse, R155 ;  /* 0x0000009b000b7220 */ /* 0x040fe20000410000 */
[----:B------:R-:W-:Y:S01]  /*beb0*/  MOV R159, R15 ;  /* 0x0000000f009f7202 */ /* 0x000fe20000000f00 */
[C---:B------:R-:W-:Y:S01]  /*bec0*/  FMUL.FTZ R15, R0.reuse, R151 ;  /* 0x00000097000f7220 */ /* 0x040fe20000410000 */
[----:B------:R-:W2:Y:S01]  /*bed0*/  MUFU.EX2 R150, R176 ;  /* 0x000000b000967308 */ /* 0x000ea20000000800 */
[C---:B------:R-:W-:Y:S01]  /*bee0*/  FMUL.FTZ R18, R0.reuse, R146 ;  /* 0x0000009200127220 */ /* 0x040fe20000410000 */
[----:B------:R-:W-:Y:S01]  /*bef0*/  MOV R178, R22 ;  /* 0x0000001600b27202 */ /* 0x000fe20000000f00 */
[C---:B------:R-:W-:Y:S02]  /*bf00*/  FMUL.FTZ R19, R0.reuse, R147 ;  /* 0x0000009300137220 */ /* 0x040fe40000410000 */
[C---:B------:R-:W-:Y:S02]  /*bf10*/  FMUL.FTZ R22, R0.reuse, R142 ;  /* 0x0000008e00167220 */ /* 0x040fe40000410000 */
[C---:B------:R-:W-:Y:S02]  /*bf20*/  FMUL.FTZ R23, R0.reuse, R143 ;  /* 0x0000008f00177220 */ /* 0x040fe40000410000 */
[C---:B------:R-:W-:Y:S01]  /*bf30*/  FMUL.FTZ R30, R0.reuse, R30 ;  /* 0x0000001e001e7220 */ /* 0x040fe20000410000 */
[----:B------:R-:W-:Y:S01]  /*bf40*/  LDSM.16.MT88.4 R140, [R236+0x4880] ;  /* 0x00488000ec8c783b */ /* 0x000fe20000004200 */
[C---:B------:R-:W-:Y:S01]  /*bf50*/  FMUL.FTZ R31, R0.reuse, R31 ;  /* 0x0000001f001f7220 */ /* 0x040fe20000410000 */
[----:B------:R-:W-:Y:S01]  /*bf60*/  MUFU.EX2 R144, R178 ;  /* 0x000000b200907308 */ /* 0x000fe20000000800 */
[C---:B------:R-:W-:Y:S02]  /*bf70*/  FMUL.FTZ R34, R0.reuse, R34 ;  /* 0x0000002200227220 */ /* 0x040fe40000410000 */
[----:B---3--:R-:W-:Y:S02]  /*bf80*/  FADD.FTZ R148, R171, R3 ;  /* 0x00000003ab947221 */ /* 0x008fe40000010000 */
[C---:B------:R-:W-:Y:S02]  /*bf90*/  FMUL.FTZ R35, R0.reuse, R35 ;  /* 0x0000002300237220 */ /* 0x040fe40000410000 */
[C---:B------:R-:W-:Y:S02]  /*bfa0*/  FMUL.FTZ R38, R0.reuse, R38 ;  /* 0x0000002600267220 */ /* 0x040fe40000410000 */
[C---:B------:R-:W-:Y:S01]  /*bfb0*/  FMUL.FTZ R39, R0.reuse, R39 ;  /* 0x0000002700277220 */ /* 0x040fe20000410000 */
[----:B------:R-:W3:Y:S01]  /*bfc0*/  MUFU.EX2 R3, R149 ;  /* 0x0000009500037308 */ /* 0x000ee20000000800 */
[----:B------:R-:W-:Y:S01]  /*bfd0*/  FMUL.FTZ R42, R0, R42 ;  /* 0x0000002a002a7220 */ /* 0x000fe20000410000 */
[----:B--2---:R-:W-:Y:S01]  /*bfe0*/  F2FP.PACK_AB R171, R150, R171 ;  /* 0x000000ab96ab723e */ /* 0x004fe200000000ff */
[C---:B------:R-:W-:Y:S02]  /*bff0*/  FMUL.FTZ R43, R0.reuse, R43 ;  /* 0x0000002b002b7220 */ /* 0x040fe40000410000 */
[C---:B------:R-:W-:Y:S02]  /*c000*/  FMUL.FTZ R46, R0.reuse, R46 ;  /* 0x0000002e002e7220 */ /* 0x040fe40000410000 */
[C---:B------:R-:W-:Y:S02]  /*c010*/  FMUL.FTZ R47, R0.reuse, R47 ;  /* 0x0000002f002f7220 */ /* 0x040fe40000410000 */
[C---:B-1----:R-:W-:Y:S01]  /*c020*/  HMMA.16816.F32 R4, R168.reuse, R136, R4 ;  /* 0x00000088a804723c */ /* 0x042fe20000001804 */
[----:B------:R-:W-:Y:S04]  /*c030*/  MUFU.EX2 R149, R173 ;  /* 0x000000ad00957308 */ /* 0x000fe80000000800 */
[C---:B------:R-:W-:Y:S02]  /*c040*/  FMUL.FTZ R50, R0.reuse, R50 ;  /* 0x0000003200327220 */ /* 0x040fe40000410000 */
[C---:B------:R-:W-:Y:S01]  /*c050*/  FMUL.FTZ R51, R0.reuse, R51 ;  /* 0x0000003300337220 */ /* 0x040fe20000410000 */
[C---:B------:R-:W-:Y:S01]  /*c060*/  HMMA.16816.F32 R8, R168.reuse, R138, R8 ;  /* 0x0000008aa808723c */ /* 0x040fe20000001808 */
[----:B------:R-:W1:Y:S02]  /*c070*/  LDSM.16.MT88.4 R136, [R237+0x4080] ;  /* 0x00408000ed88783b */ /* 0x000e640000004200 */
[----:B------:R-:W2:Y:S01]  /*c080*/  MUFU.EX2 R178, R172 ;  /* 0x000000ac00b27308 */ /* 0x000ea20000000800 */
[C---:B------:R-:W-:Y:S02]  /*c090*/  FMUL.FTZ R54, R0.reuse, R54 ;  /* 0x0000003600367220 */ /* 0x040fe40000410000 */
[C---:B------:R-:W-:Y:S02]  /*c0a0*/  FMUL.FTZ R55, R0.reuse, R55 ;  /* 0x0000003700377220 */ /* 0x040fe40000410000 */
[C---:B------:R-:W-:Y:S04]  /*c0b0*/  FMUL.FTZ R58, R0.reuse, R58 ;  /* 0x0000003a003a7220 */ /* 0x040fe80000410000 */
        /* <DEDUP_REMOVED lines=13> */
[----:B------:R-:W4:Y:S01]  /*c190*/  MUFU.EX2 R176, R175 ;  /* 0x000000af00b07308 */ /* 0x000f220000000800 */
[C---:B------:R-:W-:Y:S02]  /*c1a0*/  FMUL.FTZ R82, R0.reuse, R82 ;  /* 0x0000005200527220 */ /* 0x040fe40000410000 */
[C---:B------:R-:W-:Y:S02]  /*c1b0*/  FMUL.FTZ R83, R0.reuse, R83 ;  /* 0x0000005300537220 */ /* 0x040fe40000410000 */
[C---:B------:R-:W-:Y:S02]  /*c1c0*/  FMUL.FTZ R86, R0.reuse, R86 ;  /* 0x0000005600567220 */ /* 0x040fe40000410000 */
[C---:B------:R-:W-:Y:S01]  /*c1d0*/  FMUL.FTZ R87, R0.reuse, R87 ;  /* 0x0000005700577220 */ /* 0x040fe20000410000 */
[C---:B-1----:R-:W-:Y:S02]  /*c1e0*/  HMMA.16816.F32 R12, R168.reuse, R136, R12 ;  /* 0x00000088a80c723c */ /* 0x042fe4000000180c */
[----:B------:R-:W1:Y:S01]  /*c1f0*/  MUFU.EX2 R175, R157 ;  /* 0x0000009d00af7308 */ /* 0x000e620000000800 */
[C---:B------:R-:W-:Y:S02]  /*c200*/  FMUL.FTZ R90, R0.reuse, R90 ;  /* 0x0000005a005a7220 */ /* 0x040fe40000410000 */
[C---:B------:R-:W-:Y:S02]  /*c210*/  FMUL.FTZ R91, R0.reuse, R91 ;  /* 0x0000005b005b7220 */ /* 0x040fe40000410000 */
[C---:B------:R-:W-:Y:S01]  /*c220*/  FMUL.FTZ R94, R0.reuse, R94 ;  /* 0x0000005e005e7220 */ /* 0x040fe20000410000 */
[C---:B------:R-:W-:Y:S01]  /*c230*/  HMMA.16816.F32 R16, R168.reuse, R138, R16 ;  /* 0x0000008aa810723c */ /* 0x040fe20000001810 */
[----:B------:R-:W5:Y:S03]  /*c240*/  LDSM.16.MT88.4 R136, [R240+0x4080] ;  /* 0x00408000f088783b */ /* 0x000f660000004200 */
[C---:B------:R-:W-:Y:S01]  /*c250*/  FMUL.FTZ R95, R0.reuse, R95 ;  /* 0x0000005f005f7220 */ /* 0x040fe20000410000 */
[----:B------:R-:W-:Y:S01]  /*c260*/  MUFU.EX2 R172, R156 ;  /* 0x0000009c00ac7308 */ /* 0x000fe20000000800 */
[C---:B------:R-:W-:Y:S02]  /*c270*/  FMUL.FTZ R98, R0.reuse, R98 ;  /* 0x0000006200627220 */ /* 0x040fe40000410000 */
[C---:B------:R-:W-:Y:S04]  /*c280*/  FMUL.FTZ R99, R0.reuse, R99 ;  /* 0x0000006300637220 */ /* 0x040fe80000410000 */
[C---:B------:R-:W-:Y:S02]  /*c290*/  FMUL.FTZ R102, R0.reuse, R102 ;  /* 0x0000006600667220 */ /* 0x040fe40000410000 */
[C---:B------:R-:W-:Y:S01]  /*c2a0*/  FMUL.FTZ R103, R0.reuse, R103 ;  /* 0x0000006700677220 */ /* 0x040fe20000410000 */
        /* <DEDUP_REMOVED lines=13> */
[C---:B------:R-:W-:Y:S01]  /*c380*/  FMUL.FTZ R130, R0.reuse, R130 ;  /* 0x0000008200827220 */ /* 0x040fe20000410000 */
[C---:B-----5:R-:W-:Y:S03]  /*c390*/  HMMA.16816.F32 R20, R168.reuse, R136, R20 ;  /* 0x00000088a814723c */ /* 0x060fe60000001814 */
[----:B------:R-:W-:Y:S02]  /*c3a0*/  FMUL.FTZ R131, R0, R131 ;  /* 0x0000008300837220 */ /* 0x000fe40000410000 */
[----:B------:R-:W-:Y:S01]  /*c3b0*/  FADD.FTZ R0, R132, R154 ;  /* 0x0000009a84007221 */ /* 0x000fe20000010000 */
[----:B------:R-:W-:Y:S02]  /*c3c0*/  MOV R154, R145 ;  /* 0x00000091009a7202 */ /* 0x000fe40000000f00 */
[C---:B------:R-:W-:Y:S01]  /*c3d0*/  HMMA.16816.F32 R24, R168.reuse, R138, R24 ;  /* 0x0000008aa818723c */ /* 0x040fe20000001818 */
[----:B------:R-:W5:Y:S03]  /*c3e0*/  LDSM.16.MT88.4 R136, [R239+0x4080] ;  /* 0x00408000ef88783b */ /* 0x000f660000004200 */
[C---:B---3--:R-:W-:Y:S04]  /*c3f0*/  FADD.FTZ R0, R3.reuse, R0 ;  /* 0x0000000003007221 */ /* 0x048fe80000010000 */
[----:B------:R-:W-:Y:S04]  /*c400*/  FADD.FTZ R0, R144, R0 ;  /* 0x0000000090007221 */ /* 0x000fe80000010000 */
[----:B------:R-:W-:Y:S01]  /*c410*/  FADD.FTZ R0, R134, R0 ;  /* 0x0000000086007221 */ /* 0x000fe20000010000 */
[C---:B-----5:R-:W-:Y:S08]  /*c420*/  HMMA.16816.F32 R28, R168.reuse, R136, R28 ;  /* 0x00000088a81c723c */ /* 0x060ff0000000181c */
[C---:B------:R-:W-:Y:S01]  /*c430*/  HMMA.16816.F32 R32, R168.reuse, R138, R32 ;  /* 0x0000008aa820723c */ /* 0x040fe20000001820 */
[----:B------:R-:W3:Y:S07]  /*c440*/  LDSM.16.MT88.4 R136, [R236+0x5880] ;  /* 0x00588000ec88783b */ /* 0x000eee0000004200 */
[C---:B---3--:R-:W-:Y:S08]  /*c450*/  HMMA.16816.F32 R36, R168.reuse, R136, R36 ;  /* 0x00000088a824723c */ /* 0x048ff00000001824 */
        /* <DEDUP_REMOVED lines=32> */
[C---:B---3--:R-:W-:Y:S07]  /*c660*/  HMMA.16816.F32 R124, R168.reuse, R136, R124 ;  /* 0x00000088a87c723c */ /* 0x048fee000000187c */
[----:B------:R-:W-:Y:S01]  /*c670*/  F2FP.PACK_AB R136, R3, R132 ;  /* 0x000000840388723e */ /* 0x000fe200000000ff */
[----:B------:R-:W-:Y:S01]  /*c680*/  HMMA.16816.F32 R128, R168, R138, R128 ;  /* 0x0000008aa880723c */ /* 0x000fe20000001880 */
[----:B------:R-:W3:Y:S03]  /*c690*/  MUFU.EX2 R132, R154 ;  /* 0x0000009a00847308 */ /* 0x000ee60000000800 */
[----:B--2---:R-:W-:Y:S01]  /*c6a0*/  F2FP.PACK_AB R137, R178, R149 ;  /* 0x00000095b289723e */ /* 0x004fe200000000ff */
[----:B------:R-:W-:Y:S02]  /*c6b0*/  FADD.FTZ R3, R150, R148 ;  /* 0x0000009496037221 */ /* 0x000fe40000010000 */
[----:B------:R-:W-:Y:S02]  /*c6c0*/  F2FP.PACK_AB R138, R134, R144 ;  /* 0x00000090868a723e */ /* 0x000fe400000000ff */
[----:B------:R-:W2:Y:S02]  /*c6d0*/  LDSM.16.MT88.4 R144, [R237+0x4880] ;  /* 0x00488000ed90783b */ /* 0x000ea40000004200 */
[----:B------:R5:W-:Y:S01]  /*c6e0*/  MUFU.EX2 R170, R153 ;  /* 0x0000009900aa7308 */ /* 0x000be20000000800 */
[----:B----4-:R-:W-:Y:S02]  /*c6f0*/  F2FP.PACK_AB R139, R176, R177 ;  /* 0x000000b1b08b723e */ /* 0x010fe400000000ff */
[----:B-1----:R-:W-:Y:S02]  /*c700*/  F2FP.PACK_AB R169, R175, R174 ;  /* 0x000000aeafa9723e */ /* 0x002fe400000000ff */
[----:B------:R-:W-:Y:S03]  /*c710*/  F2FP.PACK_AB R171, R173, R172 ;  /* 0x000000acadab723e */ /* 0x000fe600000000ff */
[C---:B------:R-:W-:Y:S02]  /*c720*/  HMMA.16816.F32 R4, R136.reuse, R140, R4 ;  /* 0x0000008c8804723c */ /* 0x040fe40000001804 */
[----:B------:R-:W1:Y:S03]  /*c730*/  MUFU.EX2 R168, R159 ;  /* 0x0000009f00a87308 */ /* 0x000e660000000800 */
[----:B---3--:R-:W-:Y:S03]  /*c740*/  FADD.FTZ R0, R132, R0 ;  /* 0x0000000084007221 */ /* 0x008fe60000010000 */
[C---:B------:R-:W-:Y:S01]  /*c750*/  HMMA.16816.F32 R8, R136.reuse, R142, R8 ;  /* 0x0000008e8808723c */ /* 0x040fe20000001808 */
[----:B------:R-:W3:Y:S03]  /*c760*/  LDSM.16.MT88.4 R140, [R240+0x4880] ;  /* 0x00488000f08c783b */ /* 0x000ee60000004200 */
[----:B------:R-:W4:Y:S05]  /*c770*/  MUFU.EX2 R134, R158 ;  /* 0x0000009e00867308 */ /* 0x000f2a0000000800 */
[----:B-----5:R-:W-:Y:S03]  /*c780*/  LDSM.16.MT88.4 R152, [R236+0x5080] ;  /* 0x00508000ec98783b */ /* 0x020fe60000004200 */
[C---:B-1----:R-:W-:Y:S01]  /*c790*/  FADD.FTZ R0, R168.reuse, R0 ;  /* 0x00000000a8007221 */ /* 0x042fe20000010000 */
[----:B------:R-:W-:Y:S01]  /*c7a0*/  F2FP.PACK_AB R168, R168, R132 ;  /* 0x00000084a8a8723e */ /* 0x000fe200000000ff */
[C---:B--2---:R-:W-:Y:S03]  /*c7b0*/  HMMA.16816.F32 R12, R136.reuse, R144, R12 ;  /* 0x00000090880c723c */ /* 0x044fe6000000180c */
[----:B----4-:R-:W-:Y:S05]  /*c7c0*/  FADD.FTZ R0, R134, R0 ;  /* 0x0000000086007221 */ /* 0x010fea0000010000 */
[C---:B------:R-:W-:Y:S01]  /*c7d0*/  HMMA.16816.F32 R16, R136.reuse, R146, R16 ;  /* 0x000000928810723c */ /* 0x040fe20000001810 */
[----:B------:R-:W1:Y:S03]  /*c7e0*/  LDSM.16.MT88.4 R144, [R239+0x4880] ;  /* 0x00488000ef90783b */ /* 0x000e660000004200 */
[C---:B------:R-:W-:Y:S01]  /*c7f0*/  FADD.FTZ R132, R170.reuse, R0 ;  /* 0x00000000aa847221 */ /* 0x040fe20000010000 */
[----:B------:R-:W-:Y:S01]  /*c800*/  F2FP.PACK_AB R170, R170, R134 ;  /* 0x00000086aaaa723e */ /* 0x000fe200000000ff */
[----:B------:R-:W-:Y:S03]  /*c810*/  FADD.FTZ R0, R149, R3 ;  /* 0x0000000395007221 */ /* 0x000fe60000010000 */
[----:B------:R2:W-:Y:S01]  /*c820*/  STL [R1+0x20], R132 ;  /* 0x0000208401007387 */ /* 0x0005e20000100800 */
[C---:B---3--:R-:W-:Y:S03]  /*c830*/  HMMA.16816.F32 R20, R136.reuse, R140, R20 ;  /* 0x0000008c8814723c */ /* 0x048fe60000001814 */
[----:B------:R-:W-:Y:S04]  /*c840*/  FADD.FTZ R0, R178, R0 ;  /* 0x00000000b2007221 */ /* 0x000fe80000010000 */
[----:B------:R-:W-:Y:S01]  /*c850*/  FADD.FTZ R0, R177, R0 ;  /* 0x00000000b1007221 */ /* 0x000fe20000010000 */
[C---:B------:R-:W-:Y:S01]  /*c860*/  HMMA.16816.F32 R24, R136.reuse, R142, R24 ;  /* 0x0000008e8818723c */ /* 0x040fe20000001818 */
[----:B------:R-:W3:Y:S03]  /*c870*/  LDSM.16.MT88.4 R140, [R236+0x6080] ;  /* 0x00608000ec8c783b */ /* 0x000ee60000004200 */
[----:B------:R-:W-:Y:S04]  /*c880*/  FADD.FTZ R0, R176, R0 ;  /* 0x00000000b0007221 */ /* 0x000fe80000010000 */
[----:B------:R-:W-:Y:S04]  /*c890*/  FADD.FTZ R0, R174, R0 ;  /* 0x00000000ae007221 */ /* 0x000fe80000010000 */
[----:B------:R-:W-:Y:S01]  /*c8a0*/  FADD.FTZ R0, R175, R0 ;  /* 0x00000000af007221 */ /* 0x000fe20000010000 */
[----:B--2---:R-:W-:Y:S03]  /*c8b0*/  MOV R132, R2 ;  /* 0x0000000200847202 */ /* 0x004fe60000000f00 */
[----:B------:R-:W-:Y:S04]  /*c8c0*/  FADD.FTZ R0, R172, R0 ;  /* 0x00000000ac007221 */ /* 0x000fe80000010000 */
[----:B------:R-:W-:Y:S01]  /*c8d0*/  FADD.FTZ R0, R173, R0 ;  /* 0x00000000ad007221 */ /* 0x000fe20000010000 */
[C---:B-1----:R-:W-:Y:S04]  /*c8e0*/  HMMA.16816.F32 R28, R136.reuse, R144, R28 ;  /* 0x00000090881c723c */ /* 0x042fe8000000181c */
[----:B------:R-:W-:Y:S04]  /*c8f0*/  STL [R1+0x24], R0 ;  /* 0x0000240001007387 */ /* 0x000fe80000100800 */
[C---:B------:R-:W-:Y:S01]  /*c900*/  HMMA.16816.F32 R32, R136.reuse, R146, R32 ;  /* 0x000000928820723c */ /* 0x040fe20000001820 */
[----:B------:R-:W1:Y:S07]  /*c910*/  LDSM.16.MT88.4 R144, [R237+0x6080] ;  /* 0x00608000ed90783b */ /* 0x000e6e0000004200 */
[C---:B---3--:R-:W-:Y:S08]  /*c920*/  HMMA.16816.F32 R36, R136.reuse, R140, R36 ;  /* 0x0000008c8824723c */ /* 0x048ff00000001824 */
        /* <DEDUP_REMOVED lines=30> */
[C---:B------:R-:W-:Y:S08]  /*cb10*/  HMMA.16816.F32 R120, R136.reuse, R142, R120 ;  /* 0x0000008e8878723c */ /* 0x040ff00000001878 */
[C---:B-1----:R-:W-:Y:S08]  /*cb20*/  HMMA.16816.F32 R124, R136.reuse, R144, R124 ;  /* 0x00000090887c723c */ /* 0x042ff0000000187c */
        /* <DEDUP_REMOVED lines=46> */
[C---:B--2---:R-:W-:Y:S08]  /*ce10*/  HMMA.16816.F32 R124, R168.reuse, R4, R124 ;  /* 0x00000004a87c723c */ /* 0x044ff0000000187c */
[----:B------:R-:W-:Y:S01]  /*ce20*/  HMMA.16816.F32 R128, R168, R6, R128 ;  /* 0x00000006a880723c */ /* 0x000fe20000001880 */
[----:B------:R-:W-:-:S07]  /*ce30*/  @P0 BRA `(.L_x_194) ;  /* 0xffffcfe000000947 */ /* 0x000fce000383ffff */
.L_x_191:
[----:B------:R-:W-:-:S06]  /*ce40*/  UISETP.GE.AND UP0, UPT, UR13, UR12, UPT ;  /* 0x0000000c0d00728c */ /* 0x000fcc000bf06270 */
[----:B------:R-:W-:-:S13]  /*ce50*/  PLOP3.LUT P0, PT, PT, PT, UP0, 0x40, 0x0 ;  /* 0x000000000000781c */ /* 0x000fda0003f0e808 */
[----:B------:R-:W-:Y:S05]  /*ce60*/  @P0 BRA `(.L_x_195) ;  /* 0x00003f6000000947 */ /* 0x000fea0003800000 */
[----:B------:R-:W2:Y:S01]  /*ce70*/  LDL.64 R8, [R1+0x48] ;  /* 0x0000480001087983 */ /* 0x000ea20000100a00 */
[----:B------:R-:W-:-:S03]  /*ce80*/  ULDC.64 UR4, c[0x0][0x208] ;  /* 0x0000820000047ab9 */ /* 0x000fc60000000a00 */
[----:B------:R-:W3:Y:S04]  /*ce90*/  LDL.64 R2, [R1+0x40] ;  /* 0x0000400001027983 */ /* 0x000ee80000100a00 */
[----:B------:R-:W4:Y:S04]  /*cea0*/  LDL.64 R6, [R1+0x38] ;  /* 0x0000380001067983 */ /* 0x000f280000100a00 */
[----:B-1----:R-:W4:Y:S01]  /*ceb0*/  LDL.64 R4, [R1+0x30] ;  /* 0x0000300001047983 */ /* 0x002f220000100a00 */
[----:B------:R-:W-:Y:S01]  /*cec0*/  UIMAD.WIDE.U32 UR10, UR4, 0x30, URZ ;  /* 0x00000030040a78a5 */ /* 0x000fe2000f8e003f */
[----:B------:R-:W-:Y:S01]  /*ced0*/  IMAD.MOV.U32 R134, RZ, RZ, R132 ;  /* 0x000000ffff867224 */ /* 0x000fe200078e0084 */
[----:B------:R-:W-:-:S04]  /*cee0*/  UIMAD UR5, UR5, 0x30, URZ ;  /* 0x00000030050578a4 */ /* 0x000fc8000f8e023f */
[----:B------:R-:W-:Y:S01]  /*cef0*/  UIADD3 UR9, UR11, UR5, URZ ;  /* 0x000000050b097290 */ /* 0x000fe2000fffe03f */
[C---:B--2---:R-:W-:Y:S02]  /*cf00*/  IADD3 R10, P0, R8.reuse, 0x40, RZ ;  /* 0x00000040080a7810 */ /* 0x044fe40007f1e0ff */
[C---:B------:R-:W-:Y:S01]  /*cf10*/  IADD3 R0, P1, R8.reuse, 0x80, RZ ;  /* 0x0000008008007810 */ /* 0x040fe20007f3e0ff */
[----:B---3--:R-:W1:Y:S04]  /*cf20*/  S2R R2, SR_TID.X ;  /* 0x0000000000027919 */ /* 0x008e680000002100 */
[--C-:B------:R-:W-:Y:S01]  /*cf30*/  IMAD.X R9, RZ, RZ, R3.reuse, P1 ;  /* 0x000000ffff097224 */ /* 0x100fe200008e0603 */
[----:B------:R2:W-:Y:S04]  /*cf40*/  STL [R1+0x6c], R10 ;  /* 0x00006c0a01007387 */ /* 0x0005e80000100800 */
[----:B------:R3:W-:Y:S01]  /*cf50*/  STL [R1+0x64], R0 ;  /* 0x0000640001007387 */ /* 0x0007e20000100800 */
[----:B--2---:R-:W-:Y:S01]  /*cf60*/  IMAD.X R10, RZ, RZ, R3, P0 ;  /* 0x000000ffff0a7224 */ /* 0x004fe200000e0603 */
[----:B---3--:R-:W-:-:S04]  /*cf70*/  IADD3 R0, P0, R8, 0xc0, RZ ;  /* 0x000000c008007810 */ /* 0x008fc80007f1e0ff */
[----:B------:R-:W-:Y:S01]  /*cf80*/  STL [R1+0x68], R10 ;  /* 0x0000680a01007387 */ /* 0x000fe20000100800 */
[----:B----4-:R-:W-:-:S03]  /*cf90*/  IADD3 R8, P2, R6, 0x40, RZ ;  /* 0x0000004006087810 */ /* 0x010fc60007f5e0ff */
[----:B------:R2:W-:Y:S04]  /*cfa0*/  STL [R1+0x5c], R0 ;  /* 0x00005c0001007387 */ /* 0x0005e80000100800 */
[----:B------:R-:W-:Y:S04]  /*cfb0*/  STL [R1+0x60], R9 ;  /* 0x0000600901007387 */ /* 0x000fe80000100800 */
[----:B------:R-:W-:Y:S01]  /*cfc0*/  STL [R1+0x54], R8 ;  /* 0x0000540801007387 */ /* 0x000fe20000100800 */
[----:B--2---:R-:W-:Y:S01]  /*cfd0*/  IMAD.X R0, RZ, RZ, R3, P0 ;  /* 0x000000ffff007224 */ /* 0x004fe200000e0603 */
[----:B------:R-:W-:-:S04]  /*cfe0*/  IADD3 R3, P1, R6, 0x80, RZ ;  /* 0x0000008006037810 */ /* 0x000fc80007f3e0ff */
[----:B------:R2:W-:Y:S04]  /*cff0*/  STL [R1+0x58], R0 ;  /* 0x0000580001007387 */ /* 0x0005e80000100800 */
[----:B------:R3:W-:Y:S04]  /*d000*/  STL [R1+0x2c], R3 ;  /* 0x00002c0301007387 */ /* 0x0007e80000100800 */
[----:B--2---:R-:W2:Y:S01]  /*d010*/  S2R R0, SR_TID.X ;  /* 0x0000000000007919 */ /* 0x004ea20000002100 */
[----:B---3--:R-:W-:-:S05]  /*d020*/  IMAD.X R3, RZ, RZ, R5, P2 ;  /* 0x000000ffff037224 */ /* 0x008fca00010e0605 */
[----:B------:R3:W-:Y:S01]  /*d030*/  STL [R1+0x50], R3 ;  /* 0x0000500301007387 */ /* 0x0007e20000100800 */
[----:B--2---:R-:W-:-:S04]  /*d040*/  SHF.R.S32.HI R0, RZ, 0x1f, R0 ;  /* 0x0000001fff007819 */ /* 0x004fc80000011400 */
[----:B-1----:R-:W-:Y:S02]  /*d050*/  LEA.HI R0, R0, R2, RZ, 0x3 ;  /* 0x0000000200007211 */ /* 0x002fe400078f18ff */
[----:B------:R-:W-:Y:S02]  /*d060*/  IADD3 R2, P0, R6, 0xc0, RZ ;  /* 0x000000c006027810 */ /* 0x000fe40007f1e0ff */
[----:B------:R-:W-:Y:S01]  /*d070*/  SHF.R.S32.HI R0, RZ, 0x3, R0 ;  /* 0x00000003ff007819 */ /* 0x000fe20000011400 */
[----:B---3--:R-:W-:Y:S02]  /*d080*/  IMAD.X R3, RZ, RZ, R5, P1 ;  /* 0x000000ffff037224 */ /* 0x008fe400008e0605 */
[----:B------:R1:W-:Y:S01]  /*d090*/  STL [R1+0x18], R2 ;  /* 0x0000180201007387 */ /* 0x0003e20000100800 */
[----:B------:R-:W-:-:S05]  /*d0a0*/  IADD3 R0, -R0, 0x30, RZ ;  /* 0x0000003000007810 */ /* 0x000fca0007ffe1ff */
[----:B------:R2:W-:Y:S01]  /*d0b0*/  STL [R1+0xc], R0 ;  /* 0x00000c0001007387 */ /* 0x0005e20000100800 */
[----:B-1----:R-:W-:Y:S02]  /*d0c0*/  IMAD.MOV.U32 R2, RZ, RZ, R133 ;  /* 0x000000ffff027224 */ /* 0x002fe400078e0085 */
[----:B--2---:R-:W-:-:S05]  /*d0d0*/  IMAD.X R0, RZ, RZ, R5, P0 ;  /* 0x000000ffff007224 */ /* 0x004fca00000e0605 */
[----:B------:R1:W-:Y:S04]  /*d0e0*/  STL [R1+0x14], R0 ;  /* 0x0000140001007387 */ /* 0x0003e80000100800 */
[----:B------:R1:W-:Y:S02]  /*d0f0*/  STL [R1+0x1c], R3 ;  /* 0x00001c0301007387 */ /* 0x0003e40000100800 */
.L_x_205:
[----:B------:R-:W2:Y:S01]  /*d100*/  LDL.64 R132, [R1+0x48] ;  /* 0x0000480001847983 */ /* 0x000ea20000100a00 */
[----:B------:R-:W-:Y:S01]  /*d110*/  USHF.R.S32.HI UR5, URZ, 0x1f, UR13 ;  /* 0x0000001f3f057899 */ /* 0x000fe2000801140d */
[----:B------:R-:W-:Y:S01]  /*d120*/  IMAD.MOV.U32 R24, RZ, RZ, c[0x0][0x208] ;  /* 0x00008200ff187624 */ /* 0x000fe200078e00ff */
[----:B------:R-:W-:Y:S01]  /*d130*/  UIMAD UR4, UR9, UR13, URZ ;  /* 0x0000000d090472a4 */ /* 0x000fe2000f8e023f */
[----:B------:R-:W-:Y:S01]  /*d140*/  IMAD.MOV.U32 R27, RZ, RZ, c[0x0][0x20c] ;  /* 0x00008300ff1b7624 */ /* 0x000fe200078e00ff */
[----:B------:R-:W-:Y:S01]  /*d150*/  UIMAD.WIDE.U32 UR14, UR10, UR13, URZ ;  /* 0x0000000d0a0e72a5 */ /* 0x000fe2000f8e003f */
[----:B------:R-:W3:Y:S01]  /*d160*/  LDL.64 R18, [R1+0x40] ;  /* 0x0000400001127983 */ /* 0x000ee20000100a00 */
[----:B------:R-:W-:Y:S01]  /*d170*/  UIMAD UR4, UR5, UR10, UR4 ;  /* 0x0000000a050472a4 */ /* 0x000fe2000f8e0204 */
[----:B------:R-:W-:Y:S04]  /*d180*/  DEPBAR.LE SB0, 0x0 ;  /* 0x000080000000791a */ /* 0x000fe80000000000 */
[----:B------:R-:W4:Y:S01]  /*d190*/  LDL R22, [R1+0x6c] ;  /* 0x00006c0001167983 */ /* 0x000f220000100800 */
[----:B------:R-:W-:Y:S02]  /*d1a0*/  UIADD3 UR4, UR15, UR4, URZ ;  /* 0x000000040f047290 */ /* 0x000fe4000fffe03f */
[----:B------:R-:W-:Y:S03]  /*d1b0*/  UISETP.GT.AND UP0, UPT, UR13, UR12, UPT ;  /* 0x0000000c0d00728c */ /* 0x000fe6000bf04270 */
[----:B------:R-:W4:Y:S06]  /*d1c0*/  LDL R17, [R1+0x68] ;  /* 0x0000680001117983 */ /* 0x000f2c0000100800 */
[----:B------:R-:W4:Y:S06]  /*d1d0*/  LDL R26, [R1+0x64] ;  /* 0x00006400011a7983 */ /* 0x000f2c0000100800 */
[----:B------:R-:W4:Y:S06]  /*d1e0*/  LDL R25, [R1+0x5c] ;  /* 0x00005c0001197983 */ /* 0x000f2c0000100800 */
[----:B------:R-:W4:Y:S06]  /*d1f0*/  LDL R174, [R1+0x60] ;  /* 0x0000600001ae7983 */ /* 0x000f2c0000100800 */
[----:B------:R-:W4:Y:S06]  /*d200*/  LDL R173, [R1+0x58] ;  /* 0x0000580001ad7983 */ /* 0x000f2c0000100800 */
[----:B------:R-:W4:Y:S06]  /*d210*/  LDL R23, [R1+0x28] ;  /* 0x0000280001177983 */ /* 0x000f2c0000100800 */
[----:B-1----:R1:W-:Y:S06]  /*d220*/  STL.64 [R1+0x90], R30 ;  /* 0x0000901e01007387 */ /* 0x0023ec0000100a00 */
[----:B------:R1:W-:Y:S06]  /*d230*/  STL.64 [R1+0x88], R28 ;  /* 0x0000881c01007387 */ /* 0x0003ec0000100a00 */
[----:B------:R-:W4:Y:S06]  /*d240*/  LDL R172, [R1] ;  /* 0x0000000001ac7983 */ /* 0x000f2c0000100800 */
[----:B------:R-:W-:Y:S06]  /*d250*/  BAR.SYNC.DEFER_BLOCKING 0x0 ;  /* 0x0000000000007b1d */ /* 0x000fec0000010000 */
[----:B-----5:R-:W1:Y:S06]  /*d260*/  LDSM.16.M88.4 R8, [R135+0x14080] ;  /* 0x014080008708783b */ /* 0x020e6c0000000200 */
[----:B------:R-:W-:Y:S06]  /*d270*/  LDSM.16.M88.4 R168, [R242] ;  /* 0x00000000f2a8783b */ /* 0x000fec0000000200 */
[----:B------:R-:W-:Y:S01]  /*d280*/  LDSM.16.M88.4 R176, [R252] ;  /* 0x00000000fcb0783b */ /* 0x000fe20000000200 */
[----:B-12---:R-:W-:Y:S04]  /*d290*/  IADD3 R0, P1, R132, UR14, RZ ;  /* 0x0000000e84007c10 */ /* 0x006fe8000ff3e0ff */
[----:B---3--:R-:W-:Y:S02]  /*d2a0*/  IADD3.X R4, R19, UR4, RZ, P1, !PT ;  /* 0x0000000413047c10 */ /* 0x008fe40008ffe4ff */
[----:B------:R-:W-:Y:S02]  /*d2b0*/  LEA R14, P1, R0, c[0x0][0x1f8], 0x1 ;  /* 0x00007e00000e7a11 */ /* 0x000fe400078208ff */
[----:B----4-:R-:W-:Y:S02]  /*d2c0*/  IADD3 R3, P0, R22, UR14, RZ ;  /* 0x0000000e16037c10 */ /* 0x010fe4000ff1e0ff */
[----:B------:R-:W-:Y:S02]  /*d2d0*/  LEA.HI.X R15, R0, c[0x0][0x1fc], R4, 0x1, P1 ;  /* 0x00007f00000f7a11 */ /* 0x000fe400008f0c04 */
[----:B------:R-:W-:Y:S02]  /*d2e0*/  IADD3.X R5, R17, UR4, RZ, P0, !PT ;  /* 0x0000000411057c10 */ /* 0x000fe400087fe4ff */
[C---:B------:R-:W-:Y:S02]  /*d2f0*/  LEA R12, P0, R3.reuse, c[0x0][0x1f8], 0x1 ;  /* 0x00007e00030c7a11 */ /* 0x040fe400078008ff */
[----:B------:R-:W-:Y:S02]  /*d300*/  IADD3 R0, P1, R26, UR14, RZ ;  /* 0x0000000e1a007c10 */ /* 0x000fe4000ff3e0ff */
[----:B------:R-:W-:Y:S02]  /*d310*/  LEA.HI.X R13, R3, c[0x0][0x1fc], R5, 0x1, P0 ;  /* 0x00007f00030d7a11 */ /* 0x000fe400000f0c05 */
[----:B------:R-:W-:Y:S02]  /*d320*/  LEA R6, P0, R0, c[0x0][0x1f8], 0x1 ;  /* 0x00007e0000067a11 */ /* 0x000fe400078008ff */
[----:B------:R-:W-:Y:S02]  /*d330*/  IADD3.X R3, R174, UR4, RZ, P1, !PT ;  /* 0x00000004ae037c10 */ /* 0x000fe40008ffe4ff */
[----:B------:R-:W-:Y:S02]  /*d340*/  IADD3 R4, P1, R25, UR14, RZ ;  /* 0x0000000e19047c10 */ /* 0x000fe4000ff3e0ff */
[----:B------:R-:W-:Y:S02]  /*d350*/  LEA.HI.X R7, R0, c[0x0][0x1fc], R3, 0x1, P0 ;  /* 0x00007f0000077a11 */ /* 0x000fe400000f0c03 */
[----:B------:R-:W-:Y:S02]  /*d360*/  IADD3.X R16, R173, UR4, RZ, P1, !PT ;  /* 0x00000004ad107c10 */ /* 0x000fe40008ffe4ff */
[----:B------:R-:W-:Y:S02]  /*d370*/  LEA R20, P2, R4, c[0x0][0x1f8], 0x1 ;  /* 0x00007e0004147a11 */ /* 0x000fe400078408ff */
[----:B------:R-:W-:Y:S02]  /*d380*/  @!P3 LEA R0, P0, R24, UR14, 0x5 ;  /* 0x0000000e1800bc11 */ /* 0x000fe4000f8028ff */
[----:B------:R-:W-:Y:S02]  /*d390*/  LEA.HI.X R21, R4, c[0x0][0x1fc], R16, 0x1, P2 ;  /* 0x00007f0004157a11 */ /* 0x000fe400010f0c10 */
[----:B------:R-:W-:Y:S02]  /*d3a0*/  @!P3 LEA.HI.X R3, R24, UR4, R27, 0x5, P0 ;  /* 0x000000041803bc11 */ /* 0x000fe400080f2c1b */
[C---:B------:R-:W-:Y:S02]  /*d3b0*/  @!P3 IADD3 R5, P1, R0.reuse, R132, RZ ;  /* 0x000000840005b210 */ /* 0x040fe40007f3e0ff */
[----:B------:R-:W-:Y:S02]  /*d3c0*/  @!P3 IADD3 R4, P0, R0, R22, RZ ;  /* 0x000000160004b210 */ /* 0x000fe40007f1e0ff */
[----:B------:R-:W-:Y:S01]  /*d3d0*/  LOP3.LUT P2, RZ, R23, 0x1, RZ, 0xc0, !PT ;  /* 0x0000000117ff7812 */ /* 0x000fe2000784c0ff */
[----:B------:R-:W-:Y:S01]  /*d3e0*/  @!P3 IMAD.X R23, R3, 0x1, R19, P1 ;  /* 0x000000010317b824 */ /* 0x000fe200008e0613 */
[----:B------:R-:W-:Y:S01]  /*d3f0*/  @!P3 LEA R22, P1, R5, c[0x0][0x1f8], 0x1 ;  /* 0x00007e000516ba11 */ /* 0x000fe200078208ff */
[----:B------:R-:W-:Y:S01]  /*d400*/  @!P3 IMAD.X R24, R3, 0x1, R17, P0 ;  /* 0x000000010318b824 */ /* 0x000fe200000e0611 */
[C---:B------:R-:W-:Y:S01]  /*d410*/  @!P3 LEA R132, P0, R4.reuse, c[0x0][0x1f8], 0x1 ;  /* 0x00007e000484ba11 */ /* 0x040fe200078008ff */
[----:B------:R-:W1:Y:S01]  /*d420*/  LDSM.16.M88.4 R16, [R135+0x14880] ;  /* 0x014880008710783b */ /* 0x000e620000000200 */
[----:B------:R-:W-:Y:S02]  /*d430*/  @!P3 LEA.HI.X R23, R5, c[0x0][0x1fc], R23, 0x1, P1 ;  /* 0x00007f000517ba11 */ /* 0x000fe400008f0c17 */
[----:B------:R-:W-:Y:S02]  /*d440*/  @!P3 LEA.HI.X R133, R4, c[0x0][0x1fc], R24, 0x1, P0 ;  /* 0x00007f000485ba11 */ /* 0x000fe400000f0c18 */
[C---:B------:R-:W-:Y:S02]  /*d450*/  @!P3 IADD3 R4, P1, R0.reuse, R26, RZ ;  /* 0x0000001a0004b210 */ /* 0x040fe40007f3e0ff */
[----:B------:R-:W-:Y:S02]  /*d460*/  @!P3 IADD3 R0, P0, R0, R25, RZ ;  /* 0x000000190000b210 */ /* 0x000fe40007f1e0ff */
[----:B------:R-:W2:Y:S01]  /*d470*/  LDSM.16.M88.4 R24, [R135+0x15080] ;  /* 0x015080008718783b */ /* 0x000ea20000000200 */
[C---:B------:R-:W-:Y:S01]  /*d480*/  @!P3 IMAD.X R5, R3.reuse, 0x1, R174, P1 ;  /* 0x000000010305b824 */ /* 0x040fe200008e06ae */
[----:B------:R-:W-:Y:S01]  /*d490*/  @!P3 LEA R30, P1, R4, c[0x0][0x1f8], 0x1 ;  /* 0x00007e00041eba11 */ /* 0x000fe200078208ff */
[----:B------:R-:W-:Y:S01]  /*d4a0*/  @!P3 IMAD.X R3, R3, 0x1, R173, P0 ;  /* 0x000000010303b824 */ /* 0x000fe200000e06ad */
[----:B------:R-:W-:Y:S02]  /*d4b0*/  @!P3 LEA R28, P0, R0, c[0x0][0x1f8], 0x1 ;  /* 0x00007e00001cba11 */ /* 0x000fe400078008ff */
[----:B------:R-:W3:Y:S01]  /*d4c0*/  LDSM.16.M88.4 R172, [R172] ;  /* 0x00000000acac783b */ /* 0x000ee20000000200 */
[----:B------:R-:W-:Y:S02]  /*d4d0*/  @!P3 LEA.HI.X R31, R4, c[0x0][0x1fc], R5, 0x1, P1 ;  /* 0x00007f00041fba11 */ /* 0x000fe400008f0c05 */
[----:B------:R-:W-:Y:S02]  /*d4e0*/  @!P3 LEA.HI.X R29, R0, c[0x0][0x1fc], R3, 0x1, P0 ;  /* 0x00007f00001dba11 */ /* 0x000fe400000f0c03 */
[----:B------:R-:W-:Y:S01]  /*d4f0*/  PLOP3.LUT P0, PT, PT, PT, UP0, 0x40, 0x0 ;  /* 0x000000000000781c */ /* 0x000fe20003f0e808 */
[----:B------:R-:W4:Y:S06]  /*d500*/  LDL R3, [R1+0x4] ;  /* 0x0000040001037983 */ /* 0x000f2c0000100800 */
[----:B------:R-:W-:Y:S01]  /*d510*/  @!PT LDS RZ, [RZ] ;  /* 0x00000000fffff984 */ /* 0x000fe20000000800 */
[----:B------:R-:W-:Y:S01]  /*d520*/  @!PT LDS RZ, [RZ] ;  /* 0x00000000fffff984 */ /* 0x000fe20000000800 */
[----:B------:R-:W-:Y:S01]  /*d530*/  @!PT LDS RZ, [RZ] ;  /* 0x00000000fffff984 */ /* 0x000fe20000000800 */
[----:B----4-:R1:W-:Y:S06]  /*d540*/  LDGSTS.E.BYPASS.LTC128B.128 [R3+0x4080], [R14.64], !P2 ;  /* 0x040800000e037fae */ /* 0x0103ec000d101d58 */
[----:B------:R1:W-:Y:S06]  /*d550*/  LDGSTS.E.BYPASS.LTC128B.128 [R3+0x5880], [R12.64], !P6 ;  /* 0x058800000c037fae */ /* 0x0003ec000f101d58 */
[----:B------:R4:W-:Y:S06]  /*d560*/  LDGSTS.E.BYPASS.LTC128B.128 [R3+0x7080], [R6.64], !P5 ;  /* 0x0708000006037fae */ /* 0x0009ec000e901d58 */
[----:B------:R2:W-:Y:S06]  /*d570*/  LDGSTS.E.BYPASS.LTC128B.128 [R3+0x8880], [R20.64], !P4 ;  /* 0x0888000014037fae */ /* 0x0005ec000e101d58 */
[----:B------:R2:W-:Y:S06]  /*d580*/  @!P3 LDGSTS.E.BYPASS.LTC128B.128 [R3+0x5080], [R22.64], !P2 ;  /* 0x050800001603bfae */ /* 0x0005ec000d101d58 */
[----:B------:R2:W-:Y:S06]  /*d590*/  @!P3 LDGSTS.E.BYPASS.LTC128B.128 [R3+0x6880], [R132.64], !P6 ;  /* 0x068800008403bfae */ /* 0x0005ec000f101d58 */
[----:B------:R2:W-:Y:S01]  /*d5a0*/  @!P3 LDGSTS.E.BYPASS.LTC128B.128 [R3+0x8080], [R30.64], !P5 ;  /* 0x080800001e03bfae */ /* 0x0005e2000e901d58 */
[C---:B----4-:R-:W-:Y:S05]  /*d5b0*/  HMMA.16816.F32 R4, R160.reuse, R8, RZ ;  /* 0x00000008a004723c */ /* 0x050fea00000018ff */
[----:B------:R4:W-:Y:S03]  /*d5c0*/  @!P3 LDGSTS.E.BYPASS.LTC128B.128 [R3+0x9880], [R28.64], !P4 ;  /* 0x098800001c03bfae */ /* 0x0009e6000e101d58 */
[C---:B------:R-:W-:Y:S03]  /*d5d0*/  HMMA.16816.F32 R8, R160.reuse, R10, RZ ;  /* 0x0000000aa008723c */ /* 0x040fe600000018ff */
[----:B------:R-:W0:Y:S05]  /*d5e0*/  LDGDEPBAR ;  /* 0x00000000000079af */ /* 0x000e2a0000000000 */
[C---:B-1----:R-:W-:Y:S08]  /*d5f0*/  HMMA.16816.F32 R12, R160.reuse, R16, RZ ;  /* 0x00000010a00c723c */ /* 0x042ff000000018ff */
[C---:B------:R-:W-:Y:S01]  /*d600*/  HMMA.16816.F32 R16, R160.reuse, R18, RZ ;  /* 0x00000012a010723c */ /* 0x040fe200000018ff */
[----:B--2---:R1:W5:Y:S06]  /*d610*/  LDL.LU.64 R30, [R1+0x90] ;  /* 0x00009000011e7983 */ /* 0x00436c0000300a00 */
[----:B----4-:R1:W5:Y:S01]  /*d620*/  LDL.LU.64 R28, [R1+0x88] ;  /* 0x00008800011c7983 */ /* 0x0103620000300a00 */
[C---:B------:R-:W-:Y:S08]  /*d630*/  HMMA.16816.F32 R20, R160.reuse, R24, RZ ;  /* 0x00000018a014723c */ /* 0x040ff000000018ff */
[----:B------:R-:W-:Y:S08]  /*d640*/  HMMA.16816.F32 R24, R160, R26, RZ ;  /* 0x0000001aa018723c */ /* 0x000ff000000018ff */
[C---:B------:R-:W-:Y:S08]  /*d650*/  HMMA.16816.F32 R4, R164.reuse, R168, R4 ;  /* 0x000000a8a404723c */ /* 0x040ff00000001804 */
[C---:B------:R-:W-:Y:S01]  /*d660*/  HMMA.16816.F32 R8, R164.reuse, R170, R8 ;  /* 0x000000aaa408723c */ /* 0x040fe20000001808 */
[----:B------:R-:W2:Y:S07]  /*d670*/  LDSM.16.M88.4 R168, [R241+0x14080] ;  /* 0x01408000f1a8783b */ /* 0x000eae0000000200 */
[C---:B---3--:R-:W-:Y:S08]  /*d680*/  HMMA.16816.F32 R12, R164.reuse, R172, R12 ;  /* 0x000000aca40c723c */ /* 0x048ff0000000180c */
[C---:B------:R-:W-:Y:S01]  /*d690*/  HMMA.16816.F32 R16, R164.reuse, R174, R16 ;  /* 0x000000aea410723c */ /* 0x040fe20000001810 */
[----:B------:R-:W3:Y:S07]  /*d6a0*/  LDSM.16.M88.4 R172, [R241+0x14880] ;  /* 0x01488000f1ac783b */ /* 0x000eee0000000200 */
[C---:B------:R-:W-:Y:S08]  /*d6b0*/  HMMA.16816.F32 R20, R164.reuse, R176, R20 ;  /* 0x000000b0a414723c */ /* 0x040ff00000001814 */
[----:B------:R-:W-:Y:S01]  /*d6c0*/  HMMA.16816.F32 R24, R164, R178, R24 ;  /* 0x000000b2a418723c */ /* 0x000fe20000001818 */
[----:B------:R-:W4:Y:S07]  /*d6d0*/  LDSM.16.M88.4 R176, [R241+0x15080] ;  /* 0x01508000f1b0783b */ /* 0x000f2e0000000200 */
[C---:B--2---:R-:W-:Y:S08]  /*d6e0*/  HMMA.16816.F32 R4, R180.reuse, R168, R4 ;  /* 0x000000a8b404723c */ /* 0x044ff00000001804 */
[C---:B------:R-:W-:Y:S01]  /*d6f0*/  HMMA.16816.F32 R8, R180.reuse, R170, R8 ;  /* 0x000000aab408723c */ /* 0x040fe20000001808 */
[----:B------:R-:W2:Y:S07]  /*d700*/  LDSM.16.M88.4 R168, [R238] ;  /* 0x00000000eea8783b */ /* 0x000eae0000000200 */
[C---:B---3--:R-:W-:Y:S08]  /*d710*/  HMMA.16816.F32 R12, R180.reuse, R172, R12 ;  /* 0x000000acb40c723c */ /* 0x048ff0000000180c */
[C---:B------:R-:W-:Y:S01]  /*d720*/  HMMA.16816.F32 R16, R180.reuse, R174, R16 ;  /* 0x000000aeb410723c */ /* 0x040fe20000001810 */
[----:B------:R-:W3:Y:S07]  /*d730*/  LDSM.16.M88.4 R172, [R238+0x800] ;  /* 0x00080000eeac783b */ /* 0x000eee0000000200 */
[C---:B----4-:R-:W-:Y:S08]  /*d740*/  HMMA.16816.F32 R20, R180.reuse, R176, R20 ;  /* 0x000000b0b414723c */ /* 0x050ff00000001814 */
[----:B------:R-:W-:Y:S01]  /*d750*/  HMMA.16816.F32 R24, R180, R178, R24 ;  /* 0x000000b2b418723c */ /* 0x000fe20000001818 */
[----:B------:R-:W4:Y:S07]  /*d760*/  LDSM.16.M88.4 R176, [R238+0x1000] ;  /* 0x00100000eeb0783b */ /* 0x000f2e0000000200 */
[C---:B--2---:R-:W-:Y:S08]  /*d770*/  HMMA.16816.F32 R4, R184.reuse, R168, R4 ;  /* 0x000000a8b804723c */ /* 0x044ff00000001804 */
[C---:B------:R-:W-:Y:S01]  /*d780*/  HMMA.16816.F32 R8, R184.reuse, R170, R8 ;  /* 0x000000aab808723c */ /* 0x040fe20000001808 */
[----:B------:R-:W2:Y:S07]  /*d790*/  LDSM.16.M88.4 R168, [R135+0x15880] ;  /* 0x0158800087a8783b */ /* 0x000eae0000000200 */
        /* <DEDUP_REMOVED lines=8> */
[----:B------:R-:W2:Y:S07]  /*d820*/  LDSM.16.M88.4 R168, [R251] ;  /* 0x00000000fba8783b */ /* 0x000eae0000000200 */
[C---:B---3--:R-:W-:Y:S08]  /*d830*/  HMMA.16816.F32 R12, R188.reuse, R172, R12 ;  /* 0x000000acbc0c723c */ /* 0x048ff0000000180c */
[C---:B------:R-:W-:Y:S01]  /*d840*/  HMMA.16816.F32 R16, R188.reuse, R174, R16 ;  /* 0x000000aebc10723c */ /* 0x040fe20000001810 */
[----:B------:R-:W3:Y:S07]  /*d850*/  LDSM.16.M88.4 R172, [R250] ;  /* 0x00000000faac783b */ /* 0x000eee0000000200 */
[C---:B----4-:R-:W-:Y:S08]  /*d860*/  HMMA.16816.F32 R20, R188.reuse, R176, R20 ;  /* 0x000000b0bc14723c */ /* 0x050ff00000001814 */
[----:B------:R-:W-:Y:S01]  /*d870*/  HMMA.16816.F32 R24, R188, R178, R24 ;  /* 0x000000b2bc18723c */ /* 0x000fe20000001818 */
[----:B------:R-:W4:Y:S07]  /*d880*/  LDSM.16.M88.4 R176, [R249] ;  /* 0x00000000f9b0783b */ /* 0x000f2e0000000200 */
        /* <DEDUP_REMOVED lines=88> */
[----:B------:R-:W-:Y:S08]  /*de10*/  HMMA.16816.F32 R24, R228, R178, R24 ;  /* 0x000000b2e418723c */ /* 0x000ff00000001818 */
[C---:B--2---:R-:W-:Y:S08]  /*de20*/  HMMA.16816.F32 R4, R232.reuse, R168, R4 ;  /* 0x000000a8e804723c */ /* 0x044ff00000001804 */
[C---:B------:R-:W-:Y:S08]  /*de30*/  HMMA.16816.F32 R8, R232.reuse, R170, R8 ;  /* 0x000000aae808723c */ /* 0x040ff00000001808 */
[C---:B---3--:R-:W-:Y:S08]  /*de40*/  HMMA.16816.F32 R12, R232.reuse, R172, R12 ;  /* 0x000000ace80c723c */ /* 0x048ff0000000180c */
[----:B------:R-:W-:Y:S01]  /*de50*/  FMUL.FTZ R4, R4, c[0x0][0x320] ;  /* 0x0000c80004047a20 */ /* 0x000fe20000410000 */
[C---:B------:R-:W-:Y:S03]  /*de60*/  HMMA.16816.F32 R16, R232.reuse, R174, R16 ;  /* 0x000000aee810723c */ /* 0x040fe60000001810 */
[----:B------:R-:W2:Y:S01]  /*de70*/  MUFU.TANH R171, R4 ;  /* 0x0000000400ab7308 */ /* 0x000ea20000002400 */
[----:B------:R-:W-:Y:S02]  /*de80*/  FMUL.FTZ R5, R5, c[0x0][0x320] ;  /* 0x0000c80005057a20 */ /* 0x000fe40000410000 */
[----:B------:R-:W-:Y:S02]  /*de90*/  FMUL.FTZ R6, R6, c[0x0][0x320] ;  /* 0x0000c80006067a20 */ /* 0x000fe40000410000 */
[----:B------:R-:W-:Y:S04]  /*dea0*/  FMUL.FTZ R7, R7, c[0x0][0x320] ;  /* 0x0000c80007077a20 */ /* 0x000fe80000410000 */
[----:B------:R-:W-:Y:S01]  /*deb0*/  FMUL.FTZ R9, R9, c[0x0][0x320] ;  /* 0x0000c80009097a20 */ /* 0x000fe20000410000 */
[----:B------:R-:W3:Y:S01]  /*dec0*/  MUFU.TANH R170, R5 ;  /* 0x0000000500aa7308 */ /* 0x000ee20000002400 */
[----:B------:R-:W-:Y:S02]  /*ded0*/  FMUL.FTZ R11, R11, c[0x0][0x320] ;  /* 0x0000c8000b0b7a20 */ /* 0x000fe40000410000 */
[----:B------:R-:W-:Y:S02]  /*dee0*/  FMUL.FTZ R12, R12, c[0x0][0x320] ;  /* 0x0000c8000c0c7a20 */ /* 0x000fe40000410000 */
[----:B------:R-:W-:Y:S02]  /*def0*/  FMUL.FTZ R13, R13, c[0x0][0x320] ;  /* 0x0000c8000d0d7a20 */ /* 0x000fe40000410000 */
[----:B------:R-:W-:Y:S02]  /*df00*/  FMUL.FTZ R14, R14, c[0x0][0x320] ;  /* 0x0000c8000e0e7a20 */ /* 0x000fe40000410000 */
[----:B------:R-:W-:Y:S01]  /*df10*/  FMUL.FTZ R8, R8, c[0x0][0x320] ;  /* 0x0000c80008087a20 */ /* 0x000fe20000410000 */
[----:B------:R-:W4:Y:S01]  /*df20*/  MUFU.TANH R179, R6 ;  /* 0x0000000600b37308 */ /* 0x000f220000002400 */
[----:B------:R-:W-:Y:S02]  /*df30*/  FMUL.FTZ R10, R10, c[0x0][0x320] ;  /* 0x0000c8000a0a7a20 */ /* 0x000fe40000410000 */
[----:B------:R-:W-:Y:S02]  /*df40*/  FMUL.FTZ R15, R15, c[0x0][0x320] ;  /* 0x0000c8000f0f7a20 */ /* 0x000fe40000410000 */
[----:B------:R-:W-:Y:S02]  /*df50*/  FMUL.FTZ R18, R18, c[0x0][0x320] ;  /* 0x0000c80012127a20 */ /* 0x000fe40000410000 */
[----:B------:R-:W-:Y:S03]  /*df60*/  FMUL.FTZ R19, R19, c[0x0][0x320] ;  /* 0x0000c80013137a20 */ /* 0x000fe60000410000 */
[----:B------:R1:W1:Y:S10]  /*df70*/  MUFU.TANH R178, R7 ;  /* 0x0000000700b27308 */ /* 0x0002740000002400 */
[----:B------:R-:W2:Y:S10]  /*df80*/  MUFU.TANH R168, R9 ;  /* 0x0000000900a87308 */ /* 0x000eb40000002400 */
[----:B------:R-:W2:Y:S01]  /*df90*/  MUFU.TANH R176, R11 ;  /* 0x0000000b00b07308 */ /* 0x000ea20000002400 */
[----:B-1----:R-:W1:Y:S01]  /*dfa0*/  LDSM.16.M88.4 R4, [R238+0x5800] ;  /* 0x00580000ee04783b */ /* 0x002e620000000200 */
[----:B------:R-:W-:Y:S08]  /*dfb0*/  DEPBAR.LE SB0, 0x0 ;  /* 0x000080000000791a */ /* 0x000ff00000000000 */
[----:B------:R-:W1:Y:S01]  /*dfc0*/  MUFU.TANH R133, R12 ;  /* 0x0000000c00857308 */ /* 0x000e620000002400 */
[----:B------:R-:W-:Y:S09]  /*dfd0*/  BAR.SYNC.DEFER_BLOCKING 0x0 ;  /* 0x0000000000007b1d */ /* 0x000ff20000010000 */
[----:B------:R1:W1:Y:S10]  /*dfe0*/  MUFU.TANH R132, R13 ;  /* 0x0000000d00847308 */ /* 0x0002740000002400 */
[----:B------:R2:W2:Y:S10]  /*dff0*/  MUFU.TANH R175, R14 ;  /* 0x0000000e00af7308 */ /* 0x0004b40000002400 */
[----:B------:R3:W3:Y:S01]  /*e000*/  MUFU.TANH R169, R8 ;  /* 0x0000000800a97308 */ /* 0x0006e20000002400 */
[C---:B-1----:R-:W-:Y:S05]  /*e010*/  HMMA.16816.F32 R20, R232.reuse, R4, R20 ;  /* 0x00000004e814723c */ /* 0x042fea0000001814 */
[----:B------:R-:W-:Y:S04]  /*e020*/  FMUL.FTZ R13, R17, c[0x0][0x320] ;  /* 0x0000c800110d7a20 */ /* 0x000fe80000410000 */
[----:B------:R1:W1:Y:S01]  /*e030*/  MUFU.TANH R177, R10 ;  /* 0x0000000a00b17308 */ /* 0x0002620000002400 */
[----:B------:R-:W-:Y:S03]  /*e040*/  HMMA.16816.F32 R24, R232, R6, R24 ;  /* 0x00000006e818723c */ /* 0x000fe60000001818 */
[----:B--2---:R-:W-:Y:S06]  /*e050*/  FMUL.FTZ R14, R16, c[0x0][0x320] ;  /* 0x0000c800100e7a20 */ /* 0x004fec0000410000 */
[----:B------:R2:W1:Y:S05]  /*e060*/  MUFU.TANH R174, R15 ;  /* 0x0000000f00ae7308 */ /* 0x00046a0000002400 */
[----:B------:R-:W-:Y:S05]  /*e070*/  FMUL.FTZ R12, R20, c[0x0][0x320] ;  /* 0x0000c800140c7a20 */ /* 0x000fea0000410000 */
[----:B------:R-:W1:Y:S01]  /*e080*/  MUFU.TANH R14, R14 ;  /* 0x0000000e000e7308 */ /* 0x000e620000002400 */
[----:B------:R-:W-:Y:S02]  /*e090*/  FMUL.FTZ R11, R21, c[0x0][0x320] ;  /* 0x0000c800150b7a20 */ /* 0x000fe40000410000 */
[----:B------:R-:W-:Y:S02]  /*e0a0*/  FMUL.FTZ R22, R22, c[0x0][0x320] ;  /* 0x0000c80016167a20 */ /* 0x000fe40000410000 */
[----:B------:R-:W-:Y:S02]  /*e0b0*/  FMUL.FTZ R21, R23, c[0x0][0x320] ;  /* 0x0000c80017157a20 */ /* 0x000fe40000410000 */
[----:B------:R-:W-:Y:S02]  /*e0c0*/  FMUL.FTZ R9, R24, c[0x0][0x320] ;  /* 0x0000c80018097a20 */ /* 0x000fe40000410000 */
[----:B------:R-:W-:Y:S01]  /*e0d0*/  FMUL.FTZ R20, R25, c[0x0][0x320] ;  /* 0x0000c80019147a20 */ /* 0x000fe20000410000 */
[----:B------:R-:W1:Y:S01]  /*e0e0*/  MUFU.TANH R13, R13 ;  /* 0x0000000d000d7308 */ /* 0x000e620000002400 */
[----:B------:R-:W-:Y:S02]  /*e0f0*/  FMUL.FTZ R24, R26, c[0x0][0x320] ;  /* 0x0000c8001a187a20 */ /* 0x000fe40000410000 */
[----:B------:R-:W-:Y:S07]  /*e100*/  FMUL.FTZ R23, R27, c[0x0][0x320] ;  /* 0x0000c8001b177a20 */ /* 0x000fee0000410000 */
[----:B------:R2:W1:Y:S10]  /*e110*/  MUFU.TANH R173, R18 ;  /* 0x0000001200ad7308 */ /* 0x0004740000002400 */
        /* <DEDUP_REMOVED lines=10> */
[----:B--234-:R-:W2:Y:S01]  /*e1c0*/  LDL R25, [R1+0xc] ;  /* 0x00000c0001197983 */ /* 0x01cea20000100800 */
[----:B------:R-:W-:Y:S02]  /*e1d0*/  ULDC.64 UR4, c[0x0][0x1e0] ;  /* 0x0000780000047ab9 */ /* 0x000fe40000000a00 */
[----:B------:R-:W-:Y:S01]  /*e1e0*/  UIADD3 UR15, UR13, -0x1, URZ ;  /* 0xffffffff0d0f7890 */ /* 0x000fe2000fffe03f */
[----:B------:R-:W3:Y:S03]  /*e1f0*/  LDL.64 R26, [R1+0x38] ;  /* 0x00003800011a7983 */ /* 0x000ee60000100a00 */
[----:B------:R-:W-:Y:S01]  /*e200*/  USHF.R.S32.HI UR14, URZ, 0x1f, UR15 ;  /* 0x0000001f3f0e7899 */ /* 0x000fe2000801140f */
[----:B------:R-:W4:Y:S01]  /*e210*/  LDL.64 R6, [R1+0x30] ;  /* 0x0000300001067983 */ /* 0x000f220000100a00 */
[----:B------:R-:W-:Y:S02]  /*e220*/  UIMAD.WIDE.U32 UR20, UR15, UR4, URZ ;  /* 0x000000040f1472a5 */ /* 0x000fe4000f8e003f */
[----:B------:R-:W-:Y:S01]  /*e230*/  UIMAD UR14, UR14, UR4, URZ ;  /* 0x000000040e0e72a4 */ /* 0x000fe2000f8e023f */
[----:B------:R-:W3:Y:S03]  /*e240*/  LDL R8, [R1+0x4] ;  /* 0x0000040001087983 */ /* 0x000ee60000100800 */
[----:B------:R-:W-:Y:S01]  /*e250*/  UIMAD UR14, UR15, UR5, UR14 ;  /* 0x000000050f0e72a4 */ /* 0x000fe2000f8e020e */
[----:B------:R-:W4:Y:S03]  /*e260*/  LDL R19, [R1+0x54] ;  /* 0x0000540001137983 */ /* 0x000f260000100800 */
[----:B------:R-:W-:Y:S01]  /*e270*/  UIADD3 UR14, UR21, UR14, URZ ;  /* 0x0000000e150e7290 */ /* 0x000fe2000fffe03f */
[----:B------:R-:W4:Y:S01]  /*e280*/  LDL R18, [R1+0x50] ;  /* 0x0000500001127983 */ /* 0x000f220000100800 */
[----:B------:R-:W-:Y:S02]  /*e290*/  UIMAD.WIDE.U32 UR20, UR20, 0x30, URZ ;  /* 0x00000030141478a5 */ /* 0x000fe4000f8e003f */
[----:B------:R-:W-:Y:S01]  /*e2a0*/  UIMAD UR4, UR14, 0x30, URZ ;  /* 0x000000300e0478a4 */ /* 0x000fe2000f8e023f */
[----:B------:R-:W4:Y:S03]  /*e2b0*/  LDL R17, [R1+0x2c] ;  /* 0x00002c0001117983 */ /* 0x000f260000100800 */
[----:B------:R-:W-:Y:S01]  /*e2c0*/  UIADD3 UR4, UR21, UR4, URZ ;  /* 0x0000000415047290 */ /* 0x000fe2000fffe03f */
[----:B------:R-:W4:Y:S04]  /*e2d0*/  LDL R16, [R1+0x1c] ;  /* 0x00001c0001107983 */ /* 0x000f280000100800 */
[----:B------:R-:W4:Y:S04]  /*e2e0*/  LDL R15, [R1+0x18] ;  /* 0x00001800010f7983 */ /* 0x000f280000100800 */
[----:B-1----:R-:W4:Y:S01]  /*e2f0*/  LDL R10, [R1+0x14] ;  /* 0x00001400010a7983 */ /* 0x002f220000100800 */
[----:B--2---:R-:W-:Y:S11]  /*e300*/  ISETP.GE.AND P0, PT, R25, 0x1, PT ;  /* 0x000000011900780c */ /* 0x004ff60003f06270 */
[----:B------:R-:W-:Y:S02]  /*e310*/  @!UPT UIADD3 URZ, URZ, URZ, URZ ;  /* 0x0000003f3f3ff290 */ /* 0x000fe4000fffe03f */
[----:B---3--:R-:W-:Y:S04]  /*e320*/  @P0 IADD3 R0, P1, R26, UR20, RZ ;  /* 0x000000141a000c10 */ /* 0x008fe8000ff3e0ff */
[----:B----4-:R-:W-:Y:S02]  /*e330*/  @P0 IADD3.X R3, R7, UR4, RZ, P1, !PT ;  /* 0x0000000407030c10 */ /* 0x010fe40008ffe4ff */
[C---:B------:R-:W-:Y:S04]  /*e340*/  @P0 LEA R4, P1, R0.reuse, c[0x0][0x1c8], 0x1 ;  /* 0x0000720000040a11 */ /* 0x040fe800078208ff */
[----:B------:R-:W-:Y:S02]  /*e350*/  @P0 LEA.HI.X R5, R0, c[0x0][0x1cc], R3, 0x1, P1 ;  /* 0x0000730000050a11 */ /* 0x000fe400008f0c03 */
[----:B------:R-:W-:Y:S03]  /*e360*/  @P0 IADD3 R0, P1, R19, UR20, RZ ;  /* 0x0000001413000c10 */ /* 0x000fe6000ff3e0ff */
[----:B------:R-:W-:Y:S01]  /*e370*/  @!PT LDS RZ, [RZ] ;  /* 0x00000000fffff984 */ /* 0x000fe20000000800 */
[----:B------:R-:W-:Y:S01]  /*e380*/  @!PT LDS RZ, [RZ] ;  /* 0x00000000fffff984 */ /* 0x000fe20000000800 */
[----:B------:R-:W-:Y:S01]  /*e390*/  @!PT LDS RZ, [RZ] ;  /* 0x00000000fffff984 */ /* 0x000fe20000000800 */
        /* <DEDUP_REMOVED lines=14> */
[----:B------:R1:W-:Y:S01]  /*e480*/  @P0 LDGSTS.E.BYPASS.LTC128B.128 [R8+0x18880], [R4.64], !P4 ;  /* 0x1888000004080fae */ /* 0x0003e2000e101d58 */
[----:B------:R-:W-:Y:S11]  /*e490*/  ISETP.GE.AND P0, PT, R25, 0x21, PT ;  /* 0x000000211900780c */ /* 0x000ff60003f06270 */
[----:B------:R-:W-:Y:S02]  /*e4a0*/  @!UPT UIADD3 URZ, URZ, URZ, URZ ;  /* 0x0000003f3f3ff290 */ /* 0x000fe4000fffe03f */
[----:B------:R-:W-:Y:S05]  /*e4b0*/  VOTEU.ANY UP0, P0 ;  /* 0x00000000003f7886 */ /* 0x000fea0000000100 */
[----:B------:R-:W-:Y:S04]  /*e4c0*/  @UP0 UIADD3 UR20, UP1, UR8, UR20, URZ ;  /* 0x0000001408140290 */ /* 0x000fe8000ff3e03f */
[----:B------:R-:W-:Y:S02]  /*e4d0*/  @UP0 UIADD3.X UR4, UR6, UR4, URZ, UP1, !UPT ;  /* 0x0000000406040290 */ /* 0x000fe40008ffe43f */
        /* <DEDUP_REMOVED lines=20> */
.L_x_196:
[----:B-1234-:R-:W2:Y:S01]  /*e620*/  LDL R4, [R1+0x84] ;  /* 0x0000840001047983 */ /* 0x01eea20000100800 */
[----:B------:R-:W-:Y:S02]  /*e630*/  UISETP.NE.AND UP1, UPT, UR18, URZ, UPT ;  /* 0x0000003f1200728c */ /* 0x000fe4000bf25270 */
[----:B------:R-:W-:Y:S01]  /*e640*/  UIMAD UR4, UR13, -0x30, URZ ;  /* 0xffffffd00d0478a4 */ /* 0x000fe2000f8e023f */
[----:B------:R-:W3:Y:S01]  /*e650*/  LDL R3, [R1+0x7c] ;  /* 0x00007c0001037983 */ /* 0x000ee20000100800 */
[----:B------:R-:W-:Y:S02]  /*e660*/  UISETP.NE.AND UP0, UPT, UR17, URZ, UPT ;  /* 0x0000003f1100728c */ /* 0x000fe4000bf05270 */
[----:B------:R-:W-:Y:S01]  /*e670*/  PLOP3.LUT P1, PT, PT, PT, UP1, 0x80, 0x0 ;  /* 0x000000000000781c */ /* 0x000fe20003f2f018 */
[----:B------:R-:W0:Y:S01]  /*e680*/  LDGDEPBAR ;  /* 0x00000000000079af */ /* 0x000e220000000000 */
[----:B------:R-:W-:Y:S02]  /*e690*/  PLOP3.LUT P0, PT, PT, PT, UP1, 0x80, 0x0 ;  /* 0x000000000000781c */ /* 0x000fe40003f0f018 */
[C---:B---3--:R-:W-:Y:S09]  /*e6a0*/  IADD3 R10, -R3.reuse, UR4, RZ ;  /* 0x00000004030a7c10 */ /* 0x048ff2000fffe1ff */
[----:B--2---:R-:W-:Y:S04]  /*e6b0*/  @P1 IMAD.HI.U32 R0, R4, c[0x0][0x2c8], RZ ;  /* 0x0000b20004001a27 */ /* 0x004fe800078e00ff */
[----:B------:R-:W-:Y:S01]  /*e6c0*/  IMAD.MOV.U32 R5, RZ, RZ, R4 ;  /* 0x000000ffff057224 */ /* 0x000fe200078e0004 */
[----:B------:R-:W-:Y:S01]  /*e6d0*/  @P0 SHF.R.U32.HI R5, RZ, c[0x0][0x2cc], R0 ;  /* 0x0000b300ff050a19 */ /* 0x000fe20000011600 */
[----:B------:R-:W-:Y:S01]  /*e6e0*/  IMAD.U32 R0, RZ, RZ, UR4 ;  /* 0x00000004ff007e24 */ /* 0x000fe2000f8e00ff */
[----:B------:R-:W-:Y:S03]  /*e6f0*/  PLOP3.LUT P0, PT, PT, PT, UP0, 0x40, 0x0 ;  /* 0x000000000000781c */ /* 0x000fe60003f0e808 */
[----:B------:R-:W1:Y:S01]  /*e700*/  SHFL.IDX PT, R4, R5, RZ, 0x1c1f ;  /* 0x001c1fff05047589 */ /* 0x000e6200000e0000 */
[----:B------:R-:W-:Y:S04]  /*e710*/  IADD3 R0, -R3, 0x1, R0 ;  /* 0x0000000103007810 */ /* 0x000fe80007ffe100 */
[----:B------:R-:W-:Y:S04]  /*e720*/  IADD3 R0, R0, c[0x0][0x1d0], RZ ;  /* 0x0000740000007a10 */ /* 0x000fe80007ffe0ff */
[----:B------:R-:W-:Y:S04]  /*e730*/  IADD3 R0, R0, -c[0x0][0x168], RZ ;  /* 0x80005a0000007a10 */ /* 0x000fe80007ffe0ff */
[C---:B------:R-:W-:Y:S02]  /*e740*/  IADD3 R7, R0.reuse, c[0x0][0x328], RZ ;  /* 0x0000ca0000077a10 */ /* 0x040fe40007ffe0ff */
[----:B------:R-:W-:Y:S03]  /*e750*/  IADD3 R6, R0, UR7, RZ ;  /* 0x0000000700067c10 */ /* 0x000fe6000fffe0ff */
[--C-:B-1----:R-:W-:Y:S02]  /*e760*/  IMAD.IADD R3, R7, 0x1, R4.reuse ;  /* 0x0000000107037824 */ /* 0x102fe400078e0204 */
        /* <DEDUP_REMOVED lines=16> */
.L_x_199:
[----:B------:R-:W-:Y:S04]  /*e870*/  MOV R8, c[0x0][0x32c] ;  /* 0x0000cb0000087a02 */ /* 0x000fe80000000f00 */
[----:B------:R-:W-:Y:S11]  /*e880*/  ISETP.NE.AND P0, PT, R8, 0x1, PT ;  /* 0x000000010800780c */ /* 0x000ff60003f05270 */
[----:B------:R-:W-:Y:S02]  /*e890*/  @!UPT UIADD3 URZ, URZ, URZ, URZ ;  /* 0x0000003f3f3ff290 */ /* 0x000fe4000fffe03f */
[----:B------:R-:W-:Y:S05]  /*e8a0*/  @P0 IMAD.HI.U32 R8, R4, c[0x0][0x330], RZ ;  /* 0x0000cc0004080a27 */ /* 0x000fea00078e00ff */
[----:B------:R-:W-:Y:S02]  /*e8b0*/  @P0 SHF.R.U32.HI R4, RZ, c[0x0][0x334], R8 ;  /* 0x0000cd00ff040a19 */ /* 0x000fe40000011608 */
.L_x_200:
[----:B------:R-:W-:Y:S05]  /*e8c0*/  BSYNC B0 ;  /* 0x0000000000007941 */ /* 0x000fea0003800000 */
.L_x_198:
[----:B------:R-:W-:Y:S05]  /*e8d0*/  IMAD R4, R4, c[0x0][0x32c], R10 ;  /* 0x0000cb0004047a24 */ /* 0x000fea00078e020a */
[----:B------:R-:W-:Y:S02]  /*e8e0*/  IMNMX R0, R0, R4, !PT ;  /* 0x0000000400007217 */ /* 0x000fe40007800200 */
[----:B------:R-:W-:Y:S04]  /*e8f0*/  IADD3 R4, R4, c[0x0][0x32c], RZ ;  /* 0x0000cb0004047a10 */ /* 0x000fe80007ffe0ff */
[----:B------:R-:W-:Y:S02]  /*e900*/  IMNMX R3, R3, R4, PT ;  /* 0x0000000403037217 */ /* 0x000fe40003800200 */
.L_x_197:
        /* <DEDUP_REMOVED lines=87> */
.L_x_203:
[----:B------:R-:W-:Y:S04]  /*ee80*/  MOV R5, c[0x0][0x32c] ;  /* 0x0000cb0000057a02 */ /* 0x000fe80000000f00 */
[----:B------:R-:W-:Y:S11]  /*ee90*/  ISETP.NE.AND P0, PT, R5, 0x1, PT ;  /* 0x000000010500780c */ /* 0x000ff60003f05270 */
[----:B------:R-:W-:Y:S02]  /*eea0*/  @!UPT UIADD3 URZ, URZ, URZ, URZ ;  /* 0x0000003f3f3ff290 */ /* 0x000fe4000fffe03f */
[----:B------:R-:W-:Y:S05]  /*eeb0*/  @P0 IMAD.HI.U32 R5, R0, c[0x0][0x330], RZ ;  /* 0x0000cc0000050a27 */ /* 0x000fea00078e00ff */
[----:B------:R-:W-:Y:S02]  /*eec0*/  @P0 SHF.R.U32.HI R0, RZ, c[0x0][0x334], R5 ;  /* 0x0000cd00ff000a19 */ /* 0x000fe40000011605 */
.L_x_204:
[----:B------:R-:W-:Y:S05]  /*eed0*/  BSYNC B0 ;  /* 0x0000000000007941 */ /* 0x000fea0003800000 */
.L_x_202:
[----:B------:R-:W-:Y:S05]  /*eee0*/  IMAD R0, R0, c[0x0][0x32c], R10 ;  /* 0x0000cb0000007a24 */ /* 0x000fea00078e020a */
[----:B------:R-:W-:Y:S02]  /*eef0*/  IMNMX R3, R3, R0, !PT ;  /* 0x0000000003037217 */ /* 0x000fe40007800200 */
[----:B------:R-:W-:Y:S04]  /*ef00*/  IADD3 R0, R0, c[0x0][0x32c], RZ ;  /* 0x0000cb0000007a10 */ /* 0x000fe80007ffe0ff */
[----:B------:R-:W-:Y:S02]  /*ef10*/  IMNMX R4, R4, R0, PT ;  /* 0x0000000004047217 */ /* 0x000fe40003800200 */
.L_x_201:
[----:B------:R-:W-:Y:S01]  /*ef20*/  FMNMX.FTZ R133, R8, R2, !PT ;  /* 0x0000000208857209 */ /* 0x000fe20007810000 */
[----:B------:R-:W2:Y:S01]  /*ef30*/  LDL.LU R132, [R1+0x20] ;  /* 0x0000200001847983 */ /* 0x000ea20000300800 */
[----:B------:R-:W-:Y:S02]  /*ef40*/  UP2UR UR4, UPR, URZ, 0x10 ;  /* 0x000000103f047883 */ /* 0x000fe40008000000 */
[----:B------:R-:W-:Y:S01]  /*ef50*/  FMNMX.FTZ R133, R19, R133, !PT ;  /* 0x0000008513857209 */ /* 0x000fe20007810000 */
[----:B------:R-:W-:Y:S02]  /*ef60*/  UISETP.NE.AND UP4, UPT, UR19, URZ, UPT ;  /* 0x0000003f1300728c */ /* 0x000fe4000bf85270 */
[----:B------:R-:W-:Y:S01]  /*ef70*/  UP2UR UR19, UPR, URZ, 0x8 ;  /* 0x000000083f137883 */ /* 0x000fe20008000000 */
[----:B------:R-:W-:Y:S01]  /*ef80*/  FMNMX.FTZ R133, R18, R133, !PT ;  /* 0x0000008512857209 */ /* 0x000fe20007810000 */
[----:B------:R-:W-:Y:S02]  /*ef90*/  UISETP.NE.AND UP3, UPT, UR16, URZ, UPT ;  /* 0x0000003f1000728c */ /* 0x000fe4000bf65270 */
[----:B------:R-:W-:Y:S01]  /*efa0*/  UP2UR UR16, UPR, URZ, 0x4 ;  /* 0x000000043f107883 */ /* 0x000fe20008000000 */
[----:B------:R-:W-:Y:S01]  /*efb0*/  FMNMX.FTZ R133, R17, R133, !PT ;  /* 0x0000008511857209 */ /* 0x000fe20007810000 */
[----:B------:R-:W-:Y:S02]  /*efc0*/  UISETP.NE.AND UP2, UPT, UR15, URZ, UPT ;  /* 0x0000003f0f00728c */ /* 0x000fe4000bf45270 */
[----:B------:R-:W-:Y:S01]  /*efd0*/  PLOP3.LUT P2, PT, PT, PT, UP3, 0x40, 0x0 ;  /* 0x000000000000781c */ /* 0x000fe20003f4e838 */
[----:B------:R-:W-:Y:S01]  /*efe0*/  UP2UR UR15, UPR, URZ, 0x2 ;  /* 0x000000023f0f7883 */ /* 0x000fe20008000000 */
[----:B------:R-:W-:Y:S01]  /*eff0*/  FMNMX.FTZ R133, R16, R133, !PT ;  /* 0x0000008510857209 */ /* 0x000fe20007810000 */
[----:B------:R-:W-:Y:S01]  /*f000*/  UISETP.NE.AND UP1, UPT, UR14, URZ, UPT ;  /* 0x0000003f0e00728c */ /* 0x000fe2000bf25270 */
[----:B------:R-:W-:Y:S01]  /*f010*/  PLOP3.LUT P1, PT, PT, PT, UP2, 0x40, 0x0 ;  /* 0x000000000000781c */ /* 0x000fe20003f2e828 */
[----:B------:R-:W-:Y:S01]  /*f020*/  UP2UR UR14, UPR, URZ, 0x1 ;  /* 0x000000013f0e7883 */ /* 0x000fe20008000000 */
[----:B------:R-:W-:Y:S01]  /*f030*/  FMNMX.FTZ R133, R15, R133, !PT ;  /* 0x000000850f857209 */ /* 0x000fe20007810000 */
[----:B------:R-:W-:Y:S02]  /*f040*/  UISETP.NE.AND UP0, UPT, UR5, URZ, UPT ;  /* 0x0000003f0500728c */ /* 0x000fe4000bf05270 */
[----:B------:R-:W-:Y:S01]  /*f050*/  UISETP.NE.AND UP2, UPT, UR16, URZ, UPT ;  /* 0x0000003f1000728c */ /* 0x000fe2000bf45270 */
[----:B------:R-:W-:Y:S01]  /*f060*/  FMNMX.FTZ R133, R14, R133, !PT ;  /* 0x000000850e857209 */ /* 0x000fe20007810000 */
[----:B------:R-:W-:Y:S03]  /*f070*/  UISETP.NE.AND UP3, UPT, UR19, URZ, UPT ;  /* 0x0000003f1300728c */ /* 0x000fe6000bf65270 */
        /* <DEDUP_REMOVED lines=23> */
[--C-:B------:R-:W-:Y:S01]  /*f1f0*/  FFMA.FTZ R8, R8, c[0x0][0x2d0], -R2.reuse ;  /* 0x0000b40008087a23 */ /* 0x100fe20000010802 */
[----:B------:R-:W-:Y:S01]  /*f200*/  FSEL R6, R179, -INF , !P0 ;  /* 0xff800000b3067808 */ /* 0x000fe20004000000 */
[--C-:B------:R-:W-:Y:S01]  /*f210*/  FFMA.FTZ R19, R19, c[0x0][0x2d0], -R2.reuse ;  /* 0x0000b40013137a23 */ /* 0x100fe20000010802 */
[----:B------:R-:W-:Y:S01]  /*f220*/  ISETP.GT.AND P0, PT, R3, 0x1, P2 ;  /* 0x000000010300780c */ /* 0x000fe20001704270 */
[--C-:B------:R-:W-:Y:S01]  /*f230*/  FFMA.FTZ R18, R18, c[0x0][0x2d0], -R2.reuse ;  /* 0x0000b40012127a23 */ /* 0x100fe20000010802 */
[----:B------:R-:W-:Y:S01]  /*f240*/  PLOP3.LUT P2, PT, PT, PT, UP1, 0x40, 0x0 ;  /* 0x000000000000781c */ /* 0x000fe20003f4e818 */
[--C-:B------:R-:W-:Y:S01]  /*f250*/  FFMA.FTZ R17, R17, c[0x0][0x2d0], -R2.reuse ;  /* 0x0000b40011117a23 */ /* 0x100fe20000010802 */
[----:B------:R-:W-:Y:S01]  /*f260*/  ISETP.LT.OR P0, PT, R4, 0x2, P0 ;  /* 0x000000020400780c */ /* 0x000fe20000701670 */
[--C-:B------:R-:W-:Y:S01]  /*f270*/  FFMA.FTZ R5, R16, c[0x0][0x2d0], -R2.reuse ;  /* 0x0000b40010057a23 */ /* 0x100fe20000010802 */
[----:B------:R-:W-:Y:S01]  /*f280*/  MUFU.EX2 R8, R8 ;  /* 0x0000000800087308 */ /* 0x000fe20000000800 */
[--C-:B------:R-:W-:Y:S01]  /*f290*/  FFMA.FTZ R20, R15, c[0x0][0x2d0], -R2.reuse ;  /* 0x0000b4000f147a23 */ /* 0x100fe20000010802 */
[----:B------:R-:W-:Y:S01]  /*f2a0*/  FSEL R7, R178, -INF , !P0 ;  /* 0xff800000b2077808 */ /* 0x000fe20004000000 */
[--C-:B------:R-:W-:Y:S01]  /*f2b0*/  FFMA.FTZ R14, R14, c[0x0][0x2d0], -R2.reuse ;  /* 0x0000b4000e0e7a23 */ /* 0x100fe20000010802 */
[----:B------:R-:W-:Y:S01]  /*f2c0*/  ISETP.GT.AND P0, PT, R3, 0x8, P1 ;  /* 0x000000080300780c */ /* 0x000fe20000f04270 */
[----:B------:R-:W-:Y:S01]  /*f2d0*/  FFMA.FTZ R15, R13, c[0x0][0x2d0], -R2 ;  /* 0x0000b4000d0f7a23 */ /* 0x000fe20000010802 */
[----:B------:R-:W-:Y:S01]  /*f2e0*/  PLOP3.LUT P1, PT, PT, PT, UP0, 0x40, 0x0 ;  /* 0x000000000000781c */ /* 0x000fe20003f2e808 */
[----:B------:R-:W-:Y:S01]  /*f2f0*/  UISETP.NE.AND UP1, UPT, UR15, URZ, UPT ;  /* 0x0000003f0f00728c */ /* 0x000fe2000bf25270 */
[C---:B------:R-:W-:Y:S01]  /*f300*/  ISETP.LT.OR P0, PT, R4.reuse, 0x9, P0 ;  /* 0x000000090400780c */ /* 0x040fe20000701670 */
[----:B------:R-:W-:Y:S01]  /*f310*/  UISETP.NE.AND UP0, UPT, UR14, URZ, UPT ;  /* 0x0000003f0e00728c */ /* 0x000fe2000bf05270 */
[----:B------:R-:W1:Y:S01]  /*f320*/  MUFU.EX2 R2, R0 ;  /* 0x0000000000027308 */ /* 0x000e620000000800 */
[----:B------:R-:W-:Y:S02]  /*f330*/  MOV R11, R20 ;  /* 0x00000014000b7202 */ /* 0x000fe40000000f00 */
[----:B------:R-:W-:Y:S02]  /*f340*/  FSEL R10, R177, -INF , !P0 ;  /* 0xff800000b10a7808 */ /* 0x000fe40004000000 */
[C---:B------:R-:W-:Y:S02]  /*f350*/  ISETP.GT.AND P0, PT, R3.reuse, 0x9, P2 ;  /* 0x000000090300780c */ /* 0x040fe40001704270 */
[----:B------:R-:W-:Y:S02]  /*f360*/  PLOP3.LUT P2, PT, PT, PT, UP6, 0x40, 0x0 ;  /* 0x000000000000781c */ /* 0x000fe40003f4e868 */
[----:B------:R-:W-:Y:S01]  /*f370*/  ISETP.LT.OR P0, PT, R4, 0xa, P0 ;  /* 0x0000000a0400780c */ /* 0x000fe20000701670 */
[----:B------:R-:W3:Y:S03]  /*f380*/  MUFU.EX2 R19, R19 ;  /* 0x0000001300137308 */ /* 0x000ee60000000800 */
[----:B------:R-:W-:Y:S02]  /*f390*/  FSEL R171, R176, -INF , !P0 ;  /* 0xff800000b0ab7808 */ /* 0x000fe40004000000 */
[C---:B------:R-:W-:Y:S02]  /*f3a0*/  ISETP.GT.AND P0, PT, R3.reuse, 0x10, P1 ;  /* 0x000000100300780c */ /* 0x040fe40000f04270 */
[----:B------:R-:W-:Y:S02]  /*f3b0*/  PLOP3.LUT P1, PT, PT, PT, UP5, 0x40, 0x0 ;  /* 0x000000000000781c */ /* 0x000fe40003f2e858 */
[----:B------:R-:W-:Y:S01]  /*f3c0*/  ISETP.LT.OR P0, PT, R4, 0x11, P0 ;  /* 0x000000110400780c */ /* 0x000fe20000701670 */
[----:B------:R-:W-:Y:S01]  /*f3d0*/  MUFU.EX2 R18, R18 ;  /* 0x0000001200127308 */ /* 0x000fe20000000800 */
[----:B------:R-:W-:Y:S02]  /*f3e0*/  ISETP.GT.AND P1, PT, R3, 0x18, P1 ;  /* 0x000000180300780c */ /* 0x000fe40000f24270 */
[----:B------:R-:W-:Y:S01]  /*f3f0*/  FSEL R175, R175, -INF , !P0 ;  /* 0xff800000afaf7808 */ /* 0x000fe20004000000 */
[C---:B-1----:R-:W-:Y:S01]  /*f400*/  FMUL.FTZ R13, R2.reuse, R149 ;  /* 0x00000095020d7220 */ /* 0x042fe20000410000 */
[----:B------:R-:W-:Y:S01]  /*f410*/  ISETP.GT.AND P0, PT, R3, 0x11, P2 ;  /* 0x000000110300780c */ /* 0x000fe20001704270 */
[----:B------:R-:W-:Y:S01]  /*f420*/  FMUL.FTZ R16, R2, R144 ;  /* 0x0000009002107220 */ /* 0x000fe20000410000 */
[----:B------:R-:W-:Y:S01]  /*f430*/  ISETP.LT.OR P1, PT, R4, 0x19, P1 ;  /* 0x000000190400780c */ /* 0x000fe20000f21670 */
[----:B------:R-:W-:Y:S01]  /*f440*/  FMUL.FTZ R9, R2, R153 ;  /* 0x0000009902097220 */ /* 0x000fe20000410000 */
[----:B------:R-:W-:Y:S01]  /*f450*/  ISETP.LT.OR P0, PT, R4, 0x12, P0 ;  /* 0x000000120400780c */ /* 0x000fe20000701670 */
[----:B------:R-:W1:Y:S01]  /*f460*/  MUFU.EX2 R17, R17 ;  /* 0x0000001100117308 */ /* 0x000e620000000800 */
[----:B------:R-:W-:Y:S01]  /*f470*/  FSEL R173, R173, -INF , !P1 ;  /* 0xff800000adad7808 */ /* 0x000fe20004800000 */
[----:B------:R-:W-:Y:S01]  /*f480*/  FMUL.FTZ R12, R2, R148 ;  /* 0x00000094020c7220 */ /* 0x000fe20000410000 */
[----:B------:R-:W-:Y:S01]  /*f490*/  FSEL R174, R174, -INF , !P0 ;  /* 0xff800000aeae7808 */ /* 0x000fe20004000000 */
[C---:B------:R-:W-:Y:S01]  /*f4a0*/  FMUL.FTZ R20, R2.reuse, R140 ;  /* 0x0000008c02147220 */ /* 0x040fe20000410000 */
[----:B------:R-:W-:Y:S01]  /*f4b0*/  PLOP3.LUT P0, PT, PT, PT, UP4, 0x40, 0x0 ;  /* 0x000000000000781c */ /* 0x000fe20003f0e848 */
[C---:B-----5:R-:W-:Y:S01]  /*f4c0*/  FMUL.FTZ R28, R2.reuse, R28 ;  /* 0x0000001c021c7220 */ /* 0x060fe20000410000 */
[----:B------:R-:W-:Y:S01]  /*f4d0*/  PLOP3.LUT P1, PT, PT, PT, UP3, 0x40, 0x0 ;  /* 0x000000000000781c */ /* 0x000fe20003f2e838 */
[C---:B------:R-:W-:Y:S01]  /*f4e0*/  FMUL.FTZ R29, R2.reuse, R29 ;  /* 0x0000001d021d7220 */ /* 0x040fe20000410000 */
[C---:B------:R-:W-:Y:S01]  /*f4f0*/  ISETP.GT.AND P0, PT, R3.reuse, 0x19, P0 ;  /* 0x000000190300780c */ /* 0x040fe20000704270 */
[C---:B------:R-:W-:Y:S01]  /*f500*/  FMUL.FTZ R32, R2.reuse, R32 ;  /* 0x0000002002207220 */ /* 0x040fe20000410000 */
[C---:B------:R-:W-:Y:S01]  /*f510*/  ISETP.GT.AND P1, PT, R3.reuse, 0x20, P1 ;  /* 0x000000200300780c */ /* 0x040fe20000f24270 */
[----:B------:R-:W-:Y:S01]  /*f520*/  FMUL.FTZ R33, R2, R33 ;  /* 0x0000002102217220 */ /* 0x000fe20000410000 */
[----:B------:R-:W-:Y:S01]  /*f530*/  ISETP.LT.OR P0, PT, R4, 0x1a, P0 ;  /* 0x0000001a0400780c */ /* 0x000fe20000701670 */
[----:B------:R-:W-:Y:S01]  /*f540*/  FMUL.FTZ R36, R2, R36 ;  /* 0x0000002402247220 */ /* 0x000fe20000410000 */
[----:B------:R-:W-:Y:S01]  /*f550*/  ISETP.LT.OR P1, PT, R4, 0x21, P1 ;  /* 0x000000210400780c */ /* 0x000fe20000f21670 */
[----:B------:R-:W-:Y:S01]  /*f560*/  FMUL.FTZ R37, R2, R37 ;  /* 0x0000002502257220 */ /* 0x000fe20000410000 */
[----:B------:R-:W-:Y:S01]  /*f570*/  FSEL R172, R172, -INF , !P0 ;  /* 0xff800000acac7808 */ /* 0x000fe20004000000 */
[C---:B------:R-:W-:Y:S01]  /*f580*/  FMUL.FTZ R40, R2.reuse, R40 ;  /* 0x0000002802287220 */ /* 0x040fe20000410000 */
[----:B------:R-:W-:Y:S01]  /*f590*/  PLOP3.LUT P0, PT, PT, PT, UP2, 0x40, 0x0 ;  /* 0x000000000000781c */ /* 0x000fe20003f0e828 */
[----:B------:R-:W-:Y:S01]  /*f5a0*/  FMUL.FTZ R41, R2, R41 ;  /* 0x0000002902297220 */ /* 0x000fe20000410000 */
[----:B------:R-:W-:Y:S01]  /*f5b0*/  FSEL R177, R22, -INF , !P1 ;  /* 0xff80000016b17808 */ /* 0x000fe20004800000 */
[C---:B------:R-:W-:Y:S01]  /*f5c0*/  FMUL.FTZ R44, R2.reuse, R44 ;  /* 0x0000002c022c7220 */ /* 0x040fe20000410000 */
[C---:B------:R-:W-:Y:S01]  /*f5d0*/  ISETP.GT.AND P0, PT, R3.reuse, 0x21, P0 ;  /* 0x000000210300780c */ /* 0x040fe20000704270 */
[C---:B------:R-:W-:Y:S01]  /*f5e0*/  FMUL.FTZ R45, R2.reuse, R45 ;  /* 0x0000002d022d7220 */ /* 0x040fe20000410000 */
[----:B------:R-:W-:Y:S01]  /*f5f0*/  PLOP3.LUT P1, PT, PT, PT, UP1, 0x40, 0x0 ;  /* 0x000000000000781c */ /* 0x000fe20003f2e818 */
[----:B------:R-:W-:Y:S01]  /*f600*/  FMUL.FTZ R48, R2, R48 ;  /* 0x0000003002307220 */ /* 0x000fe20000410000 */
[----:B------:R-:W-:Y:S01]  /*f610*/  ISETP.LT.OR P0, PT, R4, 0x22, P0 ;  /* 0x000000220400780c */ /* 0x000fe20000701670 */
[C---:B------:R-:W-:Y:S01]  /*f620*/  FMUL.FTZ R49, R2.reuse, R49 ;  /* 0x0000003102317220 */ /* 0x040fe20000410000 */
[----:B------:R-:W-:Y:S01]  /*f630*/  ISETP.GT.AND P1, PT, R3, 0x28, P1 ;  /* 0x000000280300780c */ /* 0x000fe20000f24270 */
[C---:B------:R-:W-:Y:S01]  /*f640*/  FMUL.FTZ R52, R2.reuse, R52 ;  /* 0x0000003402347220 */ /* 0x040fe20000410000 */
[----:B------:R-:W-:Y:S01]  /*f650*/  FSEL R178, R21, -INF , !P0 ;  /* 0xff80000015b27808 */ /* 0x000fe20004000000 */
[----:B------:R-:W-:Y:S01]  /*f660*/  FMUL.FTZ R21, R2, R141 ;  /* 0x0000008d02157220 */ /* 0x000fe20000410000 */
[----:B------:R-:W-:Y:S01]  /*f670*/  PLOP3.LUT P0, PT, PT, PT, UP0, 0x40, 0x0 ;  /* 0x000000000000781c */ /* 0x000fe20003f0e808 */
[----:B------:R-:W4:Y:S01]  /*f680*/  LDL.LU R141, [R1+0x24] ;  /* 0x00002400018d7983 */ /* 0x000f220000300800 */
[----:B------:R-:W-:Y:S01]  /*f690*/  ISETP.LT.OR P1, PT, R4, 0x29, P1 ;  /* 0x000000290400780c */ /* 0x000fe20000f21670 */
[C---:B------:R-:W-:Y:S01]  /*f6a0*/  FMUL.FTZ R53, R2.reuse, R53 ;  /* 0x0000003502357220 */ /* 0x040fe20000410000 */
[----:B------:R-:W-:Y:S01]  /*f6b0*/  ISETP.GT.AND P0, PT, R3, 0x29, P0 ;  /* 0x000000290300780c */ /* 0x000fe20000704270 */
[----:B------:R-:W-:Y:S01]  /*f6c0*/  FMUL.FTZ R56, R2, R56 ;  /* 0x0000003802387220 */ /* 0x000fe20000410000 */
[----:B------:R-:W-:Y:S01]  /*f6d0*/  FSEL R176, R24, -INF , !P1 ;  /* 0xff80000018b07808 */ /* 0x000fe20004800000 */
[----:B------:R-:W-:Y:S01]  /*f6e0*/  FMUL.FTZ R24, R2, R136 ;  /* 0x0000008802187220 */ /* 0x000fe20000410000 */
[----:B------:R-:W-:Y:S01]  /*f6f0*/  ISETP.LT.OR P0, PT, R4, 0x2a, P0 ;  /* 0x0000002a0400780c */ /* 0x000fe20000701670 */
[C---:B------:R-:W-:Y:S01]  /*f700*/  FMUL.FTZ R57, R2.reuse, R57 ;  /* 0x0000003902397220 */ /* 0x040fe20000410000 */
[----:B------:R-:W-:Y:S01]  /*f710*/  MOV R149, R169 ;  /* 0x000000a900957202 */ /* 0x000fe20000000f00 */
[C---:B------:R-:W-:Y:S01]  /*f720*/  FMUL.FTZ R60, R2.reuse, R60 ;  /* 0x0000003c023c7220 */ /* 0x040fe20000410000 */
[----:B---3--:R-:W-:Y:S01]  /*f730*/  F2FP.PACK_AB R168, R19, R8 ;  /* 0x0000000813a8723e */ /* 0x008fe200000000ff */
[C---:B------:R-:W-:Y:S01]  /*f740*/  FMUL.FTZ R61, R2.reuse, R61 ;  /* 0x0000003d023d7220 */ /* 0x040fe20000410000 */
[----:B------:R-:W-:Y:S01]  /*f750*/  MOV R153, R27 ;  /* 0x0000001b00997202 */ /* 0x000fe20000000f00 */
[C---:B------:R-:W-:Y:S01]  /*f760*/  FMUL.FTZ R64, R2.reuse, R64 ;  /* 0x0000004002407220 */ /* 0x040fe20000410000 */
[----:B------:R-:W-:Y:S01]  /*f770*/  MOV R148, R25 ;  /* 0x0000001900947202 */ /* 0x000fe20000000f00 */
[C---:B------:R-:W-:Y:S01]  /*f780*/  FMUL.FTZ R25, R2.reuse, R137 ;  /* 0x0000008902197220 */ /* 0x040fe20000410000 */
[----:B------:R-:W-:Y:S01]  /*f790*/  MOV R22, R5 ;  /* 0x0000000500167202 */ /* 0x000fe20000000f00 */
[C---:B------:R-:W-:Y:S01]  /*f7a0*/  FMUL.FTZ R5, R2.reuse, R157 ;  /* 0x0000009d02057220 */ /* 0x040fe20000410000 */
[----:B-1----:R-:W-:Y:S01]  /*f7b0*/  F2FP.PACK_AB R170, R17, R18 ;  /* 0x0000001211aa723e */ /* 0x002fe200000000ff */
[C---:B------:R-:W-:Y:S01]  /*f7c0*/  FMUL.FTZ R65, R2.reuse, R65 ;  /* 0x0000004102417220 */ /* 0x040fe20000410000 */
[----:B------:R-:W-:Y:S01]  /*f7d0*/  MOV R140, R22 ;  /* 0x00000016008c7202 */ /* 0x000fe20000000f00 */
[C---:B------:R-:W-:Y:S01]  /*f7e0*/  FMUL.FTZ R68, R2.reuse, R68 ;  /* 0x0000004402447220 */ /* 0x040fe20000410000 */
[----:B------:R-:W-:Y:S01]  /*f7f0*/  MOV R157, R15 ;  /* 0x0000000f009d7202 */ /* 0x000fe20000000f00 */
[C---:B------:R-:W-:Y:S01]  /*f800*/  FMUL.FTZ R69, R2.reuse, R69 ;  /* 0x0000004502457220 */ /* 0x040fe20000410000 */
[----:B------:R-:W-:Y:S01]  /*f810*/  MUFU.EX2 R153, R153 ;  /* 0x0000009900997308 */ /* 0x000fe20000000800 */
[C---:B------:R-:W-:Y:S01]  /*f820*/  FMUL.FTZ R72, R2.reuse, R72 ;  /* 0x0000004802487220 */ /* 0x040fe20000410000 */
[----:B------:R-:W-:Y:S01]  /*f830*/  UISETP.GT.AND UP0, UPT, UR13, UR12, UPT ;  /* 0x0000000c0d00728c */ /* 0x000fe2000bf04270 */
[C---:B------:R-:W-:Y:S01]  /*f840*/  FMUL.FTZ R73, R2.reuse, R73 ;  /* 0x0000004902497220 */ /* 0x040fe20000410000 */
[----:B------:R-:W-:Y:S01]  /*f850*/  UIADD3 UR13, UR13, -0x1, URZ ;  /* 0xffffffff0d0d7890 */ /* 0x000fe2000fffe03f */
        /* <DEDUP_REMOVED lines=27> */
[C---:B--2---:R-:W-:Y:S01]  /*fa10*/  FFMA.FTZ R0, R2.reuse, R132, R8 ;  /* 0x0000008402007223 */ /* 0x044fe20000010008 */
[----:B------:R-:W-:Y:S01]  /*fa20*/  FSEL R132, R23, -INF , !P0 ;  /* 0xff80000017847808 */ /* 0x000fe20004000000 */
[----:B------:R-:W-:Y:S01]  /*fa30*/  FMUL.FTZ R8, R2, R152 ;  /* 0x0000009802087220 */ /* 0x000fe20000410000 */
[----:B------:R-:W-:Y:S01]  /*fa40*/  MOV R152, R26 ;  /* 0x0000001a00987202 */ /* 0x000fe20000000f00 */
[----:B------:R-:W-:Y:S01]  /*fa50*/  FADD.FTZ R4, R19, R0 ;  /* 0x0000000013047221 */ /* 0x000fe20000010000 */
[----:B------:R-:W-:Y:S01]  /*fa60*/  FMNMX.FTZ R0, R6, R134, !PT ;  /* 0x0000008606007209 */ /* 0x000fe20007810000 */
[C---:B------:R-:W-:Y:S02]  /*fa70*/  FMUL.FTZ R128, R2.reuse, R128 ;  /* 0x0000008002807220 */ /* 0x040fe40000410000 */
[----:B------:R-:W-:Y:S01]  /*fa80*/  FMUL.FTZ R129, R2, R129 ;  /* 0x0000008102817220 */ /* 0x000fe20000410000 */
[----:B------:R-:W-:Y:S01]  /*fa90*/  FMNMX.FTZ R0, R7, R0, !PT ;  /* 0x0000000007007209 */ /* 0x000fe20007810000 */
[----:B------:R-:W-:Y:S03]  /*faa0*/  MUFU.EX2 R152, R152 ;  /* 0x0000009800987308 */ /* 0x000fe60000000800 */
        /* <DEDUP_REMOVED lines=15> */
[C---:B------:R-:W-:Y:S01]  /*fba0*/  FMUL.FTZ R4, R2.reuse, R156 ;  /* 0x0000009c02047220 */ /* 0x040fe20000410000 */
[----:B------:R-:W-:Y:S01]  /*fbb0*/  FSETP.NEU.FTZ.AND P0, PT, R3, -INF , PT ;  /* 0xff8000000300780b */ /* 0x000fe20003f1d000 */
[----:B------:R-:W-:Y:S01]  /*fbc0*/  FADD.FTZ R179, R17, R0 ;  /* 0x0000000011b37221 */ /* 0x000fe20000010000 */
[----:B------:R-:W-:Y:S01]  /*fbd0*/  MOV R156, R14 ;  /* 0x0000000e009c7202 */ /* 0x000fe20000000f00 */
[----:B------:R-:W-:Y:S01]  /*fbe0*/  FMUL.FTZ R17, R2, R145 ;  /* 0x0000009102117220 */ /* 0x000fe20000410000 */
[C---:B------:R-:W-:Y:S02]  /*fbf0*/  FSEL R0, R3.reuse, RZ, P0 ;  /* 0x000000ff03007208 */ /* 0x040fe40000000000 */
[----:B------:R-:W-:Y:S02]  /*fc00*/  MOV R145, R11 ;  /* 0x0000000b00917202 */ /* 0x000fe40000000f00 */
[----:B------:R-:W-:Y:S01]  /*fc10*/  MUFU.EX2 R156, R156 ;  /* 0x0000009c009c7308 */ /* 0x000fe20000000800 */
[----:B------:R-:W-:Y:S02]  /*fc20*/  FADD.FTZ R0, -R0, R134 ;  /* 0x0000008600007221 */ /* 0x000fe40000010100 */
[----:B------:R-:W-:Y:S02]  /*fc30*/  FMUL.FTZ R134, R3, c[0x0][0x2d0] ;  /* 0x0000b40003867a20 */ /* 0x000fe40000410000 */
[----:B------:R-:W-:Y:S03]  /*fc40*/  FMUL.FTZ R0, R0, c[0x0][0x2d0] ;  /* 0x0000b40000007a20 */ /* 0x000fe60000410000 */
[----:B------:R-:W-:Y:S02]  /*fc50*/  FSEL R134, R134, RZ, P0 ;  /* 0x000000ff86867208 */ /* 0x000fe40000000000 */
[----:B------:R-:W-:Y:S01]  /*fc60*/  MUFU.EX2 R145, R145 ;  /* 0x0000009100917308 */ /* 0x000fe20000000800 */
[----:B------:R-:W-:Y:S02]  /*fc70*/  PLOP3.LUT P0, PT, PT, PT, UP0, 0x80, 0x0 ;  /* 0x000000000000781c */ /* 0x000fe40003f0f008 */
[--C-:B------:R-:W-:Y:S02]  /*fc80*/  FFMA.FTZ R169, R6, c[0x0][0x2d0], -R134.reuse ;  /* 0x0000b40006a97a23 */ /* 0x100fe40000010886 */
[--C-:B------:R-:W-:Y:S02]  /*fc90*/  FFMA.FTZ R7, R7, c[0x0][0x2d0], -R134.reuse ;  /* 0x0000b40007077a23 */ /* 0x100fe40000010886 */
[--C-:B------:R-:W-:Y:S03]  /*fca0*/  FFMA.FTZ R2, R10, c[0x0][0x2d0], -R134.reuse ;  /* 0x0000b4000a027a23 */ /* 0x100fe60000010886 */
[----:B------:R-:W1:Y:S10]  /*fcb0*/  MUFU.EX2 R0, R0 ;  /* 0x0000000000007308 */ /* 0x000e740000000800 */
[----:B------:R-:W4:Y:S10]  /*fcc0*/  MUFU.EX2 R169, R169 ;  /* 0x000000a900a97308 */ /* 0x000f340000000800 */
[----:B------:R2:W3:Y:S01]  /*fcd0*/  MUFU.EX2 R144, R7 ;  /* 0x0000000700907308 */ /* 0x0004e20000000800 */
        /* <DEDUP_REMOVED lines=8> */
[C---:B------:R-:W-:Y:S02]  /*fd60*/  FMUL.FTZ R10, R0.reuse, R154 ;  /* 0x0000009a000a7220 */ /* 0x040fe40000410000 */
[C---:B------:R-:W-:Y:S01]  /*fd70*/  FMUL.FTZ R14, R0.reuse, R150 ;  /* 0x00000096000e7220 */ /* 0x040fe20000410000 */
[----:B------:R-:W-:Y:S01]  /*fd80*/  MUFU.EX2 R154, R158 ;  /* 0x0000009e009a7308 */ /* 0x000fe20000000800 */
[C---:B------:R-:W-:Y:S02]  /*fd90*/  FMUL.FTZ R15, R0.reuse, R151 ;  /* 0x00000097000f7220 */ /* 0x040fe40000410000 */
[C---:B------:R-:W-:Y:S02]  /*fda0*/  FMUL.FTZ R18, R0.reuse, R146 ;  /* 0x0000009200127220 */ /* 0x040fe40000410000 */
[C---:B--2---:R-:W-:Y:S01]  /*fdb0*/  FMUL.FTZ R7, R0.reuse, R159 ;  /* 0x0000009f00077220 */ /* 0x044fe20000410000 */
[----:B------:R-:W-:Y:S01]  /*fdc0*/  MOV R159, R148 ;  /* 0x00000094009f7202 */ /* 0x000fe20000000f00 */
        /* <DEDUP_REMOVED lines=8> */
[----:B------:R2:W-:Y:S01]  /*fe50*/  MUFU.EX2 R2, R140 ;  /* 0x0000008c00027308 */ /* 0x0005e20000000800 */
        /* <DEDUP_REMOVED lines=9> */
[----:B----4-:R-:W-:Y:S01]  /*fef0*/  FFMA.FTZ R151, R0, R141, R169 ;  /* 0x0000008d00977223 */ /* 0x010fe200000100a9 */
[----:B---3--:R-:W-:Y:S01]  /*ff00*/  F2FP.PACK_AB R169, R144, R169 ;  /* 0x000000a990a9723e */ /* 0x008fe200000000ff */
[C---:B------:R-:W-:Y:S02]  /*ff10*/  FMUL.FTZ R59, R0.reuse, R59 ;  /* 0x0000003b003b7220 */ /* 0x040fe40000410000 */
[C---:B------:R-:W-:Y:S01]  /*ff20*/  FMUL.FTZ R62, R0.reuse, R62 ;  /* 0x0000003e003e7220 */ /* 0x040fe20000410000 */
[----:B--2---:R-:W-:Y:S01]  /*ff30*/  LDSM.16.MT88.4 R140, [R236+0x4880] ;  /* 0x00488000ec8c783b */ /* 0x004fe20000004200 */
        /* <DEDUP_REMOVED lines=40> */
[----:B------:R2:W-:Y:S01]  /*101c0*/  MUFU.EX2 R149, R0 ;  /* 0x0000000000957308 */ /* 0x0005e20000000800 */
[C---:B-1----:R-:W-:Y:S08]  /*101d0*/  HMMA.16816.F32 R4, R168.reuse, R136, R4 ;  /* 0x00000088a804723c */ /* 0x042ff00000001804 */
[C---:B------:R-:W-:Y:S01]  /*101e0*/  HMMA.16816.F32 R8, R168.reuse, R138, R8 ;  /* 0x0000008aa808723c */ /* 0x040fe20000001808 */
[----:B------:R-:W1:Y:S03]  /*101f0*/  LDSM.16.MT88.4 R136, [R237+0x4080] ;  /* 0x00408000ed88783b */ /* 0x000e660000004200 */
[--C-:B--2---:R-:W-:Y:S04]  /*10200*/  FFMA.FTZ R0, R174, c[0x0][0x2d0], -R134.reuse ;  /* 0x0000b400ae007a23 */ /* 0x104fe80000010886 */
[----:B------:R2:W3:Y:S01]  /*10210*/  MUFU.EX2 R150, R0 ;  /* 0x0000000000967308 */ /* 0x0004e20000000800 */
[C---:B-1----:R-:W-:Y:S03]  /*10220*/  HMMA.16816.F32 R12, R168.reuse, R136, R12 ;  /* 0x00000088a80c723c */ /* 0x042fe6000000180c */
[--C-:B--2---:R-:W-:Y:S06]  /*10230*/  FFMA.FTZ R0, R173, c[0x0][0x2d0], -R134.reuse ;  /* 0x0000b400ad007a23 */ /* 0x104fec0000010886 */
[----:B------:R1:W-:Y:S01]  /*10240*/  MUFU.EX2 R148, R0 ;  /* 0x0000000000947308 */ /* 0x0003e20000000800 */
[C---:B------:R-:W-:Y:S01]  /*10250*/  HMMA.16816.F32 R16, R168.reuse, R138, R16 ;  /* 0x0000008aa810723c */ /* 0x040fe20000001810 */
[----:B------:R-:W2:Y:S02]  /*10260*/  LDSM.16.MT88.4 R136, [R240+0x4080] ;  /* 0x00408000f088783b */ /* 0x000ea40000004200 */
        /* <DEDUP_REMOVED lines=54> */
[----:B------:R-:W-:Y:S01]  /*105d0*/  MOV R177, R154 ;  /* 0x0000009a00b17202 */ /* 0x000fe20000000f00 */
[----:B------:R-:W-:Y:S02]  /*105e0*/  FADD.FTZ R2, R149, R2 ;  /* 0x0000000295027221 */ /* 0x000fe40000010000 */
[C---:B------:R-:W-:Y:S01]  /*105f0*/  HMMA.16816.F32 R4, R136.reuse, R140, R4 ;  /* 0x0000008c8804723c */ /* 0x040fe20000001804 */
[----:B------:R2:W-:Y:S04]  /*10600*/  MUFU.EX2 R172, R0 ;  /* 0x0000000000ac7308 */ /* 0x0005e80000000800 */
[----:B------:R-:W-:Y:S03]  /*10610*/  FADD.FTZ R2, R150, R2 ;  /* 0x0000000296027221 */ /* 0x000fe60000010000 */
[C---:B------:R-:W-:Y:S01]  /*10620*/  HMMA.16816.F32 R8, R136.reuse, R142, R8 ;  /* 0x0000008e8808723c */ /* 0x040fe20000001808 */
[----:B------:R-:W3:Y:S03]  /*10630*/  LDSM.16.MT88.4 R140, [R237+0x4880] ;  /* 0x00488000ed8c783b */ /* 0x000ee60000004200 */
[--C-:B--2---:R-:W-:Y:S01]  /*10640*/  FFMA.FTZ R0, R178, c[0x0][0x2d0], -R134.reuse ;  /* 0x0000b400b2007a23 */ /* 0x104fe20000010886 */
[----:B------:R-:W-:Y:S03]  /*10650*/  MOV R178, R153 ;  /* 0x0000009900b27202 */ /* 0x000fe60000000f00 */
[----:B------:R2:W4:Y:S01]  /*10660*/  MUFU.EX2 R173, R0 ;  /* 0x0000000000ad7308 */ /* 0x0005220000000800 */
[----:B------:R-:W-:Y:S01]  /*10670*/  F2FP.PACK_AB R170, R177, R178 ;  /* 0x000000b2b1aa723e */ /* 0x000fe200000000ff */
[C---:B---3--:R-:W-:Y:S03]  /*10680*/  HMMA.16816.F32 R12, R136.reuse, R140, R12 ;  /* 0x0000008c880c723c */ /* 0x048fe6000000180c */
[--C-:B--2---:R-:W-:Y:S01]  /*10690*/  FFMA.FTZ R0, R176, c[0x0][0x2d0], -R134.reuse ;  /* 0x0000b400b0007a23 */ /* 0x104fe20000010886 */
[----:B------:R-:W-:Y:S01]  /*106a0*/  MOV R176, R152 ;  /* 0x0000009800b07202 */ /* 0x000fe20000000f00 */
[----:B------:R-:W-:Y:S01]  /*106b0*/  FFMA.FTZ R134, R132, c[0x0][0x2d0], -R134 ;  /* 0x0000b40084867a23 */ /* 0x000fe20000010886 */
[----:B------:R-:W-:Y:S02]  /*106c0*/  LDSM.16.MT88.4 R152, [R236+0x5080] ;  /* 0x00508000ec98783b */ /* 0x000fe40000004200 */
[C---:B------:R-:W-:Y:S01]  /*106d0*/  HMMA.16816.F32 R16, R136.reuse, R142, R16 ;  /* 0x0000008e8810723c */ /* 0x040fe20000001810 */
[----:B------:R2:W-:Y:S03]  /*106e0*/  MUFU.EX2 R132, R0 ;  /* 0x0000000000847308 */ /* 0x0005e60000000800 */
[----:B-1----:R-:W-:Y:S02]  /*106f0*/  F2FP.PACK_AB R168, R176, R179 ;  /* 0x000000b3b0a8723e */ /* 0x002fe400000000ff */
[----:B----4-:R-:W-:Y:S01]  /*10700*/  F2FP.PACK_AB R169, R173, R172 ;  /* 0x000000acada9723e */ /* 0x010fe200000000ff */
[----:B------:R-:W1:Y:S04]  /*10710*/  LDSM.16.MT88.4 R140, [R240+0x4880] ;  /* 0x00488000f08c783b */ /* 0x000e680000004200 */
[----:B------:R-:W3:Y:S01]  /*10720*/  MUFU.EX2 R134, R134 ;  /* 0x0000008600867308 */ /* 0x000ee20000000800 */
[----:B--2---:R-:W-:Y:S04]  /*10730*/  FADD.FTZ R0, R156, R151 ;  /* 0x000000979c007221 */ /* 0x004fe80000010000 */
        /* <DEDUP_REMOVED lines=9> */
[C---:B-1----:R-:W-:Y:S03]  /*107d0*/  HMMA.16816.F32 R20, R136.reuse, R140, R20 ;  /* 0x0000008c8814723c */ /* 0x042fe60000001814 */
        /* <DEDUP_REMOVED lines=95> */
.L_x_195:
[----:B-1----:R-:W2:Y:S04]  /*10dd0*/  LDL.LU R0, [R1+0x20] ;  /* 0x0000200001007983 */ /* 0x002ea80000300800 */
[----:B------:R-:W3:Y:S01]  /*10de0*/  LDL.LU R3, [R1+0x24] ;  /* 0x0000240001037983 */ /* 0x000ee20000300800 */
[----:B------:R-:W-:-:S03]  /*10df0*/  PLOP3.LUT P2, PT, PT, PT, PT, 0x8, 0x0 ;  /* 0x000000000000781c */ /* 0x000fc60003f4e170 */
[----:B--2---:R-:W1:Y:S04]  /*10e00*/  SHFL.BFLY PT, R5, R0, 0x2, 0x1f ;  /* 0x0c401f0000057f89 */ /* 0x004e6800000e0000 */
[----:B---3--:R-:W2:Y:S01]  /*10e10*/  SHFL.BFLY PT, R2, R3, 0x2, 0x1f ;  /* 0x0c401f0003027f89 */ /* 0x008ea200000e0000 */
[----:B-1----:R-:W-:Y:S02]  /*10e20*/  FADD.FTZ R5, R5, R0 ;  /* 0x0000000005057221 */ /* 0x002fe40000010000 */
[----:B--2---:R-:W-:-:S03]  /*10e30*/  FADD.FTZ R2, R2, R3 ;  /* 0x0000000302027221 */ /* 0x004fc60000010000 */
[----:B------:R-:W1:Y:S04]  /*10e40*/  SHFL.BFLY PT, R0, R5, 0x1, 0x1f ;  /* 0x0c201f0005007f89 */ /* 0x000e6800000e0000 */
[----:B------:R-:W2:Y:S01]  /*10e50*/  SHFL.BFLY PT, R6, R2, 0x1, 0x1f ;  /* 0x0c201f0002067f89 */ /* 0x000ea200000e0000 */
[----:B-1----:R-:W-:Y:S01]  /*10e60*/  FADD.FTZ R5, R5, R0 ;  /* 0x0000000005057221 */ /* 0x002fe20000010000 */
[----:B------:R-:W-:Y:S01]  /*10e70*/  MOV R0, RZ ;  /* 0x000000ff00007202 */ /* 0x000fe20000000f00 */
[----:B--2---:R-:W-:-:S03]  /*10e80*/  FADD.FTZ R6, R2, R6 ;  /* 0x0000000602067221 */ /* 0x004fc60000010000 */
[----:B------:R-:W-:Y:S02]  /*10e90*/  FSETP.NE.FTZ.AND P1, PT, R5, RZ, PT ;  /* 0x000000ff0500720b */ /* 0x000fe40003f35000 */
[----:B------:R-:W-:Y:S02]  /*10ea0*/  MOV R2, RZ ;  /* 0x000000ff00027202 */ /* 0x000fe40000000f00 */
[----:B------:R-:W-:-:S09]  /*10eb0*/  FSETP.NE.FTZ.AND P0, PT, R6, RZ, PT ;  /* 0x000000ff0600720b */ /* 0x000fd20003f15000 */
[----:B------:R-:W1:Y:S01]  /*10ec0*/  @P1 MUFU.RCP R0, R5 ;  /* 0x0000000500001308 */ /* 0x000e620000001000 */
[----:B------:R-:W-:-:S05]  /*10ed0*/  @P1 MOV R3, 0x3f317218 ;  /* 0x3f31721800031802 */ /* 0x000fca0000000f00 */
[----:B------:R-:W-:Y:S02]  /*10ee0*/  @P1 FMUL.FTZ R4, R3, c[0x0][0x2d0] ;  /* 0x0000b40003041a20 */ /* 0x000fe40000410000 */
[----:B------:R-:W-:Y:S08]  /*10ef0*/  @P0 MUFU.RCP R2, R6 ;  /* 0x0000000600020308 */ /* 0x000ff00000001000 */
[----:B------:R-:W2:Y:S01]  /*10f00*/  @P1 MUFU.LG2 R5, R5 ;  /* 0x0000000500051308 */ /* 0x000ea20000000c00 */
[----:B-1----:R-:W-:-:S02]  /*10f10*/  FMUL.FTZ R14, R0, R28 ;  /* 0x0000001c000e7220 */ /* 0x002fc40000410000 */
[C---:B------:R-:W-:Y:S02]  /*10f20*/  FMUL.FTZ R13, R0.reuse, R29 ;  /* 0x0000001d000d7220 */ /* 0x040fe40000410000 */
[C---:B------:R-:W-:Y:S02]  /*10f30*/  FMUL.FTZ R12, R0.reuse, R32 ;  /* 0x00000020000c7220 */ /* 0x040fe40000410000 */
[C---:B------:R-:W-:Y:S01]  /*10f40*/  FMUL.FTZ R11, R0.reuse, R33 ;  /* 0x00000021000b7220 */ /* 0x040fe20000410000 */
[----:B------:R-:W1:Y:S01]  /*10f50*/  @P0 MUFU.LG2 R6, R6 ;  /* 0x0000000600060308 */ /* 0x000e620000000c00 */
        /* <DEDUP_REMOVED lines=14> */
[----:B------:R-:W-:Y:S01]  /*11040*/  MOV R36, 0xff800000 ;  /* 0xff80000000247802 */ /* 0x000fe20000000f00 */
[C---:B------:R-:W-:Y:S01]  /*11050*/  FMUL.FTZ R9, R0.reuse, R37 ;  /* 0x0000002500097220 */ /* 0x040fe20000410000 */
[----:B------:R-:W-:Y:S01]  /*11060*/  MOV R37, 0xff800000 ;  /* 0xff80000000257802 */ /* 0x000fe20000000f00 */
        /* <DEDUP_REMOVED lines=44> */
[----:B------:R-:W-:Y:S01]  /*11330*/  FMUL.FTZ R22, R0, R129 ;  /* 0x0000008100167220 */ /* 0x000fe20000410000 */
[----:B------:R-:W-:Y:S01]  /*11340*/  @P0 MOV R0, 0x3f317218 ;  /* 0x3f31721800000802 */ /* 0x000fe20000000f00 */
[----:B--2---:R-:W-:Y:S02]  /*11350*/  @P1 FMUL.FTZ R5, R5, 0.69314718246459960938 ;  /* 0x3f31721805051820 */ /* 0x004fe40000410000 */
[----:B-1----:R-:W-:Y:S02]  /*11360*/  @P0 FMUL.FTZ R3, R6, 0.69314718246459960938 ;  /* 0x3f31721806030820 */ /* 0x002fe40000410000 */
[----:B------:R-:W-:Y:S02]  /*11370*/  @P0 FMUL.FTZ R0, R0, c[0x0][0x2d0] ;  /* 0x0000b40000000a20 */ /* 0x000fe40000410000 */
        /* <DEDUP_REMOVED lines=63> */
[----:B------:R-:W-:Y:S02]  /*11770*/  FMUL.FTZ R131, R2, R131 ;  /* 0x0000008302837220 */ /* 0x000fe40000410000 */
[----:B------:R-:W-:Y:S02]  /*11780*/  @P1 FFMA.FTZ R36, R4, R133, R5 ;  /* 0x0000008504241223 */ /* 0x000fe40000010005 */
[----:B------:R-:W-:Y:S02]  /*11790*/  @P0 FFMA.FTZ R37, R0, R132, R3 ;  /* 0x0000008400250223 */ /* 0x000fe40000010003 */
.L_x_163:
[----:B------:R-:W-:Y:S05]  /*117a0*/  @P2 BRA `(.L_x_206) ;  /* 0x0000194000002947 */ /* 0x000fea0003800000 */
[----:B------:R-:W1:Y:S01]  /*117b0*/  S2R R16, SR_CTAID.Y ;  /* 0x0000000000107919 */ /* 0x000e620000002600 */
[----:B------:R-:W-:Y:S01]  /*117c0*/  F2FP.PACK_AB R109, R11, R12 ;  /* 0x0000000c0b6d723e */ /* 0x000fe200000000ff */
[----:B------:R-:W-:Y:S01]  /*117d0*/  BSSY B0, `(.L_x_207) ;  /* 0x0000134000007945 */ /* 0x000fe20003800000 */
[----:B------:R-:W-:Y:S01]  /*117e0*/  F2FP.PACK_AB R117, R13, R14 ;  /* 0x0000000e0d75723e */ /* 0x000fe200000000ff */
[----:B------:R-:W2:Y:S01]  /*117f0*/  S2R R12, SR_TID.X ;  /* 0x00000000000c7919 */ /* 0x000ea20000002100 */
[----:B------:R-:W-:-:S02]  /*11800*/  F2FP.PACK_AB R65, R7, R8 ;  /* 0x000000080741723e */ /* 0x000fc400000000ff */
[----:B------:R-:W-:Y:S01]  /*11810*/  F2FP.PACK_AB R101, R9, R10 ;  /* 0x0000000a0965723e */ /* 0x000fe200000000ff */
[----:B------:R-:W3:Y:S01]  /*11820*/  S2R R13, SR_CTAID.Z ;  /* 0x00000000000d7919 */ /* 0x000ee20000002700 */
[----:B------:R-:W-:Y:S02]  /*11830*/  F2FP.PACK_AB R105, R35, R34 ;  /* 0x000000222369723e */ /* 0x000fe400000000ff */
[----:B------:R-:W-:Y:S01]  /*11840*/  F2FP.PACK_AB R34, R81, R80 ;  /* 0x000000505122723e */ /* 0x000fe200000000ff */
[----:B------:R-:W-:Y:S01]  /*11850*/  IMAD.MOV.U32 R80, RZ, RZ, c[0x0][0x4e8] ;  /* 0x00013a00ff507624 */ /* 0x000fe200078e00ff */
[----:B------:R-:W4:Y:S01]  /*11860*/  S2R R81, SR_CTAID.X ;  /* 0x0000000000517919 */ /* 0x000f220000002500 */
[----:B------:R-:W-:Y:S02]  /*11870*/  F2FP.PACK_AB R41, R157, R156 ;  /* 0x0000009c9d29723e */ /* 0x000fe400000000ff */
[----:B------:R-:W-:Y:S01]  /*11880*/  F2FP.PACK_AB R158, R159, R158 ;  /* 0x0000009e9f9e723e */ /* 0x000fe200000000ff */
[----:B------:R-:W-:Y:S01]  /*11890*/  BAR.SYNC.DEFER_BLOCKING 0x1, 0x100 ;  /* 0x0044000000007b1d */ /* 0x000fe20000010000 */
[C---:B------:R-:W-:Y:S01]  /*118a0*/  ISETP.NE.AND P3, PT, R80.reuse, 0x1, PT ;  /* 0x000000015000780c */ /* 0x040fe20003f65270 */
[----:B------:R-:W-:Y:S01]  /*118b0*/  IMAD R80, R80, c[0x0][0x388], RZ ;  /* 0x0000e20050507a24 */ /* 0x000fe200078e02ff */
[----:B------:R-:W-:-:S02]  /*118c0*/  F2FP.PACK_AB R85, R153, R152 ;  /* 0x000000989955723e */ /* 0x000fc400000000ff */
[----:B------:R-:W-:Y:S02]  /*118d0*/  F2FP.PACK_AB R154, R155, R154 ;  /* 0x0000009a9b9a723e */ /* 0x000fe400000000ff */
[----:B-1----:R-:W-:Y:S01]  /*118e0*/  SHF.R.S32.HI R0, RZ, 0x1f, R16 ;  /* 0x0000001fff007819 */ /* 0x002fe20000011410 */
[----:B------:R-:W-:Y:S01]  /*118f0*/  IMAD.WIDE.U32 R14, R16, c[0x0][0x490], RZ ;  /* 0x00012400100e7a25 */ /* 0x000fe200078e00ff */
[----:B------:R-:W-:Y:S02]  /*11900*/  F2FP.PACK_AB R148, R149, R148 ;  /* 0x000000949594723e */ /* 0x000fe400000000ff */
[----:B--2---:R-:W-:Y:S01]  /*11910*/  SHF.R.S32.HI R20, RZ, 0x1f, R12 ;  /* 0x0000001fff147819 */ /* 0x004fe2000001140c */
[C---:B------:R-:W-:Y:S01]  /*11920*/  IMAD R4, R0.reuse, c[0x0][0x490], RZ ;  /* 0x0001240000047a24 */ /* 0x040fe200078e02ff */
[----:B------:R-:W-:Y:S01]  /*11930*/  F2FP.PACK_AB R150, R151, R150 ;  /* 0x000000969796723e */ /* 0x000fe200000000ff */
[----:B------:R-:W-:Y:S01]  /*11940*/  IMAD R3, R0, c[0x0][0x3e8], RZ ;  /* 0x0000fa0000037a24 */ /* 0x000fe200078e02ff */
[-C--:B------:R-:W-:Y:S01]  /*11950*/  LEA.HI R0, R20, R12.reuse, RZ, 0x2 ;  /* 0x0000000c14007211 */ /* 0x080fe200078f10ff */
[----:B------:R-:W-:Y:S01]  /*11960*/  IMAD R4, R16, c[0x0][0x494], R4 ;  /* 0x0001250010047a24 */ /* 0x000fe200078e0204 */
[----:B------:R-:W-:Y:S01]  /*11970*/  LEA.HI R6, R20, R12, RZ, 0x5 ;  /* 0x0000000c14067211 */ /* 0x000fe200078f28ff */
[C---:B------:R-:W-:Y:S01]  /*11980*/  IMAD R3, R16.reuse, c[0x0][0x3ec], R3 ;  /* 0x0000fb0010037a24 */ /* 0x040fe200078e0203 */
[----:B------:R-:W-:Y:S01]  /*11990*/  SHF.R.S32.HI R8, RZ, 0x2, R0 ;  /* 0x00000002ff087819 */ /* 0x000fe20000011400 */
[----:B------:R-:W-:Y:S01]  /*119a0*/  IMAD.IADD R5, R15, 0x1, R4 ;  /* 0x000000010f057824 */ /* 0x000fe200078e0204 */
[----:B------:R-:W-:Y:S01]  /*119b0*/  SHF.R.S32.HI R2, RZ, 0x1f, R0 ;  /* 0x0000001fff027819 */ /* 0x000fe20000011400 */
[----:B------:R-:W-:Y:S01]  /*119c0*/  IMAD.WIDE.U32 R16, R16, c[0x0][0x3e8], RZ ;  /* 0x0000fa0010107a25 */ /* 0x000fe200078e00ff */
[----:B------:R-:W-:-:S02]  /*119d0*/  LOP3.LUT R0, R0, 0xfffffffc, RZ, 0xc0, !PT ;  /* 0xfffffffc00007812 */ /* 0x000fc400078ec0ff */
[----:B------:R-:W-:Y:S01]  /*119e0*/  LOP3.LUT R7, R6, 0xffffffe0, RZ, 0xc0, !PT ;  /* 0xffffffe006077812 */ /* 0x000fe200078ec0ff */
[----:B------:R-:W-:Y:S01]  /*119f0*/  IMAD.MOV.U32 R4, RZ, RZ, R14 ;  /* 0x000000ffff047224 */ /* 0x000fe200078e000e */
[----:B------:R-:W-:Y:S01]  /*11a00*/  LEA.HI R2, R2, R8, RZ, 0x3 ;  /* 0x0000000802027211 */ /* 0x000fe200078f18ff */
[----:B------:R-:W-:Y:S01]  /*11a10*/  IMAD.IADD R10, R12, 0x1, -R0 ;  /* 0x000000010c0a7824 */ /* 0x000fe200078e0a00 */
[-C--:B------:R-:W-:Y:S01]  /*11a20*/  LEA.HI R11, R20, R12.reuse, RZ, 0x3 ;  /* 0x0000000c140b7211 */ /* 0x080fe200078f18ff */
[----:B------:R-:W-:Y:S01]  /*11a30*/  IMAD.IADD R0, R12, 0x1, -R7 ;  /* 0x000000010c007824 */ /* 0x000fe200078e0a07 */
[----:B------:R-:W-:Y:S01]  /*11a40*/  LOP3.LUT R7, R2, 0xfffffff8, RZ, 0xc0, !PT ;  /* 0xfffffff802077812 */ /* 0x000fe200078ec0ff */
[----:B------:R-:W-:Y:S01]  /*11a50*/  IMAD.IADD R3, R17, 0x1, R3 ;  /* 0x0000000111037824 */ /* 0x000fe200078e0203 */
[----:B------:R-:W-:Y:S01]  /*11a60*/  LOP3.LUT R9, R11, 0xfffffff8, RZ, 0xc0, !PT ;  /* 0xfffffff80b097812 */ /* 0x000fe200078ec0ff */
[----:B------:R-:W-:Y:S01]  /*11a70*/  IMAD.MOV.U32 R2, RZ, RZ, R16 ;  /* 0x000000ffff027224 */ /* 0x000fe200078e0010 */
[----:B------:R-:W-:Y:S01]  /*11a80*/  LEA.HI R20, R20, R12, RZ, 0x6 ;  /* 0x0000000c14147211 */ /* 0x000fe200078f30ff */
[----:B------:R-:W-:Y:S01]  /*11a90*/  IMAD.IADD R8, R8, 0x1, -R7 ;  /* 0x0000000108087824 */ /* 0x000fe200078e0a07 */
[----:B---3--:R-:W-:Y:S01]  /*11aa0*/  SHF.R.S32.HI R7, RZ, 0x1f, R13 ;  /* 0x0000001fff077819 */ /* 0x008fe2000001140d */
[----:B------:R-:W-:Y:S01]  /*11ab0*/  IMAD.IADD R9, R12, 0x1, -R9 ;  /* 0x000000010c097824 */ /* 0x000fe200078e0a09 */
[----:B------:R-:W-:Y:S01]  /*11ac0*/  SHF.R.S32.HI R12, RZ, 0x1f, R0 ;  /* 0x0000001fff0c7819 */ /* 0x000fe20000011400 */
[----:B------:R-:W-:Y:S01]  /*11ad0*/  IMAD.WIDE.U32 R16, R13, c[0x0][0x498], R4 ;  /* 0x000126000d107a25 */ /* 0x000fe200078e0004 */
[----:B------:R-:W-:-:S02]  /*11ae0*/  LOP3.LUT P0, RZ, R0, 0x3, RZ, 0xc0, !PT ;  /* 0x0000000300ff7812 */ /* 0x000fc4000780c0ff */
[----:B------:R-:W-:Y:S01]  /*11af0*/  LEA.HI R15, R12, R0, RZ, 0x2 ;  /* 0x000000000c0f7211 */ /* 0x000fe200078f10ff */
[C---:B------:R-:W-:Y:S01]  /*11b00*/  IMAD R21, R7.reuse, c[0x0][0x498], RZ ;  /* 0x0001260007157a24 */ /* 0x040fe200078e02ff */
[--C-:B------:R-:W-:Y:S01]  /*11b10*/  SHF.R.S32.HI R0, RZ, 0x1f, R6.reuse ;  /* 0x0000001fff007819 */ /* 0x100fe20000011406 */
[----:B------:R-:W-:Y:S01]  /*11b20*/  IMAD R18, R7, c[0x0][0x3f0], RZ ;  /* 0x0000fc0007127a24 */ /* 0x000fe200078e02ff */
[----:B------:R-:W-:Y:S01]  /*11b30*/  SHF.R.S32.HI R7, RZ, 0x5, R6 ;  /* 0x00000005ff077819 */ /* 0x000fe20000011406 */
[C---:B------:R-:W-:Y:S01]  /*11b40*/  IMAD R21, R13.reuse, c[0x0][0x49c], R21 ;  /* 0x000127000d157a24 */ /* 0x040fe200078e0215 */
[----:B------:R-:W-:Y:S01]  /*11b50*/  SHF.R.S32.HI R19, RZ, 0x3, R11 ;  /* 0x00000003ff137819 */ /* 0x000fe2000001140b */
[C---:B------:R-:W-:Y:S01]  /*11b60*/  IMAD R18, R13.reuse, c[0x0][0x3f4], R18 ;  /* 0x0000fd000d127a24 */ /* 0x040fe200078e0212 */
[----:B------:R-:W-:Y:S01]  /*11b70*/  LEA.HI R0, R0, R7, RZ, 0x3 ;  /* 0x0000000700007211 */ /* 0x000fe200078f18ff */
[----:B------:R-:W-:Y:S01]  /*11b80*/  IMAD.WIDE.U32 R12, R13, c[0x0][0x3f0], R2 ;  /* 0x0000fc000d0c7a25 */ /* 0x000fe200078e0002 */
[----:B------:R-:W-:-:S02]  /*11b90*/  LEA.HI R2, R10, R10, RZ, 0x1 ;  /* 0x0000000a0a027211 */ /* 0x000fc400078f08ff */
[----:B------:R-:W-:Y:S01]  /*11ba0*/  LOP3.LUT R3, R0, 0xffffff8, RZ, 0xc0, !PT ;  /* 0x0ffffff800037812 */ /* 0x000fe200078ec0ff */
[----:B------:R-:W-:Y:S01]  /*11bb0*/  IMAD.SHL.U32 R6, R19, 0x40, RZ ;  /* 0x0000004013067824 */ /* 0x000fe200078e00ff */
[----:B------:R-:W-:Y:S01]  /*11bc0*/  R2P PR, R8, 0x6 ;  /* 0x0000000608007804 */ /* 0x000fe20000000000 */
[----:B------:R-:W-:Y:S01]  /*11bd0*/  IMAD.SHL.U32 R4, R9, 0x8, RZ ;  /* 0x0000000809047824 */ /* 0x000fe200078e00ff */
[----:B------:R-:W-:Y:S01]  /*11be0*/  F2FP.PACK_AB R144, R145, R144 ;  /* 0x000000909190723e */ /* 0x000fe200000000ff */
[----:B------:R-:W-:Y:S01]  /*11bf0*/  IMAD R5, R9, 0x20, R19 ;  /* 0x0000002009057824 */ /* 0x000fe200078e0213 */
[----:B------:R-:W-:Y:S01]  /*11c00*/  LOP3.LUT R0, R6, 0x1c0, RZ, 0xc0, !PT ;  /* 0x000001c006007812 */ /* 0x000fe200078ec0ff */
[C---:B------:R-:W-:Y:S01]  /*11c10*/  IMAD.IADD R9, R7.reuse, 0x1, -R3 ;  /* 0x0000000107097824 */ /* 0x040fe200078e0a03 */
[----:B------:R-:W-:Y:S01]  /*11c20*/  LOP3.LUT R3, R2, 0x1ffffffe, RZ, 0xc0, !PT ;  /* 0x1ffffffe02037812 */ /* 0x000fe200078ec0ff */
[----:B------:R-:W-:Y:S01]  /*11c30*/  IMAD R14, R7, 0x200, R10 ;  /* 0x00000200070e7824 */ /* 0x000fe200078e020a */
[----:B------:R-:W-:Y:S01]  /*11c40*/  SHF.R.U32.HI R2, RZ, 0x3, R0 ;  /* 0x00000003ff027819 */ /* 0x000fe20000011600 */
[----:B----4-:R-:W-:Y:S01]  /*11c50*/  IMAD R7, R81, 0x80, R5 ;  /* 0x0000008051077824 */ /* 0x010fe200078e0205 */
[----:B------:R-:W-:Y:S01]  /*11c60*/  LOP3.LUT R0, R0, 0x38, R4, 0xf8, !PT ;  /* 0x0000003800007812 */ /* 0x000fe200078ef804 */
[----:B------:R-:W-:Y:S01]  /*11c70*/  IMAD.IADD R11, R10, 0x1, -R3 ;  /* 0x000000010a0b7824 */ /* 0x000fe200078e0a03 */
[----:B------:R-:W-:Y:S01]  /*11c80*/  SHF.R.S32.HI R6, RZ, 0x2, R15 ;  /* 0x00000002ff067819 */ /* 0x000fe2000001140f */
[----:B------:R-:W-:Y:S01]  /*11c90*/  IMAD.SHL.U32 R5, R8, 0x40, RZ ;  /* 0x0000004008057824 */ /* 0x000fe200078e00ff */
[----:B------:R-:W-:Y:S01]  /*11ca0*/  LOP3.LUT R10, R0, R2, RZ, 0x3c, !PT ;  /* 0x00000002000a7212 */ /* 0x000fe200078e3cff */
[----:B------:R-:W-:Y:S01]  /*11cb0*/  @P3 IMAD.HI.U32 R2, R7, c[0x0][0x4ec], RZ ;  /* 0x00013b0007023a27 */ /* 0x000fe200078e00ff */
[----:B------:R-:W-:-:S02]  /*11cc0*/  LOP3.LUT R3, R8, 0x1, RZ, 0xc0, !PT ;  /* 0x0000000108037812 */ /* 0x000fc400078ec0ff */
[----:B------:R-:W-:Y:S01]  /*11cd0*/  F2FP.PACK_AB R146, R147, R146 ;  /* 0x000000929392723e */ /* 0x000fe200000000ff */
[--C-:B------:R-:W-:Y:S01]  /*11ce0*/  IMAD.MOV.U32 R0, RZ, RZ, R7.reuse ;  /* 0x000000ffff007224 */ /* 0x100fe200078e0007 */
[----:B------:R-:W-:Y:S02]  /*11cf0*/  @P3 SHF.R.U32.HI R0, RZ, c[0x0][0x4f0], R2 ;  /* 0x00013c00ff003a19 */ /* 0x000fe40000011602 */
[----:B------:R-:W-:Y:S01]  /*11d00*/  LOP3.LUT R2, R5, 0x1c0, RZ, 0xc0, !PT ;  /* 0x000001c005027812 */ /* 0x000fe200078ec0ff */
[----:B------:R-:W-:Y:S01]  /*11d10*/  IMAD R5, R9, 0x10, R6 ;  /* 0x0000001009057824 */ /* 0x000fe200078e0206 */
[----:B------:R-:W-:Y:S01]  /*11d20*/  ISETP.NE.U32.AND P4, PT, R3, 0x1, PT ;  /* 0x000000010300780c */ /* 0x000fe20003f85070 */
[----:B------:R-:W-:Y:S01]  /*11d30*/  IMAD.SHL.U32 R6, R20, 0x8, RZ ;  /* 0x0000000814067824 */ /* 0x000fe200078e00ff */
[----:B------:R-:W-:Y:S01]  /*11d40*/  LEA.HI R9, R2, R2, RZ, 0x1d ;  /* 0x0000000202097211 */ /* 0x000fe200078fe8ff */
[----:B------:R-:W-:Y:S01]  /*11d50*/  IMAD.MOV R8, RZ, RZ, -R0 ;  /* 0x000000ffff087224 */ /* 0x000fe200078e0a00 */
[----:B------:R-:W-:Y:S01]  /*11d60*/  F2FP.PACK_AB R140, R141, R140 ;  /* 0x0000008c8d8c723e */ /* 0x000fe200000000ff */
[----:B------:R-:W-:Y:S01]  /*11d70*/  IMAD.MOV.U32 R2, RZ, RZ, R12 ;  /* 0x000000ffff027224 */ /* 0x000fe200078e000c */
[----:B------:R-:W-:Y:S01]  /*11d80*/  F2FP.PACK_AB R142, R143, R142 ;  /* 0x0000008e8f8e723e */ /* 0x000fe200000000ff */
[----:B------:R-:W-:Y:S01]  /*11d90*/  IMAD.IADD R3, R13, 0x1, R18 ;  /* 0x000000010d037824 */ /* 0x000fe200078e0212 */
[----:B------:R-:W-:Y:S01]  /*11da0*/  LOP3.LUT R18, R10, 0x7ffffe00, R6, 0xf8, !PT ;  /* 0x7ffffe000a127812 */ /* 0x000fe200078ef806 */
[----:B------:R-:W-:Y:S01]  /*11db0*/  IMAD R12, R8, c[0x0][0x4e8], R7 ;  /* 0x00013a00080c7a24 */ /* 0x000fe200078e0207 */
[----:B------:R-:W-:Y:S01]  /*11dc0*/  SHF.R.S32.HI R6, RZ, 0x1f, R0 ;  /* 0x0000001fff067819 */ /* 0x000fe20000011400 */
[----:B------:R-:W-:Y:S01]  /*11dd0*/  IMAD R8, R11, 0x8, R5 ;  /* 0x000000080b087824 */ /* 0x000fe200078e0205 */
[----:B------:R-:W-:Y:S01]  /*11de0*/  F2FP.PACK_AB R136, R137, R136 ;  /* 0x000000888988723e */ /* 0x000fe200000000ff */
[----:B------:R-:W-:Y:S01]  /*11df0*/  IMAD.U32 R10, R14, 0x2, R9 ;  /* 0x000000020e0a7824 */ /* 0x000fe200078e0009 */
[----:B------:R-:W-:Y:S01]  /*11e00*/  F2FP.PACK_AB R138, R139, R138 ;  /* 0x0000008a8b8a723e */ /* 0x000fe200000000ff */
[----:B------:R-:W-:Y:S01]  /*11e10*/  IMAD R8, R81, 0x80, R8 ;  /* 0x0000008051087824 */ /* 0x000fe200078e0208 */
[----:B------:R-:W-:Y:S01]  /*11e20*/  F2FP.PACK_AB R113, R31, R30 ;  /* 0x0000001e1f71723e */ /* 0x000fe200000000ff */
[----:B------:R-:W-:Y:S01]  /*11e30*/  IMAD R9, R6, c[0x0][0x3e0], RZ ;  /* 0x0000f80006097a24 */ /* 0x000fe200078e02ff */
[----:B------:R-:W-:Y:S01]  /*11e40*/  F2FP.PACK_AB R89, R39, R38 ;  /* 0x000000262759723e */ /* 0x000fe200000000ff */
[----:B------:R-:W-:Y:S01]  /*11e50*/  IMAD R5, R81, 0x80, R5 ;  /* 0x0000008051057824 */ /* 0x000fe200078e0205 */
[----:B------:R-:W-:Y:S01]  /*11e60*/  F2FP.PACK_AB R43, R43, R42 ;  /* 0x0000002a2b2b723e */ /* 0x000fe200000000ff */
[----:B------:R-:W-:Y:S01]  /*11e70*/  IMAD.WIDE.U32 R6, R0, c[0x0][0x3e0], R2 ;  /* 0x0000f80000067a25 */ /* 0x000fe200078e0002 */
[----:B------:R-:W-:-:S02]  /*11e80*/  F2FP.PACK_AB R44, R45, R44 ;  /* 0x0000002c2d2c723e */ /* 0x000fc400000000ff */
[C---:B------:R-:W-:Y:S01]  /*11e90*/  ISETP.GE.OR P6, PT, R5.reuse, R80, P0 ;  /* 0x000000500500720c */ /* 0x040fe200007c6670 */
[----:B------:R-:W-:Y:S01]  /*11ea0*/  @P3 IMAD.HI.U32 R2, R8, c[0x0][0x4ec], RZ ;  /* 0x00013b0008023a27 */ /* 0x000fe200078e00ff */
[----:B------:R-:W-:Y:S02]  /*11eb0*/  IADD3 R5, R5, 0x8, RZ ;  /* 0x0000000805057810 */ /* 0x000fe40007ffe0ff */
[----:B------:R-:W-:Y:S01]  /*11ec0*/  F2FP.PACK_AB R46, R47, R46 ;  /* 0x0000002e2f2e723e */ /* 0x000fe200000000ff */
[----:B------:R-:W-:Y:S01]  /*11ed0*/  IMAD.MOV.U32 R3, RZ, RZ, R8 ;  /* 0x000000ffff037224 */ /* 0x000fe200078e0008 */
[----:B------:R-:W-:Y:S01]  /*11ee0*/  @P3 SHF.R.U32.HI R3, RZ, c[0x0][0x4f0], R2 ;  /* 0x00013c00ff033a19 */ /* 0x000fe20000011602 */
[----:B------:R-:W-:Y:S01]  /*11ef0*/  IMAD R9, R0, c[0x0][0x3e4], R9 ;  /* 0x0000f90000097a24 */ /* 0x000fe200078e0209 */
[----:B------:R-:W-:Y:S01]  /*11f00*/  ISETP.GE.OR P5, PT, R5, R80, P0 ;  /* 0x000000500500720c */ /* 0x000fe200007a6670 */
[----:B------:R-:W-:Y:S01]  /*11f10*/  IMAD.SHL.U32 R0, R10, 0x2, RZ ;  /* 0x000000020a007824 */ /* 0x000fe200078e00ff */
[----:B------:R-:W-:Y:S01]  /*11f20*/  SHF.R.S32.HI R5, RZ, 0x1f, R3 ;  /* 0x0000001fff057819 */ /* 0x000fe20000011403 */
[----:B------:R-:W-:Y:S01]  /*11f30*/  IMAD.IADD R7, R7, 0x1, R9 ;  /* 0x0000000107077824 */ /* 0x000fe200078e0209 */
[----:B------:R-:W-:-:S02]  /*11f40*/  IADD3 R16, P0, R3, R16, RZ ;  /* 0x0000001003107210 */ /* 0x000fc40007f1e0ff */
[----:B------:R-:W-:Y:S01]  /*11f50*/  SHF.R.S32.HI R10, RZ, 0x1f, R12 ;  /* 0x0000001fff0a7819 */ /* 0x000fe2000001140c */
[----:B------:R-:W-:Y:S01]  /*11f60*/  STS [R0+0x80], R41 ;  /* 0x0000802900007388 */ /* 0x000fe20000000800 */
[----:B------:R-:W-:Y:S01]  /*11f70*/  IADD3.X R17, R5, R17, R21, P0, !PT ;  /* 0x0000001105117210 */ /* 0x000fe200007fe415 */
[----:B------:R-:W-:Y:S01]  /*11f80*/  IMAD.MOV R5, RZ, RZ, -R3 ;  /* 0x000000ffff057224 */ /* 0x000fe200078e0a03 */
[----:B------:R-:W-:Y:S01]  /*11f90*/  IADD3 R9, R0, 0x80, RZ ;  /* 0x0000008000097810 */ /* 0x000fe20007ffe0ff */
[----:B------:R-:W-:Y:S01]  /*11fa0*/  IMAD R10, R10, c[0x0][0x3d8], RZ ;  /* 0x0000f6000a0a7a24 */ /* 0x000fe200078e02ff */
[----:B------:R-:W-:Y:S01]  /*11fb0*/  IADD3 R2, R0, 0x70, RZ ;  /* 0x0000007000027810 */ /* 0x000fe20007ffe0ff */
[----:B------:R-:W-:Y:S01]  /*11fc0*/  IMAD R5, R5, c[0x0][0x4e8], R8 ;  /* 0x00013a0005057a24 */ /* 0x000fe200078e0208 */
[----:B------:R-:W-:Y:S01]  /*11fd0*/  @P4 IADD3 R2, R9, 0x10, RZ ;  /* 0x0000001009024810 */ /* 0x000fe20007ffe0ff */
[----:B------:R-:W-:Y:S01]  /*11fe0*/  IMAD.MOV.U32 R8, RZ, RZ, 0x40 ;  /* 0x00000040ff087424 */ /* 0x000fe200078e00ff */
[----:B------:R-:W-:Y:S01]  /*11ff0*/  STS [R0+0x480], R158 ;  /* 0x0004809e00007388 */ /* 0x000fe20000000800 */
[----:B------:R-:W-:Y:S01]  /*12000*/  IMAD.MOV.U32 R9, RZ, RZ, 0x20 ;  /* 0x00000020ff097424 */ /* 0x000fe200078e00ff */
[----:B------:R-:W-:Y:S01]  /*12010*/  F2FP.PACK_AB R48, R49, R48 ;  /* 0x000000303130723e */ /* 0x000fe200000000ff */
[C---:B------:R-:W-:Y:S01]  /*12020*/  IMAD R20, R12.reuse, c[0x0][0x3dc], R10 ;  /* 0x0000f7000c147a24 */ /* 0x040fe200078e020a */
[----:B------:R-:W-:Y:S01]  /*12030*/  STS [R2], R85 ;  /* 0x0000005502007388 */ /* 0x000fe20000000800 */
[----:B------:R-:W-:Y:S01]  /*12040*/  IMAD.WIDE.U32 R12, R12, c[0x0][0x3d8], R6 ;  /* 0x0000f6000c0c7a25 */ /* 0x000fe200078e0006 */
[----:B------:R-:W-:-:S02]  /*12050*/  SEL R7, R8, 0xffffffc0, !P2 ;  /* 0xffffffc008077807 */ /* 0x000fc40005000000 */
[----:B------:R-:W-:Y:S01]  /*12060*/  SHF.R.S32.HI R8, RZ, 0x1f, R5 ;  /* 0x0000001fff087819 */ /* 0x000fe20000011405 */
[----:B------:R-:W-:Y:S01]  /*12070*/  STS [R2+0x400], R154 ;  /* 0x0004009a02007388 */ /* 0x000fe20000000800 */
[----:B------:R-:W-:Y:S01]  /*12080*/  SEL R9, R9, 0xffffffe0, !P1 ;  /* 0xffffffe009097807 */ /* 0x000fe20004800000 */
[----:B------:R-:W-:Y:S01]  /*12090*/  IMAD.IADD R6, R0, 0x1, R7 ;  /* 0x0000000100067824 */ /* 0x000fe200078e0207 */
[----:B------:R-:W-:Y:S01]  /*120a0*/  F2FP.PACK_AB R50, R51, R50 ;  /* 0x000000323332723e */ /* 0x000fe200000000ff */
[----:B------:R-:W-:Y:S01]  /*120b0*/  IMAD R10, R8, c[0x0][0x488], RZ ;  /* 0x00012200080a7a24 */ /* 0x000fe200078e02ff */
[----:B------:R-:W-:Y:S01]  /*120c0*/  F2FP.PACK_AB R52, R53, R52 ;  /* 0x000000343534723e */ /* 0x000fe200000000ff */
[----:B------:R-:W-:Y:S01]  /*120d0*/  IMAD.IADD R3, R0, 0x1, R9 ;  /* 0x0000000100037824 */ /* 0x000fe200078e0209 */
[----:B------:R-:W-:Y:S01]  /*120e0*/  F2FP.PACK_AB R54, R55, R54 ;  /* 0x000000363736723e */ /* 0x000fe200000000ff */
[----:B------:R-:W-:Y:S01]  /*120f0*/  IMAD.IADD R15, R9, 0x1, R2 ;  /* 0x00000001090f7824 */ /* 0x000fe200078e0202 */
[----:B------:R-:W-:Y:S01]  /*12100*/  F2FP.PACK_AB R57, R57, R56 ;  /* 0x000000383939723e */ /* 0x000fe200000000ff */
[----:B------:R-:W-:Y:S01]  /*12110*/  IMAD.WIDE.U32 R8, R5, c[0x0][0x488], R16 ;  /* 0x0001220005087a25 */ /* 0x000fe200078e0010 */
[----:B------:R-:W-:Y:S01]  /*12120*/  STS [R3+0x80], R148 ;  /* 0x0000809403007388 */ /* 0x000fe20000000800 */
[----:B------:R-:W-:-:S02]  /*12130*/  F2FP.PACK_AB R58, R59, R58 ;  /* 0x0000003a3b3a723e */ /* 0x000fc400000000ff */
[----:B------:R-:W-:Y:S01]  /*12140*/  IMAD R10, R5, c[0x0][0x48c], R10 ;  /* 0x00012300050a7a24 */ /* 0x000fe200078e020a */
[----:B------:R-:W-:Y:S01]  /*12150*/  STS [R3+0x480], R150 ;  /* 0x0004809603007388 */ /* 0x000fe20000000800 */
[----:B------:R-:W-:Y:S01]  /*12160*/  IMAD.IADD R14, R7, 0x1, R2 ;  /* 0x00000001070e7824 */ /* 0x000fe200078e0202 */
[----:B------:R-:W-:Y:S01]  /*12170*/  F2FP.PACK_AB R42, R61, R60 ;  /* 0x0000003c3d2a723e */ /* 0x000fe200000000ff */
[----:B------:R-:W-:Y:S01]  /*12180*/  IMAD.IADD R5, R7, 0x1, R3 ;  /* 0x0000000107057824 */ /* 0x000fe200078e0203 */
[----:B------:R-:W-:Y:S01]  /*12190*/  STS [R15], R144 ;  /* 0x000000900f007388 */ /* 0x000fe20000000800 */
[----:B------:R-:W-:Y:S01]  /*121a0*/  IMAD.IADD R7, R15, 0x1, R7 ;  /* 0x000000010f077824 */ /* 0x000fe200078e0207 */
[----:B------:R-:W-:Y:S01]  /*121b0*/  F2FP.PACK_AB R62, R63, R62 ;  /* 0x0000003e3f3e723e */ /* 0x000fe200000000ff */
[----:B------:R-:W-:Y:S01]  /*121c0*/  IMAD.IADD R9, R9, 0x1, R10 ;  /* 0x0000000109097824 */ /* 0x000fe200078e020a */
        /* <DEDUP_REMOVED lines=41> */
[----:B------:R-:W-:Y:S01]  /*12460*/  LEA R16, P0, R8, c[0x0][0x450], 0x2 ;  /* 0x0001140008107a11 */ /* 0x000fe200078010ff */
        /* <DEDUP_REMOVED lines=10> */
[----:B------:R-:W-:-:S03]  /*12510*/  LEA.HI.X R9, R8, c[0x0][0x454], R9, 0x2, P0 ;  /* 0x0001150008097a11 */ /* 0x000fc600000f1409 */
        /* <DEDUP_REMOVED lines=24> */
[----:B------:R2:W-:Y:S04]  /*126a0*/  STS [R0+0xc480], R102 ;  /* 0x00c4806600007388 */ /* 0x0005e80000000800 */
[----:B------:R3:W-:Y:S04]  /*126b0*/  STS [R2+0xc000], R28 ;  /* 0x00c0001c02007388 */ /* 0x0007e80000000800 */
[----:B------:R4:W-:Y:S04]  /*126c0*/  STS [R2+0xc400], R106 ;  /* 0x00c4006a02007388 */ /* 0x0009e80000000800 */
[----:B------:R-:W-:Y:S01]  /*126d0*/  STS [R3+0xc080], R27 ;  /* 0x00c0801b03007388 */ /* 0x000fe20000000800 */
[----:B-1----:R-:W-:-:S03]  /*126e0*/  LEA R30, P0, R12, c[0x0][0x380], 0x1 ;  /* 0x0000e0000c1e7a11 */ /* 0x002fc600078008ff */
[----:B------:R-:W-:Y:S04]  /*126f0*/  STS [R3+0xc480], R110 ;  /* 0x00c4806e03007388 */ /* 0x000fe80000000800 */
[----:B------:R-:W-:Y:S04]  /*12700*/  STS [R15+0xc000], R26 ;  /* 0x00c0001a0f007388 */ /* 0x000fe80000000800 */
[----:B------:R-:W-:Y:S01]  /*12710*/  STS [R15+0xc400], R114 ;  /* 0x00c400720f007388 */ /* 0x000fe20000000800 */
[----:B--2---:R-:W-:-:S03]  /*12720*/  IMAD.SHL.U32 R0, R18, 0x2, RZ ;  /* 0x0000000212007824 */ /* 0x004fc600078e00ff */
[----:B------:R-:W-:Y:S01]  /*12730*/  STS [R6+0xc080], R25 ;  /* 0x00c0801906007388 */ /* 0x000fe20000000800 */
[----:B---3--:R-:W-:-:S03]  /*12740*/  IMAD R28, R81, 0x80, R19 ;  /* 0x00000080511c7824 */ /* 0x008fc600078e0213 */
[----:B------:R-:W-:Y:S01]  /*12750*/  STS [R6+0xc480], R118 ;  /* 0x00c4807606007388 */ /* 0x000fe20000000800 */
[----:B----4-:R-:W-:-:S03]  /*12760*/  IMAD.IADD R2, R13, 0x1, R20 ;  /* 0x000000010d027824 */ /* 0x010fc600078e0214 */
[----:B------:R-:W-:Y:S02]  /*12770*/  STS [R14+0xc000], R24 ;  /* 0x00c000180e007388 */ /* 0x000fe40000000800 */
[----:B------:R-:W-:Y:S02]  /*12780*/  LEA.HI.X R29, R12, c[0x0][0x384], R2, 0x1, P0 ;  /* 0x0000e1000c1d7a11 */ /* 0x000fe400000f0c02 */
[----:B------:R-:W-:Y:S01]  /*12790*/  STS [R14+0xc400], R122 ;  /* 0x00c4007a0e007388 */ /* 0x000fe20000000800 */
[----:B------:R-:W-:-:S03]  /*127a0*/  ISETP.GE.AND P0, PT, R28, R80, PT ;  /* 0x000000501c00720c */ /* 0x000fc60003f06270 */
[----:B------:R-:W-:Y:S04]  /*127b0*/  STS [R5+0xc080], R23 ;  /* 0x00c0801705007388 */ /* 0x000fe80000000800 */
[----:B------:R-:W-:Y:S04]  /*127c0*/  STS [R5+0xc480], R126 ;  /* 0x00c4807e05007388 */ /* 0x000fe80000000800 */
[----:B------:R-:W-:Y:S04]  /*127d0*/  STS [R7+0xc000], R22 ;  /* 0x00c0001607007388 */ /* 0x000fe80000000800 */
[----:B------:R-:W-:Y:S04]  /*127e0*/  STS [R7+0xc400], R130 ;  /* 0x00c4008207007388 */ /* 0x000fe80000000800 */
[----:B------:R-:W-:Y:S04]  /*127f0*/  SHFL.IDX PT, R10, R16, RZ, 0x1c1f ;  /* 0x001c1fff100a7589 */ /* 0x000fe800000e0000 */
[----:B------:R-:W1:Y:S04]  /*12800*/  SHFL.IDX PT, R11, R9, RZ, 0x1c1f ;  /* 0x001c1fff090b7589 */ /* 0x000e6800000e0000 */
[----:B------:R-:W-:Y:S06]  /*12810*/  BAR.SYNC.DEFER_BLOCKING 0x1, 0x100 ;  /* 0x0044000000007b1d */ /* 0x000fec0000010000 */
[----:B------:R-:W-:Y:S04]  /*12820*/  SHFL.IDX PT, R8, R16, 0x1, 0x1c1f ;  /* 0x003c1f0010087f89 */ /* 0x000fe800000e0000 */
[----:B------:R-:W2:Y:S04]  /*12830*/  SHFL.IDX PT, R9, R9, 0x1, 0x1c1f ;  /* 0x003c1f0009097f89 */ /* 0x000ea800000e0000 */
[----:B------:R3:W4:Y:S04]  /*12840*/  SHFL.IDX PT, R2, R30, RZ, 0x181f ;  /* 0x00181fff1e027589 */ /* 0x00072800000e0000 */
[----:B------:R3:W3:Y:S04]  /*12850*/  SHFL.IDX PT, R3, R29, RZ, 0x181f ;  /* 0x00181fff1d037589 */ /* 0x0006e800000e0000 */
[----:B-1----:R1:W-:Y:S04]  /*12860*/  @!P6 ST.E [R10.64], R36 ;  /* 0x000000240a00e985 */ /* 0x0023e8000c101918 */
[----:B--2---:R1:W-:Y:S04]  /*12870*/  @!P5 ST.E [R8.64], R37 ;  /* 0x000000250800d985 */ /* 0x0043e8000c101918 */
[----:B------:R1:W2:Y:S04]  /*12880*/  LDS.128 R44, [R0+0x1080] ;  /* 0x00108000002c7984 */ /* 0x0002a80000000c00 */
        /* <DEDUP_REMOVED lines=10> */
[----:B------:R1:W1:Y:S01]  /*12930*/  LDS.128 R76, [R0+0xf080] ;  /* 0x00f08000004c7984 */ /* 0x0002620000000c00 */
[----:B------:R-:W-:Y:S05]  /*12940*/  @P0 BRA `(.L_x_208) ;  /* 0x000001c000000947 */ /* 0x000fea0003800000 */
[----:B--234-:R-:W2:Y:S01]  /*12950*/  LDS.128 R24, [R0+0x80] ;  /* 0x0000800000187984 */ /* 0x01cea20000000c00 */
[----:B------:R-:W-:-:S02]  /*12960*/  IADD3 R7, R4, 0x40, RZ ;  /* 0x0000004004077810 */ /* 0x000fc40007ffe0ff */
[C---:B-1----:R-:W-:Y:S01]  /*12970*/  IADD3 R8, R4.reuse, 0x80, RZ ;  /* 0x0000008004087810 */ /* 0x042fe20007ffe0ff */
[----:B------:R-:W1:Y:S01]  /*12980*/  LDS.128 R20, [R0+0x4080] ;  /* 0x0040800000147984 */ /* 0x000e620000000c00 */
[----:B------:R-:W-:Y:S02]  /*12990*/  IADD3 R9, R4, 0xc0, RZ ;  /* 0x000000c004097810 */ /* 0x000fe40007ffe0ff */
[----:B------:R-:W-:Y:S01]  /*129a0*/  ISETP.GE.AND P2, PT, R7, c[0x0][0x3c8], PT ;  /* 0x0000f20007007a0c */ /* 0x000fe20003f46270 */
[----:B------:R-:W3:Y:S01]  /*129b0*/  LDS.128 R16, [R0+0x8080] ;  /* 0x0080800000107984 */ /* 0x000ee20000000c00 */
[----:B------:R-:W-:Y:S02]  /*129c0*/  ISETP.GE.AND P1, PT, R8, c[0x0][0x3c8], PT ;  /* 0x0000f20008007a0c */ /* 0x000fe40003f26270 */
[----:B------:R-:W-:Y:S01]  /*129d0*/  ISETP.GE.AND P0, PT, R9, c[0x0][0x3c8], PT ;  /* 0x0000f20009007a0c */ /* 0x000fe20003f06270 */
[----:B------:R4:W1:Y:S01]  /*129e0*/  LDS.128 R12, [R0+0xc080] ;  /* 0x00c08000000c7984 */ /* 0x0008620000000c00 */
[----:B------:R-:W-:-:S07]  /*129f0*/  ISETP.GE.AND P3, PT, R4, c[0x0][0x3c8], PT ;  /* 0x0000f20004007a0c */ /* 0x000fce0003f66270 */
[----:B------:R-:W-:-:S04]  /*12a00*/  @!P2 SHF.R.S32.HI R5, RZ, 0x1f, R7 ;  /* 0x0000001fff05a819 */ /* 0x000fc80000011407 */
[----:B------:R-:W-:Y:S02]  /*12a10*/  @!P0 SHF.R.S32.HI R6, RZ, 0x1f, R9 ;  /* 0x0000001fff068819 */ /* 0x000fe40000011409 */
[----:B------:R-:W-:Y:S01]  /*12a20*/  @!P2 LEA.HI R7, R5, R7, RZ, 0x3 ;  /* 0x000000070507a211 */ /* 0x000fe200078f18ff */
[----:B------:R-:W-:Y:S01]  /*12a30*/  @!P3 IMAD.WIDE R10, R4, 0x2, R2 ;  /* 0x00000002040ab825 */ /* 0x000fe200078e0202 */
[----:B----4-:R-:W-:-:S04]  /*12a40*/  @!P1 SHF.R.S32.HI R0, RZ, 0x1f, R8 ;  /* 0x0000001fff009819 */ /* 0x010fc80000011408 */
        /* <DEDUP_REMOVED lines=8> */
[----:B-1----:R2:W-:Y:S03]  /*12ad0*/  @!P2 ST.E.128 [R8.64], R20 ;  /* 0x000000140800a985 */ /* 0x0025e6000c101d18 */
[----:B------:R-:W-:Y:S01]  /*12ae0*/  @!P0 IMAD.WIDE R2, R0, 0x2, R2 ;  /* 0x0000000200028825 */ /* 0x000fe200078e0202 */
[----:B---3--:R2:W-:Y:S04]  /*12af0*/  @!P1 ST.E.128 [R6.64], R16 ;  /* 0x0000001006009985 */ /* 0x0085e8000c101d18 */
[----:B------:R2:W-:Y:S02]  /*12b00*/  @!P0 ST.E.128 [R2.64], R12 ;  /* 0x0000000c02008985 */ /* 0x0005e4000c101d18 */
.L_x_208:
[----:B--234-:R-:W-:Y:S05]  /*12b10*/  BSYNC B0 ;  /* 0x0000000000007941 */ /* 0x01cfea0003800000 */
.L_x_207:
        /* <DEDUP_REMOVED lines=30> */
.L_x_210:
[----:B------:R-:W-:Y:S05]  /*12d00*/  BSYNC B0 ;  /* 0x0000000000007941 */ /* 0x000fea0003800000 */
.L_x_209:
        /* <DEDUP_REMOVED lines=30> */
.L_x_212:
[----:B------:R-:W-:Y:S05]  /*12ef0*/  BSYNC B0 ;  /* 0x0000000000007941 */ /* 0x000fea0003800000 */
.L_x_211:
        /* <DEDUP_REMOVED lines=31> */
.L_x_206:
[----:B------:R-:W1:Y:S01]  /*130f0*/  S2R R9, SR_TID.X ;  /* 0x0000000000097919 */ /* 0x000e620000002100 */
[----:B------:R-:W-:Y:S03]  /*13100*/  BSSY B0, `(.L_x_213) ;  /* 0x0000027000007945 */ /* 0x000fe60003800000 */
[----:B------:R-:W2:Y:S01]  /*13110*/  S2R R10, SR_CTAID.Z ;  /* 0x00000000000a7919 */ /* 0x000ea20000002700 */
[----:B-1----:R-:W-:Y:S02]  /*13120*/  ISETP.GT.AND P0, PT, R9, 0x7f, PT ;  /* 0x0000007f0900780c */ /* 0x002fe40003f04270 */
[----:B--2---:R-:W-:-:S11]  /*13130*/  SHF.R.S32.HI R11, RZ, 0x1f, R10 ;  /* 0x0000001fff0b7819 */ /* 0x004fd6000001140a */
[----:B------:R-:W-:Y:S05]  /*13140*/  @P0 BRA `(.L_x_214) ;  /* 0x0000022000000947 */ /* 0x000fea0003800000 */
[----:B------:R-:W1:Y:S01]  /*13150*/  S2R R5, SR_CTAID.X ;  /* 0x0000000000057919 */ /* 0x000e620000002500 */
[----:B------:R-:W-:-:S05]  /*13160*/  MOV R2, c[0x0][0x4e8] ;  /* 0x00013a0000027a02 */ /* 0x000fca0000000f00 */
[----:B------:R-:W-:Y:S01]  /*13170*/  IMAD R0, R2, c[0x0][0x388], RZ ;  /* 0x0000e20002007a24 */ /* 0x000fe200078e02ff */
[----:B-1----:R-:W-:-:S04]  /*13180*/  LEA R5, R5, R9, 0x7 ;  /* 0x0000000905057211 */ /* 0x002fc800078e38ff */
[----:B------:R-:W-:-:S13]  /*13190*/  ISETP.GE.AND P0, PT, R5, R0, PT ;  /* 0x000000000500720c */ /* 0x000fda0003f06270 */
[----:B------:R-:W-:Y:S05]  /*131a0*/  @P0 BRA `(.L_x_214) ;  /* 0x000001c000000947 */ /* 0x000fea0003800000 */
[----:B------:R-:W1:Y:S01]  /*131b0*/  S2R R4, SR_CTAID.Y ;  /* 0x0000000000047919 */ /* 0x000e620000002600 */
[----:B------:R-:W-:Y:S02]  /*131c0*/  ISETP.NE.AND P0, PT, R2, 0x1, PT ;  /* 0x000000010200780c */ /* 0x000fe40003f05270 */
[----:B------:R-:W-:-:S11]  /*131d0*/  MOV R0, R5 ;  /* 0x0000000500007202 */ /* 0x000fd60000000f00 */
[----:B------:R-:W-:-:S05]  /*131e0*/  @P0 IMAD.HI.U32 R2, R5, c[0x0][0x4ec], RZ ;  /* 0x00013b0005020a27 */ /* 0x000fca00078e00ff */
[----:B------:R-:W-:Y:S02]  /*131f0*/  @P0 SHF.R.U32.HI R0, RZ, c[0x0][0x4f0], R2 ;  /* 0x00013c00ff000a19 */ /* 0x000fe40000011602 */
[----:B-1----:R-:W-:Y:S01]  /*13200*/  SHF.R.S32.HI R3, RZ, 0x1f, R4 ;  /* 0x0000001fff037819 */ /* 0x002fe20000011404 */
[----:B------:R-:W-:-:S04]  /*13210*/  IMAD.WIDE.U32 R6, R4, c[0x0][0x490], RZ ;  /* 0x0001240004067a25 */ /* 0x000fc800078e00ff */
[----:B------:R-:W-:-:S04]  /*13220*/  IMAD R3, R3, c[0x0][0x490], RZ ;  /* 0x0001240003037a24 */ /* 0x000fc800078e02ff */
[----:B------:R-:W-:Y:S01]  /*13230*/  IMAD R2, R4, c[0x0][0x494], R3 ;  /* 0x0001250004027a24 */ /* 0x000fe200078e0203 */
[----:B------:R-:W-:-:S04]  /*13240*/  IADD3 R4, -R0, RZ, RZ ;  /* 0x000000ff00047210 */ /* 0x000fc80007ffe1ff */
[----:B------:R-:W-:Y:S01]  /*13250*/  IADD3 R3, R7, R2, RZ ;  /* 0x0000000207037210 */ /* 0x000fe20007ffe0ff */
[----:B------:R-:W-:Y:S02]  /*13260*/  IMAD.MOV.U32 R2, RZ, RZ, R6 ;  /* 0x000000ffff027224 */ /* 0x000fe400078e0006 */
[----:B------:R-:W-:Y:S02]  /*13270*/  IMAD R7, R11, c[0x0][0x498], RZ ;  /* 0x000126000b077a24 */ /* 0x000fe400078e02ff */
[----:B------:R-:W-:Y:S02]  /*13280*/  IMAD R4, R4, c[0x0][0x4e8], R5 ;  /* 0x00013a0004047a24 */ /* 0x000fe400078e0205 */
[----:B------:R-:W-:-:S03]  /*13290*/  IMAD.WIDE.U32 R2, R10, c[0x0][0x498], R2 ;  /* 0x000126000a027a25 */ /* 0x000fc600078e0002 */
[----:B------:R-:W-:Y:S01]  /*132a0*/  SHF.R.S32.HI R5, RZ, 0x1f, R4 ;  /* 0x0000001fff057819 */ /* 0x000fe20000011404 */
[----:B------:R-:W-:Y:S01]  /*132b0*/  IMAD R6, R10, c[0x0][0x49c], R7 ;  /* 0x000127000a067a24 */ /* 0x000fe200078e0207 */
[----:B------:R-:W-:Y:S02]  /*132c0*/  SHF.R.S32.HI R7, RZ, 0x1f, R0 ;  /* 0x0000001fff077819 */ /* 0x000fe40000011400 */
[----:B------:R-:W-:Y:S01]  /*132d0*/  IADD3 R2, P0, R0, R2, RZ ;  /* 0x0000000200027210 */ /* 0x000fe20007f1e0ff */
[----:B------:R-:W-:-:S03]  /*132e0*/  IMAD R0, R5, c[0x0][0x488], RZ ;  /* 0x0001220005007a24 */ /* 0x000fc600078e02ff */
[----:B------:R-:W-:Y:S01]  /*132f0*/  IADD3.X R3, R7, R3, R6, P0, !PT ;  /* 0x0000000307037210 */ /* 0x000fe200007fe406 */
[----:B------:R-:W-:-:S04]  /*13300*/  IMAD R0, R4, c[0x0][0x48c], R0 ;  /* 0x0001230004007a24 */ /* 0x000fc800078e0200 */
[----:B------:R-:W-:-:S05]  /*13310*/  IMAD.WIDE.U32 R2, R4, c[0x0][0x488], R2 ;  /* 0x0001220004027a25 */ /* 0x000fca00078e0002 */
[----:B------:R-:W-:Y:S02]  /*13320*/  IADD3 R0, R3, R0, RZ ;  /* 0x0000000003007210 */ /* 0x000fe40007ffe0ff */
[----:B------:R-:W-:-:S04]  /*13330*/  LEA R4, P0, R2, c[0x0][0x450], 0x2 ;  /* 0x0001140002047a11 */ /* 0x000fc800078010ff */
[----:B------:R-:W-:Y:S01]  /*13340*/  LEA.HI.X R5, R2, c[0x0][0x454], R0, 0x2, P0 ;  /* 0x0001150002057a11 */ /* 0x000fe200000f1400 */
[----:B------:R-:W-:-:S05]  /*13350*/  IMAD.MOV.U32 R0, RZ, RZ, -0x800000 ;  /* 0xff800000ff007424 */ /* 0x000fca00078e00ff */
[----:B------:R1:W-:Y:S03]  /*13360*/  STG.E [R4.64], R0 ;  /* 0x0000000004007986 */ /* 0x0003e6000c101918 */
.L_x_214:
[----:B------:R-:W-:Y:S05]  /*13370*/  BSYNC B0 ;  /* 0x0000000000007941 */ /* 0x000fea0003800000 */
.L_x_213:
[----:B------:R-:W2:Y:S01]  /*13380*/  S2R R6, SR_CTAID.Y ;  /* 0x0000000000067919 */ /* 0x000ea20000002600 */
[----:B-1----:R-:W-:Y:S01]  /*13390*/  SHF.R.S32.HI R0, RZ, 0x1f, R9 ;  /* 0x0000001fff007819 */ /* 0x002fe20000011409 */
[----:B------:R-:W-:Y:S01]  /*133a0*/  BSSY B0, `(.L_x_215) ;  /* 0x0000044000007945 */ /* 0x000fe20003800000 */
[----:B------:R-:W-:Y:S01]  /*133b0*/  MOV R17, c[0x0][0x4e8] ;  /* 0x00013a0000117a02 */ /* 0x000fe20000000f00 */
[----:B------:R-:W1:Y:S01]  /*133c0*/  S2R R14, SR_CTAID.X ;  /* 0x00000000000e7919 */ /* 0x000e620000002500 */
[----:B------:R-:W-:Y:S02]  /*133d0*/  LEA.HI R0, R0, R9, RZ, 0x3 ;  /* 0x0000000900007211 */ /* 0x000fe400078f18ff */
[C---:B------:R-:W-:Y:S01]  /*133e0*/  ISETP.NE.AND P0, PT, R17.reuse, 0x1, PT ;  /* 0x000000011100780c */ /* 0x040fe20003f05270 */
[----:B------:R-:W-:Y:S01]  /*133f0*/  IMAD R17, R17, c[0x0][0x388], RZ ;  /* 0x0000e20011117a24 */ /* 0x000fe200078e02ff */
[----:B------:R-:W-:Y:S02]  /*13400*/  LOP3.LUT R2, R0, 0xfffffff8, RZ, 0xc0, !PT ;  /* 0xfffffff800027812 */ /* 0x000fe400078ec0ff */
[----:B------:R-:W-:-:S02]  /*13410*/  SHF.R.S32.HI R8, RZ, 0x3, R0 ;  /* 0x00000003ff087819 */ /* 0x000fc40000011400 */
[----:B------:R-:W-:-:S05]  /*13420*/  IADD3 R9, -R2, R9, RZ ;  /* 0x0000000902097210 */ /* 0x000fca0007ffe1ff */
[----:B------:R-:W-:Y:S01]  /*13430*/  IMAD R0, R9, 0x20, R8 ;  /* 0x0000002009007824 */ /* 0x000fe200078e0208 */
[----:B--2---:R-:W-:-:S04]  /*13440*/  SHF.R.S32.HI R3, RZ, 0x1f, R6 ;  /* 0x0000001fff037819 */ /* 0x004fc80000011406 */
[C---:B-1----:R-:W-:Y:S01]  /*13450*/  LEA R5, R14.reuse, R0, 0x7 ;  /* 0x000000000e057211 */ /* 0x042fe200078e38ff */
[----:B------:R-:W-:Y:S01]  /*13460*/  IMAD R2, R3, c[0x0][0x3e8], RZ ;  /* 0x0000fa0003027a24 */ /* 0x000fe200078e02ff */
[----:B------:R-:W-:Y:S02]  /*13470*/  LEA R14, R14, R8, 0x7 ;  /* 0x000000080e0e7211 */ /* 0x000fe400078e38ff */
[----:B------:R-:W-:Y:S01]  /*13480*/  MOV R0, R5 ;  /* 0x0000000500007202 */ /* 0x000fe20000000f00 */
[C---:B------:R-:W-:Y:S02]  /*13490*/  IMAD R2, R6.reuse, c[0x0][0x3ec], R2 ;  /* 0x0000fb0006027a24 */ /* 0x040fe400078e0202 */
[----:B------:R-:W-:-:S04]  /*134a0*/  IMAD.WIDE.U32 R6, R6, c[0x0][0x3e8], RZ ;  /* 0x0000fa0006067a25 */ /* 0x000fc800078e00ff */
[----:B------:R-:W-:-:S04]  /*134b0*/  @P0 IMAD.HI.U32 R4, R5, c[0x0][0x4ec], RZ ;  /* 0x00013b0005040a27 */ /* 0x000fc800078e00ff */
[----:B------:R-:W-:Y:S01]  /*134c0*/  IMAD.IADD R3, R7, 0x1, R2 ;  /* 0x0000000107037824 */ /* 0x000fe200078e0202 */
[----:B------:R-:W-:Y:S01]  /*134d0*/  @P0 SHF.R.U32.HI R0, RZ, c[0x0][0x4f0], R4 ;  /* 0x00013c00ff000a19 */ /* 0x000fe20000011604 */
[----:B------:R-:W-:Y:S02]  /*134e0*/  IMAD R7, R11, c[0x0][0x3f0], RZ ;  /* 0x0000fc000b077a24 */ /* 0x000fe400078e02ff */
[----:B------:R-:W-:Y:S01]  /*134f0*/  IMAD.MOV.U32 R2, RZ, RZ, R6 ;  /* 0x000000ffff027224 */ /* 0x000fe200078e0006 */
[----:B------:R-:W-:Y:S01]  /*13500*/  SHF.R.S32.HI R6, RZ, 0x1f, R0 ;  /* 0x0000001fff067819 */ /* 0x000fe20000011400 */
[----:B------:R-:W-:Y:S01]  /*13510*/  IMAD R7, R10, c[0x0][0x3f4], R7 ;  /* 0x0000fd000a077a24 */ /* 0x000fe200078e0207 */
[----:B------:R-:W-:Y:S01]  /*13520*/  IADD3 R4, -R0, RZ, RZ ;  /* 0x000000ff00047210 */ /* 0x000fe20007ffe1ff */
[----:B------:R-:W-:-:S04]  /*13530*/  IMAD.WIDE.U32 R2, R10, c[0x0][0x3f0], R2 ;  /* 0x0000fc000a027a25 */ /* 0x000fc800078e0002 */
[----:B------:R-:W-:Y:S02]  /*13540*/  IMAD.IADD R3, R3, 0x1, R7 ;  /* 0x0000000103037824 */ /* 0x000fe400078e0207 */
        /* <DEDUP_REMOVED lines=11> */
[----:B------:R-:W-:Y:S01]  /*13600*/  LEA.HI.X R15, R2, c[0x0][0x384], R0, 0x1, P0 ;  /* 0x0000e100020f7a11 */ /* 0x000fe200000f0c00 */
[----:B------:R-:W-:Y:S01]  /*13610*/  IMAD.SHL.U32 R0, R9, 0x8, RZ ;  /* 0x0000000809007824 */ /* 0x000fe200078e00ff */
[----:B------:R-:W-:Y:S01]  /*13620*/  ISETP.GE.AND P0, PT, R14, R17, PT ;  /* 0x000000110e00720c */ /* 0x000fe20003f06270 */
[----:B------:R1:W2:Y:S03]  /*13630*/  SHFL.IDX PT, R2, R16, RZ, 0x181f ;  /* 0x00181fff10027589 */ /* 0x0002a600000e0000 */
[C---:B------:R-:W-:Y:S01]  /*13640*/  IADD3 R11, R0.reuse, 0x40, RZ ;  /* 0x00000040000b7810 */ /* 0x040fe20007ffe0ff */
[----:B------:R1:W3:Y:S01]  /*13650*/  SHFL.IDX PT, R3, R15, RZ, 0x181f ;  /* 0x00181fff0f037589 */ /* 0x0002e200000e0000 */
[C---:B------:R-:W-:Y:S02]  /*13660*/  IADD3 R12, R0.reuse, 0x80, RZ ;  /* 0x00000080000c7810 */ /* 0x040fe40007ffe0ff */
[----:B------:R-:W-:-:S05]  /*13670*/  IADD3 R13, R0, 0xc0, RZ ;  /* 0x000000c0000d7810 */ /* 0x000fca0007ffe0ff */
        /* <DEDUP_REMOVED lines=22> */
.L_x_216:
[----:B------:R-:W-:Y:S05]  /*137e0*/  BSYNC B0 ;  /* 0x0000000000007941 */ /* 0x000fea0003800000 */
.L_x_215:
        /* <DEDUP_REMOVED lines=27> */
.L_x_218:
[----:B------:R-:W-:Y:S05]  /*139a0*/  BSYNC B0 ;  /* 0x0000000000007941 */ /* 0x000fea0003800000 */
.L_x_217:
        /* <DEDUP_REMOVED lines=27> */
.L_x_220:
[----:B------:R-:W-:Y:S05]  /*13b60*/  BSYNC B0 ;  /* 0x0000000000007941 */ /* 0x000fea0003800000 */
.L_x_219:
        /* <DEDUP_REMOVED lines=28> */
.L_x_221:
        /* <DEDUP_REMOVED lines=13> */
.L_x_1531:


//--------------------- .text._ZN7cutlass13device_kernelIN5flash19enable_sm80_to_sm89INS1_16FlashAttnFwdSm80INS1_25CollectiveMainloopFwdSm80ILi8ELi1ELb1EN4cute5tupleIJNS5_1CILi128EEENS7_ILi48EEENS7_ILi256EEEEEELi256ENS_6half_tEfNS_4arch4Sm80ELb0ELb1ELb1ELb1ELb0ELb0ELb1ELb0EEENS1_21CollectiveEpilogueFwdINS6_IJS8_SA_S9_EEENS6_IJNS7_ILi1EEESI_SI_EEESC_SE_Li256ELb1ELb1ELb0ELb0EEENS1_19SingleTileSchedulerILb1ELb0ELb1ELi128EEEEEEEEEvNT_6ParamsE --------------------------
	.section	.text._ZN7cutlass13device_kernelIN5flash19enable_sm80_to_sm89INS1_16FlashAttnFwdSm80INS1_25CollectiveMainloopFwdSm80ILi8ELi1ELb1EN4cute5tupleIJNS5_1CILi128EEENS7_ILi48EEENS7_ILi256EEEEEELi256ENS_6half_tEfNS_4arch4Sm80ELb0ELb1ELb1ELb1ELb0ELb0ELb1ELb0EEENS1_21CollectiveEpilogueFwdINS6_IJS8_SA_S9_EEENS6_IJNS7_ILi1EEESI_SI_EEESC_SE_Li256ELb1ELb1ELb0ELb0EEENS1_19SingleTileSchedulerILb1ELb0ELb1ELi128EEEEEEEEEvNT_6ParamsE,"ax",@progbits
	.sectioninfo	@"SHI_REGISTERS=255"
	.align	128
.text._ZN7cutlass13device_kernelIN5flash19enable_sm80_to_sm89INS1_16FlashAttnFwdSm80INS1_25CollectiveMainloopFwdSm80ILi8ELi1ELb1EN4cute5tupleIJNS5_1CILi128EEENS7_ILi48EEENS7_ILi256EEEEEELi256ENS_6half_tEfNS_4arch4Sm80ELb0ELb1ELb1ELb1ELb0ELb0ELb1ELb0EEENS1_21CollectiveEpilogueFwdINS6_IJS8_SA_S9_EEENS6_IJNS7_ILi1EEESI_SI_EEESC_SE_Li256ELb1ELb1ELb0ELb0EEENS1_19SingleTileSchedulerILb1ELb0ELb1ELi128EEEEEEEEEvNT_6ParamsE:
        .type           _ZN7cutlass13device_kernelIN5flash19enable_sm80_to_sm89INS1_16FlashAttnFwdSm80INS1_25CollectiveMainloopFwdSm80ILi8ELi1ELb1EN4cute5tupleIJNS5_1CILi128EEENS7_ILi48EEENS7_ILi256EEEEEELi256ENS_6half_tEfNS_4arch4Sm80ELb0ELb1ELb1ELb1ELb0ELb0ELb1ELb0EEENS1_21CollectiveEpilogueFwdINS6_IJS8_SA_S9_EEENS6_IJNS7_ILi1EEESI_SI_EEESC_SE_Li256ELb1ELb1ELb0ELb0EEENS1_19SingleTileSchedulerILb1ELb0ELb1ELi128EEEEEEEEEvNT_6ParamsE,@function
        .size           _ZN7cutlass13device_kernelIN5flash19enable_sm80_to_sm89INS1_16FlashAttnFwdSm80INS1_25CollectiveMainloopFwdSm80ILi8ELi1ELb1EN4cute5tupleIJNS5_1CILi128EEENS7_ILi48EEENS7_ILi256EEEEEELi256ENS_6half_tEfNS_4arch4Sm80ELb0ELb1ELb1ELb1ELb0ELb0ELb1ELb0EEENS1_21CollectiveEpilogueFwdINS6_IJS8_SA_S9_EEENS6_IJNS7_ILi1EEESI_SI_EEESC_SE_Li256ELb1ELb1ELb0ELb0EEENS1_19SingleTileSchedulerILb1ELb0ELb1ELi128EEEEEEEEEvNT_6ParamsE,(.L_x_1532 - _ZN7cutlass13device_kernelIN5flash19enable_sm80_to_sm89INS1_16FlashAttnFwdSm80INS1_25CollectiveMainloopFwdSm80ILi8ELi1ELb1EN4cute5tupleIJNS5_1CILi128EEENS7_ILi48EEENS7_ILi256EEEEEELi256ENS_6half_tEfNS_4arch4Sm80ELb0ELb1ELb1ELb1ELb0ELb0ELb1ELb0EEENS1_21CollectiveEpilogueFwdINS6_IJS8_SA_S9_EEENS6_IJNS7_ILi1EEESI_SI_EEESC_SE_Li256ELb1ELb1ELb0ELb0EEENS1_19SingleTileSchedulerILb1ELb0ELb1ELi128EEEEEEEEEvNT_6ParamsE)
        .other          _ZN7cutlass13device_kernelIN5flash19enable_sm80_to_sm89INS1_16FlashAttnFwdSm80INS1_25CollectiveMainloopFwdSm80ILi8ELi1ELb1EN4cute5tupleIJNS5_1CILi128EEENS7_ILi48EEENS7_ILi256EEEEEELi256ENS_6half_tEfNS_4arch4Sm80ELb0ELb1ELb1ELb1ELb0ELb0ELb1ELb0EEENS1_21CollectiveEpilogueFwdINS6_IJS8_SA_S9_EEENS6_IJNS7_ILi1EEESI_SI_EEESC_SE_Li256ELb1ELb1ELb0ELb0EEENS1_19SingleTileSchedulerILb1ELb0ELb1ELi128EEEEEEEEEvNT_6ParamsE,@"STO_CUDA_ENTRY STV_DEFAULT"
_ZN7cutlass13device_kernelIN5flash19enable_sm80_to_sm89INS1_16FlashAttnFwdSm80INS1_25CollectiveMainloopFwdSm80ILi8ELi1ELb1EN4cute5tupleIJNS5_1CILi128EEENS7_ILi48EEENS7_ILi256EEEEEELi256ENS_6half_tEfNS_4arch4Sm80ELb0ELb1ELb1ELb1ELb0ELb0ELb1ELb0EEENS1_21CollectiveEpilogueFwdINS6_IJS8_SA_S9_EEENS6_IJNS7_ILi1EEESI_SI_EEESC_SE_Li256ELb1ELb1ELb0ELb0EEENS1_19SingleTileSchedulerILb1ELb0ELb1ELi128EEEEEEEEEvNT_6ParamsE:
[----:B------:R-:W-:Y:S02]  /*0000*/  MOV R1, c[0x0][0x28] ;  /* 0x00000a0000017a02 */ /* 0x000fe40000000f00 */
[----:B------:R-:W1:Y:S01]  /*0010*/  S2R R81, SR_TID.X ;  /* 0x0000000000517919 */ /* 0x000e620000002100 */
[----:B------:R-:W2:Y:S01]  /*0020*/  S2UR UR13, SR_CTAID.Z ;  /* 0x00000000000d79c3 */ /* 0x000ea20000002700 */
[----:B------:R-:W-:Y:S01]  /*0030*/  UMOV UR7, 0x4 ;  /* 0x0000000400077882 */ /* 0x000fe20000000000 */
[----:B------:R-:W-:Y:S01]  /*0040*/  IADD3 R1, R1, -0xa0, RZ ;  /* 0xffffff6001017810 */ /* 0x000fe20007ffe0ff */
[----:B------:R-:W-:Y:S02]  /*0050*/  ULDC.64 UR4, c[0x0][0x568] ;  /* 0x00015a0000047ab9 */ /* 0x000fe40000000a00 */
[----:B------:R-:W-:-:S03]  /*0060*/  ULDC.64 UR18, c[0x0][0x118] ;  /* 0x0000460000127ab9 */ /* 0x000fc60000000a00 */
[----:B------:R-:W3:Y:S01]  /*0070*/  S2UR UR11, SR_CTAID.X ;  /* 0x00000000000b79c3 */ /* 0x000ee20000002500 */
[----:B-1----:R-:W-:Y:S01]  /*0080*/  SHF.R.U32.HI R0, RZ, 0x5, R81 ;  /* 0x00000005ff007819 */ /* 0x002fe20000011651 */
[----:B--2---:R-:W-:-:S05]  /*0090*/  UIMAD.WIDE UR4, UR13, UR7, UR4 ;  /* 0x000000070d0472a5 */ /* 0x004fca000f8e0204 */
[----:B------:R-:W1:Y:S02]  /*00a0*/  SHFL.IDX PT, R0, R0, RZ, 0x1f ;  /* 0x00001fff00007589 */ /* 0x000e6400000e0000 */
[----:B-1----:R-:W-:-:S13]  /*00b0*/  ISETP.NE.AND P0, PT, R0, RZ, PT ;  /* 0x000000ff0000720c */ /* 0x002fda0003f05270 */
[----:B---3--:R-:W-:Y:S05]  /*00c0*/  @!P0 BRA `(.L_x_222) ;  /* 0x000001c000008947 */ /* 0x008fea0003800000 */
[----:B------:R-:W-:-:S04]  /*00d0*/  ISETP.NE.U32.AND P0, PT, RZ, c[0x0][0x568], PT ;  /* 0x00015a00ff007a0c */ /* 0x000fc80003f05070 */
[----:B------:R-:W-:-:S13]  /*00e0*/  ISETP.NE.AND.EX P0, PT, RZ, c[0x0][0x56c], PT, P0 ;  /* 0x00015b00ff007a0c */ /* 0x000fda0003f05300 */
[----:B------:R-:W-:Y:S05]  /*00f0*/  @!P0 BRA `(.L_x_223) ;  /* 0x0000005000008947 */ /* 0x000fea0003800000 */
[----:B------:R-:W-:Y:S02]  /*0100*/  MOV R2, UR4 ;  /* 0x0000000400027c02 */ /* 0x000fe40008000f00 */
[----:B------:R-:W-:-:S05]  /*0110*/  MOV R3, UR5 ;  /* 0x0000000500037c02 */ /* 0x000fca0008000f00 */
[----:B------:R-:W2:Y:S02]  /*0120*/  LDG.E R0, [R2.64] ;  /* 0x0000001202007981 */ /* 0x000ea4000c1e1900 */
[----:B--2---:R1:W2:Y:S02]  /*0130*/  R2UR UR5, R0 ;  /* 0x00000000000573c2 */ /* 0x0042a400000e0000 */
[----:B-12---:R-:W-:Y:S05]  /*0140*/  BRA `(.L_x_224) ;  /* 0x000000e000007947 */ /* 0x006fea0003800000 */
.L_x_223:
[----:B------:R-:W-:-:S04]  /*0150*/  ISETP.NE.U32.AND P0, PT, RZ, c[0x0][0x560], PT ;  /* 0x00015800ff007a0c */ /* 0x000fc80003f05070 */
[----:B------:R-:W-:-:S13]  /*0160*/  ISETP.NE.AND.EX P0, PT, RZ, c[0x0][0x564], PT, P0 ;  /* 0x00015900ff007a0c */ /* 0x000fda0003f05300 */
[----:B------:R-:W-:Y:S05]  /*0170*/  @!P0 BRA `(.L_x_225) ;  /* 0x000000a000008947 */ /* 0x000fea0003800000 */
[----:B------:R-:W-:Y:S02]  /*0180*/  ULDC.64 UR4, c[0x0][0x560] ;  /* 0x0001580000047ab9 */ /* 0x000fe40000000a00 */
[----:B------:R-:W-:-:S06]  /*0190*/  UIMAD.WIDE UR4, UR13, UR7, UR4 ;  /* 0x000000070d0472a5 */ /* 0x000fcc000f8e0204 */
[----:B------:R-:W-:Y:S02]  /*01a0*/  MOV R2, UR4 ;  /* 0x0000000400027c02 */ /* 0x000fe40008000f00 */
[----:B------:R-:W-:-:S05]  /*01b0*/  MOV R3, UR5 ;  /* 0x0000000500037c02 */ /* 0x000fca0008000f00 */
[----:B------:R1:W2:Y:S04]  /*01c0*/  LDG.E R0, [R2.64] ;  /* 0x0000001202007981 */ /* 0x0002a8000c1e1900 */
[----:B-1----:R-:W3:Y:S01]  /*01d0*/  LDG.E R2, [R2.64+0x4] ;  /* 0x0000041202027981 */ /* 0x002ee2000c1e1900 */
[----:B--2---:R-:W1:Y:S08]  /*01e0*/  R2UR UR4, R0 ;  /* 0x00000000000473c2 */ /* 0x004e7000000e0000 */
[----:B---3--:R-:W1:Y:S02]  /*01f0*/  R2UR UR5, R2 ;  /* 0x00000000020573c2 */ /* 0x008e6400000e0000 */
[----:B-1----:R-:W-:Y:S01]  /*0200*/  UIADD3 UR5, -UR4, UR5, URZ ;  /* 0x0000000504057290 */ /* 0x002fe2000fffe13f */
[----:B------:R-:W-:Y:S05]  /*0210*/  BRA `(.L_x_224) ;  /* 0x0000001000007947 */ /* 0x000fea0003800000 */
.L_x_225:
[----:B------:R-:W-:Y:S02]  /*0220*/  ULDC UR5, c[0x0][0x54c] ;  /* 0x0001530000057ab9 */ /* 0x000fe40000000800 */
.L_x_224:
[----:B------:R-:W-:Y:S02]  /*0230*/  ULDC UR4, c[0x0][0x548] ;  /* 0x0001520000047ab9 */ /* 0x000fe40000000800 */
[----:B------:R-:W-:-:S02]  /*0240*/  USHF.L.U32 UR11, UR11, 0x7, URZ ;  /* 0x000000070b0b7899 */ /* 0x000fc4000800063f */
[----:B------:R-:W-:-:S04]  /*0250*/  UIMAD UR4, UR5, UR4, URZ ;  /* 0x00000004050472a4 */ /* 0x000fc8000f8e023f */
[----:B------:R-:W-:-:S04]  /*0260*/  UISETP.GE.AND UP0, UPT, UR11, UR4, UPT ;  /* 0x000000040b00728c */ /* 0x000fc8000bf06270 */
[----:B------:R-:W-:Y:S01]  /*0270*/  USEL UR13, UR13, 0xffffffff, !UP0 ;  /* 0xffffffff0d0d7887 */ /* 0x000fe2000c000000 */
[----:B------:R-:W-:Y:S05]  /*0280*/  BRA `(.L_x_226) ;  /* 0x000001b000007947 */ /* 0x000fea0003800000 */
.L_x_222:
        /* <DEDUP_REMOVED lines=8> */
.L_x_227:
        /* <DEDUP_REMOVED lines=13> */
.L_x_229:
[----:B------:R-:W-:Y:S02]  /*03e0*/  ULDC UR5, c[0x0][0x54c] ;  /* 0x0001530000057ab9 */ /* 0x000fe40000000800 */
.L_x_228:
[----:B------:R-:W-:Y:S02]  /*03f0*/  ULDC UR4, c[0x0][0x548] ;  /* 0x0001520000047ab9 */ /* 0x000fe40000000800 */
[----:B------:R-:W-:-:S02]  /*0400*/  USHF.L.U32 UR11, UR11, 0x7, URZ ;  /* 0x000000070b0b7899 */ /* 0x000fc4000800063f */
[----:B------:R-:W-:-:S04]  /*0410*/  UIMAD UR4, UR5, UR4, URZ ;  /* 0x00000004050472a4 */ /* 0x000fc8000f8e023f */
[----:B------:R-:W-:-:S04]  /*0420*/  UISETP.GE.AND UP0, UPT, UR11, UR4, UPT ;  /* 0x000000040b00728c */ /* 0x000fc8000bf06270 */
[----:B------:R-:W-:-:S06]  /*0430*/  USEL UR13, UR13, 0xffffffff, !UP0 ;  /* 0xffffffff0d0d7887 */ /* 0x000fcc000c000000 */
.L_x_226:
[----:B------:R-:W-:-:S13]  /*0440*/  ISETP.LE.AND P0, PT, RZ, UR13, PT ;  /* 0x0000000dff007c0c */ /* 0x000fda000bf03270 */
[----:B------:R-:W-:Y:S05]  /*0450*/  @!P0 EXIT ;  /* 0x000000000000894d */ /* 0x000fea0003800000 */
[----:B------:R-:W-:Y:S02]  /*0460*/  ULDC.64 UR14, c[0x0][0x370] ;  /* 0x0000dc00000e7ab9 */ /* 0x000fe40000000a00 */
[----:B------:R-:W-:Y:S02]  /*0470*/  ULDC.64 UR4, c[0x0][0x360] ;  /* 0x0000d80000047ab9 */ /* 0x000fe40000000a00 */
[----:B------:R-:W-:Y:S02]  /*0480*/  UISETP.NE.U32.AND UP0, UPT, URZ, UR14, UPT ;  /* 0x0000000e3f00728c */ /* 0x000fe4000bf05070 */
[----:B------:R-:W-:Y:S02]  /*0490*/  UISETP.NE.U32.AND UP2, UPT, URZ, UR4, UPT ;  /* 0x000000043f00728c */ /* 0x000fe4000bf45070 */
[----:B------:R-:W-:Y:S02]  /*04a0*/  UISETP.NE.AND.EX UP1, UPT, URZ, UR15, UPT, UP0 ;  /* 0x0000000f3f00728c */ /* 0x000fe4000bf25300 */
[----:B------:R-:W-:-:S02]  /*04b0*/  UISETP.NE.AND.EX UP0, UPT, URZ, UR5, UPT, UP2 ;  /* 0x000000053f00728c */ /* 0x000fc4000bf05320 */
[----:B------:R-:W-:Y:S02]  /*04c0*/  ULDC.64 UR8, c[0x0][0x348] ;  /* 0x0000d20000087ab9 */ /* 0x000fe40000000a00 */
[----:B------:R-:W-:Y:S01]  /*04d0*/  ULDC.64 UR4, c[0x0][0x360] ;  /* 0x0000d80000047ab9 */ /* 0x000fe20000000a00 */
[----:B------:R-:W-:Y:S01]  /*04e0*/  PLOP3.LUT P2, PT, PT, PT, UP1, 0x80, 0x0 ;  /* 0x000000000000781c */ /* 0x000fe20003f4f018 */
[----:B------:R-:W-:Y:S01]  /*04f0*/  UISETP.NE.U32.AND UP3, UPT, URZ, UR8, UPT ;  /* 0x000000083f00728c */ /* 0x000fe2000bf65070 */
[----:B------:R-:W-:Y:S01]  /*0500*/  PLOP3.LUT P1, PT, PT, PT, UP0, 0x80, 0x0 ;  /* 0x000000000000781c */ /* 0x000fe20003f2f008 */
[----:B------:R-:W-:Y:S02]  /*0510*/  ULDC.64 UR14, c[0x0][0x370] ;  /* 0x0000dc00000e7ab9 */ /* 0x000fe40000000a00 */
[----:B------:R-:W-:Y:S02]  /*0520*/  UISETP.NE.AND.EX UP3, UPT, URZ, UR9, UPT, UP3 ;  /* 0x000000093f00728c */ /* 0x000fe4000bf65330 */
[----:B------:R-:W-:-:S02]  /*0530*/  @UP0 UIMAD.WIDE UR4, UR13, UR7, UR4 ;  /* 0x000000070d0402a5 */ /* 0x000fc4000f8e0204 */
[----:B------:R-:W-:Y:S02]  /*0540*/  ULDC.64 UR8, c[0x0][0x348] ;  /* 0x0000d20000087ab9 */ /* 0x000fe40000000a00 */
[----:B------:R-:W-:Y:S01]  /*0550*/  @UP1 UIMAD.WIDE UR14, UR13, UR7, UR14 ;  /* 0x000000070d0e12a5 */ /* 0x000fe2000f8e020e */
[----:B------:R-:W-:Y:S01]  /*0560*/  PLOP3.LUT P0, PT, PT, PT, UP3, 0x80, 0x0 ;  /* 0x000000000000781c */ /* 0x000fe20003f0f038 */
[----:B------:R-:W-:Y:S01]  /*0570*/  IMAD.U32 R2, RZ, RZ, UR4 ;  /* 0x00000004ff027e24 */ /* 0x000fe2000f8e00ff */
[----:B------:R-:W-:Y:S01]  /*0580*/  MOV R3, UR5 ;  /* 0x0000000500037c02 */ /* 0x000fe20008000f00 */
[----:B------:R-:W-:Y:S02]  /*0590*/  ULDC.64 UR4, c[0x0][0x350] ;  /* 0x0000d40000047ab9 */ /* 0x000fe40000000a00 */
[----:B------:R-:W-:Y:S01]  /*05a0*/  UISETP.NE.U32.AND UP0, UPT, URZ, UR4, UPT ;  /* 0x000000043f00728c */ /* 0x000fe2000bf05070 */
[----:B------:R-:W-:Y:S01]  /*05b0*/  IMAD.U32 R5, RZ, RZ, UR15 ;  /* 0x0000000fff057e24 */ /* 0x000fe2000f8e00ff */
[----:B------:R-:W-:Y:S01]  /*05c0*/  UIMAD.WIDE UR8, UR13, UR7, UR8 ;  /* 0x000000070d0872a5 */ /* 0x000fe2000f8e0208 */
[----:B------:R-:W-:Y:S01]  /*05d0*/  IMAD.U32 R4, RZ, RZ, UR14 ;  /* 0x0000000eff047e24 */ /* 0x000fe2000f8e00ff */
[----:B------:R-:W-:Y:S01]  /*05e0*/  UISETP.NE.AND.EX UP2, UPT, URZ, UR5, UPT, UP0 ;  /* 0x000000053f00728c */ /* 0x000fe2000bf45300 */
[----:B------:R1:W2:Y:S02]  /*05f0*/  @P1 LDG.E R0, [R2.64] ;  /* 0x0000001202001981 */ /* 0x0002a4000c1e1900 */
[----:B------:R-:W-:Y:S01]  /*0600*/  ULDC.64 UR4, c[0x0][0x350] ;  /* 0x0000d40000047ab9 */ /* 0x000fe20000000a00 */
[----:B------:R-:W-:Y:S01]  /*0610*/  IMAD.U32 R8, RZ, RZ, UR8 ;  /* 0x00000008ff087e24 */ /* 0x000fe2000f8e00ff */
[----:B------:R3:W4:Y:S01]  /*0620*/  @P2 LDG.E R5, [R4.64] ;  /* 0x0000001204052981 */ /* 0x000722000c1e1900 */
[----:B------:R-:W-:Y:S01]  /*0630*/  PLOP3.LUT P3, PT, PT, PT, UP2, 0x80, 0x0 ;  /* 0x000000000000781c */ /* 0x000fe20003f6f028 */
[----:B------:R-:W-:Y:S01]  /*0640*/  IMAD.U32 R9, RZ, RZ, UR9 ;  /* 0x00000009ff097e24 */ /* 0x000fe2000f8e00ff */
[----:B------:R-:W-:Y:S01]  /*0650*/  UIMAD.WIDE UR4, UR13, UR7, UR4 ;  /* 0x000000070d0472a5 */ /* 0x000fe2000f8e0204 */
[----:B------:R-:W-:-:S05]  /*0660*/  MOV R6, RZ ;  /* 0x000000ff00067202 */ /* 0x000fca0000000f00 */
[----:B-1----:R-:W-:Y:S01]  /*0670*/  IMAD.U32 R2, RZ, RZ, UR4 ;  /* 0x00000004ff027e24 */ /* 0x002fe2000f8e00ff */
[----:B------:R-:W-:Y:S01]  /*0680*/  MOV R3, UR5 ;  /* 0x0000000500037c02 */ /* 0x000fe20008000f00 */
[----:B---3--:R-:W3:Y:S04]  /*0690*/  @P0 LDG.E R4, [R8.64] ;  /* 0x0000001208040981 */ /* 0x008ee8000c1e1900 */
[----:B------:R1:W5:Y:S01]  /*06a0*/  @P3 LDG.E R6, [R2.64] ;  /* 0x0000001202063981 */ /* 0x000362000c1e1900 */
[----:B------:R-:W-:Y:S01]  /*06b0*/  PLOP3.LUT P0, PT, PT, PT, UP3, 0x80, 0x0 ;  /* 0x000000000000781c */ /* 0x000fe20003f0f038 */
[----:B------:R-:W-:Y:S02]  /*06c0*/  UMOV UR16, URZ ;  /* 0x0000003f00107c82 */ /* 0x000fe40008000000 */
[----:B------:R-:W-:-:S02]  /*06d0*/  ULDC UR12, c[0x0][0x168] ;  /* 0x00005a00000c7ab9 */ /* 0x000fc40000000800 */
[----:B------:R-:W-:Y:S02]  /*06e0*/  UMOV UR6, URZ ;  /* 0x0000003f00067c82 */ /* 0x000fe40008000000 */
[----:B------:R-:W-:Y:S01]  /*06f0*/  ULDC UR10, c[0x0][0x1d0] ;  /* 0x00007400000a7ab9 */ /* 0x000fe20000000800 */
[----:B--2---:R1:W2:Y:S08]  /*0700*/  @P1 R2UR UR12, R0 ;  /* 0x00000000000c13c2 */ /* 0x0042b000000e0000 */
[----:B----4-:R1:W4:Y:S08]  /*0710*/  @P2 R2UR UR16, R5 ;  /* 0x00000000051023c2 */ /* 0x01033000000e0000 */
[----:B---3--:R1:W3:Y:S02]  /*0720*/  @P0 R2UR UR6, R4 ;  /* 0x00000000040603c2 */ /* 0x0082e400000e0000 */
[----:B-1-34-:R-:W-:Y:S05]  /*0730*/  @P1 BRA `(.L_x_230) ;  /* 0x0000007000001947 */ /* 0x01afea0003800000 */
[----:B--2---:R-:W-:-:S13]  /*0740*/  PLOP3.LUT P0, PT, PT, PT, UP3, 0x40, 0x0 ;  /* 0x000000000000781c */ /* 0x004fda0003f0e838 */
[----:B------:R-:W-:Y:S05]  /*0750*/  @P0 BRA `(.L_x_230) ;  /* 0x0000005000000947 */ /* 0x000fea0003800000 */
[----:B------:R-:W2:Y:S04]  /*0760*/  LDG.E R4, [R8.64] ;  /* 0x0000001208047981 */ /* 0x000ea8000c1e1900 */
[----:B------:R-:W3:Y:S01]  /*0770*/  LDG.E R0, [R8.64+0x4] ;  /* 0x0000041208007981 */ /* 0x000ee2000c1e1900 */
[----:B--2---:R-:W1:Y:S08]  /*0780*/  R2UR UR12, R4 ;  /* 0x00000000040c73c2 */ /* 0x004e7000000e0000 */
[----:B---3--:R-:W1:Y:S02]  /*0790*/  R2UR UR4, R0 ;  /* 0x00000000000473c2 */ /* 0x008e6400000e0000 */
[----:B-1----:R-:W-:-:S06]  /*07a0*/  UIADD3 UR12, -UR12, UR4, URZ ;  /* 0x000000040c0c7290 */ /* 0x002fcc000fffe13f */
.L_x_230:
[----:B--2---:R-:W-:-:S04]  /*07b0*/  ISETP.NE.U32.AND P0, PT, RZ, c[0x0][0x368], PT ;  /* 0x0000da00ff007a0c */ /* 0x004fc80003f05070 */
[----:B------:R-:W-:-:S13]  /*07c0*/  ISETP.NE.AND.EX P0, PT, RZ, c[0x0][0x36c], PT, P0 ;  /* 0x0000db00ff007a0c */ /* 0x000fda0003f05300 */
[----:B------:R-:W-:Y:S05]  /*07d0*/  @!P0 BRA `(.L_x_231) ;  /* 0x0000007000008947 */ /* 0x000fea0003800000 */
[----:B------:R-:W-:Y:S02]  /*07e0*/  ULDC.64 UR4, c[0x0][0x368] ;  /* 0x0000da0000047ab9 */ /* 0x000fe40000000a00 */
[----:B------:R-:W-:-:S06]  /*07f0*/  UIMAD.WIDE UR4, UR13, UR7, UR4 ;  /* 0x000000070d0472a5 */ /* 0x000fcc000f8e0204 */
[----:B------:R-:W-:Y:S02]  /*0800*/  MOV R2, UR4 ;  /* 0x0000000400027c02 */ /* 0x000fe40008000f00 */
[----:B------:R-:W-:-:S05]  /*0810*/  MOV R3, UR5 ;  /* 0x0000000500037c02 */ /* 0x000fca0008000f00 */
[----:B------:R-:W2:Y:S02]  /*0820*/  LDG.E R0, [R2.64] ;  /* 0x0000001202007981 */ /* 0x000ea4000c1e1900 */
[----:B--2---:R1:W2:Y:S02]  /*0830*/  R2UR UR10, R0 ;  /* 0x00000000000a73c2 */ /* 0x0042a400000e0000 */
[----:B-12---:R-:W-:Y:S05]  /*0840*/  BRA `(.L_x_232) ;  /* 0x0000006000007947 */ /* 0x006fea0003800000 */
.L_x_231:
[----:B------:R-:W-:Y:S05]  /*0850*/  @!P3 BRA `(.L_x_232) ;  /* 0x000000500000b947 */ /* 0x000fea0003800000 */
[----:B------:R1:W2:Y:S04]  /*0860*/  LDG.E R0, [R2.64] ;  /* 0x0000001202007981 */ /* 0x0002a8000c1e1900 */
[----:B-1----:R-:W3:Y:S01]  /*0870*/  LDG.E R2, [R2.64+0x4] ;  /* 0x0000041202027981 */ /* 0x002ee2000c1e1900 */
[----:B--2---:R-:W1:Y:S08]  /*0880*/  R2UR UR10, R0 ;  /* 0x00000000000a73c2 */ /* 0x004e7000000e0000 */
[----:B---3--:R-:W1:Y:S02]  /*0890*/  R2UR UR4, R2 ;  /* 0x00000000020473c2 */ /* 0x008e6400000e0000 */
[----:B-1----:R-:W-:-:S06]  /*08a0*/  UIADD3 UR10, -UR10, UR4, URZ ;  /* 0x000000040a0a7290 */ /* 0x002fcc000fffe13f */
.L_x_232:
[----:B------:R-:W-:Y:S01]  /*08b0*/  ULDC UR4, c[0x0][0x2c4] ;  /* 0x0000b10000047ab9 */ /* 0x000fe20000000800 */
[----:B-----5:R-:W-:Y:S01]  /*08c0*/  IADD3 R9, R6, UR16, RZ ;  /* 0x0000001006097c10 */ /* 0x020fe2000fffe0ff */
[----:B------:R-:W-:-:S02]  /*08d0*/  UISETP.NE.AND UP0, UPT, UR4, 0x1, UPT ;  /* 0x000000010400788c */ /* 0x000fc4000bf05270 */
[----:B------:R-:W-:Y:S02]  /*08e0*/  UIADD3 UR14, UR11, 0x7f, URZ ;  /* 0x0000007f0b0e7890 */ /* 0x000fe4000fffe03f */
[----:B------:R-:W-:Y:S02]  /*08f0*/  ULDC.64 UR4, c[0x0][0x2c8] ;  /* 0x0000b20000047ab9 */ /* 0x000fe40000000a00 */
[----:B------:R-:W-:Y:S02]  /*0900*/  ULDC.64 UR8, c[0x0][0x328] ;  /* 0x0000ca0000087ab9 */ /* 0x000fe40000000a00 */
[----:B------:R-:W-:Y:S02]  /*0910*/  UP2UR UR15, UPR, URZ, 0x1 ;  /* 0x000000013f0f7883 */ /* 0x000fe40008000000 */
[----:B------:R-:W-:Y:S02]  /*0920*/  UIADD3 UR10, -UR16, UR10, URZ ;  /* 0x0000000a100a7290 */ /* 0x000fe4000fffe13f */
[----:B------:R-:W-:-:S04]  /*0930*/  @UP0 UIADD3 UR20, UR11, 0x7f, URZ ;  /* 0x0000007f0b140890 */ /* 0x000fc8000fffe03f */
[----:B------:R-:W-:Y:S02]  /*0940*/  UIMAD.WIDE.U32 UR20, UR20, UR4, URZ ;  /* 0x00000004141472a5 */ /* 0x000fe4000f8e003f */
[----:B------:R-:W-:-:S05]  /*0950*/  UIADD3 UR4, UR10, 0x1, -UR12 ;  /* 0x000000010a047890 */ /* 0x000fca000fffe80c */
[----:B------:R-:W-:Y:S02]  /*0960*/  @UP0 UMOV UR17, UR21 ;  /* 0x0000001500110c82 */ /* 0x000fe40008000000 */
[----:B------:R-:W-:Y:S02]  /*0970*/  @UP0 USHF.R.U32.HI UR14, URZ, UR5, UR17 ;  /* 0x000000053f0e0299 */ /* 0x000fe40008011611 */
[----:B------:R-:W-:Y:S02]  /*0980*/  UISETP.GE.AND UP0, UPT, UR9, 0x1, UPT ;  /* 0x000000010900788c */ /* 0x000fe4000bf06270 */
[----:B------:R-:W-:Y:S02]  /*0990*/  UIADD3 UR4, UR4, UR14, URZ ;  /* 0x0000000e04047290 */ /* 0x000fe4000fffe03f */
[----:B------:R-:W-:Y:S02]  /*09a0*/  UP2UR UR14, UPR, URZ, 0x1 ;  /* 0x000000013f0e7883 */ /* 0x000fe40008000000 */
[----:B------:R-:W-:Y:S01]  /*09b0*/  PLOP3.LUT P0, PT, PT, PT, UP0, 0x40, 0x0 ;  /* 0x000000000000781c */ /* 0x000fe20003f0e808 */
[----:B------:R-:W-:-:S12]  /*09c0*/  UIADD3 UR8, UR4, UR8, URZ ;  /* 0x0000000804087290 */ /* 0x000fd8000fffe03f */
[----:B------:R-:W-:Y:S05]  /*09d0*/  @P0 BRA `(.L_x_233) ;  /* 0x0000014000000947 */ /* 0x000fea0003800000 */
[----:B------:R-:W-:Y:S01]  /*09e0*/  ISETP.LT.AND P0, PT, RZ, UR4, PT ;  /* 0x00000004ff007c0c */ /* 0x000fe2000bf01270 */
[----:B------:R-:W-:-:S12]  /*09f0*/  UIADD3 UR16, UR4, -0x1, URZ ;  /* 0xffffffff04107890 */ /* 0x000fd8000fffe03f */
[----:B------:R-:W-:Y:S05]  /*0a00*/  @P0 BRA `(.L_x_234) ;  /* 0x0000008000000947 */ /* 0x000fea0003800000 */
[----:B------:R-:W-:Y:S02]  /*0a10*/  UISETP.NE.AND UP0, UPT, UR9, 0x1, UPT ;  /* 0x000000010900788c */ /* 0x000fe4000bf05270 */
[----:B------:R-:W-:-:S03]  /*0a20*/  UIADD3 UR16, -UR4, URZ, URZ ;  /* 0x0000003f04107290 */ /* 0x000fc6000fffe13f */
[----:B------:R-:W-:Y:S02]  /*0a30*/  ULDC.64 UR4, c[0x0][0x330] ;  /* 0x0000cc0000047ab9 */ /* 0x000fe40000000a00 */
[----:B------:R-:W-:-:S07]  /*0a40*/  UIMAD.WIDE.U32 UR20, UR16, UR4, URZ ;  /* 0x00000004101472a5 */ /* 0x000fce000f8e003f */
[----:B------:R-:W-:Y:S02]  /*0a50*/  @UP0 UMOV UR17, UR21 ;  /* 0x0000001500110c82 */ /* 0x000fe40008000000 */
[----:B------:R-:W-:-:S04]  /*0a60*/  @UP0 USHF.R.U32.HI UR16, URZ, UR5, UR17 ;  /* 0x000000053f100299 */ /* 0x000fc80008011611 */
[----:B------:R-:W-:Y:S01]  /*0a70*/  ULOP3.LUT UR16, URZ, UR16, URZ, 0x33, !UPT ;  /* 0x000000103f107292 */ /* 0x000fe2000f8e333f */
[----:B------:R-:W-:Y:S05]  /*0a80*/  BRA `(.L_x_235) ;  /* 0x0000005000007947 */ /* 0x000fea0003800000 */
.L_x_234:
[----:B------:R-:W-:Y:S02]  /*0a90*/  UISETP.NE.AND UP0, UPT, UR9, 0x1, UPT ;  /* 0x000000010900788c */ /* 0x000fe4000bf05270 */
[----:B------:R-:W-:Y:S02]  /*0aa0*/  ULDC.64 UR4, c[0x0][0x330] ;  /* 0x0000cc0000047ab9 */ /* 0x000fe40000000a00 */
[----:B------:R-:W-:-:S07]  /*0ab0*/  UIMAD.WIDE.U32 UR20, UR16, UR4, URZ ;  /* 0x00000004101472a5 */ /* 0x000fce000f8e003f */
[----:B------:R-:W-:Y:S02]  /*0ac0*/  @UP0 UMOV UR17, UR21 ;  /* 0x0000001500110c82 */ /* 0x000fe40008000000 */
[----:B------:R-:W-:Y:S02]  /*0ad0*/  @UP0 USHF.R.U32.HI UR16, URZ, UR5, UR17 ;  /* 0x000000053f100299 */ /* 0x000fe40008011611 */
.L_x_235:
[----:B------:R-:W-:Y:S02]  /*0ae0*/  ULDC UR4, c[0x0][0x32c] ;  /* 0x0000cb0000047ab9 */ /* 0x000fe40000000800 */
[----:B------:R-:W-:-:S04]  /*0af0*/  UIMAD UR4, UR16, UR9, UR4 ;  /* 0x00000009100472a4 */ /* 0x000fc8000f8e0204 */
[----:B------:R-:W-:-:S04]  /*0b00*/  UISETP.LT.AND UP0, UPT, UR8, UR4, UPT ;  /* 0x000000040800728c */ /* 0x000fc8000bf01270 */
[----:B------:R-:W-:Y:S02]  /*0b10*/  USEL UR8, UR8, UR4, UP0 ;  /* 0x0000000408087287 */ /* 0x000fe40008000000 */
.L_x_233:
[----:B------:R-:W-:Y:S02]  /*0b20*/  UISETP.NE.AND UP0, UPT, UR15, URZ, UPT ;  /* 0x0000003f0f00728c */ /* 0x000fe4000bf05270 */
[----:B------:R-:W-:Y:S02]  /*0b30*/  UIADD3 UR22, UR10, 0x2f, URZ ;  /* 0x0000002f0a167890 */ /* 0x000fe4000fffe03f */
[----:B------:R-:W-:Y:S02]  /*0b40*/  UIADD3 UR20, UR8, 0x2f, URZ ;  /* 0x0000002f08147890 */ /* 0x000fe4000fffe03f */
[----:B------:R-:W-:Y:S02]  /*0b50*/  ULDC.64 UR4, c[0x0][0x2c8] ;  /* 0x0000b20000047ab9 */ /* 0x000fe40000000a00 */
[----:B------:R-:W-:Y:S02]  /*0b60*/  UISETP.GE.AND UP1, UPT, UR9, 0x1, UPT ;  /* 0x000000010900788c */ /* 0x000fe4000bf26270 */
[----:B------:R-:W-:-:S02]  /*0b70*/  UIMAD.WIDE.U32 UR16, UR11, UR4, URZ ;  /* 0x000000040b1072a5 */ /* 0x000fc4000f8e003f */
[----:B------:R-:W-:Y:S02]  /*0b80*/  UIMAD.WIDE UR22, UR22, 0x2aaaaaab, URZ ;  /* 0x2aaaaaab161678a5 */ /* 0x000fe4000f8e023f */
[----:B------:R-:W-:Y:S01]  /*0b90*/  UIMAD.WIDE UR20, UR20, 0x2aaaaaab, URZ ;  /* 0x2aaaaaab141478a5 */ /* 0x000fe2000f8e023f */
[----:B------:R-:W-:Y:S01]  /*0ba0*/  PLOP3.LUT P0, PT, PT, PT, UP1, 0x40, 0x0 ;  /* 0x000000000000781c */ /* 0x000fe20003f0e818 */
[----:B------:R-:W-:Y:S02]  /*0bb0*/  UMOV UR4, UR11 ;  /* 0x0000000b00047c82 */ /* 0x000fe40008000000 */
[----:B------:R-:W-:Y:S02]  /*0bc0*/  @UP0 USHF.R.U32.HI UR4, URZ, UR5, UR17 ;  /* 0x000000053f040299 */ /* 0x000fe40008011611 */
[----:B------:R-:W-:Y:S02]  /*0bd0*/  USHF.R.U32.HI UR5, URZ, 0x1f, UR23 ;  /* 0x0000001f3f057899 */ /* 0x000fe40008011617 */
[----:B------:R-:W-:-:S02]  /*0be0*/  USHF.R.U32.HI UR17, URZ, 0x1f, UR21 ;  /* 0x0000001f3f117899 */ /* 0x000fc40008011615 */
[----:B------:R-:W-:Y:S02]  /*0bf0*/  UIADD3 UR16, UR10, -UR12, URZ ;  /* 0x8000000c0a107290 */ /* 0x000fe4000fffe03f */
[----:B------:R-:W-:Y:S02]  /*0c00*/  ULEA.HI.SX32 UR5, UR23, UR5, 0x1d ;  /* 0x0000000517057291 */ /* 0x000fe4000f8fea3f */
[----:B------:R-:W-:Y:S02]  /*0c10*/  ULEA.HI.SX32 UR17, UR21, UR17, 0x1d ;  /* 0x0000001115117291 */ /* 0x000fe4000f8fea3f */
[----:B------:R-:W-:Y:S02]  /*0c20*/  UIADD3 UR4, UR16, UR4, URZ ;  /* 0x0000000410047290 */ /* 0x000fe4000fffe03f */
[----:B------:R-:W-:Y:S02]  /*0c30*/  UISETP.LT.AND UP0, UPT, UR5, UR17, UPT ;  /* 0x000000110500728c */ /* 0x000fe4000bf01270 */
[----:B------:R-:W-:-:S02]  /*0c40*/  ULDC UR8, c[0x0][0x324] ;  /* 0x0000c90000087ab9 */ /* 0x000fc40000000800 */
[----:B------:R-:W-:Y:S02]  /*0c50*/  UIADD3 UR8, UR4, -UR8, URZ ;  /* 0x8000000804087290 */ /* 0x000fe4000fffe03f */
[----:B------:R-:W-:Y:S01]  /*0c60*/  USEL UR17, UR5, UR17, UP0 ;  /* 0x0000001105117287 */ /* 0x000fe20008000000 */
[----:B------:R-:W-:Y:S05]  /*0c70*/  @P0 BRA `(.L_x_236) ;  /* 0x0000015000000947 */ /* 0x000fea0003800000 */
[----:B------:R-:W-:Y:S02]  /*0c80*/  UMOV UR20, UR4 ;  /* 0x0000000400147c82 */ /* 0x000fe40008000000 */
[----:B------:R-:W-:-:S06]  /*0c90*/  UISETP.GT.AND UP0, UPT, UR20, -0x1, UPT ;  /* 0xffffffff1400788c */ /* 0x000fcc000bf04270 */
[----:B------:R-:W-:-:S13]  /*0ca0*/  PLOP3.LUT P0, PT, PT, PT, UP0, 0x80, 0x0 ;  /* 0x000000000000781c */ /* 0x000fda0003f0f008 */
[----:B------:R-:W-:Y:S05]  /*0cb0*/  @P0 BRA `(.L_x_237) ;  /* 0x0000008000000947 */ /* 0x000fea0003800000 */
        /* <DEDUP_REMOVED lines=8> */
.L_x_237:
[----:B------:R-:W-:Y:S02]  /*0d40*/  UISETP.NE.AND UP0, UPT, UR9, 0x1, UPT ;  /* 0x000000010900788c */ /* 0x000fe4000bf05270 */
[----:B------:R-:W-:Y:S02]  /*0d50*/  ULDC.64 UR4, c[0x0][0x330] ;  /* 0x0000cc0000047ab9 */ /* 0x000fe40000000a00 */
[----:B------:R-:W-:-:S07]  /*0d60*/  UIMAD.WIDE.U32 UR22, UR20, UR4, URZ ;  /* 0x00000004141672a5 */ /* 0x000fce000f8e003f */
[----:B------:R-:W-:Y:S02]  /*0d70*/  @UP0 UMOV UR21, UR23 ;  /* 0x0000001700150c82 */ /* 0x000fe40008000000 */
[----:B------:R-:W-:Y:S02]  /*0d80*/  @UP0 USHF.R.U32.HI UR20, URZ, UR5, UR21 ;  /* 0x000000053f140299 */ /* 0x000fe40008011615 */
.L_x_238:
[----:B------:R-:W-:Y:S02]  /*0d90*/  ULDC UR4, c[0x0][0x32c] ;  /* 0x0000cb0000047ab9 */ /* 0x000fe40000000800 */
[----:B------:R-:W-:-:S04]  /*0da0*/  UIMAD UR4, UR20, UR4, URZ ;  /* 0x00000004140472a4 */ /* 0x000fc8000f8e023f */
[----:B------:R-:W-:-:S04]  /*0db0*/  UISETP.LT.AND UP0, UPT, UR8, UR4, UPT ;  /* 0x000000040800728c */ /* 0x000fc8000bf01270 */
[----:B------:R-:W-:-:S04]  /*0dc0*/  USEL UR8, UR8, UR4, !UP0 ;  /* 0x0000000408087287 */ /* 0x000fc8000c000000 */
.L_x_236:
[----:B------:R-:W-:Y:S01]  /*0dd0*/  UIMAD.WIDE UR4, UR8, 0x2aaaaaab, URZ ;  /* 0x2aaaaaab080478a5 */ /* 0x000fe2000f8e023f */
[----:B------:R-:W-:Y:S01]  /*0de0*/  PLOP3.LUT P2, PT, PT, PT, PT, 0x80, 0x0 ;  /* 0x000000000000781c */ /* 0x000fe20003f4f070 */
[----:B------:R-:W-:Y:S01]  /*0df0*/  CS2R R10, SRZ ;  /* 0x00000000000a7805 */ /* 0x000fe2000001ff00 */
[----:B------:R-:W-:Y:S01]  /*0e00*/  IMAD.MOV.U32 R130, RZ, RZ, RZ ;  /* 0x000000ffff827224 */ /* 0x000fe200078e00ff */
[----:B------:R-:W-:Y:S01]  /*0e10*/  USHF.R.U32.HI UR4, URZ, 0x1f, UR5 ;  /* 0x0000001f3f047899 */ /* 0x000fe20008011605 */
[----:B------:R-:W-:Y:S01]  /*0e20*/  CS2R R128, SRZ ;  /* 0x0000000000807805 */ /* 0x000fe2000001ff00 */
[----:B------:R-:W-:Y:S01]  /*0e30*/  CS2R R14, SRZ ;  /* 0x00000000000e7805 */ /* 0x000fe2000001ff00 */
[----:B------:R-:W-:Y:S01]  /*0e40*/  IMAD.MOV.U32 R126, RZ, RZ, RZ ;  /* 0x000000ffff7e7224 */ /* 0x000fe200078e00ff */
[----:B------:R-:W-:Y:S01]  /*0e50*/  ULEA.HI.SX32 UR4, UR5, UR4, 0x1d ;  /* 0x0000000405047291 */ /* 0x000fe2000f8fea3f */
[----:B------:R-:W-:Y:S01]  /*0e60*/  CS2R R124, SRZ ;  /* 0x00000000007c7805 */ /* 0x000fe2000001ff00 */
[----:B------:R-:W-:Y:S01]  /*0e70*/  MOV R122, RZ ;  /* 0x000000ff007a7202 */ /* 0x000fe20000000f00 */
[----:B------:R-:W-:Y:S01]  /*0e80*/  CS2R R120, SRZ ;  /* 0x0000000000787805 */ /* 0x000fe2000001ff00 */
[----:B------:R-:W-:Y:S01]  /*0e90*/  UISETP.LT.AND UP0, UPT, URZ, UR4, UPT ;  /* 0x000000043f00728c */ /* 0x000fe2000bf01270 */
[----:B------:R-:W-:Y:S01]  /*0ea0*/  CS2R R12, SRZ ;  /* 0x00000000000c7805 */ /* 0x000fe2000001ff00 */
[----:B------:R-:W-:Y:S01]  /*0eb0*/  IMAD.MOV.U32 R118, RZ, RZ, RZ ;  /* 0x000000ffff767224 */ /* 0x000fe200078e00ff */
[----:B------:R-:W-:Y:S01]  /*0ec0*/  CS2R R116, SRZ ;  /* 0x0000000000747805 */ /* 0x000fe2000001ff00 */
[----:B------:R-:W-:Y:S01]  /*0ed0*/  USEL UR8, URZ, UR4, !UP0 ;  /* 0x000000043f087287 */ /* 0x000fe2000c000000 */
[----:B------:R-:W-:Y:S01]  /*0ee0*/  CS2R R16, SRZ ;  /* 0x0000000000107805 */ /* 0x000fe2000001ff00 */
[----:B------:R-:W-:Y:S01]  /*0ef0*/  MOV R114, RZ ;  /* 0x000000ff00727202 */ /* 0x000fe20000000f00 */
[----:B------:R-:W-:Y:S01]  /*0f00*/  CS2R R112, SRZ ;  /* 0x0000000000707805 */ /* 0x000fe2000001ff00 */
[----:B------:R-:W-:Y:S01]  /*0f10*/  UISETP.GT.AND UP0, UPT, UR17, UR8, UPT ;  /* 0x000000081100728c */ /* 0x000fe2000bf04270 */
[----:B------:R-:W-:Y:S01]  /*0f20*/  CS2R R18, SRZ ;  /* 0x0000000000127805 */ /* 0x000fe2000001ff00 */
[----:B------:R-:W-:Y:S01]  /*0f30*/  IMAD.MOV.U32 R110, RZ, RZ, RZ ;  /* 0x000000ffff6e7224 */ /* 0x000fe200078e00ff */
[----:B------:R-:W-:Y:S01]  /*0f40*/  CS2R R108, SRZ ;  /* 0x00000000006c7805 */ /* 0x000fe2000001ff00 */
[----:B------:R-:W-:Y:S01]  /*0f50*/  CS2R R106, SRZ ;  /* 0x00000000006a7805 */ /* 0x000fe2000001ff00 */
[----:B------:R-:W-:Y:S01]  /*0f60*/  CS2R R104, SRZ ;  /* 0x0000000000687805 */ /* 0x000fe2000001ff00 */
[----:B------:R-:W-:Y:S01]  /*0f70*/  PLOP3.LUT P0, PT, PT, PT, UP0, 0x80, 0x0 ;  /* 0x000000000000781c */ /* 0x000fe20003f0f008 */
        /* <DEDUP_REMOVED lines=49> */
[----:B------:R-:W-:Y:S01]  /*1290*/  CS2R R158, SRZ ;  /* 0x00000000009e7805 */ /* 0x000fe2000001ff00 */
[----:B------:R-:W-:Y:S01]  /*12a0*/  IMAD.MOV.U32 R8, RZ, RZ, RZ ;  /* 0x000000ffff087224 */ /* 0x000fe200078e00ff */
[----:B------:R-:W-:Y:S01]  /*12b0*/  MOV R156, RZ ;  /* 0x000000ff009c7202 */ /* 0x000fe20000000f00 */
[----:B------:R-:W-:Y:S01]  /*12c0*/  IMAD.MOV.U32 R53, RZ, RZ, RZ ;  /* 0x000000ffff357224 */ /* 0x000fe200078e00ff */
[----:B------:R-:W-:Y:S05]  /*12d0*/  @!P0 BRA `(.L_x_239) ;  /* 0x00010ee000008947 */ /* 0x000fea0003800000 */
[----:B------:R-:W-:Y:S01]  /*12e0*/  ULDC.64 UR4, c[0x0][0x340] ;  /* 0x0000d00000047ab9 */ /* 0x000fe20000000a00 */
[----:B------:R-:W2:Y:S01]  /*12f0*/  LDL.LU R85, [R1+0x28] ;  /* 0x0000280001557983 */ /* 0x000ea20000300800 */
[----:B------:R-:W-:-:S02]  /*1300*/  UISETP.NE.U32.AND UP0, UPT, URZ, UR4, UPT ;  /* 0x000000043f00728c */ /* 0x000fc4000bf05070 */
[----:B------:R-:W-:Y:S02]  /*1310*/  UISETP.NE.AND UP1, UPT, UR15, URZ, UPT ;  /* 0x0000003f0f00728c */ /* 0x000fe4000bf25270 */
[----:B------:R-:W-:-:S03]  /*1320*/  UISETP.NE.AND.EX UP0, UPT, URZ, UR5, UPT, UP0 ;  /* 0x000000053f00728c */ /* 0x000fc6000bf05300 */
[----:B------:R-:W-:-:S03]  /*1330*/  ULDC.64 UR4, c[0x0][0x340] ;  /* 0x0000d00000047ab9 */ /* 0x000fc60000000a00 */
[----:B------:R-:W-:-:S05]  /*1340*/  PLOP3.LUT P4, PT, PT, PT, UP0, 0x80, 0x0 ;  /* 0x000000000000781c */ /* 0x000fca0003f8f008 */
[----:B------:R-:W-:-:S06]  /*1350*/  @UP0 UIMAD.WIDE UR4, UR13, UR7, UR4 ;  /* 0x000000070d0402a5 */ /* 0x000fcc000f8e0204 */
[----:B------:R-:W-:Y:S02]  /*1360*/  IMAD.U32 R2, RZ, RZ, UR4 ;  /* 0x00000004ff027e24 */ /* 0x000fe4000f8e00ff */
[----:B------:R-:W-:Y:S01]  /*1370*/  IMAD.U32 R3, RZ, RZ, UR5 ;  /* 0x00000005ff037e24 */ /* 0x000fe2000f8e00ff */
[----:B------:R-:W1:Y:S01]  /*1380*/  S2UR UR24, SR_CTAID.Y ;  /* 0x00000000001879c3 */ /* 0x000e620000002600 */
[----:B------:R-:W-:Y:S01]  /*1390*/  SHF.R.S32.HI R75, RZ, 0x1f, R81 ;  /* 0x0000001fff4b7819 */ /* 0x000fe20000011451 */
[----:B------:R-:W-:Y:S02]  /*13a0*/  USHF.R.S32.HI UR7, URZ, 0x1f, UR6 ;  /* 0x0000001f3f077899 */ /* 0x000fe40008011406 */
[----:B------:R3:W4:Y:S01]  /*13b0*/  @P4 LDG.E R8, [R2.64] ;  /* 0x0000001202084981 */ /* 0x000722000c1e1900 */
[----:B------:R-:W-:Y:S01]  /*13c0*/  ULDC.64 UR4, c[0x0][0x178] ;  /* 0x00005e0000047ab9 */ /* 0x000fe20000000a00 */
[----:B------:R-:W-:Y:S01]  /*13d0*/  PLOP3.LUT P1, PT, PT, PT, UP1, 0x80, 0x0 ;  /* 0x000000000000781c */ /* 0x000fe20003f2f018 */
[----:B------:R-:W-:Y:S01]  /*13e0*/  UIMAD UR7, UR7, UR4, URZ ;  /* 0x00000004070772a4 */ /* 0x000fe2000f8e023f */
[----:B------:R-:W-:Y:S01]  /*13f0*/  BAR.SYNC.DEFER_BLOCKING 0x0 ;  /* 0x0000000000007b1d */ /* 0x000fe20000010000 */
[----:B------:R-:W-:Y:S01]  /*1400*/  UIMAD.WIDE.U32 UR22, UR6, UR4, URZ ;  /* 0x00000004061672a5 */ /* 0x000fe2000f8e003f */
[----:B------:R-:W-:Y:S01]  /*1410*/  PLOP3.LUT P0, PT, PT, PT, UP1, 0x80, 0x0 ;  /* 0x000000000000781c */ /* 0x000fe20003f0f018 */
[----:B------:R-:W-:Y:S01]  /*1420*/  UIMAD UR6, UR6, UR5, UR7 ;  /* 0x00000005060672a4 */ /* 0x000fe2000f8e0207 */
[----:B------:R-:W-:Y:S01]  /*1430*/  LEA.HI R74, R75, R81, RZ, 0x5 ;  /* 0x000000514b4a7211 */ /* 0x000fe200078f28ff */
[----:B------:R-:W-:-:S02]  /*1440*/  USHF.R.S32.HI UR20, URZ, 0x1f, UR13 ;  /* 0x0000001f3f147899 */ /* 0x000fc4000801140d */
[----:B------:R-:W-:Y:S01]  /*1450*/  ULDC.64 UR4, c[0x0][0x1b8] ;  /* 0x00006e0000047ab9 */ /* 0x000fe20000000a00 */
[----:B------:R-:W-:Y:S01]  /*1460*/  SHF.R.S32.HI R73, RZ, 0x5, R74 ;  /* 0x00000005ff497819 */ /* 0x000fe2000001144a */
[----:B------:R-:W-:Y:S02]  /*1470*/  UIADD3 UR23, UR23, UR6, URZ ;  /* 0x0000000617177290 */ /* 0x000fe4000fffe03f */
[----:B------:R-:W-:Y:S02]  /*1480*/  USEL UR7, UR20, URZ, !UP3 ;  /* 0x0000003f14077287 */ /* 0x000fe4000d800000 */
[----:B-1----:R-:W-:Y:S02]  /*1490*/  USHF.R.S32.HI UR21, URZ, 0x1f, UR24 ;  /* 0x0000001f3f157899 */ /* 0x002fe40008011418 */
[----:B------:R-:W-:Y:S02]  /*14a0*/  UIMAD.WIDE.U32 UR26, UR24, UR4, UR22 ;  /* 0x00000004181a72a5 */ /* 0x000fe4000f8e0016 */
[----:B------:R-:W-:Y:S01]  /*14b0*/  UIMAD UR6, UR21, UR4, URZ ;  /* 0x00000004150672a4 */ /* 0x000fe2000f8e023f */
[----:B---3--:R-:W-:Y:S01]  /*14c0*/  LEA.HI R2, R75, R81, RZ, 0x3 ;  /* 0x000000514b027211 */ /* 0x008fe200078f18ff */
[----:B------:R-:W-:-:S02]  /*14d0*/  USEL UR22, UR13, URZ, !UP3 ;  /* 0x0000003f0d167287 */ /* 0x000fc4000d800000 */
[----:B------:R-:W-:Y:S01]  /*14e0*/  UIMAD UR6, UR24, UR5, UR6 ;  /* 0x00000005180672a4 */ /* 0x000fe2000f8e0206 */
[----:B------:R-:W-:Y:S02]  /*14f0*/  LOP3.LUT R0, R2, 0xfffffff8, RZ, 0xc0, !PT ;  /* 0xfffffff802007812 */ /* 0x000fe400078ec0ff */
[----:B------:R-:W-:Y:S01]  /*1500*/  SHF.R.S32.HI R77, RZ, 0x3, R2 ;  /* 0x00000003ff4d7819 */ /* 0x000fe20000011402 */
[----:B------:R-:W-:Y:S02]  /*1510*/  ULDC.64 UR4, c[0x0][0x1c0] ;  /* 0x0000700000047ab9 */ /* 0x000fe40000000a00 */
[----:B------:R-:W-:Y:S01]  /*1520*/  IMAD.IADD R26, R81, 0x1, -R0 ;  /* 0x00000001511a7824 */ /* 0x000fe200078e0a00 */
[----:B------:R-:W-:Y:S01]  /*1530*/  UIMAD UR7, UR7, UR4, URZ ;  /* 0x00000004070772a4 */ /* 0x000fe2000f8e023f */
[----:B------:R-:W-:Y:S01]  /*1540*/  IADD3 R17, R77, UR11, RZ ;  /* 0x0000000b4d117c10 */ /* 0x000fe2000fffe0ff */
[----:B------:R-:W-:Y:S01]  /*1550*/  UIADD3 UR27, UR27, UR6, URZ ;  /* 0x000000061b1b7290 */ /* 0x000fe2000fffe03f */
[----:B------:R-:W-:Y:S01]  /*1560*/  IMAD R0, R26, 0x20, R77 ;  /* 0x000000201a007824 */ /* 0x000fe200078e024d */
[----:B------:R-:W-:Y:S01]  /*1570*/  UIMAD UR5, UR22, UR5, UR7 ;  /* 0x00000005160572a4 */ /* 0x000fe2000f8e0207 */
[----:B------:R-:W-:Y:S01]  /*1580*/  STL [R1+0x80], R77 ;  /* 0x0000804d01007387 */ /* 0x000fe20000100800 */
[----:B------:R-:W-:-:S02]  /*1590*/  UIMAD.WIDE.U32 UR22, UR22, UR4, UR26 ;  /* 0x00000004161672a5 */ /* 0x000fc4000f8e001a */
[----:B------:R-:W-:Y:S01]  /*15a0*/  IADD3 R4, R0, UR11, RZ ;  /* 0x0000000b00047c10 */ /* 0x000fe2000fffe0ff */
[----:B------:R-:W-:Y:S02]  /*15b0*/  ULDC UR4, c[0x0][0x2c4] ;  /* 0x0000b10000047ab9 */ /* 0x000fe40000000800 */
[----:B------:R-:W-:Y:S01]  /*15c0*/  UIADD3 UR5, UR23, UR5, URZ ;  /* 0x0000000517057290 */ /* 0x000fe2000fffe03f */
[----:B------:R-:W-:Y:S01]  /*15d0*/  IMAD.U32 R3, RZ, RZ, UR23 ;  /* 0x00000017ff037e24 */ /* 0x000fe2000f8e00ff */
[----:B------:R-:W-:Y:S01]  /*15e0*/  UIMAD UR4, UR12, UR4, URZ ;  /* 0x000000040c0472a4 */ /* 0x000fe2000f8e023f */
[----:B------:R-:W-:Y:S01]  /*15f0*/  @P1 IMAD.HI.U32 R2, R4, c[0x0][0x2c8], RZ ;  /* 0x0000b20004021a27 */ /* 0x000fe200078e00ff */
[----:B------:R-:W-:Y:S02]  /*1600*/  UMOV UR23, 0x30 ;  /* 0x0000003000177882 */ /* 0x000fe40000000000 */
[----:B------:R-:W-:Y:S01]  /*1610*/  ULDC.64 UR6, c[0x0][0x1e8] ;  /* 0x00007a0000067ab9 */ /* 0x000fe20000000a00 */
[----:B------:R-:W-:Y:S01]  /*1620*/  IMAD.MOV.U32 R0, RZ, RZ, R4 ;  /* 0x000000ffff007224 */ /* 0x000fe200078e0004 */
[----:B------:R-:W-:Y:S01]  /*1630*/  @P0 SHF.R.U32.HI R0, RZ, c[0x0][0x2cc], R2 ;  /* 0x0000b300ff000a19 */ /* 0x000fe20000011602 */
[----:B------:R-:W-:Y:S01]  /*1640*/  IMAD.U32 R2, RZ, RZ, UR22 ;  /* 0x00000016ff027e24 */ /* 0x000fe2000f8e00ff */
[----:B------:R-:W-:Y:S01]  /*1650*/  UIMAD UR22, UR17, -0x30, UR23 ;  /* 0xffffffd0111678a4 */ /* 0x000fe2000f8e0217 */
[----:B------:R-:W-:Y:S01]  /*1660*/  IMAD.U32 R3, RZ, RZ, UR5 ;  /* 0x00000005ff037e24 */ /* 0x000fe2000f8e00ff */
[--C-:B------:R-:W-:Y:S01]  /*1670*/  SHF.R.S32.HI R6, RZ, 0x1f, R0.reuse ;  /* 0x0000001fff067819 */ /* 0x100fe20000011400 */
[----:B------:R-:W-:Y:S01]  /*1680*/  IMAD.MOV R5, RZ, RZ, -R0 ;  /* 0x000000ffff057224 */ /* 0x000fe200078e0a00 */
[----:B------:R-:W-:Y:S01]  /*1690*/  UIMAD UR6, UR21, UR6, URZ ;  /* 0x00000006150672a4 */ /* 0x000fe2000f8e023f */
[----:B------:R-:W-:-:S03]  /*16a0*/  IMAD.WIDE.U32 R2, R0, c[0x0][0x1b0], R2 ;  /* 0x00006c0000027a25 */ /* 0x000fc600078e0002 */
[----:B------:R-:W-:Y:S01]  /*16b0*/  UIMAD UR25, UR24, UR7, UR6 ;  /* 0x00000007181972a4 */ /* 0x000fe2000f8e0206 */
[----:B------:R-:W-:Y:S02]  /*16c0*/  IMAD R4, R5, c[0x0][0x2c4], R4 ;  /* 0x0000b10005047a24 */ /* 0x000fe400078e0204 */
[----:B------:R-:W-:Y:S01]  /*16d0*/  IMAD R5, R6, c[0x0][0x1b0], RZ ;  /* 0x00006c0006057a24 */ /* 0x000fe200078e02ff */
[----:B------:R-:W-:Y:S01]  /*16e0*/  ULDC.64 UR6, c[0x0][0x1f0] ;  /* 0x00007c0000067ab9 */ /* 0x000fe20000000a00 */
[----:B------:R-:W-:Y:S02]  /*16f0*/  IMAD.U32 R72, RZ, RZ, UR22 ;  /* 0x00000016ff487e24 */ /* 0x000fe4000f8e00ff */
[----:B------:R-:W-:Y:S01]  /*1700*/  IMAD R6, R0, c[0x0][0x1b4], R5 ;  /* 0x00006d0000067a24 */ /* 0x000fe200078e0205 */
[----:B------:R-:W-:-:S03]  /*1710*/  SHF.R.S32.HI R5, RZ, 0x1f, R4 ;  /* 0x0000001fff057819 */ /* 0x000fc60000011404 */
[----:B------:R-:W-:Y:S01]  /*1720*/  IMAD.IADD R3, R3, 0x1, R6 ;  /* 0x0000000103037824 */ /* 0x000fe200078e0206 */
[----:B------:R-:W-:Y:S01]  /*1730*/  IADD3 R6, R17, 0x20, RZ ;  /* 0x0000002011067810 */ /* 0x000fe20007ffe0ff */
[----:B------:R-:W-:-:S03]  /*1740*/  IMAD R0, R5, c[0x0][0x1a8], RZ ;  /* 0x00006a0005007a24 */ /* 0x000fc600078e02ff */
[----:B------:R-:W-:Y:S01]  /*1750*/  ISETP.GE.AND P2, PT, R6, UR4, PT ;  /* 0x0000000406007c0c */ /* 0x000fe2000bf46270 */
[C---:B------:R-:W-:Y:S01]  /*1760*/  IMAD R7, R4.reuse, c[0x0][0x1ac], R0 ;  /* 0x00006b0004077a24 */ /* 0x040fe200078e0200 */
[----:B------:R-:W-:Y:S01]  /*1770*/  LEA.HI R6, R75, R81, RZ, 0x6 ;  /* 0x000000514b067211 */ /* 0x000fe200078f30ff */
[----:B------:R-:W-:Y:S02]  /*1780*/  IMAD.SHL.U32 R0, R77, 0x40, RZ ;  /* 0x000000404d007824 */ /* 0x000fe400078e00ff */
[----:B------:R-:W-:-:S03]  /*1790*/  IMAD.WIDE.U32 R4, R4, c[0x0][0x1a8], R2 ;  /* 0x00006a0004047a25 */ /* 0x000fc600078e0002 */
[----:B------:R-:W-:Y:S01]  /*17a0*/  LOP3.LUT R0, R0, 0x1c0, RZ, 0xc0, !PT ;  /* 0x000001c000007812 */ /* 0x000fe200078ec0ff */
[----:B------:R-:W-:Y:S01]  /*17b0*/  IMAD.SHL.U32 R2, R26, 0x8, RZ ;  /* 0x000000081a027824 */ /* 0x000fe200078e00ff */
[----:B------:R-:W-:Y:S01]  /*17c0*/  LEA R20, P0, R4, c[0x0][0x160], 0x1 ;  /* 0x0000580004147a11 */ /* 0x000fe200078008ff */
[----:B------:R-:W-:Y:S01]  /*17d0*/  IMAD.IADD R3, R5, 0x1, R7 ;  /* 0x0000000105037824 */ /* 0x000fe200078e0207 */
[----:B------:R-:W-:Y:S01]  /*17e0*/  IADD3 R7, R17, 0x40, RZ ;  /* 0x0000004011077810 */ /* 0x000fe20007ffe0ff */
[----:B------:R-:W-:Y:S01]  /*17f0*/  IMAD.SHL.U32 R6, R6, 0x8, RZ ;  /* 0x0000000806067824 */ /* 0x000fe200078e00ff */
[----:B------:R-:W-:Y:S02]  /*1800*/  LOP3.LUT R5, R0, 0x38, R2, 0xf8, !PT ;  /* 0x0000003800057812 */ /* 0x000fe400078ef802 */
[----:B------:R-:W-:Y:S02]  /*1810*/  SHF.R.U32.HI R0, RZ, 0x3, R0 ;  /* 0x00000003ff007819 */ /* 0x000fe40000011600 */
[----:B------:R-:W-:-:S02]  /*1820*/  LEA.HI.X R19, R4, c[0x0][0x164], R3, 0x1, P0 ;  /* 0x0000590004137a11 */ /* 0x000fc400000f0c03 */
[----:B------:R-:W1:Y:S01]  /*1830*/  SHFL.IDX PT, R4, R20, RZ, 0x181f ;  /* 0x00181fff14047589 */ /* 0x000e6200000e0000 */
[----:B------:R-:W-:Y:S02]  /*1840*/  LOP3.LUT R3, R5, R0, RZ, 0x3c, !PT ;  /* 0x0000000005037212 */ /* 0x000fe400078e3cff */
[----:B------:R-:W-:Y:S01]  /*1850*/  ISETP.GE.AND P0, PT, R17, UR4, PT ;  /* 0x0000000411007c0c */ /* 0x000fe2000bf06270 */
[----:B------:R-:W3:Y:S01]  /*1860*/  SHFL.IDX PT, R5, R19, RZ, 0x181f ;  /* 0x00181fff13057589 */ /* 0x000ee200000e0000 */
[----:B------:R-:W-:Y:S02]  /*1870*/  SHF.R.S32.HI R0, RZ, 0x1f, R9 ;  /* 0x0000001fff007819 */ /* 0x000fe40000011409 */
[----:B------:R-:W-:Y:S02]  /*1880*/  IADD3 R9, P3, R9, R77, RZ ;  /* 0x0000004d09097210 */ /* 0x000fe40007f7e0ff */
[----:B------:R-:W-:Y:S02]  /*1890*/  LOP3.LUT R18, R3, 0xfffffe00, R6, 0xf8, !PT ;  /* 0xfffffe0003127812 */ /* 0x000fe400078ef806 */
[----:B------:R-:W-:Y:S01]  /*18a0*/  LEA.HI.X.SX32 R21, R77, R0, 0x1, P3 ;  /* 0x000000004d157211 */ /* 0x000fe200018f0eff */
[----:B------:R-:W5:Y:S01]  /*18b0*/  SHFL.IDX PT, R6, R20, 0x1, 0x181f ;  /* 0x00381f0014067f89 */ /* 0x000f6200000e0000 */
[----:B------:R-:W-:Y:S01]  /*18c0*/  IADD3 R0, R2, 0x80, RZ ;  /* 0x0000008002007810 */ /* 0x000fe20007ffe0ff */
[----:B------:R-:W-:Y:S01]  /*18d0*/  IMAD.SHL.U32 R76, R18, 0x2, RZ ;  /* 0x00000002124c7824 */ /* 0x000fe200078e00ff */
[----:B------:R-:W-:-:S02]  /*18e0*/  IADD3 R27, R2, 0xc0, RZ ;  /* 0x000000c0021b7810 */ /* 0x000fc40007ffe0ff */
[----:B------:R-:W-:Y:S02]  /*18f0*/  ISETP.GE.AND P1, PT, R7, UR4, PT ;  /* 0x0000000407007c0c */ /* 0x000fe4000bf26270 */
[----:B------:R-:W-:Y:S01]  /*1900*/  @!P0 SHF.R.S32.HI R11, RZ, 0x1f, R0 ;  /* 0x0000001fff0b8819 */ /* 0x000fe20000011400 */
[----:B------:R-:W2:Y:S01]  /*1910*/  SHFL.IDX PT, R7, R19, 0x1, 0x181f ;  /* 0x00381f0013077f89 */ /* 0x000ea200000e0000 */
[--C-:B------:R-:W-:Y:S02]  /*1920*/  SHF.R.S32.HI R3, RZ, 0x1f, R2.reuse ;  /* 0x0000001fff037819 */ /* 0x100fe40000011402 */
[----:B------:R-:W-:Y:S01]  /*1930*/  @!P0 SHF.R.S32.HI R14, RZ, 0x1f, R27 ;  /* 0x0000001fff0e8819 */ /* 0x000fe2000001141b */
[----:B------:R-:W-:Y:S01]  /*1940*/  STL [R1+0x4], R76 ;  /* 0x0000044c01007387 */ /* 0x000fe20000100800 */
[----:B-1----:R-:W-:Y:S01]  /*1950*/  @!P0 LEA R10, P3, R2, R4, 0x1 ;  /* 0x00000004020a8211 */ /* 0x002fe200078608ff */
[----:B------:R-:W-:Y:S01]  /*1960*/  IMAD.WIDE.U32 R22, R9, c[0x0][0x1e0], R2 ;  /* 0x0000780009167a25 */ /* 0x000fe200078e0002 */
[----:B------:R-:W-:-:S02]  /*1970*/  @!P0 LEA.HI R13, R11, R0, RZ, 0x3 ;  /* 0x000000000b0d8211 */ /* 0x000fc400078f18ff */
[----:B------:R-:W-:Y:S01]  /*1980*/  ISETP.GE.AND P6, PT, R0, c[0x0][0x198], PT ;  /* 0x0000660000007a0c */ /* 0x000fe20003fc6270 */
[----:B------:R-:W-:Y:S01]  /*1990*/  IMAD.WIDE.U32 R24, R9, c[0x0][0x208], R2 ;  /* 0x0000820009187a25 */ /* 0x000fe200078e0002 */
[C---:B---3--:R-:W-:Y:S02]  /*19a0*/  @!P0 LEA.HI.X R11, R2.reuse, R5, R3, 0x1, P3 ;  /* 0x00000005020b8211 */ /* 0x048fe400018f0c03 */
[----:B------:R-:W-:Y:S02]  /*19b0*/  ISETP.GE.AND P3, PT, R27, c[0x0][0x198], PT ;  /* 0x000066001b007a0c */ /* 0x000fe40003f66270 */
[----:B------:R-:W-:Y:S02]  /*19c0*/  @!P0 LOP3.LUT R13, R13, 0xfffffff8, RZ, 0xc0, !PT ;  /* 0xfffffff80d0d8812 */ /* 0x000fe400078ec0ff */
[----:B--2---:R-:W-:Y:S01]  /*19d0*/  LOP3.LUT R85, R85, 0xfffffffe, RZ, 0xc0, !PT ;  /* 0xfffffffe55557812 */ /* 0x004fe200078ec0ff */
[----:B----4-:R1:W2:Y:S01]  /*19e0*/  @P4 R2UR UR26, R8 ;  /* 0x00000000081a43c2 */ /* 0x0102a200000e0000 */
[----:B------:R-:W-:-:S13]  /*19f0*/  ISETP.GE.AND P4, PT, R2, c[0x0][0x198], PT ;  /* 0x0000660002007a0c */ /* 0x000fda0003f86270 */
[----:B------:R5:W-:Y:S01]  /*1a00*/  @!P0 LDGSTS.E.BYPASS.LTC128B.128 [R76+0x4080], [R10.64], !P4 ;  /* 0x040800000a4c8fae */ /* 0x000be2000e101d52 */
[----:B-1----:R-:W-:Y:S01]  /*1a10*/  IADD3 R8, R2, 0x40, RZ ;  /* 0x0000004002087810 */ /* 0x002fe20007ffe0ff */
[----:B--2---:R-:W-:Y:S02]  /*1a20*/  @UP0 USHF.R.S32.HI UR29, URZ, 0x1f, UR26 ;  /* 0x0000001f3f1d0899 */ /* 0x004fe4000801141a */
[----:B------:R-:W-:Y:S01]  /*1a30*/  @UP0 UMOV UR28, UR26 ;  /* 0x0000001a001c0c82 */ /* 0x000fe20008000000 */
[----:B------:R-:W-:Y:S01]  /*1a40*/  @!P0 SHF.R.S32.HI R12, RZ, 0x1f, R8 ;  /* 0x0000001fff0c8819 */ /* 0x000fe20000011408 */
[----:B------:R-:W-:Y:S01]  /*1a50*/  @!UP0 UMOV UR28, UR13 ;  /* 0x0000000d001c8c82 */ /* 0x000fe20008000000 */
[----:B------:R-:W-:Y:S02]  /*1a60*/  ISETP.GE.AND P5, PT, R8, c[0x0][0x198], PT ;  /* 0x0000660008007a0c */ /* 0x000fe40003fa6270 */
[----:B------:R-:W-:Y:S01]  /*1a70*/  @!P0 LEA.HI R15, R12, R8, RZ, 0x3 ;  /* 0x000000080c0f8211 */ /* 0x000fe200078f18ff */
[----:B------:R-:W-:Y:S01]  /*1a80*/  @!UP0 UMOV UR29, UR20 ;  /* 0x00000014001d8c82 */ /* 0x000fe20008000000 */
[----:B------:R-:W-:Y:S01]  /*1a90*/  @!P0 LEA.HI R12, R14, R27, RZ, 0x3 ;  /* 0x0000001b0e0c8211 */ /* 0x000fe200078f18ff */
[----:B------:R-:W-:Y:S01]  /*1aa0*/  USEL UR20, UR28, URZ, !UP2 ;  /* 0x0000003f1c147287 */ /* 0x000fe2000d000000 */
[----:B------:R-:W-:Y:S01]  /*1ab0*/  @!P0 LOP3.LUT R14, R15, 0xfffffff8, RZ, 0xc0, !PT ;  /* 0xfffffff80f0e8812 */ /* 0x000fe200078ec0ff */
[----:B------:R-:W-:Y:S01]  /*1ac0*/  USEL UR28, UR29, URZ, !UP2 ;  /* 0x0000003f1d1c7287 */ /* 0x000fe2000d000000 */
[----:B------:R-:W-:Y:S01]  /*1ad0*/  @!P0 LOP3.LUT R16, R12, 0xfffffff8, RZ, 0xc0, !PT ;  /* 0xfffffff80c108812 */ /* 0x000fe200078ec0ff */
[----:B------:R-:W-:-:S02]  /*1ae0*/  @!P0 IMAD.WIDE R12, R13, 0x2, R4 ;  /* 0x000000020d0c8825 */ /* 0x000fc400078e0204 */
[----:B------:R-:W-:Y:S02]  /*1af0*/  UIMAD UR6, UR28, UR6, URZ ;  /* 0x000000061c0672a4 */ /* 0x000fe4000f8e023f */
[--C-:B------:R-:W-:Y:S02]  /*1b00*/  @!P0 IMAD.WIDE R14, R14, 0x2, R4.reuse ;  /* 0x000000020e0e8825 */ /* 0x100fe400078e0204 */
[----:B------:R-:W-:Y:S02]  /*1b10*/  UIMAD UR26, UR20, UR7, UR6 ;  /* 0x00000007141a72a4 */ /* 0x000fe4000f8e0206 */
[----:B------:R-:W-:Y:S01]  /*1b20*/  @!P0 IMAD.WIDE R4, R16, 0x2, R4 ;  /* 0x0000000210048825 */ /* 0x000fe200078e0204 */
[----:B------:R1:W-:Y:S01]  /*1b30*/  @!P0 LDGSTS.E.BYPASS.LTC128B.128 [R76+0x8080], [R14.64], !P5 ;  /* 0x080800000e4c8fae */ /* 0x0003e2000e901d52 */
[----:B------:R-:W-:Y:S02]  /*1b40*/  ULDC.64 UR6, c[0x0][0x1e0] ;  /* 0x0000780000067ab9 */ /* 0x000fe40000000a00 */
[----:B------:R-:W-:Y:S01]  /*1b50*/  UIMAD.WIDE.U32 UR30, UR23, UR6, URZ ;  /* 0x00000006171e72a5 */ /* 0x000fe2000f8e003f */
[----:B------:R2:W-:Y:S01]  /*1b60*/  @!P0 LDGSTS.E.BYPASS.LTC128B.128 [R76+0xc080], [R12.64], !P6 ;  /* 0x0c0800000c4c8fae */ /* 0x0005e2000f101d52 */
[----:B------:R-:W-:-:S03]  /*1b70*/  UIMAD UR23, UR23, UR7, URZ ;  /* 0x00000007171772a4 */ /* 0x000fc6000f8e023f */
[----:B------:R3:W-:Y:S01]  /*1b80*/  @!P0 LDGSTS.E.BYPASS.LTC128B.128 [R76+0x10080], [R4.64], !P3 ;  /* 0x10080000044c8fae */ /* 0x0007e2000d901d52 */
[----:B-----5:R-:W-:-:S04]  /*1b90*/  @!P2 LEA R10, P0, R2, R6, 0x1 ;  /* 0x00000006020aa211 */ /* 0x020fc800078008ff */
[----:B------:R-:W-:-:S05]  /*1ba0*/  @!P2 LEA.HI.X R11, R2, R7, R3, 0x1, P0 ;  /* 0x00000007020ba211 */ /* 0x000fca00000f0c03 */
[----:B------:R4:W-:Y:S01]  /*1bb0*/  @!P2 LDGSTS.E.BYPASS.LTC128B.128 [R76+0x5080], [R10.64], !P4 ;  /* 0x050800000a4cafae */ /* 0x0009e2000e101d52 */
[----:B--2---:R-:W-:Y:S01]  /*1bc0*/  IMAD R12, R21, c[0x0][0x1e0], RZ ;  /* 0x00007800150c7a24 */ /* 0x004fe200078e02ff */
[----:B---3--:R-:W-:Y:S01]  /*1bd0*/  IADD3 R4, R17, 0x60, RZ ;  /* 0x0000006011047810 */ /* 0x008fe20007ffe0ff */
[----:B------:R-:W-:Y:S02]  /*1be0*/  IMAD R5, R21, c[0x0][0x208], RZ ;  /* 0x0000820015057a24 */ /* 0x000fe400078e02ff */
[C---:B------:R-:W-:Y:S01]  /*1bf0*/  IMAD R17, R9.reuse, c[0x0][0x1e4], R12 ;  /* 0x0000790009117a24 */ /* 0x040fe200078e020c */
[----:B------:R-:W-:Y:S01]  /*1c00*/  ISETP.GE.AND P0, PT, R4, UR4, PT ;  /* 0x0000000404007c0c */ /* 0x000fe2000bf06270 */
[----:B------:R-:W-:Y:S01]  /*1c10*/  IMAD R18, R9, c[0x0][0x20c], R5 ;  /* 0x0000830009127a24 */ /* 0x000fe200078e0205 */
[----:B------:R-:W-:Y:S01]  /*1c20*/  @!P2 SHF.R.S32.HI R4, RZ, 0x1f, R0 ;  /* 0x0000001fff04a819 */ /* 0x000fe20000011400 */
[----:B------:R-:W-:Y:S01]  /*1c30*/  ULDC.64 UR4, c[0x0][0x210] ;  /* 0x0000840000047ab9 */ /* 0x000fe20000000a00 */
[----:B------:R-:W-:Y:S01]  /*1c40*/  @!P2 SHF.R.S32.HI R5, RZ, 0x1f, R8 ;  /* 0x0000001fff05a819 */ /* 0x000fe20000011408 */
[----:B------:R-:W-:Y:S01]  /*1c50*/  UIMAD UR4, UR21, UR4, URZ ;  /* 0x00000004150472a4 */ /* 0x000fe2000f8e023f */
[----:B------:R-:W-:Y:S01]  /*1c60*/  @!P2 SHF.R.S32.HI R12, RZ, 0x1f, R27 ;  /* 0x0000001fff0ca819 */ /* 0x000fe2000001141b */
[----:B------:R-:W-:Y:S01]  /*1c70*/  UIADD3 UR21, UR10, UR22, URZ ;  /* 0x000000160a157290 */ /* 0x000fe2000fffe03f */
[----:B------:R-:W-:Y:S01]  /*1c80*/  @!P2 LEA.HI R4, R4, R0, RZ, 0x3 ;  /* 0x000000000404a211 */ /* 0x000fe200078f18ff */
[----:B------:R-:W-:Y:S01]  /*1c90*/  UIMAD UR24, UR24, UR5, UR4 ;  /* 0x00000005181872a4 */ /* 0x000fe2000f8e0204 */
[----:B-1----:R-:W-:Y:S01]  /*1ca0*/  @!P2 LEA.HI R14, R5, R8, RZ, 0x3 ;  /* 0x00000008050ea211 */ /* 0x002fe200078f18ff */
[----:B------:R-:W-:Y:S01]  /*1cb0*/  UISETP.LT.AND UP1, UPT, UR21, 0x30, UPT ;  /* 0x000000301500788c */ /* 0x000fe2000bf21270 */
[----:B------:R-:W-:Y:S01]  /*1cc0*/  @!P2 LEA.HI R5, R12, R27, RZ, 0x3 ;  /* 0x0000001b0c05a211 */ /* 0x000fe200078f18ff */
[----:B------:R-:W-:Y:S01]  /*1cd0*/  ULDC.64 UR4, c[0x0][0x218] ;  /* 0x0000860000047ab9 */ /* 0x000fe20000000a00 */
[----:B------:R-:W-:Y:S01]  /*1ce0*/  @!P2 LOP3.LUT R12, R4, 0xfffffff8, RZ, 0xc0, !PT ;  /* 0xfffffff8040ca812 */ /* 0x000fe200078ec0ff */
[----:B------:R-:W-:Y:S01]  /*1cf0*/  USEL UR27, UR21, 0x30, UP1 ;  /* 0x00000030151b7887 */ /* 0x000fe20008800000 */
[----:B------:R-:W-:Y:S01]  /*1d00*/  SHFL.IDX PT, R4, R20, 0x2, 0x181f ;  /* 0x00581f0014047f89 */ /* 0x000fe200000e0000 */
[----:B------:R-:W-:Y:S01]  /*1d10*/  @!P2 LOP3.LUT R9, R5, 0xfffffff8, RZ, 0xc0, !PT ;  /* 0xfffffff80509a812 */ /* 0x000fe200078ec0ff */
[----:B------:R-:W-:Y:S01]  /*1d20*/  UIMAD UR28, UR28, UR4, URZ ;  /* 0x000000041c1c72a4 */ /* 0x000fe2000f8e023f */
[----:B------:R-:W-:Y:S01]  /*1d30*/  @!P2 LOP3.LUT R14, R14, 0xfffffff8, RZ, 0xc0, !PT ;  /* 0xfffffff80e0ea812 */ /* 0x000fe200078ec0ff */
[----:B------:R-:W1:Y:S01]  /*1d40*/  SHFL.IDX PT, R5, R19, 0x2, 0x181f ;  /* 0x00581f0013057f89 */ /* 0x000e6200000e0000 */
[----:B------:R-:W-:Y:S01]  /*1d50*/  @!P2 IMAD.WIDE R12, R12, 0x2, R6 ;  /* 0x000000020c0ca825 */ /* 0x000fe200078e0206 */
[----:B----4-:R-:W-:Y:S01]  /*1d60*/  @!P1 SHF.R.S32.HI R10, RZ, 0x1f, R0 ;  /* 0x0000001fff0a9819 */ /* 0x010fe20000011400 */
[----:B------:R-:W-:-:S02]  /*1d70*/  UIMAD UR28, UR20, UR5, UR28 ;  /* 0x00000005141c72a4 */ /* 0x000fc4000f8e021c */
[----:B------:R-:W-:Y:S01]  /*1d80*/  @!P2 IMAD.WIDE R14, R14, 0x2, R6 ;  /* 0x000000020e0ea825 */ /* 0x000fe200078e0206 */
[----:B------:R-:W-:-:S03]  /*1d90*/  ULDC.64 UR4, c[0x0][0x208] ;  /* 0x0000820000047ab9 */ /* 0x000fc60000000a00 */
[----:B------:R-:W-:Y:S01]  /*1da0*/  @!P2 IMAD.WIDE R6, R9, 0x2, R6 ;  /* 0x000000020906a825 */ /* 0x000fe200078e0206 */
[----:B------:R1:W-:Y:S01]  /*1db0*/  @!P2 LDGSTS.E.BYPASS.LTC128B.128 [R76+0x9080], [R14.64], !P5 ;  /* 0x090800000e4cafae */ /* 0x0003e2000e901d52 */
[----:B------:R-:W-:-:S03]  /*1dc0*/  @!P1 SHF.R.S32.HI R9, RZ, 0x1f, R8 ;  /* 0x0000001fff099819 */ /* 0x000fc60000011408 */
[----:B------:R2:W-:Y:S01]  /*1dd0*/  @!P2 LDGSTS.E.BYPASS.LTC128B.128 [R76+0xd080], [R12.64], !P6 ;  /* 0x0d0800000c4cafae */ /* 0x0005e2000f101d52 */
[----:B------:R-:W-:Y:S02]  /*1de0*/  @!P1 LEA.HI R9, R9, R8, RZ, 0x3 ;  /* 0x0000000809099211 */ /* 0x000fe400078f18ff */
[----:B------:R-:W-:Y:S01]  /*1df0*/  ISETP.GE.AND P6, PT, R8, c[0x0][0x1d4], PT ;  /* 0x0000750008007a0c */ /* 0x000fe20003fc6270 */
[----:B------:R3:W-:Y:S01]  /*1e00*/  @!P2 LDGSTS.E.BYPASS.LTC128B.128 [R76+0x11080], [R6.64], !P3 ;  /* 0x11080000064cafae */ /* 0x0007e2000d901d52 */
[----:B------:R-:W-:-:S05]  /*1e10*/  @!P1 LOP3.LUT R9, R9, 0xfffffff8, RZ, 0xc0, !PT ;  /* 0xfffffff809099812 */ /* 0x000fca00078ec0ff */
[----:B-1----:R-:W-:Y:S01]  /*1e20*/  @!P1 IMAD.WIDE R14, R9, 0x2, R4 ;  /* 0x00000002090e9825 */ /* 0x002fe200078e0204 */
[----:B------:R-:W-:Y:S02]  /*1e30*/  @!P0 SHF.R.S32.HI R9, RZ, 0x1f, R8 ;  /* 0x0000001fff098819 */ /* 0x000fe40000011408 */
[----:B--2---:R-:W-:Y:S02]  /*1e40*/  @!P1 LEA.HI R12, R10, R0, RZ, 0x3 ;  /* 0x000000000a0c9211 */ /* 0x004fe400078f18ff */
[----:B------:R-:W-:Y:S02]  /*1e50*/  @!P1 LEA R10, P2, R2, R4, 0x1 ;  /* 0x00000004020a9211 */ /* 0x000fe400078408ff */
[----:B---3--:R-:W-:Y:S01]  /*1e60*/  @!P1 SHF.R.S32.HI R7, RZ, 0x1f, R27 ;  /* 0x0000001fff079819 */ /* 0x008fe2000001141b */
[----:B------:R-:W-:Y:S01]  /*1e70*/  SHFL.IDX PT, R6, R20, 0x3, 0x181f ;  /* 0x00781f0014067f89 */ /* 0x000fe200000e0000 */
[----:B------:R-:W-:Y:S02]  /*1e80*/  @!P1 LOP3.LUT R12, R12, 0xfffffff8, RZ, 0xc0, !PT ;  /* 0xfffffff80c0c9812 */ /* 0x000fe400078ec0ff */
[----:B------:R-:W-:-:S02]  /*1e90*/  @!P1 LEA.HI R11, R7, R27, RZ, 0x3 ;  /* 0x0000001b070b9211 */ /* 0x000fc400078f18ff */
[----:B------:R-:W1:Y:S01]  /*1ea0*/  SHFL.IDX PT, R7, R19, 0x3, 0x181f ;  /* 0x00781f0013077f89 */ /* 0x000e6200000e0000 */
[----:B------:R-:W-:Y:S01]  /*1eb0*/  @!P1 IMAD.WIDE R12, R12, 0x2, R4 ;  /* 0x000000020c0c9825 */ /* 0x000fe200078e0204 */
[----:B------:R-:W-:Y:S02]  /*1ec0*/  @!P1 LOP3.LUT R16, R11, 0xfffffff8, RZ, 0xc0, !PT ;  /* 0xfffffff80b109812 */ /* 0x000fe400078ec0ff */
[----:B------:R-:W-:Y:S02]  /*1ed0*/  @!P1 LEA.HI.X R11, R2, R5, R3, 0x1, P2 ;  /* 0x00000005020b9211 */ /* 0x000fe400010f0c03 */
[----:B------:R-:W-:Y:S01]  /*1ee0*/  ISETP.GE.AND P2, PT, R0, c[0x0][0x198], PT ;  /* 0x0000660000007a0c */ /* 0x000fe20003f46270 */
[----:B------:R-:W-:Y:S01]  /*1ef0*/  @!P1 IMAD.WIDE R4, R16, 0x2, R4 ;  /* 0x0000000210049825 */ /* 0x000fe200078e0204 */
[----:B------:R-:W-:Y:S01]  /*1f00*/  @!P0 LEA.HI R9, R9, R8, RZ, 0x3 ;  /* 0x0000000809098211 */ /* 0x000fe200078f18ff */
[----:B------:R2:W-:Y:S04]  /*1f10*/  @!P1 LDGSTS.E.BYPASS.LTC128B.128 [R76+0x6080], [R10.64], !P4 ;  /* 0x060800000a4c9fae */ /* 0x0005e8000e101d52 */
[----:B------:R3:W-:Y:S01]  /*1f20*/  @!P1 LDGSTS.E.BYPASS.LTC128B.128 [R76+0xa080], [R14.64], !P5 ;  /* 0x0a0800000e4c9fae */ /* 0x0007e2000e901d52 */
[----:B------:R-:W-:-:S05]  /*1f30*/  ISETP.GE.AND P5, PT, R2, c[0x0][0x1d4], PT ;  /* 0x0000750002007a0c */ /* 0x000fca0003fa6270 */
[----:B------:R4:W-:Y:S04]  /*1f40*/  @!P1 LDGSTS.E.BYPASS.LTC128B.128 [R76+0xe080], [R12.64], !P2 ;  /* 0x0e0800000c4c9fae */ /* 0x0009e8000d101d52 */
[----:B------:R5:W-:Y:S04]  /*1f50*/  @!P1 LDGSTS.E.BYPASS.LTC128B.128 [R76+0x12080], [R4.64], !P3 ;  /* 0x12080000044c9fae */ /* 0x000be8000d901d52 */
[----:B------:R-:W-:Y:S02]  /*1f60*/  @P5 LOP3.LUT R85, R85, 0x1, RZ, 0xfc, !PT ;  /* 0x0000000155555812 */ /* 0x000fe400078efcff */
[----:B------:R-:W-:-:S03]  /*1f70*/  ISETP.GE.AND P5, PT, R0, c[0x0][0x1d4], PT ;  /* 0x0000750000007a0c */ /* 0x000fc60003fa6270 */
[----:B------:R-:W-:Y:S01]  /*1f80*/  STL [R1+0x28], R85 ;  /* 0x0000285501007387 */ /* 0x000fe20000100800 */
[----:B--2---:R-:W-:-:S05]  /*1f90*/  @!P0 LOP3.LUT R10, R9, 0xfffffff8, RZ, 0xc0, !PT ;  /* 0xfffffff8090a8812 */ /* 0x004fca00078ec0ff */
[----:B-1----:R-:W-:Y:S01]  /*1fa0*/  @!P0 IMAD.WIDE R10, R10, 0x2, R6 ;  /* 0x000000020a0a8825 */ /* 0x002fe200078e0206 */
[----:B----4-:R-:W1:Y:S01]  /*1fb0*/  S2R R12, SR_CTAID.Y ;  /* 0x00000000000c7919 */ /* 0x010e620000002600 */
[----:B-----5:R-:W-:-:S04]  /*1fc0*/  @!P0 LEA R4, P1, R2, R6, 0x1 ;  /* 0x0000000602048211 */ /* 0x020fc800078208ff */
[----:B------:R-:W-:Y:S02]  /*1fd0*/  @!P0 LEA.HI.X R5, R2, R7, R3, 0x1, P1 ;  /* 0x0000000702058211 */ /* 0x000fe400008f0c03 */
[----:B------:R-:W-:Y:S02]  /*1fe0*/  @!P0 SHF.R.S32.HI R2, RZ, 0x1f, R0 ;  /* 0x0000001fff028819 */ /* 0x000fe40000011400 */
[----:B------:R-:W-:Y:S01]  /*1ff0*/  ISETP.GE.AND P1, PT, R8, c[0x0][0x198], PT ;  /* 0x0000660008007a0c */ /* 0x000fe20003f26270 */
[----:B------:R2:W-:Y:S01]  /*2000*/  @!P0 LDGSTS.E.BYPASS.LTC128B.128 [R76+0x7080], [R4.64], !P4 ;  /* 0x07080000044c8fae */ /* 0x0005e2000e101d52 */
[----:B------:R-:W-:Y:S01]  /*2010*/  @!P0 LEA.HI R2, R2, R0, RZ, 0x3 ;  /* 0x0000000002028211 */ /* 0x000fe200078f18ff */
[----:B------:R-:W-:Y:S01]  /*2020*/  IMAD.U32 R8, RZ, RZ, UR20 ;  /* 0x00000014ff087e24 */ /* 0x000fe2000f8e00ff */
[----:B------:R-:W-:Y:S01]  /*2030*/  IADD3 R0, -R77, UR27, RZ ;  /* 0x0000001b4d007c10 */ /* 0x000fe2000fffe1ff */
[----:B------:R-:W-:Y:S01]  /*2040*/  UIADD3 UR27, UR17, -0x1, URZ ;  /* 0xffffffff111b7890 */ /* 0x000fe2000fffe03f */
[----:B------:R-:W-:-:S02]  /*2050*/  @!P0 LOP3.LUT R2, R2, 0xfffffff8, RZ, 0xc0, !PT ;  /* 0xfffffff802028812 */ /* 0x000fc400078ec0ff */
[----:B------:R-:W-:Y:S01]  /*2060*/  ISETP.GE.AND P4, PT, R27, c[0x0][0x1d4], PT ;  /* 0x000075001b007a0c */ /* 0x000fe20003f86270 */
[----:B------:R-:W-:Y:S02]  /*2070*/  USHF.R.S32.HI UR20, URZ, 0x1f, UR27 ;  /* 0x0000001f3f147899 */ /* 0x000fe4000801141b */
[----:B------:R-:W-:Y:S01]  /*2080*/  @!P0 IMAD.WIDE R2, R2, 0x2, R6 ;  /* 0x0000000202028825 */ /* 0x000fe200078e0206 */
[----:B------:R-:W-:Y:S01]  /*2090*/  UIMAD.WIDE.U32 UR32, UR27, UR4, URZ ;  /* 0x000000041b2072a5 */ /* 0x000fe2000f8e003f */
[----:B------:R4:W-:Y:S01]  /*20a0*/  @!P0 LDGSTS.E.BYPASS.LTC128B.128 [R76+0xb080], [R10.64], !P1 ;  /* 0x0b0800000a4c8fae */ /* 0x0009e2000c901d52 */
[C---:B------:R-:W-:Y:S01]  /*20b0*/  ISETP.GE.AND P1, PT, R0.reuse, 0x21, PT ;  /* 0x000000210000780c */ /* 0x040fe20003f26270 */
[----:B------:R-:W-:Y:S02]  /*20c0*/  UIMAD UR4, UR20, UR4, URZ ;  /* 0x00000004140472a4 */ /* 0x000fe4000f8e023f */
[----:B------:R5:W-:Y:S01]  /*20d0*/  @!P0 LDGSTS.E.BYPASS.LTC128B.128 [R76+0xf080], [R2.64], !P2 ;  /* 0x0f080000024c8fae */ /* 0x000be2000d101d52 */
[----:B------:R-:W-:Y:S01]  /*20e0*/  ISETP.GE.AND P2, PT, R0, 0x1, PT ;  /* 0x000000010000780c */ /* 0x000fe20003f46270 */
[----:B------:R-:W-:Y:S01]  /*20f0*/  UIMAD UR4, UR27, UR5, UR4 ;  /* 0x000000051b0472a4 */ /* 0x000fe2000f8e0204 */
[----:B------:R-:W-:Y:S01]  /*2100*/  @!P0 SHF.R.S32.HI R0, RZ, 0x1f, R27 ;  /* 0x0000001fff008819 */ /* 0x000fe2000001141b */
[----:B------:R-:W-:-:S02]  /*2110*/  UISETP.GT.AND UP0, UPT, UR27, UR8, UPT ;  /* 0x000000081b00728c */ /* 0x000fc4000bf04270 */
[----:B------:R-:W-:Y:S01]  /*2120*/  UMOV UR5, 0x5 ;  /* 0x0000000500057882 */ /* 0x000fe20000000000 */
[----:B------:R-:W-:Y:S01]  /*2130*/  @!P0 LEA.HI R0, R0, R27, RZ, 0x3 ;  /* 0x0000001b00008211 */ /* 0x000fe200078f18ff */
[----:B------:R-:W-:Y:S01]  /*2140*/  UIADD3 UR4, UR33, UR4, URZ ;  /* 0x0000000421047290 */ /* 0x000fe2000fffe03f */
[----:B--2---:R-:W-:Y:S02]  /*2150*/  IMAD.IADD R5, R23, 0x1, R17 ;  /* 0x0000000117057824 */ /* 0x004fe400078e0211 */
[----:B------:R-:W-:Y:S01]  /*2160*/  @!P0 LOP3.LUT R0, R0, 0xfffffff8, RZ, 0xc0, !PT ;  /* 0xfffffff800008812 */ /* 0x000fe200078ec0ff */
[----:B------:R-:W-:Y:S01]  /*2170*/  IMAD.MOV.U32 R4, RZ, RZ, R22 ;  /* 0x000000ffff047224 */ /* 0x000fe200078e0016 */
[----:B------:R-:W-:-:S03]  /*2180*/  UIMAD UR4, UR4, 0x30, URZ ;  /* 0x00000030040478a4 */ /* 0x000fc6000f8e023f */
[----:B-1----:R-:W-:-:S04]  /*2190*/  IMAD.WIDE.U32 R4, R12, c[0x0][0x1e8], R4 ;  /* 0x00007a000c047a25 */ /* 0x002fc800078e0004 */
[----:B------:R-:W-:Y:S01]  /*21a0*/  @!P0 IMAD.WIDE R6, R0, 0x2, R6 ;  /* 0x0000000200068825 */ /* 0x000fe200078e0206 */
[----:B------:R-:W-:Y:S02]  /*21b0*/  IADD3 R5, R5, UR25, RZ ;  /* 0x0000001905057c10 */ /* 0x000fe4000fffe0ff */
[----:B----4-:R-:W-:Y:S02]  /*21c0*/  LEA.HI R10, R75, R81, RZ, 0x4 ;  /* 0x000000514b0a7211 */ /* 0x010fe400078f20ff */
[----:B------:R1:W-:Y:S01]  /*21d0*/  @!P0 LDGSTS.E.BYPASS.LTC128B.128 [R76+0x13080], [R6.64], !P3 ;  /* 0x13080000064c8fae */ /* 0x0003e2000d901d52 */
[----:B-----5:R-:W-:Y:S01]  /*21e0*/  IMAD.IADD R3, R25, 0x1, R18 ;  /* 0x0000000119037824 */ /* 0x020fe200078e0212 */
[----:B------:R-:W-:Y:S01]  /*21f0*/  LOP3.LUT P3, RZ, R85, 0x1, RZ, 0xc0, !PT ;  /* 0x0000000155ff7812 */ /* 0x000fe2000786c0ff */
[----:B------:R-:W-:Y:S01]  /*2200*/  IMAD.MOV.U32 R2, RZ, RZ, R24 ;  /* 0x000000ffff027224 */ /* 0x000fe200078e0018 */
[----:B------:R-:W0:Y:S01]  /*2210*/  LDGDEPBAR ;  /* 0x00000000000079af */ /* 0x000e220000000000 */
[----:B------:R-:W-:-:S04]  /*2220*/  IMAD.WIDE.U32 R82, R8, c[0x0][0x1f0], R4 ;  /* 0x00007c0008527a25 */ /* 0x000fc800078e0004 */
[----:B------:R-:W-:Y:S01]  /*2230*/  IMAD.WIDE.U32 R2, R12, c[0x0][0x210], R2 ;  /* 0x000084000c027a25 */ /* 0x000fe200078e0002 */
[----:B------:R-:W-:Y:S01]  /*2240*/  IADD3 R79, R83, UR26, RZ ;  /* 0x0000001a534f7c10 */ /* 0x000fe2000fffe0ff */
[----:B------:R-:W-:Y:S02]  /*2250*/  STL.64 [R1+0x38], R82 ;  /* 0x0000385201007387 */ /* 0x000fe40000100a00 */
[----:B------:R-:W-:Y:S01]  /*2260*/  IMAD.U32 R4, RZ, RZ, UR30 ;  /* 0x0000001eff047e24 */ /* 0x000fe2000f8e00ff */
[----:B------:R-:W-:Y:S01]  /*2270*/  IADD3 R3, R3, UR24, RZ ;  /* 0x0000001803037c10 */ /* 0x000fe2000fffe0ff */
[----:B------:R-:W-:Y:S01]  /*2280*/  UIADD3 UR24, UR31, UR23, URZ ;  /* 0x000000171f187290 */ /* 0x000fe2000fffe03f */
[----:B------:R-:W-:Y:S02]  /*2290*/  IMAD.MOV.U32 R78, RZ, RZ, R82 ;  /* 0x000000ffff4e7224 */ /* 0x000fe400078e0052 */
[----:B------:R-:W-:Y:S01]  /*22a0*/  IMAD.U32 R5, RZ, RZ, UR31 ;  /* 0x0000001fff057e24 */ /* 0x000fe2000f8e00ff */
[----:B------:R-:W-:Y:S01]  /*22b0*/  UIMAD UR23, UR24, UR27, URZ ;  /* 0x0000001b181772a4 */ /* 0x000fe2000f8e023f */
[----:B------:R-:W-:Y:S01]  /*22c0*/  IMAD.WIDE.U32 R4, R4, UR27, R78 ;  /* 0x0000001b04047c25 */ /* 0x000fe2000f8e004e */
[----:B------:R-:W-:Y:S02]  /*22d0*/  STL.64 [R1+0x30], R78 ;  /* 0x0000304e01007387 */ /* 0x000fe40000100a00 */
[----:B------:R-:W-:Y:S01]  /*22e0*/  UIMAD UR23, UR20, UR30, UR23 ;  /* 0x0000001e141772a4 */ /* 0x000fe2000f8e0217 */
[----:B------:R-:W-:Y:S01]  /*22f0*/  IMAD.WIDE.U32 R30, R8, c[0x0][0x218], R2 ;  /* 0x00008600081e7a25 */ /* 0x000fe200078e0002 */
[----:B------:R-:W-:Y:S01]  /*2300*/  USHF.L.U32 UR20, UR6, 0x5, URZ ;  /* 0x0000000506147899 */ /* 0x000fe2000800063f */
[C---:B------:R-:W-:Y:S01]  /*2310*/  @P2 LEA R2, P0, R4.reuse, c[0x0][0x1c8], 0x1 ;  /* 0x0000720004022a11 */ /* 0x040fe200078008ff */
[----:B------:R-:W-:Y:S01]  /*2320*/  USHF.L.U64.HI UR6, UR6, UR5, UR7 ;  /* 0x0000000506067299 */ /* 0x000fe20008010207 */
[----:B-1----:R-:W-:Y:S01]  /*2330*/  IMAD.U32 R6, RZ, RZ, UR32 ;  /* 0x00000020ff067e24 */ /* 0x002fe2000f8e00ff */
[----:B------:R-:W-:Y:S01]  /*2340*/  IADD3 R0, R5, UR23, RZ ;  /* 0x0000001705007c10 */ /* 0x000fe2000fffe0ff */
[----:B------:R-:W-:Y:S01]  /*2350*/  IMAD.MOV.U32 R28, RZ, RZ, R30 ;  /* 0x000000ffff1c7224 */ /* 0x000fe200078e001e */
[----:B------:R-:W-:Y:S01]  /*2360*/  IADD3 R29, R31, UR28, RZ ;  /* 0x0000001c1f1d7c10 */ /* 0x000fe2000fffe0ff */
[----:B------:R-:W-:Y:S01]  /*2370*/  IMAD.U32 R7, RZ, RZ, UR33 ;  /* 0x00000021ff077e24 */ /* 0x000fe2000f8e00ff */
[C---:B------:R-:W-:Y:S01]  /*2380*/  @P2 LEA.HI.X R3, R4.reuse, c[0x0][0x1cc], R0, 0x1, P0 ;  /* 0x0000730004032a11 */ /* 0x040fe200000f0c00 */
[----:B------:R-:W-:Y:S01]  /*2390*/  STL.64 [R1+0x48], R30 ;  /* 0x0000481e01007387 */ /* 0x000fe20000100a00 */
[----:B------:R-:W-:Y:S01]  /*23a0*/  @P1 IADD3 R4, P0, R4, UR20, RZ ;  /* 0x0000001404041c10 */ /* 0x000fe2000ff1e0ff */
[----:B------:R-:W-:-:S02]  /*23b0*/  IMAD.WIDE.U32 R6, R6, 0x30, R28 ;  /* 0x0000003006067825 */ /* 0x000fc400078e001c */
[----:B------:R1:W-:Y:S01]  /*23c0*/  @P2 LDGSTS.E.BYPASS.LTC128B.128 [R76+0x14080], [R2.64], !P3 ;  /* 0x14080000024c2fae */ /* 0x0003e2000d901d52 */
[----:B------:R-:W-:Y:S02]  /*23d0*/  @P1 IADD3.X R0, R0, UR6, RZ, P0, !PT ;  /* 0x0000000600001c10 */ /* 0x000fe400087fe4ff */
[C---:B------:R-:W-:Y:S01]  /*23e0*/  @P1 LEA R8, P0, R4.reuse, c[0x0][0x1c8], 0x1 ;  /* 0x0000720004081a11 */ /* 0x040fe200078008ff */
[----:B------:R1:W-:Y:S01]  /*23f0*/  @P2 LDGSTS.E.BYPASS.LTC128B.128 [R76+0x15880], [R2.64+0x80], !P6 ;  /* 0x15880080024c2fae */ /* 0x0003e2000f101d52 */
[----:B------:R-:W-:Y:S02]  /*2400*/  ISETP.GT.AND P3, PT, R81, 0x7f, PT ;  /* 0x0000007f5100780c */ /* 0x000fe40003f64270 */
[----:B------:R-:W-:Y:S01]  /*2410*/  @P1 LEA.HI.X R9, R4, c[0x0][0x1cc], R0, 0x1, P0 ;  /* 0x0000730004091a11 */ /* 0x000fe200000f0c00 */
[----:B------:R1:W-:Y:S01]  /*2420*/  @P2 LDGSTS.E.BYPASS.LTC128B.128 [R76+0x17080], [R2.64+0x100], !P5 ;  /* 0x17080100024c2fae */ /* 0x0003e2000e901d52 */
[----:B------:R-:W-:Y:S02]  /*2430*/  IADD3 R0, R7, UR4, RZ ;  /* 0x0000000407007c10 */ /* 0x000fe4000fffe0ff */
[----:B------:R-:W-:Y:S01]  /*2440*/  LEA R12, P0, R6, c[0x0][0x1f8], 0x1 ;  /* 0x00007e00060c7a11 */ /* 0x000fe200078008ff */
[----:B------:R1:W-:Y:S01]  /*2450*/  @P2 LDGSTS.E.BYPASS.LTC128B.128 [R76+0x18880], [R2.64+0x180], !P4 ;  /* 0x18880180024c2fae */ /* 0x0003e2000e101d52 */
[----:B------:R-:W-:-:S02]  /*2460*/  LOP3.LUT P2, RZ, R85, 0x1, RZ, 0xc0, !PT ;  /* 0x0000000155ff7812 */ /* 0x000fc4000784c0ff */
[----:B------:R-:W-:Y:S01]  /*2470*/  LEA.HI.X R13, R6, c[0x0][0x1fc], R0, 0x1, P0 ;  /* 0x00007f00060d7a11 */ /* 0x000fe200000f0c00 */
[----:B------:R-:W-:Y:S01]  /*2480*/  IMAD.SHL.U32 R6, R77, 0x8, RZ ;  /* 0x000000084d067824 */ /* 0x000fe200078e00ff */
[----:B------:R-:W-:Y:S01]  /*2490*/  STL.64 [R1+0x40], R28 ;  /* 0x0000401c01007387 */ /* 0x000fe20000100a00 */
[----:B------:R-:W-:Y:S01]  /*24a0*/  @!P3 IMAD.MOV.U32 R7, RZ, RZ, c[0x0][0x208] ;  /* 0x00008200ff07b624 */ /* 0x000fe200078e00ff */
[----:B------:R-:W-:Y:S01]  /*24b0*/  P2R R16, PR, RZ, 0x8 ;  /* 0x00000008ff107803 */ /* 0x000fe20000000000 */
[----:B------:R-:W-:-:S03]  /*24c0*/  @!P3 IMAD.MOV.U32 R11, RZ, RZ, c[0x0][0x20c] ;  /* 0x00008300ff0bb624 */ /* 0x000fc600078e00ff */
[----:B---3--:R-:W-:-:S03]  /*24d0*/  @!P3 LEA R14, P0, R7, R12, 0x6 ;  /* 0x0000000c070eb211 */ /* 0x008fc600078030ff */
[----:B------:R2:W-:Y:S01]  /*24e0*/  @P1 LDGSTS.E.BYPASS.LTC128B.128 [R76+0x15080], [R8.64], !P2 ;  /* 0x15080000084c1fae */ /* 0x0005e2000d101d52 */
[----:B------:R-:W-:Y:S02]  /*24f0*/  @!P3 LEA.HI.X R15, R7, R13, R11, 0x6, P0 ;  /* 0x0000000d070fb211 */ /* 0x000fe400000f340b */
[----:B------:R-:W-:Y:S01]  /*2500*/  LOP3.LUT P0, RZ, R26, 0x2, RZ, 0xc0, !PT ;  /* 0x000000021aff7812 */ /* 0x000fe2000780c0ff */
[----:B------:R2:W-:Y:S01]  /*2510*/  @P1 LDGSTS.E.BYPASS.LTC128B.128 [R76+0x16880], [R8.64+0x80], !P6 ;  /* 0x16880080084c1fae */ /* 0x0005e2000f101d52 */
[----:B------:R-:W-:-:S03]  /*2520*/  SEL R7, RZ, 0x1, P2 ;  /* 0x00000001ff077807 */ /* 0x000fc60001000000 */
[----:B------:R2:W-:Y:S04]  /*2530*/  @P1 LDGSTS.E.BYPASS.LTC128B.128 [R76+0x18080], [R8.64+0x100], !P5 ;  /* 0x18080100084c1fae */ /* 0x0005e8000e901d52 */
[----:B------:R2:W-:Y:S01]  /*2540*/  @P1 LDGSTS.E.BYPASS.LTC128B.128 [R76+0x19880], [R8.64+0x180], !P4 ;  /* 0x19880180084c1fae */ /* 0x0005e2000e101d52 */
[C---:B-1----:R-:W-:Y:S02]  /*2550*/  LOP3.LUT R2, R10.reuse, 0xfffffff0, RZ, 0xc0, !PT ;  /* 0xfffffff00a027812 */ /* 0x042fe400078ec0ff */
        /* <DEDUP_REMOVED lines=46> */
[----:B------:R-:W-:-:S02]  /*2840*/  IADD3 R5, R72, UR10, -R77 ;  /* 0x0000000a48057c10 */ /* 0x000fc4000fffe84d */
        /* <DEDUP_REMOVED lines=36> */
[----:B--2---:R-:W1:Y:S04]  /*2a90*/  LDSM.16.M88.4 R8, [R135+0x14080] ;  /* 0x014080008708783b */ /* 0x004e680000000200 */
[----:B------:R-:W2:Y:S04]  /*2aa0*/  LDSM.16.M88.4 R20, [R135+0x14880] ;  /* 0x014880008714783b */ /* 0x000ea80000000200 */
[----:B------:R-:W3:Y:S04]  /*2ab0*/  LDSM.16.M88.4 R28, [R135+0x15080] ;  /* 0x01508000871c783b */ /* 0x000ee80000000200 */
[----:B------:R-:W4:Y:S04]  /*2ac0*/  LDSM.16.M88.4 R44, [R242] ;  /* 0x00000000f22c783b */ /* 0x000f280000000200 */
[----:B------:R-:W5:Y:S04]  /*2ad0*/  LDSM.16.M88.4 R48, [R242+0x800] ;  /* 0x00080000f230783b */ /* 0x000f680000000200 */
        /* <DEDUP_REMOVED lines=18> */
[----:B---3--:R-:W-:Y:S08]  /*2c00*/  HMMA.16816.F32 R40, R160, R28, RZ ;  /* 0x0000001ca028723c */ /* 0x008ff000000018ff */
[----:B----4-:R-:W-:Y:S04]  /*2c10*/  HMMA.16816.F32 R20, R164, R46, R24 ;  /* 0x0000002ea414723c */ /* 0x010fe80000001818 */
[----:B------:R1:W-:Y:S01]  /*2c20*/  LDGSTS.E.BYPASS.LTC128B.128 [R76+0x8880], [R12.64+0x180], !P3 ;  /* 0x088801800c4c7fae */ /* 0x0003e2000d901d52 */
[----:B------:R-:W-:-:S03]  /*2c30*/  ISETP.NE.AND P3, PT, R16, RZ, PT ;  /* 0x000000ff1000720c */ /* 0x000fc60003f65270 */
[C---:B------:R-:W-:Y:S08]  /*2c40*/  HMMA.16816.F32 R16, R160.reuse, R8, RZ ;  /* 0x00000008a010723c */ /* 0x040ff000000018ff */
[----:B------:R-:W-:Y:S02]  /*2c50*/  HMMA.16816.F32 R8, R160, R30, RZ ;  /* 0x0000001ea008723c */ /* 0x000fe400000018ff */
[----:B------:R-:W-:-:S02]  /*2c60*/  @!P3 ISETP.LT.OR P6, PT, R5, 0x21, !P6 ;  /* 0x000000210500b80c */ /* 0x000fc400077c1670 */
[C---:B------:R-:W-:Y:S02]  /*2c70*/  @!P3 ISETP.LT.OR P2, PT, R5.reuse, 0x21, !P2 ;  /* 0x000000210500b80c */ /* 0x040fe40005741670 */
[C---:B------:R-:W-:Y:S02]  /*2c80*/  @!P3 ISETP.LT.OR P1, PT, R5.reuse, 0x21, !P1 ;  /* 0x000000210500b80c */ /* 0x040fe40004f21670 */
[----:B------:R-:W-:Y:S01]  /*2c90*/  @!P3 ISETP.LT.OR P0, PT, R5, 0x21, !P0 ;  /* 0x000000210500b80c */ /* 0x000fe20004701670 */
[----:B-----5:R-:W-:Y:S01]  /*2ca0*/  HMMA.16816.F32 R24, R164, R48, R32 ;  /* 0x00000030a418723c */ /* 0x020fe20000001820 */
        /* <DEDUP_REMOVED lines=185> */
.L_x_240:
        /* <DEDUP_REMOVED lines=9> */
[----:B------:R-:W-:Y:S01]  /*38d0*/  ULDC UR7, c[0x0][0x324] ;  /* 0x0000c90000077ab9 */ /* 0x000fe20000000800 */
[----:B------:R-:W-:Y:S01]  /*38e0*/  LOP3.LUT R8, R7, 0xffffff8, RZ, 0xc0, !PT ;  /* 0x0ffffff807087812 */ /* 0x000fe200078ec0ff */
[----:B------:R-:W-:Y:S01]  /*38f0*/  FMUL.FTZ R7, R48, c[0x0][0x320] ;  /* 0x0000c80030077a20 */ /* 0x000fe20000410000 */
[----:B------:R-:W-:Y:S01]  /*3900*/  SHF.R.S32.HI R10, RZ, 0x1f, R2 ;  /* 0x0000001fff0a7819 */ /* 0x000fe20000011402 */
[----:B------:R-:W-:Y:S01]  /*3910*/  ULOP3.LUT UR7, URZ, UR7, URZ, 0x33, !UPT ;  /* 0x000000073f077292 */ /* 0x000fe2000f8e333f */
[----:B------:R-:W-:Y:S01]  /*3920*/  PLOP3.LUT P1, PT, PT, PT, UP0, 0x80, 0x0 ;  /* 0x000000000000781c */ /* 0x000fe20003f2f008 */
[----:B------:R-:W-:Y:S01]  /*3930*/  IMAD.IADD R9, R73, 0x1, -R8 ;  /* 0x0000000149097824 */ /* 0x000fe200078e0a08 */
[----:B------:R4:W2:Y:S01]  /*3940*/  MUFU.TANH R22, R7 ;  /* 0x0000000700167308 */ /* 0x0008a20000002400 */
[----:B------:R-:W-:Y:S01]  /*3950*/  PLOP3.LUT P0, PT, PT, PT, UP0, 0x80, 0x0 ;  /* 0x000000000000781c */ /* 0x000fe20003f0f008 */
[----:B------:R-:W-:Y:S01]  /*3960*/  UISETP.GE.AND UP0, UPT, UR9, 0x1, UPT ;  /* 0x000000010900788c */ /* 0x000fe2000bf06270 */
        /* <DEDUP_REMOVED lines=30> */
[----:B------:R-:W-:Y:S01]  /*3b50*/  IADD3 R9, -R11, UR10, R72 ;  /* 0x0000000a0b097c10 */ /* 0x000fe2000fffe148 */
[----:B------:R1:W-:Y:S01]  /*3b60*/  STL [R1+0x7c], R11 ;  /* 0x00007c0b01007387 */ /* 0x0003e20000100800 */
[----:B------:R-:W-:-:S04]  /*3b70*/  IADD3 R2, R2, -UR12, RZ ;  /* 0x8000000c02027c10 */ /* 0x000fc8000fffe0ff */
        /* <DEDUP_REMOVED lines=9> */
[----:B--23--:R-:W-:Y:S01]  /*3c10*/  IMAD.U32 R12, RZ, RZ, UR12 ;  /* 0x0000000cff0c7e24 */ /* 0x00cfe2000f8e00ff */
[----:B------:R-:W-:Y:S04]  /*3c20*/  BSSY B0, `(.L_x_242) ;  /* 0x0000011000007945 */ /* 0x000fe80003800000 */
[----:B------:R-:W-:-:S04]  /*3c30*/  IADD3 R6, -R12, UR10, R6 ;  /* 0x0000000a0c067c10 */ /* 0x000fc8000fffe106 */
[----:B------:R-:W-:-:S13]  /*3c40*/  ISETP.GT.AND P0, PT, R6, -0x1, PT ;  /* 0xffffffff0600780c */ /* 0x000fda0003f04270 */
[----:B------:R-:W-:Y:S05]  /*3c50*/  @P0 BRA `(.L_x_243) ;  /* 0x0000008000000947 */ /* 0x000fea0003800000 */
[----:B------:R-:W-:Y:S01]  /*3c60*/  UISETP.NE.AND UP0, UPT, UR9, 0x1, UPT ;  /* 0x000000010900788c */ /* 0x000fe2000bf05270 */
[----:B------:R-:W-:-:S05]  /*3c70*/  LOP3.LUT R6, RZ, R6, RZ, 0x33, !PT ;  /* 0x00000006ff067212 */ /* 0x000fca00078e33ff */
[----:B------:R-:W-:Y:S02]  /*3c80*/  PLOP3.LUT P1, PT, PT, PT, UP0, 0x80, 0x0 ;  /* 0x000000000000781c */ /* 0x000fe40003f2f008 */
[----:B------:R-:W-:-:S11]  /*3c90*/  PLOP3.LUT P0, PT, PT, PT, UP0, 0x80, 0x0 ;  /* 0x000000000000781c */ /* 0x000fd60003f0f008 */
[----:B------:R-:W-:-:S05]  /*3ca0*/  @P1 IMAD.HI.U32 R12, R6, c[0x0][0x330], RZ ;  /* 0x0000cc00060c1a27 */ /* 0x000fca00078e00ff */
[----:B------:R-:W-:-:S04]  /*3cb0*/  @P0 SHF.R.U32.HI R6, RZ, c[0x0][0x334], R12 ;  /* 0x0000cd00ff060a19 */ /* 0x000fc8000001160c */
[----:B------:R-:W-:Y:S01]  /*3cc0*/  LOP3.LUT R6, RZ, R6, RZ, 0x33, !PT ;  /* 0x00000006ff067212 */ /* 0x000fe200078e33ff */
[----:B------:R-:W-:Y:S05]  /*3cd0*/  BRA `(.L_x_244) ;  /* 0x0000005000007947 */ /* 0x000fea0003800000 */
.L_x_243:
[----:B------:R-:W-:-:S06]  /*3ce0*/  UISETP.NE.AND UP0, UPT, UR9, 0x1, UPT ;  /* 0x000000010900788c */ /* 0x000fcc000bf05270 */
[----:B------:R-:W-:Y:S02]  /*3cf0*/  PLOP3.LUT P1, PT, PT, PT, UP0, 0x80, 0x0 ;  /* 0x000000000000781c */ /* 0x000fe40003f2f008 */
[----:B------:R-:W-:-:S11]  /*3d00*/  PLOP3.LUT P0, PT, PT, PT, UP0, 0x80, 0x0 ;  /* 0x000000000000781c */ /* 0x000fd60003f0f008 */
[----:B------:R-:W-:-:S05]  /*3d10*/  @P1 IMAD.HI.U32 R12, R6, c[0x0][0x330], RZ ;  /* 0x0000cc00060c1a27 */ /* 0x000fca00078e00ff */
[----:B------:R-:W-:Y:S02]  /*3d20*/  @P0 SHF.R.U32.HI R6, RZ, c[0x0][0x334], R12 ;  /* 0x0000cd00ff060a19 */ /* 0x000fe4000001160c */
.L_x_244:
[----:B------:R-:W-:Y:S05]  /*3d30*/  BSYNC B0 ;  /* 0x0000000000007941 */ /* 0x000fea0003800000 */
.L_x_242:
[----:B------:R-:W-:-:S05]  /*3d40*/  IMAD R6, R6, c[0x0][0x32c], R11 ;  /* 0x0000cb0006067a24 */ /* 0x000fca00078e020b */
[----:B------:R-:W-:Y:S02]  /*3d50*/  IADD3 R12, R6, c[0x0][0x32c], RZ ;  /* 0x0000cb00060c7a10 */ /* 0x000fe40007ffe0ff */
[----:B------:R-:W-:Y:S02]  /*3d60*/  IMNMX R2, R2, R6, !PT ;  /* 0x0000000602027217 */ /* 0x000fe40007800200 */
[----:B------:R-:W-:Y:S02]  /*3d70*/  IMNMX R5, R5, R12, PT ;  /* 0x0000000c05057217 */ /* 0x000fe40003800200 */
.L_x_241:
        /* <DEDUP_REMOVED lines=55> */
[----:B------:R-:W-:Y:S01]  /*40f0*/  UISETP.GE.AND UP6, UPT, UR9, 0x1, UPT ;  /* 0x000000010900788c */ /* 0x000fe2000bfc6270 */
        /* <DEDUP_REMOVED lines=38> */
[----:B--234-:R-:W-:Y:S01]  /*4360*/  IMAD.U32 R7, RZ, RZ, UR12 ;  /* 0x0000000cff077e24 */ /* 0x01cfe2000f8e00ff */
[----:B------:R-:W-:Y:S04]  /*4370*/  BSSY B0, `(.L_x_246) ;  /* 0x0000015000007945 */ /* 0x000fe80003800000 */
[----:B------:R-:W-:-:S04]  /*4380*/  IADD3 R6, -R7, UR10, R6 ;  /* 0x0000000a07067c10 */ /* 0x000fc8000fffe106 */
[----:B------:R-:W-:-:S13]  /*4390*/  ISETP.GT.AND P0, PT, R6, -0x1, PT ;  /* 0xffffffff0600780c */ /* 0x000fda0003f04270 */
[----:B------:R-:W-:Y:S05]  /*43a0*/  @P0 BRA `(.L_x_247) ;  /* 0x000000a000000947 */ /* 0x000fea0003800000 */
[----:B------:R-:W-:Y:S01]  /*43b0*/  UP2UR UR22, UPR, URZ, 0x1 ;  /* 0x000000013f167883 */ /* 0x000fe20008000000 */
[----:B------:R-:W-:Y:S01]  /*43c0*/  LOP3.LUT R6, RZ, R6, RZ, 0x33, !PT ;  /* 0x00000006ff067212 */ /* 0x000fe200078e33ff */
[----:B------:R-:W-:-:S06]  /*43d0*/  UISETP.NE.AND UP0, UPT, UR9, 0x1, UPT ;  /* 0x000000010900788c */ /* 0x000fcc000bf05270 */
[----:B------:R-:W-:Y:S02]  /*43e0*/  PLOP3.LUT P1, PT, PT, PT, UP0, 0x80, 0x0 ;  /* 0x000000000000781c */ /* 0x000fe40003f2f008 */
[----:B------:R-:W-:Y:S01]  /*43f0*/  PLOP3.LUT P0, PT, PT, PT, UP0, 0x80, 0x0 ;  /* 0x000000000000781c */ /* 0x000fe20003f0f008 */
[----:B------:R-:W-:-:S10]  /*4400*/  UISETP.NE.AND UP0, UPT, UR22, URZ, UPT ;  /* 0x0000003f1600728c */ /* 0x000fd4000bf05270 */
[----:B------:R-:W-:-:S05]  /*4410*/  @P1 IMAD.HI.U32 R7, R6, c[0x0][0x330], RZ ;  /* 0x0000cc0006071a27 */ /* 0x000fca00078e00ff */
[----:B------:R-:W-:-:S04]  /*4420*/  @P0 SHF.R.U32.HI R6, RZ, c[0x0][0x334], R7 ;  /* 0x0000cd00ff060a19 */ /* 0x000fc80000011607 */
[----:B------:R-:W-:Y:S01]  /*4430*/  LOP3.LUT R6, RZ, R6, RZ, 0x33, !PT ;  /* 0x00000006ff067212 */ /* 0x000fe200078e33ff */
[----:B------:R-:W-:Y:S05]  /*4440*/  BRA `(.L_x_248) ;  /* 0x0000007000007947 */ /* 0x000fea0003800000 */
.L_x_247:
[----:B------:R-:W-:Y:S02]  /*4450*/  UP2UR UR22, UPR, URZ, 0x1 ;  /* 0x000000013f167883 */ /* 0x000fe40008000000 */
[----:B------:R-:W-:-:S06]  /*4460*/  UISETP.NE.AND UP0, UPT, UR9, 0x1, UPT ;  /* 0x000000010900788c */ /* 0x000fcc000bf05270 */
[----:B------:R-:W-:Y:S02]  /*4470*/  PLOP3.LUT P1, PT, PT, PT, UP0, 0x80, 0x0 ;  /* 0x000000000000781c */ /* 0x000fe40003f2f008 */
[----:B------:R-:W-:Y:S01]  /*4480*/  PLOP3.LUT P0, PT, PT, PT, UP0, 0x80, 0x0 ;  /* 0x000000000000781c */ /* 0x000fe20003f0f008 */
[----:B------:R-:W-:-:S10]  /*4490*/  UISETP.NE.AND UP0, UPT, UR22, URZ, UPT ;  /* 0x0000003f1600728c */ /* 0x000fd4000bf05270 */
[----:B------:R-:W-:-:S05]  /*44a0*/  @P1 IMAD.HI.U32 R7, R6, c[0x0][0x330], RZ ;  /* 0x0000cc0006071a27 */ /* 0x000fca00078e00ff */
[----:B------:R-:W-:Y:S02]  /*44b0*/  @P0 SHF.R.U32.HI R6, RZ, c[0x0][0x334], R7 ;  /* 0x0000cd00ff060a19 */ /* 0x000fe40000011607 */
.L_x_248:
[----:B------:R-:W-:Y:S05]  /*44c0*/  BSYNC B0 ;  /* 0x0000000000007941 */ /* 0x000fea0003800000 */
.L_x_246:
[----:B------:R-:W-:-:S05]  /*44d0*/  IMAD R6, R6, c[0x0][0x32c], R11 ;  /* 0x0000cb0006067a24 */ /* 0x000fca00078e020b */
[----:B------:R-:W-:Y:S02]  /*44e0*/  IADD3 R7, R6, c[0x0][0x32c], RZ ;  /* 0x0000cb0006077a10 */ /* 0x000fe40007ffe0ff */
[----:B------:R-:W-:Y:S02]  /*44f0*/  IMNMX R2, R2, R6, !PT ;  /* 0x0000000602027217 */ /* 0x000fe40007800200 */
[----:B------:R-:W-:Y:S02]  /*4500*/  IMNMX R5, R5, R7, PT ;  /* 0x0000000705057217 */ /* 0x000fe40003800200 */
.L_x_245:
        /* <DEDUP_REMOVED lines=51> */
[----:B------:R-:W-:Y:S02]  /*4840*/  PLOP3.LUT P1, PT, PT, PT, UP5, 0x40, 0x0 ;  /* 0x000000000000781c */ /* 0x000fe40003f2e858 */
        /* <DEDUP_REMOVED lines=262> */
[----:B------:R-:W-:Y:S01]  /*58b0*/  UIMAD.WIDE.U32 UR22, UR11, UR4, URZ ;  /* 0x000000040b1672a5 */ /* 0x000fe2000f8e003f */
[----:B------:R4:W5:Y:S01]  /*58c0*/  LDL.LU R163, [R1+0x98] ;  /* 0x0000980001a37983 */ /* 0x0009620000300800 */
        /* <DEDUP_REMOVED lines=76> */
[----:B------:R-:W-:Y:S01]  /*5d90*/  HMMA.16816.F32 R156, R128, R152, R156 ;  /* 0x00000098809c723c */ /* 0x000fe2000000189c */
[----:B------:R-:W-:Y:S01]  /*5da0*/  FADD.FTZ R0, R88, R0 ;  /* 0x0000000058007221 */ /* 0x000fe20000010000 */
[----:B------:R-:W-:Y:S01]  /*5db0*/  @UP6 UMOV UR21, UR23 ;  /* 0x0000001700156c82 */ /* 0x000fe20008000000 */
[----:B------:R-:W-:Y:S01]  /*5dc0*/  LDSM.16.MT88.4 R88, [R240+0x8080] ;  /* 0x00808000f058783b */ /* 0x000fe20000004200 */
[----:B------:R-:W-:-:S03]  /*5dd0*/  IMAD.MOV.U32 R11, RZ, RZ, R64 ;  /* 0x000000ffff0b7224 */ /* 0x000fc600078e0040 */
[----:B------:R4:W5:Y:S01]  /*5de0*/  LDL.LU R160, [R1+0x8c] ;  /* 0x00008c0001a07983 */ /* 0x0009620000300800 */
[C---:B------:R-:W-:Y:S03]  /*5df0*/  HMMA.16816.F32 R144, R128.reuse, R146, R136 ;  /* 0x000000928090723c */ /* 0x040fe60000001888 */
[----:B------:R-:W1:Y:S05]  /*5e00*/  LDSM.16.MT88.4 R136, [R240+0x5080] ;  /* 0x00508000f088783b */ /* 0x000e6a0000004200 */
[----:B------:R-:W-:Y:S01]  /*5e10*/  HMMA.16816.F32 R152, R128, R154, R96 ;  /* 0x0000009a8098723c */ /* 0x000fe20000001860 */
[----:B------:R-:W-:Y:S01]  /*5e20*/  FADD.FTZ R2, R87, R0 ;  /* 0x0000000057027221 */ /* 0x000fe20000010000 */
[----:B------:R4:W5:Y:S05]  /*5e30*/  LDL.LU R135, [R1+0x88] ;  /* 0x0000880001877983 */ /* 0x00096a0000300800 */
[----:B------:R-:W-:Y:S01]  /*5e40*/  IMAD.MOV.U32 R98, RZ, RZ, R33 ;  /* 0x000000ffff627224 */ /* 0x000fe200078e0021 */
[----:B------:R-:W-:-:S02]  /*5e50*/  MOV R97, R34 ;  /* 0x0000002200617202 */ /* 0x000fc40000000f00 */
        /* <DEDUP_REMOVED lines=46> */
[----:B------:R-:W-:Y:S01]  /*6140*/  FADD.FTZ R0, R3, R5 ;  /* 0x0000000503007221 */ /* 0x000fe20000010000 */
[----:B------:R-:W-:-:S02]  /*6150*/  @UP6 USHF.R.U32.HI UR11, URZ, UR5, UR21 ;  /* 0x000000053f0b6299 */ /* 0x000fc40008011615 */
[----:B------:R-:W-:Y:S02]  /*6160*/  UISETP.GE.AND UP6, UPT, UR9, 0x1, UPT ;  /* 0x000000010900788c */ /* 0x000fe4000bfc6270 */
[----:B------:R4:W-:Y:S04]  /*6170*/  STL [R1+0x24], R0 ;  /* 0x0000240001007387 */ /* 0x0009e80000100800 */
[----:B------:R4:W-:Y:S01]  /*6180*/  STL [R1+0x20], R2 ;  /* 0x0000200201007387 */ /* 0x0009e20000100800 */
[----:B------:R-:W-:Y:S01]  /*6190*/  PLOP3.LUT P0, PT, PT, PT, UP6, 0x40, 0x0 ;  /* 0x000000000000781c */ /* 0x000fe20003f0e868 */
[----:B---3--:R-:W-:Y:S01]  /*61a0*/  HMMA.16816.F32 R108, R128, R112, R108 ;  /* 0x00000070806c723c */ /* 0x008fe2000000186c */
[----:B------:R-:W-:-:S03]  /*61b0*/  UIADD3 UR4, UR16, UR11, URZ ;  /* 0x0000000b10047290 */ /* 0x000fc6000fffe03f */
[----:B------:R-:W-:-:S04]  /*61c0*/  ULDC UR11, c[0x0][0x328] ;  /* 0x0000ca00000b7ab9 */ /* 0x000fc80000000800 */
[----:B------:R-:W-:Y:S01]  /*61d0*/  HMMA.16816.F32 R112, R128, R114, R116 ;  /* 0x000000728070723c */ /* 0x000fe20000001874 */
[----:B------:R-:W-:Y:S02]  /*61e0*/  UIADD3 UR17, UR17, -0x2, URZ ;  /* 0xfffffffe11117890 */ /* 0x000fe4000fffe03f */
[----:B------:R-:W-:-:S05]  /*61f0*/  UIADD3 UR11, UR4, UR11, URZ ;  /* 0x0000000b040b7290 */ /* 0x000fca000fffe03f */
        /* <DEDUP_REMOVED lines=18> */
.L_x_250:
[----:B------:R-:W-:Y:S02]  /*6320*/  UISETP.NE.AND UP0, UPT, UR9, 0x1, UPT ;  /* 0x000000010900788c */ /* 0x000fe4000bf05270 */
[----:B------:R-:W-:Y:S02]  /*6330*/  ULDC.64 UR4, c[0x0][0x330] ;  /* 0x0000cc0000047ab9 */ /* 0x000fe40000000a00 */
[----:B------:R-:W-:-:S07]  /*6340*/  UIMAD.WIDE.U32 UR22, UR16, UR4, URZ ;  /* 0x00000004101672a5 */ /* 0x000fce000f8e003f */
[----:B------:R-:W-:Y:S02]  /*6350*/  @UP0 UMOV UR21, UR23 ;  /* 0x0000001700150c82 */ /* 0x000fe40008000000 */
[----:B------:R-:W-:Y:S02]  /*6360*/  @UP0 USHF.R.U32.HI UR16, URZ, UR5, UR21 ;  /* 0x000000053f100299 */ /* 0x000fe40008011615 */
.L_x_251:
[----:B------:R-:W-:Y:S02]  /*6370*/  ULDC UR4, c[0x0][0x32c] ;  /* 0x0000cb0000047ab9 */ /* 0x000fe40000000800 */
[----:B------:R-:W-:-:S04]  /*6380*/  UIMAD UR4, UR16, UR9, UR4 ;  /* 0x00000009100472a4 */ /* 0x000fc8000f8e0204 */
[----:B------:R-:W-:-:S04]  /*6390*/  UISETP.LT.AND UP0, UPT, UR11, UR4, UPT ;  /* 0x000000040b00728c */ /* 0x000fc8000bf01270 */
[----:B------:R-:W-:-:S04]  /*63a0*/  USEL UR11, UR11, UR4, UP0 ;  /* 0x000000040b0b7287 */ /* 0x000fc80008000000 */
.L_x_249:
        /* <DEDUP_REMOVED lines=38> */
.L_x_263:
        /* <DEDUP_REMOVED lines=79> */
.L_x_253:
        /* <DEDUP_REMOVED lines=272> */
.L_x_254:
        /* <DEDUP_REMOVED lines=12> */
[----:B------:R-:W-:Y:S01]  /*7cc0*/  PLOP3.LUT P0, PT, PT, PT, UP0, 0x40, 0x0 ;  /* 0x000000000000781c */ /* 0x000fe20003f0e808 */
[----:B------:R-:W-:Y:S02]  /*7cd0*/  IMAD.U32 R0, RZ, RZ, UR12 ;  /* 0x0000000cff007e24 */ /* 0x000fe4000f8e00ff */
[----:B------:R-:W1:Y:S01]  /*7ce0*/  SHFL.IDX PT, R4, R5, RZ, 0x1c1f ;  /* 0x001c1fff05047589 */ /* 0x000e6200000e0000 */
[----:B---3--:R-:W-:Y:S04]  /*7cf0*/  IADD3 R3, -R24, 0x1, R3 ;  /* 0x0000000118037810 */ /* 0x008fe80007ffe103 */
[----:B------:R-:W-:Y:S04]  /*7d00*/  IADD3 R0, -R0, UR10, R3 ;  /* 0x0000000a00007c10 */ /* 0x000fe8000fffe103 */
[C---:B------:R-:W-:Y:S02]  /*7d10*/  IADD3 R7, R0.reuse, c[0x0][0x328], RZ ;  /* 0x0000ca0000077a10 */ /* 0x040fe40007ffe0ff */
[----:B------:R-:W-:Y:S03]  /*7d20*/  IADD3 R6, R0, UR7, RZ ;  /* 0x0000000700067c10 */ /* 0x000fe6000fffe0ff */
[----:B-1----:R-:W-:Y:S02]  /*7d30*/  IMAD.IADD R3, R7, 0x1, R4 ;  /* 0x0000000107037824 */ /* 0x002fe400078e0204 */
[----:B------:R-:W-:Y:S01]  /*7d40*/  IMAD.IADD R0, R4, 0x1, R6 ;  /* 0x0000000104007824 */ /* 0x000fe200078e0206 */
[----:B------:R-:W-:-:S05]  /*7d50*/  @P0 BRA `(.L_x_255) ;  /* 0x0000019000000947 */ /* 0x000fca0003800000 */
[----:B------:R-:W-:Y:S01]  /*7d60*/  IMAD.U32 R8, RZ, RZ, UR12 ;  /* 0x0000000cff087e24 */ /* 0x000fe2000f8e00ff */
[----:B------:R-:W-:Y:S04]  /*7d70*/  BSSY B0, `(.L_x_256) ;  /* 0x0000012000007945 */ /* 0x000fe80003800000 */
[----:B------:R-:W-:Y:S04]  /*7d80*/  IADD3 R4, -R8, UR10, R4 ;  /* 0x0000000a08047c10 */ /* 0x000fe8000fffe104 */
        /* <DEDUP_REMOVED lines=11> */
.L_x_257:
[----:B------:R-:W-:Y:S04]  /*7e40*/  MOV R8, c[0x0][0x32c] ;  /* 0x0000cb0000087a02 */ /* 0x000fe80000000f00 */
[----:B------:R-:W-:Y:S11]  /*7e50*/  ISETP.NE.AND P0, PT, R8, 0x1, PT ;  /* 0x000000010800780c */ /* 0x000ff60003f05270 */
[----:B------:R-:W-:Y:S02]  /*7e60*/  @!UPT UIADD3 URZ, URZ, URZ, URZ ;  /* 0x0000003f3f3ff290 */ /* 0x000fe4000fffe03f */
[----:B------:R-:W-:Y:S05]  /*7e70*/  @P0 IMAD.HI.U32 R8, R4, c[0x0][0x330], RZ ;  /* 0x0000cc0004080a27 */ /* 0x000fea00078e00ff */
[----:B------:R-:W-:Y:S02]  /*7e80*/  @P0 SHF.R.U32.HI R4, RZ, c[0x0][0x334], R8 ;  /* 0x0000cd00ff040a19 */ /* 0x000fe40000011608 */
.L_x_258:
[----:B------:R-:W-:Y:S05]  /*7e90*/  BSYNC B0 ;  /* 0x0000000000007941 */ /* 0x000fea0003800000 */
.L_x_256:
[----:B------:R-:W-:Y:S05]  /*7ea0*/  IADD3 R8, -R24, UR4, RZ ;  /* 0x0000000418087c10 */ /* 0x000fea000fffe1ff */
[----:B------:R-:W-:Y:S05]  /*7eb0*/  IMAD R4, R4, c[0x0][0x32c], R8 ;  /* 0x0000cb0004047a24 */ /* 0x000fea00078e0208 */
[----:B------:R-:W-:Y:S02]  /*7ec0*/  IMNMX R0, R0, R4, !PT ;  /* 0x0000000400007217 */ /* 0x000fe40007800200 */
[----:B------:R-:W-:Y:S04]  /*7ed0*/  IADD3 R4, R4, c[0x0][0x32c], RZ ;  /* 0x0000cb0004047a10 */ /* 0x000fe80007ffe0ff */
[----:B------:R-:W-:Y:S02]  /*7ee0*/  IMNMX R3, R3, R4, PT ;  /* 0x0000000403037217 */ /* 0x000fe40003800200 */
.L_x_255:
        /* <DEDUP_REMOVED lines=87> */
.L_x_261:
[----:B------:R-:W-:Y:S04]  /*8460*/  MOV R5, c[0x0][0x32c] ;  /* 0x0000cb0000057a02 */ /* 0x000fe80000000f00 */
[----:B------:R-:W-:Y:S11]  /*8470*/  ISETP.NE.AND P0, PT, R5, 0x1, PT ;  /* 0x000000010500780c */ /* 0x000ff60003f05270 */
[----:B------:R-:W-:Y:S02]  /*8480*/  @!UPT UIADD3 URZ, URZ, URZ, URZ ;  /* 0x0000003f3f3ff290 */ /* 0x000fe4000fffe03f */
[----:B------:R-:W-:Y:S05]  /*8490*/  @P0 IMAD.HI.U32 R5, R0, c[0x0][0x330], RZ ;  /* 0x0000cc0000050a27 */ /* 0x000fea00078e00ff */
[----:B------:R-:W-:Y:S02]  /*84a0*/  @P0 SHF.R.U32.HI R0, RZ, c[0x0][0x334], R5 ;  /* 0x0000cd00ff000a19 */ /* 0x000fe40000011605 */
.L_x_262:
[----:B------:R-:W-:Y:S05]  /*84b0*/  BSYNC B0 ;  /* 0x0000000000007941 */ /* 0x000fea0003800000 */
.L_x_260:
[----:B------:R-:W-:Y:S05]  /*84c0*/  IADD3 R5, -R24, UR4, RZ ;  /* 0x0000000418057c10 */ /* 0x000fea000fffe1ff */
[----:B------:R-:W-:Y:S05]  /*84d0*/  IMAD R0, R0, c[0x0][0x32c], R5 ;  /* 0x0000cb0000007a24 */ /* 0x000fea00078e0205 */
[----:B------:R-:W-:Y:S02]  /*84e0*/  IMNMX R3, R3, R0, !PT ;  /* 0x0000000003037217 */ /* 0x000fe40007800200 */
[----:B------:R-:W-:Y:S04]  /*84f0*/  IADD3 R0, R0, c[0x0][0x32c], RZ ;  /* 0x0000cb0000007a10 */ /* 0x000fe80007ffe0ff */
[----:B------:R-:W-:Y:S02]  /*8500*/  IMNMX R4, R4, R0, PT ;  /* 0x0000000004047217 */ /* 0x000fe40003800200 */
.L_x_259:
        /* <DEDUP_REMOVED lines=491> */
.L_x_252:
[----:B------:R-:W2:Y:S01]  /*a3c0*/  S2UR UR9, SR_CTAID.X ;  /* 0x00000000000979c3 */ /* 0x000ea20000002500 */
[----:B------:R-:W-:-:S02]  /*a3d0*/  UISETP.NE.AND UP1, UPT, UR15, URZ, UPT ;  /* 0x0000003f0f00728c */ /* 0x000fc4000bf25270 */
[----:B------:R-:W-:Y:S02]  /*a3e0*/  UISETP.NE.AND UP0, UPT, UR14, URZ, UPT ;  /* 0x0000003f0e00728c */ /* 0x000fe4000bf05270 */
[----:B------:R-:W-:-:S04]  /*a3f0*/  ULDC.64 UR4, c[0x0][0x2c8] ;  /* 0x0000b20000047ab9 */ /* 0x000fc80000000a00 */
[----:B------:R-:W-:Y:S01]  /*a400*/  PLOP3.LUT P0, PT, PT, PT, UP0, 0x40, 0x0 ;  /* 0x000000000000781c */ /* 0x000fe20003f0e808 */
[----:B--2---:R-:W-:-:S04]  /*a410*/  ULEA UR9, UR9, 0x7f, 0x7 ;  /* 0x0000007f09097891 */ /* 0x004fc8000f8e383f */
[----:B------:R-:W-:Y:S02]  /*a420*/  UIMAD.WIDE.U32 UR22, UR9, UR4, URZ ;  /* 0x00000004091672a5 */ /* 0x000fe4000f8e003f */
[----:B------:R-:W-:Y:S02]  /*a430*/  UIADD3 UR4, UR10, 0x1, -UR12 ;  /* 0x000000010a047890 */ /* 0x000fe4000fffe80c */
[----:B------:R-:W-:-:S04]  /*a440*/  @UP1 USHF.R.U32.HI UR9, URZ, UR5, UR23 ;  /* 0x000000053f091299 */ /* 0x000fc80008011617 */
[----:B------:R-:W-:-:S03]  /*a450*/  UIADD3 UR11, UR4, UR9, URZ ;  /* 0x00000009040b7290 */ /* 0x000fc6000fffe03f */
        /* <DEDUP_REMOVED lines=15> */
.L_x_265:
[----:B------:R-:W-:Y:S02]  /*a550*/  ULDC UR4, c[0x0][0x32c] ;  /* 0x0000cb0000047ab9 */ /* 0x000fe40000000800 */
[----:B------:R-:W-:-:S03]  /*a560*/  UISETP.NE.AND UP0, UPT, UR4, 0x1, UPT ;  /* 0x000000010400788c */ /* 0x000fc6000bf05270 */
[----:B------:R-:W-:Y:S02]  /*a570*/  ULDC.64 UR4, c[0x0][0x330] ;  /* 0x0000cc0000047ab9 */ /* 0x000fe40000000a00 */
[----:B------:R-:W-:-:S07]  /*a580*/  UIMAD.WIDE.U32 UR22, UR11, UR4, URZ ;  /* 0x000000040b1672a5 */ /* 0x000fce000f8e003f */
[----:B------:R-:W-:Y:S02]  /*a590*/  @UP0 UMOV UR21, UR23 ;  /* 0x0000001700150c82 */ /* 0x000fe40008000000 */
[----:B------:R-:W-:Y:S02]  /*a5a0*/  @UP0 USHF.R.U32.HI UR11, URZ, UR5, UR21 ;  /* 0x000000053f0b0299 */ /* 0x000fe40008011615 */
.L_x_266:
[----:B------:R-:W-:Y:S02]  /*a5b0*/  ULDC UR4, c[0x0][0x32c] ;  /* 0x0000cb0000047ab9 */ /* 0x000fe40000000800 */
[----:B------:R-:W-:-:S04]  /*a5c0*/  UIMAD UR4, UR11, UR4, URZ ;  /* 0x000000040b0472a4 */ /* 0x000fc8000f8e023f */
[----:B------:R-:W-:-:S04]  /*a5d0*/  UISETP.LT.AND UP0, UPT, UR9, UR4, UPT ;  /* 0x000000040900728c */ /* 0x000fc8000bf01270 */
[----:B------:R-:W-:-:S04]  /*a5e0*/  USEL UR9, UR9, UR4, !UP0 ;  /* 0x0000000409097287 */ /* 0x000fc8000c000000 */
.L_x_264:
        /* <DEDUP_REMOVED lines=37> */
.L_x_270:
        /* <DEDUP_REMOVED lines=82> */
.L_x_268:
        /* <DEDUP_REMOVED lines=266> */
.L_x_269:
        /* <DEDUP_REMOVED lines=422> */
.L_x_267:
        /* <DEDUP_REMOVED lines=44> */
.L_x_281:
        /* <DEDUP_REMOVED lines=338> */
.L_x_272:
[----:B--234-:R-:W2:Y:S01]  /*f040*/  LDL R3, [R1+0x84] ;  /* 0x0000840001037983 */ /* 0x01cea20000100800 */
[----:B------:R-:W-:Y:S02]  /*f050*/  UISETP.NE.AND UP1, UPT, UR15, URZ, UPT ;  /* 0x0000003f0f00728c */ /* 0x000fe4000bf25270 */
[----:B------:R-:W-:Y:S01]  /*f060*/  UIMAD UR4, UR17, -0x30, URZ ;  /* 0xffffffd0110478a4 */ /* 0x000fe2000f8e023f */
[----:B-1----:R-:W3:Y:S01]  /*f070*/  LDL R8, [R1+0x7c] ;  /* 0x00007c0001087983 */ /* 0x002ee20000100800 */
        /* <DEDUP_REMOVED lines=9> */
[----:B------:R-:W-:Y:S01]  /*f110*/  PLOP3.LUT P0, PT, PT, PT, UP0, 0x40, 0x0 ;  /* 0x000000000000781c */ /* 0x000fe20003f0e808 */
[----:B------:R-:W-:Y:S02]  /*f120*/  IMAD.U32 R3, RZ, RZ, UR12 ;  /* 0x0000000cff037e24 */ /* 0x000fe4000f8e00ff */
[----:B------:R-:W1:Y:S01]  /*f130*/  SHFL.IDX PT, R4, R5, RZ, 0x1c1f ;  /* 0x001c1fff05047589 */ /* 0x000e6200000e0000 */
[----:B------:R-:W-:Y:S04]  /*f140*/  IADD3 R0, -R8, 0x1, R0 ;  /* 0x0000000108007810 */ /* 0x000fe80007ffe100 */
[----:B------:R-:W-:Y:S04]  /*f150*/  IADD3 R0, -R3, UR10, R0 ;  /* 0x0000000a03007c10 */ /* 0x000fe8000fffe100 */
[C---:B------:R-:W-:Y:S02]  /*f160*/  IADD3 R7, R0.reuse, c[0x0][0x328], RZ ;  /* 0x0000ca0000077a10 */ /* 0x040fe40007ffe0ff */
[----:B------:R-:W-:Y:S03]  /*f170*/  IADD3 R6, R0, UR7, RZ ;  /* 0x0000000700067c10 */ /* 0x000fe6000fffe0ff */
[--C-:B-1----:R-:W-:Y:S02]  /*f180*/  IMAD.IADD R3, R7, 0x1, R4.reuse ;  /* 0x0000000107037824 */ /* 0x102fe400078e0204 */
        /* <DEDUP_REMOVED lines=16> */
.L_x_275:
[----:B------:R-:W-:Y:S04]  /*f290*/  MOV R8, c[0x0][0x32c] ;  /* 0x0000cb0000087a02 */ /* 0x000fe80000000f00 */
[----:B------:R-:W-:Y:S11]  /*f2a0*/  ISETP.NE.AND P0, PT, R8, 0x1, PT ;  /* 0x000000010800780c */ /* 0x000ff60003f05270 */
[----:B------:R-:W-:Y:S02]  /*f2b0*/  @!UPT UIADD3 URZ, URZ, URZ, URZ ;  /* 0x0000003f3f3ff290 */ /* 0x000fe4000fffe03f */
[----:B------:R-:W-:Y:S05]  /*f2c0*/  @P0 IMAD.HI.U32 R8, R4, c[0x0][0x330], RZ ;  /* 0x0000cc0004080a27 */ /* 0x000fea00078e00ff */
[----:B------:R-:W-:Y:S02]  /*f2d0*/  @P0 SHF.R.U32.HI R4, RZ, c[0x0][0x334], R8 ;  /* 0x0000cd00ff040a19 */ /* 0x000fe40000011608 */
.L_x_276:
[----:B------:R-:W-:Y:S05]  /*f2e0*/  BSYNC B0 ;  /* 0x0000000000007941 */ /* 0x000fea0003800000 */
.L_x_274:
[----:B------:R-:W-:Y:S05]  /*f2f0*/  IMAD R4, R4, c[0x0][0x32c], R10 ;  /* 0x0000cb0004047a24 */ /* 0x000fea00078e020a */
[----:B------:R-:W-:Y:S02]  /*f300*/  IMNMX R0, R0, R4, !PT ;  /* 0x0000000400007217 */ /* 0x000fe40007800200 */
[----:B------:R-:W-:Y:S04]  /*f310*/  IADD3 R4, R4, c[0x0][0x32c], RZ ;  /* 0x0000cb0004047a10 */ /* 0x000fe80007ffe0ff */
[----:B------:R-:W-:Y:S02]  /*f320*/  IMNMX R3, R3, R4, PT ;  /* 0x0000000403037217 */ /* 0x000fe40003800200 */
.L_x_273:
        /* <DEDUP_REMOVED lines=87> */
.L_x_279:
[----:B------:R-:W-:Y:S04]  /*f8a0*/  MOV R5, c[0x0][0x32c] ;  /* 0x0000cb0000057a02 */ /* 0x000fe80000000f00 */
[----:B------:R-:W-:Y:S11]  /*f8b0*/  ISETP.NE.AND P0, PT, R5, 0x1, PT ;  /* 0x000000010500780c */ /* 0x000ff60003f05270 */
[----:B------:R-:W-:Y:S02]  /*f8c0*/  @!UPT UIADD3 URZ, URZ, URZ, URZ ;  /* 0x0000003f3f3ff290 */ /* 0x000fe4000fffe03f */
[----:B------:R-:W-:Y:S05]  /*f8d0*/  @P0 IMAD.HI.U32 R5, R0, c[0x0][0x330], RZ ;  /* 0x0000cc0000050a27 */ /* 0x000fea00078e00ff */
[----:B------:R-:W-:Y:S02]  /*f8e0*/  @P0 SHF.R.U32.HI R0, RZ, c[0x0][0x334], R5 ;  /* 0x0000cd00ff000a19 */ /* 0x000fe40000011605 */
.L_x_280:
[----:B------:R-:W-:Y:S05]  /*f8f0*/  BSYNC B0 ;  /* 0x0000000000007941 */ /* 0x000fea0003800000 */
.L_x_278:
[----:B------:R-:W-:Y:S05]  /*f900*/  IMAD R0, R0, c[0x0][0x32c], R10 ;  /* 0x0000cb0000007a24 */ /* 0x000fea00078e020a */
[----:B------:R-:W-:Y:S02]  /*f910*/  IMNMX R3, R3, R0, !PT ;  /* 0x0000000003037217 */ /* 0x000fe40007800200 */
[----:B------:R-:W-:Y:S04]  /*f920*/  IADD3 R0, R0, c[0x0][0x32c], RZ ;  /* 0x0000cb0000007a10 */ /* 0x000fe80007ffe0ff */
[----:B------:R-:W-:Y:S02]  /*f930*/  IMNMX R4, R4, R0, PT ;  /* 0x0000000004047217 */ /* 0x000fe40003800200 */
.L_x_277:
        /* <DEDUP_REMOVED lines=491> */
.L_x_271:
[----:B------:R-:W2:Y:S04]  /*117f0*/  LDL.LU R5, [R1+0x20] ;  /* 0x0000200001057983 */ /* 0x000ea80000300800 */
[----:B-1----:R-:W3:Y:S01]  /*11800*/  LDL.LU R4, [R1+0x24] ;  /* 0x0000240001047983 */ /* 0x002ee20000300800 */
[----:B------:R-:W-:-:S02]  /*11810*/  MOV R2, RZ ;  /* 0x000000ff00027202 */ /* 0x000fc40000000f00 */
[----:B------:R-:W-:Y:S01]  /*11820*/  PLOP3.LUT P2, PT, PT, PT, PT, 0x8, 0x0 ;  /* 0x000000000000781c */ /* 0x000fe20003f4e170 */
        /* <DEDUP_REMOVED lines=41> */
[C---:B------:R-:W-:Y:S01]  /*11ac0*/  FMUL.FTZ R16, R2.reuse, R53 ;  /* 0x0000003502107220 */ /* 0x040fe20000410000 */
[----:B------:R-:W-:Y:S01]  /*11ad0*/  MOV R53, 0xff800000 ;  /* 0xff80000000357802 */ /* 0x000fe20000000f00 */
[C---:B------:R-:W-:Y:S01]  /*11ae0*/  FMUL.FTZ R26, R2.reuse, R56 ;  /* 0x00000038021a7220 */ /* 0x040fe20000410000 */
[----:B------:R-:W-:Y:S01]  /*11af0*/  MOV R56, 0xff800000 ;  /* 0xff80000000387802 */ /* 0x000fe20000000f00 */
        /* <DEDUP_REMOVED lines=108> */
.L_x_239:
[----:B------:R-:W-:Y:S05]  /*121c0*/  @P2 BRA `(.L_x_282) ;  /* 0x00001c0000002947 */ /* 0x000fea0003800000 */
[----:B------:R-:W1:Y:S01]  /*121d0*/  S2R R65, SR_TID.X ;  /* 0x0000000000417919 */ /* 0x000e620000002100 */
[----:B------:R-:W-:Y:S01]  /*121e0*/  F2FP.PACK_AB R50, R51, R50 ;  /* 0x000000323332723e */ /* 0x000fe200000000ff */
[----:B------:R-:W-:Y:S01]  /*121f0*/  ULDC.64 UR4, c[0x0][0x500] ;  /* 0x0001400000047ab9 */ /* 0x000fe20000000a00 */
[----:B------:R-:W-:Y:S01]  /*12200*/  F2FP.PACK_AB R46, R47, R46 ;  /* 0x0000002e2f2e723e */ /* 0x000fe200000000ff */
[----:B------:R-:W-:Y:S01]  /*12210*/  UISETP.NE.U32.AND UP0, UPT, URZ, UR4, UPT ;  /* 0x000000043f00728c */ /* 0x000fe2000bf05070 */
[----:B------:R-:W-:Y:S01]  /*12220*/  F2FP.PACK_AB R39, R39, R38 ;  /* 0x000000262727723e */ /* 0x000fe200000000ff */
[----:B------:R-:W-:Y:S01]  /*12230*/  UMOV UR6, 0x4 ;  /* 0x0000000400067882 */ /* 0x000fe20000000000 */
[----:B------:R-:W-:Y:S01]  /*12240*/  F2FP.PACK_AB R38, R12, R22 ;  /* 0x000000160c26723e */ /* 0x000fe200000000ff */
[----:B------:R-:W-:Y:S01]  /*12250*/  UISETP.NE.AND.EX UP0, UPT, URZ, UR5, UPT, UP0 ;  /* 0x000000053f00728c */ /* 0x000fe2000bf05300 */
[----:B------:R-:W-:Y:S02]  /*12260*/  F2FP.PACK_AB R42, R43, R42 ;  /* 0x0000002a2b2a723e */ /* 0x000fe400000000ff */
[----:B------:R-:W-:Y:S01]  /*12270*/  F2FP.PACK_AB R8, R8, R156 ;  /* 0x0000009c0808723e */ /* 0x000fe200000000ff */
[----:B------:R-:W-:Y:S01]  /*12280*/  ULDC.64 UR4, c[0x0][0x500] ;  /* 0x0001400000047ab9 */ /* 0x000fe20000000a00 */
[----:B------:R-:W-:Y:S01]  /*12290*/  F2FP.PACK_AB R159, R159, R158 ;  /* 0x0000009e9f9f723e */ /* 0x000fe200000000ff */
[----:B------:R-:W-:Y:S01]  /*122a0*/  UIMAD.WIDE UR4, UR13, UR6, UR4 ;  /* 0x000000060d0472a5 */ /* 0x000fe2000f8e0204 */
[----:B------:R-:W-:-:S02]  /*122b0*/  F2FP.PACK_AB R6, R153, R152 ;  /* 0x000000989906723e */ /* 0x000fc400000000ff */
[----:B------:R-:W-:Y:S02]  /*122c0*/  F2FP.PACK_AB R154, R155, R154 ;  /* 0x0000009a9b9a723e */ /* 0x000fe400000000ff */
[----:B------:R-:W-:Y:S02]  /*122d0*/  F2FP.PACK_AB R5, R149, R148 ;  /* 0x000000949505723e */ /* 0x000fe400000000ff */
[----:B------:R-:W-:Y:S02]  /*122e0*/  F2FP.PACK_AB R150, R151, R150 ;  /* 0x000000969796723e */ /* 0x000fe400000000ff */
[----:B------:R-:W-:Y:S02]  /*122f0*/  F2FP.PACK_AB R7, R7, R144 ;  /* 0x000000900707723e */ /* 0x000fe400000000ff */
[----:B-1----:R-:W-:Y:S02]  /*12300*/  SHF.R.S32.HI R51, RZ, 0x1f, R65 ;  /* 0x0000001fff337819 */ /* 0x002fe40000011441 */
[----:B------:R-:W-:-:S02]  /*12310*/  F2FP.PACK_AB R146, R147, R146 ;  /* 0x000000929392723e */ /* 0x000fc400000000ff */
[CC--:B------:R-:W-:Y:S02]  /*12320*/  LEA.HI R2, R51.reuse, R65.reuse, RZ, 0x2 ;  /* 0x0000004133027211 */ /* 0x0c0fe400078f10ff */
[----:B------:R-:W-:Y:S02]  /*12330*/  LEA.HI R47, R51, R65, RZ, 0x5 ;  /* 0x00000041332f7211 */ /* 0x000fe400078f28ff */
[--C-:B------:R-:W-:Y:S02]  /*12340*/  SHF.R.S32.HI R4, RZ, 0x2, R2.reuse ;  /* 0x00000002ff047819 */ /* 0x100fe40000011402 */
[----:B------:R-:W-:Y:S02]  /*12350*/  SHF.R.S32.HI R0, RZ, 0x1f, R2 ;  /* 0x0000001fff007819 */ /* 0x000fe40000011402 */
[----:B------:R-:W-:Y:S02]  /*12360*/  SHF.R.S32.HI R43, RZ, 0x5, R47 ;  /* 0x00000005ff2b7819 */ /* 0x000fe4000001142f */
[----:B------:R-:W-:-:S02]  /*12370*/  LEA.HI R0, R0, R4, RZ, 0x3 ;  /* 0x0000000400007211 */ /* 0x000fc400078f18ff */
[----:B------:R-:W-:Y:S02]  /*12380*/  F2FP.PACK_AB R52, R141, R140 ;  /* 0x0000008c8d34723e */ /* 0x000fe400000000ff */
[----:B------:R-:W-:Y:S02]  /*12390*/  LOP3.LUT R0, R0, 0xfffffff8, RZ, 0xc0, !PT ;  /* 0xfffffff800007812 */ /* 0x000fe400078ec0ff */
        /* <DEDUP_REMOVED lines=46> */
[----:B------:R3:W-:Y:S01]  /*12680*/  STS [R3+0x80], R5 ;  /* 0x0000800503007388 */ /* 0x0007e20000000800 */
        /* <DEDUP_REMOVED lines=10> */
[----:B--2---:R-:W-:Y:S01]  /*12730*/  SEL R6, R8, 0xffffffc0, !P2 ;  /* 0xffffffc008067807 */ /* 0x004fe20005000000 */
[----:B------:R-:W-:Y:S01]  /*12740*/  IMAD.IADD R8, R4, 0x1, R2 ;  /* 0x0000000104087824 */ /* 0x000fe200078e0202 */
[----:B------:R-:W-:Y:S02]  /*12750*/  F2FP.PACK_AB R94, R95, R94 ;  /* 0x0000005e5f5e723e */ /* 0x000fe400000000ff */
[----:B------:R-:W-:Y:S01]  /*12760*/  F2FP.PACK_AB R24, R97, R96 ;  /* 0x000000606118723e */ /* 0x000fe200000000ff */
[----:B------:R-:W-:Y:S01]  /*12770*/  IMAD.IADD R4, R6, 0x1, R3 ;  /* 0x0000000106047824 */ /* 0x000fe200078e0203 */
[----:B------:R1:W-:Y:S01]  /*12780*/  STS [R8], R7 ;  /* 0x0000000708007388 */ /* 0x0003e20000000800 */
[----:B---3--:R-:W-:Y:S01]  /*12790*/  IMAD.IADD R5, R0, 0x1, R6 ;  /* 0x0000000100057824 */ /* 0x008fe200078e0206 */
        /* <DEDUP_REMOVED lines=22> */
[----:B------:R-:W-:Y:S02]  /*12900*/  F2FP.PACK_AB R14, R129, R128 ;  /* 0x00000080810e723e */ /* 0x000fe400000000ff */
[----:B------:R-:W-:Y:S01]  /*12910*/  F2FP.PACK_AB R10, R10, R130 ;  /* 0x000000820a0a723e */ /* 0x000fe200000000ff */
[----:B------:R-:W-:Y:S01]  /*12920*/  STS [R4+0x80], R48 ;  /* 0x0000803004007388 */ /* 0x000fe20000000800 */
[----:B------:R-:W-:-:S03]  /*12930*/  PLOP3.LUT P0, PT, PT, PT, UP0, 0x80, 0x0 ;  /* 0x000000000000781c */ /* 0x000fc60003f0f008 */
        /* <DEDUP_REMOVED lines=47> */
[----:B------:R2:W-:Y:S04]  /*12c30*/  STS [R4+0xc080], R9 ;  /* 0x00c0800904007388 */ /* 0x0005e80000000800 */
[----:B------:R3:W-:Y:S01]  /*12c40*/  STS [R4+0xc480], R15 ;  /* 0x00c4800f04007388 */ /* 0x0007e20000000800 */
[----:B-1----:R-:W-:-:S03]  /*12c50*/  IMAD.U32 R8, RZ, RZ, UR4 ;  /* 0x00000004ff087e24 */ /* 0x002fc6000f8e00ff */
[----:B------:R3:W-:Y:S04]  /*12c60*/  STS [R6+0xc000], R14 ;  /* 0x00c0000e06007388 */ /* 0x0007e80000000800 */
[----:B------:R3:W-:Y:S01]  /*12c70*/  STS [R6+0xc400], R10 ;  /* 0x00c4000a06007388 */ /* 0x0007e20000000800 */
[----:B--2---:R-:W-:-:S03]  /*12c80*/  IMAD.U32 R9, RZ, RZ, UR5 ;  /* 0x00000005ff097e24 */ /* 0x004fc6000f8e00ff */
[----:B------:R-:W-:Y:S06]  /*12c90*/  BAR.SYNC.DEFER_BLOCKING 0x1, 0x100 ;  /* 0x0044000000007b1d */ /* 0x000fec0000010000 */
[----:B------:R-:W-:Y:S02]  /*12ca0*/  ULDC.64 UR4, c[0x0][0x508] ;  /* 0x0001420000047ab9 */ /* 0x000fe40000000a00 */
[----:B------:R-:W-:Y:S01]  /*12cb0*/  UISETP.NE.U32.AND UP1, UPT, URZ, UR4, UPT ;  /* 0x000000043f00728c */ /* 0x000fe2000bf25070 */
[----:B------:R-:W2:Y:S03]  /*12cc0*/  @P0 LDG.E R0, [R8.64] ;  /* 0x0000001208000981 */ /* 0x000ea6000c1e1900 */
[----:B------:R-:W-:Y:S01]  /*12cd0*/  UISETP.NE.AND.EX UP1, UPT, URZ, UR5, UPT, UP1 ;  /* 0x000000053f00728c */ /* 0x000fe2000bf25310 */
[----:B------:R-:W-:-:S02]  /*12ce0*/  IMAD.MOV.U32 R16, RZ, RZ, c[0x0][0x388] ;  /* 0x0000e200ff107624 */ /* 0x000fc400078e00ff */
[----:B------:R-:W-:-:S03]  /*12cf0*/  ULDC.64 UR4, c[0x0][0x508] ;  /* 0x0001420000047ab9 */ /* 0x000fc60000000a00 */
[----:B------:R-:W-:-:S05]  /*12d00*/  PLOP3.LUT P1, PT, PT, PT, UP1, 0x80, 0x0 ;  /* 0x000000000000781c */ /* 0x000fca0003f2f018 */
[----:B------:R-:W-:-:S06]  /*12d10*/  @UP1 UIMAD.WIDE UR4, UR13, UR6, UR4 ;  /* 0x000000060d0412a5 */ /* 0x000fcc000f8e0204 */
[----:B------:R-:W-:Y:S02]  /*12d20*/  IMAD.U32 R2, RZ, RZ, UR4 ;  /* 0x00000004ff027e24 */ /* 0x000fe4000f8e00ff */
[----:B------:R-:W-:-:S05]  /*12d30*/  IMAD.U32 R3, RZ, RZ, UR5 ;  /* 0x00000005ff037e24 */ /* 0x000fca000f8e00ff */
[----:B------:R3:W5:Y:S01]  /*12d40*/  @P1 LDG.E R16, [R2.64] ;  /* 0x0000001202101981 */ /* 0x000762000c1e1900 */
[----:B------:R-:W-:Y:S02]  /*12d50*/  UMOV UR16, URZ ;  /* 0x0000003f00107c82 */ /* 0x000fe40008000000 */
[----:B------:R-:W-:Y:S01]  /*12d60*/  UMOV UR17, URZ ;  /* 0x0000003f00117c82 */ /* 0x000fe20008000000 */
[----:B--2---:R-:W1:Y:S02]  /*12d70*/  @P0 R2UR UR5, R0 ;  /* 0x00000000000503c2 */ /* 0x004e6400000e0000 */
[----:B-1----:R-:W-:Y:S02]  /*12d80*/  @UP0 USHF.R.S32.HI UR4, URZ, 0x1f, UR5 ;  /* 0x0000001f3f040899 */ /* 0x002fe40008011405 */
[----:B------:R-:W-:-:S05]  /*12d90*/  @UP0 UMOV UR16, UR5 ;  /* 0x0000000500100c82 */ /* 0x000fca0008000000 */
[----:B------:R-:W-:Y:S01]  /*12da0*/  @UP0 UMOV UR17, UR4 ;  /* 0x0000000400110c82 */ /* 0x000fe20008000000 */
[----:B------:R-:W-:Y:S05]  /*12db0*/  @P1 BRA `(.L_x_283) ;  /* 0x0000004000001947 */ /* 0x000fea0003800000 */
[----:B---3--:R-:W-:Y:S05]  /*12dc0*/  @!P0 BRA `(.L_x_283) ;  /* 0x0000003000008947 */ /* 0x008fea0003800000 */
[----:B------:R-:W2:Y:S04]  /*12dd0*/  LDG.E R0, [R8.64] ;  /* 0x0000001208007981 */ /* 0x000ea8000c1e1900 */
[----:B------:R-:W2:Y:S02]  /*12de0*/  LDG.E R2, [R8.64+0x4] ;  /* 0x0000041208027981 */ /* 0x000ea4000c1e1900 */
[----:B--2--5:R-:W-:Y:S02]  /*12df0*/  IADD3 R16, -R0, R2, RZ ;  /* 0x0000000200107210 */ /* 0x024fe40007ffe1ff */
.L_x_283:
[----:B---3--:R-:W-:Y:S01]  /*12e00*/  SHF.R.S32.HI R0, RZ, 0x1f, R43 ;  /* 0x0000001fff007819 */ /* 0x008fe2000001142b */
[----:B------:R-:W-:Y:S01]  /*12e10*/  IMAD.MOV.U32 R2, RZ, RZ, c[0x0][0x4e8] ;  /* 0x00013a00ff027624 */ /* 0x000fe200078e00ff */
[----:B------:R-:W-:Y:S01]  /*12e20*/  LOP3.LUT R3, R47, 0xffffffe0, RZ, 0xc0, !PT ;  /* 0xffffffe02f037812 */ /* 0x000fe200078ec0ff */
[----:B------:R-:W1:Y:S01]  /*12e30*/  S2R R28, SR_CTAID.X ;  /* 0x00000000001c7919 */ /* 0x000e620000002500 */
[----:B------:R-:W-:Y:S01]  /*12e40*/  LEA.HI R0, R0, R43, RZ, 0x3 ;  /* 0x0000002b00007211 */ /* 0x000fe200078f18ff */
[----:B------:R-:W2:Y:S01]  /*12e50*/  S2UR UR9, SR_CTAID.Y ;  /* 0x00000000000979c3 */ /* 0x000ea20000002600 */
[----:B------:R-:W-:Y:S01]  /*12e60*/  ISETP.NE.AND P1, PT, R2, 0x1, PT ;  /* 0x000000010200780c */ /* 0x000fe20003f25270 */
[----:B------:R-:W-:Y:S01]  /*12e70*/  IMAD.IADD R3, R65, 0x1, -R3 ;  /* 0x0000000141037824 */ /* 0x000fe200078e0a03 */
[----:B------:R-:W-:Y:S01]  /*12e80*/  LOP3.LUT R0, R0, 0xffffff8, RZ, 0xc0, !PT ;  /* 0x0ffffff800007812 */ /* 0x000fe200078ec0ff */
[----:B------:R-:W-:Y:S01]  /*12e90*/  ULDC.64 UR4, c[0x0][0x3a0] ;  /* 0x0000e80000047ab9 */ /* 0x000fe20000000a00 */
[----:B------:R-:W-:Y:S01]  /*12ea0*/  LEA.HI R6, R51, R65, RZ, 0x3 ;  /* 0x0000004133067211 */ /* 0x000fe200078f18ff */
[----:B------:R-:W-:Y:S01]  /*12eb0*/  ULDC.64 UR6, c[0x0][0x490] ;  /* 0x0001240000067ab9 */ /* 0x000fe20000000a00 */
[----:B------:R-:W-:Y:S01]  /*12ec0*/  SHF.R.S32.HI R2, RZ, 0x1f, R3 ;  /* 0x0000001fff027819 */ /* 0x000fe20000011403 */
[----:B------:R-:W-:Y:S01]  /*12ed0*/  IMAD.IADD R4, R43, 0x1, -R0 ;  /* 0x000000012b047824 */ /* 0x000fe200078e0a00 */
[----:B------:R-:W-:Y:S01]  /*12ee0*/  LEA.HI R0, R22, R22, RZ, 0x1 ;  /* 0x0000001616007211 */ /* 0x000fe200078f08ff */
[----:B------:R-:W-:Y:S01]  /*12ef0*/  UIMAD.WIDE.U32 UR10, UR16, UR4, URZ ;  /* 0x00000004100a72a5 */ /* 0x000fe2000f8e003f */
[----:B------:R-:W-:Y:S01]  /*12f00*/  LEA.HI R2, R2, R3, RZ, 0x2 ;  /* 0x0000000302027211 */ /* 0x000fe200078f10ff */
[----:B------:R-:W-:Y:S01]  /*12f10*/  UIMAD UR12, UR17, UR4, URZ ;  /* 0x00000004110c72a4 */ /* 0x000fe2000f8e023f */
[----:B------:R-:W-:Y:S01]  /*12f20*/  LOP3.LUT R0, R0, 0x1ffffffe, RZ, 0xc0, !PT ;  /* 0x1ffffffe00007812 */ /* 0x000fe200078ec0ff */
[----:B------:R-:W-:Y:S01]  /*12f30*/  USHF.R.S32.HI UR4, URZ, 0x1f, UR13 ;  /* 0x0000001f3f047899 */ /* 0x000fe2000801140d */
[----:B------:R-:W-:Y:S01]  /*12f40*/  SHF.R.S32.HI R2, RZ, 0x2, R2 ;  /* 0x00000002ff027819 */ /* 0x000fe20000011402 */
[----:B------:R-:W-:Y:S01]  /*12f50*/  UMOV UR20, UR16 ;  /* 0x0000001000147c82 */ /* 0x000fe20008000000 */
[----:B------:R-:W-:Y:S01]  /*12f60*/  LOP3.LUT P2, RZ, R3, 0x3, RZ, 0xc0, !PT ;  /* 0x0000000303ff7812 */ /* 0x000fe2000784c0ff */
[----:B------:R-:W-:Y:S01]  /*12f70*/  IMAD.IADD R0, R22, 0x1, -R0 ;  /* 0x0000000116007824 */ /* 0x000fe200078e0a00 */
[----:B------:R-:W-:Y:S01]  /*12f80*/  UMOV UR21, UR17 ;  /* 0x0000001100157c82 */ /* 0x000fe20008000000 */
[----:B------:R-:W-:Y:S01]  /*12f90*/  IMAD R15, R4, 0x10, R2 ;  /* 0x00000010040f7824 */ /* 0x000fe200078e0202 */
[----:B------:R-:W-:Y:S01]  /*12fa0*/  USEL UR15, UR13, URZ, !UP0 ;  /* 0x0000003f0d0f7287 */ /* 0x000fe2000c000000 */
[----:B------:R-:W-:Y:S01]  /*12fb0*/  LOP3.LUT R4, R6, 0xfffffff8, RZ, 0xc0, !PT ;  /* 0xfffffff806047812 */ /* 0x000fe200078ec0ff */
[----:B------:R-:W-:Y:S01]  /*12fc0*/  USEL UR13, UR4, URZ, !UP0 ;  /* 0x0000003f040d7287 */ /* 0x000fe2000c000000 */
[----:B------:R-:W-:Y:S01]  /*12fd0*/  IMAD R0, R0, 0x8, R15 ;  /* 0x0000000800007824 */ /* 0x000fe200078e020f */
[----:B--2---:R-:W-:Y:S01]  /*12fe0*/  USHF.R.S32.HI UR8, URZ, 0x1f, UR9 ;  /* 0x0000001f3f087899 */ /* 0x004fe20008011409 */
[----:B------:R-:W-:Y:S01]  /*12ff0*/  SHF.R.S32.HI R14, RZ, 0x3, R6 ;  /* 0x00000003ff0e7819 */ /* 0x000fe20000011406 */
[----:B------:R-:W-:Y:S01]  /*13000*/  UIMAD.WIDE.U32 UR20, UR9, UR6, UR20 ;  /* 0x00000006091472a5 */ /* 0x000fe2000f8e0014 */
[----:B------:R-:W-:Y:S01]  /*13010*/  IMAD.IADD R7, R65, 0x1, -R4 ;  /* 0x0000000141077824 */ /* 0x000fe200078e0a04 */
[----:B-1----:R-:W-:Y:S01]  /*13020*/  LEA R0, R28, R0, 0x7 ;  /* 0x000000001c007211 */ /* 0x002fe200078e38ff */
[----:B------:R-:W-:Y:S01]  /*13030*/  UIMAD UR14, UR8, UR6, URZ ;  /* 0x00000006080e72a4 */ /* 0x000fe2000f8e023f */
[----:B-----5:R-:W-:Y:S01]  /*13040*/  IMAD R29, R16, c[0x0][0x4e8], RZ ;  /* 0x00013a00101d7a24 */ /* 0x020fe200078e02ff */
[----:B------:R-:W-:Y:S01]  /*13050*/  UIMAD UR12, UR16, UR5, UR12 ;  /* 0x00000005100c72a4 */ /* 0x000fe2000f8e020c */
[----:B------:R-:W-:Y:S01]  /*13060*/  LEA R6, R7, R14, 0x5 ;  /* 0x0000000e07067211 */ /* 0x000fe200078e28ff */
[----:B------:R-:W-:Y:S01]  /*13070*/  @P1 IMAD.HI.U32 R3, R0, c[0x0][0x4ec], RZ ;  /* 0x00013b0000031a27 */ /* 0x000fe200078e00ff */
[----:B------:R-:W-:Y:S01]  /*13080*/  UIMAD UR14, UR9, UR7, UR14 ;  /* 0x00000007090e72a4 */ /* 0x000fe2000f8e020e */
[----:B------:R-:W-:Y:S01]  /*13090*/  LEA.HI R18, R51, R65, RZ, 0x6 ;  /* 0x0000004133127211 */ /* 0x000fe200078f30ff */
[----:B------:R-:W-:Y:S01]  /*130a0*/  ULDC.64 UR4, c[0x0][0x3e8] ;  /* 0x0000fa0000047ab9 */ /* 0x000fe20000000a00 */
[----:B------:R-:W-:Y:S01]  /*130b0*/  IMAD.MOV.U32 R2, RZ, RZ, R0 ;  /* 0x000000ffff027224 */ /* 0x000fe200078e0000 */
[----:B------:R-:W-:Y:S01]  /*130c0*/  @P1 SHF.R.U32.HI R2, RZ, c[0x0][0x4f0], R3 ;  /* 0x00013c00ff021a19 */ /* 0x000fe20000011603 */
[----:B------:R-:W-:Y:S01]  /*130d0*/  ULDC.64 UR6, c[0x0][0x498] ;  /* 0x0001260000067ab9 */ /* 0x000fe20000000a00 */
[----:B------:R-:W-:Y:S01]  /*130e0*/  IMAD R6, R28, 0x80, R6 ;  /* 0x000000801c067824 */ /* 0x000fe200078e0206 */
[----:B------:R-:W-:Y:S01]  /*130f0*/  UIMAD UR16, UR13, UR6, URZ ;  /* 0x000000060d1072a4 */ /* 0x000fe2000f8e023f */
[--C-:B------:R-:W-:Y:S01]  /*13100*/  SHF.R.S32.HI R5, RZ, 0x1f, R2.reuse ;  /* 0x0000001fff057819 */ /* 0x100fe20000011402 */
[----:B------:R-:W-:Y:S01]  /*13110*/  UIADD3 UR21, UR21, UR14, URZ ;  /* 0x0000000e15157290 */ /* 0x000fe2000fffe03f */
[----:B------:R-:W-:Y:S01]  /*13120*/  IMAD.MOV R3, RZ, RZ, -R2 ;  /* 0x000000ffff037224 */ /* 0x000fe200078e0a02 */
[----:B------:R-:W-:Y:S01]  /*13130*/  UIMAD UR7, UR15, UR7, UR16 ;  /* 0x000000070f0772a4 */ /* 0x000fe2000f8e0210 */
[----:B------:R-:W-:Y:S01]  /*13140*/  @P1 IMAD.HI.U32 R10, R6, c[0x0][0x4ec], RZ ;  /* 0x00013b00060a1a27 */ /* 0x000fe200078e00ff */
[----:B------:R-:W-:Y:S01]  /*13150*/  UIMAD.WIDE.U32 UR20, UR15, UR6, UR20 ;  /* 0x000000060f1472a5 */ /* 0x000fe2000f8e0014 */
[----:B------:R-:W-:Y:S01]  /*13160*/  BSSY B0, `(.L_x_284) ;  /* 0x0000069000007945 */ /* 0x000fe20003800000 */
[----:B------:R-:W-:Y:S01]  /*13170*/  UIMAD UR8, UR8, UR4, URZ ;  /* 0x00000004080872a4 */ /* 0x000fe2000f8e023f */
[----:B------:R-:W-:Y:S01]  /*13180*/  IMAD R0, R3, c[0x0][0x4e8], R0 ;  /* 0x00013a0003007a24 */ /* 0x000fe200078e0200 */
[----:B------:R-:W-:Y:S01]  /*13190*/  UIADD3 UR11, UR11, UR12, URZ ;  /* 0x0000000c0b0b7290 */ /* 0x000fe2000fffe03f */
[----:B------:R-:W-:Y:S01]  /*131a0*/  IMAD.U32 R3, RZ, RZ, UR7 ;  /* 0x00000007ff037e24 */ /* 0x000fe2000f8e00ff */
[----:B------:R-:W-:Y:S01]  /*131b0*/  IADD3 R2, P0, R2, UR20, RZ ;  /* 0x0000001402027c10 */ /* 0x000fe2000ff1e0ff */
[----:B------:R-:W-:Y:S01]  /*131c0*/  UIMAD UR5, UR9, UR5, UR8 ;  /* 0x00000005090572a4 */ /* 0x000fe2000f8e0208 */
[----:B------:R-:W-:Y:S01]  /*131d0*/  SHF.R.S32.HI R4, RZ, 0x1f, R0 ;  /* 0x0000001fff047819 */ /* 0x000fe20000011400 */
[----:B------:R-:W-:Y:S01]  /*131e0*/  UIMAD.WIDE.U32 UR10, UR9, UR4, UR10 ;  /* 0x00000004090a72a5 */ /* 0x000fe2000f8e000a */
[----:B------:R-:W-:Y:S01]  /*131f0*/  IADD3.X R3, R5, UR21, R3, P0, !PT ;  /* 0x0000001505037c10 */ /* 0x000fe200087fe403 */
[----:B------:R-:W-:Y:S01]  /*13200*/  IMAD.SHL.U32 R5, R14, 0x40, RZ ;  /* 0x000000400e057824 */ /* 0x000fe200078e00ff */
[----:B------:R-:W-:Y:S01]  /*13210*/  ULDC.64 UR6, c[0x0][0x3f0] ;  /* 0x0000fc0000067ab9 */ /* 0x000fe20000000a00 */
[----:B------:R-:W-:Y:S01]  /*13220*/  IMAD R4, R4, c[0x0][0x488], RZ ;  /* 0x0001220004047a24 */ /* 0x000fe200078e02ff */
[----:B------:R-:W-:Y:S01]  /*13230*/  UIMAD UR13, UR13, UR6, URZ ;  /* 0x000000060d0d72a4 */ /* 0x000fe2000f8e023f */
[----:B------:R-:W-:Y:S01]  /*13240*/  IMAD.WIDE.U32 R2, R0, c[0x0][0x488], R2 ;  /* 0x0001220000027a25 */ /* 0x000fe200078e0002 */
[----:B------:R-:W-:Y:S01]  /*13250*/  LOP3.LUT R5, R5, 0x1c0, RZ, 0xc0, !PT ;  /* 0x000001c005057812 */ /* 0x000fe200078ec0ff */
[----:B------:R-:W-:-:S02]  /*13260*/  UIADD3 UR11, UR11, UR5, URZ ;  /* 0x000000050b0b7290 */ /* 0x000fc4000fffe03f */
[----:B------:R-:W-:Y:S01]  /*13270*/  IMAD R9, R0, c[0x0][0x48c], R4 ;  /* 0x0001230000097a24 */ /* 0x000fe200078e0204 */
[----:B------:R-:W-:Y:S01]  /*13280*/  SHF.R.U32.HI R8, RZ, 0x3, R5 ;  /* 0x00000003ff087819 */ /* 0x000fe20000011605 */
[----:B------:R-:W-:Y:S01]  /*13290*/  IMAD.SHL.U32 R0, R7, 0x8, RZ ;  /* 0x0000000807007824 */ /* 0x000fe200078e00ff */
[C---:B------:R-:W-:Y:S01]  /*132a0*/  LEA R7, P0, R2.reuse, c[0x0][0x450], 0x2 ;  /* 0x0001140002077a11 */ /* 0x040fe200078010ff */
[----:B------:R-:W-:Y:S01]  /*132b0*/  IMAD.IADD R3, R3, 0x1, R9 ;  /* 0x0000000103037824 */ /* 0x000fe200078e0209 */
[----:B------:R-:W-:Y:S01]  /*132c0*/  UIMAD UR7, UR15, UR7, UR13 ;  /* 0x000000070f0772a4 */ /* 0x000fe2000f8e020d */
[----:B------:R-:W-:Y:S01]  /*132d0*/  IMAD.MOV.U32 R4, RZ, RZ, R6 ;  /* 0x000000ffff047224 */ /* 0x000fe200078e0006 */
[----:B------:R-:W-:Y:S01]  /*132e0*/  LOP3.LUT R5, R5, 0x38, R0, 0xf8, !PT ;  /* 0x0000003805057812 */ /* 0x000fe200078ef800 */
[----:B------:R-:W-:Y:S01]  /*132f0*/  UIMAD.WIDE.U32 UR10, UR15, UR6, UR10 ;  /* 0x000000060f0a72a5 */ /* 0x000fe2000f8e000a */
[----:B------:R-:W-:Y:S01]  /*13300*/  @P1 SHF.R.U32.HI R4, RZ, c[0x0][0x4f0], R10 ;  /* 0x00013c00ff041a19 */ /* 0x000fe2000001160a */
[----:B------:R-:W-:Y:S01]  /*13310*/  SHFL.IDX PT, R12, R7, RZ, 0x1c1f ;  /* 0x001c1fff070c7589 */ /* 0x000fe200000e0000 */
[----:B------:R-:W-:Y:S01]  /*13320*/  LOP3.LUT R17, R5, R8, RZ, 0x3c, !PT ;  /* 0x0000000805117212 */ /* 0x000fe200078e3cff */
[----:B------:R-:W-:Y:S01]  /*13330*/  UIADD3 UR7, UR11, UR7, URZ ;  /* 0x000000070b077290 */ /* 0x000fe2000fffe03f */
[----:B------:R-:W-:Y:S01]  /*13340*/  LEA.HI.X R5, R2, c[0x0][0x454], R3, 0x2, P0 ;  /* 0x0001150002057a11 */ /* 0x000fe200000f1403 */
[--C-:B------:R-:W-:Y:S01]  /*13350*/  IMAD.MOV R8, RZ, RZ, -R4.reuse ;  /* 0x000000ffff087224 */ /* 0x100fe200078e0a04 */
[----:B------:R-:W-:Y:S01]  /*13360*/  SHF.R.S32.HI R9, RZ, 0x1f, R4 ;  /* 0x0000001fff097819 */ /* 0x000fe20000011404 */
[----:B------:R1:W-:Y:S01]  /*13370*/  SHFL.IDX PT, R10, R7, 0x1, 0x1c1f ;  /* 0x003c1f00070a7f89 */ /* 0x0003e200000e0000 */
[----:B------:R-:W-:Y:S01]  /*13380*/  MOV R2, UR10 ;  /* 0x0000000a00027c02 */ /* 0x000fe20008000f00 */
[----:B------:R-:W-:-:S02]  /*13390*/  IMAD.U32 R3, RZ, RZ, UR11 ;  /* 0x0000000bff037e24 */ /* 0x000fc4000f8e00ff */
[----:B------:R-:W2:Y:S01]  /*133a0*/  SHFL.IDX PT, R13, R5, RZ, 0x1c1f ;  /* 0x001c1fff050d7589 */ /* 0x000ea200000e0000 */
[----:B------:R-:W-:Y:S02]  /*133b0*/  IMAD.U32 R3, RZ, RZ, UR7 ;  /* 0x00000007ff037e24 */ /* 0x000fe4000f8e00ff */
[----:B------:R-:W-:Y:S01]  /*133c0*/  IMAD R6, R8, c[0x0][0x4e8], R6 ;  /* 0x00013a0008067a24 */ /* 0x000fe200078e0206 */
[----:B------:R3:W4:Y:S01]  /*133d0*/  SHFL.IDX PT, R11, R5, 0x1, 0x1c1f ;  /* 0x003c1f00050b7f89 */ /* 0x00072200000e0000 */
[----:B------:R-:W-:-:S04]  /*133e0*/  IMAD.WIDE.U32 R2, R4, c[0x0][0x3e0], R2 ;  /* 0x0000f80004027a25 */ /* 0x000fc800078e0002 */
[----:B-1----:R-:W-:-:S04]  /*133f0*/  IMAD R7, R9, c[0x0][0x3e0], RZ ;  /* 0x0000f80009077a24 */ /* 0x002fc800078e02ff */
[----:B------:R-:W-:Y:S01]  /*13400*/  IMAD R7, R4, c[0x0][0x3e4], R7 ;  /* 0x0000f90004077a24 */ /* 0x000fe200078e0207 */
[----:B------:R-:W-:Y:S01]  /*13410*/  SHF.R.S32.HI R4, RZ, 0x1f, R6 ;  /* 0x0000001fff047819 */ /* 0x000fe20000011406 */
[----:B---3--:R-:W-:-:S03]  /*13420*/  IMAD R5, R28, 0x80, R15 ;  /* 0x000000801c057824 */ /* 0x008fc600078e020f */
[----:B------:R-:W-:Y:S01]  /*13430*/  IADD3 R3, R3, R7, RZ ;  /* 0x0000000703037210 */ /* 0x000fe20007ffe0ff */
[----:B------:R-:W-:Y:S02]  /*13440*/  IMAD R4, R4, c[0x0][0x3d8], RZ ;  /* 0x0000f60004047a24 */ /* 0x000fe400078e02ff */
[----:B------:R-:W-:Y:S01]  /*13450*/  IMAD R28, R28, 0x80, R14 ;  /* 0x000000801c1c7824 */ /* 0x000fe200078e020e */
[C---:B------:R-:W-:Y:S01]  /*13460*/  IADD3 R8, R5.reuse, 0x8, RZ ;  /* 0x0000000805087810 */ /* 0x040fe20007ffe0ff */
[----:B------:R-:W-:Y:S01]  /*13470*/  IMAD R7, R6, c[0x0][0x3dc], R4 ;  /* 0x0000f70006077a24 */ /* 0x000fe200078e0204 */
[-C--:B------:R-:W-:Y:S01]  /*13480*/  ISETP.GE.OR P1, PT, R5, R29.reuse, P2 ;  /* 0x0000001d0500720c */ /* 0x080fe20001726670 */
[----:B------:R-:W-:Y:S01]  /*13490*/  IMAD.SHL.U32 R5, R18, 0x8, RZ ;  /* 0x0000000812057824 */ /* 0x000fe200078e00ff */
[----:B------:R-:W-:-:S04]  /*134a0*/  ISETP.GE.OR P0, PT, R8, R29, P2 ;  /* 0x0000001d0800720c */ /* 0x000fc80001706670 */
[----:B------:R-:W-:Y:S01]  /*134b0*/  LOP3.LUT R8, R17, 0x7ffffe00, R5, 0xf8, !PT ;  /* 0x7ffffe0011087812 */ /* 0x000fe200078ef805 */
[----:B------:R-:W-:-:S04]  /*134c0*/  IMAD.WIDE.U32 R4, R6, c[0x0][0x3d8], R2 ;  /* 0x0000f60006047a25 */ /* 0x000fc800078e0002 */
[----:B------:R-:W-:Y:S02]  /*134d0*/  IMAD.SHL.U32 R2, R8, 0x2, RZ ;  /* 0x0000000208027824 */ /* 0x000fe400078e00ff */
[----:B--2---:R1:W-:Y:S01]  /*134e0*/  @!P1 ST.E [R12.64], R53 ;  /* 0x000000350c009985 */ /* 0x0043e2000c101912 */
[----:B------:R-:W-:-:S03]  /*134f0*/  IMAD.IADD R3, R5, 0x1, R7 ;  /* 0x0000000105037824 */ /* 0x000fc600078e0207 */
[----:B----4-:R1:W-:Y:S01]  /*13500*/  @!P0 ST.E [R10.64], R56 ;  /* 0x000000380a008985 */ /* 0x0103e2000c101912 */
[----:B------:R-:W-:-:S03]  /*13510*/  LEA R31, P0, R4, c[0x0][0x380], 0x1 ;  /* 0x0000e000041f7a11 */ /* 0x000fc600078008ff */
[----:B------:R1:W2:Y:S01]  /*13520*/  LDS.128 R44, [R2+0x1080] ;  /* 0x00108000022c7984 */ /* 0x0002a20000000c00 */
[----:B------:R-:W-:Y:S02]  /*13530*/  LEA.HI.X R30, R4, c[0x0][0x384], R3, 0x1, P0 ;  /* 0x0000e100041e7a11 */ /* 0x000fe400000f0c03 */
[----:B------:R-:W-:Y:S01]  /*13540*/  ISETP.GE.AND P0, PT, R28, R29, PT ;  /* 0x0000001d1c00720c */ /* 0x000fe20003f06270 */
[----:B------:R1:W3:Y:S04]  /*13550*/  LDS.128 R60, [R2+0x2080] ;  /* 0x00208000023c7984 */ /* 0x0002e80000000c00 */
        /* <DEDUP_REMOVED lines=41> */
.L_x_285:
[----:B--234-:R-:W-:Y:S05]  /*137f0*/  BSYNC B0 ;  /* 0x0000000000007941 */ /* 0x01cfea0003800000 */
.L_x_284:
        /* <DEDUP_REMOVED lines=16> */
[----:B------:R-:W-:Y:S02]  /*13900*/  @!P2 LEA.HI R7, R5, R7, RZ, 0x3 ;  /* 0x000000070507a211 */ /* 0x000fe400078f18ff */
[----:B------:R-:W-:Y:S02]  /*13910*/  @!P1 LEA.HI R5, R4, R8, RZ, 0x3 ;  /* 0x0000000804059211 */ /* 0x000fe400078f18ff */
[----:B------:R-:W-:Y:S01]  /*13920*/  @!P0 LEA.HI R4, R6, R9, RZ, 0x3 ;  /* 0x0000000906048211 */ /* 0x000fe200078f18ff */
[----:B--23--:R-:W-:Y:S01]  /*13930*/  @!P3 IMAD.WIDE R8, R0, 0x2, R2 ;  /* 0x000000020008b825 */ /* 0x00cfe200078e0202 */
[----:B------:R-:W-:-:S02]  /*13940*/  @!P2 LOP3.LUT R6, R7, 0xfffffff8, RZ, 0xc0, !PT ;  /* 0xfffffff80706a812 */ /* 0x000fc400078ec0ff */
[----:B------:R-:W-:Y:S02]  /*13950*/  @!P1 LOP3.LUT R5, R5, 0xfffffff8, RZ, 0xc0, !PT ;  /* 0xfffffff805059812 */ /* 0x000fe400078ec0ff */
[----:B------:R-:W-:Y:S01]  /*13960*/  @!P0 LOP3.LUT R10, R4, 0xfffffff8, RZ, 0xc0, !PT ;  /* 0xfffffff8040a8812 */ /* 0x000fe200078ec0ff */
[--C-:B------:R-:W-:Y:S01]  /*13970*/  @!P2 IMAD.WIDE R6, R6, 0x2, R2.reuse ;  /* 0x000000020606a825 */ /* 0x100fe200078e0202 */
[----:B------:R2:W-:Y:S03]  /*13980*/  @!P3 ST.E.128 [R8.64], R44 ;  /* 0x0000002c0800b985 */ /* 0x0005e6000c101d12 */
[--C-:B------:R-:W-:Y:S01]  /*13990*/  @!P1 IMAD.WIDE R4, R5, 0x2, R2.reuse ;  /* 0x0000000205049825 */ /* 0x100fe200078e0202 */
[----:B------:R2:W-:Y:S03]  /*139a0*/  @!P2 ST.E.128 [R6.64], R40 ;  /* 0x000000280600a985 */ /* 0x0005e6000c101d12 */
[----:B------:R-:W-:Y:S01]  /*139b0*/  @!P0 IMAD.WIDE R2, R10, 0x2, R2 ;  /* 0x000000020a028825 */ /* 0x000fe200078e0202 */
[----:B------:R2:W-:Y:S04]  /*139c0*/  @!P1 ST.E.128 [R4.64], R36 ;  /* 0x0000002404009985 */ /* 0x0005e8000c101d12 */
[----:B------:R2:W-:Y:S02]  /*139d0*/  @!P0 ST.E.128 [R2.64], R32 ;  /* 0x0000002002008985 */ /* 0x0005e4000c101d12 */
.L_x_287:
[----:B------:R-:W-:Y:S05]  /*139e0*/  BSYNC B0 ;  /* 0x0000000000007941 */ /* 0x000fea0003800000 */
.L_x_286:
[----:B--2---:R-:W-:Y:S01]  /*139f0*/  IADD3 R4, R28, 0x40, RZ ;  /* 0x000000401c047810 */ /* 0x004fe20007ffe0ff */
[----:B------:R2:W4:Y:S01]  /*13a00*/  SHFL.IDX PT, R3, R30, 0x2, 0x181f ;  /* 0x00581f001e037f89 */ /* 0x00052200000e0000 */
        /* <DEDUP_REMOVED lines=17> */
[----:B---34-:R-:W-:Y:S01]  /*13b20*/  @!P3 IMAD.WIDE R8, R0, 0x2, R2 ;  /* 0x000000020008b825 */ /* 0x018fe200078e0202 */
        /* <DEDUP_REMOVED lines=10> */
.L_x_289:
[----:B------:R-:W-:Y:S05]  /*13bd0*/  BSYNC B0 ;  /* 0x0000000000007941 */ /* 0x000fea0003800000 */
.L_x_288:
[----:B---3--:R-:W-:Y:S01]  /*13be0*/  IADD3 R4, R28, 0x60, RZ ;  /* 0x000000601c047810 */ /* 0x008fe20007ffe0ff */
[----:B----4-:R3:W4:Y:S03]  /*13bf0*/  SHFL.IDX PT, R3, R30, 0x3, 0x181f ;  /* 0x00781f001e037f89 */ /* 0x01072600000e0000 */
        /* <DEDUP_REMOVED lines=15> */
[----:B------:R1:W-:Y:S01]  /*13cf0*/  @!P2 ST.E.128 [R8.64], R72 ;  /* 0x000000480800a985 */ /* 0x0003e2000c101d12 */
[----:B------:R-:W-:Y:S01]  /*13d00*/  IADD3 R0, R0, 0xc0, RZ ;  /* 0x000000c000007810 */ /* 0x000fe20007ffe0ff */
[----:B------:R-:W-:-:S04]  /*13d10*/  @!P1 IMAD.WIDE R6, R5, 0x2, R2 ;  /* 0x0000000205069825 */ /* 0x000fc800078e0202 */
[----:B------:R-:W-:Y:S01]  /*13d20*/  @!P0 IMAD.WIDE R4, R4, 0x2, R2 ;  /* 0x0000000204048825 */ /* 0x000fe200078e0202 */
[----:B------:R1:W-:Y:S04]  /*13d30*/  @!P1 ST.E.128 [R6.64], R68 ;  /* 0x0000004406009985 */ /* 0x0003e8000c101d12 */
[----:B------:R1:W-:Y:S01]  /*13d40*/  @!P0 ST.E.128 [R4.64], R64 ;  /* 0x0000004004008985 */ /* 0x0003e2000c101d12 */
[----:B------:R-:W-:-:S13]  /*13d50*/  ISETP.GE.AND P0, PT, R0, c[0x0][0x3c8], PT ;  /* 0x0000f20000007a0c */ /* 0x000fda0003f06270 */
[----:B------:R-:W-:Y:S05]  /*13d60*/  @P0 EXIT ;  /* 0x000000000000094d */ /* 0x000fea0003800000 */
[----:B-1----:R-:W-:-:S04]  /*13d70*/  SHF.R.S32.HI R4, RZ, 0x1f, R0 ;  /* 0x0000001fff047819 */ /* 0x002fc80000011400 */
[----:B------:R-:W-:-:S04]  /*13d80*/  LEA.HI R0, R4, R0, RZ, 0x3 ;  /* 0x0000000004007211 */ /* 0x000fc800078f18ff */
[----:B------:R-:W-:-:S05]  /*13d90*/  LOP3.LUT R0, R0, 0xfffffff8, RZ, 0xc0, !PT ;  /* 0xfffffff800007812 */ /* 0x000fca00078ec0ff */
[----:B------:R-:W-:-:S05]  /*13da0*/  IMAD.WIDE R2, R0, 0x2, R2 ;  /* 0x0000000200027825 */ /* 0x000fca00078e0202 */
[----:B------:R-:W-:Y:S01]  /*13db0*/  ST.E.128 [R2.64], R76 ;  /* 0x0000004c02007985 */ /* 0x000fe2000c101d12 */
[----:B------:R-:W-:Y:S05]  /*13dc0*/  EXIT ;  /* 0x000000000000794d */ /* 0x000fea0003800000 */
.L_x_282:
[----:B------:R-:W-:Y:S02]  /*13dd0*/  ULDC.64 UR4, c[0x0][0x500] ;  /* 0x0001400000047ab9 */ /* 0x000fe40000000a00 */
[----:B------:R-:W-:Y:S02]  /*13de0*/  UISETP.NE.U32.AND UP0, UPT, URZ, UR4, UPT ;  /* 0x000000043f00728c */ /* 0x000fe4000bf05070 */
[----:B------:R-:W-:Y:S02]  /*13df0*/  UMOV UR6, 0x4 ;  /* 0x0000000400067882 */ /* 0x000fe40000000000 */
[----:B------:R-:W-:-:S03]  /*13e00*/  UISETP.NE.AND.EX UP0, UPT, URZ, UR5, UPT, UP0 ;  /* 0x000000053f00728c */ /* 0x000fc6000bf05300 */
[----:B------:R-:W-:Y:S02]  /*13e10*/  ULDC.64 UR4, c[0x0][0x500] ;  /* 0x0001400000047ab9 */ /* 0x000fe40000000a00 */
[----:B------:R-:W-:Y:S01]  /*13e20*/  UIMAD.WIDE UR4, UR13, UR6, UR4 ;  /* 0x000000060d0472a5 */ /* 0x000fe2000f8e0204 */
[----:B------:R-:W-:-:S05]  /*13e30*/  PLOP3.LUT P0, PT, PT, PT, UP0, 0x80, 0x0 ;  /* 0x000000000000781c */ /* 0x000fca0003f0f008 */
[----:B------:R-:W-:Y:S01]  /*13e40*/  IMAD.U32 R4, RZ, RZ, UR4 ;  /* 0x00000004ff047e24 */ /* 0x000fe2000f8e00ff */
[----:B------:R-:W-:Y:S01]  /*13e50*/  MOV R5, UR5 ;  /* 0x0000000500057c02 */ /* 0x000fe20008000f00 */
[----:B------:R-:W-:-:S06]  /*13e60*/  ULDC.64 UR4, c[0x0][0x508] ;  /* 0x0001420000047ab9 */ /* 0x000fcc0000000a00 */
[----:B------:R-:W2:Y:S01]  /*13e70*/  @P0 LDG.E R0, [R4.64] ;  /* 0x0000001204000981 */ /* 0x000ea2000c1e1900 */
[----:B------:R-:W-:Y:S01]  /*13e80*/  UISETP.NE.U32.AND UP1, UPT, URZ, UR4, UPT ;  /* 0x000000043f00728c */ /* 0x000fe2000bf25070 */
[----:B------:R-:W-:-:S03]  /*13e90*/  IMAD.MOV.U32 R9, RZ, RZ, c[0x0][0x388] ;  /* 0x0000e200ff097624 */ /* 0x000fc600078e00ff */
[----:B------:R-:W-:-:S03]  /*13ea0*/  UISETP.NE.AND.EX UP1, UPT, URZ, UR5, UPT, UP1 ;  /* 0x000000053f00728c */ /* 0x000fc6000bf25310 */
[----:B------:R-:W-:-:S03]  /*13eb0*/  ULDC.64 UR4, c[0x0][0x508] ;  /* 0x0001420000047ab9 */ /* 0x000fc60000000a00 */
[----:B------:R-:W-:-:S05]  /*13ec0*/  PLOP3.LUT P1, PT, PT, PT, UP1, 0x80, 0x0 ;  /* 0x000000000000781c */ /* 0x000fca0003f2f018 */
[----:B------:R-:W-:-:S06]  /*13ed0*/  @UP1 UIMAD.WIDE UR4, UR13, UR6, UR4 ;  /* 0x000000060d0412a5 */ /* 0x000fcc000f8e0204 */
[----:B------:R-:W-:Y:S01]  /*13ee0*/  MOV R2, UR4 ;  /* 0x0000000400027c02 */ /* 0x000fe20008000f00 */
[----:B------:R-:W-:-:S05]  /*13ef0*/  IMAD.U32 R3, RZ, RZ, UR5 ;  /* 0x00000005ff037e24 */ /* 0x000fca000f8e00ff */
[----:B------:R1:W5:Y:S01]  /*13f00*/  @P1 LDG.E R9, [R2.64] ;  /* 0x0000001202091981 */ /* 0x000362000c1e1900 */
[----:B------:R-:W-:Y:S02]  /*13f10*/  UMOV UR8, URZ ;  /* 0x0000003f00087c82 */ /* 0x000fe40008000000 */
[----:B------:R-:W-:Y:S01]  /*13f20*/  UMOV UR9, URZ ;  /* 0x0000003f00097c82 */ /* 0x000fe20008000000 */
[----:B--2---:R-:W2:Y:S02]  /*13f30*/  @P0 R2UR UR5, R0 ;  /* 0x00000000000503c2 */ /* 0x004ea400000e0000 */
[----:B--2---:R-:W-:Y:S02]  /*13f40*/  @UP0 USHF.R.S32.HI UR4, URZ, 0x1f, UR5 ;  /* 0x0000001f3f040899 */ /* 0x004fe40008011405 */
[----:B------:R-:W-:-:S05]  /*13f50*/  @UP0 UMOV UR8, UR5 ;  /* 0x0000000500080c82 */ /* 0x000fca0008000000 */
[----:B------:R-:W-:Y:S01]  /*13f60*/  @UP0 UMOV UR9, UR4 ;  /* 0x0000000400090c82 */ /* 0x000fe20008000000 */
[----:B------:R-:W-:Y:S05]  /*13f70*/  @P1 BRA `(.L_x_290) ;  /* 0x0000004000001947 */ /* 0x000fea0003800000 */
[----:B-1----:R-:W-:Y:S05]  /*13f80*/  @!P0 BRA `(.L_x_290) ;  /* 0x0000003000008947 */ /* 0x002fea0003800000 */
[----:B------:R-:W2:Y:S04]  /*13f90*/  LDG.E R0, [R4.64] ;  /* 0x0000001204007981 */ /* 0x000ea8000c1e1900 */
[----:B------:R-:W2:Y:S02]  /*13fa0*/  LDG.E R2, [R4.64+0x4] ;  /* 0x0000041204027981 */ /* 0x000ea4000c1e1900 */
[----:B--2--5:R-:W-:Y:S02]  /*13fb0*/  IADD3 R9, -R0, R2, RZ ;  /* 0x0000000200097210 */ /* 0x024fe40007ffe1ff */
.L_x_290:
[----:B-1----:R-:W1:Y:S01]  /*13fc0*/  S2R R8, SR_TID.X ;  /* 0x0000000000087919 */ /* 0x002e620000002100 */
[----:B------:R-:W-:Y:S01]  /*13fd0*/  USHF.R.S32.HI UR6, URZ, 0x1f, UR13 ;  /* 0x0000001f3f067899 */ /* 0x000fe2000801140d */
[----:B------:R-:W-:Y:S01]  /*13fe0*/  BSSY B0, `(.L_x_291) ;  /* 0x000002b000007945 */ /* 0x000fe20003800000 */
[----:B------:R-:W-:-:S02]  /*13ff0*/  USEL UR13, UR13, URZ, !UP0 ;  /* 0x0000003f0d0d7287 */ /* 0x000fc4000c000000 */
[----:B------:R-:W-:Y:S01]  /*14000*/  USEL UR6, UR6, URZ, !UP0 ;  /* 0x0000003f06067287 */ /* 0x000fe2000c000000 */
[----:B-1----:R-:W-:-:S13]  /*14010*/  ISETP.GT.AND P0, PT, R8, 0x7f, PT ;  /* 0x0000007f0800780c */ /* 0x002fda0003f04270 */
[----:B------:R-:W-:Y:S05]  /*14020*/  @P0 BRA `(.L_x_292) ;  /* 0x0000026000000947 */ /* 0x000fea0003800000 */
[----:B------:R-:W1:Y:S01]  /*14030*/  S2R R3, SR_CTAID.X ;  /* 0x0000000000037919 */ /* 0x000e620000002500 */
[----:B-----5:R-:W-:Y:S01]  /*14040*/  IMAD R0, R9, c[0x0][0x4e8], RZ ;  /* 0x00013a0009007a24 */ /* 0x020fe200078e02ff */
[----:B-1----:R-:W-:-:S04]  /*14050*/  LEA R3, R3, R8, 0x7 ;  /* 0x0000000803037211 */ /* 0x002fc800078e38ff */
[----:B------:R-:W-:-:S13]  /*14060*/  ISETP.GE.AND P0, PT, R3, R0, PT ;  /* 0x000000000300720c */ /* 0x000fda0003f06270 */
[----:B------:R-:W-:Y:S05]  /*14070*/  @P0 BRA `(.L_x_292) ;  /* 0x0000021000000947 */ /* 0x000fea0003800000 */
[----:B------:R-:W1:Y:S01]  /*14080*/  S2UR UR10, SR_CTAID.Y ;  /* 0x00000000000a79c3 */ /* 0x000e620000002600 */
[----:B------:R-:W-:Y:S01]  /*14090*/  IMAD.MOV.U32 R0, RZ, RZ, c[0x0][0x4e8] ;  /* 0x00013a00ff007624 */ /* 0x000fe200078e00ff */
[----:B------:R-:W-:Y:S01]  /*140a0*/  ULDC.64 UR4, c[0x0][0x490] ;  /* 0x0001240000047ab9 */ /* 0x000fe20000000a00 */
[----:B------:R-:W-:Y:S01]  /*140b0*/  IMAD.MOV.U32 R2, RZ, RZ, R3 ;  /* 0x000000ffff027224 */ /* 0x000fe200078e0003 */
[----:B------:R-:W-:Y:S02]  /*140c0*/  UMOV UR14, UR8 ;  /* 0x00000008000e7c82 */ /* 0x000fe40008000000 */
[----:B------:R-:W-:Y:S01]  /*140d0*/  ISETP.NE.AND P0, PT, R0, 0x1, PT ;  /* 0x000000010000780c */ /* 0x000fe20003f05270 */
[----:B------:R-:W-:-:S12]  /*140e0*/  UMOV UR15, UR9 ;  /* 0x00000009000f7c82 */ /* 0x000fd80008000000 */
[----:B------:R-:W-:Y:S01]  /*140f0*/  @P0 IMAD.HI.U32 R0, R3, c[0x0][0x4ec], RZ ;  /* 0x00013b0003000a27 */ /* 0x000fe200078e00ff */
[----:B-1----:R-:W-:-:S04]  /*14100*/  USHF.R.S32.HI UR7, URZ, 0x1f, UR10 ;  /* 0x0000001f3f077899 */ /* 0x002fc8000801140a */
[----:B------:R-:W-:Y:S01]  /*14110*/  @P0 SHF.R.U32.HI R2, RZ, c[0x0][0x4f0], R0 ;  /* 0x00013c00ff020a19 */ /* 0x000fe20000011600 */
[----:B------:R-:W-:Y:S02]  /*14120*/  UIMAD.WIDE.U32 UR14, UR10, UR4, UR14 ;  /* 0x000000040a0e72a5 */ /* 0x000fe4000f8e000e */
[----:B------:R-:W-:Y:S01]  /*14130*/  UIMAD UR7, UR7, UR4, URZ ;  /* 0x00000004070772a4 */ /* 0x000fe2000f8e023f */
[----:B------:R-:W-:-:S03]  /*14140*/  IADD3 R0, -R2, RZ, RZ ;  /* 0x000000ff02007210 */ /* 0x000fc60007ffe1ff */
[----:B------:R-:W-:Y:S02]  /*14150*/  UIMAD UR7, UR10, UR5, UR7 ;  /* 0x000000050a0772a4 */ /* 0x000fe4000f8e0207 */
[----:B------:R-:W-:Y:S01]  /*14160*/  IMAD R0, R0, c[0x0][0x4e8], R3 ;  /* 0x00013a0000007a24 */ /* 0x000fe200078e0203 */
[----:B------:R-:W-:Y:S01]  /*14170*/  ULDC.64 UR4, c[0x0][0x498] ;  /* 0x0001260000047ab9 */ /* 0x000fe20000000a00 */
[----:B------:R-:W-:Y:S01]  /*14180*/  SHF.R.S32.HI R3, RZ, 0x1f, R2 ;  /* 0x0000001fff037819 */ /* 0x000fe20000011402 */
[----:B------:R-:W-:Y:S02]  /*14190*/  UIMAD UR10, UR6, UR4, URZ ;  /* 0x00000004060a72a4 */ /* 0x000fe4000f8e023f */
[----:B------:R-:W-:Y:S01]  /*141a0*/  UIADD3 UR15, UR7, UR15, URZ ;  /* 0x0000000f070f7290 */ /* 0x000fe2000fffe03f */
[----:B------:R-:W-:Y:S01]  /*141b0*/  SHF.R.S32.HI R4, RZ, 0x1f, R0 ;  /* 0x0000001fff047819 */ /* 0x000fe20000011400 */
[----:B------:R-:W-:Y:S02]  /*141c0*/  UIMAD UR5, UR13, UR5, UR10 ;  /* 0x000000050d0572a4 */ /* 0x000fe4000f8e020a */
[----:B------:R-:W-:-:S02]  /*141d0*/  UIMAD.WIDE.U32 UR14, UR13, UR4, UR14 ;  /* 0x000000040d0e72a5 */ /* 0x000fc4000f8e000e */
[----:B------:R-:W-:Y:S02]  /*141e0*/  IMAD R4, R4, c[0x0][0x488], RZ ;  /* 0x0001220004047a24 */ /* 0x000fe400078e02ff */
[----:B------:R-:W-:Y:S02]  /*141f0*/  IMAD.U32 R5, RZ, RZ, UR5 ;  /* 0x00000005ff057e24 */ /* 0x000fe4000f8e00ff */
[----:B------:R-:W-:Y:S01]  /*14200*/  IADD3 R2, P0, R2, UR14, RZ ;  /* 0x0000000e02027c10 */ /* 0x000fe2000ff1e0ff */
[----:B------:R-:W-:-:S03]  /*14210*/  IMAD R4, R0, c[0x0][0x48c], R4 ;  /* 0x0001230000047a24 */ /* 0x000fc600078e0204 */
[----:B------:R-:W-:-:S05]  /*14220*/  IADD3.X R3, R3, UR15, R5, P0, !PT ;  /* 0x0000000f03037c10 */ /* 0x000fca00087fe405 */
[----:B------:R-:W-:-:S05]  /*14230*/  IMAD.WIDE.U32 R2, R0, c[0x0][0x488], R2 ;  /* 0x0001220000027a25 */ /* 0x000fca00078e0002 */
[----:B------:R-:W-:Y:S02]  /*14240*/  IADD3 R0, R3, R4, RZ ;  /* 0x0000000403007210 */ /* 0x000fe40007ffe0ff */
[----:B------:R-:W-:-:S04]  /*14250*/  LEA R4, P0, R2, c[0x0][0x450], 0x2 ;  /* 0x0001140002047a11 */ /* 0x000fc800078010ff */
[----:B------:R-:W-:Y:S01]  /*14260*/  LEA.HI.X R5, R2, c[0x0][0x454], R0, 0x2, P0 ;  /* 0x0001150002057a11 */ /* 0x000fe200000f1400 */
[----:B------:R-:W-:-:S05]  /*14270*/  IMAD.MOV.U32 R0, RZ, RZ, -0x800000 ;  /* 0xff800000ff007424 */ /* 0x000fca00078e00ff */
[----:B------:R1:W-:Y:S03]  /*14280*/  STG.E [R4.64], R0 ;  /* 0x0000000004007986 */ /* 0x0003e6000c101912 */
.L_x_292:
[----:B------:R-:W-:Y:S05]  /*14290*/  BSYNC B0 ;  /* 0x0000000000007941 */ /* 0x000fea0003800000 */
.L_x_291:
[----:B------:R-:W2:Y:S01]  /*142a0*/  S2UR UR7, SR_CTAID.Y ;  /* 0x00000000000779c3 */ /* 0x000ea20000002600 */
[----:B------:R-:W3:Y:S01]  /*142b0*/  S2R R14, SR_CTAID.X ;  /* 0x00000000000e7919 */ /* 0x000ee20000002500 */
[----:B-1----:R-:W-:Y:S01]  /*142c0*/  SHF.R.S32.HI R0, RZ, 0x1f, R8 ;  /* 0x0000001fff007819 */ /* 0x002fe20000011408 */
[----:B------:R-:W-:Y:S01]  /*142d0*/  IMAD.MOV.U32 R3, RZ, RZ, c[0x0][0x4e8] ;  /* 0x00013a00ff037624 */ /* 0x000fe200078e00ff */
[----:B------:R-:W-:Y:S01]  /*142e0*/  ULDC.64 UR4, c[0x0][0x3a0] ;  /* 0x0000e80000047ab9 */ /* 0x000fe20000000a00 */
[----:B-----5:R-:W-:Y:S01]  /*142f0*/  IMAD R16, R9, c[0x0][0x4e8], RZ ;  /* 0x00013a0009107a24 */ /* 0x020fe200078e02ff */
[----:B------:R-:W-:Y:S01]  /*14300*/  LEA.HI R0, R0, R8, RZ, 0x3 ;  /* 0x0000000800007211 */ /* 0x000fe200078f18ff */
[----:B------:R-:W-:Y:S01]  /*14310*/  UIMAD UR9, UR9, UR4, URZ ;  /* 0x00000004090972a4 */ /* 0x000fe2000f8e023f */
[----:B------:R-:W-:Y:S01]  /*14320*/  ISETP.NE.AND P0, PT, R3, 0x1, PT ;  /* 0x000000010300780c */ /* 0x000fe20003f05270 */
[----:B------:R-:W-:Y:S01]  /*14330*/  UIMAD.WIDE.U32 UR10, UR8, UR4, URZ ;  /* 0x00000004080a72a5 */ /* 0x000fe2000f8e003f */
[----:B------:R-:W-:Y:S01]  /*14340*/  LOP3.LUT R2, R0, 0xfffffff8, RZ, 0xc0, !PT ;  /* 0xfffffff800027812 */ /* 0x000fe200078ec0ff */
[----:B------:R-:W-:Y:S01]  /*14350*/  UIMAD UR9, UR8, UR5, UR9 ;  /* 0x00000005080972a4 */ /* 0x000fe2000f8e0209 */
[----:B------:R-:W-:Y:S01]  /*14360*/  SHF.R.S32.HI R7, RZ, 0x3, R0 ;  /* 0x00000003ff077819 */ /* 0x000fe20000011400 */
[----:B------:R-:W-:Y:S01]  /*14370*/  BSSY B0, `(.L_x_293) ;  /* 0x0000043000007945 */ /* 0x000fe20003800000 */
[----:B------:R-:W-:Y:S01]  /*14380*/  ULDC.64 UR4, c[0x0][0x3e8] ;  /* 0x0000fa0000047ab9 */ /* 0x000fe20000000a00 */
[----:B------:R-:W-:Y:S01]  /*14390*/  IMAD.IADD R8, R8, 0x1, -R2 ;  /* 0x0000000108087824 */ /* 0x000fe200078e0a02 */
[----:B------:R-:W-:-:S04]  /*143a0*/  UIADD3 UR11, UR11, UR9, URZ ;  /* 0x000000090b0b7290 */ /* 0x000fc8000fffe03f */
[----:B------:R-:W-:Y:S01]  /*143b0*/  LEA R0, R8, R7, 0x5 ;  /* 0x0000000708007211 */ /* 0x000fe200078e28ff */
[----:B--2---:R-:W-:-:S04]  /*143c0*/  USHF.R.S32.HI UR8, URZ, 0x1f, UR7 ;  /* 0x0000001f3f087899 */ /* 0x004fc80008011407 */
[C---:B---3--:R-:W-:Y:S01]  /*143d0*/  IMAD R0, R14.reuse, 0x80, R0 ;  /* 0x000000800e007824 */ /* 0x048fe200078e0200 */
[----:B------:R-:W-:Y:S01]  /*143e0*/  UIMAD.WIDE.U32 UR10, UR7, UR4, UR10 ;  /* 0x00000004070a72a5 */ /* 0x000fe2000f8e000a */
[----:B------:R-:W-:Y:S01]  /*143f0*/  IMAD R14, R14, 0x80, R7 ;  /* 0x000000800e0e7824 */ /* 0x000fe200078e0207 */
[----:B------:R-:W-:Y:S01]  /*14400*/  UIMAD UR8, UR8, UR4, URZ ;  /* 0x00000004080872a4 */ /* 0x000fe2000f8e023f */
[----:B------:R-:W-:-:S03]  /*14410*/  @P0 IMAD.HI.U32 R2, R0, c[0x0][0x4ec], RZ ;  /* 0x00013b0000020a27 */ /* 0x000fc600078e00ff */
[----:B------:R-:W-:Y:S01]  /*14420*/  UIMAD UR8, UR7, UR5, UR8 ;  /* 0x00000005070872a4 */ /* 0x000fe2000f8e0208 */
[----:B------:R-:W-:Y:S01]  /*14430*/  IMAD.MOV.U32 R4, RZ, RZ, R0 ;  /* 0x000000ffff047224 */ /* 0x000fe200078e0000 */
[----:B------:R-:W-:Y:S01]  /*14440*/  @P0 SHF.R.U32.HI R4, RZ, c[0x0][0x4f0], R2 ;  /* 0x00013c00ff040a19 */ /* 0x000fe20000011602 */
[----:B------:R-:W-:Y:S02]  /*14450*/  ULDC.64 UR4, c[0x0][0x3f0] ;  /* 0x0000fc0000047ab9 */ /* 0x000fe40000000a00 */
[----:B------:R-:W-:Y:S01]  /*14460*/  UIMAD UR6, UR6, UR4, URZ ;  /* 0x00000004060672a4 */ /* 0x000fe2000f8e023f */
[----:B------:R-:W-:Y:S01]  /*14470*/  IADD3 R2, -R4, RZ, RZ ;  /* 0x000000ff04027210 */ /* 0x000fe20007ffe1ff */
[----:B------:R-:W-:Y:S01]  /*14480*/  UIADD3 UR9, UR8, UR11, URZ ;  /* 0x0000000b08097290 */ /* 0x000fe2000fffe03f */
[----:B------:R-:W-:Y:S01]  /*14490*/  SHF.R.S32.HI R3, RZ, 0x1f, R4 ;  /* 0x0000001fff037819 */ /* 0x000fe20000011404 */
[----:B------:R-:W-:Y:S02]  /*144a0*/  UIMAD UR5, UR13, UR5, UR6 ;  /* 0x000000050d0572a4 */ /* 0x000fe4000f8e0206 */
[----:B------:R-:W-:Y:S01]  /*144b0*/  UMOV UR8, UR10 ;  /* 0x0000000a00087c82 */ /* 0x000fe20008000000 */
[----:B------:R-:W-:Y:S01]  /*144c0*/  IMAD R5, R2, c[0x0][0x4e8], R0 ;  /* 0x00013a0002057a24 */ /* 0x000fe200078e0200 */
[----:B------:R-:W-:Y:S01]  /*144d0*/  UIMAD.WIDE.U32 UR8, UR13, UR4, UR8 ;  /* 0x000000040d0872a5 */ /* 0x000fe2000f8e0008 */
[----:B------:R-:W-:-:S03]  /*144e0*/  IMAD R0, R3, c[0x0][0x3e0], RZ ;  /* 0x0000f80003007a24 */ /* 0x000fc600078e02ff */
[----:B------:R-:W-:Y:S01]  /*144f0*/  UIADD3 UR5, UR9, UR5, URZ ;  /* 0x0000000509057290 */ /* 0x000fe2000fffe03f */
[----:B------:R-:W-:Y:S01]  /*14500*/  IMAD R6, R4, c[0x0][0x3e4], R0 ;  /* 0x0000f90004067a24 */ /* 0x000fe200078e0200 */
[----:B------:R-:W-:Y:S01]  /*14510*/  SHF.R.S32.HI R0, RZ, 0x1f, R5 ;  /* 0x0000001fff007819 */ /* 0x000fe20000011405 */
[----:B------:R-:W-:Y:S02]  /*14520*/  IMAD.U32 R3, RZ, RZ, UR9 ;  /* 0x00000009ff037e24 */ /* 0x000fe4000f8e00ff */
[----:B------:R-:W-:Y:S01]  /*14530*/  IMAD.U32 R2, RZ, RZ, UR8 ;  /* 0x00000008ff027e24 */ /* 0x000fe2000f8e00ff */
[----:B------:R-:W-:Y:S01]  /*14540*/  MOV R3, UR5 ;  /* 0x0000000500037c02 */ /* 0x000fe20008000f00 */
[----:B------:R-:W-:-:S04]  /*14550*/  IMAD R0, R0, c[0x0][0x3d8], RZ ;  /* 0x0000f60000007a24 */ /* 0x000fc800078e02ff */
[----:B------:R-:W-:-:S04]  /*14560*/  IMAD.WIDE.U32 R2, R4, c[0x0][0x3e0], R2 ;  /* 0x0000f80004027a25 */ /* 0x000fc800078e0002 */
[----:B------:R-:W-:Y:S02]  /*14570*/  IMAD.IADD R3, R3, 0x1, R6 ;  /* 0x0000000103037824 */ /* 0x000fe400078e0206 */
[C---:B------:R-:W-:Y:S02]  /*14580*/  IMAD R0, R5.reuse, c[0x0][0x3dc], R0 ;  /* 0x0000f70005007a24 */ /* 0x040fe400078e0200 */
[----:B------:R-:W-:-:S05]  /*14590*/  IMAD.WIDE.U32 R2, R5, c[0x0][0x3d8], R2 ;  /* 0x0000f60005027a25 */ /* 0x000fca00078e0002 */
[----:B------:R-:W-:Y:S02]  /*145a0*/  IADD3 R0, R3, R0, RZ ;  /* 0x0000000003007210 */ /* 0x000fe40007ffe0ff */
        /* <DEDUP_REMOVED lines=31> */
.L_x_294:
[----:B------:R-:W-:Y:S05]  /*147a0*/  BSYNC B0 ;  /* 0x0000000000007941 */ /* 0x000fea0003800000 */
.L_x_293:
        /* <DEDUP_REMOVED lines=27> */
.L_x_296:
[----:B------:R-:W-:Y:S05]  /*14960*/  BSYNC B0 ;  /* 0x0000000000007941 */ /* 0x000fea0003800000 */
.L_x_295:
        /* <DEDUP_REMOVED lines=27> */
.L_x_298:
[----:B------:R-:W-:Y:S05]  /*14b20*/  BSYNC B0 ;  /* 0x0000000000007941 */ /* 0x000fea0003800000 */
.L_x_297:
        /* <DEDUP_REMOVED lines=28> */
.L_x_299:
        /* <DEDUP_REMOVED lines=9> */
.L_x_1532:


//--------------------- .text._ZN7cutlass13device_kernelIN5flash19enable_sm80_to_sm89INS1_16FlashAttnFwdSm80INS1_25CollectiveMainloopFwdSm80ILi8ELi1ELb0EN4cute5tupleIJNS5_1CILi128EEENS7_ILi32EEENS7_ILi256EEEEEELi256ENS_6half_tEfNS_4arch4Sm80ELb0ELb1ELb1ELb1ELb0ELb1ELb1ELb0EEENS1_21CollectiveEpilogueFwdINS6_IJS8_SA_S9_EEENS6_IJNS7_ILi1EEESI_SI_EEESC_SE_Li256ELb1ELb1ELb0ELb0EEENS1_19SingleTileSchedulerILb1ELb0ELb1ELi128EEEEEEEEEvNT_6ParamsE --------------------------
	.section	.text._ZN7cutlass13device_kernelIN5flash19enable_sm80_to_sm89INS1_16FlashAttnFwdSm80INS1_25CollectiveMainloopFwdSm80ILi8ELi1ELb0EN4cute5tupleIJNS5_1CILi128EEENS7_ILi32EEENS7_ILi256EEEEEELi256ENS_6half_tEfNS_4arch4Sm80ELb0ELb1ELb1ELb1ELb0ELb1ELb1ELb0EEENS1_21CollectiveEpilogueFwdINS6_IJS8_SA_S9_EEENS6_IJNS7_ILi1EEESI_SI_EEESC_SE_Li256ELb1ELb1ELb0ELb0EEENS1_19SingleTileSchedulerILb1ELb0ELb1ELi128EEEEEEEEEvNT_6ParamsE,"ax",@progbits
	.sectioninfo	@"SHI_REGISTERS=245"
	.align	128
.text._ZN7cutlass13device_kernelIN5flash19enable_sm80_to_sm89INS1_16FlashAttnFwdSm80INS1_25CollectiveMainloopFwdSm80ILi8ELi1ELb0EN4cute5tupleIJNS5_1CILi128EEENS7_ILi32EEENS7_ILi256EEEEEELi256ENS_6half_tEfNS_4arch4Sm80ELb0ELb1ELb1ELb1ELb0ELb1ELb1ELb0EEENS1_21CollectiveEpilogueFwdINS6_IJS8_SA_S9_EEENS6_IJNS7_ILi1EEESI_SI_EEESC_SE_Li256ELb1ELb1ELb0ELb0EEENS1_19SingleTileSchedulerILb1ELb0ELb1ELi128EEEEEEEEEvNT_6ParamsE:
        .type           _ZN7cutlass13device_kernelIN5flash19enable_sm80_to_sm89INS1_16FlashAttnFwdSm80INS1_25CollectiveMainloopFwdSm80ILi8ELi1ELb0EN4cute5tupleIJNS5_1CILi128EEENS7_ILi32EEENS7_ILi256EEEEEELi256ENS_6half_tEfNS_4arch4Sm80ELb0ELb1ELb1ELb1ELb0ELb1ELb1ELb0EEENS1_21CollectiveEpilogueFwdINS6_IJS8_SA_S9_EEENS6_IJNS7_ILi1EEESI_SI_EEESC_SE_Li256ELb1ELb1ELb0ELb0EEENS1_19SingleTileSchedulerILb1ELb0ELb1ELi128EEEEEEEEEvNT_6ParamsE,@function
        .size           _ZN7cutlass13device_kernelIN5flash19enable_sm80_to_sm89INS1_16FlashAttnFwdSm80INS1_25CollectiveMainloopFwdSm80ILi8ELi1ELb0EN4cute5tupleIJNS5_1CILi128EEENS7_ILi32EEENS7_ILi256EEEEEELi256ENS_6half_tEfNS_4arch4Sm80ELb0ELb1ELb1ELb1ELb0ELb1ELb1ELb0EEENS1_21CollectiveEpilogueFwdINS6_IJS8_SA_S9_EEENS6_IJNS7_ILi1EEESI_SI_EEESC_SE_Li256ELb1ELb1ELb0ELb0EEENS1_19SingleTileSchedulerILb1ELb0ELb1ELi128EEEEEEEEEvNT_6ParamsE,(.L_x_1533 - _ZN7cutlass13device_kernelIN5flash19enable_sm80_to_sm89INS1_16FlashAttnFwdSm80INS1_25CollectiveMainloopFwdSm80ILi8ELi1ELb0EN4cute5tupleIJNS5_1CILi128EEENS7_ILi32EEENS7_ILi256EEEEEELi256ENS_6half_tEfNS_4arch4Sm80ELb0ELb1ELb1ELb1ELb0ELb1ELb1ELb0EEENS1_21CollectiveEpilogueFwdINS6_IJS8_SA_S9_EEENS6_IJNS7_ILi1EEESI_SI_EEESC_SE_Li256ELb1ELb1ELb0ELb0EEENS1_19SingleTileSchedulerILb1ELb0ELb1ELi128EEEEEEEEEvNT_6ParamsE)
        .other          _ZN7cutlass13device_kernelIN5flash19enable_sm80_to_sm89INS1_16FlashAttnFwdSm80INS1_25CollectiveMainloopFwdSm80ILi8ELi1ELb0EN4cute5tupleIJNS5_1CILi128EEENS7_ILi32EEENS7_ILi256EEEEEELi256ENS_6half_tEfNS_4arch4Sm80ELb0ELb1ELb1ELb1ELb0ELb1ELb1ELb0EEENS1_21CollectiveEpilogueFwdINS6_IJS8_SA_S9_EEENS6_IJNS7_ILi1EEESI_SI_EEESC_SE_Li256ELb1ELb1ELb0ELb0EEENS1_19SingleTileSchedulerILb1ELb0ELb1ELi128EEEEEEEEEvNT_6ParamsE,@"STO_CUDA_ENTRY STV_DEFAULT"
_ZN7cutlass13device_kernelIN5flash19enable_sm80_to_sm89INS1_16FlashAttnFwdSm80INS1_25CollectiveMainloopFwdSm80ILi8ELi1ELb0EN4cute5tupleIJNS5_1CILi128EEENS7_ILi32EEENS7_ILi256EEEEEELi256ENS_6half_tEfNS_4arch4Sm80ELb0ELb1ELb1ELb1ELb0ELb1ELb1ELb0EEENS1_21CollectiveEpilogueFwdINS6_IJS8_SA_S9_EEENS6_IJNS7_ILi1EEESI_SI_EEESC_SE_Li256ELb1ELb1ELb0ELb0EEENS1_19SingleTileSchedulerILb1ELb0ELb1ELi128EEEEEEEEEvNT_6ParamsE:
[----:B------:R-:W-:Y:S02]  /*0000*/  MOV R1, c[0x0][0x28] ;  /* 0x00000a0000017a02 */ /* 0x000fe40000000f00 */
[----:B------:R-:W1:Y:S01]  /*0010*/  S2R R55, SR_TID.X ;  /* 0x0000000000377919 */ /* 0x000e620000002100 */
[----:B------:R-:W2:Y:S01]  /*0020*/  S2UR UR29, SR_CTAID.Z ;  /* 0x00000000001d79c3 */ /* 0x000ea20000002700 */
[----:B------:R-:W-:Y:S02]  /*0030*/  UMOV UR8, 0x4 ;  /* 0x0000000400087882 */ /* 0x000fe40000000000 */
[----:B------:R-:W-:Y:S02]  /*0040*/  ULDC.64 UR4, c[0x0][0x568] ;  /* 0x00015a0000047ab9 */ /* 0x000fe40000000a00 */
[----:B------:R-:W-:-:S03]  /*0050*/  ULDC.64 UR30, c[0x0][0x118] ;  /* 0x00004600001e7ab9 */ /* 0x000fc60000000a00 */
[----:B------:R-:W3:Y:S01]  /*0060*/  S2UR UR21, SR_CTAID.X ;  /* 0x00000000001579c3 */ /* 0x000ee20000002500 */
[----:B-1----:R-:W-:Y:S01]  /*0070*/  SHF.R.U32.HI R0, RZ, 0x5, R55 ;  /* 0x00000005ff007819 */ /* 0x002fe20000011637 */
[----:B--2---:R-:W-:-:S05]  /*0080*/  UIMAD.WIDE UR4, UR29, UR8, UR4 ;  /* 0x000000081d0472a5 */ /* 0x004fca000f8e0204 */
[----:B------:R-:W1:Y:S02]  /*0090*/  SHFL.IDX PT, R0, R0, RZ, 0x1f ;  /* 0x00001fff00007589 */ /* 0x000e6400000e0000 */
[----:B-1----:R-:W-:-:S13]  /*00a0*/  ISETP.NE.AND P0, PT, R0, RZ, PT ;  /* 0x000000ff0000720c */ /* 0x002fda0003f05270 */
[----:B------:R-:W-:Y:S05]  /*00b0*/  @!P0 BRA `(.L_x_300) ;  /* 0x000001c000008947 */ /* 0x000fea0003800000 */
[----:B---3--:R-:W-:-:S04]  /*00c0*/  ISETP.NE.U32.AND P0, PT, RZ, c[0x0][0x568], PT ;  /* 0x00015a00ff007a0c */ /* 0x008fc80003f05070 */
[----:B------:R-:W-:-:S13]  /*00d0*/  ISETP.NE.AND.EX P0, PT, RZ, c[0x0][0x56c], PT, P0 ;  /* 0x00015b00ff007a0c */ /* 0x000fda0003f05300 */
[----:B------:R-:W-:Y:S05]  /*00e0*/  @!P0 BRA `(.L_x_301) ;  /* 0x0000005000008947 */ /* 0x000fea0003800000 */
[----:B------:R-:W-:Y:S02]  /*00f0*/  MOV R2, UR4 ;  /* 0x0000000400027c02 */ /* 0x000fe40008000f00 */
[----:B------:R-:W-:-:S05]  /*0100*/  MOV R3, UR5 ;  /* 0x0000000500037c02 */ /* 0x000fca0008000f00 */
[----:B------:R-:W2:Y:S02]  /*0110*/  LDG.E R2, [R2.64] ;  /* 0x0000001e02027981 */ /* 0x000ea4000c1e1900 */
[----:B--2---:R1:W2:Y:S02]  /*0120*/  R2UR UR5, R2 ;  /* 0x00000000020573c2 */ /* 0x0042a400000e0000 */
[----:B-12---:R-:W-:Y:S05]  /*0130*/  BRA `(.L_x_302) ;  /* 0x000000e000007947 */ /* 0x006fea0003800000 */
.L_x_301:
[----:B------:R-:W-:-:S04]  /*0140*/  ISETP.NE.U32.AND P0, PT, RZ, c[0x0][0x560], PT ;  /* 0x00015800ff007a0c */ /* 0x000fc80003f05070 */
[----:B------:R-:W-:-:S13]  /*0150*/  ISETP.NE.AND.EX P0, PT, RZ, c[0x0][0x564], PT, P0 ;  /* 0x00015900ff007a0c */ /* 0x000fda0003f05300 */
[----:B------:R-:W-:Y:S05]  /*0160*/  @!P0 BRA `(.L_x_303) ;  /* 0x000000a000008947 */ /* 0x000fea0003800000 */
[----:B------:R-:W-:Y:S02]  /*0170*/  ULDC.64 UR4, c[0x0][0x560] ;  /* 0x0001580000047ab9 */ /* 0x000fe40000000a00 */
[----:B------:R-:W-:-:S06]  /*0180*/  UIMAD.WIDE UR4, UR29, UR8, UR4 ;  /* 0x000000081d0472a5 */ /* 0x000fcc000f8e0204 */
[----:B------:R-:W-:Y:S02]  /*0190*/  MOV R4, UR4 ;  /* 0x0000000400047c02 */ /* 0x000fe40008000f00 */
[----:B------:R-:W-:-:S05]  /*01a0*/  MOV R5, UR5 ;  /* 0x0000000500057c02 */ /* 0x000fca0008000f00 */
[----:B------:R-:W2:Y:S04]  /*01b0*/  LDG.E R2, [R4.64] ;  /* 0x0000001e04027981 */ /* 0x000ea8000c1e1900 */
[----:B------:R-:W3:Y:S01]  /*01c0*/  LDG.E R0, [R4.64+0x4] ;  /* 0x0000041e04007981 */ /* 0x000ee2000c1e1900 */
[----:B--2---:R-:W1:Y:S08]  /*01d0*/  R2UR UR4, R2 ;  /* 0x00000000020473c2 */ /* 0x004e7000000e0000 */
[----:B---3--:R-:W1:Y:S02]  /*01e0*/  R2UR UR5, R0 ;  /* 0x00000000000573c2 */ /* 0x008e6400000e0000 */
[----:B-1----:R-:W-:Y:S01]  /*01f0*/  UIADD3 UR5, -UR4, UR5, URZ ;  /* 0x0000000504057290 */ /* 0x002fe2000fffe13f */
[----:B------:R-:W-:Y:S05]  /*0200*/  BRA `(.L_x_302) ;  /* 0x0000001000007947 */ /* 0x000fea0003800000 */
.L_x_303:
[----:B------:R-:W-:Y:S02]  /*0210*/  ULDC UR5, c[0x0][0x54c] ;  /* 0x0001530000057ab9 */ /* 0x000fe40000000800 */
.L_x_302:
[----:B------:R-:W-:Y:S02]  /*0220*/  ULDC UR4, c[0x0][0x548] ;  /* 0x0001520000047ab9 */ /* 0x000fe40000000800 */
[----:B------:R-:W-:-:S02]  /*0230*/  USHF.L.U32 UR23, UR21, 0x7, URZ ;  /* 0x0000000715177899 */ /* 0x000fc4000800063f */
[----:B------:R-:W-:-:S04]  /*0240*/  UIMAD UR4, UR5, UR4, URZ ;  /* 0x00000004050472a4 */ /* 0x000fc8000f8e023f */
[----:B------:R-:W-:-:S04]  /*0250*/  UISETP.GE.AND UP0, UPT, UR23, UR4, UPT ;  /* 0x000000041700728c */ /* 0x000fc8000bf06270 */
[----:B------:R-:W-:Y:S01]  /*0260*/  USEL UR29, UR29, 0xffffffff, !UP0 ;  /* 0xffffffff1d1d7887 */ /* 0x000fe2000c000000 */
[----:B------:R-:W-:Y:S05]  /*0270*/  BRA `(.L_x_304) ;  /* 0x000001b000007947 */ /* 0x000fea0003800000 */
.L_x_300:
        /* <DEDUP_REMOVED lines=8> */
.L_x_305:
        /* <DEDUP_REMOVED lines=13> */
.L_x_307:
[----:B------:R-:W-:Y:S02]  /*03d0*/  ULDC UR5, c[0x0][0x54c] ;  /* 0x0001530000057ab9 */ /* 0x000fe40000000800 */
.L_x_306:
[----:B------:R-:W-:Y:S02]  /*03e0*/  ULDC UR4, c[0x0][0x548] ;  /* 0x0001520000047ab9 */ /* 0x000fe40000000800 */
[----:B------:R-:W-:-:S02]  /*03f0*/  USHF.L.U32 UR23, UR21, 0x7, URZ ;  /* 0x0000000715177899 */ /* 0x000fc4000800063f */
[----:B------:R-:W-:-:S04]  /*0400*/  UIMAD UR4, UR5, UR4, URZ ;  /* 0x00000004050472a4 */ /* 0x000fc8000f8e023f */
[----:B------:R-:W-:-:S04]  /*0410*/  UISETP.GE.AND UP0, UPT, UR23, UR4, UPT ;  /* 0x000000041700728c */ /* 0x000fc8000bf06270 */
[----:B------:R-:W-:-:S06]  /*0420*/  USEL UR29, UR29, 0xffffffff, !UP0 ;  /* 0xffffffff1d1d7887 */ /* 0x000fcc000c000000 */
.L_x_304:
[----:B------:R-:W-:-:S13]  /*0430*/  ISETP.LE.AND P0, PT, RZ, UR29, PT ;  /* 0x0000001dff007c0c */ /* 0x000fda000bf03270 */
[----:B------:R-:W-:Y:S05]  /*0440*/  @!P0 EXIT ;  /* 0x000000000000894d */ /* 0x000fea0003800000 */
[----:B------:R-:W-:Y:S01]  /*0450*/  ULDC.64 UR4, c[0x0][0x360] ;  /* 0x0000d80000047ab9 */ /* 0x000fe20000000a00 */
[----:B------:R-:W-:Y:S01]  /*0460*/  ISETP.NE.U32.AND P4, PT, RZ, c[0x0][0x348], PT ;  /* 0x0000d200ff007a0c */ /* 0x000fe20003f85070 */
[----:B------:R-:W-:Y:S02]  /*0470*/  UISETP.NE.U32.AND UP0, UPT, URZ, UR4, UPT ;  /* 0x000000043f00728c */ /* 0x000fe4000bf05070 */
[----:B------:R-:W-:Y:S01]  /*0480*/  ULDC.64 UR10, c[0x0][0x370] ;  /* 0x0000dc00000a7ab9 */ /* 0x000fe20000000a00 */
[----:B------:R-:W-:Y:S01]  /*0490*/  ISETP.NE.AND.EX P4, PT, RZ, c[0x0][0x34c], PT, P4 ;  /* 0x0000d300ff007a0c */ /* 0x000fe20003f85340 */
[----:B------:R-:W-:Y:S02]  /*04a0*/  UISETP.NE.AND.EX UP0, UPT, URZ, UR5, UPT, UP0 ;  /* 0x000000053f00728c */ /* 0x000fe4000bf05300 */
[----:B------:R-:W-:Y:S02]  /*04b0*/  UISETP.NE.U32.AND UP1, UPT, URZ, UR10, UPT ;  /* 0x0000000a3f00728c */ /* 0x000fe4000bf25070 */
[----:B------:R-:W-:-:S02]  /*04c0*/  ULDC.64 UR4, c[0x0][0x360] ;  /* 0x0000d80000047ab9 */ /* 0x000fc40000000a00 */
[----:B------:R-:W-:Y:S01]  /*04d0*/  ULDC.64 UR6, c[0x0][0x350] ;  /* 0x0000d40000067ab9 */ /* 0x000fe20000000a00 */
[----:B------:R-:W-:Y:S01]  /*04e0*/  PLOP3.LUT P1, PT, PT, PT, UP0, 0x80, 0x0 ;  /* 0x000000000000781c */ /* 0x000fe20003f2f008 */
[----:B------:R-:W-:Y:S02]  /*04f0*/  UISETP.NE.U32.AND UP5, UPT, URZ, UR6, UPT ;  /* 0x000000063f00728c */ /* 0x000fe4000bfa5070 */
[----:B------:R-:W-:Y:S02]  /*0500*/  UISETP.NE.AND.EX UP1, UPT, URZ, UR11, UPT, UP1 ;  /* 0x0000000b3f00728c */ /* 0x000fe4000bf25310 */
[----:B------:R-:W-:Y:S02]  /*0510*/  @UP0 UIMAD.WIDE UR4, UR29, UR8, UR4 ;  /* 0x000000081d0402a5 */ /* 0x000fe4000f8e0204 */
[----:B------:R-:W-:Y:S02]  /*0520*/  UISETP.NE.AND.EX UP5, UPT, URZ, UR7, UPT, UP5 ;  /* 0x000000073f00728c */ /* 0x000fe4000bfa5350 */
[----:B------:R-:W-:Y:S01]  /*0530*/  ULDC.64 UR12, c[0x0][0x370] ;  /* 0x0000dc00000c7ab9 */ /* 0x000fe20000000a00 */
[----:B------:R-:W-:Y:S01]  /*0540*/  PLOP3.LUT P3, PT, PT, PT, UP1, 0x80, 0x0 ;  /* 0x000000000000781c */ /* 0x000fe20003f6f018 */
[----:B------:R-:W-:Y:S01]  /*0550*/  IMAD.U32 R13, RZ, RZ, UR5 ;  /* 0x00000005ff0d7e24 */ /* 0x000fe2000f8e00ff */
[----:B------:R-:W-:Y:S01]  /*0560*/  MOV R12, UR4 ;  /* 0x00000004000c7c02 */ /* 0x000fe20008000f00 */
[----:B------:R-:W-:Y:S01]  /*0570*/  ULDC.64 UR4, c[0x0][0x358] ;  /* 0x0000d60000047ab9 */ /* 0x000fe20000000a00 */
[----:B------:R-:W-:Y:S01]  /*0580*/  PLOP3.LUT P2, PT, PT, PT, UP5, 0x80, 0x0 ;  /* 0x000000000000781c */ /* 0x000fe20003f4f058 */
[----:B------:R-:W-:-:S02]  /*0590*/  UISETP.NE.U32.AND UP4, UPT, URZ, UR4, UPT ;  /* 0x000000043f00728c */ /* 0x000fc4000bf85070 */
[----:B------:R-:W-:Y:S01]  /*05a0*/  ULDC.64 UR10, c[0x0][0x348] ;  /* 0x0000d200000a7ab9 */ /* 0x000fe20000000a00 */
[----:B------:R-:W2:Y:S01]  /*05b0*/  @P1 LDG.E R0, [R12.64] ;  /* 0x0000001e0c001981 */ /* 0x000ea2000c1e1900 */
[----:B------:R-:W-:Y:S02]  /*05c0*/  ULDC.64 UR6, c[0x0][0x350] ;  /* 0x0000d40000067ab9 */ /* 0x000fe40000000a00 */
[----:B------:R-:W-:Y:S02]  /*05d0*/  @UP1 UIMAD.WIDE UR12, UR29, UR8, UR12 ;  /* 0x000000081d0c12a5 */ /* 0x000fe4000f8e020c */
[----:B------:R-:W-:Y:S02]  /*05e0*/  UISETP.NE.AND.EX UP4, UPT, URZ, UR5, UPT, UP4 ;  /* 0x000000053f00728c */ /* 0x000fe4000bf85340 */
[----:B------:R-:W-:Y:S02]  /*05f0*/  UIMAD.WIDE UR10, UR29, UR8, UR10 ;  /* 0x000000081d0a72a5 */ /* 0x000fe4000f8e020a */
[----:B------:R-:W-:Y:S01]  /*0600*/  UIMAD.WIDE UR6, UR29, UR8, UR6 ;  /* 0x000000081d0672a5 */ /* 0x000fe2000f8e0206 */
[----:B------:R-:W-:Y:S01]  /*0610*/  IMAD.U32 R4, RZ, RZ, UR12 ;  /* 0x0000000cff047e24 */ /* 0x000fe2000f8e00ff */
[----:B------:R-:W-:Y:S01]  /*0620*/  ULDC.64 UR4, c[0x0][0x358] ;  /* 0x0000d60000047ab9 */ /* 0x000fe20000000a00 */
[----:B------:R-:W-:Y:S01]  /*0630*/  PLOP3.LUT P0, PT, PT, PT, UP4, 0x80, 0x0 ;  /* 0x000000000000781c */ /* 0x000fe20003f0f048 */
[----:B------:R-:W-:Y:S01]  /*0640*/  IMAD.U32 R5, RZ, RZ, UR13 ;  /* 0x0000000dff057e24 */ /* 0x000fe2000f8e00ff */
[----:B------:R-:W-:Y:S01]  /*0650*/  MOV R11, UR11 ;  /* 0x0000000b000b7c02 */ /* 0x000fe20008000f00 */
[----:B------:R-:W-:Y:S01]  /*0660*/  IMAD.U32 R10, RZ, RZ, UR10 ;  /* 0x0000000aff0a7e24 */ /* 0x000fe2000f8e00ff */
[----:B------:R-:W-:Y:S01]  /*0670*/  UIMAD.WIDE UR4, UR29, UR8, UR4 ;  /* 0x000000081d0472a5 */ /* 0x000fe2000f8e0204 */
[----:B------:R-:W-:Y:S01]  /*0680*/  IMAD.U32 R8, RZ, RZ, UR6 ;  /* 0x00000006ff087e24 */ /* 0x000fe2000f8e00ff */
[----:B------:R-:W3:Y:S01]  /*0690*/  @P3 LDG.E R4, [R4.64] ;  /* 0x0000001e04043981 */ /* 0x000ee2000c1e1900 */
[----:B------:R-:W-:Y:S01]  /*06a0*/  IMAD.U32 R9, RZ, RZ, UR7 ;  /* 0x00000007ff097e24 */ /* 0x000fe2000f8e00ff */
[----:B------:R-:W-:-:S02]  /*06b0*/  MOV R77, RZ ;  /* 0x000000ff004d7202 */ /* 0x000fc40000000f00 */
[----:B------:R-:W4:Y:S01]  /*06c0*/  @P4 LDG.E R3, [R10.64] ;  /* 0x0000001e0a034981 */ /* 0x000f22000c1e1900 */
[----:B------:R-:W-:Y:S01]  /*06d0*/  IMAD.U32 R6, RZ, RZ, UR4 ;  /* 0x00000004ff067e24 */ /* 0x000fe2000f8e00ff */
[----:B------:R-:W-:Y:S02]  /*06e0*/  MOV R7, UR5 ;  /* 0x0000000500077c02 */ /* 0x000fe40008000f00 */
[----:B------:R-:W4:Y:S04]  /*06f0*/  @P2 LDG.E R2, [R8.64] ;  /* 0x0000001e08022981 */ /* 0x000f28000c1e1900 */
[----:B------:R1:W5:Y:S01]  /*0700*/  @P0 LDG.E R77, [R6.64] ;  /* 0x0000001e064d0981 */ /* 0x000362000c1e1900 */
[----:B------:R-:W1:Y:S01]  /*0710*/  S2UR UR20, SR_CTAID.Y ;  /* 0x00000000001479c3 */ /* 0x000e620000002600 */
[----:B------:R-:W-:-:S02]  /*0720*/  UMOV UR25, URZ ;  /* 0x0000003f00197c82 */ /* 0x000fc40008000000 */
[----:B------:R-:W-:Y:S02]  /*0730*/  ULDC UR28, c[0x0][0x168] ;  /* 0x00005a00001c7ab9 */ /* 0x000fe40000000800 */
[----:B------:R-:W-:Y:S02]  /*0740*/  UMOV UR26, URZ ;  /* 0x0000003f001a7c82 */ /* 0x000fe40008000000 */
[----:B------:R-:W-:Y:S02]  /*0750*/  UMOV UR24, URZ ;  /* 0x0000003f00187c82 */ /* 0x000fe40008000000 */
[----:B------:R-:W-:Y:S02]  /*0760*/  ULDC UR9, c[0x0][0x1d0] ;  /* 0x0000740000097ab9 */ /* 0x000fe40000000800 */
[----:B------:R-:W-:Y:S02]  /*0770*/  ULDC UR27, c[0x0][0x228] ;  /* 0x00008a00001b7ab9 */ /* 0x000fe40000000800 */
[----:B-1----:R-:W-:Y:S01]  /*0780*/  USHF.R.S32.HI UR19, URZ, 0x1f, UR20 ;  /* 0x0000001f3f137899 */ /* 0x002fe20008011414 */
[----:B--2---:R1:W2:Y:S08]  /*0790*/  @P1 R2UR UR28, R0 ;  /* 0x00000000001c13c2 */ /* 0x0042b000000e0000 */
[----:B---3--:R1:W3:Y:S08]  /*07a0*/  @P3 R2UR UR25, R4 ;  /* 0x00000000041933c2 */ /* 0x0082f000000e0000 */
[----:B----4-:R1:W4:Y:S08]  /*07b0*/  @P4 R2UR UR26, R3 ;  /* 0x00000000031a43c2 */ /* 0x01033000000e0000 */
[----:B------:R1:W1:Y:S01]  /*07c0*/  @P2 R2UR UR24, R2 ;  /* 0x00000000021823c2 */ /* 0x00026200000e0000 */
[----:B------:R-:W-:Y:S05]  /*07d0*/  @P1 BRA `(.L_x_308) ;  /* 0x0000006000001947 */ /* 0x000fea0003800000 */
[----:B--2---:R-:W-:Y:S05]  /*07e0*/  @!P4 BRA `(.L_x_308) ;  /* 0x000000500000c947 */ /* 0x004fea0003800000 */
[----:B-1----:R-:W2:Y:S04]  /*07f0*/  LDG.E R0, [R10.64] ;  /* 0x0000001e0a007981 */ /* 0x002ea8000c1e1900 */
[----:B----4-:R-:W4:Y:S01]  /*0800*/  LDG.E R2, [R10.64+0x4] ;  /* 0x0000041e0a027981 */ /* 0x010f22000c1e1900 */
[----:B--2---:R-:W1:Y:S08]  /*0810*/  R2UR UR28, R0 ;  /* 0x00000000001c73c2 */ /* 0x004e7000000e0000 */
[----:B----4-:R-:W1:Y:S02]  /*0820*/  R2UR UR4, R2 ;  /* 0x00000000020473c2 */ /* 0x010e6400000e0000 */
[----:B-1----:R-:W-:-:S06]  /*0830*/  UIADD3 UR28, -UR28, UR4, URZ ;  /* 0x000000041c1c7290 */ /* 0x002fcc000fffe13f */
.L_x_308:
[----:B--2---:R-:W-:-:S04]  /*0840*/  ISETP.NE.U32.AND P1, PT, RZ, c[0x0][0x368], PT ;  /* 0x0000da00ff007a0c */ /* 0x004fc80003f25070 */
[----:B------:R-:W-:-:S13]  /*0850*/  ISETP.NE.AND.EX P1, PT, RZ, c[0x0][0x36c], PT, P1 ;  /* 0x0000db00ff007a0c */ /* 0x000fda0003f25310 */
[----:B------:R-:W-:Y:S05]  /*0860*/  @!P1 BRA `(.L_x_309) ;  /* 0x0000007000009947 */ /* 0x000fea0003800000 */
[----:B------:R-:W-:Y:S02]  /*0870*/  ULDC.64 UR4, c[0x0][0x368] ;  /* 0x0000da0000047ab9 */ /* 0x000fe40000000a00 */
[----:B------:R-:W-:-:S06]  /*0880*/  UIMAD.WIDE UR4, UR29, UR8, UR4 ;  /* 0x000000081d0472a5 */ /* 0x000fcc000f8e0204 */
[----:B-1----:R-:W-:Y:S02]  /*0890*/  MOV R2, UR4 ;  /* 0x0000000400027c02 */ /* 0x002fe40008000f00 */
[----:B------:R-:W-:-:S05]  /*08a0*/  MOV R3, UR5 ;  /* 0x0000000500037c02 */ /* 0x000fca0008000f00 */
[----:B------:R-:W2:Y:S02]  /*08b0*/  LDG.E R0, [R2.64] ;  /* 0x0000001e02007981 */ /* 0x000ea4000c1e1900 */
[----:B--2---:R1:W2:Y:S02]  /*08c0*/  R2UR UR9, R0 ;  /* 0x00000000000973c2 */ /* 0x0042a400000e0000 */
[----:B-12---:R-:W-:Y:S05]  /*08d0*/  BRA `(.L_x_310) ;  /* 0x0000006000007947 */ /* 0x006fea0003800000 */
.L_x_309:
[----:B------:R-:W-:Y:S05]  /*08e0*/  @!P2 BRA `(.L_x_310) ;  /* 0x000000500000a947 */ /* 0x000fea0003800000 */
[----:B-1----:R-:W2:Y:S04]  /*08f0*/  LDG.E R0, [R8.64] ;  /* 0x0000001e08007981 */ /* 0x002ea8000c1e1900 */
[----:B----4-:R-:W4:Y:S01]  /*0900*/  LDG.E R2, [R8.64+0x4] ;  /* 0x0000041e08027981 */ /* 0x010f22000c1e1900 */
[----:B--2---:R-:W1:Y:S08]  /*0910*/  R2UR UR9, R0 ;  /* 0x00000000000973c2 */ /* 0x004e7000000e0000 */
[----:B----4-:R-:W1:Y:S02]  /*0920*/  R2UR UR4, R2 ;  /* 0x00000000020473c2 */ /* 0x010e6400000e0000 */
[----:B-1----:R-:W-:-:S06]  /*0930*/  UIADD3 UR9, -UR9, UR4, URZ ;  /* 0x0000000409097290 */ /* 0x002fcc000fffe13f */
.L_x_310:
[----:B-1----:R-:W2:Y:S01]  /*0940*/  @P0 LDG.E R0, [R6.64] ;  /* 0x0000001e06000981 */ /* 0x002ea2000c1e1900 */
[----:B------:R-:W-:-:S03]  /*0950*/  ULDC.64 UR4, c[0x0][0x378] ;  /* 0x0000de0000047ab9 */ /* 0x000fc60000000a00 */
[----:B----4-:R-:W4:Y:S01]  /*0960*/  @P0 LDG.E R2, [R6.64+0x4] ;  /* 0x0000041e06020981 */ /* 0x010f22000c1e1900 */
[----:B------:R-:W-:Y:S01]  /*0970*/  UISETP.NE.U32.AND UP0, UPT, URZ, UR4, UPT ;  /* 0x000000043f00728c */ /* 0x000fe2000bf05070 */
[----:B------:R-:W-:-:S03]  /*0980*/  IMAD.U32 R64, RZ, RZ, UR9 ;  /* 0x00000009ff407e24 */ /* 0x000fc6000f8e00ff */
[----:B------:R-:W-:-:S03]  /*0990*/  UISETP.NE.AND.EX UP0, UPT, URZ, UR5, UPT, UP0 ;  /* 0x000000053f00728c */ /* 0x000fc6000bf05300 */
[----:B------:R-:W-:-:S03]  /*09a0*/  ULDC.64 UR4, c[0x0][0x378] ;  /* 0x0000de0000047ab9 */ /* 0x000fc60000000a00 */
[----:B------:R-:W-:-:S05]  /*09b0*/  PLOP3.LUT P1, PT, PT, PT, UP0, 0x80, 0x0 ;  /* 0x000000000000781c */ /* 0x000fca0003f2f008 */
[----:B------:R-:W-:-:S06]  /*09c0*/  @UP0 UIMAD.WIDE UR4, UR29, UR8, UR4 ;  /* 0x000000081d0402a5 */ /* 0x000fcc000f8e0204 */
[----:B------:R-:W-:Y:S01]  /*09d0*/  MOV R4, UR4 ;  /* 0x0000000400047c02 */ /* 0x000fe20008000f00 */
[----:B------:R-:W-:-:S05]  /*09e0*/  IMAD.U32 R5, RZ, RZ, UR5 ;  /* 0x00000005ff057e24 */ /* 0x000fca000f8e00ff */
[----:B------:R1:W5:Y:S01]  /*09f0*/  @P1 LDG.E R64, [R4.64] ;  /* 0x0000001e04401981 */ /* 0x000362000c1e1900 */
[----:B------:R-:W-:Y:S02]  /*0a00*/  ULDC UR4, c[0x0][0x2c4] ;  /* 0x0000b10000047ab9 */ /* 0x000fe40000000800 */
[----:B------:R-:W-:Y:S02]  /*0a10*/  UISETP.NE.AND UP3, UPT, UR4, 0x1, UPT ;  /* 0x000000010400788c */ /* 0x000fe4000bf65270 */
[----:B---3--:R-:W-:Y:S02]  /*0a20*/  UIADD3 UR10, -UR25, UR9, URZ ;  /* 0x00000009190a7290 */ /* 0x008fe4000fffe13f */
[----:B------:R-:W-:-:S07]  /*0a30*/  ULDC.64 UR4, c[0x0][0x2c8] ;  /* 0x0000b20000047ab9 */ /* 0x000fce0000000a00 */
[----:B------:R-:W-:-:S04]  /*0a40*/  @UP3 UIADD3 UR12, UR23, 0x7f, URZ ;  /* 0x0000007f170c3890 */ /* 0x000fc8000fffe03f */
[----:B------:R-:W-:Y:S01]  /*0a50*/  UIMAD.WIDE.U32 UR12, UR12, UR4, URZ ;  /* 0x000000040c0c72a5 */ /* 0x000fe2000f8e003f */
[----:B--2---:R-:W2:Y:S08]  /*0a60*/  @P0 R2UR UR6, R0 ;  /* 0x00000000000603c2 */ /* 0x004eb000000e0000 */
[----:B----4-:R-:W2:Y:S02]  /*0a70*/  @P0 R2UR UR7, R2 ;  /* 0x00000000020703c2 */ /* 0x010ea400000e0000 */
[----:B--2---:R-:W-:-:S02]  /*0a80*/  @UP4 UIADD3 UR27, -UR6, UR7, URZ ;  /* 0x00000007061b4290 */ /* 0x004fc4000fffe13f */
[----:B------:R-:W-:Y:S02]  /*0a90*/  UIADD3 UR6, UR23, 0x7f, URZ ;  /* 0x0000007f17067890 */ /* 0x000fe4000fffe03f */
[----:B------:R-:W-:Y:S02]  /*0aa0*/  @UP3 USHF.R.U32.HI UR6, URZ, UR5, UR13 ;  /* 0x000000053f063299 */ /* 0x000fe4000801160d */
[----:B------:R-:W-:Y:S02]  /*0ab0*/  UIADD3 UR16, UR10, UR27, URZ ;  /* 0x0000001b0a107290 */ /* 0x000fe4000fffe03f */
[----:B------:R-:W-:Y:S02]  /*0ac0*/  ULDC.64 UR4, c[0x0][0x328] ;  /* 0x0000ca0000047ab9 */ /* 0x000fe40000000a00 */
[----:B------:R-:W-:Y:S02]  /*0ad0*/  UISETP.GE.AND UP2, UPT, UR5, 0x1, UPT ;  /* 0x000000010500788c */ /* 0x000fe4000bf46270 */
[----:B------:R-:W-:-:S04]  /*0ae0*/  UIADD3 UR15, UR16, 0x1, -UR28 ;  /* 0x00000001100f7890 */ /* 0x000fc8000fffe81c */
[----:B------:R-:W-:Y:S01]  /*0af0*/  PLOP3.LUT P0, PT, PT, PT, UP2, 0x40, 0x0 ;  /* 0x000000000000781c */ /* 0x000fe20003f0e828 */
[----:B------:R-:W-:-:S04]  /*0b00*/  UIADD3 UR6, UR15, UR6, URZ ;  /* 0x000000060f067290 */ /* 0x000fc8000fffe03f */
[----:B------:R-:W-:-:S08]  /*0b10*/  UIADD3 UR11, UR6, UR4, URZ ;  /* 0x00000004060b7290 */ /* 0x000fd0000fffe03f */
[----:B------:R-:W-:Y:S05]  /*0b20*/  @P0 BRA `(.L_x_311) ;  /* 0x0000012000000947 */ /* 0x000fea0003800000 */
[----:B-1----:R-:W-:Y:S01]  /*0b30*/  ISETP.LT.AND P0, PT, RZ, UR6, PT ;  /* 0x00000006ff007c0c */ /* 0x002fe2000bf01270 */
[----:B------:R-:W-:-:S12]  /*0b40*/  UIADD3 UR4, UR6, -0x1, URZ ;  /* 0xffffffff06047890 */ /* 0x000fd8000fffe03f */
[----:B------:R-:W-:Y:S05]  /*0b50*/  @P0 BRA `(.L_x_312) ;  /* 0x0000007000000947 */ /* 0x000fea0003800000 */
[----:B------:R-:W-:Y:S02]  /*0b60*/  UISETP.NE.AND UP0, UPT, UR5, 0x1, UPT ;  /* 0x000000010500788c */ /* 0x000fe4000bf05270 */
[----:B------:R-:W-:-:S03]  /*0b70*/  UIADD3 UR4, -UR6, URZ, URZ ;  /* 0x0000003f06047290 */ /* 0x000fc6000fffe13f */
[----:B------:R-:W-:Y:S02]  /*0b80*/  ULDC.64 UR6, c[0x0][0x330] ;  /* 0x0000cc0000067ab9 */ /* 0x000fe40000000a00 */
[----:B------:R-:W-:-:S04]  /*0b90*/  UIMAD.WIDE.U32 UR12, UR4, UR6, URZ ;  /* 0x00000006040c72a5 */ /* 0x000fc8000f8e003f */
[----:B------:R-:W-:-:S04]  /*0ba0*/  @UP0 USHF.R.U32.HI UR4, URZ, UR7, UR13 ;  /* 0x000000073f040299 */ /* 0x000fc8000801160d */
[----:B------:R-:W-:Y:S01]  /*0bb0*/  ULOP3.LUT UR4, URZ, UR4, URZ, 0x33, !UPT ;  /* 0x000000043f047292 */ /* 0x000fe2000f8e333f */
[----:B------:R-:W-:Y:S05]  /*0bc0*/  BRA `(.L_x_313) ;  /* 0x0000004000007947 */ /* 0x000fea0003800000 */
.L_x_312:
[----:B------:R-:W-:Y:S02]  /*0bd0*/  UISETP.NE.AND UP0, UPT, UR5, 0x1, UPT ;  /* 0x000000010500788c */ /* 0x000fe4000bf05270 */
[----:B------:R-:W-:Y:S02]  /*0be0*/  ULDC.64 UR6, c[0x0][0x330] ;  /* 0x0000cc0000067ab9 */ /* 0x000fe40000000a00 */
[----:B------:R-:W-:-:S07]  /*0bf0*/  UIMAD.WIDE.U32 UR12, UR4, UR6, URZ ;  /* 0x00000006040c72a5 */ /* 0x000fce000f8e003f */
[----:B------:R-:W-:Y:S02]  /*0c00*/  @UP0 USHF.R.U32.HI UR4, URZ, UR7, UR13 ;  /* 0x000000073f040299 */ /* 0x000fe4000801160d */
.L_x_313:
[----:B------:R-:W-:Y:S02]  /*0c10*/  ULDC UR6, c[0x0][0x32c] ;  /* 0x0000cb0000067ab9 */ /* 0x000fe40000000800 */
[----:B------:R-:W-:-:S04]  /*0c20*/  UIMAD UR6, UR4, UR5, UR6 ;  /* 0x00000005040672a4 */ /* 0x000fc8000f8e0206 */
[----:B------:R-:W-:-:S04]  /*0c30*/  UISETP.LT.AND UP0, UPT, UR11, UR6, UPT ;  /* 0x000000060b00728c */ /* 0x000fc8000bf01270 */
[----:B------:R-:W-:-:S03]  /*0c40*/  USEL UR11, UR11, UR6, UP0 ;  /* 0x000000060b0b7287 */ /* 0x000fc60008000000 */
.L_x_311:
[----:B-1----:R-:W-:Y:S01]  /*0c50*/  ULDC.64 UR6, c[0x0][0x2c8] ;  /* 0x0000b20000067ab9 */ /* 0x002fe20000000a00 */
[----:B------:R-:W-:Y:S01]  /*0c60*/  PLOP3.LUT P0, PT, PT, PT, UP2, 0x40, 0x0 ;  /* 0x000000000000781c */ /* 0x000fe20003f0e828 */
[----:B------:R-:W-:Y:S02]  /*0c70*/  UIMAD.WIDE.U32 UR32, UR23, UR6, URZ ;  /* 0x00000006172072a5 */ /* 0x000fe4000f8e003f */
[----:B------:R-:W-:Y:S02]  /*0c80*/  UIADD3 UR12, UR16, 0x1f, URZ ;  /* 0x0000001f100c7890 */ /* 0x000fe4000fffe03f */
[----:B------:R-:W-:Y:S02]  /*0c90*/  UMOV UR13, UR23 ;  /* 0x00000017000d7c82 */ /* 0x000fe40008000000 */
[----:B------:R-:W-:Y:S02]  /*0ca0*/  UIADD3 UR14, UR16, -UR28, URZ ;  /* 0x8000001c100e7290 */ /* 0x000fe4000fffe03f */
[----:B------:R-:W-:-:S02]  /*0cb0*/  @UP3 UMOV UR17, UR33 ;  /* 0x0000002100113c82 */ /* 0x000fc40008000000 */
[----:B------:R-:W-:Y:S02]  /*0cc0*/  USHF.R.S32.HI UR4, URZ, 0x1f, UR12 ;  /* 0x0000001f3f047899 */ /* 0x000fe4000801140c */
[----:B------:R-:W-:Y:S02]  /*0cd0*/  @UP3 USHF.R.U32.HI UR13, URZ, UR7, UR17 ;  /* 0x000000073f0d3299 */ /* 0x000fe40008011611 */
[----:B------:R-:W-:Y:S02]  /*0ce0*/  ULEA.HI UR4, UR4, UR12, URZ, 0x5 ;  /* 0x0000000c04047291 */ /* 0x000fe4000f8f283f */
[----:B------:R-:W-:Y:S02]  /*0cf0*/  UIADD3 UR7, UR14, UR13, URZ ;  /* 0x0000000d0e077290 */ /* 0x000fe4000fffe03f */
[----:B------:R-:W-:Y:S02]  /*0d00*/  ULDC UR6, c[0x0][0x324] ;  /* 0x0000c90000067ab9 */ /* 0x000fe40000000800 */
[----:B------:R-:W-:-:S02]  /*0d10*/  USHF.R.S32.HI UR13, URZ, 0x5, UR4 ;  /* 0x000000053f0d7899 */ /* 0x000fc40008011404 */
[----:B------:R-:W-:Y:S01]  /*0d20*/  UIADD3 UR6, UR7, -UR6, URZ ;  /* 0x8000000607067290 */ /* 0x000fe2000fffe03f */
[----:B------:R-:W-:Y:S05]  /*0d30*/  @P0 BRA `(.L_x_314) ;  /* 0x0000014000000947 */ /* 0x000fea0003800000 */
        /* <DEDUP_REMOVED lines=11> */
.L_x_315:
[----:B------:R-:W-:-:S03]  /*0df0*/  UISETP.NE.AND UP0, UPT, UR5, 0x1, UPT ;  /* 0x000000010500788c */ /* 0x000fc6000bf05270 */
[----:B------:R-:W-:Y:S02]  /*0e00*/  ULDC.64 UR4, c[0x0][0x330] ;  /* 0x0000cc0000047ab9 */ /* 0x000fe40000000a00 */
[----:B------:R-:W-:-:S07]  /*0e10*/  UIMAD.WIDE.U32 UR32, UR7, UR4, URZ ;  /* 0x00000004072072a5 */ /* 0x000fce000f8e003f */
[----:B------:R-:W-:Y:S02]  /*0e20*/  @UP0 UMOV UR17, UR33 ;  /* 0x0000002100110c82 */ /* 0x000fe40008000000 */
[----:B------:R-:W-:Y:S02]  /*0e30*/  @UP0 USHF.R.U32.HI UR7, URZ, UR5, UR17 ;  /* 0x000000053f070299 */ /* 0x000fe40008011611 */
.L_x_316:
[----:B------:R-:W-:Y:S02]  /*0e40*/  ULDC UR4, c[0x0][0x32c] ;  /* 0x0000cb0000047ab9 */ /* 0x000fe40000000800 */
[----:B------:R-:W-:-:S04]  /*0e50*/  UIMAD UR4, UR7, UR4, URZ ;  /* 0x00000004070472a4 */ /* 0x000fc8000f8e023f */
[----:B------:R-:W-:-:S04]  /*0e60*/  UISETP.LT.AND UP0, UPT, UR6, UR4, UPT ;  /* 0x000000040600728c */ /* 0x000fc8000bf01270 */
[----:B------:R-:W-:Y:S02]  /*0e70*/  USEL UR6, UR6, UR4, !UP0 ;  /* 0x0000000406067287 */ /* 0x000fe4000c000000 */
.L_x_314:
[----:B------:R-:W-:Y:S02]  /*0e80*/  UIADD3 UR11, UR11, 0x1f, URZ ;  /* 0x0000001f0b0b7890 */ /* 0x000fe4000fffe03f */
[----:B------:R-:W-:Y:S02]  /*0e90*/  USHF.R.S32.HI UR4, URZ, 0x1f, UR6 ;  /* 0x0000001f3f047899 */ /* 0x000fe40008011406 */
[----:B------:R-:W-:Y:S02]  /*0ea0*/  USHF.R.S32.HI UR5, URZ, 0x1f, UR11 ;  /* 0x0000001f3f057899 */ /* 0x000fe4000801140b */
[----:B------:R-:W-:Y:S02]  /*0eb0*/  ULEA.HI UR4, UR4, UR6, URZ, 0x5 ;  /* 0x0000000604047291 */ /* 0x000fe4000f8f283f */
[----:B------:R-:W-:Y:S02]  /*0ec0*/  ULEA.HI UR5, UR5, UR11, URZ, 0x5 ;  /* 0x0000000b05057291 */ /* 0x000fe4000f8f283f */
[----:B------:R-:W-:-:S02]  /*0ed0*/  USHF.R.S32.HI UR4, URZ, 0x5, UR4 ;  /* 0x000000053f047899 */ /* 0x000fc40008011404 */
[----:B------:R-:W-:Y:S02]  /*0ee0*/  USHF.R.S32.HI UR5, URZ, 0x5, UR5 ;  /* 0x000000053f057899 */ /* 0x000fe40008011405 */
[----:B------:R-:W-:Y:S02]  /*0ef0*/  UISETP.LT.AND UP1, UPT, URZ, UR4, UPT ;  /* 0x000000043f00728c */ /* 0x000fe4000bf21270 */
[----:B------:R-:W-:Y:S02]  /*0f00*/  UISETP.LT.AND UP0, UPT, UR5, UR13, UPT ;  /* 0x0000000d0500728c */ /* 0x000fe4000bf01270 */
[----:B------:R-:W-:Y:S02]  /*0f10*/  USEL UR4, URZ, UR4, !UP1 ;  /* 0x000000043f047287 */ /* 0x000fe4000c800000 */
[----:B------:R-:W-:Y:S02]  /*0f20*/  USEL UR5, UR5, UR13, UP0 ;  /* 0x0000000d05057287 */ /* 0x000fe40008000000 */
[----:B------:R-:W-:-:S02]  /*0f30*/  ULEA UR4, UR4, -UR10, 0x5 ;  /* 0x8000000a04047291 */ /* 0x000fc4000f8e283f */
[----:B------:R-:W-:Y:S02]  /*0f40*/  ULEA UR5, UR5, -UR10, 0x5 ;  /* 0x8000000a05057291 */ /* 0x000fe4000f8e283f */
[----:B------:R-:W-:Y:S02]  /*0f50*/  UISETP.LT.AND UP1, UPT, URZ, UR4, UPT ;  /* 0x000000043f00728c */ /* 0x000fe4000bf21270 */
[----:B------:R-:W-:Y:S02]  /*0f60*/  UISETP.LT.AND UP0, UPT, UR5, UR27, UPT ;  /* 0x0000001b0500728c */ /* 0x000fe4000bf01270 */
[----:B------:R-:W-:Y:S02]  /*0f70*/  USEL UR4, URZ, UR4, !UP1 ;  /* 0x000000043f047287 */ /* 0x000fe4000c800000 */
[----:B------:R-:W-:Y:S02]  /*0f80*/  USEL UR5, UR5, UR27, UP0 ;  /* 0x0000001b05057287 */ /* 0x000fe40008000000 */
[----:B------:R-:W-:-:S02]  /*0f90*/  USHF.R.U32.HI UR12, URZ, 0x5, UR4 ;  /* 0x000000053f0c7899 */ /* 0x000fc40008011604 */
[----:B------:R-:W-:-:S05]  /*0fa0*/  UISETP.GT.AND UP0, UPT, UR5, UR4, UPT ;  /* 0x000000040500728c */ /* 0x000fca000bf04270 */
[----:B------:R-:W-:-:S06]  /*0fb0*/  UMOV UR10, UR12 ;  /* 0x0000000c000a7c82 */ /* 0x000fcc0008000000 */
[----:B------:R-:W-:-:S04]  /*0fc0*/  @UP0 UIADD3 UR5, UR5, 0x1f, URZ ;  /* 0x0000001f05050890 */ /* 0x000fc8000fffe03f */
[----:B------:R-:W-:-:S04]  /*0fd0*/  @UP0 USHF.R.S32.HI UR4, URZ, 0x1f, UR5 ;  /* 0x0000001f3f040899 */ /* 0x000fc80008011405 */
[----:B------:R-:W-:-:S04]  /*0fe0*/  @UP0 ULEA.HI UR4, UR4, UR5, URZ, 0x5 ;  /* 0x0000000504040291 */ /* 0x000fc8000f8f283f */
[----:B------:R-:W-:-:S04]  /*0ff0*/  @UP0 USHF.R.S32.HI UR10, URZ, 0x5, UR4 ;  /* 0x000000053f0a0899 */ /* 0x000fc80008011404 */
[----:B------:R-:W-:-:S06]  /*1000*/  UISETP.GT.AND UP0, UPT, UR10, UR12, UPT ;  /* 0x0000000c0a00728c */ /* 0x000fcc000bf04270 */
[----:B------:R-:W-:-:S13]  /*1010*/  PLOP3.LUT P0, PT, PT, PT, UP0, 0x80, 0x0 ;  /* 0x000000000000781c */ /* 0x000fda0003f0f008 */
[----:B------:R-:W-:Y:S05]  /*1020*/  @!P0 BRA `(.L_x_317) ;  /* 0x00003c7000008947 */ /* 0x000fea0003800000 */
[----:B------:R-:W-:Y:S02]  /*1030*/  ULDC.64 UR4, c[0x0][0x340] ;  /* 0x0000d00000047ab9 */ /* 0x000fe40000000a00 */
[----:B------:R-:W-:Y:S02]  /*1040*/  UISETP.NE.U32.AND UP0, UPT, URZ, UR4, UPT ;  /* 0x000000043f00728c */ /* 0x000fe4000bf05070 */
[----:B------:R-:W-:Y:S02]  /*1050*/  UMOV UR32, 0x5 ;  /* 0x0000000500207882 */ /* 0x000fe40000000000 */
[----:B------:R-:W-:Y:S02]  /*1060*/  UISETP.NE.AND.EX UP0, UPT, URZ, UR5, UPT, UP0 ;  /* 0x000000053f00728c */ /* 0x000fe4000bf05300 */
[----:B------:R-:W-:Y:S02]  /*1070*/  ULDC.64 UR6, c[0x0][0x238] ;  /* 0x00008e0000067ab9 */ /* 0x000fe40000000a00 */
[----:B------:R-:W-:-:S02]  /*1080*/  ULDC.64 UR4, c[0x0][0x340] ;  /* 0x0000d00000047ab9 */ /* 0x000fc40000000a00 */
[----:B------:R-:W-:-:S05]  /*1090*/  PLOP3.LUT P0, PT, PT, PT, UP0, 0x80, 0x0 ;  /* 0x000000000000781c */ /* 0x000fca0003f0f008 */
[----:B------:R-:W-:-:S06]  /*10a0*/  @UP0 UIMAD.WIDE UR4, UR29, UR8, UR4 ;  /* 0x000000081d0402a5 */ /* 0x000fcc000f8e0204 */
[----:B------:R-:W-:Y:S02]  /*10b0*/  IMAD.U32 R2, RZ, RZ, UR4 ;  /* 0x00000004ff027e24 */ /* 0x000fe4000f8e00ff */
[----:B------:R-:W-:Y:S01]  /*10c0*/  IMAD.U32 R3, RZ, RZ, UR5 ;  /* 0x00000005ff037e24 */ /* 0x000fe2000f8e00ff */
[----:B------:R-:W-:-:S04]  /*10d0*/  ULDC.64 UR4, c[0x0][0x240] ;  /* 0x0000900000047ab9 */ /* 0x000fc80000000a00 */
[----:B------:R1:W2:Y:S01]  /*10e0*/  @P0 LDG.E R0, [R2.64] ;  /* 0x0000001e02000981 */ /* 0x0002a2000c1e1900 */
[----:B------:R-:W-:Y:S01]  /*10f0*/  UIMAD UR4, UR19, UR4, URZ ;  /* 0x00000004130472a4 */ /* 0x000fe2000f8e023f */
[----:B------:R-:W-:Y:S01]  /*1100*/  IMAD.U32 R112, RZ, RZ, UR20 ;  /* 0x00000014ff707e24 */ /* 0x000fe2000f8e00ff */
[----:B------:R-:W-:Y:S01]  /*1110*/  USHF.R.S32.HI UR34, URZ, 0x1f, UR29 ;  /* 0x0000001f3f227899 */ /* 0x000fe2000801141d */
[----:B------:R-:W-:Y:S01]  /*1120*/  BSSY B0, `(.L_x_318) ;  /* 0x000006f000007945 */ /* 0x000fe20003800000 */
[----:B------:R-:W-:Y:S02]  /*1130*/  UIADD3 UR9, UR24, UR9, URZ ;  /* 0x0000000918097290 */ /* 0x000fe4000fffe03f */
[----:B------:R-:W-:Y:S02]  /*1140*/  UIADD3 UR22, UR10, -0x1, URZ ;  /* 0xffffffff0a167890 */ /* 0x000fe4000fffe03f */
[----:B------:R-:W-:Y:S02]  /*1150*/  USEL UR10, UR34, URZ, !UP4 ;  /* 0x0000003f220a7287 */ /* 0x000fe4000e000000 */
[----:B------:R-:W-:-:S02]  /*1160*/  USHF.L.U64.HI UR17, UR6, UR32, UR7 ;  /* 0x0000002006117299 */ /* 0x000fc40008010207 */
[----:B------:R-:W-:Y:S02]  /*1170*/  USHF.L.U32 UR18, UR6, 0x5, URZ ;  /* 0x0000000506127899 */ /* 0x000fe4000800063f */
[----:B------:R-:W-:Y:S02]  /*1180*/  UIMAD UR33, UR20, UR5, UR4 ;  /* 0x00000005142172a4 */ /* 0x000fe4000f8e0204 */
[----:B------:R-:W-:Y:S02]  /*1190*/  USHF.R.S32.HI UR8, URZ, 0x1f, UR9 ;  /* 0x0000001f3f087899 */ /* 0x000fe40008011409 */
[----:B------:R-:W-:Y:S02]  /*11a0*/  ULDC.64 UR6, c[0x0][0x1e0] ;  /* 0x0000780000067ab9 */ /* 0x000fe40000000a00 */
[----:B------:R-:W-:Y:S02]  /*11b0*/  ULDC.64 UR4, c[0x0][0x248] ;  /* 0x0000920000047ab9 */ /* 0x000fe40000000a00 */
[----:B------:R-:W-:Y:S01]  /*11c0*/  UIMAD.WIDE.U32 UR38, UR9, UR6, URZ ;  /* 0x00000006092672a5 */ /* 0x000fe2000f8e003f */
[----:B-1----:R-:W-:Y:S01]  /*11d0*/  SHF.R.S32.HI R2, RZ, 0x1f, R55 ;  /* 0x0000001fff027819 */ /* 0x002fe20000011437 */
[----:B------:R-:W-:Y:S01]  /*11e0*/  UIMAD UR4, UR10, UR4, URZ ;  /* 0x000000040a0472a4 */ /* 0x000fe2000f8e023f */
[----:B------:R-:W-:Y:S01]  /*11f0*/  IMAD.U32 R3, RZ, RZ, UR22 ;  /* 0x00000016ff037e24 */ /* 0x000fe2000f8e00ff */
[----:B------:R-:W-:Y:S01]  /*1200*/  UIMAD UR6, UR8, UR6, URZ ;  /* 0x00000006080672a4 */ /* 0x000fe2000f8e023f */
[CC--:B------:R-:W-:Y:S01]  /*1210*/  LEA.HI R14, R2.reuse, R55.reuse, RZ, 0x3 ;  /* 0x00000037020e7211 */ /* 0x0c0fe200078f18ff */
[----:B------:R-:W-:Y:S01]  /*1220*/  USEL UR11, UR29, URZ, !UP4 ;  /* 0x0000003f1d0b7287 */ /* 0x000fe2000e000000 */
[----:B------:R-:W-:Y:S01]  /*1230*/  LEA.HI R84, R2, R55, RZ, 0x6 ;  /* 0x0000003702547211 */ /* 0x000fe200078f30ff */
[----:B------:R-:W-:Y:S01]  /*1240*/  UIMAD UR7, UR9, UR7, UR6 ;  /* 0x00000007090772a4 */ /* 0x000fe2000f8e0206 */
[----:B------:R-:W-:Y:S01]  /*1250*/  SHF.R.S32.HI R99, RZ, 0x3, R14 ;  /* 0x00000003ff637819 */ /* 0x000fe2000001140e */
[----:B------:R-:W-:Y:S01]  /*1260*/  UIMAD UR6, UR11, UR5, UR4 ;  /* 0x000000050b0672a4 */ /* 0x000fe2000f8e0204 */
[----:B------:R-:W-:Y:S01]  /*1270*/  LOP3.LUT R14, R14, 0xfffffff8, RZ, 0xc0, !PT ;  /* 0xfffffff80e0e7812 */ /* 0x000fe200078ec0ff */
[----:B------:R-:W-:Y:S01]  /*1280*/  UIADD3 UR39, UR39, UR7, URZ ;  /* 0x0000000727277290 */ /* 0x000fe2000fffe03f */
[----:B------:R-:W-:Y:S01]  /*1290*/  SHF.R.S32.HI R72, RZ, 0x1f, R99 ;  /* 0x0000001fff487819 */ /* 0x000fe20000011463 */
[----:B------:R-:W-:Y:S01]  /*12a0*/  ULDC.64 UR4, c[0x0][0x1e8] ;  /* 0x00007a0000047ab9 */ /* 0x000fe20000000a00 */
[----:B------:R-:W-:Y:S01]  /*12b0*/  IADD3 R76, -R99, UR27, RZ ;  /* 0x0000001b634c7c10 */ /* 0x000fe2000fffe1ff */
[----:B------:R-:W-:Y:S01]  /*12c0*/  IMAD.IADD R14, R55, 0x1, -R14 ;  /* 0x00000001370e7824 */ /* 0x000fe200078e0a0e */
[----:B------:R-:W-:Y:S01]  /*12d0*/  UIMAD UR35, UR19, UR4, URZ ;  /* 0x00000004132372a4 */ /* 0x000fe2000f8e023f */
[----:B------:R-:W-:Y:S01]  /*12e0*/  IMAD.SHL.U32 R9, R99, 0x40, RZ ;  /* 0x0000004063097824 */ /* 0x000fe200078e00ff */
[----:B------:R-:W-:Y:S01]  /*12f0*/  UIMAD.WIDE.U32 UR38, UR20, UR4, UR38 ;  /* 0x00000004142672a5 */ /* 0x000fe2000f8e0026 */
[C---:B------:R-:W-:Y:S01]  /*1300*/  IMAD.SHL.U32 R16, R14.reuse, 0x8, RZ ;  /* 0x000000080e107824 */ /* 0x040fe200078e00ff */
[----:B------:R-:W-:Y:S01]  /*1310*/  UIMAD UR7, UR20, UR5, UR35 ;  /* 0x00000005140772a4 */ /* 0x000fe2000f8e0223 */
[----:B------:R-:W-:Y:S01]  /*1320*/  IMAD.SHL.U32 R14, R14, 0x4, RZ ;  /* 0x000000040e0e7824 */ /* 0x000fe200078e00ff */
[----:B------:R-:W-:Y:S01]  /*1330*/  LOP3.LUT R9, R9, 0x1c0, RZ, 0xc0, !PT ;  /* 0x000001c009097812 */ /* 0x000fe200078ec0ff */
[----:B------:R-:W-:Y:S01]  /*1340*/  IMAD R3, R3, -0x20, R76 ;  /* 0xffffffe003037824 */ /* 0x000fe200078e024c */
[----:B------:R-:W-:Y:S01]  /*1350*/  SHF.R.S32.HI R17, RZ, 0x1f, R16 ;  /* 0x0000001fff117819 */ /* 0x000fe20000011410 */
[----:B------:R-:W-:Y:S01]  /*1360*/  IMAD.SHL.U32 R84, R84, 0x8, RZ ;  /* 0x0000000854547824 */ /* 0x000fe200078e00ff */
[----:B------:R-:W-:Y:S01]  /*1370*/  IADD3 R12, R14, 0x40, RZ ;  /* 0x000000400e0c7810 */ /* 0x000fe20007ffe0ff */
[----:B------:R-:W-:Y:S01]  /*1380*/  ULDC.64 UR4, c[0x0][0x1f0] ;  /* 0x00007c0000047ab9 */ /* 0x000fe20000000a00 */
[----:B------:R-:W-:Y:S01]  /*1390*/  ISETP.GT.AND P2, PT, R3, RZ, PT ;  /* 0x000000ff0300720c */ /* 0x000fe20003f44270 */
[----:B------:R-:W-:Y:S01]  /*13a0*/  UIADD3 UR39, UR39, UR7, URZ ;  /* 0x0000000727277290 */ /* 0x000fe2000fffe03f */
[----:B------:R-:W-:Y:S01]  /*13b0*/  ISETP.GE.AND P1, PT, R16, c[0x0][0x1d4], PT ;  /* 0x0000750010007a0c */ /* 0x000fe20003f26270 */
[----:B------:R-:W-:Y:S01]  /*13c0*/  IMAD.IADD R11, R14, 0x1, R12 ;  /* 0x000000010e0b7824 */ /* 0x000fe200078e020c */
[C---:B------:R-:W-:Y:S01]  /*13d0*/  IADD3 R98, R16.reuse, 0x80, RZ ;  /* 0x0000008010627810 */ /* 0x040fe20007ffe0ff */
[----:B------:R-:W-:Y:S01]  /*13e0*/  IMAD.U32 R110, RZ, RZ, UR11 ;  /* 0x0000000bff6e7e24 */ /* 0x000fe2000f8e00ff */
[----:B------:R-:W-:Y:S01]  /*13f0*/  IADD3 R97, R16, 0xc0, RZ ;  /* 0x000000c010617810 */ /* 0x000fe20007ffe0ff */
[----:B------:R-:W-:Y:S01]  /*1400*/  IMAD R2, R72, c[0x0][0x1e0], RZ ;  /* 0x0000780048027a24 */ /* 0x000fe200078e02ff */
[----:B------:R-:W-:Y:S01]  /*1410*/  SEL R3, RZ, 0x1, P1 ;  /* 0x00000001ff037807 */ /* 0x000fe20000800000 */
[----:B------:R-:W-:Y:S01]  /*1420*/  IMAD.WIDE.U32 R116, R99, c[0x0][0x1e0], RZ ;  /* 0x0000780063747a25 */ /* 0x000fe200078e00ff */
[----:B------:R-:W-:-:S02]  /*1430*/  LOP3.LUT R84, R84, 0xfffffe00, RZ, 0xc0, !PT ;  /* 0xfffffe0054547812 */ /* 0x000fc400078ec0ff */
[----:B------:R-:W-:Y:S01]  /*1440*/  LOP3.LUT R96, R9, 0x38, R16, 0xf8, !PT ;  /* 0x0000003809607812 */ /* 0x000fe200078ef810 */
[----:B------:R-:W-:Y:S01]  /*1450*/  IMAD R81, R99, c[0x0][0x1e4], R2 ;  /* 0x0000790063517a24 */ /* 0x000fe200078e0202 */
[----:B------:R-:W-:Y:S02]  /*1460*/  SHF.R.U32.HI R7, RZ, 0x3, R9 ;  /* 0x00000003ff077819 */ /* 0x000fe40000011609 */
[----:B------:R-:W-:Y:S01]  /*1470*/  ISETP.GE.AND P1, PT, R98, c[0x0][0x1d4], PT ;  /* 0x0000750062007a0c */ /* 0x000fe20003f26270 */
[----:B------:R-:W-:Y:S01]  /*1480*/  IMAD.IADD R81, R117, 0x1, R81 ;  /* 0x0000000175517824 */ /* 0x000fe200078e0251 */
[----:B------:R-:W-:-:S05]  /*1490*/  LOP3.LUT R96, R84, R96, R7, 0xf6, !PT ;  /* 0x0000006054607212 */ /* 0x000fca00078ef607 */
[----:B------:R-:W-:Y:S01]  /*14a0*/  IMAD.SHL.U32 R96, R96, 0x2, RZ ;  /* 0x0000000260607824 */ /* 0x000fe200078e00ff */
[----:B--2---:R1:W2:Y:S01]  /*14b0*/  @P0 R2UR UR36, R0 ;  /* 0x00000000002403c2 */ /* 0x0042a200000e0000 */
[----:B-----5:R-:W-:-:S04]  /*14c0*/  IADD3 R79, P0, R99, R77, RZ ;  /* 0x0000004d634f7210 */ /* 0x020fc80007f1e0ff */
[----:B------:R-:W-:Y:S01]  /*14d0*/  LEA.HI.X.SX32 R77, R77, R72, 0x1, P0 ;  /* 0x000000484d4d7211 */ /* 0x000fe200000f0eff */
[----:B------:R-:W-:Y:S01]  /*14e0*/  IMAD.WIDE.U32 R4, R79, c[0x0][0x238], R16 ;  /* 0x00008e004f047a25 */ /* 0x000fe200078e0010 */
[----:B------:R-:W-:-:S03]  /*14f0*/  ISETP.GE.AND P0, PT, R11, c[0x0][0x1d4], PT ;  /* 0x000075000b007a0c */ /* 0x000fc60003f06270 */
[----:B-1----:R-:W-:Y:S01]  /*1500*/  IMAD R0, R77, c[0x0][0x238], RZ ;  /* 0x00008e004d007a24 */ /* 0x002fe200078e02ff */
[----:B--2---:R-:W-:-:S03]  /*1510*/  @UP0 USHF.R.S32.HI UR37, URZ, 0x1f, UR36 ;  /* 0x0000001f3f250899 */ /* 0x004fc60008011424 */
[----:B------:R-:W-:Y:S01]  /*1520*/  IMAD R0, R79, c[0x0][0x23c], R0 ;  /* 0x00008f004f007a24 */ /* 0x000fe200078e0200 */
[----:B------:R-:W-:-:S03]  /*1530*/  @!UP0 UMOV UR36, UR29 ;  /* 0x0000001d00248c82 */ /* 0x000fc60008000000 */
[----:B------:R-:W-:Y:S01]  /*1540*/  IMAD.IADD R5, R5, 0x1, R0 ;  /* 0x0000000105057824 */ /* 0x000fe200078e0200 */
[----:B------:R-:W-:Y:S01]  /*1550*/  @!UP0 UMOV UR37, UR34 ;  /* 0x0000002200258c82 */ /* 0x000fe20008000000 */
[----:B------:R-:W-:Y:S01]  /*1560*/  SEL R0, RZ, 0xffffffff, P0 ;  /* 0xffffffffff007807 */ /* 0x000fe20000000000 */
[----:B------:R-:W-:Y:S01]  /*1570*/  USEL UR34, UR36, URZ, !UP5 ;  /* 0x0000003f24227287 */ /* 0x000fe2000e800000 */
[----:B------:R-:W-:Y:S01]  /*1580*/  IMAD.WIDE.U32 R112, R112, c[0x0][0x240], R4 ;  /* 0x0000900070707a25 */ /* 0x000fe200078e0004 */
[----:B------:R-:W-:-:S03]  /*1590*/  ISETP.GE.AND P0, PT, R97, c[0x0][0x1d4], PT ;  /* 0x0000750061007a0c */ /* 0x000fc60003f06270 */
[----:B------:R-:W-:Y:S01]  /*15a0*/  IMAD.SHL.U32 R0, R0, 0x2, RZ ;  /* 0x0000000200007824 */ /* 0x000fe200078e00ff */
[----:B------:R-:W-:Y:S01]  /*15b0*/  IADD3 R113, R113, UR33, RZ ;  /* 0x0000002171717c10 */ /* 0x000fe2000fffe0ff */
[----:B------:R-:W-:Y:S01]  /*15c0*/  USEL UR33, UR37, URZ, !UP5 ;  /* 0x0000003f25217287 */ /* 0x000fe2000e800000 */
[----:B------:R-:W-:Y:S01]  /*15d0*/  SEL R92, RZ, 0x8, P0 ;  /* 0x00000008ff5c7807 */ /* 0x000fe20000000000 */
[----:B------:R-:W-:Y:S01]  /*15e0*/  UIMAD.WIDE.U32 UR36, UR34, UR4, UR38 ;  /* 0x00000004222472a5 */ /* 0x000fe2000f8e0026 */
[----:B------:R-:W-:Y:S01]  /*15f0*/  LOP3.LUT R0, R0, 0x2, R3, 0xe2, !PT ;  /* 0x0000000200007812 */ /* 0x000fe200078ee203 */
[----:B------:R-:W-:Y:S01]  /*1600*/  UIMAD UR7, UR33, UR4, URZ ;  /* 0x00000004210772a4 */ /* 0x000fe2000f8e023f */
[----:B------:R-:W-:Y:S01]  /*1610*/  IMAD.WIDE.U32 R112, R110, c[0x0][0x248], R112 ;  /* 0x000092006e707a25 */ /* 0x000fe200078e0070 */
[----:B------:R-:W-:Y:S02]  /*1620*/  SEL R3, RZ, 0x4, P1 ;  /* 0x00000004ff037807 */ /* 0x000fe40000800000 */
[----:B------:R-:W-:-:S02]  /*1630*/  UIMAD UR5, UR34, UR5, UR7 ;  /* 0x00000005220572a4 */ /* 0x000fc4000f8e0207 */
[----:B------:R-:W-:Y:S02]  /*1640*/  IADD3 R115, R113, UR6, RZ ;  /* 0x0000000671737c10 */ /* 0x000fe4000fffe0ff */
[----:B------:R-:W-:Y:S01]  /*1650*/  UIADD3 UR35, UR37, UR5, URZ ;  /* 0x0000000525237290 */ /* 0x000fe2000fffe03f */
[----:B------:R-:W-:Y:S01]  /*1660*/  LOP3.LUT R92, R92, R0, R3, 0xfe, !PT ;  /* 0x000000005c5c7212 */ /* 0x000fe200078efe03 */
[----:B------:R-:W-:Y:S05]  /*1670*/  @!P2 BRA `(.L_x_319) ;  /* 0x000001900000a947 */ /* 0x000fea0003800000 */
[----:B------:R-:W-:Y:S01]  /*1680*/  IMAD.U32 R3, RZ, RZ, UR18 ;  /* 0x00000012ff037e24 */ /* 0x000fe2000f8e00ff */
[C---:B------:R-:W-:Y:S01]  /*1690*/  LOP3.LUT R0, R92.reuse, 0xff, RZ, 0xc0, !PT ;  /* 0x000000ff5c007812 */ /* 0x040fe200078ec0ff */
[----:B------:R-:W-:Y:S01]  /*16a0*/  IMAD.MOV.U32 R114, RZ, RZ, R112 ;  /* 0x000000ffff727224 */ /* 0x000fe200078e0070 */
[----:B------:R-:W-:Y:S01]  /*16b0*/  USHF.R.S32.HI UR5, URZ, 0x1f, UR22 ;  /* 0x0000001f3f057899 */ /* 0x000fe20008011416 */
[----:B------:R-:W-:Y:S01]  /*16c0*/  IMAD.SHL.U32 R4, R92, 0x10, RZ ;  /* 0x000000105c047824 */ /* 0x000fe200078e00ff */
[----:B------:R-:W-:Y:S01]  /*16d0*/  UIMAD UR4, UR17, UR22, URZ ;  /* 0x00000016110472a4 */ /* 0x000fe2000f8e023f */
[----:B------:R-:W-:-:S03]  /*16e0*/  IMAD.WIDE.U32 R18, R3, UR22, R114 ;  /* 0x0000001603127c25 */ /* 0x000fc6000f8e0072 */
[----:B------:R-:W-:Y:S01]  /*16f0*/  UIMAD UR4, UR5, UR18, UR4 ;  /* 0x00000012050472a4 */ /* 0x000fe2000f8e0204 */
[----:B------:R-:W-:Y:S01]  /*1700*/  IMAD.SHL.U32 R3, R0, 0x8, RZ ;  /* 0x0000000800037824 */ /* 0x000fe200078e00ff */
[----:B------:R-:W-:Y:S01]  /*1710*/  LOP3.LUT P4, RZ, R4, 0x10, RZ, 0xc0, !PT ;  /* 0x0000001004ff7812 */ /* 0x000fe2000788c0ff */
[C---:B------:R-:W-:Y:S02]  /*1720*/  IMAD.SHL.U32 R2, R0.reuse, 0x4, RZ ;  /* 0x0000000400027824 */ /* 0x040fe400078e00ff */
[----:B------:R-:W-:Y:S01]  /*1730*/  IMAD.SHL.U32 R0, R0, 0x2, RZ ;  /* 0x0000000200007824 */ /* 0x000fe200078e00ff */
[----:B------:R-:W-:Y:S02]  /*1740*/  LOP3.LUT P3, RZ, R3, 0x10, RZ, 0xc0, !PT ;  /* 0x0000001003ff7812 */ /* 0x000fe4000786c0ff */
[----:B------:R-:W-:Y:S02]  /*1750*/  LOP3.LUT P2, RZ, R2, 0x10, RZ, 0xc0, !PT ;  /* 0x0000001002ff7812 */ /* 0x000fe4000784c0ff */
[----:B------:R-:W-:-:S02]  /*1760*/  LOP3.LUT P1, RZ, R0, 0x10, RZ, 0xc0, !PT ;  /* 0x0000001000ff7812 */ /* 0x000fc4000782c0ff */
[----:B------:R-:W-:Y:S02]  /*1770*/  IADD3 R0, R19, UR4, RZ ;  /* 0x0000000413007c10 */ /* 0x000fe4000fffe0ff */
[----:B------:R-:W-:-:S04]  /*1780*/  LEA R2, P0, R18, c[0x0][0x220], 0x1 ;  /* 0x0000880012027a11 */ /* 0x000fc800078008ff */
        /* <DEDUP_REMOVED lines=8> */
.L_x_319:
[----:B------:R-:W-:Y:S05]  /*1810*/  BSYNC B0 ;  /* 0x0000000000007941 */ /* 0x000fea0003800000 */
.L_x_318:
[----:B------:R-:W-:Y:S01]  /*1820*/  IMAD.MOV.U32 R0, RZ, RZ, c[0x0][0x27c] ;  /* 0x00009f00ff007624 */ /* 0x000fe200078e00ff */
[----:B------:R-:W-:Y:S01]  /*1830*/  ISETP.GE.AND P1, PT, R16, c[0x0][0x27c], PT ;  /* 0x00009f0010007a0c */ /* 0x000fe20003f26270 */
[----:B------:R-:W-:Y:S01]  /*1840*/  ULDC.64 UR4, c[0x0][0x260] ;  /* 0x0000980000047ab9 */ /* 0x000fe20000000a00 */
[----:B------:R-:W-:Y:S01]  /*1850*/  ISETP.GE.AND P0, PT, R11, c[0x0][0x27c], PT ;  /* 0x00009f000b007a0c */ /* 0x000fe20003f06270 */
[----:B------:R-:W-:Y:S01]  /*1860*/  UIMAD UR4, UR19, UR4, URZ ;  /* 0x00000004130472a4 */ /* 0x000fe2000f8e023f */
[C---:B------:R-:W-:Y:S01]  /*1870*/  ISETP.GE.AND P6, PT, R0.reuse, 0x1, PT ;  /* 0x000000010000780c */ /* 0x040fe20003fc6270 */
[----:B------:R-:W-:Y:S01]  /*1880*/  IMAD.SHL.U32 R0, R0, 0x2, RZ ;  /* 0x0000000200007824 */ /* 0x000fe200078e00ff */
[----:B-1----:R-:W-:Y:S01]  /*1890*/  SEL R3, RZ, c[0x0][0x27c], !P1 ;  /* 0x00009f00ff037a07 */ /* 0x002fe20004800000 */
[----:B------:R-:W-:Y:S01]  /*18a0*/  UIMAD UR6, UR20, UR5, UR4 ;  /* 0x00000005140672a4 */ /* 0x000fe2000f8e0204 */
[----:B------:R-:W-:Y:S01]  /*18b0*/  IMAD.U32 R19, RZ, RZ, UR20 ;  /* 0x00000014ff137e24 */ /* 0x000fe2000f8e00ff */
[----:B------:R-:W0:Y:S01]  /*18c0*/  LDGDEPBAR ;  /* 0x00000000000079af */ /* 0x000e220000000000 */
[----:B------:R-:W-:Y:S01]  /*18d0*/  IADD3 R5, -R0, c[0x0][0x1d4], RZ ;  /* 0x0000750000057a10 */ /* 0x000fe20007ffe1ff */
[----:B------:R-:W-:Y:S01]  /*18e0*/  IMAD.IADD R3, R16, 0x1, R3 ;  /* 0x0000000110037824 */ /* 0x000fe200078e0203 */
[----:B------:R-:W-:Y:S01]  /*18f0*/  ULDC.64 UR4, c[0x0][0x210] ;  /* 0x0000840000047ab9 */ /* 0x000fe20000000a00 */
[----:B------:R-:W-:Y:S01]  /*1900*/  IMAD.WIDE.U32 R18, R19, c[0x0][0x210], R16 ;  /* 0x0000840013127a25 */ /* 0x000fe200078e0010 */
[CC--:B------:R-:W-:Y:S01]  /*1910*/  SEL R13, R0.reuse, R5.reuse, !P1 ;  /* 0x00000005000d7207 */ /* 0x0c0fe20004800000 */
[----:B------:R-:W-:Y:S01]  /*1920*/  UIMAD UR4, UR19, UR4, URZ ;  /* 0x00000004130472a4 */ /* 0x000fe2000f8e023f */
[----:B------:R-:W-:Y:S01]  /*1930*/  SEL R5, R0, R5, !P0 ;  /* 0x0000000500057207 */ /* 0x000fe20004000000 */
[----:B------:R-:W-:Y:S01]  /*1940*/  IMAD.U32 R21, RZ, RZ, UR20 ;  /* 0x00000014ff157e24 */ /* 0x000fe2000f8e00ff */
[----:B------:R-:W-:Y:S01]  /*1950*/  SEL R0, RZ, c[0x0][0x27c], !P0 ;  /* 0x00009f00ff007a07 */ /* 0x000fe20004000000 */
[----:B------:R-:W-:Y:S01]  /*1960*/  UIMAD UR4, UR20, UR5, UR4 ;  /* 0x00000005140472a4 */ /* 0x000fe2000f8e0204 */
[----:B------:R-:W-:Y:S01]  /*1970*/  SHF.R.S32.HI R4, RZ, 0x1f, R3 ;  /* 0x0000001fff047819 */ /* 0x000fe20000011403 */
[----:B------:R-:W-:Y:S01]  /*1980*/  IMAD.WIDE.U32 R20, R21, c[0x0][0x260], R16 ;  /* 0x0000980015147a25 */ /* 0x000fe200078e0010 */
[----:B------:R-:W-:-:S02]  /*1990*/  SHF.R.S32.HI R2, RZ, 0x1f, R13 ;  /* 0x0000001fff027819 */ /* 0x000fc4000001140d */
[CC--:B------:R-:W-:Y:S01]  /*19a0*/  LEA.HI R91, R4.reuse, R3.reuse, RZ, 0x3 ;  /* 0x00000003045b7211 */ /* 0x0c0fe200078f18ff */
[----:B------:R-:W-:Y:S01]  /*19b0*/  IMAD.IADD R0, R11, 0x1, R0 ;  /* 0x000000010b007824 */ /* 0x000fe200078e0200 */
[----:B------:R-:W-:Y:S01]  /*19c0*/  LEA.HI R4, R4, R3, RZ, 0x6 ;  /* 0x0000000304047211 */ /* 0x000fe200078f30ff */
[----:B------:R-:W-:Y:S01]  /*19d0*/  IMAD R102, R72, c[0x0][0x290], RZ ;  /* 0x0000a40048667a24 */ /* 0x000fe200078e02ff */
[----:B------:R-:W-:Y:S01]  /*19e0*/  LEA.HI R2, R2, R13, RZ, 0x4 ;  /* 0x0000000d02027211 */ /* 0x000fe200078f20ff */
[----:B------:R-:W-:Y:S01]  /*19f0*/  IMAD R100, R72, c[0x0][0x280], RZ ;  /* 0x0000a00048647a24 */ /* 0x000fe200078e02ff */
[----:B------:R-:W-:Y:S01]  /*1a00*/  SHF.R.S32.HI R3, RZ, 0x1f, R0 ;  /* 0x0000001fff037819 */ /* 0x000fe20000011400 */
[----:B------:R-:W-:Y:S01]  /*1a10*/  IMAD.SHL.U32 R4, R4, 0x20, RZ ;  /* 0x0000002004047824 */ /* 0x000fe200078e00ff */
[----:B------:R-:W-:Y:S01]  /*1a20*/  LOP3.LUT R8, R9, 0x38, R91, 0xf8, !PT ;  /* 0x0000003809087812 */ /* 0x000fe200078ef85b */
[----:B------:R-:W-:Y:S01]  /*1a30*/  IMAD.WIDE.U32 R106, R99, c[0x0][0x290], R16 ;  /* 0x0000a400636a7a25 */ /* 0x000fe200078e0010 */
[----:B------:R-:W-:-:S02]  /*1a40*/  LEA.HI R90, R3, R0, RZ, 0x3 ;  /* 0x00000000035a7211 */ /* 0x000fc400078f18ff */
[----:B------:R-:W-:Y:S01]  /*1a50*/  LEA.HI R3, R3, R0, RZ, 0x6 ;  /* 0x0000000003037211 */ /* 0x000fe200078f30ff */
[----:B------:R-:W-:Y:S01]  /*1a60*/  IMAD.WIDE.U32 R104, R99, c[0x0][0x280], R16 ;  /* 0x0000a00063687a25 */ /* 0x000fe200078e0010 */
[----:B------:R-:W-:Y:S02]  /*1a70*/  LOP3.LUT R6, R9, 0x38, R90, 0xf8, !PT ;  /* 0x0000003809067812 */ /* 0x000fe400078ef85a */
[----:B------:R-:W-:Y:S01]  /*1a80*/  SHF.R.S32.HI R0, RZ, 0x1f, R5 ;  /* 0x0000001fff007819 */ /* 0x000fe20000011405 */
[----:B------:R-:W-:Y:S01]  /*1a90*/  IMAD.SHL.U32 R3, R3, 0x20, RZ ;  /* 0x0000002003037824 */ /* 0x000fe200078e00ff */
[----:B------:R-:W-:Y:S01]  /*1aa0*/  LOP3.LUT R85, R6, R7, RZ, 0x3c, !PT ;  /* 0x0000000706557212 */ /* 0x000fe200078e3cff */
[C---:B------:R-:W-:Y:S01]  /*1ab0*/  IMAD R102, R99.reuse, c[0x0][0x294], R102 ;  /* 0x0000a50063667a24 */ /* 0x040fe200078e0266 */
[----:B------:R-:W-:Y:S01]  /*1ac0*/  LEA.HI R0, R0, R5, RZ, 0x4 ;  /* 0x0000000500007211 */ /* 0x000fe200078f20ff */
[----:B------:R-:W-:Y:S01]  /*1ad0*/  IMAD R100, R99, c[0x0][0x284], R100 ;  /* 0x0000a10063647a24 */ /* 0x000fe200078e0264 */
[----:B------:R-:W-:Y:S01]  /*1ae0*/  LOP3.LUT R3, R3, 0x7ffff800, RZ, 0xc0, !PT ;  /* 0x7ffff80003037812 */ /* 0x000fe200078ec0ff */
[----:B------:R-:W-:Y:S01]  /*1af0*/  IMAD.SHL.U32 R95, R92, 0x10, RZ ;  /* 0x000000105c5f7824 */ /* 0x000fe200078e00ff */
[----:B------:R-:W-:Y:S01]  /*1b00*/  SHF.R.S32.HI R2, RZ, 0x4, R2 ;  /* 0x00000004ff027819 */ /* 0x000fe20000011402 */
[----:B------:R-:W-:Y:S01]  /*1b10*/  IMAD.IADD R107, R107, 0x1, R102 ;  /* 0x000000016b6b7824 */ /* 0x000fe200078e0266 */
[----:B------:R-:W-:Y:S01]  /*1b20*/  IADD3 R85, R85, R3, R84 ;  /* 0x0000000355557210 */ /* 0x000fe20007ffe054 */
[----:B------:R-:W-:Y:S01]  /*1b30*/  IMAD.IADD R105, R105, 0x1, R100 ;  /* 0x0000000169697824 */ /* 0x000fe200078e0264 */
[----:B------:R-:W-:Y:S01]  /*1b40*/  SHF.R.S32.HI R3, RZ, 0x4, R0 ;  /* 0x00000004ff037819 */ /* 0x000fe20000011400 */
[----:B------:R-:W-:Y:S01]  /*1b50*/  IMAD.U32 R108, RZ, RZ, UR34 ;  /* 0x00000022ff6c7e24 */ /* 0x000fe2000f8e00ff */
[----:B------:R-:W-:Y:S01]  /*1b60*/  LOP3.LUT R4, R4, 0x7ffff800, RZ, 0xc0, !PT ;  /* 0x7ffff80004047812 */ /* 0x000fe200078ec0ff */
[----:B------:R-:W-:Y:S01]  /*1b70*/  IMAD.WIDE.U32 R104, R64, c[0x0][0x280], R104 ;  /* 0x0000a00040687a25 */ /* 0x000fe200078e0068 */
[----:B------:R-:W-:-:S02]  /*1b80*/  LOP3.LUT R87, R8, R7, RZ, 0x3c, !PT ;  /* 0x0000000708577212 */ /* 0x000fc400078e3cff */
[----:B------:R-:W-:Y:S01]  /*1b90*/  LEA.HI.SX32 R89, R91, R2, 0x1d ;  /* 0x000000025b597211 */ /* 0x000fe200078feaff */
[----:B------:R-:W-:Y:S01]  /*1ba0*/  IMAD.WIDE.U32 R106, R64, c[0x0][0x290], R106 ;  /* 0x0000a400406a7a25 */ /* 0x000fe200078e006a */
[----:B------:R-:W-:Y:S02]  /*1bb0*/  LEA.HI.SX32 R3, R90, R3, 0x1d ;  /* 0x000000035a037211 */ /* 0x000fe400078feaff */
[----:B------:R-:W-:Y:S01]  /*1bc0*/  IADD3 R87, R87, R4, R84 ;  /* 0x0000000457577210 */ /* 0x000fe20007ffe054 */
[----:B------:R-:W-:Y:S01]  /*1bd0*/  IMAD.SHL.U32 R85, R85, 0x2, RZ ;  /* 0x0000000255557824 */ /* 0x000fe200078e00ff */
[----:B------:R-:W-:Y:S01]  /*1be0*/  SHF.R.S32.HI R4, RZ, 0x1f, R89 ;  /* 0x0000001fff047819 */ /* 0x000fe20000011459 */
[----:B------:R-:W-:Y:S01]  /*1bf0*/  IMAD.SHL.U32 R88, R3, 0x8, RZ ;  /* 0x0000000803587824 */ /* 0x000fe200078e00ff */
[----:B------:R-:W-:Y:S01]  /*1c00*/  SHF.R.S32.HI R0, RZ, 0x1f, R3 ;  /* 0x0000001fff007819 */ /* 0x000fe20000011403 */
[----:B------:R-:W-:Y:S01]  /*1c10*/  IMAD.SHL.U32 R87, R87, 0x2, RZ ;  /* 0x0000000257577824 */ /* 0x000fe200078e00ff */
[----:B------:R-:W-:Y:S01]  /*1c20*/  IADD3 R19, R19, UR4, RZ ;  /* 0x0000000413137c10 */ /* 0x000fe2000fffe0ff */
[----:B------:R-:W-:Y:S01]  /*1c30*/  ULDC.64 UR4, c[0x0][0x290] ;  /* 0x0000a40000047ab9 */ /* 0x000fe20000000a00 */
[----:B------:R-:W-:Y:S01]  /*1c40*/  LEA.HI R4, R4, R89, RZ, 0x3 ;  /* 0x0000005904047211 */ /* 0x000fe200078f18ff */
[----:B------:R-:W-:Y:S01]  /*1c50*/  USHF.L.U64.HI UR38, UR4, UR32, UR5 ;  /* 0x0000002004267299 */ /* 0x000fe20008010205 */
[----:B------:R-:W-:Y:S01]  /*1c60*/  IMAD.SHL.U32 R89, R89, 0x8, RZ ;  /* 0x0000000859597824 */ /* 0x000fe200078e00ff */
[----:B------:R-:W-:Y:S01]  /*1c70*/  USHF.L.U32 UR39, UR4, 0x5, URZ ;  /* 0x0000000504277899 */ /* 0x000fe2000800063f */
[----:B------:R-:W-:Y:S01]  /*1c80*/  LEA.HI R0, R0, R3, RZ, 0x3 ;  /* 0x0000000300007211 */ /* 0x000fe200078f18ff */
[----:B------:R-:W-:Y:S01]  /*1c90*/  IMAD.SHL.U32 R4, R4, 0x100, RZ ;  /* 0x0000010004047824 */ /* 0x000fe200078e00ff */
[----:B------:R-:W-:Y:S01]  /*1ca0*/  SHF.R.S32.HI R15, RZ, 0x1f, R14 ;  /* 0x0000001fff0f7819 */ /* 0x000fe2000001140e */
[----:B------:R-:W-:Y:S01]  /*1cb0*/  ULDC.64 UR4, c[0x0][0x280] ;  /* 0x0000a00000047ab9 */ /* 0x000fe20000000a00 */
[----:B------:R-:W-:Y:S01]  /*1cc0*/  SHF.R.S32.HI R65, RZ, 0x1f, R64 ;  /* 0x0000001fff417819 */ /* 0x000fe20000011440 */
[----:B------:R-:W-:Y:S01]  /*1cd0*/  USHF.L.U64.HI UR40, UR4, UR32, UR5 ;  /* 0x0000002004287299 */ /* 0x000fe20008010205 */
[----:B------:R-:W-:Y:S01]  /*1ce0*/  LOP3.LUT R5, R9, 0x38, R89, 0xf8, !PT ;  /* 0x0000003809057812 */ /* 0x000fe200078ef859 */
[----:B------:R-:W-:Y:S01]  /*1cf0*/  USHF.L.U32 UR41, UR4, 0x5, URZ ;  /* 0x0000000504297899 */ /* 0x000fe2000800063f */
[----:B------:R-:W-:Y:S01]  /*1d00*/  IMAD.SHL.U32 R0, R0, 0x100, RZ ;  /* 0x0000010000007824 */ /* 0x000fe200078e00ff */
[----:B------:R-:W-:Y:S01]  /*1d10*/  IADD3 R21, R21, UR6, RZ ;  /* 0x0000000615157c10 */ /* 0x000fe2000fffe0ff */
[----:B------:R-:W-:Y:S01]  /*1d20*/  ULDC.64 UR4, c[0x0][0x1e0] ;  /* 0x0000780000047ab9 */ /* 0x000fe20000000a00 */
[----:B------:R-:W-:Y:S01]  /*1d30*/  IMAD.WIDE.U32 R24, R99, c[0x0][0x290], R14 ;  /* 0x0000a40063187a25 */ /* 0x000fe200078e000e */
[----:B------:R-:W-:Y:S01]  /*1d40*/  LOP3.LUT R2, R9, 0x38, R88, 0xf8, !PT ;  /* 0x0000003809027812 */ /* 0x000fe200078ef858 */
[----:B------:R-:W-:Y:S01]  /*1d50*/  USHF.L.U64.HI UR32, UR4, UR32, UR5 ;  /* 0x0000002004207299 */ /* 0x000fe20008010205 */
[----:B------:R-:W-:Y:S01]  /*1d60*/  LOP3.LUT R92, R92, 0xff, RZ, 0xc0, !PT ;  /* 0x000000ff5c5c7812 */ /* 0x000fe200078ec0ff */
[----:B------:R-:W-:Y:S01]  /*1d70*/  IMAD.WIDE.U32 R22, R99, c[0x0][0x280], R14 ;  /* 0x0000a00063167a25 */ /* 0x000fe200078e000e */
[----:B------:R-:W-:Y:S01]  /*1d80*/  USHF.L.U32 UR42, UR4, 0x5, URZ ;  /* 0x00000005042a7899 */ /* 0x000fe2000800063f */
[-C--:B------:R-:W-:Y:S01]  /*1d90*/  LOP3.LUT R5, R5, R7.reuse, RZ, 0x3c, !PT ;  /* 0x0000000705057212 */ /* 0x080fe200078e3cff */
[----:B------:R-:W-:Y:S01]  /*1da0*/  ULDC.64 UR6, c[0x0][0x268] ;  /* 0x00009a0000067ab9 */ /* 0x000fe20000000a00 */
[----:B------:R-:W-:Y:S01]  /*1db0*/  LOP3.LUT R86, R4, 0x7ffff800, RZ, 0xc0, !PT ;  /* 0x7ffff80004567812 */ /* 0x000fe200078ec0ff */
[----:B------:R-:W-:Y:S01]  /*1dc0*/  ULDC.64 UR4, c[0x0][0x218] ;  /* 0x0000860000047ab9 */ /* 0x000fe20000000a00 */
[C---:B------:R-:W-:Y:S01]  /*1dd0*/  IMAD R3, R65.reuse, c[0x0][0x290], RZ ;  /* 0x0000a40041037a24 */ /* 0x040fe200078e02ff */
[----:B------:R-:W-:Y:S01]  /*1de0*/  UIMAD UR6, UR10, UR6, URZ ;  /* 0x000000060a0672a4 */ /* 0x000fe2000f8e023f */
[----:B------:R-:W-:Y:S01]  /*1df0*/  IMAD.IADD R103, R102, 0x1, R25 ;  /* 0x0000000166677824 */ /* 0x000fe200078e0219 */
[----:B------:R-:W-:Y:S01]  /*1e00*/  UIMAD UR4, UR33, UR4, URZ ;  /* 0x00000004210472a4 */ /* 0x000fe2000f8e023f */
[----:B------:R-:W-:Y:S01]  /*1e10*/  IMAD.IADD R101, R100, 0x1, R23 ;  /* 0x0000000164657824 */ /* 0x000fe200078e0217 */
[----:B------:R-:W-:Y:S01]  /*1e20*/  LOP3.LUT R7, R2, R7, RZ, 0x3c, !PT ;  /* 0x0000000702077212 */ /* 0x000fe200078e3cff */
[----:B------:R-:W-:Y:S01]  /*1e30*/  IMAD R65, R65, c[0x0][0x280], RZ ;  /* 0x0000a00041417a24 */ /* 0x000fe200078e02ff */
[----:B------:R-:W-:Y:S01]  /*1e40*/  LOP3.LUT R0, R0, 0x7ffff800, RZ, 0xc0, !PT ;  /* 0x7ffff80000007812 */ /* 0x000fe200078ec0ff */
[----:B------:R-:W-:Y:S01]  /*1e50*/  IMAD.MOV.U32 R102, RZ, RZ, R24 ;  /* 0x000000ffff667224 */ /* 0x000fe200078e0018 */
[----:B------:R-:W-:Y:S01]  /*1e60*/  IADD3 R86, R5, R86, R84 ;  /* 0x0000005605567210 */ /* 0x000fe20007ffe054 */
[----:B------:R-:W-:Y:S01]  /*1e70*/  IMAD.MOV.U32 R100, RZ, RZ, R22 ;  /* 0x000000ffff647224 */ /* 0x000fe200078e0016 */
[----:B------:R-:W-:Y:S01]  /*1e80*/  UIMAD UR6, UR11, UR7, UR6 ;  /* 0x000000070b0672a4 */ /* 0x000fe2000f8e0206 */
[C---:B------:R-:W-:Y:S01]  /*1e90*/  IMAD.SHL.U32 R94, R92.reuse, 0x8, RZ ;  /* 0x000000085c5e7824 */ /* 0x040fe200078e00ff */
[----:B------:R-:W-:Y:S01]  /*1ea0*/  UIMAD UR5, UR34, UR5, UR4 ;  /* 0x00000005220572a4 */ /* 0x000fe2000f8e0204 */
[----:B------:R-:W-:Y:S01]  /*1eb0*/  IMAD.SHL.U32 R93, R92, 0x4, RZ ;  /* 0x000000045c5d7824 */ /* 0x000fe200078e00ff */
[----:B------:R-:W-:Y:S01]  /*1ec0*/  IADD3 R84, R7, R0, R84 ;  /* 0x0000000007547210 */ /* 0x000fe20007ffe054 */
[----:B------:R-:W-:Y:S01]  /*1ed0*/  IMAD.WIDE.U32 R110, R110, c[0x0][0x268], R20 ;  /* 0x00009a006e6e7a25 */ /* 0x000fe200078e0014 */
[----:B------:R-:W-:Y:S01]  /*1ee0*/  IADD3 R73, P2, R99, UR9, RZ ;  /* 0x0000000963497c10 */ /* 0x000fe2000ff5e0ff */
[----:B------:R-:W-:Y:S01]  /*1ef0*/  ULDC.U8 UR4, c[0x0][0x298] ;  /* 0x0000a60000047ab9 */ /* 0x000fe20000000000 */
[----:B------:R-:W-:Y:S01]  /*1f00*/  IADD3 R70, P1, P0, R116, UR36, R16 ;  /* 0x0000002474467c10 */ /* 0x000fe2000f83e010 */
[----:B------:R-:W-:Y:S01]  /*1f10*/  IMAD.WIDE.U32 R108, R108, c[0x0][0x218], R18 ;  /* 0x000086006c6c7a25 */ /* 0x000fe200078e0012 */
[----:B------:R-:W-:-:S02]  /*1f20*/  LOP3.LUT R91, R91, 0xfffffff8, RZ, 0xc0, !PT ;  /* 0xfffffff85b5b7812 */ /* 0x000fc400078ec0ff */
[----:B------:R-:W-:Y:S01]  /*1f30*/  LOP3.LUT R90, R90, 0xfffffff8, RZ, 0xc0, !PT ;  /* 0xfffffff85a5a7812 */ /* 0x000fe200078ec0ff */
[----:B------:R-:W-:Y:S01]  /*1f40*/  IMAD.SHL.U32 R92, R92, 0x2, RZ ;  /* 0x000000025c5c7824 */ /* 0x000fe200078e00ff */
[----:B------:R-:W-:Y:S01]  /*1f50*/  IADD3 R10, R14, 0x60, RZ ;  /* 0x000000600e0a7810 */ /* 0x000fe20007ffe0ff */
[----:B------:R-:W-:Y:S01]  /*1f60*/  IMAD R65, R64, c[0x0][0x284], R65 ;  /* 0x0000a10040417a24 */ /* 0x000fe200078e0241 */
[----:B------:R-:W-:Y:S01]  /*1f70*/  IADD3 R9, R14, 0x20, RZ ;  /* 0x000000200e097810 */ /* 0x000fe20007ffe0ff */
[C---:B------:R-:W-:Y:S01]  /*1f80*/  IMAD R3, R64.reuse, c[0x0][0x294], R3 ;  /* 0x0000a50040037a24 */ /* 0x040fe200078e0203 */
[----:B------:R-:W-:Y:S01]  /*1f90*/  ISETP.NE.AND P5, PT, RZ, UR4, PT ;  /* 0x00000004ff007c0c */ /* 0x000fe2000bfa5270 */
[----:B------:R-:W-:Y:S01]  /*1fa0*/  IMAD.WIDE.U32 R102, R64, c[0x0][0x290], R102 ;  /* 0x0000a40040667a25 */ /* 0x000fe200078e0066 */
[----:B------:R-:W-:Y:S02]  /*1fb0*/  LOP3.LUT R95, R95, 0x10, RZ, 0xc0, !PT ;  /* 0x000000105f5f7812 */ /* 0x000fe400078ec0ff */
[----:B------:R-:W-:Y:S01]  /*1fc0*/  IADD3.X R72, R72, UR8, RZ, P2, !PT ;  /* 0x0000000848487c10 */ /* 0x000fe200097fe4ff */
[----:B------:R-:W-:Y:S01]  /*1fd0*/  IMAD.WIDE.U32 R100, R64, c[0x0][0x280], R100 ;  /* 0x0000a00040647a25 */ /* 0x000fe200078e0064 */
[----:B------:R-:W-:-:S02]  /*1fe0*/  IADD3.X R69, R81, UR35, R17, P1, P0 ;  /* 0x0000002351457c10 */ /* 0x000fc40008fe0411 */
[----:B------:R-:W-:Y:S01]  /*1ff0*/  LOP3.LUT R94, R94, 0x10, RZ, 0xc0, !PT ;  /* 0x000000105e5e7812 */ /* 0x000fe200078ec0ff */
[----:B------:R-:W-:Y:S01]  /*2000*/  IMAD.IADD R67, R105, 0x1, R65 ;  /* 0x0000000169437824 */ /* 0x000fe200078e0241 */
[----:B------:R-:W-:Y:S01]  /*2010*/  LOP3.LUT R93, R93, 0x10, RZ, 0xc0, !PT ;  /* 0x000000105d5d7812 */ /* 0x000fe200078ec0ff */
[----:B------:R-:W-:Y:S01]  /*2020*/  IMAD.IADD R68, R107, 0x1, R3 ;  /* 0x000000016b447824 */ /* 0x000fe200078e0203 */
[----:B------:R-:W-:Y:S01]  /*2030*/  LOP3.LUT R92, R92, 0x10, RZ, 0xc0, !PT ;  /* 0x000000105c5c7812 */ /* 0x000fe200078ec0ff */
[----:B------:R-:W-:Y:S01]  /*2040*/  IMAD.IADD R66, R3, 0x1, R103 ;  /* 0x0000000103427824 */ /* 0x000fe200078e0267 */
[----:B------:R-:W-:Y:S01]  /*2050*/  IADD3 R75, R111, UR6, RZ ;  /* 0x000000066f4b7c10 */ /* 0x000fe2000fffe0ff */
[----:B------:R-:W-:Y:S01]  /*2060*/  IMAD.IADD R65, R65, 0x1, R101 ;  /* 0x0000000141417824 */ /* 0x000fe200078e0265 */
[----:B------:R-:W-:Y:S01]  /*2070*/  IADD3 R71, R109, UR5, RZ ;  /* 0x000000056d477c10 */ /* 0x000fe2000fffe0ff */
[----:B------:R-:W-:Y:S01]  /*2080*/  IMAD.SHL.U32 R86, R86, 0x2, RZ ;  /* 0x0000000256567824 */ /* 0x000fe200078e00ff */
[----:B------:R-:W-:Y:S01]  /*2090*/  SHF.R.S32.HI R83, RZ, 0x1f, R91 ;  /* 0x0000001fff537819 */ /* 0x000fe2000001145b */
[----:B------:R-:W-:Y:S01]  /*20a0*/  IMAD.SHL.U32 R84, R84, 0x2, RZ ;  /* 0x0000000254547824 */ /* 0x000fe200078e00ff */
[----:B------:R-:W-:-:S02]  /*20b0*/  SHF.R.S32.HI R82, RZ, 0x1f, R90 ;  /* 0x0000001fff527819 */ /* 0x000fc4000001145a */
[----:B------:R-:W-:Y:S02]  /*20c0*/  SHF.R.S32.HI R80, RZ, 0x1f, R89 ;  /* 0x0000001fff507819 */ /* 0x000fe40000011459 */
[----:B------:R-:W-:Y:S01]  /*20d0*/  SHF.R.S32.HI R78, RZ, 0x1f, R88 ;  /* 0x0000001fff4e7819 */ /* 0x000fe20000011458 */
[----:B------:R-:W-:Y:S06]  /*20e0*/  BAR.SYNC.DEFER_BLOCKING 0x0 ;  /* 0x0000000000007b1d */ /* 0x000fec0000010000 */
.L_x_338:
[----:B------:R-:W-:Y:S01]  /*20f0*/  USHF.R.S32.HI UR8, URZ, 0x1f, UR22 ;  /* 0x0000001f3f087899 */ /* 0x000fe20008011416 */
[----:B------:R-:W-:Y:S04]  /*2100*/  DEPBAR.LE SB0, 0x0 ;  /* 0x000080000000791a */ /* 0x000fe80000000000 */
[----:B------:R-:W-:Y:S01]  /*2110*/  UIMAD UR7, UR32, UR22, URZ ;  /* 0x00000016200772a4 */ /* 0x000fe2000f8e023f */
[----:B------:R-:W-:Y:S01]  /*2120*/  BAR.SYNC.DEFER_BLOCKING 0x0 ;  /* 0x0000000000007b1d */ /* 0x000fe20000010000 */
[----:B------:R-:W-:Y:S02]  /*2130*/  UIMAD.WIDE.U32 UR46, UR42, UR22, URZ ;  /* 0x000000162a2e72a5 */ /* 0x000fe4000f8e003f */
[----:B------:R-:W-:Y:S04]  /*2140*/  UIMAD UR7, UR8, UR42, UR7 ;  /* 0x0000002a080772a4 */ /* 0x000fe8000f8e0207 */
[----:B------:R-:W-:Y:S01]  /*2150*/  IADD3 R3, P1, R70, UR46, RZ ;  /* 0x0000002e46037c10 */ /* 0x000fe2000ff3e0ff */
[----:B------:R-:W-:Y:S03]  /*2160*/  UIADD3 UR7, UR47, UR7, URZ ;  /* 0x000000072f077290 */ /* 0x000fe6000fffe03f */
[----:B------:R-:W-:Y:S03]  /*2170*/  LEA R52, P0, R3, c[0x0][0x1c8], 0x1 ;  /* 0x0000720003347a11 */ /* 0x000fe600078008ff */
[----:B------:R-:W-:Y:S04]  /*2180*/  IADD3.X R0, R69, UR7, RZ, P1, !PT ;  /* 0x0000000745007c10 */ /* 0x000fe80008ffe4ff */
[----:B------:R-:W-:Y:S01]  /*2190*/  LEA.HI.X R53, R3, c[0x0][0x1cc], R0, 0x1, P0 ;  /* 0x0000730003357a11 */ /* 0x000fe200000f0c00 */
[----:B------:R-:W-:Y:S01]  /*21a0*/  BSSY B1, `(.L_x_320) ;  /* 0x000025a000017945 */ /* 0x000fe20003800000 */
[----:B-1---5:R-:W-:-:S05]  /*21b0*/  @!P6 BRA `(.L_x_321) ;  /* 0x000024600000e947 */ /* 0x022fca0003800000 */
[----:B------:R-:W-:Y:S02]  /*21c0*/  UIMAD UR6, UR40, UR22, URZ ;  /* 0x00000016280672a4 */ /* 0x000fe4000f8e023f */
[----:B------:R-:W-:Y:S02]  /*21d0*/  UIMAD UR5, UR38, UR22, URZ ;  /* 0x00000016260572a4 */ /* 0x000fe4000f8e023f */
[----:B------:R-:W-:Y:S02]  /*21e0*/  UIMAD UR4, UR22, -0x20, UR27 ;  /* 0xffffffe0160478a4 */ /* 0x000fe4000f8e021b */
[----:B------:R-:W-:Y:S02]  /*21f0*/  UIMAD.WIDE.U32 UR44, UR41, UR22, URZ ;  /* 0x00000016292c72a5 */ /* 0x000fe4000f8e003f */
[----:B------:R-:W-:Y:S02]  /*2200*/  UIMAD.WIDE.U32 UR10, UR39, UR22, URZ ;  /* 0x00000016270a72a5 */ /* 0x000fe4000f8e003f */
[----:B------:R-:W-:Y:S02]  /*2210*/  UIMAD UR6, UR8, UR41, UR6 ;  /* 0x00000029080672a4 */ /* 0x000fe4000f8e0206 */
[----:B------:R-:W-:Y:S02]  /*2220*/  UIMAD UR5, UR8, UR39, UR5 ;  /* 0x00000027080572a4 */ /* 0x000fe4000f8e0205 */
[----:B------:R-:W-:Y:S02]  /*2230*/  UISETP.LT.AND UP0, UPT, UR4, 0x20, UPT ;  /* 0x000000200400788c */ /* 0x000fe4000bf01270 */
[----:B------:R-:W-:Y:S02]  /*2240*/  UIADD3 UR6, UR45, UR6, URZ ;  /* 0x000000062d067290 */ /* 0x000fe4000fffe03f */
[----:B------:R-:W-:Y:S02]  /*2250*/  UIADD3 UR5, UR11, UR5, URZ ;  /* 0x000000050b057290 */ /* 0x000fe4000fffe03f */
[----:B------:R-:W-:Y:S01]  /*2260*/  USEL UR4, UR4, 0x20, UP0 ;  /* 0x0000002004047887 */ /* 0x000fe20008000000 */
[----:B------:R-:W-:-:S05]  /*2270*/  @!P5 BRA `(.L_x_322) ;  /* 0x000012000000d947 */ /* 0x000fca0003800000 */
[----:B------:R-:W-:Y:S01]  /*2280*/  ISETP.GE.AND P4, PT, R99, UR4, PT ;  /* 0x0000000463007c0c */ /* 0x000fe2000bf86270 */
        /* <DEDUP_REMOVED lines=10> */
[----:B------:R-:W-:Y:S01]  /*2330*/  IADD3 R3, P1, R100, UR44, RZ ;  /* 0x0000002c64037c10 */ /* 0x000fe2000ff3e0ff */
[----:B------:R-:W-:Y:S01]  /*2340*/  CS2R R50, SRZ ;  /* 0x0000000000327805 */ /* 0x000fe2000001ff00 */
[----:B------:R-:W-:Y:S01]  /*2350*/  IADD3 R5, P0, R102, UR10, RZ ;  /* 0x0000000a66057c10 */ /* 0x000fe2000ff1e0ff */
[----:B------:R-:W-:Y:S01]  /*2360*/  CS2R R46, SRZ ;  /* 0x00000000002e7805 */ /* 0x000fe2000001ff00 */
[----:B------:R-:W-:Y:S01]  /*2370*/  IADD3.X R0, R65, UR6, RZ, P1, !PT ;  /* 0x0000000641007c10 */ /* 0x000fe20008ffe4ff */
[----:B------:R-:W-:Y:S01]  /*2380*/  CS2R R44, SRZ ;  /* 0x00000000002c7805 */ /* 0x000fe2000001ff00 */
[----:B------:R-:W-:Y:S01]  /*2390*/  LEA R6, P1, R3, c[0x0][0x270], 0x1 ;  /* 0x00009c0003067a11 */ /* 0x000fe200078208ff */
[----:B------:R-:W-:Y:S01]  /*23a0*/  CS2R R40, SRZ ;  /* 0x0000000000287805 */ /* 0x000fe2000001ff00 */
[----:B------:R-:W-:Y:S01]  /*23b0*/  IADD3.X R2, R66, UR5, RZ, P0, !PT ;  /* 0x0000000542027c10 */ /* 0x000fe200087fe4ff */
[----:B------:R-:W-:Y:S01]  /*23c0*/  CS2R R32, SRZ ;  /* 0x0000000000207805 */ /* 0x000fe2000001ff00 */
[----:B------:R-:W-:Y:S01]  /*23d0*/  LEA R4, P0, R5, c[0x0][0x288], 0x1 ;  /* 0x0000a20005047a11 */ /* 0x000fe200078008ff */
[----:B------:R-:W-:Y:S01]  /*23e0*/  CS2R R28, SRZ ;  /* 0x00000000001c7805 */ /* 0x000fe2000001ff00 */
[----:B------:R-:W-:Y:S01]  /*23f0*/  LEA.HI.X R7, R3, c[0x0][0x274], R0, 0x1, P1 ;  /* 0x00009d0003077a11 */ /* 0x000fe200008f0c00 */
[----:B------:R-:W-:Y:S01]  /*2400*/  CS2R R24, SRZ ;  /* 0x0000000000187805 */ /* 0x000fe2000001ff00 */
[----:B------:R-:W-:Y:S01]  /*2410*/  ISETP.GE.AND P3, PT, R14, c[0x0][0x27c], PT ;  /* 0x00009f000e007a0c */ /* 0x000fe20003f66270 */
[----:B------:R-:W-:Y:S01]  /*2420*/  CS2R R18, SRZ ;  /* 0x0000000000127805 */ /* 0x000fe2000001ff00 */
[----:B------:R-:W-:Y:S02]  /*2430*/  LEA.HI.X R5, R5, c[0x0][0x28c], R2, 0x1, P0 ;  /* 0x0000a30005057a11 */ /* 0x000fe400000f0c02 */
[----:B------:R-:W-:Y:S02]  /*2440*/  ISETP.GE.AND P2, PT, R9, c[0x0][0x27c], PT ;  /* 0x00009f0009007a0c */ /* 0x000fe40003f46270 */
[----:B------:R-:W-:Y:S02]  /*2450*/  ISETP.GE.AND P1, PT, R12, c[0x0][0x27c], PT ;  /* 0x00009f000c007a0c */ /* 0x000fe40003f26270 */
[----:B------:R-:W-:Y:S05]  /*2460*/  ISETP.GE.AND P0, PT, R10, c[0x0][0x27c], PT ;  /* 0x00009f000a007a0c */ /* 0x000fea0003f06270 */
[----:B------:R1:W5:Y:S04]  /*2470*/  @!P3 LDG.E.64 R50, [R6.64] ;  /* 0x0000001e0632b981 */ /* 0x000368000c1e1b00 */
[----:B------:R1:W5:Y:S04]  /*2480*/  @!P2 LDG.E.64 R46, [R6.64+0x40] ;  /* 0x0000401e062ea981 */ /* 0x000368000c1e1b00 */
[----:B------:R1:W5:Y:S04]  /*2490*/  @!P1 LDG.E.64 R44, [R6.64+0x80] ;  /* 0x0000801e062c9981 */ /* 0x000368000c1e1b00 */
[----:B------:R1:W5:Y:S04]  /*24a0*/  @!P0 LDG.E.64 R40, [R6.64+0xc0] ;  /* 0x0000c01e06288981 */ /* 0x000368000c1e1b00 */
[----:B------:R1:W5:Y:S04]  /*24b0*/  @!P3 LDG.E.64 R32, [R4.64] ;  /* 0x0000001e0420b981 */ /* 0x000368000c1e1b00 */
[----:B------:R1:W5:Y:S04]  /*24c0*/  @!P2 LDG.E.64 R28, [R4.64+0x40] ;  /* 0x0000401e041ca981 */ /* 0x000368000c1e1b00 */
[----:B------:R1:W5:Y:S04]  /*24d0*/  @!P1 LDG.E.64 R24, [R4.64+0x80] ;  /* 0x0000801e04189981 */ /* 0x000368000c1e1b00 */
[----:B------:R1:W5:Y:S02]  /*24e0*/  @!P0 LDG.E.64 R18, [R4.64+0xc0] ;  /* 0x0000c01e04128981 */ /* 0x000364000c1e1b00 */
.L_x_324:
[----:B------:R-:W-:Y:S05]  /*24f0*/  BSYNC B0 ;  /* 0x0000000000007941 */ /* 0x000fea0003800000 */
.L_x_323:
[----:B------:R-:W-:-:S05]  /*2500*/  @P4 BRA `(.L_x_325) ;  /* 0x0000223000004947 */ /* 0x000fca0003800000 */
[----:B------:R-:W-:Y:S01]  /*2510*/  ISETP.GE.AND P0, PT, R16, c[0x0][0x1d4], PT ;  /* 0x0000750010007a0c */ /* 0x000fe20003f06270 */
[----:B-----5:R-:W-:Y:S01]  /*2520*/  IMAD.MOV.U32 R13, RZ, RZ, R44 ;  /* 0x000000ffff0d7224 */ /* 0x020fe200078e002c */
[----:B------:R-:W-:Y:S01]  /*2530*/  MOV R8, R45 ;  /* 0x0000002d00087202 */ /* 0x000fe20000000f00 */
[----:B------:R-:W-:Y:S01]  /*2540*/  IMAD.MOV.U32 R0, RZ, RZ, R19 ;  /* 0x000000ffff007224 */ /* 0x000fe200078e0013 */
[----:B------:R-:W-:Y:S01]  /*2550*/  MOV R2, R18 ;  /* 0x0000001200027202 */ /* 0x000fe20000000f00 */
[----:B------:R-:W-:Y:S01]  /*2560*/  IMAD.MOV.U32 R21, RZ, RZ, R40 ;  /* 0x000000ffff157224 */ /* 0x000fe200078e0028 */
[----:B------:R-:W-:Y:S01]  /*2570*/  PRMT R42, R8, 0x5410, R13 ;  /* 0x00005410082a7816 */ /* 0x000fe2000000000d */
[----:B------:R-:W-:Y:S01]  /*2580*/  IMAD.MOV.U32 R20, RZ, RZ, R41 ;  /* 0x000000ffff147224 */ /* 0x000fe200078e0029 */
[----:B-1----:R-:W-:Y:S01]  /*2590*/  PRMT R5, R0, 0x5410, R2 ;  /* 0x0000541000057816 */ /* 0x002fe20000000002 */
        /* <DEDUP_REMOVED lines=67> */
.L_x_327:
[----:B------:R-:W-:Y:S05]  /*29d0*/  BSYNC B0 ;  /* 0x0000000000007941 */ /* 0x000fea0003800000 */
.L_x_326:
        /* <DEDUP_REMOVED lines=56> */
.L_x_329:
[----:B------:R-:W-:Y:S05]  /*2d60*/  BSYNC B0 ;  /* 0x0000000000007941 */ /* 0x000fea0003800000 */
.L_x_328:
        /* <DEDUP_REMOVED lines=56> */
.L_x_331:
[----:B------:R-:W-:Y:S05]  /*30f0*/  BSYNC B0 ;  /* 0x0000000000007941 */ /* 0x000fea0003800000 */
.L_x_330:
        /* <DEDUP_REMOVED lines=56> */
.L_x_322:
        /* <DEDUP_REMOVED lines=13> */
[----:B------:R-:W-:Y:S01]  /*3550*/  ISETP.GE.AND P2, PT, R16, c[0x0][0x27c], PT ;  /* 0x00009f0010007a0c */ /* 0x000fe20003f46270 */
[----:B------:R-:W-:Y:S01]  /*3560*/  CS2R R56, SRZ ;  /* 0x0000000000387805 */ /* 0x000fe2000001ff00 */
[----:B------:R-:W-:Y:S01]  /*3570*/  ISETP.GE.AND P1, PT, R11, c[0x0][0x27c], PT ;  /* 0x00009f000b007a0c */ /* 0x000fe20003f26270 */
[----:B------:R-:W-:Y:S01]  /*3580*/  CS2R R26, SRZ ;  /* 0x00000000001a7805 */ /* 0x000fe2000001ff00 */
[----:B------:R-:W-:Y:S01]  /*3590*/  IADD3 R5, P0, R106, UR10, RZ ;  /* 0x0000000a6a057c10 */ /* 0x000fe2000ff1e0ff */
[----:B------:R-:W-:Y:S01]  /*35a0*/  CS2R R24, SRZ ;  /* 0x0000000000187805 */ /* 0x000fe2000001ff00 */
[----:B------:R-:W-:Y:S02]  /*35b0*/  IADD3.X R0, R67, UR6, RZ, P4, !PT ;  /* 0x0000000643007c10 */ /* 0x000fe4000a7fe4ff */
[----:B------:R-:W-:Y:S02]  /*35c0*/  LEA R6, P4, R3, c[0x0][0x270], 0x1 ;  /* 0x00009c0003067a11 */ /* 0x000fe400078808ff */
[----:B------:R-:W-:Y:S02]  /*35d0*/  IADD3.X R2, R68, UR5, RZ, P0, !PT ;  /* 0x0000000544027c10 */ /* 0x000fe400087fe4ff */
[----:B------:R-:W-:Y:S02]  /*35e0*/  LEA R4, P0, R5, c[0x0][0x288], 0x1 ;  /* 0x0000a20005047a11 */ /* 0x000fe400078008ff */
[----:B------:R-:W-:Y:S02]  /*35f0*/  LEA.HI.X R7, R3, c[0x0][0x274], R0, 0x1, P4 ;  /* 0x00009d0003077a11 */ /* 0x000fe400020f0c00 */
[----:B------:R-:W-:Y:S03]  /*3600*/  LEA.HI.X R5, R5, c[0x0][0x28c], R2, 0x1, P0 ;  /* 0x0000a30005057a11 */ /* 0x000fe600000f0c02 */
[----:B------:R1:W5:Y:S04]  /*3610*/  @!P2 LDG.E.128 R40, [R6.64] ;  /* 0x0000001e0628a981 */ /* 0x000368000c1e1d00 */
[----:B------:R1:W5:Y:S04]  /*3620*/  @!P1 LDG.E.128 R56, [R6.64+0x80] ;  /* 0x0000801e06389981 */ /* 0x000368000c1e1d00 */
[----:B------:R1:W5:Y:S04]  /*3630*/  @!P2 LDG.E.128 R28, [R4.64] ;  /* 0x0000001e041ca981 */ /* 0x000368000c1e1d00 */
[----:B------:R1:W5:Y:S02]  /*3640*/  @!P1 LDG.E.128 R24, [R4.64+0x80] ;  /* 0x0000801e04189981 */ /* 0x000364000c1e1d00 */
.L_x_333:
[----:B------:R-:W-:Y:S05]  /*3650*/  BSYNC B0 ;  /* 0x0000000000007941 */ /* 0x000fea0003800000 */
.L_x_332:
[----:B------:R-:W-:Y:S04]  /*3660*/  IADD3 R74, P0, R116, UR46, RZ ;  /* 0x0000002e744a7c10 */ /* 0x000fe8000ff1e0ff */
[----:B------:R-:W-:Y:S01]  /*3670*/  IADD3.X R119, R81, UR7, RZ, P0, !PT ;  /* 0x0000000751777c10 */ /* 0x000fe200087fe4ff */
        /* <DEDUP_REMOVED lines=23> */
[----:B------:R-:W-:Y:S01]  /*37f0*/  IADD3 R118, P3, P2, R74, UR36, R91 ;  /* 0x000000244a767c10 */ /* 0x000fe2000fa7e05b */
[----:B------:R-:W-:Y:S01]  /*3800*/  IMAD.MOV.U32 R44, RZ, RZ, R41 ;  /* 0x000000ffff2c7224 */ /* 0x000fe200078e0029 */
[----:B------:R-:W-:Y:S01]  /*3810*/  MOV R50, R40 ;  /* 0x0000002800327202 */ /* 0x000fe20000000f00 */
[----:B------:R-:W2:Y:S01]  /*3820*/  LDS.128 R20, [R87+0xc080] ;  /* 0x00c0800057147984 */ /* 0x000ea20000000c00 */
[----:B------:R-:W-:Y:S02]  /*3830*/  LEA R124, P4, R118, c[0x0][0x1c8], 0x1 ;  /* 0x00007200767c7a11 */ /* 0x000fe400078808ff */
[C---:B------:R-:W-:Y:S01]  /*3840*/  IADD3.X R121, R119.reuse, UR35, R83, P3, P2 ;  /* 0x0000002377797c10 */ /* 0x040fe20009fe4453 */
        /* <DEDUP_REMOVED lines=16> */
[----:B------:R-:W-:Y:S01]  /*3950*/  @!P1 IADD3 R123, P3, P2, R74, UR36, R89 ;  /* 0x000000244a7b9c10 */ /* 0x000fe2000fa7e059 */
[----:B------:R-:W-:Y:S01]  /*3960*/  @!P0 HADD2.F32 R30, -RZ, R30.H0_H0 ;  /* 0x2000001eff1e8230 */ /* 0x000fe20000004100 */
[--C-:B------:R-:W-:Y:S02]  /*3970*/  @!P0 SHF.R.U32.HI R46, RZ, 0x10, R41.reuse ;  /* 0x00000010ff2e8819 */ /* 0x100fe40000011629 */
[----:B------:R-:W-:Y:S02]  /*3980*/  @!P1 IADD3.X R120, R119, UR35, R80, P3, P2 ;  /* 0x0000002377789c10 */ /* 0x000fe40009fe4450 */
        /* <DEDUP_REMOVED lines=85> */
.L_x_335:
[----:B------:R-:W-:Y:S05]  /*3ee0*/  BSYNC B0 ;  /* 0x0000000000007941 */ /* 0x000fea0003800000 */
.L_x_334:
[----:B------:R-:W-:Y:S11]  /*3ef0*/  ISETP.GE.AND P0, PT, R11, c[0x0][0x1d4], PT ;  /* 0x000075000b007a0c */ /* 0x000ff60003f06270 */
[----:B------:R-:W-:Y:S02]  /*3f00*/  @!UPT UIADD3 URZ, URZ, URZ, URZ ;  /* 0x0000003f3f3ff290 */ /* 0x000fe4000fffe03f */
[----:B------:R-:W-:-:S05]  /*3f10*/  @P0 BRA `(.L_x_325) ;  /* 0x0000082000000947 */ /* 0x000fca0003800000 */
[----:B------:R-:W-:Y:S01]  /*3f20*/  LDS.128 R48, [R84+0xc080] ;  /* 0x00c0800054307984 */ /* 0x000fe20000000c00 */
[----:B------:R-:W-:Y:S02]  /*3f30*/  ISETP.GE.AND P0, PT, R11, c[0x0][0x27c], PT ;  /* 0x00009f000b007a0c */ /* 0x000fe40003f06270 */
[----:B------:R-:W-:Y:S04]  /*3f40*/  IADD3 R46, P2, P1, R74, UR36, R90 ;  /* 0x000000244a2e7c10 */ /* 0x000fe8000f95e05a */
[----:B------:R-:W-:Y:S01]  /*3f50*/  IADD3.X R47, R119, UR35, R82, P2, P1 ;  /* 0x00000023772f7c10 */ /* 0x000fe200097e2452 */
[----:B-1----:R-:W1:Y:S01]  /*3f60*/  LDS.128 R20, [R85+0xc080] ;  /* 0x00c0800055147984 */ /* 0x002e620000000c00 */
[C---:B------:R-:W-:Y:S04]  /*3f70*/  LEA R60, P1, R46.reuse, c[0x0][0x1c8], 0x1 ;  /* 0x000072002e3c7a11 */ /* 0x040fe800078208ff */
[----:B------:R-:W-:Y:S01]  /*3f80*/  LEA.HI.X R61, R46, c[0x0][0x1cc], R47, 0x1, P1 ;  /* 0x000073002e3d7a11 */ /* 0x000fe200008f0c2f */
[--C-:B------:R-:W-:Y:S01]  /*3f90*/  @!P0 HADD2.F32 R31, -RZ, R54.reuse.H0_H0 ;  /* 0x20000036ff1f8230 */ /* 0x100fe20000004100 */
[--C-:B------:R-:W-:Y:S01]  /*3fa0*/  @!P0 SHF.R.U32.HI R28, RZ, 0x10, R25.reuse ;  /* 0x00000010ff1c8819 */ /* 0x100fe20000011619 */
[----:B------:R-:W-:Y:S01]  /*3fb0*/  @!P0 HADD2.F32 R35, -RZ, R54.H1_H1 ;  /* 0x30000036ff238230 */ /* 0x000fe20000004100 */
[----:B------:R-:W-:Y:S01]  /*3fc0*/  @!P0 SHF.R.U64 R24, R24, 0x10, R25 ;  /* 0x0000001018188819 */ /* 0x000fe20000001219 */
[--C-:B------:R-:W-:Y:S01]  /*3fd0*/  @!P0 HADD2.F32 R44, -RZ, R53.reuse.H1_H1 ;  /* 0x30000035ff2c8230 */ /* 0x100fe20000004100 */
[----:B------:R-:W-:Y:S01]  /*3fe0*/  @!P0 SHF.R.U32.HI R36, RZ, 0x10, R57 ;  /* 0x00000010ff248819 */ /* 0x000fe20000011639 */
[----:B------:R-:W-:Y:S01]  /*3ff0*/  @!P0 HADD2.F32 R28, -RZ, R28.H0_H0 ;  /* 0x2000001cff1c8230 */ /* 0x000fe20000004100 */
[--C-:B------:R-:W-:Y:S01]  /*4000*/  @!P0 SHF.R.U32.HI R19, RZ, 0x10, R27.reuse ;  /* 0x00000010ff138819 */ /* 0x100fe2000001161b */
[----:B------:R-:W-:Y:S01]  /*4010*/  @!P0 HADD2.F32 R39, -RZ, R53.H0_H0 ;  /* 0x20000035ff278230 */ /* 0x000fe20000004100 */
[----:B------:R-:W-:Y:S01]  /*4020*/  @!P0 SHF.R.U64 R26, R26, 0x10, R27 ;  /* 0x000000101a1a8819 */ /* 0x000fe2000000121b */
[----:B------:R-:W-:Y:S01]  /*4030*/  @!P0 HADD2.F32 R27, -RZ, R18.H1_H1 ;  /* 0x30000012ff1b8230 */ /* 0x000fe20000004100 */
[----:B------:R-:W-:Y:S01]  /*4040*/  @!P0 SHF.R.U64 R33, R56, 0x10, R57 ;  /* 0x0000001038218819 */ /* 0x000fe20000001239 */
[----:B------:R-:W-:Y:S01]  /*4050*/  @!P0 HADD2.F32 R36, -RZ, R36.H0_H0 ;  /* 0x20000024ff248230 */ /* 0x000fe20000004100 */
        /* <DEDUP_REMOVED lines=12> */
[--C-:B------:R-:W-:Y:S01]  /*4120*/  @!P0 HADD2.F32 R37, -RZ, R29.reuse.H1_H1 ;  /* 0x3000001dff258230 */ /* 0x100fe20000004100 */
[----:B------:R-:W-:Y:S01]  /*4130*/  @!P0 MOV R41, R50 ;  /* 0x0000003200298202 */ /* 0x000fe20000000f00 */
[----:B------:R-:W-:Y:S01]  /*4140*/  @!P0 HADD2.F32 R34, -RZ, R29.H0_H0 ;  /* 0x2000001dff228230 */ /* 0x000fe20000004100 */
[-C--:B------:R-:W-:Y:S01]  /*4150*/  @!P0 FMUL.FTZ R3, R30, R27.reuse ;  /* 0x0000001b1e038220 */ /* 0x080fe20000410000 */
[----:B------:R-:W-:Y:S01]  /*4160*/  @!P0 HADD2.F32 R25, -RZ, R25.H1_H1 ;  /* 0x30000019ff198230 */ /* 0x000fe20000004100 */
[-C--:B------:R-:W-:Y:S01]  /*4170*/  @!P0 FMUL.FTZ R47, R37, R28.reuse ;  /* 0x0000001c252f8220 */ /* 0x080fe20000410000 */
[----:B------:R-:W-:Y:S01]  /*4180*/  @!P0 HADD2.F32 R29, -RZ, R32.H0_H0 ;  /* 0x20000020ff1d8230 */ /* 0x000fe20000004100 */
[----:B------:R-:W-:Y:S01]  /*4190*/  @!P0 FMUL.FTZ R46, R34, R27 ;  /* 0x0000001b222e8220 */ /* 0x000fe20000410000 */
[----:B------:R-:W-:Y:S01]  /*41a0*/  @!P0 HADD2.F32 R27, -RZ, R18.H0_H0 ;  /* 0x20000012ff1b8230 */ /* 0x000fe20000004100 */
[C---:B------:R-:W-:Y:S01]  /*41b0*/  @!P0 FMUL.FTZ R4, R25.reuse, R28 ;  /* 0x0000001c19048220 */ /* 0x040fe20000410000 */
[----:B------:R-:W-:Y:S01]  /*41c0*/  @!P0 MOV R18, R20 ;  /* 0x0000001400128202 */ /* 0x000fe20000000f00 */
[----:B------:R-:W-:Y:S01]  /*41d0*/  @!P0 FFMA.FTZ R47, R25, R36, -R47 ;  /* 0x00000024192f8223 */ /* 0x000fe2000001082f */
[----:B------:R-:W-:Y:S01]  /*41e0*/  @!P0 HADD2.F32 R25, -RZ, R24.H0_H0 ;  /* 0x20000018ff198230 */ /* 0x000fe20000004100 */
[----:B------:R-:W-:Y:S01]  /*41f0*/  @!P0 FMUL.FTZ R52, R29, R27 ;  /* 0x0000001b1d348220 */ /* 0x000fe20000410000 */
[----:B------:R-:W-:Y:S01]  /*4200*/  @!P0 HADD2.F32 R32, -RZ, R32.H1_H1 ;  /* 0x30000020ff208230 */ /* 0x000fe20000004100 */
[----:B------:R-:W-:Y:S01]  /*4210*/  @!P0 FFMA.FTZ R46, R30, R35, -R46 ;  /* 0x000000231e2e8223 */ /* 0x000fe2000001082e */
[--C-:B------:R-:W-:Y:S02]  /*4220*/  @!P0 HADD2.F32 R24, -RZ, R18.reuse.H0_H0 ;  /* 0x20000012ff188230 */ /* 0x100fe40000004100 */
[----:B------:R-:W-:Y:S01]  /*4230*/  @!P0 HADD2.F32 R18, -RZ, R18.H1_H1 ;  /* 0x30000012ff128230 */ /* 0x000fe20000004100 */
[----:B------:R-:W-:Y:S01]  /*4240*/  @!P0 FMUL.FTZ R63, R32, R25 ;  /* 0x00000019203f8220 */ /* 0x000fe20000410000 */
[----:B------:R-:W-:Y:S01]  /*4250*/  @!P0 F2FP.PACK_AB R46, R47, R46 ;  /* 0x0000002e2f2e823e */ /* 0x000fe200000000ff */
[C---:B------:R-:W-:Y:S01]  /*4260*/  @!P0 FMUL.FTZ R0, R24.reuse, R27 ;  /* 0x0000001b18008220 */ /* 0x040fe20000410000 */
[----:B------:R-:W-:Y:S01]  /*4270*/  @!P0 MOV R27, R22 ;  /* 0x00000016001b8202 */ /* 0x000fe20000000f00 */
[----:B------:R-:W-:Y:S01]  /*4280*/  @!P0 FFMA.FTZ R52, R24, R31, -R52 ;  /* 0x0000001f18348223 */ /* 0x000fe20000010834 */
[----:B------:R-:W-:Y:S01]  /*4290*/  @!P0 MOV R21, R46 ;  /* 0x0000002e00158202 */ /* 0x000fe20000000f00 */
[----:B------:R-:W-:Y:S01]  /*42a0*/  @!P0 IMAD.MOV.U32 R24, RZ, RZ, R23 ;  /* 0x000000ffff188224 */ /* 0x000fe200078e0017 */
[--C-:B------:R-:W-:Y:S01]  /*42b0*/  @!P0 HADD2.F32 R42, -RZ, R38.reuse.H0_H0 ;  /* 0x20000026ff2a8230 */ /* 0x100fe20000004100 */
[C---:B------:R-:W-:Y:S01]  /*42c0*/  @!P0 FMUL.FTZ R2, R18.reuse, R25 ;  /* 0x0000001912028220 */ /* 0x040fe20000410000 */
[----:B------:R-:W-:Y:S01]  /*42d0*/  @!P0 HADD2.F32 R28, -RZ, R27.H0_H0 ;  /* 0x2000001bff1c8230 */ /* 0x000fe20000004100 */
[----:B------:R-:W-:Y:S01]  /*42e0*/  @!P0 FFMA.FTZ R63, R18, R33, -R63 ;  /* 0x00000021123f8223 */ /* 0x000fe2000001083f */
[--C-:B------:R-:W-:Y:S01]  /*42f0*/  @!P0 HADD2.F32 R18, -RZ, R13.reuse.H0_H0 ;  /* 0x2000000dff128230 */ /* 0x100fe20000004100 */
[----:B------:R-:W-:Y:S01]  /*4300*/  @!P0 FFMA.FTZ R0, R29, R31, R0 ;  /* 0x0000001f1d008223 */ /* 0x000fe20000010000 */
[----:B------:R-:W-:Y:S01]  /*4310*/  @!P0 HADD2.F32 R25, -RZ, R13.H1_H1 ;  /* 0x3000000dff198230 */ /* 0x000fe20000004100 */
[----:B------:R-:W-:Y:S01]  /*4320*/  @!P0 FFMA.FTZ R2, R32, R33, R2 ;  /* 0x0000002120028223 */ /* 0x000fe20000010002 */
[----:B------:R-:W-:Y:S01]  /*4330*/  @!P0 HADD2.F32 R13, -RZ, R19.H0_H0 ;  /* 0x20000013ff0d8230 */ /* 0x000fe20000004100 */
[----:B------:R-:W-:Y:S01]  /*4340*/  @!P0 FMUL.FTZ R121, R42, R18 ;  /* 0x000000122a798220 */ /* 0x000fe20000410000 */
[----:B------:R-:W-:Y:S01]  /*4350*/  @!P0 HADD2.F32 R43, -RZ, R38.H1_H1 ;  /* 0x30000026ff2b8230 */ /* 0x000fe20000004100 */
[----:B------:R-:W-:Y:S01]  /*4360*/  @!P0 FMUL.FTZ R5, R28, R25 ;  /* 0x000000191c058220 */ /* 0x000fe20000410000 */
[--C-:B------:R-:W-:Y:S01]  /*4370*/  @!P0 HADD2.F32 R38, -RZ, R41.reuse.H0_H0 ;  /* 0x20000029ff268230 */ /* 0x100fe20000004100 */
[----:B------:R-:W-:Y:S01]  /*4380*/  @!P0 FFMA.FTZ R3, R34, R35, R3 ;  /* 0x0000002322038223 */ /* 0x000fe20000010003 */
[----:B------:R-:W-:Y:S01]  /*4390*/  @!P0 HADD2.F32 R41, -RZ, R41.H1_H1 ;  /* 0x30000029ff298230 */ /* 0x000fe20000004100 */
[----:B------:R-:W-:Y:S01]  /*43a0*/  @!P0 FMUL.FTZ R62, R43, R13 ;  /* 0x0000000d2b3e8220 */ /* 0x000fe20000410000 */
[--C-:B------:R-:W-:Y:S01]  /*43b0*/  @!P0 HADD2.F32 R19, -RZ, R24.reuse.H0_H0 ;  /* 0x20000018ff138230 */ /* 0x100fe20000004100 */
[----:B------:R-:W-:Y:S01]  /*43c0*/  @!P0 FMUL.FTZ R123, R38, R25 ;  /* 0x00000019267b8220 */ /* 0x000fe20000410000 */
[----:B------:R-:W-:Y:S01]  /*43d0*/  @!P0 HADD2.F32 R24, -RZ, R24.H1_H1 ;  /* 0x30000018ff188230 */ /* 0x000fe20000004100 */
[----:B------:R-:W-:Y:S01]  /*43e0*/  @!P0 FMUL.FTZ R118, R41, R26 ;  /* 0x0000001a29768220 */ /* 0x000fe20000410000 */
[----:B------:R-:W-:Y:S01]  /*43f0*/  @!P0 HADD2.F32 R27, -RZ, R27.H1_H1 ;  /* 0x3000001bff1b8230 */ /* 0x000fe20000004100 */
[----:B------:R-:W-:Y:S01]  /*4400*/  @!P0 FFMA.FTZ R121, R19, R44, -R121 ;  /* 0x0000002c13798223 */ /* 0x000fe20000010879 */
[----:B------:R-:W-:Y:S01]  /*4410*/  @!P0 F2FP.PACK_AB R63, R63, R52 ;  /* 0x000000343f3f823e */ /* 0x000fe200000000ff */
[----:B------:R-:W-:Y:S01]  /*4420*/  @!P0 FFMA.FTZ R62, R24, R45, -R62 ;  /* 0x0000002d183e8223 */ /* 0x000fe2000001083e */
[----:B------:R-:W-:Y:S01]  /*4430*/  @!P0 F2FP.PACK_AB R46, R2, R0 ;  /* 0x00000000022e823e */ /* 0x000fe200000000ff */
[----:B------:R-:W-:Y:S02]  /*4440*/  @!P0 FFMA.FTZ R123, R28, R39, -R123 ;  /* 0x000000271c7b8223 */ /* 0x000fe4000001087b */
[C---:B------:R-:W-:Y:S01]  /*4450*/  @!P0 FFMA.FTZ R118, R27.reuse, R40, -R118 ;  /* 0x000000281b768223 */ /* 0x040fe20000010876 */
[----:B------:R-:W-:Y:S01]  /*4460*/  @!P0 F2FP.PACK_AB R62, R62, R121 ;  /* 0x000000793e3e823e */ /* 0x000fe200000000ff */
[----:B------:R-:W-:Y:S02]  /*4470*/  @!P0 IMAD.MOV.U32 R20, RZ, RZ, R63 ;  /* 0x000000ffff148224 */ /* 0x000fe400078e003f */
        /* <DEDUP_REMOVED lines=20> */
[----:B------:R-:W-:Y:S04]  /*45c0*/  IADD3 R74, P1, P0, R74, UR36, R88 ;  /* 0x000000244a4a7c10 */ /* 0x000fe8000f83e058 */
[----:B------:R-:W-:Y:S02]  /*45d0*/  IADD3.X R119, R119, UR35, R78, P1, P0 ;  /* 0x0000002377777c10 */ /* 0x000fe40008fe044e */
[C---:B------:R-:W-:Y:S04]  /*45e0*/  LEA R2, P0, R74.reuse, c[0x0][0x1c8], 0x1 ;  /* 0x000072004a027a11 */ /* 0x040fe800078008ff */
[----:B------:R-:W-:Y:S05]  /*45f0*/  LEA.HI.X R3, R74, c[0x0][0x1cc], R119, 0x1, P0 ;  /* 0x000073004a037a11 */ /* 0x000fea00000f0c77 */
[----:B------:R1:W-:Y:S01]  /*4600*/  STG.E.128 [R2.64], R48 ;  /* 0x0000003002007986 */ /* 0x0003e2000c101d1e */
[----:B------:R-:W-:-:S05]  /*4610*/  BRA `(.L_x_325) ;  /* 0x0000012000007947 */ /* 0x000fca0003800000 */
.L_x_321:
[----:B------:R-:W-:Y:S04]  /*4620*/  UIMAD UR4, UR22, -0x20, UR27 ;  /* 0xffffffe0160478a4 */ /* 0x000fe8000f8e021b */
[----:B------:R-:W-:Y:S04]  /*4630*/  UISETP.LT.AND UP0, UPT, UR4, 0x20, UPT ;  /* 0x000000200400788c */ /* 0x000fe8000bf01270 */
[----:B------:R-:W-:Y:S06]  /*4640*/  USEL UR4, UR4, 0x20, UP0 ;  /* 0x0000002004047887 */ /* 0x000fec0008000000 */
[----:B------:R-:W-:Y:S11]  /*4650*/  ISETP.GE.AND P0, PT, R99, UR4, PT ;  /* 0x0000000463007c0c */ /* 0x000ff6000bf06270 */
        /* <DEDUP_REMOVED lines=14> */
.L_x_325:
[----:B------:R-:W-:Y:S05]  /*4740*/  BSYNC B1 ;  /* 0x0000000000017941 */ /* 0x000fea0003800000 */
.L_x_320:
[----:B------:R-:W-:Y:S01]  /*4750*/  USHF.L.U32 UR4, UR22, 0x5, URZ ;  /* 0x0000000516047899 */ /* 0x000fe2000800063f */
[----:B-1----:R-:W-:Y:S01]  /*4760*/  IMAD.U32 R3, RZ, RZ, UR8 ;  /* 0x00000008ff037e24 */ /* 0x002fe2000f8e00ff */
[----:B------:R-:W-:Y:S04]  /*4770*/  BSSY B0, `(.L_x_336) ;  /* 0x0000037000007945 */ /* 0x000fe80003800000 */
[----:B------:R-:W-:Y:S01]  /*4780*/  IADD3 R0, R76, -UR4, RZ ;  /* 0x800000044c007c10 */ /* 0x000fe2000fffe0ff */
[----:B------:R-:W-:Y:S03]  /*4790*/  UIADD3 UR4, -UR4, UR27, URZ ;  /* 0x0000001b04047290 */ /* 0x000fe6000fffe13f */
[----:B------:R-:W-:Y:S01]  /*47a0*/  ISETP.GE.AND P0, PT, R0, 0x1, PT ;  /* 0x000000010000780c */ /* 0x000fe20003f06270 */
[----:B------:R-:W-:Y:S01]  /*47b0*/  IMAD.U32 R0, RZ, RZ, UR22 ;  /* 0x00000016ff007e24 */ /* 0x000fe2000f8e00ff */
[----:B------:R-:W-:Y:S04]  /*47c0*/  UISETP.LT.AND UP0, UPT, UR4, 0x20, UPT ;  /* 0x000000200400788c */ /* 0x000fe8000bf01270 */
[----:B------:R-:W-:Y:S07]  /*47d0*/  USEL UR4, UR4, 0x20, UP0 ;  /* 0x0000002004047887 */ /* 0x000fee0008000000 */
[C---:B------:R-:W-:Y:S01]  /*47e0*/  @P0 LEA R5, P1, R0.reuse, R79, 0x5 ;  /* 0x0000004f00050211 */ /* 0x040fe200078228ff */
[----:B------:R-:W-:Y:S01]  /*47f0*/  @P0 IMAD.MOV.U32 R74, RZ, RZ, R110 ;  /* 0x000000ffff4a0224 */ /* 0x000fe200078e006e */
[----:B------:R-:W-:Y:S02]  /*4800*/  @P0 ISETP.NE.U32.AND P4, PT, R95, RZ, PT ;  /* 0x000000ff5f00020c */ /* 0x000fe40003f85070 */
[----:B------:R-:W-:Y:S01]  /*4810*/  @P0 LEA.HI.X R0, R0, R77, R3, 0x5, P1 ;  /* 0x0000004d00000211 */ /* 0x000fe200008f2c03 */
[----:B------:R-:W-:Y:S01]  /*4820*/  @P0 IMAD.WIDE.U32 R6, R5, c[0x0][0x258], R74 ;  /* 0x0000960005060a25 */ /* 0x000fe200078e004a */
[----:B------:R-:W-:Y:S02]  /*4830*/  @P0 ISETP.NE.U32.AND P3, PT, R94, RZ, PT ;  /* 0x000000ff5e00020c */ /* 0x000fe40003f65070 */
[----:B------:R-:W-:Y:S01]  /*4840*/  @P0 ISETP.NE.U32.AND P2, PT, R93, RZ, PT ;  /* 0x000000ff5d00020c */ /* 0x000fe20003f45070 */
[----:B------:R-:W-:Y:S01]  /*4850*/  @P0 IMAD R0, R0, c[0x0][0x258], RZ ;  /* 0x0000960000000a24 */ /* 0x000fe200078e02ff */
[C---:B------:R-:W-:Y:S03]  /*4860*/  @P0 LEA R4, P1, R6.reuse, c[0x0][0x250], 0x1 ;  /* 0x0000940006040a11 */ /* 0x040fe600078208ff */
[----:B------:R-:W-:Y:S04]  /*4870*/  @P0 IMAD R0, R5, c[0x0][0x25c], R0 ;  /* 0x0000970005000a24 */ /* 0x000fe800078e0200 */
        /* <DEDUP_REMOVED lines=10> */
[----:B------:R-:W-:Y:S03]  /*4920*/  ISETP.GE.AND P0, PT, R99, UR4, PT ;  /* 0x0000000463007c0c */ /* 0x000fe6000bf06270 */
[----:B------:R-:W0:Y:S01]  /*4930*/  LDGDEPBAR ;  /* 0x00000000000079af */ /* 0x000e220000000000 */
[----:B------:R-:W-:Y:S04]  /*4940*/  DEPBAR.LE SB0, 0x0 ;  /* 0x000080000000791a */ /* 0x000fe80000000000 */
[----:B------:R-:W-:Y:S06]  /*4950*/  BAR.SYNC.DEFER_BLOCKING 0x0 ;  /* 0x0000000000007b1d */ /* 0x000fec0000010000 */
[----:B------:R-:W-:-:S05]  /*4960*/  @P0 BRA `(.L_x_337) ;  /* 0x0000017000000947 */ /* 0x000fca0003800000 */
[----:B-1----:R-:W-:Y:S01]  /*4970*/  ISETP.GE.AND P3, PT, R16, c[0x0][0x1d4], PT ;  /* 0x0000750010007a0c */ /* 0x002fe20003f66270 */
[----:B------:R-:W-:Y:S01]  /*4980*/  IMAD.U32 R0, RZ, RZ, UR22 ;  /* 0x00000016ff007e24 */ /* 0x000fe2000f8e00ff */
[----:B------:R-:W-:Y:S01]  /*4990*/  ISETP.GE.AND P2, PT, R11, c[0x0][0x1d4], PT ;  /* 0x000075000b007a0c */ /* 0x000fe20003f46270 */
[----:B-----5:R-:W-:Y:S01]  /*49a0*/  IMAD.MOV.U32 R18, RZ, RZ, R108 ;  /* 0x000000ffff127224 */ /* 0x020fe200078e006c */
[----:B------:R-:W-:Y:S01]  /*49b0*/  ISETP.GE.AND P1, PT, R98, c[0x0][0x1d4], PT ;  /* 0x0000750062007a0c */ /* 0x000fe20003f26270 */
[----:B------:R-:W-:Y:S01]  /*49c0*/  IMAD.MOV.U32 R19, RZ, RZ, R71 ;  /* 0x000000ffff137224 */ /* 0x000fe200078e0047 */
[----:B------:R-:W-:Y:S02]  /*49d0*/  ISETP.GE.AND P0, PT, R97, c[0x0][0x1d4], PT ;  /* 0x0000750061007a0c */ /* 0x000fe40003f06270 */
[C---:B------:R-:W-:Y:S04]  /*49e0*/  LEA R2, P4, R0.reuse, R73, 0x5 ;  /* 0x0000004900027211 */ /* 0x040fe800078828ff */
[----:B------:R-:W-:Y:S01]  /*49f0*/  LEA.HI.X R3, R0, R72, R3, 0x5, P4 ;  /* 0x0000004800037211 */ /* 0x000fe200020f2c03 */
[----:B------:R-:W1:Y:S01]  /*4a00*/  @!P3 LDS.128 R28, [R96+0x8080] ;  /* 0x00808000601cb984 */ /* 0x000e620000000c00 */
[----:B------:R-:W-:Y:S03]  /*4a10*/  IMAD.WIDE.U32 R18, R2, c[0x0][0x208], R18 ;  /* 0x0000820002127a25 */ /* 0x000fe600078e0012 */
[----:B------:R-:W2:Y:S01]  /*4a20*/  @!P2 LDS.128 R24, [R96+0x9080] ;  /* 0x009080006018a984 */ /* 0x000ea20000000c00 */
[----:B------:R-:W-:Y:S01]  /*4a30*/  IMAD R3, R3, c[0x0][0x208], RZ ;  /* 0x0000820003037a24 */ /* 0x000fe200078e02ff */
[----:B------:R-:W-:Y:S02]  /*4a40*/  LEA R32, P4, R18, c[0x0][0x1f8], 0x1 ;  /* 0x00007e0012207a11 */ /* 0x000fe400078808ff */
[----:B------:R-:W3:Y:S01]  /*4a50*/  @!P1 LDS.128 R20, [R96+0xa080] ;  /* 0x00a0800060149984 */ /* 0x000ee20000000c00 */
[----:B------:R-:W-:Y:S03]  /*4a60*/  IMAD R3, R2, c[0x0][0x20c], R3 ;  /* 0x0000830002037a24 */ /* 0x000fe600078e0203 */
[----:B------:R-:W4:Y:S01]  /*4a70*/  @!P0 LDS.128 R4, [R96+0xb080] ;  /* 0x00b0800060048984 */ /* 0x000f220000000c00 */
[----:B------:R-:W-:Y:S05]  /*4a80*/  IMAD.IADD R3, R19, 0x1, R3 ;  /* 0x0000000113037824 */ /* 0x000fea00078e0203 */
[----:B------:R-:W-:Y:S05]  /*4a90*/  LEA.HI.X R33, R18, c[0x0][0x1fc], R3, 0x1, P4 ;  /* 0x00007f0012217a11 */ /* 0x000fea00020f0c03 */
[----:B-1----:R1:W-:Y:S04]  /*4aa0*/  @!P3 STG.E.128 [R32.64], R28 ;  /* 0x0000001c2000b986 */ /* 0x0023e8000c101d1e */
[----:B--2---:R1:W-:Y:S04]  /*4ab0*/  @!P2 STG.E.128 [R32.64+0x80], R24 ;  /* 0x000080182000a986 */ /* 0x0043e8000c101d1e */
[----:B---3--:R1:W-:Y:S04]  /*4ac0*/  @!P1 STG.E.128 [R32.64+0x100], R20 ;  /* 0x0001001420009986 */ /* 0x0083e8000c101d1e */
[----:B----4-:R1:W-:Y:S02]  /*4ad0*/  @!P0 STG.E.128 [R32.64+0x180], R4 ;  /* 0x0001800420008986 */ /* 0x0103e4000c101d1e */
.L_x_337:
[----:B-1----:R-:W-:Y:S05]  /*4ae0*/  BSYNC B0 ;  /* 0x0000000000007941 */ /* 0x002fea0003800000 */
.L_x_336:
[----:B------:R-:W-:Y:S01]  /*4af0*/  UISETP.GT.AND UP0, UPT, UR22, UR12, UPT ;  /* 0x0000000c1600728c */ /* 0x000fe2000bf04270 */
[----:B------:R-:W-:Y:S01]  /*4b00*/  IMAD.U32 R0, RZ, RZ, UR18 ;  /* 0x00000012ff007e24 */ /* 0x000fe2000f8e00ff */
[----:B------:R-:W-:Y:S04]  /*4b10*/  UIADD3 UR22, UR22, -0x1, URZ ;  /* 0xffffffff16167890 */ /* 0x000fe8000fffe03f */
[----:B------:R-:W-:Y:S05]  /*4b20*/  PLOP3.LUT P0, PT, PT, PT, UP0, 0x80, 0x0 ;  /* 0x000000000000781c */ /* 0x000fea0003f0f008 */
[----:B------:R-:W-:Y:S02]  /*4b30*/  @UP0 USHF.R.S32.HI UR5, URZ, 0x1f, UR22 ;  /* 0x0000001f3f050899 */ /* 0x000fe40008011416 */
[----:B------:R-:W-:Y:S04]  /*4b40*/  @UP0 UIMAD UR4, UR17, UR22, URZ ;  /* 0x00000016110402a4 */ /* 0x000fe8000f8e023f */
[----:B------:R-:W-:Y:S02]  /*4b50*/  @UP0 UIMAD UR4, UR5, UR18, UR4 ;  /* 0x00000012050402a4 */ /* 0x000fe4000f8e0204 */
[----:B------:R-:W-:Y:S01]  /*4b60*/  @P0 IMAD.MOV.U32 R2, RZ, RZ, R112 ;  /* 0x000000ffff020224 */ /* 0x000fe200078e0070 */
[----:B------:R-:W-:Y:S01]  /*4b70*/  @P0 ISETP.NE.U32.AND P4, PT, R95, RZ, PT ;  /* 0x000000ff5f00020c */ /* 0x000fe20003f85070 */
[----:B------:R-:W-:Y:S01]  /*4b80*/  @P0 IMAD.MOV.U32 R3, RZ, RZ, R115 ;  /* 0x000000ffff030224 */ /* 0x000fe200078e0073 */
[----:B------:R-:W-:Y:S02]  /*4b90*/  @P0 ISETP.NE.U32.AND P3, PT, R94, RZ, PT ;  /* 0x000000ff5e00020c */ /* 0x000fe40003f65070 */
[----:B------:R-:W-:Y:S01]  /*4ba0*/  @P0 ISETP.NE.U32.AND P2, PT, R93, RZ, PT ;  /* 0x000000ff5d00020c */ /* 0x000fe20003f45070 */
[----:B------:R-:W-:Y:S05]  /*4bb0*/  @P0 IMAD.WIDE.U32 R2, R0, UR22, R2 ;  /* 0x0000001600020c25 */ /* 0x000fea000f8e0002 */
[C---:B------:R-:W-:Y:S02]  /*4bc0*/  @P0 LEA R4, P1, R2.reuse, c[0x0][0x220], 0x1 ;  /* 0x0000880002040a11 */ /* 0x040fe400078208ff */
[----:B------:R-:W-:Y:S04]  /*4bd0*/  @P0 IADD3 R0, R3, UR4, RZ ;  /* 0x0000000403000c10 */ /* 0x000fe8000fffe0ff */
        /* <DEDUP_REMOVED lines=8> */
[----:B------:R1:W-:Y:S04]  /*4c60*/  @P0 LDGSTS.E.BYPASS.LTC128B.128 [R96+0xf080], [R4.64+0x180], P1 ;  /* 0x0f08018004600fae */ /* 0x0003e80008901d5e */
[----:B------:R-:W0:Y:S01]  /*4c70*/  LDGDEPBAR ;  /* 0x00000000000079af */ /* 0x000e220000000000 */
[----:B------:R-:W-:-:S05]  /*4c80*/  @P0 BRA `(.L_x_338) ;  /* 0xffffd46000000947 */ /* 0x000fca000383ffff */
[----:B------:R-:W-:Y:S06]  /*4c90*/  BAR.SYNC.DEFER_BLOCKING 0x0 ;  /* 0x0000000000007b1d */ /* 0x000fec0000010000 */
.L_x_317:
[----:B------:R-:W-:Y:S01]  /*4ca0*/  UIADD3 UR6, UR23, 0x7f, URZ ;  /* 0x0000007f17067890 */ /* 0x000fe2000fffe03f */
[----:B------:R-:W-:Y:S01]  /*4cb0*/  PLOP3.LUT P0, PT, PT, PT, UP2, 0x40, 0x0 ;  /* 0x000000000000781c */ /* 0x000fe20003f0e828 */
[----:B------:R-:W-:-:S02]  /*4cc0*/  ULDC.64 UR4, c[0x0][0x2c8] ;  /* 0x0000b20000047ab9 */ /* 0x000fc40000000a00 */
[----:B------:R-:W-:Y:S02]  /*4cd0*/  UIMAD.WIDE.U32 UR8, UR6, UR4, URZ ;  /* 0x00000004060872a5 */ /* 0x000fe4000f8e003f */
[----:B------:R-:W-:Y:S02]  /*4ce0*/  ULDC UR7, c[0x0][0x328] ;  /* 0x0000ca0000077ab9 */ /* 0x000fe40000000800 */
[----:B------:R-:W-:Y:S02]  /*4cf0*/  @UP3 USHF.R.U32.HI UR6, URZ, UR5, UR9 ;  /* 0x000000053f063299 */ /* 0x000fe40008011609 */
[----:B------:R-:W-:Y:S02]  /*4d00*/  UIADD3 UR24, UR24, UR25, URZ ;  /* 0x0000001918187290 */ /* 0x000fe4000fffe03f */
[----:B------:R-:W-:-:S04]  /*4d10*/  UIADD3 UR15, UR15, UR6, URZ ;  /* 0x000000060f0f7290 */ /* 0x000fc8000fffe03f */
[----:B------:R-:W-:Y:S01]  /*4d20*/  UIADD3 UR7, UR15, UR7, URZ ;  /* 0x000000070f077290 */ /* 0x000fe2000fffe03f */
[----:B------:R-:W-:Y:S05]  /*4d30*/  @P0 BRA `(.L_x_339) ;  /* 0x0000015000000947 */ /* 0x000fea0003800000 */
[----:B------:R-:W-:Y:S01]  /*4d40*/  ISETP.LT.AND P0, PT, RZ, UR15, PT ;  /* 0x0000000fff007c0c */ /* 0x000fe2000bf01270 */
[----:B------:R-:W-:Y:S02]  /*4d50*/  UIADD3 UR8, UR15, -0x1, URZ ;  /* 0xffffffff0f087890 */ /* 0x000fe4000fffe03f */
[----:B------:R-:W-:-:S10]  /*4d60*/  ULDC UR6, c[0x0][0x32c] ;  /* 0x0000cb0000067ab9 */ /* 0x000fd40000000800 */
[----:B------:R-:W-:Y:S05]  /*4d70*/  @P0 BRA `(.L_x_340) ;  /* 0x0000008000000947 */ /* 0x000fea0003800000 */
[----:B------:R-:W-:Y:S02]  /*4d80*/  UISETP.NE.AND UP0, UPT, UR6, 0x1, UPT ;  /* 0x000000010600788c */ /* 0x000fe4000bf05270 */
[----:B------:R-:W-:Y:S02]  /*4d90*/  UIADD3 UR8, -UR15, URZ, URZ ;  /* 0x0000003f0f087290 */ /* 0x000fe4000fffe13f */
[----:B------:R-:W-:Y:S02]  /*4da0*/  ULDC.64 UR4, c[0x0][0x330] ;  /* 0x0000cc0000047ab9 */ /* 0x000fe40000000a00 */
[----:B------:R-:W-:-:S07]  /*4db0*/  UIMAD.WIDE.U32 UR10, UR8, UR4, URZ ;  /* 0x00000004080a72a5 */ /* 0x000fce000f8e003f */
[----:B------:R-:W-:Y:S02]  /*4dc0*/  @UP0 UMOV UR9, UR11 ;  /* 0x0000000b00090c82 */ /* 0x000fe40008000000 */
[----:B------:R-:W-:-:S04]  /*4dd0*/  @UP0 USHF.R.U32.HI UR8, URZ, UR5, UR9 ;  /* 0x000000053f080299 */ /* 0x000fc80008011609 */
[----:B------:R-:W-:Y:S01]  /*4de0*/  ULOP3.LUT UR8, URZ, UR8, URZ, 0x33, !UPT ;  /* 0x000000083f087292 */ /* 0x000fe2000f8e333f */
[----:B------:R-:W-:Y:S05]  /*4df0*/  BRA `(.L_x_341) ;  /* 0x0000005000007947 */ /* 0x000fea0003800000 */
.L_x_340:
[----:B------:R-:W-:Y:S02]  /*4e00*/  UISETP.NE.AND UP0, UPT, UR6, 0x1, UPT ;  /* 0x000000010600788c */ /* 0x000fe4000bf05270 */
[----:B------:R-:W-:Y:S02]  /*4e10*/  ULDC.64 UR4, c[0x0][0x330] ;  /* 0x0000cc0000047ab9 */ /* 0x000fe40000000a00 */
[----:B------:R-:W-:-:S07]  /*4e20*/  UIMAD.WIDE.U32 UR10, UR8, UR4, URZ ;  /* 0x00000004080a72a5 */ /* 0x000fce000f8e003f */
[----:B------:R-:W-:Y:S02]  /*4e30*/  @UP0 UMOV UR9, UR11 ;  /* 0x0000000b00090c82 */ /* 0x000fe40008000000 */
[----:B------:R-:W-:Y:S02]  /*4e40*/  @UP0 USHF.R.U32.HI UR8, URZ, UR5, UR9 ;  /* 0x000000053f080299 */ /* 0x000fe40008011609 */
.L_x_341:
[----:B------:R-:W-:Y:S02]  /*4e50*/  ULDC UR4, c[0x0][0x32c] ;  /* 0x0000cb0000047ab9 */ /* 0x000fe40000000800 */
[----:B------:R-:W-:-:S04]  /*4e60*/  UIMAD UR4, UR8, UR6, UR4 ;  /* 0x00000006080472a4 */ /* 0x000fc8000f8e0204 */
[----:B------:R-:W-:-:S04]  /*4e70*/  UISETP.LT.AND UP0, UPT, UR7, UR4, UPT ;  /* 0x000000040700728c */ /* 0x000fc8000bf01270 */
[----:B------:R-:W-:-:S04]  /*4e80*/  USEL UR7, UR7, UR4, UP0 ;  /* 0x0000000407077287 */ /* 0x000fc80008000000 */
.L_x_339:
[----:B------:R-:W-:Y:S01]  /*4e90*/  UIADD3 UR6, UR7, 0x1f, URZ ;  /* 0x0000001f07067890 */ /* 0x000fe2000fffe03f */
[----:B------:R-:W-:Y:S01]  /*4ea0*/  PLOP3.LUT P0, PT, PT, PT, UP2, 0x40, 0x0 ;  /* 0x000000000000781c */ /* 0x000fe20003f0e828 */
[----:B------:R-:W-:Y:S02]  /*4eb0*/  ULDC.64 UR4, c[0x0][0x2c8] ;  /* 0x0000b20000047ab9 */ /* 0x000fe40000000a00 */
[----:B------:R-:W-:Y:S02]  /*4ec0*/  USHF.R.S32.HI UR7, URZ, 0x1f, UR6 ;  /* 0x0000001f3f077899 */ /* 0x000fe40008011406 */
[----:B------:R-:W-:Y:S02]  /*4ed0*/  UIMAD.WIDE.U32 UR8, UR23, UR4, URZ ;  /* 0x00000004170872a5 */ /* 0x000fe4000f8e003f */
[----:B------:R-:W-:Y:S02]  /*4ee0*/  ULEA.HI UR7, UR7, UR6, URZ, 0x5 ;  /* 0x0000000607077291 */ /* 0x000fe4000f8f283f */
[----:B------:R-:W-:-:S02]  /*4ef0*/  ULDC UR4, c[0x0][0x324] ;  /* 0x0000c90000047ab9 */ /* 0x000fc40000000800 */
[----:B------:R-:W-:Y:S02]  /*4f00*/  UMOV UR6, UR23 ;  /* 0x0000001700067c82 */ /* 0x000fe40008000000 */
[----:B------:R-:W-:Y:S02]  /*4f10*/  USHF.R.S32.HI UR7, URZ, 0x5, UR7 ;  /* 0x000000053f077899 */ /* 0x000fe40008011407 */
[----:B------:R-:W-:Y:S02]  /*4f20*/  @UP3 USHF.R.U32.HI UR6, URZ, UR5, UR9 ;  /* 0x000000053f063299 */ /* 0x000fe40008011609 */
[----:B------:R-:W-:Y:S02]  /*4f30*/  UISETP.LT.AND UP0, UPT, UR7, UR13, UPT ;  /* 0x0000000d0700728c */ /* 0x000fe4000bf01270 */
[----:B------:R-:W-:Y:S02]  /*4f40*/  UIADD3 UR5, UR14, UR6, URZ ;  /* 0x000000060e057290 */ /* 0x000fe4000fffe03f */
[----:B------:R-:W-:-:S02]  /*4f50*/  USEL UR13, UR7, UR13, UP0 ;  /* 0x0000000d070d7287 */ /* 0x000fc40008000000 */
[----:B------:R-:W-:Y:S01]  /*4f60*/  UIADD3 UR6, UR5, -UR4, URZ ;  /* 0x8000000405067290 */ /* 0x000fe2000fffe03f */
        /* <DEDUP_REMOVED lines=13> */
.L_x_343:
[----:B------:R-:W-:Y:S02]  /*5040*/  ULDC UR4, c[0x0][0x32c] ;  /* 0x0000cb0000047ab9 */ /* 0x000fe40000000800 */
[----:B------:R-:W-:-:S03]  /*5050*/  UISETP.NE.AND UP0, UPT, UR4, 0x1, UPT ;  /* 0x000000010400788c */ /* 0x000fc6000bf05270 */
[----:B------:R-:W-:Y:S02]  /*5060*/  ULDC.64 UR4, c[0x0][0x330] ;  /* 0x0000cc0000047ab9 */ /* 0x000fe40000000a00 */
[----:B------:R-:W-:-:S06]  /*5070*/  UIMAD.WIDE.U32 UR8, UR7, UR4, URZ ;  /* 0x00000004070872a5 */ /* 0x000fcc000f8e003f */
[----:B------:R-:W-:Y:S02]  /*5080*/  @UP0 USHF.R.U32.HI UR7, URZ, UR5, UR9 ;  /* 0x000000053f070299 */ /* 0x000fe40008011609 */
.L_x_344:
[----:B------:R-:W-:Y:S02]  /*5090*/  ULDC UR4, c[0x0][0x32c] ;  /* 0x0000cb0000047ab9 */ /* 0x000fe40000000800 */
[----:B------:R-:W-:-:S04]  /*50a0*/  UIMAD UR4, UR7, UR4, URZ ;  /* 0x00000004070472a4 */ /* 0x000fc8000f8e023f */
[----:B------:R-:W-:-:S04]  /*50b0*/  UISETP.LT.AND UP0, UPT, UR6, UR4, UPT ;  /* 0x000000040600728c */ /* 0x000fc8000bf01270 */
[----:B------:R-:W-:-:S04]  /*50c0*/  USEL UR6, UR6, UR4, !UP0 ;  /* 0x0000000406067287 */ /* 0x000fc8000c000000 */
.L_x_342:
[----:B------:R-:W-:Y:S01]  /*50d0*/  USHF.R.S32.HI UR4, URZ, 0x1f, UR6 ;  /* 0x0000001f3f047899 */ /* 0x000fe20008011406 */
[----:B------:R-:W-:Y:S01]  /*50e0*/  PLOP3.LUT P2, PT, PT, PT, PT, 0x80, 0x0 ;  /* 0x000000000000781c */ /* 0x000fe20003f4f070 */
[----:B------:R-:W-:Y:S01]  /*50f0*/  IMAD.MOV.U32 R3, RZ, RZ, RZ ;  /* 0x000000ffff037224 */ /* 0x000fe200078e00ff */
[----:B------:R-:W-:Y:S01]  /*5100*/  CS2R R128, SRZ ;  /* 0x0000000000807805 */ /* 0x000fe2000001ff00 */
[----:B------:R-:W-:Y:S01]  /*5110*/  ULEA.HI UR6, UR4, UR6, URZ, 0x5 ;  /* 0x0000000604067291 */ /* 0x000fe2000f8f283f */
[----:B------:R-:W-:Y:S01]  /*5120*/  IMAD.MOV.U32 R130, RZ, RZ, RZ ;  /* 0x000000ffff827224 */ /* 0x000fe200078e00ff */
[----:B------:R-:W-:Y:S01]  /*5130*/  CS2R R126, SRZ ;  /* 0x00000000007e7805 */ /* 0x000fe2000001ff00 */
[----:B------:R-:W-:Y:S01]  /*5140*/  CS2R R124, SRZ ;  /* 0x00000000007c7805 */ /* 0x000fe2000001ff00 */
[----:B------:R-:W-:Y:S01]  /*5150*/  USHF.R.S32.HI UR6, URZ, 0x5, UR6 ;  /* 0x000000053f067899 */ /* 0x000fe20008011406 */
[----:B------:R-:W-:Y:S01]  /*5160*/  CS2R R122, SRZ ;  /* 0x00000000007a7805 */ /* 0x000fe2000001ff00 */
[----:B------:R-:W-:Y:S01]  /*5170*/  CS2R R120, SRZ ;  /* 0x0000000000787805 */ /* 0x000fe2000001ff00 */
[----:B------:R-:W-:Y:S01]  /*5180*/  CS2R R118, SRZ ;  /* 0x0000000000767805 */ /* 0x000fe2000001ff00 */
[----:B------:R-:W-:Y:S01]  /*5190*/  UISETP.LT.AND UP0, UPT, URZ, UR6, UPT ;  /* 0x000000063f00728c */ /* 0x000fe2000bf01270 */
[----:B------:R-:W-:Y:S01]  /*51a0*/  CS2R R116, SRZ ;  /* 0x0000000000747805 */ /* 0x000fe2000001ff00 */
[----:B------:R-:W-:Y:S01]  /*51b0*/  CS2R R114, SRZ ;  /* 0x0000000000727805 */ /* 0x000fe2000001ff00 */
[----:B------:R-:W-:Y:S01]  /*51c0*/  CS2R R112, SRZ ;  /* 0x0000000000707805 */ /* 0x000fe2000001ff00 */
[----:B------:R-:W-:Y:S01]  /*51d0*/  USEL UR6, URZ, UR6, !UP0 ;  /* 0x000000063f067287 */ /* 0x000fe2000c000000 */
[----:B------:R-:W-:Y:S01]  /*51e0*/  CS2R R110, SRZ ;  /* 0x00000000006e7805 */ /* 0x000fe2000001ff00 */
[----:B------:R-:W-:Y:S01]  /*51f0*/  CS2R R108, SRZ ;  /* 0x00000000006c7805 */ /* 0x000fe2000001ff00 */
[----:B------:R-:W-:Y:S01]  /*5200*/  CS2R R106, SRZ ;  /* 0x00000000006a7805 */ /* 0x000fe2000001ff00 */
[----:B------:R-:W-:Y:S01]  /*5210*/  UISETP.GT.AND UP0, UPT, UR13, UR6, UPT ;  /* 0x000000060d00728c */ /* 0x000fe2000bf04270 */
[----:B------:R-:W-:Y:S01]  /*5220*/  CS2R R104, SRZ ;  /* 0x0000000000687805 */ /* 0x000fe2000001ff00 */
[----:B------:R-:W-:Y:S01]  /*5230*/  CS2R R102, SRZ ;  /* 0x0000000000667805 */ /* 0x000fe2000001ff00 */
[----:B------:R-:W-:Y:S01]  /*5240*/  CS2R R100, SRZ ;  /* 0x0000000000647805 */ /* 0x000fe2000001ff00 */
[----:B------:R-:W-:Y:S01]  /*5250*/  CS2R R98, SRZ ;  /* 0x0000000000627805 */ /* 0x000fe2000001ff00 */
[----:B-1----:R-:W-:Y:S01]  /*5260*/  CS2R R96, SRZ ;  /* 0x0000000000607805 */ /* 0x002fe2000001ff00 */
        /* <DEDUP_REMOVED lines=10> */
[----:B-----5:R-:W-:Y:S01]  /*5310*/  CS2R R76, SRZ ;  /* 0x00000000004c7805 */ /* 0x020fe2000001ff00 */
        /* <DEDUP_REMOVED lines=39> */
[----:B------:R-:W-:Y:S05]  /*5590*/  @!P0 BRA `(.L_x_345) ;  /* 0x000149f000008947 */ /* 0x000fea0003800000 */
[----:B------:R-:W-:Y:S02]  /*55a0*/  ULDC.64 UR4, c[0x0][0x340] ;  /* 0x0000d00000047ab9 */ /* 0x000fe40000000a00 */
[----:B------:R-:W-:-:S02]  /*55b0*/  UISETP.NE.U32.AND UP1, UPT, URZ, UR4, UPT ;  /* 0x000000043f00728c */ /* 0x000fc4000bf25070 */
[----:B------:R-:W-:Y:S02]  /*55c0*/  ULDC.64 UR8, c[0x0][0x340] ;  /* 0x0000d00000087ab9 */ /* 0x000fe40000000a00 */
[----:B------:R-:W-:-:S06]  /*55d0*/  UISETP.NE.AND.EX UP1, UPT, URZ, UR5, UPT, UP1 ;  /* 0x000000053f00728c */ /* 0x000fcc000bf25310 */
[----:B------:R-:W-:-:S05]  /*55e0*/  PLOP3.LUT P3, PT, PT, PT, UP1, 0x80, 0x0 ;  /* 0x000000000000781c */ /* 0x000fca0003f6f018 */
[----:B------:R-:W-:Y:S02]  /*55f0*/  @UP1 UMOV UR4, 0x4 ;  /* 0x0000000400041882 */ /* 0x000fe40000000000 */
[----:B------:R-:W-:-:S06]  /*5600*/  @UP1 UIMAD.WIDE UR4, UR29, UR4, UR8 ;  /* 0x000000041d0412a5 */ /* 0x000fcc000f8e0208 */
[----:B------:R-:W-:Y:S02]  /*5610*/  IMAD.U32 R4, RZ, RZ, UR4 ;  /* 0x00000004ff047e24 */ /* 0x000fe4000f8e00ff */
[----:B------:R-:W-:Y:S01]  /*5620*/  IMAD.U32 R5, RZ, RZ, UR5 ;  /* 0x00000005ff057e24 */ /* 0x000fe2000f8e00ff */
[----:B------:R-:W-:Y:S01]  /*5630*/  SHF.R.S32.HI R6, RZ, 0x1f, R55 ;  /* 0x0000001fff067819 */ /* 0x000fe20000011437 */
[----:B------:R-:W-:-:S03]  /*5640*/  ULDC.64 UR4, c[0x0][0x348] ;  /* 0x0000d20000047ab9 */ /* 0x000fc60000000a00 */
[----:B------:R1:W2:Y:S01]  /*5650*/  @P3 LDG.E R0, [R4.64] ;  /* 0x0000001e04003981 */ /* 0x0002a2000c1e1900 */
[----:B------:R-:W-:Y:S01]  /*5660*/  UISETP.NE.U32.AND UP0, UPT, URZ, UR4, UPT ;  /* 0x000000043f00728c */ /* 0x000fe2000bf05070 */
[CC--:B------:R-:W-:Y:S01]  /*5670*/  LEA.HI R2, R6.reuse, R55.reuse, RZ, 0x4 ;  /* 0x0000003706027211 */ /* 0x0c0fe200078f20ff */
[----:B------:R-:W-:Y:S01]  /*5680*/  USHF.R.S32.HI UR7, URZ, 0x1f, UR26 ;  /* 0x0000001f3f077899 */ /* 0x000fe2000801141a */
[----:B------:R-:W-:Y:S01]  /*5690*/  LEA.HI R54, R6, R55, RZ, 0x3 ;  /* 0x0000003706367211 */ /* 0x000fe200078f18ff */
[----:B------:R-:W-:Y:S01]  /*56a0*/  UISETP.NE.AND.EX UP0, UPT, URZ, UR5, UPT, UP0 ;  /* 0x000000053f00728c */ /* 0x000fe2000bf05300 */
[----:B------:R-:W-:Y:S01]  /*56b0*/  SHF.R.S32.HI R3, RZ, 0x4, R2 ;  /* 0x00000004ff037819 */ /* 0x000fe20000011402 */
[----:B------:R-:W-:Y:S01]  /*56c0*/  USHF.R.S32.HI UR12, URZ, 0x1f, UR24 ;  /* 0x0000001f3f0c7899 */ /* 0x000fe20008011418 */
[----:B------:R-:W-:Y:S01]  /*56d0*/  PLOP3.LUT P2, PT, PT, PT, UP3, 0x80, 0x0 ;  /* 0x000000000000781c */ /* 0x000fe20003f4f038 */
[----:B------:R-:W-:Y:S01]  /*56e0*/  ULDC.64 UR4, c[0x0][0x178] ;  /* 0x00005e0000047ab9 */ /* 0x000fe20000000a00 */
[C---:B------:R-:W-:Y:S01]  /*56f0*/  LEA.HI R63, R2.reuse, R3, RZ, 0x1 ;  /* 0x00000003023f7211 */ /* 0x040fe200078f08ff */
[----:B------:R-:W-:Y:S01]  /*5700*/  UIMAD UR7, UR7, UR4, URZ ;  /* 0x00000004070772a4 */ /* 0x000fe2000f8e023f */
[----:B------:R-:W-:Y:S01]  /*5710*/  PLOP3.LUT P0, PT, PT, PT, UP3, 0x80, 0x0 ;  /* 0x000000000000781c */ /* 0x000fe20003f0f038 */
[----:B------:R-:W-:Y:S01]  /*5720*/  UIMAD.WIDE.U32 UR8, UR26, UR4, URZ ;  /* 0x000000041a0872a5 */ /* 0x000fe2000f8e003f */
[----:B------:R-:W-:Y:S01]  /*5730*/  LOP3.LUT R63, R63, 0xfffffffe, RZ, 0xc0, !PT ;  /* 0xfffffffe3f3f7812 */ /* 0x000fe200078ec0ff */
[----:B------:R-:W-:Y:S01]  /*5740*/  UIMAD UR26, UR26, UR5, UR7 ;  /* 0x000000051a1a72a4 */ /* 0x000fe2000f8e0207 */
[----:B------:R-:W-:Y:S01]  /*5750*/  LOP3.LUT R2, R2, 0xfffffff0, RZ, 0xc0, !PT ;  /* 0xfffffff002027812 */ /* 0x000fe200078ec0ff */
[----:B------:R-:W-:Y:S01]  /*5760*/  USEL UR11, UR29, URZ, !UP0 ;  /* 0x0000003f1d0b7287 */ /* 0x000fe2000c000000 */
[----:B------:R-:W-:Y:S01]  /*5770*/  LEA.HI R119, R6, R55, RZ, 0x6 ;  /* 0x0000003706777211 */ /* 0x000fe200078f30ff */
[----:B------:R-:W-:Y:S01]  /*5780*/  ULDC UR7, c[0x0][0x2c4] ;  /* 0x0000b10000077ab9 */ /* 0x000fe20000000800 */
[----:B------:R-:W-:Y:S01]  /*5790*/  IMAD.IADD R63, R3, 0x1, -R63 ;  /* 0x00000001033f7824 */ /* 0x000fe200078e0a3f */
[----:B------:R-:W-:Y:S01]  /*57a0*/  UIMAD UR7, UR28, UR7, URZ ;  /* 0x000000071c0772a4 */ /* 0x000fe2000f8e023f */
[----:B------:R-:W-:Y:S01]  /*57b0*/  IMAD.IADD R11, R55, 0x1, -R2 ;  /* 0x00000001370b7824 */ /* 0x000fe200078e0a02 */
[----:B------:R-:W-:Y:S01]  /*57c0*/  ULDC.64 UR4, c[0x0][0x1b8] ;  /* 0x00006e0000047ab9 */ /* 0x000fe20000000a00 */
[----:B------:R-:W-:Y:S01]  /*57d0*/  IMAD.SHL.U32 R119, R119, 0x8, RZ ;  /* 0x0000000877777824 */ /* 0x000fe200078e00ff */
[----:B-1----:R-:W-:Y:S01]  /*57e0*/  LOP3.LUT R4, R54, 0xfffffff8, RZ, 0xc0, !PT ;  /* 0xfffffff836047812 */ /* 0x002fe200078ec0ff */
[----:B------:R-:W-:Y:S01]  /*57f0*/  UIADD3 UR27, UR9, UR26, URZ ;  /* 0x0000001a091b7290 */ /* 0x000fe2000fffe03f */
[----:B------:R-:W-:Y:S01]  /*5800*/  SHF.R.S32.HI R54, RZ, 0x3, R54 ;  /* 0x00000003ff367819 */ /* 0x000fe20000011436 */
[----:B------:R-:W-:Y:S01]  /*5810*/  UIMAD UR10, UR19, UR4, URZ ;  /* 0x00000004130a72a4 */ /* 0x000fe2000f8e023f */
[----:B------:R-:W-:Y:S01]  /*5820*/  SHF.R.S32.HI R16, RZ, 0x1f, R11 ;  /* 0x0000001fff107819 */ /* 0x000fe2000001140b */
[----:B------:R-:W-:Y:S01]  /*5830*/  IMAD.IADD R61, R55, 0x1, -R4 ;  /* 0x00000001373d7824 */ /* 0x000fe200078e0a04 */
[C---:B------:R-:W-:Y:S01]  /*5840*/  IADD3 R14, R54.reuse, UR23, RZ ;  /* 0x00000017360e7c10 */ /* 0x040fe2000fffe0ff */
[----:B------:R-:W-:Y:S01]  /*5850*/  UMOV UR26, UR8 ;  /* 0x00000008001a7c82 */ /* 0x000fe20008000000 */
[----:B------:R-:W-:Y:S01]  /*5860*/  IMAD.SHL.U32 R121, R54, 0x40, RZ ;  /* 0x0000004036797824 */ /* 0x000fe200078e00ff */
[----:B------:R-:W-:Y:S01]  /*5870*/  USHF.R.S32.HI UR8, URZ, 0x1f, UR29 ;  /* 0x0000001f3f087899 */ /* 0x000fe2000801141d */
[C---:B------:R-:W-:Y:S01]  /*5880*/  IMAD R3, R61.reuse, 0x20, R54 ;  /* 0x000000203d037824 */ /* 0x040fe200078e0236 */
[C---:B------:R-:W-:Y:S01]  /*5890*/  ISETP.GE.AND P1, PT, R14.reuse, UR7, PT ;  /* 0x000000070e007c0c */ /* 0x040fe2000bf26270 */
[----:B------:R-:W-:Y:S01]  /*58a0*/  IMAD.SHL.U32 R80, R61, 0x8, RZ ;  /* 0x000000083d507824 */ /* 0x000fe200078e00ff */
[----:B------:R-:W-:Y:S01]  /*58b0*/  IADD3 R4, R14, 0x20, RZ ;  /* 0x000000200e047810 */ /* 0x000fe20007ffe0ff */
[----:B------:R-:W-:Y:S01]  /*58c0*/  UIMAD UR9, UR20, UR5, UR10 ;  /* 0x00000005140972a4 */ /* 0x000fe2000f8e020a */
[----:B------:R-:W-:Y:S01]  /*58d0*/  IADD3 R3, R3, UR23, RZ ;  /* 0x0000001703037c10 */ /* 0x000fe2000fffe0ff */
[----:B------:R-:W-:Y:S01]  /*58e0*/  UIMAD.WIDE.U32 UR26, UR20, UR4, UR26 ;  /* 0x00000004141a72a5 */ /* 0x000fe2000f8e001a */
[----:B------:R-:W-:Y:S01]  /*58f0*/  ISETP.GE.AND P4, PT, R4, UR7, PT ;  /* 0x0000000704007c0c */ /* 0x000fe2000bf86270 */
[----:B------:R-:W-:Y:S01]  /*5900*/  USEL UR10, UR8, URZ, !UP0 ;  /* 0x0000003f080a7287 */ /* 0x000fe2000c000000 */
[C---:B------:R-:W-:Y:S01]  /*5910*/  IADD3 R9, R80.reuse, 0x80, RZ ;  /* 0x0000008050097810 */ /* 0x040fe20007ffe0ff */
[----:B------:R-:W-:Y:S01]  /*5920*/  @P2 IMAD.HI.U32 R4, R3, c[0x0][0x2c8], RZ ;  /* 0x0000b20003042a27 */ /* 0x000fe200078e00ff */
[----:B------:R-:W-:Y:S01]  /*5930*/  ULDC.64 UR4, c[0x0][0x1c0] ;  /* 0x0000700000047ab9 */ /* 0x000fe20000000a00 */
[----:B------:R-:W-:Y:S01]  /*5940*/  IADD3 R8, R80, 0xc0, RZ ;  /* 0x000000c050087810 */ /* 0x000fe20007ffe0ff */
[----:B------:R-:W-:Y:S01]  /*5950*/  UIMAD UR10, UR10, UR4, URZ ;  /* 0x000000040a0a72a4 */ /* 0x000fe2000f8e023f */
[----:B------:R-:W-:Y:S01]  /*5960*/  IMAD.MOV.U32 R7, RZ, RZ, R3 ;  /* 0x000000ffff077224 */ /* 0x000fe200078e0003 */
[----:B------:R-:W-:Y:S01]  /*5970*/  @P0 SHF.R.U32.HI R7, RZ, c[0x0][0x2cc], R4 ;  /* 0x0000b300ff070a19 */ /* 0x000fe20000011604 */
[----:B------:R-:W-:Y:S01]  /*5980*/  UIADD3 UR27, UR27, UR9, URZ ;  /* 0x000000091b1b7290 */ /* 0x000fe2000fffe03f */
[----:B------:R-:W-:Y:S01]  /*5990*/  @!P1 SHF.R.S32.HI R4, RZ, 0x1f, R9 ;  /* 0x0000001fff049819 */ /* 0x000fe20000011409 */
[----:B------:R-:W-:Y:S01]  /*59a0*/  UIMAD UR5, UR11, UR5, UR10 ;  /* 0x000000050b0572a4 */ /* 0x000fe2000f8e020a */
[----:B------:R-:W-:Y:S01]  /*59b0*/  IADD3 R13, P0, R54, UR24, RZ ;  /* 0x00000018360d7c10 */ /* 0x000fe2000ff1e0ff */
[----:B------:R-:W-:Y:S01]  /*59c0*/  UIMAD.WIDE.U32 UR26, UR11, UR4, UR26 ;  /* 0x000000040b1a72a5 */ /* 0x000fe2000f8e001a */
[----:B------:R-:W-:Y:S01]  /*59d0*/  ISETP.GE.AND P5, PT, R9, c[0x0][0x198], PT ;  /* 0x0000660009007a0c */ /* 0x000fe20003fa6270 */
[--C-:B------:R-:W-:Y:S01]  /*59e0*/  IMAD.MOV R12, RZ, RZ, -R7.reuse ;  /* 0x000000ffff0c7224 */ /* 0x100fe200078e0a07 */
[----:B------:R-:W-:Y:S01]  /*59f0*/  @!P1 LEA.HI R9, R4, R9, RZ, 0x3 ;  /* 0x0000000904099211 */ /* 0x000fe200078f18ff */
[----:B------:R-:W-:Y:S01]  /*5a00*/  UIADD3 UR5, UR27, UR5, URZ ;  /* 0x000000051b057290 */ /* 0x000fe2000fffe03f */
[----:B------:R-:W-:Y:S01]  /*5a10*/  LEA.HI.X.SX32 R4, R54, UR12, 0x1, P0 ;  /* 0x0000000c36047c11 */ /* 0x000fe200080f0eff */
[----:B------:R-:W-:Y:S01]  /*5a20*/  IMAD.U32 R19, RZ, RZ, UR27 ;  /* 0x0000001bff137e24 */ /* 0x000fe2000f8e00ff */
[----:B------:R-:W-:Y:S01]  /*5a30*/  @!P1 SHF.R.S32.HI R5, RZ, 0x1f, R8 ;  /* 0x0000001fff059819 */ /* 0x000fe20000011408 */
[----:B------:R-:W-:Y:S01]  /*5a40*/  IMAD.U32 R18, RZ, RZ, UR26 ;  /* 0x0000001aff127e24 */ /* 0x000fe2000f8e00ff */
[----:B------:R-:W-:Y:S01]  /*5a50*/  P2R R10, PR, RZ, 0x10 ;  /* 0x00000010ff0a7803 */ /* 0x000fe20000000000 */
[----:B------:R-:W-:Y:S01]  /*5a60*/  IMAD R2, R4, c[0x0][0x1e0], RZ ;  /* 0x0000780004027a24 */ /* 0x000fe200078e02ff */
[----:B------:R-:W-:Y:S01]  /*5a70*/  ISETP.GE.AND P4, PT, R8, c[0x0][0x198], PT ;  /* 0x0000660008007a0c */ /* 0x000fe20003f86270 */
[----:B------:R-:W-:Y:S01]  /*5a80*/  IMAD.U32 R19, RZ, RZ, UR5 ;  /* 0x00000005ff137e24 */ /* 0x000fe2000f8e00ff */
[----:B------:R-:W-:Y:S01]  /*5a90*/  @!P1 LEA.HI R8, R5, R8, RZ, 0x3 ;  /* 0x0000000805089211 */ /* 0x000fe200078f18ff */
[----:B------:R-:W-:Y:S01]  /*5aa0*/  IMAD R5, R13, c[0x0][0x1e4], R2 ;  /* 0x000079000d057a24 */ /* 0x000fe200078e0202 */
[----:B------:R-:W-:Y:S01]  /*5ab0*/  SHF.R.S32.HI R2, RZ, 0x1f, R7 ;  /* 0x0000001fff027819 */ /* 0x000fe20000011407 */
[----:B------:R-:W-:Y:S01]  /*5ac0*/  IMAD R12, R12, c[0x0][0x2c4], R3 ;  /* 0x0000b1000c0c7a24 */ /* 0x000fe200078e0203 */
[----:B------:R-:W-:Y:S01]  /*5ad0*/  LEA.HI R3, R16, R11, RZ, 0x3 ;  /* 0x0000000b10037211 */ /* 0x000fe200078f18ff */
[----:B------:R-:W-:Y:S01]  /*5ae0*/  IMAD.SHL.U32 R98, R61, 0x8, RZ ;  /* 0x000000083d627824 */ /* 0x000fe200078e00ff */
[----:B------:R-:W-:Y:S01]  /*5af0*/  LOP3.LUT R121, R121, 0x1c0, RZ, 0xc0, !PT ;  /* 0x000001c079797812 */ /* 0x000fe200078ec0ff */
[----:B------:R-:W-:Y:S01]  /*5b00*/  IMAD R2, R2, c[0x0][0x1b0], RZ ;  /* 0x00006c0002027a24 */ /* 0x000fe200078e02ff */
[----:B------:R-:W-:Y:S01]  /*5b10*/  LOP3.LUT R16, R3, 0xfffffff8, RZ, 0xc0, !PT ;  /* 0xfffffff803107812 */ /* 0x000fe200078ec0ff */
[C---:B------:R-:W-:Y:S01]  /*5b20*/  IMAD.WIDE.U32 R18, R7.reuse, c[0x0][0x1b0], R18 ;  /* 0x00006c0007127a25 */ /* 0x040fe200078e0012 */
[----:B------:R-:W-:Y:S01]  /*5b30*/  SHF.R.S32.HI R99, RZ, 0x1f, R98 ;  /* 0x0000001fff637819 */ /* 0x000fe20000011462 */
[----:B------:R-:W-:Y:S01]  /*5b40*/  ULDC.64 UR4, c[0x0][0x1e8] ;  /* 0x00007a0000047ab9 */ /* 0x000fe20000000a00 */
[----:B------:R-:W-:Y:S01]  /*5b50*/  IADD3 R62, R98, 0x40, RZ ;  /* 0x00000040623e7810 */ /* 0x000fe20007ffe0ff */
[----:B------:R-:W-:Y:S01]  /*5b60*/  IMAD R2, R7, c[0x0][0x1b4], R2 ;  /* 0x00006d0007027a24 */ /* 0x000fe200078e0202 */
[----:B------:R-:W-:Y:S01]  /*5b70*/  SHF.R.S32.HI R7, RZ, 0x1f, R12 ;  /* 0x0000001fff077819 */ /* 0x000fe2000001140c */
[----:B------:R-:W-:Y:S01]  /*5b80*/  IMAD R4, R4, c[0x0][0x208], RZ ;  /* 0x0000820004047a24 */ /* 0x000fe200078e02ff */
[----:B------:R-:W-:Y:S01]  /*5b90*/  @!P1 LOP3.LUT R8, R8, 0xfffffff8, RZ, 0xc0, !PT ;  /* 0xfffffff808089812 */ /* 0x000fe200078ec0ff */
[----:B------:R-:W-:Y:S01]  /*5ba0*/  IMAD.IADD R19, R19, 0x1, R2 ;  /* 0x0000000113137824 */ /* 0x000fe200078e0202 */
[----:B------:R-:W-:Y:S01]  /*5bb0*/  LOP3.LUT R119, R119, 0xfffffe00, RZ, 0xc0, !PT ;  /* 0xfffffe0077777812 */ /* 0x000fe200078ec0ff */
[----:B------:R-:W-:Y:S01]  /*5bc0*/  IMAD R7, R7, c[0x0][0x1a8], RZ ;  /* 0x00006a0007077a24 */ /* 0x000fe200078e02ff */
[----:B------:R-:W-:Y:S01]  /*5bd0*/  SHF.R.U32.HI R120, RZ, 0x3, R121 ;  /* 0x00000003ff787819 */ /* 0x000fe20000011679 */
[----:B------:R-:W-:Y:S01]  /*5be0*/  IMAD R4, R13, c[0x0][0x20c], R4 ;  /* 0x000083000d047a24 */ /* 0x000fe200078e0204 */
[----:B------:R-:W-:Y:S01]  /*5bf0*/  @!P1 LOP3.LUT R9, R9, 0xfffffff8, RZ, 0xc0, !PT ;  /* 0xfffffff809099812 */ /* 0x000fe200078ec0ff */
[--C-:B------:R-:W-:Y:S01]  /*5c00*/  IMAD.WIDE.U32 R20, R13, c[0x0][0x1e0], R98.reuse ;  /* 0x000078000d147a25 */ /* 0x100fe200078e0062 */
[----:B------:R-:W-:Y:S01]  /*5c10*/  UIMAD UR4, UR19, UR4, URZ ;  /* 0x00000004130472a4 */ /* 0x000fe2000f8e023f */
[----:B------:R-:W-:Y:S01]  /*5c20*/  LOP3.LUT R215, R215, 0xfffffffd, RZ, 0xc0, !PT ;  /* 0xfffffffdd7d77812 */ /* 0x000fe200078ec0ff */
[----:B------:R-:W-:Y:S01]  /*5c30*/  BSSY B0, `(.L_x_346) ;  /* 0x000006f000007945 */ /* 0x000fe20003800000 */
[----:B------:R-:W-:Y:S01]  /*5c40*/  IMAD.WIDE.U32 R22, R13, c[0x0][0x208], R98 ;  /* 0x000082000d167a25 */ /* 0x000fe200078e0062 */
[----:B------:R-:W-:-:S03]  /*5c50*/  UIMAD UR9, UR20, UR5, UR4 ;  /* 0x00000005140972a4 */ /* 0x000fc6000f8e0204 */
[C---:B------:R-:W-:Y:S01]  /*5c60*/  IMAD R7, R12.reuse, c[0x0][0x1ac], R7 ;  /* 0x00006b000c077a24 */ /* 0x040fe200078e0207 */
[----:B------:R-:W-:Y:S01]  /*5c70*/  ULDC.64 UR4, c[0x0][0x210] ;  /* 0x0000840000047ab9 */ /* 0x000fe20000000a00 */
[----:B------:R-:W-:Y:S01]  /*5c80*/  IMAD.WIDE.U32 R12, R12, c[0x0][0x1a8], R18 ;  /* 0x00006a000c0c7a25 */ /* 0x000fe200078e0012 */
[----:B------:R-:W-:-:S03]  /*5c90*/  UIMAD UR4, UR19, UR4, URZ ;  /* 0x00000004130472a4 */ /* 0x000fc6000f8e023f */
[----:B------:R-:W-:Y:S01]  /*5ca0*/  IMAD.IADD R13, R13, 0x1, R7 ;  /* 0x000000010d0d7824 */ /* 0x000fe200078e0207 */
[C---:B------:R-:W-:Y:S01]  /*5cb0*/  LEA R15, P0, R12.reuse, c[0x0][0x160], 0x1 ;  /* 0x000058000c0f7a11 */ /* 0x040fe200078008ff */
[----:B------:R-:W-:Y:S01]  /*5cc0*/  IMAD.IADD R11, R11, 0x1, -R16 ;  /* 0x000000010b0b7824 */ /* 0x000fe200078e0a10 */
[----:B------:R-:W-:Y:S01]  /*5cd0*/  UIMAD UR4, UR20, UR5, UR4 ;  /* 0x00000005140472a4 */ /* 0x000fe2000f8e0204 */
[----:B------:R-:W-:Y:S01]  /*5ce0*/  IMAD.IADD R23, R23, 0x1, R4 ;  /* 0x0000000117177824 */ /* 0x000fe200078e0204 */
[----:B------:R-:W-:Y:S01]  /*5cf0*/  LEA.HI.X R13, R12, c[0x0][0x164], R13, 0x1, P0 ;  /* 0x000059000c0d7a11 */ /* 0x000fe200000f0c0d */
[----:B------:R-:W1:Y:S01]  /*5d00*/  SHFL.IDX PT, R16, R15, RZ, 0x181f ;  /* 0x00181fff0f107589 */ /* 0x000e6200000e0000 */
[C---:B------:R-:W-:Y:S01]  /*5d10*/  IMAD.SHL.U32 R4, R11.reuse, 0x40, RZ ;  /* 0x000000400b047824 */ /* 0x040fe200078e00ff */
[C---:B------:R-:W-:Y:S01]  /*5d20*/  LOP3.LUT P6, RZ, R11.reuse, 0x4, RZ, 0xc0, !PT ;  /* 0x000000040bff7812 */ /* 0x040fe200078cc0ff */
[----:B------:R-:W-:Y:S01]  /*5d30*/  IMAD.MOV.U32 R2, RZ, RZ, 0x10 ;  /* 0x00000010ff027424 */ /* 0x000fe200078e00ff */
[----:B------:R-:W3:Y:S01]  /*5d40*/  SHFL.IDX PT, R17, R13, RZ, 0x181f ;  /* 0x00181fff0d117589 */ /* 0x000ee200000e0000 */
[----:B------:R-:W-:Y:S01]  /*5d50*/  LOP3.LUT P2, RZ, R11, 0x2, RZ, 0xc0, !PT ;  /* 0x000000020bff7812 */ /* 0x000fe2000784c0ff */
[----:B------:R-:W-:Y:S01]  /*5d60*/  IMAD.IADD R21, R21, 0x1, R5 ;  /* 0x0000000115157824 */ /* 0x000fe200078e0205 */
[----:B------:R-:W-:Y:S01]  /*5d70*/  @!P1 SHF.R.S32.HI R11, RZ, 0x1f, R62 ;  /* 0x0000001fff0b9819 */ /* 0x000fe2000001143e */
[----:B------:R-:W-:Y:S01]  /*5d80*/  IMAD.SHL.U32 R5, R63, 0x8, RZ ;  /* 0x000000083f057824 */ /* 0x000fe200078e00ff */
[----:B------:R-:W-:Y:S01]  /*5d90*/  LOP3.LUT R4, R4, 0x1c0, RZ, 0xc0, !PT ;  /* 0x000001c004047812 */ /* 0x000fe200078ec0ff */
[----:B------:R-:W-:Y:S01]  /*5da0*/  IMAD.U32 R217, RZ, RZ, UR20 ;  /* 0x00000014ffd97e24 */ /* 0x000fe2000f8e00ff */
[----:B------:R-:W-:Y:S01]  /*5db0*/  @!P1 LEA.HI R11, R11, R62, RZ, 0x3 ;  /* 0x0000003e0b0b9211 */ /* 0x000fe200078f18ff */
[----:B------:R-:W-:Y:S01]  /*5dc0*/  IMAD.U32 R229, RZ, RZ, UR20 ;  /* 0x00000014ffe57e24 */ /* 0x000fe2000f8e00ff */
[----:B------:R-:W-:Y:S01]  /*5dd0*/  SEL R2, R2, 0xfffffff0, !P2 ;  /* 0xfffffff002027807 */ /* 0x000fe20005000000 */
[----:B------:R-:W-:Y:S01]  /*5de0*/  IMAD.WIDE.U32 R216, R217, c[0x0][0x1e8], R20 ;  /* 0x00007a00d9d87a25 */ /* 0x000fe200078e0014 */
[----:B------:R-:W-:-:S02]  /*5df0*/  ISETP.GE.AND P2, PT, R62, c[0x0][0x198], PT ;  /* 0x000066003e007a0c */ /* 0x000fc40003f46270 */
[----:B------:R-:W-:Y:S01]  /*5e00*/  LOP3.LUT R5, R4, 0x8, R5, 0xf8, !PT ;  /* 0x0000000804057812 */ /* 0x000fe200078ef805 */
[----:B------:R-:W-:Y:S01]  /*5e10*/  IMAD.WIDE.U32 R228, R229, c[0x0][0x210], R22 ;  /* 0x00008400e5e47a25 */ /* 0x000fe200078e0016 */
[----:B------:R-:W-:Y:S02]  /*5e20*/  SHF.R.U32.HI R4, RZ, 0x3, R4 ;  /* 0x00000003ff047819 */ /* 0x000fe40000011604 */
[----:B------:R-:W-:Y:S02]  /*5e30*/  @!P1 LOP3.LUT R11, R11, 0xfffffff8, RZ, 0xc0, !PT ;  /* 0xfffffff80b0b9812 */ /* 0x000fe400078ec0ff */
[----:B------:R-:W-:Y:S02]  /*5e40*/  LOP3.LUT R4, R5, R4, RZ, 0x3c, !PT ;  /* 0x0000000405047212 */ /* 0x000fe400078e3cff */
[----:B-1----:R-:W-:Y:S02]  /*5e50*/  @!P1 LEA R18, P0, R80, R16, 0x1 ;  /* 0x0000001050129211 */ /* 0x002fe400078008ff */
[----:B------:R-:W-:Y:S01]  /*5e60*/  IADD3 R229, R229, UR4, RZ ;  /* 0x00000004e5e57c10 */ /* 0x000fe2000fffe0ff */
[----:B---3--:R-:W-:Y:S01]  /*5e70*/  @!P1 IMAD.WIDE R24, R8, 0x2, R16 ;  /* 0x0000000208189825 */ /* 0x008fe200078e0210 */
[----:B------:R-:W-:Y:S01]  /*5e80*/  @!P1 LEA.HI.X R19, R80, R17, R99, 0x1, P0 ;  /* 0x0000001150139211 */ /* 0x000fe200000f0c63 */
[----:B------:R-:W-:Y:S01]  /*5e90*/  ULDC.64 UR4, c[0x0][0x350] ;  /* 0x0000d40000047ab9 */ /* 0x000fe20000000a00 */
[----:B------:R-:W-:Y:S01]  /*5ea0*/  ISETP.NE.AND P0, PT, R10, RZ, PT ;  /* 0x000000ff0a00720c */ /* 0x000fe20003f05270 */
[--C-:B------:R-:W-:Y:S01]  /*5eb0*/  @!P1 IMAD.WIDE R20, R11, 0x2, R16.reuse ;  /* 0x000000020b149825 */ /* 0x100fe200078e0210 */
[----:B------:R-:W-:Y:S01]  /*5ec0*/  IADD3 R8, R98, 0x80, RZ ;  /* 0x0000008062087810 */ /* 0x000fe20007ffe0ff */
[----:B------:R-:W-:Y:S01]  /*5ed0*/  UISETP.NE.U32.AND UP0, UPT, URZ, UR4, UPT ;  /* 0x000000043f00728c */ /* 0x000fe2000bf05070 */
[----:B------:R-:W-:Y:S01]  /*5ee0*/  P2R R7, PR, RZ, 0x1 ;  /* 0x00000001ff077803 */ /* 0x000fe20000000000 */
[----:B------:R-:W-:Y:S01]  /*5ef0*/  @!P1 IMAD.WIDE R22, R9, 0x2, R16 ;  /* 0x0000000209169825 */ /* 0x000fe200078e0210 */
[----:B------:R-:W-:Y:S01]  /*5f00*/  ISETP.GE.AND P0, PT, R8, c[0x0][0x1d4], PT ;  /* 0x0000750008007a0c */ /* 0x000fe20003f06270 */
[----:B------:R-:W-:Y:S01]  /*5f10*/  UISETP.NE.AND.EX UP0, UPT, URZ, UR5, UPT, UP0 ;  /* 0x000000053f00728c */ /* 0x000fe2000bf05300 */
[----:B------:R-:W-:Y:S01]  /*5f20*/  IADD3 R217, R217, UR9, RZ ;  /* 0x00000009d9d97c10 */ /* 0x000fe2000fffe0ff */
[----:B------:R-:W-:Y:S01]  /*5f30*/  IMAD.MOV.U32 R11, RZ, RZ, 0x20 ;  /* 0x00000020ff0b7424 */ /* 0x000fe200078e00ff */
[----:B------:R-:W-:Y:S01]  /*5f40*/  ULDC.64 UR4, c[0x0][0x1f0] ;  /* 0x00007c0000047ab9 */ /* 0x000fe20000000a00 */
[----:B------:R1:W3:Y:S04]  /*5f50*/  SHFL.IDX PT, R16, R15, 0x1, 0x181f ;  /* 0x00381f000f107f89 */ /* 0x0002e800000e0000 */
[----:B------:R1:W4:Y:S04]  /*5f60*/  SHFL.IDX PT, R17, R13, 0x1, 0x181f ;  /* 0x00381f000d117f89 */ /* 0x00032800000e0000 */
[----:B------:R-:W-:-:S04]  /*5f70*/  @P0 LOP3.LUT R215, R215, 0x2, RZ, 0xfc, !PT ;  /* 0x00000002d7d70812 */ /* 0x000fc800078efcff */
[----:B------:R-:W-:Y:S01]  /*5f80*/  LOP3.LUT R215, R215, 0xfffffffe, RZ, 0xc0, !PT ;  /* 0xfffffffed7d77812 */ /* 0x000fe200078ec0ff */
[----:B--2---:R2:W5:Y:S01]  /*5f90*/  @P3 R2UR UR10, R0 ;  /* 0x00000000000a33c2 */ /* 0x00456200000e0000 */
[----:B------:R-:W-:Y:S02]  /*5fa0*/  ISETP.GE.AND P3, PT, R80, c[0x0][0x198], PT ;  /* 0x0000660050007a0c */ /* 0x000fe40003f66270 */
[----:B--2---:R-:W-:Y:S01]  /*5fb0*/  LOP3.LUT R0, R121, 0x38, R98, 0xf8, !PT ;  /* 0x0000003879007812 */ /* 0x004fe200078ef862 */
[----:B-----5:R-:W-:-:S03]  /*5fc0*/  @UP1 USHF.R.S32.HI UR11, URZ, 0x1f, UR10 ;  /* 0x0000001f3f0b1899 */ /* 0x020fc6000801140a */
[----:B------:R-:W-:Y:S01]  /*5fd0*/  LOP3.LUT R0, R119, R0, R120, 0xf6, !PT ;  /* 0x0000000077007212 */ /* 0x000fe200078ef678 */
[----:B------:R-:W-:Y:S02]  /*5fe0*/  @!UP1 UMOV UR10, UR29 ;  /* 0x0000001d000a9c82 */ /* 0x000fe40008000000 */
[----:B------:R-:W-:Y:S02]  /*5ff0*/  USEL UR9, UR10, URZ, !UP0 ;  /* 0x0000003f0a097287 */ /* 0x000fe4000c000000 */
[----:B------:R-:W-:Y:S01]  /*6000*/  @!P1 IMAD.SHL.U32 R5, R0, 0x2, RZ ;  /* 0x0000000200059824 */ /* 0x000fe200078e00ff */
[----:B------:R-:W-:Y:S02]  /*6010*/  @!UP1 UMOV UR11, UR8 ;  /* 0x00000008000b9c82 */ /* 0x000fe40008000000 */
[----:B------:R-:W-:Y:S01]  /*6020*/  USEL UR8, UR11, URZ, !UP0 ;  /* 0x0000003f0b087287 */ /* 0x000fe2000c000000 */
[----:B------:R-:W-:Y:S01]  /*6030*/  IMAD.U32 R9, RZ, RZ, UR9 ;  /* 0x00000009ff097e24 */ /* 0x000fe2000f8e00ff */
[----:B------:R2:W-:Y:S02]  /*6040*/  @!P1 LDGSTS.E.BYPASS.LTC128B.128 [R5+0x10080], [R18.64], !P3 ;  /* 0x1008000012059fae */ /* 0x0005e4000d901d5e */
[----:B------:R-:W-:Y:S01]  /*6050*/  UIMAD UR4, UR8, UR4, URZ ;  /* 0x00000004080472a4 */ /* 0x000fe2000f8e023f */
[C---:B------:R-:W-:Y:S01]  /*6060*/  IMAD.WIDE.U32 R216, R9.reuse, c[0x0][0x1f0], R216 ;  /* 0x00007c0009d87a25 */ /* 0x040fe200078e00d8 */
[----:B------:R2:W-:Y:S02]  /*6070*/  @!P1 LDGSTS.E.BYPASS.LTC128B.128 [R5+0x14080], [R20.64], !P2 ;  /* 0x1408000014059fae */ /* 0x0005e4000d101d5e */
[----:B------:R-:W-:Y:S01]  /*6080*/  UIMAD UR10, UR9, UR5, UR4 ;  /* 0x00000005090a72a4 */ /* 0x000fe2000f8e0204 */
[----:B------:R-:W-:Y:S01]  /*6090*/  IMAD.WIDE.U32 R228, R9, c[0x0][0x218], R228 ;  /* 0x0000860009e47a25 */ /* 0x000fe200078e00e4 */
[----:B------:R2:W-:Y:S01]  /*60a0*/  @!P1 LDGSTS.E.BYPASS.LTC128B.128 [R5+0x18080], [R22.64], !P5 ;  /* 0x1808000016059fae */ /* 0x0005e2000e901d5e */
[----:B------:R-:W-:-:S02]  /*60b0*/  ULDC.64 UR4, c[0x0][0x218] ;  /* 0x0000860000047ab9 */ /* 0x000fc40000000a00 */
[----:B------:R-:W-:Y:S01]  /*60c0*/  UIMAD UR4, UR8, UR4, URZ ;  /* 0x00000004080472a4 */ /* 0x000fe2000f8e023f */
[----:B------:R2:W-:Y:S01]  /*60d0*/  @!P1 LDGSTS.E.BYPASS.LTC128B.128 [R5+0x1c080], [R24.64], !P4 ;  /* 0x1c08000018059fae */ /* 0x0005e2000e101d5e */
[----:B------:R-:W-:Y:S01]  /*60e0*/  IMAD.SHL.U32 R9, R3, 0x40, RZ ;  /* 0x0000004003097824 */ /* 0x000fe200078e00ff */
[----:B------:R-:W-:Y:S01]  /*60f0*/  IADD3 R223, R217, UR10, RZ ;  /* 0x0000000ad9df7c10 */ /* 0x000fe2000fffe0ff */
[----:B------:R-:W-:Y:S01]  /*6100*/  UIMAD UR4, UR9, UR5, UR4 ;  /* 0x00000005090472a4 */ /* 0x000fe2000f8e0204 */
[----:B------:R-:W-:Y:S02]  /*6110*/  SEL R3, R11, 0xffffffe0, !P6 ;  /* 0xffffffe00b037807 */ /* 0x000fe40007000000 */
[----:B------:R-:W-:Y:S02]  /*6120*/  LOP3.LUT R4, R4, 0xfffffe00, R9, 0xf8, !PT ;  /* 0xfffffe0004047812 */ /* 0x000fe400078ef809 */
[----:B------:R-:W-:Y:S02]  /*6130*/  ISETP.GE.AND P6, PT, R98, c[0x0][0x1d4], PT ;  /* 0x0000750062007a0c */ /* 0x000fe40003fc6270 */
[----:B------:R-:W-:-:S02]  /*6140*/  IADD3 R221, R229, UR4, RZ ;  /* 0x00000004e5dd7c10 */ /* 0x000fc4000fffe0ff */
[----:B--2---:R-:W-:-:S04]  /*6150*/  IADD3 R5, R98, 0xc0, RZ ;  /* 0x000000c062057810 */ /* 0x004fc80007ffe0ff */
[----:B------:R-:W-:-:S13]  /*6160*/  ISETP.GE.AND P0, PT, R5, c[0x0][0x1d4], PT ;  /* 0x0000750005007a0c */ /* 0x000fda0003f06270 */
[----:B------:R-:W-:Y:S02]  /*6170*/  @P0 LOP3.LUT R215, R215, 0x1, RZ, 0xfc, !PT ;  /* 0x00000001d7d70812 */ /* 0x000fe400078efcff */
[----:B------:R-:W-:Y:S02]  /*6180*/  ISETP.GE.AND P0, PT, R62, c[0x0][0x1d4], PT ;  /* 0x000075003e007a0c */ /* 0x000fe40003f06270 */
[----:B------:R-:W-:-:S11]  /*6190*/  LOP3.LUT R215, R215, 0xfffffffb, RZ, 0xc0, !PT ;  /* 0xfffffffbd7d77812 */ /* 0x000fd600078ec0ff */
[----:B------:R-:W-:Y:S02]  /*61a0*/  @P0 LOP3.LUT R215, R215, 0x4, RZ, 0xfc, !PT ;  /* 0x00000004d7d70812 */ /* 0x000fe400078efcff */
[----:B------:R-:W-:-:S13]  /*61b0*/  ISETP.NE.AND P0, PT, R7, RZ, PT ;  /* 0x000000ff0700720c */ /* 0x000fda0003f05270 */
[----:B------:R-:W-:Y:S05]  /*61c0*/  @P0 BRA `(.L_x_347) ;  /* 0x0000015000000947 */ /* 0x000fea0003800000 */
[----:B-1-34-:R-:W-:Y:S01]  /*61d0*/  IADD3 R12, R80, 0x80, RZ ;  /* 0x00000080500c7810 */ /* 0x01afe20007ffe0ff */
[----:B------:R-:W-:Y:S01]  /*61e0*/  IMAD.SHL.U32 R11, R0, 0x2, RZ ;  /* 0x00000002000b7824 */ /* 0x000fe200078e00ff */
[----:B------:R-:W-:Y:S02]  /*61f0*/  IADD3 R8, R80, 0xc0, RZ ;  /* 0x000000c050087810 */ /* 0x000fe40007ffe0ff */
[----:B------:R-:W-:Y:S02]  /*6200*/  SHF.R.S32.HI R9, RZ, 0x1f, R62 ;  /* 0x0000001fff097819 */ /* 0x000fe4000001143e */
[----:B------:R-:W-:Y:S02]  /*6210*/  SHF.R.S32.HI R7, RZ, 0x1f, R12 ;  /* 0x0000001fff077819 */ /* 0x000fe4000001140c */
[----:B------:R-:W-:Y:S02]  /*6220*/  SHF.R.S32.HI R5, RZ, 0x1f, R8 ;  /* 0x0000001fff057819 */ /* 0x000fe40000011408 */
[----:B------:R-:W-:-:S02]  /*6230*/  LEA.HI R9, R9, R62, RZ, 0x3 ;  /* 0x0000003e09097211 */ /* 0x000fc400078f18ff */
[----:B------:R-:W-:Y:S02]  /*6240*/  LEA.HI R7, R7, R12, RZ, 0x3 ;  /* 0x0000000c07077211 */ /* 0x000fe400078f18ff */
[----:B------:R-:W-:Y:S02]  /*6250*/  LEA.HI R5, R5, R8, RZ, 0x3 ;  /* 0x0000000805057211 */ /* 0x000fe400078f18ff */
[C---:B------:R-:W-:Y:S02]  /*6260*/  LEA R18, P0, R80.reuse, R16, 0x1 ;  /* 0x0000001050127211 */ /* 0x040fe400078008ff */
[----:B------:R-:W-:Y:S02]  /*6270*/  LOP3.LUT R9, R9, 0xfffffff8, RZ, 0xc0, !PT ;  /* 0xfffffff809097812 */ /* 0x000fe400078ec0ff */
[----:B------:R-:W-:Y:S02]  /*6280*/  LOP3.LUT R7, R7, 0xfffffff8, RZ, 0xc0, !PT ;  /* 0xfffffff807077812 */ /* 0x000fe400078ec0ff */
[----:B------:R-:W-:Y:S01]  /*6290*/  LOP3.LUT R5, R5, 0xfffffff8, RZ, 0xc0, !PT ;  /* 0xfffffff805057812 */ /* 0x000fe200078ec0ff */
[----:B------:R-:W-:Y:S01]  /*62a0*/  IMAD.WIDE R8, R9, 0x2, R16 ;  /* 0x0000000209087825 */ /* 0x000fe200078e0210 */
[----:B------:R-:W-:-:S03]  /*62b0*/  LEA.HI.X R19, R80, R17, R99, 0x1, P0 ;  /* 0x0000001150137211 */ /* 0x000fc600000f0c63 */
[--C-:B------:R-:W-:Y:S02]  /*62c0*/  IMAD.WIDE R20, R7, 0x2, R16.reuse ;  /* 0x0000000207147825 */ /* 0x100fe400078e0210 */
[----:B------:R1:W-:Y:S02]  /*62d0*/  LDGSTS.E.BYPASS.LTC128B.128 [R11+0x11080], [R18.64], !P3 ;  /* 0x11080000120b7fae */ /* 0x0003e4000d901d5e */
[----:B------:R-:W-:Y:S02]  /*62e0*/  IMAD.WIDE R16, R5, 0x2, R16 ;  /* 0x0000000205107825 */ /* 0x000fe400078e0210 */
[----:B------:R1:W-:Y:S04]  /*62f0*/  LDGSTS.E.BYPASS.LTC128B.128 [R11+0x15080], [R8.64], !P2 ;  /* 0x15080000080b7fae */ /* 0x0003e8000d101d5e */
[----:B------:R1:W-:Y:S04]  /*6300*/  LDGSTS.E.BYPASS.LTC128B.128 [R11+0x19080], [R20.64], !P5 ;  /* 0x19080000140b7fae */ /* 0x0003e8000e901d5e */
[----:B------:R1:W-:Y:S02]  /*6310*/  LDGSTS.E.BYPASS.LTC128B.128 [R11+0x1d080], [R16.64], !P4 ;  /* 0x1d080000100b7fae */ /* 0x0003e4000e101d5e */
.L_x_347:
[----:B-1-34-:R-:W-:Y:S05]  /*6320*/  BSYNC B0 ;  /* 0x0000000000007941 */ /* 0x01afea0003800000 */
.L_x_346:
[----:B------:R-:W-:Y:S01]  /*6330*/  IADD3 R5, R14, 0x40, RZ ;  /* 0x000000400e057810 */ /* 0x000fe20007ffe0ff */
[----:B------:R1:W2:Y:S01]  /*6340*/  SHFL.IDX PT, R17, R13, 0x2, 0x181f ;  /* 0x00581f000d117f89 */ /* 0x0002a200000e0000 */
[----:B------:R-:W-:Y:S02]  /*6350*/  BSSY B0, `(.L_x_348) ;  /* 0x000001b000007945 */ /* 0x000fe40003800000 */
[----:B------:R-:W-:Y:S01]  /*6360*/  ISETP.GE.AND P0, PT, R5, UR7, PT ;  /* 0x0000000705007c0c */ /* 0x000fe2000bf06270 */
[----:B------:R1:W3:Y:S03]  /*6370*/  SHFL.IDX PT, R16, R15, 0x2, 0x181f ;  /* 0x00581f000f107f89 */ /* 0x0002e600000e0000 */
[----:B------:R-:W-:-:S09]  /*6380*/  P2R R9, PR, RZ, 0x1 ;  /* 0x00000001ff097803 */ /* 0x000fd20000000000 */
[----:B------:R-:W-:Y:S05]  /*6390*/  @P0 BRA `(.L_x_349) ;  /* 0x0000016000000947 */ /* 0x000fea0003800000 */
[----:B------:R-:W-:Y:S01]  /*63a0*/  IADD3 R12, R80, 0x80, RZ ;  /* 0x00000080500c7810 */ /* 0x000fe20007ffe0ff */
        /* <DEDUP_REMOVED lines=8> */
[C---:B---3--:R-:W-:Y:S02]  /*6430*/  LEA R18, P0, R80.reuse, R16, 0x1 ;  /* 0x0000001050127211 */ /* 0x048fe400078008ff */
[----:B------:R-:W-:Y:S02]  /*6440*/  LOP3.LUT R11, R11, 0xfffffff8, RZ, 0xc0, !PT ;  /* 0xfffffff80b0b7812 */ /* 0x000fe400078ec0ff */
[----:B------:R-:W-:Y:S02]  /*6450*/  LOP3.LUT R7, R7, 0xfffffff8, RZ, 0xc0, !PT ;  /* 0xfffffff807077812 */ /* 0x000fe400078ec0ff */
[----:B------:R-:W-:Y:S01]  /*6460*/  LOP3.LUT R5, R5, 0xfffffff8, RZ, 0xc0, !PT ;  /* 0xfffffff805057812 */ /* 0x000fe200078ec0ff */
[----:B--2---:R-:W-:Y:S01]  /*6470*/  IMAD.WIDE R22, R11, 0x2, R16 ;  /* 0x000000020b167825 */ /* 0x004fe200078e0210 */
[----:B------:R-:W-:-:S03]  /*6480*/  LEA.HI.X R19, R80, R17, R99, 0x1, P0 ;  /* 0x0000001150137211 */ /* 0x000fc600000f0c63 */
[--C-:B------:R-:W-:Y:S02]  /*6490*/  IMAD.WIDE R24, R7, 0x2, R16.reuse ;  /* 0x0000000207187825 */ /* 0x100fe400078e0210 */
[----:B------:R-:W-:Y:S01]  /*64a0*/  @!PT LDS RZ, [RZ] ;  /* 0x00000000fffff984 */ /* 0x000fe20000000800 */
[----:B------:R2:W-:Y:S02]  /*64b0*/  LDGSTS.E.BYPASS.LTC128B.128 [R21+0x12080], [R18.64], !P3 ;  /* 0x1208000012157fae */ /* 0x0005e4000d901d5e */
[----:B------:R-:W-:Y:S02]  /*64c0*/  IMAD.WIDE R16, R5, 0x2, R16 ;  /* 0x0000000205107825 */ /* 0x000fe400078e0210 */
[----:B------:R2:W-:Y:S04]  /*64d0*/  LDGSTS.E.BYPASS.LTC128B.128 [R21+0x16080], [R22.64], !P2 ;  /* 0x1608000016157fae */ /* 0x0005e8000d101d5e */
[----:B------:R2:W-:Y:S04]  /*64e0*/  LDGSTS.E.BYPASS.LTC128B.128 [R21+0x1a080], [R24.64], !P5 ;  /* 0x1a08000018157fae */ /* 0x0005e8000e901d5e */
[----:B------:R2:W-:Y:S02]  /*64f0*/  LDGSTS.E.BYPASS.LTC128B.128 [R21+0x1e080], [R16.64], !P4 ;  /* 0x1e08000010157fae */ /* 0x0005e4000e101d5e */
.L_x_349:
[----:B------:R-:W-:Y:S05]  /*6500*/  BSYNC B0 ;  /* 0x0000000000007941 */ /* 0x000fea0003800000 */
.L_x_348:
[----:B------:R-:W-:Y:S01]  /*6510*/  IADD3 R5, R14, 0x60, RZ ;  /* 0x000000600e057810 */ /* 0x000fe20007ffe0ff */
[----:B--2---:R2:W4:Y:S01]  /*6520*/  SHFL.IDX PT, R17, R13, 0x3, 0x181f ;  /* 0x00781f000d117f89 */ /* 0x00452200000e0000 */
[----:B------:R-:W-:Y:S01]  /*6530*/  UIADD3 UR10, UR13, -0x1, URZ ;  /* 0xffffffff0d0a7890 */ /* 0x000fe2000fffe03f */
[----:B------:R-:W-:Y:S01]  /*6540*/  BSSY B0, `(.L_x_350) ;  /* 0x000001b000007945 */ /* 0x000fe20003800000 */
[----:B------:R-:W-:Y:S01]  /*6550*/  ISETP.GE.AND P0, PT, R5, UR7, PT ;  /* 0x0000000705007c0c */ /* 0x000fe2000bf06270 */
[----:B---3--:R2:W3:Y:S03]  /*6560*/  SHFL.IDX PT, R16, R15, 0x3, 0x181f ;  /* 0x00781f000f107f89 */ /* 0x0084e600000e0000 */
[----:B------:R-:W-:-:S09]  /*6570*/  P2R R8, PR, RZ, 0x1 ;  /* 0x00000001ff087803 */ /* 0x000fd20000000000 */
[----:B------:R-:W-:Y:S05]  /*6580*/  @P0 BRA `(.L_x_351) ;  /* 0x0000016000000947 */ /* 0x000fea0003800000 */
[----:B------:R-:W-:Y:S01]  /*6590*/  SHF.R.S32.HI R5, RZ, 0x1f, R62 ;  /* 0x0000001fff057819 */ /* 0x000fe2000001143e */
[----:B------:R-:W-:Y:S01]  /*65a0*/  IMAD.SHL.U32 R7, R0, 0x2, RZ ;  /* 0x0000000200077824 */ /* 0x000fe200078e00ff */
[C---:B------:R-:W-:Y:S02]  /*65b0*/  IADD3 R12, R80.reuse, 0x80, RZ ;  /* 0x00000080500c7810 */ /* 0x040fe40007ffe0ff */
[----:B------:R-:W-:Y:S02]  /*65c0*/  LEA.HI R5, R5, R62, RZ, 0x3 ;  /* 0x0000003e05057211 */ /* 0x000fe400078f18ff */
[C---:B---3--:R-:W-:Y:S02]  /*65d0*/  LEA R18, P0, R80.reuse, R16, 0x1 ;  /* 0x0000001050127211 */ /* 0x048fe400078008ff */
[----:B------:R-:W-:Y:S02]  /*65e0*/  LOP3.LUT R5, R5, 0xfffffff8, RZ, 0xc0, !PT ;  /* 0xfffffff805057812 */ /* 0x000fe400078ec0ff */
[----:B----4-:R-:W-:-:S03]  /*65f0*/  LEA.HI.X R19, R80, R17, R99, 0x1, P0 ;  /* 0x0000001150137211 */ /* 0x010fc600000f0c63 */
[----:B------:R-:W-:Y:S01]  /*6600*/  IMAD.WIDE R22, R5, 0x2, R16 ;  /* 0x0000000205167825 */ /* 0x000fe200078e0210 */
[----:B------:R-:W-:Y:S01]  /*6610*/  SHF.R.S32.HI R5, RZ, 0x1f, R12 ;  /* 0x0000001fff057819 */ /* 0x000fe2000001140c */
[----:B------:R-:W-:Y:S01]  /*6620*/  @!PT LDS RZ, [RZ] ;  /* 0x00000000fffff984 */ /* 0x000fe20000000800 */
[----:B------:R3:W-:Y:S03]  /*6630*/  LDGSTS.E.BYPASS.LTC128B.128 [R7+0x13080], [R18.64], !P3 ;  /* 0x1308000012077fae */ /* 0x0007e6000d901d5e */
[----:B------:R-:W-:Y:S01]  /*6640*/  LEA.HI R5, R5, R12, RZ, 0x3 ;  /* 0x0000000c05057211 */ /* 0x000fe200078f18ff */
[----:B------:R3:W-:Y:S01]  /*6650*/  LDGSTS.E.BYPASS.LTC128B.128 [R7+0x17080], [R22.64], !P2 ;  /* 0x1708000016077fae */ /* 0x0007e2000d101d5e */
[----:B------:R-:W-:Y:S02]  /*6660*/  IADD3 R12, R80, 0xc0, RZ ;  /* 0x000000c0500c7810 */ /* 0x000fe40007ffe0ff */
[----:B------:R-:W-:-:S05]  /*6670*/  LOP3.LUT R5, R5, 0xfffffff8, RZ, 0xc0, !PT ;  /* 0xfffffff805057812 */ /* 0x000fca00078ec0ff */
[----:B------:R-:W-:Y:S01]  /*6680*/  IMAD.WIDE R20, R5, 0x2, R16 ;  /* 0x0000000205147825 */ /* 0x000fe200078e0210 */
[----:B------:R-:W-:-:S04]  /*6690*/  SHF.R.S32.HI R5, RZ, 0x1f, R12 ;  /* 0x0000001fff057819 */ /* 0x000fc8000001140c */
[----:B------:R-:W-:Y:S01]  /*66a0*/  LEA.HI R5, R5, R12, RZ, 0x3 ;  /* 0x0000000c05057211 */ /* 0x000fe200078f18ff */
[----:B------:R3:W-:Y:S03]  /*66b0*/  LDGSTS.E.BYPASS.LTC128B.128 [R7+0x1b080], [R20.64], !P5 ;  /* 0x1b08000014077fae */ /* 0x0007e6000e901d5e */
[----:B------:R-:W-:-:S05]  /*66c0*/  LOP3.LUT R5, R5, 0xfffffff8, RZ, 0xc0, !PT ;  /* 0xfffffff805057812 */ /* 0x000fca00078ec0ff */
[----:B------:R-:W-:-:S05]  /*66d0*/  IMAD.WIDE R16, R5, 0x2, R16 ;  /* 0x0000000205107825 */ /* 0x000fca00078e0210 */
[----:B------:R3:W-:Y:S02]  /*66e0*/  LDGSTS.E.BYPASS.LTC128B.128 [R7+0x1f080], [R16.64], !P4 ;  /* 0x1f08000010077fae */ /* 0x0007e4000e101d5e */
.L_x_351:
[----:B------:R-:W-:Y:S05]  /*66f0*/  BSYNC B0 ;  /* 0x0000000000007941 */ /* 0x000fea0003800000 */
.L_x_350:
[----:B------:R-:W-:Y:S01]  /*6700*/  USHF.L.U32 UR9, UR10, 0x5, URZ ;  /* 0x000000050a097899 */ /* 0x000fe2000800063f */
[----:B------:R-:W0:Y:S01]  /*6710*/  LDGDEPBAR ;  /* 0x00000000000079af */ /* 0x000e220000000000 */
[----:B------:R-:W-:Y:S01]  /*6720*/  ULDC.64 UR4, c[0x0][0x1e0] ;  /* 0x0000780000047ab9 */ /* 0x000fe20000000a00 */
[C---:B------:R-:W-:Y:S01]  /*6730*/  LOP3.LUT P5, RZ, R215.reuse, 0x4, RZ, 0xc0, !PT ;  /* 0x00000004d7ff7812 */ /* 0x040fe200078ac0ff */
[----:B------:R-:W-:Y:S01]  /*6740*/  UMOV UR11, 0x5 ;  /* 0x00000005000b7882 */ /* 0x000fe20000000000 */
[C---:B------:R-:W-:Y:S01]  /*6750*/  LOP3.LUT P4, RZ, R215.reuse, 0x2, RZ, 0xc0, !PT ;  /* 0x00000002d7ff7812 */ /* 0x040fe2000788c0ff */
[----:B------:R-:W-:Y:S01]  /*6760*/  IMAD.U32 R5, RZ, RZ, UR9 ;  /* 0x00000009ff057e24 */ /* 0x000fe2000f8e00ff */
[----:B------:R-:W-:Y:S01]  /*6770*/  USHF.L.U32 UR8, UR4, 0x5, URZ ;  /* 0x0000000504087899 */ /* 0x000fe2000800063f */
[----:B------:R-:W-:Y:S01]  /*6780*/  BAR.SYNC.DEFER_BLOCKING 0x0 ;  /* 0x0000000000007b1d */ /* 0x000fe20000010000 */
[----:B------:R-:W-:Y:S01]  /*6790*/  USHF.L.U64.HI UR11, UR4, UR11, UR5 ;  /* 0x0000000b040b7299 */ /* 0x000fe20008010205 */
[----:B------:R-:W-:Y:S01]  /*67a0*/  LOP3.LUT P3, RZ, R215, 0x1, RZ, 0xc0, !PT ;  /* 0x00000001d7ff7812 */ /* 0x000fe2000786c0ff */
[----:B------:R-:W-:Y:S01]  /*67b0*/  USHF.R.S32.HI UR12, URZ, 0x1f, UR10 ;  /* 0x0000001f3f0c7899 */ /* 0x000fe2000801140a */
[----:B---3--:R-:W-:-:S02]  /*67c0*/  IADD3 R7, -R5, UR16, -R54 ;  /* 0x0000001005077c10 */ /* 0x008fc4000fffe936 */
[----:B------:R-:W-:Y:S02]  /*67d0*/  LEA.HI R52, R6, R55, RZ, 0x5 ;  /* 0x0000003706347211 */ /* 0x000fe400078f28ff */
[----:B------:R-:W-:Y:S01]  /*67e0*/  ISETP.GE.AND P0, PT, R7, 0x1, PT ;  /* 0x000000010700780c */ /* 0x000fe20003f06270 */
[----:B------:R-:W-:Y:S01]  /*67f0*/  IMAD.U32 R7, RZ, RZ, UR8 ;  /* 0x00000008ff077e24 */ /* 0x000fe2000f8e00ff */
[----:B------:R-:W-:Y:S02]  /*6800*/  SEL R60, RZ, 0x1, P6 ;  /* 0x00000001ff3c7807 */ /* 0x000fe40003000000 */
[----:B------:R-:W-:-:S09]  /*6810*/  SHF.R.S32.HI R53, RZ, 0x5, R52 ;  /* 0x00000005ff357819 */ /* 0x000fd20000011434 */
[----:B------:R-:W-:Y:S01]  /*6820*/  VOTEU.ANY UP0, P0 ;  /* 0x00000000003f7886 */ /* 0x000fe20000000100 */
[----:B------:R-:W-:-:S04]  /*6830*/  @P0 IMAD.MOV.U32 R222, RZ, RZ, R216 ;  /* 0x000000ffffde0224 */ /* 0x000fc800078e00d8 */
[----:B------:R-:W-:Y:S01]  /*6840*/  @UP0 UIMAD UR4, UR11, UR10, URZ ;  /* 0x0000000a0b0402a4 */ /* 0x000fe2000f8e023f */
[----:B----4-:R-:W-:-:S03]  /*6850*/  @P0 IMAD.WIDE.U32 R16, R7, UR10, R222 ;  /* 0x0000000a07100c25 */ /* 0x010fc6000f8e00de */
[----:B------:R-:W-:Y:S02]  /*6860*/  @UP0 UIMAD UR4, UR12, UR8, UR4 ;  /* 0x000000080c0402a4 */ /* 0x000fe4000f8e0204 */
[----:B------:R-:W-:-:S04]  /*6870*/  @P0 LEA R12, P2, R16, c[0x0][0x1c8], 0x1 ;  /* 0x00007200100c0a11 */ /* 0x000fc800078408ff */
[----:B------:R-:W-:-:S04]  /*6880*/  @P0 IADD3 R11, R17, UR4, RZ ;  /* 0x00000004110b0c10 */ /* 0x000fc8000fffe0ff */
[----:B-12---:R-:W-:Y:S01]  /*6890*/  @P0 LEA.HI.X R13, R16, c[0x0][0x1cc], R11, 0x1, P2 ;  /* 0x00007300100d0a11 */ /* 0x006fe200010f0c0b */
[----:B------:R-:W-:-:S05]  /*68a0*/  @P0 IMAD.SHL.U32 R11, R0, 0x2, RZ ;  /* 0x00000002000b0824 */ /* 0x000fca00078e00ff */
[----:B------:R-:W-:Y:S01]  /*68b0*/  @!PT LDS RZ, [RZ] ;  /* 0x00000000fffff984 */ /* 0x000fe20000000800 */
[----:B------:R-:W-:Y:S01]  /*68c0*/  @!PT LDS RZ, [RZ] ;  /* 0x00000000fffff984 */ /* 0x000fe20000000800 */
[----:B------:R-:W-:Y:S01]  /*68d0*/  @!PT LDS RZ, [RZ] ;  /* 0x00000000fffff984 */ /* 0x000fe20000000800 */
[----:B------:R1:W-:Y:S04]  /*68e0*/  @P0 LDGSTS.E.BYPASS.LTC128B.128 [R11+0xc080], [R12.64], !P6 ;  /* 0x0c0800000c0b0fae */ /* 0x0003e8000f101d5e */
[----:B------:R1:W-:Y:S04]  /*68f0*/  @P0 LDGSTS.E.BYPASS.LTC128B.128 [R11+0xd080], [R12.64+0x80], !P5 ;  /* 0x0d0800800c0b0fae */ /* 0x0003e8000e901d5e */
[----:B------:R1:W-:Y:S04]  /*6900*/  @P0 LDGSTS.E.BYPASS.LTC128B.128 [R11+0xe080], [R12.64+0x100], !P4 ;  /* 0x0e0801000c0b0fae */ /* 0x0003e8000e101d5e */
[----:B------:R1:W-:Y:S01]  /*6910*/  @P0 LDGSTS.E.BYPASS.LTC128B.128 [R11+0xf080], [R12.64+0x180], !P3 ;  /* 0x0f0801800c0b0fae */ /* 0x0003e2000d901d5e */
[----:B------:R-:W-:-:S03]  /*6920*/  ISETP.LT.AND P0, PT, RZ, c[0x0][0x27c], PT ;  /* 0x00009f00ff007a0c */ /* 0x000fc60003f01270 */
[----:B------:R-:W0:Y:S10]  /*6930*/  LDGDEPBAR ;  /* 0x00000000000079af */ /* 0x000e340000000000 */
[----:B------:R-:W-:Y:S05]  /*6940*/  @P0 BRA `(.L_x_352) ;  /* 0x0000002000000947 */ /* 0x000fea0003800000 */
[----:B------:R-:W-:-:S04]  /*6950*/  DEPBAR.LE SB0, 0x1 ;  /* 0x000080400000791a */ /* 0x000fc80000000000 */
[----:B------:R-:W-:Y:S05]  /*6960*/  BRA `(.L_x_353) ;  /* 0x00008e4000007947 */ /* 0x000fea0003800000 */
.L_x_352:
[----:B------:R-:W-:Y:S01]  /*6970*/  ULDC.U8 UR4, c[0x0][0x298] ;  /* 0x0000a60000047ab9 */ /* 0x000fe20000000000 */
[----:B-1----:R-:W-:Y:S01]  /*6980*/  SHF.R.S32.HI R13, RZ, 0x1f, R64 ;  /* 0x0000001fff0d7819 */ /* 0x002fe20000011440 */
[----:B------:R-:W-:Y:S01]  /*6990*/  IMAD.WIDE.U32 R16, R64, c[0x0][0x280], RZ ;  /* 0x0000a00040107a25 */ /* 0x000fe200078e00ff */
[----:B------:R-:W-:Y:S01]  /*69a0*/  ISETP.NE.AND P0, PT, RZ, UR4, PT ;  /* 0x00000004ff007c0c */ /* 0x000fe2000bf05270 */
[----:B------:R-:W-:Y:S01]  /*69b0*/  BSSY B2, `(.L_x_353) ;  /* 0x00008df000027945 */ /* 0x000fe20003800000 */
[----:B------:R-:W-:Y:S01]  /*69c0*/  SHF.L.U32 R122, R0, 0x1, RZ ;  /* 0x00000001007a7819 */ /* 0x000fe200000006ff */
[C---:B------:R-:W-:Y:S02]  /*69d0*/  IMAD R11, R13.reuse, c[0x0][0x280], RZ ;  /* 0x0000a0000d0b7a24 */ /* 0x040fe400078e02ff */
[----:B------:R-:W-:Y:S02]  /*69e0*/  IMAD R13, R13, c[0x0][0x290], RZ ;  /* 0x0000a4000d0d7a24 */ /* 0x000fe400078e02ff */
[C---:B------:R-:W-:Y:S01]  /*69f0*/  IMAD R12, R64.reuse, c[0x0][0x284], R11 ;  /* 0x0000a100400c7a24 */ /* 0x040fe200078e020b */
[----:B------:R-:W-:Y:S01]  /*6a00*/  LEA R11, R61, R14, 0x5 ;  /* 0x0000000e3d0b7211 */ /* 0x000fe200078e28ff */
[----:B------:R-:W-:-:S02]  /*6a10*/  IMAD R13, R64, c[0x0][0x294], R13 ;  /* 0x0000a500400d7a24 */ /* 0x000fc400078e020d */
[----:B------:R-:W-:Y:S01]  /*6a20*/  IMAD.WIDE.U32 R64, R64, c[0x0][0x290], RZ ;  /* 0x0000a40040407a25 */ /* 0x000fe200078e00ff */
[----:B------:R-:W-:-:S04]  /*6a30*/  IADD3 R15, R12, R17, RZ ;  /* 0x000000110c0f7210 */ /* 0x000fc80007ffe0ff */
[----:B------:R-:W-:Y:S01]  /*6a40*/  IADD3 R13, R13, R65, RZ ;  /* 0x000000410d0d7210 */ /* 0x000fe20007ffe0ff */
[----:B------:R-:W-:Y:S05]  /*6a50*/  @!P0 BRA `(.L_x_354) ;  /* 0x0000450000008947 */ /* 0x000fea0003800000 */
[----:B------:R-:W-:Y:S01]  /*6a60*/  PLOP3.LUT P0, PT, PT, PT, UP3, 0x80, 0x0 ;  /* 0x000000000000781c */ /* 0x000fe20003f0f038 */
[----:B------:R-:W-:Y:S01]  /*6a70*/  IMAD.MOV.U32 R14, RZ, RZ, R16 ;  /* 0x000000ffff0e7224 */ /* 0x000fe200078e0010 */
[----:B------:R-:W-:Y:S01]  /*6a80*/  BSSY B0, `(.L_x_355) ;  /* 0x0000049000007945 */ /* 0x000fe20003800000 */
[----:B------:R-:W-:Y:S01]  /*6a90*/  IMAD.SHL.U32 R16, R61, 0x4, RZ ;  /* 0x000000043d107824 */ /* 0x000fe200078e00ff */
        /* <DEDUP_REMOVED lines=9> */
[----:B------:R-:W-:Y:S01]  /*6b30*/  @P0 IMAD.HI.U32 R12, R11, c[0x0][0x2c8], RZ ;  /* 0x0000b2000b0c0a27 */ /* 0x000fe200078e00ff */
[----:B------:R-:W-:-:S13]  /*6b40*/  PLOP3.LUT P0, PT, PT, PT, UP3, 0x80, 0x0 ;  /* 0x000000000000781c */ /* 0x000fda0003f0f038 */
[----:B------:R-:W-:-:S04]  /*6b50*/  @P0 SHF.R.U32.HI R11, RZ, c[0x0][0x2cc], R12 ;  /* 0x0000b300ff0b0a19 */ /* 0x000fc8000001160c */
[----:B------:R-:W-:Y:S01]  /*6b60*/  SHF.R.S32.HI R12, RZ, 0x1f, R11 ;  /* 0x0000001fff0c7819 */ /* 0x000fe2000001140b */
[----:B------:R-:W-:-:S04]  /*6b70*/  IMAD.WIDE.U32 R14, R11, c[0x0][0x280], R14 ;  /* 0x0000a0000b0e7a25 */ /* 0x000fc800078e000e */
[----:B------:R-:W-:Y:S01]  /*6b80*/  IMAD R18, R12, c[0x0][0x280], RZ ;  /* 0x0000a0000c127a24 */ /* 0x000fe200078e02ff */
[----:B------:R-:W-:-:S03]  /*6b90*/  LEA R17, P0, R14, c[0x0][0x270], 0x1 ;  /* 0x00009c000e117a11 */ /* 0x000fc600078008ff */
[----:B------:R-:W-:Y:S02]  /*6ba0*/  IMAD R18, R11, c[0x0][0x284], R18 ;  /* 0x0000a1000b127a24 */ /* 0x000fe400078e0212 */
[----:B------:R1:W2:Y:S03]  /*6bb0*/  SHFL.IDX PT, R22, R17, RZ, 0x181f ;  /* 0x00181fff11167589 */ /* 0x0002a600000e0000 */
[----:B------:R-:W-:-:S04]  /*6bc0*/  IADD3 R18, R15, R18, RZ ;  /* 0x000000120f127210 */ /* 0x000fc80007ffe0ff */
[----:B------:R-:W-:Y:S01]  /*6bd0*/  LEA.HI.X R18, R14, c[0x0][0x274], R18, 0x1, P0 ;  /* 0x00009d000e127a11 */ /* 0x000fe200000f0c12 */
[----:B------:R-:W-:Y:S02]  /*6be0*/  IMAD R14, R12, c[0x0][0x290], RZ ;  /* 0x0000a4000c0e7a24 */ /* 0x000fe400078e02ff */
[----:B------:R-:W-:Y:S02]  /*6bf0*/  IMAD.MOV.U32 R12, RZ, RZ, R64 ;  /* 0x000000ffff0c7224 */ /* 0x000fe400078e0040 */
[----:B------:R1:W3:Y:S02]  /*6c00*/  SHFL.IDX PT, R23, R18, RZ, 0x181f ;  /* 0x00181fff12177589 */ /* 0x0002e400000e0000 */
[----:B------:R-:W-:-:S04]  /*6c10*/  IMAD.WIDE.U32 R20, R11, c[0x0][0x290], R12 ;  /* 0x0000a4000b147a25 */ /* 0x000fc800078e000c */
[----:B------:R-:W-:Y:S01]  /*6c20*/  IMAD R13, R11, c[0x0][0x294], R14 ;  /* 0x0000a5000b0d7a24 */ /* 0x000fe200078e020e */
[----:B------:R-:W-:-:S04]  /*6c30*/  LEA R12, P0, R20, c[0x0][0x288], 0x1 ;  /* 0x0000a200140c7a11 */ /* 0x000fc800078008ff */
[----:B------:R-:W-:-:S04]  /*6c40*/  IADD3 R13, R21, R13, RZ ;  /* 0x0000000d150d7210 */ /* 0x000fc80007ffe0ff */
[----:B------:R-:W-:Y:S02]  /*6c50*/  LEA.HI.X R13, R20, c[0x0][0x28c], R13, 0x1, P0 ;  /* 0x0000a300140d7a11 */ /* 0x000fe400000f0c0d */
[----:B------:R1:W4:Y:S04]  /*6c60*/  SHFL.IDX PT, R20, R12, RZ, 0x181f ;  /* 0x00181fff0c147589 */ /* 0x00032800000e0000 */
[----:B------:R1:W1:Y:S01]  /*6c70*/  SHFL.IDX PT, R21, R13, RZ, 0x181f ;  /* 0x00181fff0d157589 */ /* 0x00026200000e0000 */
[----:B------:R-:W-:Y:S05]  /*6c80*/  @P1 BRA `(.L_x_356) ;  /* 0x0000028000001947 */ /* 0x000fea0003800000 */
[C---:B--2---:R-:W-:Y:S01]  /*6c90*/  ISETP.GE.AND P0, PT, R16.reuse, c[0x0][0x27c], PT ;  /* 0x00009f0010007a0c */ /* 0x044fe20003f06270 */
[----:B------:R-:W-:Y:S01]  /*6ca0*/  CS2R R100, SRZ ;  /* 0x0000000000647805 */ /* 0x000fe2000001ff00 */
[----:B------:R-:W-:Y:S01]  /*6cb0*/  CS2R R102, SRZ ;  /* 0x0000000000667805 */ /* 0x000fe2000001ff00 */
[----:B------:R-:W-:-:S10]  /*6cc0*/  IADD3 R11, R16, 0x20, RZ ;  /* 0x00000020100b7810 */ /* 0x000fd40007ffe0ff */
[----:B---3--:R-:W-:-:S04]  /*6cd0*/  @!P0 IMAD.WIDE R26, R16, 0x2, R22 ;  /* 0x00000002101a8825 */ /* 0x008fc800078e0216 */
[----:B-1--4-:R-:W-:Y:S01]  /*6ce0*/  @!P0 IMAD.WIDE R24, R16, 0x2, R20 ;  /* 0x0000000210188825 */ /* 0x012fe200078e0214 */
[----:B------:R1:W5:Y:S04]  /*6cf0*/  @!P0 LD.E.64 R100, [R26.64] ;  /* 0x0000001e1a648980 */ /* 0x000368000c101b00 */
[----:B------:R2:W5:Y:S01]  /*6d00*/  @!P0 LD.E.64 R102, [R24.64] ;  /* 0x0000001e18668980 */ /* 0x000562000c101b00 */
[----:B------:R-:W-:Y:S01]  /*6d10*/  ISETP.GE.AND P0, PT, R11, c[0x0][0x27c], PT ;  /* 0x00009f000b007a0c */ /* 0x000fe20003f06270 */
[----:B------:R-:W-:Y:S01]  /*6d20*/  CS2R R126, SRZ ;  /* 0x00000000007e7805 */ /* 0x000fe2000001ff00 */
[----:B------:R-:W-:-:S11]  /*6d30*/  CS2R R124, SRZ ;  /* 0x00000000007c7805 */ /* 0x000fd6000001ff00 */
[----:B------:R-:W-:-:S04]  /*6d40*/  @!P0 SHF.R.S32.HI R14, RZ, 0x1f, R11 ;  /* 0x0000001fff0e8819 */ /* 0x000fc8000001140b */
[----:B------:R-:W-:-:S04]  /*6d50*/  @!P0 LEA.HI R11, R14, R11, RZ, 0x2 ;  /* 0x0000000b0e0b8211 */ /* 0x000fc800078f10ff */
[----:B------:R-:W-:-:S05]  /*6d60*/  @!P0 LOP3.LUT R11, R11, 0xfffffffc, RZ, 0xc0, !PT ;  /* 0xfffffffc0b0b8812 */ /* 0x000fca00078ec0ff */
[----:B------:R-:W-:-:S04]  /*6d70*/  @!P0 IMAD.WIDE R28, R11, 0x2, R22 ;  /* 0x000000020b1c8825 */ /* 0x000fc800078e0216 */
[----:B------:R-:W-:Y:S01]  /*6d80*/  @!P0 IMAD.WIDE R30, R11, 0x2, R20 ;  /* 0x000000020b1e8825 */ /* 0x000fe200078e0214 */
[----:B------:R-:W-:Y:S01]  /*6d90*/  IADD3 R11, R16, 0x40, RZ ;  /* 0x00000040100b7810 */ /* 0x000fe20007ffe0ff */
        /* <DEDUP_REMOVED lines=8> */
[----:B--2---:R-:W-:-:S04]  /*6e20*/  @!P0 IMAD.WIDE R24, R11, 0x2, R22 ;  /* 0x000000020b188825 */ /* 0x004fc800078e0216 */
[----:B-1----:R-:W-:Y:S01]  /*6e30*/  @!P0 IMAD.WIDE R26, R11, 0x2, R20 ;  /* 0x000000020b1a8825 */ /* 0x002fe200078e0214 */
        /* <DEDUP_REMOVED lines=11> */
[----:B------:R3:W5:Y:S04]  /*6ef0*/  @!P0 LD.E.64 R110, [R22.64] ;  /* 0x0000001e166e8980 */ /* 0x000768000c101b00 */
[----:B------:R3:W5:Y:S02]  /*6f00*/  @!P0 LD.E.64 R108, [R20.64] ;  /* 0x0000001e146c8980 */ /* 0x000764000c101b00 */
.L_x_356:
[----:B--2---:R-:W-:Y:S05]  /*6f10*/  BSYNC B0 ;  /* 0x0000000000007941 */ /* 0x004fea0003800000 */
.L_x_355:
[----:B------:R-:W-:Y:S01]  /*6f20*/  ISETP.NE.AND P0, PT, R10, RZ, PT ;  /* 0x000000ff0a00720c */ /* 0x000fe20003f05270 */
[----:B-----5:R-:W-:Y:S01]  /*6f30*/  IMAD.MOV.U32 R11, RZ, RZ, R120 ;  /* 0x000000ffff0b7224 */ /* 0x020fe200078e0078 */
[----:B------:R-:W-:Y:S01]  /*6f40*/  MOV R10, R121 ;  /* 0x00000079000a7202 */ /* 0x000fe20000000f00 */
[----:B------:R-:W-:Y:S01]  /*6f50*/  IMAD.MOV.U32 R15, RZ, RZ, R110 ;  /* 0x000000ffff0f7224 */ /* 0x000fe200078e006e */
[----:B------:R-:W-:Y:S01]  /*6f60*/  MOV R19, R109 ;  /* 0x0000006d00137202 */ /* 0x000fe20000000f00 */
[----:B------:R-:W-:Y:S01]  /*6f70*/  IMAD.MOV.U32 R14, RZ, RZ, R111 ;  /* 0x000000ffff0e7224 */ /* 0x000fe200078e006f */
[----:B------:R-:W-:Y:S01]  /*6f80*/  PRMT R87, R10, 0x5410, R11 ;  /* 0x000054100a577816 */ /* 0x000fe2000000000b */
[----:B------:R-:W-:Y:S01]  /*6f90*/  IMAD.MOV.U32 R10, RZ, RZ, R101 ;  /* 0x000000ffff0a7224 */ /* 0x000fe200078e0065 */
[----:B------:R-:W-:Y:S01]  /*6fa0*/  MOV R11, R100 ;  /* 0x00000064000b7202 */ /* 0x000fe20000000f00 */
[----:B---3--:R-:W-:Y:S01]  /*6fb0*/  IMAD.MOV.U32 R22, RZ, RZ, R108 ;  /* 0x000000ffff167224 */ /* 0x008fe200078e006c */
[----:B------:R-:W-:Y:S01]  /*6fc0*/  PRMT R83, R14, 0x5410, R15 ;  /* 0x000054100e537816 */ /* 0x000fe2000000000f */
[----:B------:R-:W-:Y:S01]  /*6fd0*/  IMAD.MOV.U32 R15, RZ, RZ, R126 ;  /* 0x000000ffff0f7224 */ /* 0x000fe200078e007e */
[----:B------:R-:W-:Y:S01]  /*6fe0*/  PRMT R99, R10, 0x5410, R11 ;  /* 0x000054100a637816 */ /* 0x000fe2000000000b */
[----:B------:R-:W-:Y:S01]  /*6ff0*/  IMAD.MOV.U32 R11, RZ, RZ, R118 ;  /* 0x000000ffff0b7224 */ /* 0x000fe200078e0076 */
[----:B------:R-:W-:Y:S01]  /*7000*/  PRMT R82, R19, 0x5410, R22 ;  /* 0x0000541013527816 */ /* 0x000fe20000000016 */
[----:B------:R-:W-:Y:S01]  /*7010*/  IMAD.MOV.U32 R10, RZ, RZ, R119 ;  /* 0x000000ffff0a7224 */ /* 0x000fe200078e0077 */
[----:B------:R-:W-:Y:S01]  /*7020*/  MOV R22, R124 ;  /* 0x0000007c00167202 */ /* 0x000fe20000000f00 */
[----:B------:R-:W-:Y:S01]  /*7030*/  IMAD.MOV.U32 R14, RZ, RZ, R127 ;  /* 0x000000ffff0e7224 */ /* 0x000fe200078e007f */
[----:B-1----:R1:W2:Y:S01]  /*7040*/  SHFL.IDX PT, R21, R18, 0x1, 0x181f ;  /* 0x00381f0012157f89 */ /* 0x0022a200000e0000 */
[----:B------:R-:W-:Y:S01]  /*7050*/  IMAD.MOV.U32 R19, RZ, RZ, R125 ;  /* 0x000000ffff137224 */ /* 0x000fe200078e007d */
[----:B------:R-:W-:Y:S01]  /*7060*/  PRMT R86, R10, 0x5410, R11 ;  /* 0x000054100a567816 */ /* 0x000fe2000000000b */
[----:B------:R-:W-:Y:S01]  /*7070*/  IMAD.MOV.U32 R11, RZ, RZ, R102 ;  /* 0x000000ffff0b7224 */ /* 0x000fe200078e0066 */
[----:B------:R-:W-:Y:S01]  /*7080*/  PRMT R93, R14, 0x5410, R15 ;  /* 0x000054100e5d7816 */ /* 0x000fe2000000000f */
[----:B----4-:R1:W3:Y:S01]  /*7090*/  SHFL.IDX PT, R20, R17, 0x1, 0x181f ;  /* 0x00381f0011147f89 */ /* 0x0102e200000e0000 */
[----:B------:R-:W-:Y:S01]  /*70a0*/  MOV R10, R103 ;  /* 0x00000067000a7202 */ /* 0x000fe20000000f00 */
[----:B------:R-:W-:Y:S01]  /*70b0*/  BSSY B0, `(.L_x_357) ;  /* 0x0000035000007945 */ /* 0x000fe20003800000 */
[----:B------:R-:W-:Y:S01]  /*70c0*/  PRMT R92, R19, 0x5410, R22 ;  /* 0x00005410135c7816 */ /* 0x000fe20000000016 */
[----:B------:R1:W4:Y:S01]  /*70d0*/  SHFL.IDX PT, R15, R13, 0x1, 0x181f ;  /* 0x00381f000d0f7f89 */ /* 0x00032200000e0000 */
[----:B------:R-:W-:Y:S01]  /*70e0*/  PRMT R98, R10, 0x5410, R11 ;  /* 0x000054100a627816 */ /* 0x000fe2000000000b */
[----:B------:R-:W-:Y:S01]  /*70f0*/  CS2R R84, SRZ ;  /* 0x0000000000547805 */ /* 0x000fe2000001ff00 */
[----:B------:R-:W-:Y:S01]  /*7100*/  CS2R R90, SRZ ;  /* 0x00000000005a7805 */ /* 0x000fe2000001ff00 */
[----:B------:R1:W1:Y:S01]  /*7110*/  SHFL.IDX PT, R14, R12, 0x1, 0x181f ;  /* 0x00381f000c0e7f89 */ /* 0x00026200000e0000 */
        /* <DEDUP_REMOVED lines=9> */
[----:B------:R-:W-:-:S10]  /*71b0*/  IADD3 R11, R16, 0x20, RZ ;  /* 0x00000020100b7810 */ /* 0x000fd40007ffe0ff */
[----:B--23--:R-:W-:-:S04]  /*71c0*/  @!P0 IMAD.WIDE R24, R16, 0x2, R20 ;  /* 0x0000000210188825 */ /* 0x00cfc800078e0214 */
[----:B-1--4-:R-:W-:Y:S01]  /*71d0*/  @!P0 IMAD.WIDE R22, R16, 0x2, R14 ;  /* 0x0000000210168825 */ /* 0x012fe200078e020e */
[----:B------:R1:W5:Y:S04]  /*71e0*/  @!P0 LD.E.64 R96, [R24.64] ;  /* 0x0000001e18608980 */ /* 0x000368000c101b00 */
[----:B------:R2:W5:Y:S01]  /*71f0*/  @!P0 LD.E.64 R94, [R22.64] ;  /* 0x0000001e165e8980 */ /* 0x000562000c101b00 */
[----:B------:R-:W-:Y:S01]  /*7200*/  ISETP.GE.AND P0, PT, R11, c[0x0][0x27c], PT ;  /* 0x00009f000b007a0c */ /* 0x000fe20003f06270 */
[----:B------:R-:W-:Y:S01]  /*7210*/  CS2R R90, SRZ ;  /* 0x00000000005a7805 */ /* 0x000fe2000001ff00 */
[----:B------:R-:W-:-:S11]  /*7220*/  CS2R R88, SRZ ;  /* 0x0000000000587805 */ /* 0x000fd6000001ff00 */
[----:B------:R-:W-:-:S04]  /*7230*/  @!P0 SHF.R.S32.HI R10, RZ, 0x1f, R11 ;  /* 0x0000001fff0a8819 */ /* 0x000fc8000001140b */
[----:B------:R-:W-:Y:S02]  /*7240*/  @!P0 LEA.HI R10, R10, R11, RZ, 0x2 ;  /* 0x0000000b0a0a8211 */ /* 0x000fe400078f10ff */
[----:B------:R-:W-:Y:S02]  /*7250*/  IADD3 R11, R16, 0x40, RZ ;  /* 0x00000040100b7810 */ /* 0x000fe40007ffe0ff */
[----:B------:R-:W-:-:S05]  /*7260*/  @!P0 LOP3.LUT R10, R10, 0xfffffffc, RZ, 0xc0, !PT ;  /* 0xfffffffc0a0a8812 */ /* 0x000fca00078ec0ff */
[----:B------:R-:W-:-:S04]  /*7270*/  @!P0 IMAD.WIDE R26, R10, 0x2, R20 ;  /* 0x000000020a1a8825 */ /* 0x000fc800078e0214 */
[----:B------:R-:W-:Y:S01]  /*7280*/  @!P0 IMAD.WIDE R28, R10, 0x2, R14 ;  /* 0x000000020a1c8825 */ /* 0x000fe200078e020e */
        /* <DEDUP_REMOVED lines=9> */
[----:B--2---:R-:W-:-:S04]  /*7320*/  @!P0 IMAD.WIDE R22, R10, 0x2, R20 ;  /* 0x000000020a168825 */ /* 0x004fc800078e0214 */
[----:B-1----:R-:W-:Y:S01]  /*7330*/  @!P0 IMAD.WIDE R24, R10, 0x2, R14 ;  /* 0x000000020a188825 */ /* 0x002fe200078e020e */
        /* <DEDUP_REMOVED lines=12> */
.L_x_358:
[----:B------:R-:W-:Y:S05]  /*7400*/  BSYNC B0 ;  /* 0x0000000000007941 */ /* 0x000fea0003800000 */
.L_x_357:
[----:B------:R-:W-:Y:S01]  /*7410*/  ISETP.NE.AND P0, PT, R9, RZ, PT ;  /* 0x000000ff0900720c */ /* 0x000fe20003f05270 */
[----:B-1---5:R-:W-:Y:S01]  /*7420*/  IMAD.MOV.U32 R14, RZ, RZ, R76 ;  /* 0x000000ffff0e7224 */ /* 0x022fe200078e004c */
[----:B------:R-:W-:Y:S01]  /*7430*/  MOV R9, R85 ;  /* 0x0000005500097202 */ /* 0x000fe20000000f00 */
[----:B---3--:R-:W-:Y:S01]  /*7440*/  IMAD.MOV.U32 R11, RZ, RZ, R77 ;  /* 0x000000ffff0b7224 */ /* 0x008fe200078e004d */
[----:B------:R1:W3:Y:S01]  /*7450*/  SHFL.IDX PT, R23, R18, 0x2, 0x181f ;  /* 0x00581f0012177f89 */ /* 0x0002e200000e0000 */
[----:B------:R-:W-:Y:S01]  /*7460*/  IMAD.MOV.U32 R10, RZ, RZ, R84 ;  /* 0x000000ffff0a7224 */ /* 0x000fe200078e0054 */
[----:B------:R-:W-:Y:S01]  /*7470*/  BSSY B0, `(.L_x_359) ;  /* 0x000004a000007945 */ /* 0x000fe20003800000 */
[----:B------:R-:W-:Y:S01]  /*7480*/  CS2R R26, SRZ ;  /* 0x00000000001a7805 */ /* 0x000fe2000001ff00 */
[----:B------:R-:W-:Y:S01]  /*7490*/  PRMT R58, R11, 0x5410, R14 ;  /* 0x000054100b3a7816 */ /* 0x000fe2000000000e */
[----:B------:R-:W-:Y:S01]  /*74a0*/  IMAD.MOV.U32 R14, RZ, RZ, R90 ;  /* 0x000000ffff0e7224 */ /* 0x000fe200078e005a */
[----:B------:R-:W-:Y:S01]  /*74b0*/  PRMT R62, R9, 0x5410, R10 ;  /* 0x00005410093e7816 */ /* 0x000fe2000000000a */
[----:B------:R-:W-:Y:S01]  /*74c0*/  IMAD.MOV.U32 R11, RZ, RZ, R91 ;  /* 0x000000ffff0b7224 */ /* 0x000fe200078e005b */
[----:B------:R-:W-:Y:S01]  /*74d0*/  MOV R10, R96 ;  /* 0x00000060000a7202 */ /* 0x000fe20000000f00 */
[----:B------:R-:W-:Y:S01]  /*74e0*/  IMAD.MOV.U32 R9, RZ, RZ, R97 ;  /* 0x000000ffff097224 */ /* 0x000fe200078e0061 */
[----:B------:R1:W4:Y:S01]  /*74f0*/  SHFL.IDX PT, R22, R17, 0x2, 0x181f ;  /* 0x00581f0011167f89 */ /* 0x00032200000e0000 */
[----:B------:R-:W-:Y:S01]  /*7500*/  CS2R R44, SRZ ;  /* 0x00000000002c7805 */ /* 0x000fe2000001ff00 */
[----:B------:R-:W-:Y:S01]  /*7510*/  PRMT R73, R11, 0x5410, R14 ;  /* 0x000054100b497816 */ /* 0x000fe2000000000e */
[----:B------:R-:W-:Y:S01]  /*7520*/  IMAD.MOV.U32 R14, RZ, RZ, R74 ;  /* 0x000000ffff0e7224 */ /* 0x000fe200078e004a */
[----:B------:R-:W-:Y:S01]  /*7530*/  PRMT R79, R9, 0x5410, R10 ;  /* 0x00005410094f7816 */ /* 0x000fe2000000000a */
[----:B------:R-:W-:Y:S01]  /*7540*/  IMAD.MOV.U32 R10, RZ, RZ, R80 ;  /* 0x000000ffff0a7224 */ /* 0x000fe200078e0050 */
[----:B------:R-:W-:Y:S01]  /*7550*/  MOV R11, R75 ;  /* 0x0000004b000b7202 */ /* 0x000fe20000000f00 */
[----:B------:R-:W-:Y:S01]  /*7560*/  IMAD.MOV.U32 R9, RZ, RZ, R81 ;  /* 0x000000ffff097224 */ /* 0x000fe200078e0051 */
[----:B--2---:R1:W2:Y:S01]  /*7570*/  SHFL.IDX PT, R21, R13, 0x2, 0x181f ;  /* 0x00581f000d157f89 */ /* 0x0042a200000e0000 */
[----:B------:R-:W-:Y:S01]  /*7580*/  CS2R R56, SRZ ;  /* 0x0000000000387805 */ /* 0x000fe2000001ff00 */
[----:B------:R-:W-:Y:S01]  /*7590*/  PRMT R51, R11, 0x5410, R14 ;  /* 0x000054100b337816 */ /* 0x000fe2000000000e */
[----:B------:R-:W-:Y:S01]  /*75a0*/  IMAD.MOV.U32 R11, RZ, RZ, R89 ;  /* 0x000000ffff0b7224 */ /* 0x000fe200078e0059 */
[----:B------:R-:W-:Y:S01]  /*75b0*/  PRMT R59, R9, 0x5410, R10 ;  /* 0x00005410093b7816 */ /* 0x000fe2000000000a */
[----:B------:R-:W-:Y:S01]  /*75c0*/  IMAD.MOV.U32 R10, RZ, RZ, R94 ;  /* 0x000000ffff0a7224 */ /* 0x000fe200078e005e */
[----:B------:R-:W-:Y:S01]  /*75d0*/  MOV R14, R88 ;  /* 0x00000058000e7202 */ /* 0x000fe20000000f00 */
[----:B------:R1:W1:Y:S01]  /*75e0*/  SHFL.IDX PT, R20, R12, 0x2, 0x181f ;  /* 0x00581f000c147f89 */ /* 0x00026200000e0000 */
[----:B------:R-:W-:Y:S01]  /*75f0*/  MOV R9, R95 ;  /* 0x0000005f00097202 */ /* 0x000fe20000000f00 */
[----:B------:R-:W-:Y:S01]  /*7600*/  CS2R R66, SRZ ;  /* 0x0000000000427805 */ /* 0x000fe2000001ff00 */
[----:B------:R-:W-:Y:S01]  /*7610*/  PRMT R72, R11, 0x5410, R14 ;  /* 0x000054100b487816 */ /* 0x000fe2000000000e */
[----:B------:R-:W-:Y:S01]  /*7620*/  CS2R R70, SRZ ;  /* 0x0000000000467805 */ /* 0x000fe2000001ff00 */
[----:B------:R-:W-:Y:S01]  /*7630*/  PRMT R78, R9, 0x5410, R10 ;  /* 0x00005410094e7816 */ /* 0x000fe2000000000a */
[----:B------:R-:W-:Y:S01]  /*7640*/  CS2R R42, SRZ ;  /* 0x00000000002a7805 */ /* 0x000fe2000001ff00 */
[----:B------:R-:W-:Y:S01]  /*7650*/  CS2R R48, SRZ ;  /* 0x0000000000307805 */ /* 0x000fe2000001ff00 */
[----:B------:R-:W-:Y:S01]  /*7660*/  CS2R R64, SRZ ;  /* 0x0000000000407805 */ /* 0x000fe2000001ff00 */
[----:B------:R-:W-:Y:S01]  /*7670*/  CS2R R68, SRZ ;  /* 0x0000000000447805 */ /* 0x000fe2000001ff00 */
[----:B------:R-:W-:Y:S05]  /*7680*/  @P0 BRA `(.L_x_360) ;  /* 0x0000028000000947 */ /* 0x000fea0003800000 */
[C---:B---34-:R-:W-:Y:S01]  /*7690*/  IADD3 R10, R16.reuse, 0x20, RZ ;  /* 0x00000020100a7810 */ /* 0x058fe20007ffe0ff */
[----:B------:R-:W-:Y:S01]  /*76a0*/  CS2R R70, SRZ ;  /* 0x0000000000467805 */ /* 0x000fe2000001ff00 */
[----:B------:R-:W-:Y:S01]  /*76b0*/  ISETP.GE.AND P1, PT, R16, c[0x0][0x27c], PT ;  /* 0x00009f0010007a0c */ /* 0x000fe20003f26270 */
[----:B------:R-:W-:Y:S01]  /*76c0*/  CS2R R68, SRZ ;  /* 0x0000000000447805 */ /* 0x000fe2000001ff00 */
[----:B------:R-:W-:Y:S01]  /*76d0*/  ISETP.GE.AND P0, PT, R10, c[0x0][0x27c], PT ;  /* 0x00009f000a007a0c */ /* 0x000fe20003f06270 */
[----:B------:R-:W-:Y:S01]  /*76e0*/  CS2R R66, SRZ ;  /* 0x0000000000427805 */ /* 0x000fe2000001ff00 */
[----:B------:R-:W-:Y:S01]  /*76f0*/  CS2R R64, SRZ ;  /* 0x0000000000407805 */ /* 0x000fe2000001ff00 */
[----:B------:R-:W-:-:S08]  /*7700*/  IADD3 R14, R16, 0x40, RZ ;  /* 0x00000040100e7810 */ /* 0x000fd00007ffe0ff */
[C---:B------:R-:W-:Y:S02]  /*7710*/  @!P1 IMAD.WIDE R32, R16.reuse, 0x2, R22 ;  /* 0x0000000210209825 */ /* 0x040fe400078e0216 */
[----:B------:R-:W-:Y:S02]  /*7720*/  @!P0 SHF.R.S32.HI R9, RZ, 0x1f, R10 ;  /* 0x0000001fff098819 */ /* 0x000fe4000001140a */
[----:B-12---:R-:W-:Y:S01]  /*7730*/  @!P1 IMAD.WIDE R30, R16, 0x2, R20 ;  /* 0x00000002101e9825 */ /* 0x006fe200078e0214 */
[----:B------:R1:W5:Y:S01]  /*7740*/  @!P1 LD.E.64 R70, [R32.64] ;  /* 0x0000001e20469980 */ /* 0x000362000c101b00 */
[----:B------:R-:W-:-:S03]  /*7750*/  @!P0 LEA.HI R9, R9, R10, RZ, 0x2 ;  /* 0x0000000a09098211 */ /* 0x000fc600078f10ff */
[----:B------:R1:W5:Y:S01]  /*7760*/  @!P1 LD.E.64 R68, [R30.64] ;  /* 0x0000001e1e449980 */ /* 0x000362000c101b00 */
[----:B------:R-:W-:Y:S02]  /*7770*/  @!P0 LOP3.LUT R9, R9, 0xfffffffc, RZ, 0xc0, !PT ;  /* 0xfffffffc09098812 */ /* 0x000fe400078ec0ff */
[----:B------:R-:W-:-:S03]  /*7780*/  IADD3 R10, R16, 0x60, RZ ;  /* 0x00000060100a7810 */ /* 0x000fc60007ffe0ff */
[----:B------:R-:W-:-:S04]  /*7790*/  @!P0 IMAD.WIDE R24, R9, 0x2, R22 ;  /* 0x0000000209188825 */ /* 0x000fc800078e0216 */
[----:B------:R-:W-:Y:S01]  /*77a0*/  @!P0 IMAD.WIDE R28, R9, 0x2, R20 ;  /* 0x00000002091c8825 */ /* 0x000fe200078e0214 */
[----:B------:R-:W-:Y:S01]  /*77b0*/  ISETP.GE.AND P1, PT, R14, c[0x0][0x27c], PT ;  /* 0x00009f000e007a0c */ /* 0x000fe20003f26270 */
[----:B------:R1:W5:Y:S04]  /*77c0*/  @!P0 LD.E.64 R66, [R24.64] ;  /* 0x0000001e18428980 */ /* 0x000368000c101b00 */
[----:B------:R1:W5:Y:S01]  /*77d0*/  @!P0 LD.E.64 R64, [R28.64] ;  /* 0x0000001e1c408980 */ /* 0x000362000c101b00 */
[----:B------:R-:W-:-:S07]  /*77e0*/  ISETP.GE.AND P0, PT, R10, c[0x0][0x27c], PT ;  /* 0x00009f000a007a0c */ /* 0x000fce0003f06270 */
[----:B------:R-:W-:-:S04]  /*77f0*/  @!P1 SHF.R.S32.HI R11, RZ, 0x1f, R14 ;  /* 0x0000001fff0b9819 */ /* 0x000fc8000001140e */
[----:B------:R-:W-:Y:S02]  /*7800*/  @!P1 LEA.HI R11, R11, R14, RZ, 0x2 ;  /* 0x0000000e0b0b9211 */ /* 0x000fe400078f10ff */
[----:B------:R-:W-:Y:S02]  /*7810*/  @!P0 SHF.R.S32.HI R9, RZ, 0x1f, R10 ;  /* 0x0000001fff098819 */ /* 0x000fe4000001140a */
[----:B------:R-:W-:Y:S02]  /*7820*/  @!P1 LOP3.LUT R11, R11, 0xfffffffc, RZ, 0xc0, !PT ;  /* 0xfffffffc0b0b9812 */ /* 0x000fe400078ec0ff */
[----:B------:R-:W-:-:S04]  /*7830*/  @!P0 LEA.HI R9, R9, R10, RZ, 0x2 ;  /* 0x0000000a09098211 */ /* 0x000fc800078f10ff */
[----:B------:R-:W-:Y:S01]  /*7840*/  @!P0 LOP3.LUT R9, R9, 0xfffffffc, RZ, 0xc0, !PT ;  /* 0xfffffffc09098812 */ /* 0x000fe200078ec0ff */
[C---:B------:R-:W-:Y:S01]  /*7850*/  @!P1 IMAD.WIDE R14, R11.reuse, 0x2, R22 ;  /* 0x000000020b0e9825 */ /* 0x040fe200078e0216 */
[----:B------:R-:W-:Y:S01]  /*7860*/  CS2R R56, SRZ ;  /* 0x0000000000387805 */ /* 0x000fe2000001ff00 */
[----:B------:R-:W-:Y:S01]  /*7870*/  CS2R R44, SRZ ;  /* 0x00000000002c7805 */ /* 0x000fe2000001ff00 */
[----:B------:R-:W-:Y:S01]  /*7880*/  CS2R R48, SRZ ;  /* 0x0000000000307805 */ /* 0x000fe2000001ff00 */
[----:B------:R-:W-:Y:S01]  /*7890*/  @!P1 IMAD.WIDE R10, R11, 0x2, R20 ;  /* 0x000000020b0a9825 */ /* 0x000fe200078e0214 */
[----:B------:R-:W-:Y:S02]  /*78a0*/  CS2R R42, SRZ ;  /* 0x00000000002a7805 */ /* 0x000fe4000001ff00 */
[----:B------:R1:W5:Y:S01]  /*78b0*/  @!P1 LD.E.64 R56, [R14.64] ;  /* 0x0000001e0e389980 */ /* 0x000362000c101b00 */
[----:B------:R-:W-:-:S03]  /*78c0*/  @!P0 IMAD.WIDE R22, R9, 0x2, R22 ;  /* 0x0000000209168825 */ /* 0x000fc600078e0216 */
[----:B------:R1:W5:Y:S01]  /*78d0*/  @!P1 LD.E.64 R48, [R10.64] ;  /* 0x0000001e0a309980 */ /* 0x000362000c101b00 */
[----:B------:R-:W-:-:S03]  /*78e0*/  @!P0 IMAD.WIDE R20, R9, 0x2, R20 ;  /* 0x0000000209148825 */ /* 0x000fc600078e0214 */
[----:B------:R1:W5:Y:S04]  /*78f0*/  @!P0 LD.E.64 R44, [R22.64] ;  /* 0x0000001e162c8980 */ /* 0x000368000c101b00 */
[----:B------:R1:W5:Y:S02]  /*7900*/  @!P0 LD.E.64 R42, [R20.64] ;  /* 0x0000001e142a8980 */ /* 0x000364000c101b00 */
.L_x_360:
[----:B---34-:R-:W-:Y:S05]  /*7910*/  BSYNC B0 ;  /* 0x0000000000007941 */ /* 0x018fea0003800000 */
.L_x_359:
[----:B------:R-:W-:Y:S01]  /*7920*/  ISETP.NE.AND P0, PT, R8, RZ, PT ;  /* 0x000000ff0800720c */ /* 0x000fe20003f05270 */
[----:B-1---5:R-:W-:Y:S01]  /*7930*/  IMAD.MOV.U32 R11, RZ, RZ, R44 ;  /* 0x000000ffff0b7224 */ /* 0x022fe200078e002c */
[----:B------:R-:W-:Y:S01]  /*7940*/  MOV R8, R57 ;  /* 0x0000003900087202 */ /* 0x000fe20000000f00 */
[----:B------:R-:W-:Y:S01]  /*7950*/  IMAD.MOV.U32 R10, RZ, RZ, R45 ;  /* 0x000000ffff0a7224 */ /* 0x000fe200078e002d */
        /* <DEDUP_REMOVED lines=10> */
[----:B------:R4:W2:Y:S01]  /*7a00*/  SHFL.IDX PT, R24, R17, 0x3, 0x181f ;  /* 0x00781f0011187f89 */ /* 0x0008a200000e0000 */
        /* <DEDUP_REMOVED lines=14> */
[----:B------:R4:W2:Y:S01]  /*7af0*/  SHFL.IDX PT, R14, R12, 0x3, 0x181f ;  /* 0x00781f000c0e7f89 */ /* 0x0008a200000e0000 */
[----:B------:R-:W-:Y:S01]  /*7b00*/  MOV R8, R69 ;  /* 0x0000004500087202 */ /* 0x000fe20000000f00 */
[----:B--2---:R-:W-:Y:S01]  /*7b10*/  CS2R R20, SRZ ;  /* 0x0000000000147805 */ /* 0x004fe2000001ff00 */
[----:B------:R-:W-:Y:S01]  /*7b20*/  PRMT R41, R10, 0x5410, R11 ;  /* 0x000054100a297816 */ /* 0x000fe2000000000b */
[----:B-1----:R-:W-:Y:S01]  /*7b30*/  CS2R R18, SRZ ;  /* 0x0000000000127805 */ /* 0x002fe2000001ff00 */
[----:B------:R-:W-:Y:S01]  /*7b40*/  PRMT R47, R8, 0x5410, R9 ;  /* 0x00005410082f7816 */ /* 0x000fe20000000009 */
[----:B------:R-:W-:Y:S01]  /*7b50*/  CS2R R30, SRZ ;  /* 0x00000000001e7805 */ /* 0x000fe2000001ff00 */
[----:B------:R-:W-:Y:S01]  /*7b60*/  CS2R R36, SRZ ;  /* 0x0000000000247805 */ /* 0x000fe2000001ff00 */
[----:B------:R-:W-:Y:S05]  /*7b70*/  @P0 BRA `(.L_x_362) ;  /* 0x0000028000000947 */ /* 0x000fea0003800000 */
[C---:B---3--:R-:W-:Y:S01]  /*7b80*/  ISETP.GE.AND P0, PT, R16.reuse, c[0x0][0x27c], PT ;  /* 0x00009f0010007a0c */ /* 0x048fe20003f06270 */
[----:B------:R-:W-:Y:S01]  /*7b90*/  CS2R R38, SRZ ;  /* 0x0000000000267805 */ /* 0x000fe2000001ff00 */
[----:B------:R-:W-:Y:S01]  /*7ba0*/  CS2R R36, SRZ ;  /* 0x0000000000247805 */ /* 0x000fe2000001ff00 */
[----:B----4-:R-:W-:-:S02]  /*7bb0*/  IADD3 R13, R16, 0x20, RZ ;  /* 0x00000020100d7810 */ /* 0x010fc40007ffe0ff */
        /* <DEDUP_REMOVED lines=8> */
[----:B------:R-:W-:Y:S01]  /*7c40*/  ISETP.GE.AND P0, PT, R9, c[0x0][0x27c], PT ;  /* 0x00009f0009007a0c */ /* 0x000fe20003f06270 */
[----:B------:R-:W-:-:S08]  /*7c50*/  CS2R R32, SRZ ;  /* 0x0000000000207805 */ /* 0x000fd0000001ff00 */
[----:B------:R-:W-:Y:S02]  /*7c60*/  @!P2 SHF.R.S32.HI R12, RZ, 0x1f, R13 ;  /* 0x0000001fff0ca819 */ /* 0x000fe4000001140d */
[----:B------:R-:W-:Y:S02]  /*7c70*/  @!P1 SHF.R.S32.HI R10, RZ, 0x1f, R11 ;  /* 0x0000001fff0a9819 */ /* 0x000fe4000001140b */
[----:B------:R-:W-:Y:S02]  /*7c80*/  @!P0 SHF.R.S32.HI R8, RZ, 0x1f, R9 ;  /* 0x0000001fff088819 */ /* 0x000fe40000011409 */
[----:B------:R-:W-:Y:S02]  /*7c90*/  @!P2 LEA.HI R12, R12, R13, RZ, 0x2 ;  /* 0x0000000d0c0ca211 */ /* 0x000fe400078f10ff */
[----:B------:R-:W-:Y:S02]  /*7ca0*/  @!P1 LEA.HI R11, R10, R11, RZ, 0x2 ;  /* 0x0000000b0a0b9211 */ /* 0x000fe400078f10ff */
[----:B------:R-:W-:-:S02]  /*7cb0*/  @!P0 LEA.HI R8, R8, R9, RZ, 0x2 ;  /* 0x0000000908088211 */ /* 0x000fc400078f10ff */
[----:B------:R-:W-:Y:S02]  /*7cc0*/  @!P2 LOP3.LUT R10, R12, 0xfffffffc, RZ, 0xc0, !PT ;  /* 0xfffffffc0c0aa812 */ /* 0x000fe400078ec0ff */
[----:B------:R-:W-:Y:S02]  /*7cd0*/  @!P1 LOP3.LUT R9, R11, 0xfffffffc, RZ, 0xc0, !PT ;  /* 0xfffffffc0b099812 */ /* 0x000fe400078ec0ff */
[----:B------:R-:W-:Y:S01]  /*7ce0*/  @!P0 LOP3.LUT R8, R8, 0xfffffffc, RZ, 0xc0, !PT ;  /* 0xfffffffc08088812 */ /* 0x000fe200078ec0ff */
[--C-:B------:R-:W-:Y:S01]  /*7cf0*/  @!P2 IMAD.WIDE R106, R10, 0x2, R24.reuse ;  /* 0x000000020a6aa825 */ /* 0x100fe200078e0218 */
[----:B------:R-:W-:Y:S01]  /*7d00*/  CS2R R30, SRZ ;  /* 0x00000000001e7805 */ /* 0x000fe2000001ff00 */
[----:B------:R-:W-:Y:S01]  /*7d10*/  CS2R R22, SRZ ;  /* 0x0000000000167805 */ /* 0x000fe2000001ff00 */
[----:B------:R-:W-:Y:S01]  /*7d20*/  CS2R R26, SRZ ;  /* 0x00000000001a7805 */ /* 0x000fe2000001ff00 */
[--C-:B------:R-:W-:Y:S01]  /*7d30*/  @!P1 IMAD.WIDE R12, R9, 0x2, R24.reuse ;  /* 0x00000002090c9825 */ /* 0x100fe200078e0218 */
[----:B--2---:R-:W-:Y:S01]  /*7d40*/  CS2R R18, SRZ ;  /* 0x0000000000127805 */ /* 0x004fe2000001ff00 */
[----:B-1----:R-:W-:Y:S01]  /*7d50*/  CS2R R20, SRZ ;  /* 0x0000000000147805 */ /* 0x002fe2000001ff00 */
[----:B------:R1:W5:Y:S01]  /*7d60*/  @!P2 LD.E.64 R32, [R106.64] ;  /* 0x0000001e6a20a980 */ /* 0x000362000c101b00 */
[----:B------:R-:W-:-:S03]  /*7d70*/  @!P0 IMAD.WIDE R24, R8, 0x2, R24 ;  /* 0x0000000208188825 */ /* 0x000fc600078e0218 */
[----:B------:R1:W5:Y:S01]  /*7d80*/  @!P1 LD.E.64 R22, [R12.64] ;  /* 0x0000001e0c169980 */ /* 0x000362000c101b00 */
[----:B------:R-:W-:-:S03]  /*7d90*/  @!P1 IMAD.WIDE R104, R9, 0x2, R14 ;  /* 0x0000000209689825 */ /* 0x000fc600078e020e */
[----:B------:R1:W5:Y:S01]  /*7da0*/  @!P0 LD.E.64 R26, [R24.64] ;  /* 0x0000001e181a8980 */ /* 0x000362000c101b00 */
[----:B------:R-:W-:-:S03]  /*7db0*/  @!P2 IMAD.WIDE R10, R10, 0x2, R14 ;  /* 0x000000020a0aa825 */ /* 0x000fc600078e020e */
[----:B------:R1:W5:Y:S01]  /*7dc0*/  @!P1 LD.E.64 R18, [R104.64] ;  /* 0x0000001e68129980 */ /* 0x000362000c101b00 */
[----:B------:R-:W-:-:S03]  /*7dd0*/  @!P0 IMAD.WIDE R8, R8, 0x2, R14 ;  /* 0x0000000208088825 */ /* 0x000fc600078e020e */
[----:B------:R1:W5:Y:S04]  /*7de0*/  @!P2 LD.E.64 R30, [R10.64] ;  /* 0x0000001e0a1ea980 */ /* 0x000368000c101b00 */
[----:B------:R1:W5:Y:S02]  /*7df0*/  @!P0 LD.E.64 R20, [R8.64] ;  /* 0x0000001e08148980 */ /* 0x000364000c101b00 */
.L_x_362:
[----:B---3--:R-:W-:Y:S05]  /*7e00*/  BSYNC B0 ;  /* 0x0000000000007941 */ /* 0x008fea0003800000 */
.L_x_361:
[----:B------:R-:W-:Y:S01]  /*7e10*/  UIADD3 UR4, -UR23, UR7, URZ ;  /* 0x0000000717047290 */ /* 0x000fe2000fffe13f */
[----:B-1---5:R-:W-:Y:S01]  /*7e20*/  IMAD.MOV.U32 R8, RZ, RZ, R26 ;  /* 0x000000ffff087224 */ /* 0x022fe200078e001a */
[----:B------:R-:W-:-:S04]  /*7e30*/  DEPBAR.LE SB0, 0x1 ;  /* 0x000080400000791a */ /* 0x000fc80000000000 */
[----:B------:R-:W-:Y:S01]  /*7e40*/  IMAD.MOV.U32 R11, RZ, RZ, R27 ;  /* 0x000000ffff0b7224 */ /* 0x000fe200078e001b */
[----:B------:R-:W-:Y:S01]  /*7e50*/  UISETP.LT.AND UP0, UPT, UR4, 0x80, UPT ;  /* 0x000000800400788c */ /* 0x000fe2000bf01270 */
[----:B------:R-:W-:Y:S01]  /*7e60*/  IMAD.MOV.U32 R10, RZ, RZ, R22 ;  /* 0x000000ffff0a7224 */ /* 0x000fe200078e0016 */
[----:B------:R-:W-:Y:S01]  /*7e70*/  BSSY B1, `(.L_x_363) ;  /* 0x00000d5000017945 */ /* 0x000fe20003800000 */
[----:B------:R-:W-:Y:S01]  /*7e80*/  IMAD.MOV.U32 R9, RZ, RZ, R23 ;  /* 0x000000ffff097224 */ /* 0x000fe200078e0017 */
[----:B------:R-:W-:Y:S01]  /*7e90*/  PRMT R15, R11, 0x5410, R8 ;  /* 0x000054100b0f7816 */ /* 0x000fe20000000008 */
[----:B------:R-:W-:Y:S01]  /*7ea0*/  USEL UR4, UR4, 0x80, UP0 ;  /* 0x0000008004047887 */ /* 0x000fe20008000000 */
[----:B------:R-:W-:Y:S01]  /*7eb0*/  MOV R8, R32 ;  /* 0x0000002000087202 */ /* 0x000fe20000000f00 */
[----:B------:R-:W-:Y:S01]  /*7ec0*/  IMAD.MOV.U32 R11, RZ, RZ, R33 ;  /* 0x000000ffff0b7224 */ /* 0x000fe200078e0021 */
[----:B------:R-:W-:Y:S01]  /*7ed0*/  PRMT R14, R9, 0x5410, R10 ;  /* 0x00005410090e7816 */ /* 0x000fe2000000000a */
[----:B------:R-:W-:Y:S01]  /*7ee0*/  IMAD.MOV.U32 R10, RZ, RZ, R38 ;  /* 0x000000ffff0a7224 */ /* 0x000fe200078e0026 */
[----:B------:R-:W-:Y:S01]  /*7ef0*/  PRMT R24, R24, 0x5410, R8 ;  /* 0x0000541018187816 */ /* 0x000fe20000000008 */
[----:B------:R-:W-:Y:S01]  /*7f00*/  IMAD.MOV.U32 R9, RZ, RZ, R39 ;  /* 0x000000ffff097224 */ /* 0x000fe200078e0027 */
[----:B------:R-:W-:Y:S01]  /*7f10*/  MOV R8, R20 ;  /* 0x0000001400087202 */ /* 0x000fe20000000f00 */
[----:B------:R-:W-:Y:S01]  /*7f20*/  BAR.SYNC.DEFER_BLOCKING 0x0 ;  /* 0x0000000000007b1d */ /* 0x000fe20000010000 */
[----:B------:R-:W-:-:S02]  /*7f30*/  ISETP.GE.AND P0, PT, R54, UR4, PT ;  /* 0x0000000436007c0c */ /* 0x000fc4000bf06270 */
[----:B------:R-:W-:Y:S01]  /*7f40*/  PRMT R28, R9, 0x5410, R10 ;  /* 0x00005410091c7816 */ /* 0x000fe2000000000a */
[----:B------:R-:W-:Y:S01]  /*7f50*/  IMAD.MOV.U32 R10, RZ, RZ, R21 ;  /* 0x000000ffff0a7224 */ /* 0x000fe200078e0015 */
[----:B----4-:R-:W-:Y:S01]  /*7f60*/  PRMT R13, R13, 0x5410, R8 ;  /* 0x000054100d0d7816 */ /* 0x010fe20000000008 */
[----:B------:R-:W-:Y:S01]  /*7f70*/  IMAD.MOV.U32 R9, RZ, RZ, R18 ;  /* 0x000000ffff097224 */ /* 0x000fe200078e0012 */
[----:B------:R-:W-:Y:S02]  /*7f80*/  MOV R8, R19 ;  /* 0x0000001300087202 */ /* 0x000fe40000000f00 */
[----:B------:R-:W-:Y:S01]  /*7f90*/  PRMT R24, R11, 0x7610, R24 ;  /* 0x000076100b187816 */ /* 0x000fe20000000018 */
[----:B------:R-:W-:Y:S01]  /*7fa0*/  IMAD.MOV.U32 R11, RZ, RZ, R30 ;  /* 0x000000ffff0b7224 */ /* 0x000fe200078e001e */
[----:B------:R-:W-:Y:S01]  /*7fb0*/  PRMT R13, R10, 0x7610, R13 ;  /* 0x000076100a0d7816 */ /* 0x000fe2000000000d */
[----:B------:R-:W-:Y:S01]  /*7fc0*/  IMAD.MOV.U32 R10, RZ, RZ, R31 ;  /* 0x000000ffff0a7224 */ /* 0x000fe200078e001f */
[----:B------:R-:W-:Y:S01]  /*7fd0*/  PRMT R12, R8, 0x5410, R9 ;  /* 0x00005410080c7816 */ /* 0x000fe20000000009 */
[----:B------:R-:W-:Y:S01]  /*7fe0*/  IMAD.MOV.U32 R8, RZ, RZ, R37 ;  /* 0x000000ffff087224 */ /* 0x000fe200078e0025 */
[----:B------:R-:W-:-:S02]  /*7ff0*/  MOV R9, R36 ;  /* 0x0000002400097202 */ /* 0x000fc40000000f00 */
[----:B------:R-:W-:Y:S02]  /*8000*/  PRMT R17, R10, 0x5410, R11 ;  /* 0x000054100a117816 */ /* 0x000fe4000000000b */
[----:B------:R-:W-:Y:S01]  /*8010*/  PRMT R25, R8, 0x5410, R9 ;  /* 0x0000541008197816 */ /* 0x000fe20000000009 */
[----:B------:R-:W-:Y:S05]  /*8020*/  @P0 BRA `(.L_x_364) ;  /* 0x00000b9000000947 */ /* 0x000fea0003800000 */
[----:B------:R-:W-:Y:S01]  /*8030*/  ISETP.GE.AND P0, PT, R16, c[0x0][0x27c], PT ;  /* 0x00009f0010007a0c */ /* 0x000fe20003f06270 */
[----:B------:R-:W-:-:S12]  /*8040*/  BSSY B0, `(.L_x_365) ;  /* 0x000002c000007945 */ /* 0x000fd80003800000 */
[----:B------:R-:W-:Y:S05]  /*8050*/  @P0 BRA `(.L_x_366) ;  /* 0x000002a000000947 */ /* 0x000fea0003800000 */
[----:B------:R-:W1:Y:S01]  /*8060*/  LDS.128 R8, [R122+0x10080] ;  /* 0x010080007a087984 */ /* 0x000e620000000c00 */
[--C-:B------:R-:W-:Y:S01]  /*8070*/  SHF.R.U64 R102, R102, 0x10, R103.reuse ;  /* 0x0000001066667819 */ /* 0x100fe20000001267 */
[----:B------:R-:W-:Y:S01]  /*8080*/  HADD2.F32 R112, -RZ, R98.H1_H1 ;  /* 0x30000062ff707230 */ /* 0x000fe20000004100 */
[----:B------:R-:W-:Y:S01]  /*8090*/  SHF.R.U32.HI R103, RZ, 0x10, R103 ;  /* 0x00000010ff677819 */ /* 0x000fe20000011667 */
[----:B------:R-:W-:Y:S01]  /*80a0*/  HADD2.F32 R113, -RZ, R99.H1_H1 ;  /* 0x30000063ff717230 */ /* 0x000fe20000004100 */
[--C-:B------:R-:W-:Y:S01]  /*80b0*/  SHF.R.U64 R100, R100, 0x10, R101.reuse ;  /* 0x0000001064647819 */ /* 0x100fe20000001265 */
[----:B------:R-:W-:Y:S01]  /*80c0*/  HADD2.F32 R102, -RZ, R102.H0_H0 ;  /* 0x20000066ff667230 */ /* 0x000fe20000004100 */
[----:B------:R-:W-:Y:S01]  /*80d0*/  SHF.R.U32.HI R101, RZ, 0x10, R101 ;  /* 0x00000010ff657819 */ /* 0x000fe20000011665 */
[----:B------:R-:W-:Y:S02]  /*80e0*/  HADD2.F32 R103, -RZ, R103.H0_H0 ;  /* 0x20000067ff677230 */ /* 0x000fe40000004100 */
[----:B------:R-:W-:-:S02]  /*80f0*/  HADD2.F32 R99, -RZ, R99.H0_H0 ;  /* 0x20000063ff637230 */ /* 0x000fc40000004100 */
[----:B------:R-:W-:Y:S02]  /*8100*/  HADD2.F32 R114, -RZ, R101.H0_H0 ;  /* 0x20000065ff727230 */ /* 0x000fe40000004100 */
[----:B------:R-:W-:Y:S02]  /*8110*/  HADD2.F32 R100, -RZ, R100.H0_H0 ;  /* 0x20000064ff647230 */ /* 0x000fe40000004100 */
[--C-:B-1----:R-:W-:Y:S02]  /*8120*/  HADD2.F32 R104, -RZ, R11.reuse.H0_H0 ;  /* 0x2000000bff687230 */ /* 0x102fe40000004100 */
[----:B------:R-:W-:Y:S02]  /*8130*/  HADD2.F32 R11, -RZ, R11.H1_H1 ;  /* 0x3000000bff0b7230 */ /* 0x000fe40000004100 */
[--C-:B------:R-:W-:Y:S02]  /*8140*/  HADD2.F32 R105, -RZ, R8.reuse.H0_H0 ;  /* 0x20000008ff697230 */ /* 0x100fe40000004100 */
[----:B------:R-:W-:Y:S01]  /*8150*/  HADD2.F32 R106, -RZ, R8.H1_H1 ;  /* 0x30000008ff6a7230 */ /* 0x000fe20000004100 */
[CC--:B------:R-:W-:Y:S01]  /*8160*/  FMUL.FTZ R101, R11.reuse, R103.reuse ;  /* 0x000000670b657220 */ /* 0x0c0fe20000410000 */
[--C-:B------:R-:W-:Y:S01]  /*8170*/  HADD2.F32 R8, -RZ, R10.reuse.H0_H0 ;  /* 0x2000000aff087230 */ /* 0x100fe20000004100 */
[C---:B------:R-:W-:Y:S01]  /*8180*/  FMUL.FTZ R103, R104.reuse, R103 ;  /* 0x0000006768677220 */ /* 0x040fe20000410000 */
[--C-:B------:R-:W-:Y:S01]  /*8190*/  HADD2.F32 R107, -RZ, R9.reuse.H0_H0 ;  /* 0x20000009ff6b7230 */ /* 0x100fe20000004100 */
[-C--:B------:R-:W-:Y:S01]  /*81a0*/  FFMA.FTZ R101, R104, R114.reuse, -R101 ;  /* 0x0000007268657223 */ /* 0x080fe20000010865 */
[----:B------:R-:W-:Y:S01]  /*81b0*/  HADD2.F32 R10, -RZ, R10.H1_H1 ;  /* 0x3000000aff0a7230 */ /* 0x000fe20000004100 */
[----:B------:R-:W-:Y:S01]  /*81c0*/  FFMA.FTZ R114, R11, R114, R103 ;  /* 0x000000720b727223 */ /* 0x000fe20000010067 */
[----:B------:R-:W-:Y:S01]  /*81d0*/  HADD2.F32 R9, -RZ, R9.H1_H1 ;  /* 0x30000009ff097230 */ /* 0x000fe20000004100 */
[-C--:B------:R-:W-:Y:S01]  /*81e0*/  FMUL.FTZ R116, R106, R112.reuse ;  /* 0x000000706a747220 */ /* 0x080fe20000410000 */
[----:B------:R-:W-:Y:S01]  /*81f0*/  HADD2.F32 R11, -RZ, R98.H0_H0 ;  /* 0x20000062ff0b7230 */ /* 0x000fe20000004100 */
[----:B------:R-:W-:-:S02]  /*8200*/  FMUL.FTZ R112, R105, R112 ;  /* 0x0000007069707220 */ /* 0x000fc40000410000 */
[-C--:B------:R-:W-:Y:S02]  /*8210*/  FMUL.FTZ R103, R9, R102.reuse ;  /* 0x0000006609677220 */ /* 0x080fe40000410000 */
[-C--:B------:R-:W-:Y:S02]  /*8220*/  FMUL.FTZ R98, R10, R11.reuse ;  /* 0x0000000b0a627220 */ /* 0x080fe40000410000 */
[C---:B------:R-:W-:Y:S02]  /*8230*/  FMUL.FTZ R11, R8.reuse, R11 ;  /* 0x0000000b080b7220 */ /* 0x040fe40000410000 */
[----:B------:R-:W-:Y:S02]  /*8240*/  FMUL.FTZ R102, R107, R102 ;  /* 0x000000666b667220 */ /* 0x000fe40000410000 */
[----:B------:R-:W-:Y:S02]  /*8250*/  FFMA.FTZ R116, R105, R113, -R116 ;  /* 0x0000007169747223 */ /* 0x000fe40000010874 */
[----:B------:R-:W-:-:S02]  /*8260*/  FFMA.FTZ R98, R8, R99, -R98 ;  /* 0x0000006308627223 */ /* 0x000fc40000010862 */
[----:B------:R-:W-:Y:S02]  /*8270*/  FFMA.FTZ R113, R106, R113, R112 ;  /* 0x000000716a717223 */ /* 0x000fe40000010070 */
[----:B------:R-:W-:Y:S01]  /*8280*/  FFMA.FTZ R99, R10, R99, R11 ;  /* 0x000000630a637223 */ /* 0x000fe2000001000b */
[----:B------:R-:W-:Y:S01]  /*8290*/  F2FP.PACK_AB R11, R114, R101 ;  /* 0x00000065720b723e */ /* 0x000fe200000000ff */
[----:B------:R-:W-:Y:S01]  /*82a0*/  FFMA.FTZ R103, R107, R100, -R103 ;  /* 0x000000646b677223 */ /* 0x000fe20000010867 */
[----:B------:R-:W-:Y:S01]  /*82b0*/  F2FP.PACK_AB R8, R113, R116 ;  /* 0x000000747108723e */ /* 0x000fe200000000ff */
[----:B------:R-:W-:Y:S01]  /*82c0*/  FFMA.FTZ R102, R9, R100, R102 ;  /* 0x0000006409667223 */ /* 0x000fe20000010066 */
[----:B------:R-:W-:-:S04]  /*82d0*/  F2FP.PACK_AB R10, R99, R98 ;  /* 0x00000062630a723e */ /* 0x000fc800000000ff */
[----:B------:R-:W-:-:S05]  /*82e0*/  F2FP.PACK_AB R9, R102, R103 ;  /* 0x000000676609723e */ /* 0x000fca00000000ff */
[----:B------:R1:W-:Y:S02]  /*82f0*/  STS.128 [R122+0x10080], R8 ;  /* 0x010080087a007388 */ /* 0x0003e40000000c00 */
.L_x_366:
[----:B------:R-:W-:Y:S05]  /*8300*/  BSYNC B0 ;  /* 0x0000000000007941 */ /* 0x000fea0003800000 */
.L_x_365:
[----:B-1----:R-:W-:Y:S01]  /*8310*/  IADD3 R8, R16, 0x20, RZ ;  /* 0x0000002010087810 */ /* 0x002fe20007ffe0ff */
[----:B------:R-:W-:Y:S03]  /*8320*/  BSSY B0, `(.L_x_367) ;  /* 0x000002d000007945 */ /* 0x000fe60003800000 */
[----:B------:R-:W-:-:S13]  /*8330*/  ISETP.GE.AND P0, PT, R8, c[0x0][0x27c], PT ;  /* 0x00009f0008007a0c */ /* 0x000fda0003f06270 */
[----:B------:R-:W-:Y:S05]  /*8340*/  @P0 BRA `(.L_x_368) ;  /* 0x000002a000000947 */ /* 0x000fea0003800000 */
[----:B------:R-:W1:Y:S01]  /*8350*/  LDS.128 R8, [R122+0x14080] ;  /* 0x014080007a087984 */ /* 0x000e620000000c00 */
[--C-:B------:R-:W-:Y:S01]  /*8360*/  SHF.R.U64 R99, R124, 0x10, R125.reuse ;  /* 0x000000107c637819 */ /* 0x100fe2000000127d */
[----:B------:R-:W-:Y:S01]  /*8370*/  HADD2.F32 R104, -RZ, R92.H1_H1 ;  /* 0x3000005cff687230 */ /* 0x000fe20000004100 */
[----:B------:R-:W-:Y:S01]  /*8380*/  SHF.R.U32.HI R124, RZ, 0x10, R125 ;  /* 0x00000010ff7c7819 */ /* 0x000fe2000001167d */
[--C-:B------:R-:W-:Y:S01]  /*8390*/  HADD2.F32 R106, -RZ, R93.reuse.H1_H1 ;  /* 0x3000005dff6a7230 */ /* 0x100fe20000004100 */
[--C-:B------:R-:W-:Y:S01]  /*83a0*/  SHF.R.U64 R98, R126, 0x10, R127.reuse ;  /* 0x000000107e627819 */ /* 0x100fe2000000127f */
[----:B------:R-:W-:Y:S01]  /*83b0*/  HADD2.F32 R93, -RZ, R93.H0_H0 ;  /* 0x2000005dff5d7230 */ /* 0x000fe20000004100 */
[----:B------:R-:W-:Y:S01]  /*83c0*/  SHF.R.U32.HI R126, RZ, 0x10, R127 ;  /* 0x00000010ff7e7819 */ /* 0x000fe2000001167f */
[----:B------:R-:W-:-:S04]  /*83d0*/  HADD2.F32 R124, -RZ, R124.H0_H0 ;  /* 0x2000007cff7c7230 */ /* 0x000fc80000004100 */
        /* <DEDUP_REMOVED lines=12> */
[----:B------:R-:W-:Y:S01]  /*84a0*/  HADD2.F32 R11, -RZ, R92.H0_H0 ;  /* 0x2000005cff0b7230 */ /* 0x000fe20000004100 */
[-C--:B------:R-:W-:Y:S01]  /*84b0*/  FMUL.FTZ R107, R102, R104.reuse ;  /* 0x00000068666b7220 */ /* 0x080fe20000410000 */
[----:B------:R-:W-:Y:S01]  /*84c0*/  HADD2.F32 R9, -RZ, R9.H1_H1 ;  /* 0x30000009ff097230 */ /* 0x000fe20000004100 */
[C---:B------:R-:W-:Y:S01]  /*84d0*/  FMUL.FTZ R113, R101.reuse, R104 ;  /* 0x0000006865717220 */ /* 0x040fe20000410000 */
[----:B------:R-:W-:Y:S01]  /*84e0*/  HADD2.F32 R92, -RZ, R99.H0_H0 ;  /* 0x20000063ff5c7230 */ /* 0x000fe20000004100 */
[----:B------:R-:W-:Y:S01]  /*84f0*/  FFMA.FTZ R107, R101, R106, -R107 ;  /* 0x0000006a656b7223 */ /* 0x000fe2000001086b */
[----:B------:R-:W-:Y:S01]  /*8500*/  HADD2.F32 R100, -RZ, R98.H0_H0 ;  /* 0x20000062ff647230 */ /* 0x000fe20000004100 */
[----:B------:R-:W-:-:S02]  /*8510*/  FMUL.FTZ R98, R10, R11 ;  /* 0x0000000b0a627220 */ /* 0x000fc40000410000 */
[-C--:B------:R-:W-:Y:S02]  /*8520*/  FMUL.FTZ R99, R9, R92.reuse ;  /* 0x0000005c09637220 */ /* 0x080fe40000410000 */
[C---:B------:R-:W-:Y:S02]  /*8530*/  FMUL.FTZ R11, R8.reuse, R11 ;  /* 0x0000000b080b7220 */ /* 0x040fe40000410000 */
[C---:B------:R-:W-:Y:S02]  /*8540*/  FMUL.FTZ R92, R103.reuse, R92 ;  /* 0x0000005c675c7220 */ /* 0x040fe40000410000 */
[-C--:B------:R-:W-:Y:S02]  /*8550*/  FFMA.FTZ R98, R8, R93.reuse, -R98 ;  /* 0x0000005d08627223 */ /* 0x080fe40000010862 */
[----:B------:R-:W-:Y:S02]  /*8560*/  FFMA.FTZ R102, R102, R106, R113 ;  /* 0x0000006a66667223 */ /* 0x000fe40000010071 */
[----:B------:R-:W-:Y:S01]  /*8570*/  FFMA.FTZ R93, R10, R93, R11 ;  /* 0x0000005d0a5d7223 */ /* 0x000fe2000001000b */
[----:B------:R-:W-:Y:S01]  /*8580*/  F2FP.PACK_AB R11, R124, R105 ;  /* 0x000000697c0b723e */ /* 0x000fe200000000ff */
[-C--:B------:R-:W-:Y:S01]  /*8590*/  FFMA.FTZ R99, R103, R100.reuse, -R99 ;  /* 0x0000006467637223 */ /* 0x080fe20000010863 */
[----:B------:R-:W-:Y:S01]  /*85a0*/  F2FP.PACK_AB R8, R102, R107 ;  /* 0x0000006b6608723e */ /* 0x000fe200000000ff */
[----:B------:R-:W-:Y:S01]  /*85b0*/  FFMA.FTZ R92, R9, R100, R92 ;  /* 0x00000064095c7223 */ /* 0x000fe2000001005c */
[----:B------:R-:W-:-:S04]  /*85c0*/  F2FP.PACK_AB R10, R93, R98 ;  /* 0x000000625d0a723e */ /* 0x000fc800000000ff */
[----:B------:R-:W-:-:S05]  /*85d0*/  F2FP.PACK_AB R9, R92, R99 ;  /* 0x000000635c09723e */ /* 0x000fca00000000ff */
[----:B------:R1:W-:Y:S02]  /*85e0*/  STS.128 [R122+0x14080], R8 ;  /* 0x014080087a007388 */ /* 0x0003e40000000c00 */
.L_x_368:
[----:B------:R-:W-:Y:S05]  /*85f0*/  BSYNC B0 ;  /* 0x0000000000007941 */ /* 0x000fea0003800000 */
.L_x_367:
        /* <DEDUP_REMOVED lines=46> */
.L_x_370:
[----:B------:R-:W-:Y:S05]  /*88e0*/  BSYNC B0 ;  /* 0x0000000000007941 */ /* 0x000fea0003800000 */
.L_x_369:
[----:B-1----:R-:W-:-:S04]  /*88f0*/  IADD3 R8, R16, 0x60, RZ ;  /* 0x0000006010087810 */ /* 0x002fc80007ffe0ff */
        /* <DEDUP_REMOVED lines=44> */
.L_x_364:
[----:B------:R-:W-:Y:S05]  /*8bc0*/  BSYNC B1 ;  /* 0x0000000000017941 */ /* 0x000fea0003800000 */
.L_x_363:
[----:B-1----:R-:W-:Y:S01]  /*8bd0*/  IADD3 R8, R54, 0x20, RZ ;  /* 0x0000002036087810 */ /* 0x002fe20007ffe0ff */
[----:B------:R-:W-:Y:S03]  /*8be0*/  BSSY B1, `(.L_x_371) ;  /* 0x00000bc000017945 */ /* 0x000fe60003800000 */
[----:B------:R-:W-:-:S13]  /*8bf0*/  ISETP.GE.AND P0, PT, R8, UR4, PT ;  /* 0x0000000408007c0c */ /* 0x000fda000bf06270 */
[----:B------:R-:W-:Y:S05]  /*8c00*/  @P0 BRA `(.L_x_372) ;  /* 0x00000b9000000947 */ /* 0x000fea0003800000 */
[----:B------:R-:W-:Y:S01]  /*8c10*/  ISETP.GE.AND P0, PT, R16, c[0x0][0x27c], PT ;  /* 0x00009f0010007a0c */ /* 0x000fe20003f06270 */
[----:B------:R-:W-:-:S12]  /*8c20*/  BSSY B0, `(.L_x_373) ;  /* 0x000002c000007945 */ /* 0x000fd80003800000 */
[----:B------:R-:W-:Y:S05]  /*8c30*/  @P0 BRA `(.L_x_374) ;  /* 0x000002a000000947 */ /* 0x000fea0003800000 */
[----:B------:R-:W1:Y:S01]  /*8c40*/  LDS.128 R8, [R122+0x11080] ;  /* 0x011080007a087984 */ /* 0x000e620000000c00 */
[--C-:B------:R-:W-:Y:S01]  /*8c50*/  SHF.R.U64 R83, R94, 0x10, R95.reuse ;  /* 0x000000105e537819 */ /* 0x100fe2000000125f */
[--C-:B------:R-:W-:Y:S01]  /*8c60*/  HADD2.F32 R98, -RZ, R79.reuse.H1_H1 ;  /* 0x3000004fff627230 */ /* 0x100fe20000004100 */
[----:B------:R-:W-:Y:S01]  /*8c70*/  SHF.R.U32.HI R94, RZ, 0x10, R95 ;  /* 0x00000010ff5e7819 */ /* 0x000fe2000001165f */
[----:B------:R-:W-:Y:S01]  /*8c80*/  HADD2.F32 R95, -RZ, R78.H1_H1 ;  /* 0x3000004eff5f7230 */ /* 0x000fe20000004100 */
        /* <DEDUP_REMOVED lines=37> */
.L_x_374:
[----:B------:R-:W-:Y:S05]  /*8ee0*/  BSYNC B0 ;  /* 0x0000000000007941 */ /* 0x000fea0003800000 */
.L_x_373:
[----:B-1----:R-:W-:Y:S01]  /*8ef0*/  IADD3 R8, R16, 0x20, RZ ;  /* 0x0000002010087810 */ /* 0x002fe20007ffe0ff */
[----:B------:R-:W-:Y:S03]  /*8f00*/  BSSY B0, `(.L_x_375) ;  /* 0x000002d000007945 */ /* 0x000fe60003800000 */
[----:B------:R-:W-:-:S13]  /*8f10*/  ISETP.GE.AND P0, PT, R8, c[0x0][0x27c], PT ;  /* 0x00009f0008007a0c */ /* 0x000fda0003f06270 */
        /* <DEDUP_REMOVED lines=43> */
.L_x_376:
[----:B------:R-:W-:Y:S05]  /*91d0*/  BSYNC B0 ;  /* 0x0000000000007941 */ /* 0x000fea0003800000 */
.L_x_375:
        /* <DEDUP_REMOVED lines=18> */
[--C-:B------:R-:W-:Y:S02]  /*9300*/  HADD2.F32 R81, -RZ, R8.reuse.H1_H1 ;  /* 0x30000008ff517230 */ /* 0x100fe40000004100 */
[----:B------:R-:W-:Y:S01]  /*9310*/  HADD2.F32 R79, -RZ, R8.H0_H0 ;  /* 0x20000008ff4f7230 */ /* 0x000fe20000004100 */
[-C--:B------:R-:W-:Y:S01]  /*9320*/  FMUL.FTZ R83, R11, R80.reuse ;  /* 0x000000500b537220 */ /* 0x080fe20000410000 */
[--C-:B------:R-:W-:Y:S01]  /*9330*/  HADD2.F32 R8, -RZ, R10.reuse.H0_H0 ;  /* 0x2000000aff087230 */ /* 0x100fe20000004100 */
[----:B------:R-:W-:Y:S01]  /*9340*/  FMUL.FTZ R80, R78, R80 ;  /* 0x000000504e507220 */ /* 0x000fe20000410000 */
[--C-:B------:R-:W-:Y:S01]  /*9350*/  HADD2.F32 R82, -RZ, R9.reuse.H0_H0 ;  /* 0x20000009ff527230 */ /* 0x100fe20000004100 */
[----:B------:R-:W-:Y:S01]  /*9360*/  FMUL.FTZ R85, R81, R86 ;  /* 0x0000005651557220 */ /* 0x000fe20000410000 */
[----:B------:R-:W-:Y:S01]  /*9370*/  HADD2.F32 R10, -RZ, R10.H1_H1 ;  /* 0x3000000aff0a7230 */ /* 0x000fe20000004100 */
[----:B------:R-:W-:Y:S01]  /*9380*/  FFMA.FTZ R80, R11, R84, R80 ;  /* 0x000000540b507223 */ /* 0x000fe20000010050 */
[----:B------:R-:W-:Y:S01]  /*9390*/  HADD2.F32 R9, -RZ, R9.H1_H1 ;  /* 0x30000009ff097230 */ /* 0x000fe20000004100 */
[C---:B------:R-:W-:Y:S01]  /*93a0*/  FMUL.FTZ R86, R79.reuse, R86 ;  /* 0x000000564f567220 */ /* 0x040fe20000410000 */
[----:B------:R-:W-:Y:S01]  /*93b0*/  HADD2.F32 R11, -RZ, R62.H0_H0 ;  /* 0x2000003eff0b7230 */ /* 0x000fe20000004100 */
[----:B------:R-:W-:-:S02]  /*93c0*/  FFMA.FTZ R85, R79, R88, -R85 ;  /* 0x000000584f557223 */ /* 0x000fc40000010855 */
[----:B------:R-:W-:Y:S02]  /*93d0*/  FMUL.FTZ R62, R10, R59 ;  /* 0x0000003b0a3e7220 */ /* 0x000fe40000410000 */
[----:B------:R-:W-:Y:S02]  /*93e0*/  FMUL.FTZ R79, R9, R73 ;  /* 0x00000049094f7220 */ /* 0x000fe40000410000 */
[----:B------:R-:W-:Y:S02]  /*93f0*/  FMUL.FTZ R59, R8, R59 ;  /* 0x0000003b083b7220 */ /* 0x000fe40000410000 */
[C---:B------:R-:W-:Y:S02]  /*9400*/  FMUL.FTZ R73, R82.reuse, R73 ;  /* 0x0000004952497220 */ /* 0x040fe40000410000 */
[----:B------:R-:W-:Y:S02]  /*9410*/  FFMA.FTZ R79, R82, R72, -R79 ;  /* 0x00000048524f7223 */ /* 0x000fe4000001084f */
[----:B------:R-:W-:-:S02]  /*9420*/  FFMA.FTZ R83, R78, R84, -R83 ;  /* 0x000000544e537223 */ /* 0x000fc40000010853 */
[----:B------:R-:W-:Y:S02]  /*9430*/  FFMA.FTZ R86, R81, R88, R86 ;  /* 0x0000005851567223 */ /* 0x000fe40000010056 */
[-C--:B------:R-:W-:Y:S02]  /*9440*/  FFMA.FTZ R62, R8, R11.reuse, -R62 ;  /* 0x0000000b083e7223 */ /* 0x080fe4000001083e */
[----:B------:R-:W-:Y:S01]  /*9450*/  FFMA.FTZ R59, R10, R11, R59 ;  /* 0x0000000b0a3b7223 */ /* 0x000fe2000001003b */
[----:B------:R-:W-:Y:S01]  /*9460*/  F2FP.PACK_AB R11, R80, R83 ;  /* 0x00000053500b723e */ /* 0x000fe200000000ff */
[----:B------:R-:W-:Y:S01]  /*9470*/  FFMA.FTZ R72, R9, R72, R73 ;  /* 0x0000004809487223 */ /* 0x000fe20000010049 */
[----:B------:R-:W-:Y:S02]  /*9480*/  F2FP.PACK_AB R8, R86, R85 ;  /* 0x000000555608723e */ /* 0x000fe400000000ff */
[----:B------:R-:W-:Y:S02]  /*9490*/  F2FP.PACK_AB R10, R59, R62 ;  /* 0x0000003e3b0a723e */ /* 0x000fe400000000ff */
[----:B------:R-:W-:-:S05]  /*94a0*/  F2FP.PACK_AB R9, R72, R79 ;  /* 0x0000004f4809723e */ /* 0x000fca00000000ff */
[----:B------:R1:W-:Y:S02]  /*94b0*/  STS.128 [R122+0x19080], R8 ;  /* 0x019080087a007388 */ /* 0x0003e40000000c00 */
.L_x_378:
[----:B------:R-:W-:Y:S05]  /*94c0*/  BSYNC B0 ;  /* 0x0000000000007941 */ /* 0x000fea0003800000 */
.L_x_377:
[----:B-1----:R-:W-:-:S04]  /*94d0*/  IADD3 R8, R16, 0x60, RZ ;  /* 0x0000006010087810 */ /* 0x002fc80007ffe0ff */
[----:B------:R-:W-:-:S13]  /*94e0*/  ISETP.GE.AND P0, PT, R8, c[0x0][0x27c], PT ;  /* 0x00009f0008007a0c */ /* 0x000fda0003f06270 */
[----:B------:R-:W-:Y:S05]  /*94f0*/  @P0 BRA `(.L_x_372) ;  /* 0x000002a000000947 */ /* 0x000fea0003800000 */
[----:B------:R-:W1:Y:S01]  /*9500*/  LDS.128 R8, [R122+0x1d080] ;  /* 0x01d080007a087984 */ /* 0x000e620000000c00 */
[--C-:B------:R-:W-:Y:S01]  /*9510*/  SHF.R.U64 R62, R74, 0x10, R75.reuse ;  /* 0x000000104a3e7819 */ /* 0x100fe2000000124b */
[--C-:B------:R-:W-:Y:S01]  /*9520*/  HADD2.F32 R78, -RZ, R51.reuse.H1_H1 ;  /* 0x30000033ff4e7230 */ /* 0x100fe20000004100 */
[----:B------:R-:W-:Y:S01]  /*9530*/  SHF.R.U32.HI R74, RZ, 0x10, R75 ;  /* 0x00000010ff4a7819 */ /* 0x000fe2000001164b */
[----:B------:R-:W-:Y:S01]  /*9540*/  HADD2.F32 R51, -RZ, R51.H0_H0 ;  /* 0x20000033ff337230 */ /* 0x000fe20000004100 */
[--C-:B------:R-:W-:Y:S01]  /*9550*/  SHF.R.U64 R59, R76, 0x10, R77.reuse ;  /* 0x000000104c3b7819 */ /* 0x100fe2000000124d */
[----:B------:R-:W-:Y:S01]  /*9560*/  HADD2.F32 R62, -RZ, R62.H0_H0 ;  /* 0x2000003eff3e7230 */ /* 0x000fe20000004100 */
[----:B------:R-:W-:Y:S01]  /*9570*/  SHF.R.U32.HI R76, RZ, 0x10, R77 ;  /* 0x00000010ff4c7819 */ /* 0x000fe2000001164d */
[----:B------:R-:W-:Y:S02]  /*9580*/  HADD2.F32 R74, -RZ, R74.H0_H0 ;  /* 0x2000004aff4a7230 */ /* 0x000fe40000004100 */
[----:B------:R-:W-:-:S02]  /*9590*/  HADD2.F32 R80, -RZ, R58.H1_H1 ;  /* 0x3000003aff507230 */ /* 0x000fc40000004100 */
        /* <DEDUP_REMOVED lines=13> */
[----:B------:R-:W-:Y:S01]  /*9670*/  FMUL.FTZ R81, R75, R78 ;  /* 0x0000004e4b517220 */ /* 0x000fe20000410000 */
[----:B------:R-:W-:Y:S01]  /*9680*/  HADD2.F32 R11, -RZ, R58.H0_H0 ;  /* 0x2000003aff0b7230 */ /* 0x000fe20000004100 */
[----:B------:R-:W-:Y:S01]  /*9690*/  FMUL.FTZ R58, R10, R51 ;  /* 0x000000330a3a7220 */ /* 0x000fe20000410000 */
[----:B------:R-:W-:Y:S01]  /*96a0*/  HADD2.F32 R72, -RZ, R59.H0_H0 ;  /* 0x2000003bff487230 */ /* 0x000fe20000004100 */
[----:B------:R-:W-:-:S02]  /*96b0*/  FMUL.FTZ R59, R9, R62 ;  /* 0x0000003e093b7220 */ /* 0x000fc40000410000 */
[----:B------:R-:W-:Y:S02]  /*96c0*/  FMUL.FTZ R78, R73, R78 ;  /* 0x0000004e494e7220 */ /* 0x000fe40000410000 */
[C---:B------:R-:W-:Y:S02]  /*96d0*/  FMUL.FTZ R51, R8.reuse, R51 ;  /* 0x0000003308337220 */ /* 0x040fe40000410000 */
[----:B------:R-:W-:Y:S02]  /*96e0*/  FMUL.FTZ R62, R77, R62 ;  /* 0x0000003e4d3e7220 */ /* 0x000fe40000410000 */
[-C--:B------:R-:W-:Y:S02]  /*96f0*/  FFMA.FTZ R81, R73, R80.reuse, -R81 ;  /* 0x0000005049517223 */ /* 0x080fe40000010851 */
[----:B------:R-:W-:Y:S02]  /*9700*/  FFMA.FTZ R78, R75, R80, R78 ;  /* 0x000000504b4e7223 */ /* 0x000fe4000001004e */
[----:B------:R-:W-:-:S02]  /*9710*/  FFMA.FTZ R58, R8, R11, -R58 ;  /* 0x0000000b083a7223 */ /* 0x000fc4000001083a */
        /* <DEDUP_REMOVED lines=8> */
.L_x_372:
[----:B------:R-:W-:Y:S05]  /*97a0*/  BSYNC B1 ;  /* 0x0000000000017941 */ /* 0x000fea0003800000 */
.L_x_371:
        /* <DEDUP_REMOVED lines=18> */
[--C-:B-1----:R-:W-:Y:S02]  /*98d0*/  HADD2.F32 R59, -RZ, R11.reuse.H0_H0 ;  /* 0x2000000bff3b7230 */ /* 0x102fe40000004100 */
[----:B------:R-:W-:Y:S02]  /*98e0*/  HADD2.F32 R11, -RZ, R11.H1_H1 ;  /* 0x3000000bff0b7230 */ /* 0x000fe40000004100 */
[--C-:B------:R-:W-:Y:S02]  /*98f0*/  HADD2.F32 R69, -RZ, R8.reuse.H1_H1 ;  /* 0x30000008ff457230 */ /* 0x100fe40000004100 */
[----:B------:R-:W-:Y:S01]  /*9900*/  HADD2.F32 R62, -RZ, R8.H0_H0 ;  /* 0x20000008ff3e7230 */ /* 0x000fe20000004100 */
[----:B------:R-:W-:Y:S01]  /*9910*/  FMUL.FTZ R70, R11, R68 ;  /* 0x000000440b467220 */ /* 0x000fe20000410000 */
[--C-:B------:R-:W-:Y:S01]  /*9920*/  HADD2.F32 R8, -RZ, R10.reuse.H0_H0 ;  /* 0x2000000aff087230 */ /* 0x100fe20000004100 */
[----:B------:R-:W-:Y:S01]  /*9930*/  FMUL.FTZ R75, R69, R72 ;  /* 0x00000048454b7220 */ /* 0x000fe20000410000 */
[--C-:B------:R-:W-:Y:S01]  /*9940*/  HADD2.F32 R71, -RZ, R9.reuse.H0_H0 ;  /* 0x20000009ff477230 */ /* 0x100fe20000004100 */
[C---:B------:R-:W-:Y:S01]  /*9950*/  FMUL.FTZ R68, R59.reuse, R68 ;  /* 0x000000443b447220 */ /* 0x040fe20000410000 */
[----:B------:R-:W-:Y:S01]  /*9960*/  HADD2.F32 R10, -RZ, R10.H1_H1 ;  /* 0x3000000aff0a7230 */ /* 0x000fe20000004100 */
[----:B------:R-:W-:Y:S01]  /*9970*/  FFMA.FTZ R70, R59, R74, -R70 ;  /* 0x0000004a3b467223 */ /* 0x000fe20000010846 */
        /* <DEDUP_REMOVED lines=8> */
[----:B------:R-:W-:Y:S02]  /*9a00*/  FMUL.FTZ R58, R71, R58 ;  /* 0x0000003a473a7220 */ /* 0x000fe40000410000 */
[----:B------:R-:W-:Y:S02]  /*9a10*/  FFMA.FTZ R11, R11, R74, R68 ;  /* 0x0000004a0b0b7223 */ /* 0x000fe40000010044 */
[----:B------:R-:W-:Y:S02]  /*9a20*/  FFMA.FTZ R72, R69, R73, R72 ;  /* 0x0000004945487223 */ /* 0x000fe40000010048 */
[-C--:B------:R-:W-:Y:S01]  /*9a30*/  FFMA.FTZ R50, R8, R59.reuse, -R50 ;  /* 0x0000003b08327223 */ /* 0x080fe20000010832 */
[----:B------:R-:W-:Y:S01]  /*9a40*/  F2FP.PACK_AB R11, R11, R70 ;  /* 0x000000460b0b723e */ /* 0x000fe200000000ff */
[----:B------:R-:W-:Y:S01]  /*9a50*/  FFMA.FTZ R47, R10, R59, R47 ;  /* 0x0000003b0a2f7223 */ /* 0x000fe2000001002f */
[----:B------:R-:W-:Y:S01]  /*9a60*/  F2FP.PACK_AB R8, R72, R75 ;  /* 0x0000004b4808723e */ /* 0x000fe200000000ff */
[----:B------:R-:W-:-:S02]  /*9a70*/  FFMA.FTZ R51, R71, R62, -R51 ;  /* 0x0000003e47337223 */ /* 0x000fc40000010833 */
[----:B------:R-:W-:Y:S01]  /*9a80*/  FFMA.FTZ R58, R9, R62, R58 ;  /* 0x0000003e093a7223 */ /* 0x000fe2000001003a */
[----:B------:R-:W-:-:S04]  /*9a90*/  F2FP.PACK_AB R10, R47, R50 ;  /* 0x000000322f0a723e */ /* 0x000fc800000000ff */
[----:B------:R-:W-:-:S05]  /*9aa0*/  F2FP.PACK_AB R9, R58, R51 ;  /* 0x000000333a09723e */ /* 0x000fca00000000ff */
[----:B------:R1:W-:Y:S02]  /*9ab0*/  STS.128 [R122+0x12080], R8 ;  /* 0x012080087a007388 */ /* 0x0003e40000000c00 */
.L_x_382:
[----:B------:R-:W-:Y:S05]  /*9ac0*/  BSYNC B0 ;  /* 0x0000000000007941 */ /* 0x000fea0003800000 */
.L_x_381:
[----:B-1----:R-:W-:Y:S01]  /*9ad0*/  IADD3 R8, R16, 0x20, RZ ;  /* 0x0000002010087810 */ /* 0x002fe20007ffe0ff */
[----:B------:R-:W-:Y:S03]  /*9ae0*/  BSSY B0, `(.L_x_383) ;  /* 0x000002d000007945 */ /* 0x000fe60003800000 */
[----:B------:R-:W-:-:S13]  /*9af0*/  ISETP.GE.AND P0, PT, R8, c[0x0][0x27c], PT ;  /* 0x00009f0008007a0c */ /* 0x000fda0003f06270 */
[----:B------:R-:W-:Y:S05]  /*9b00*/  @P0 BRA `(.L_x_384) ;  /* 0x000002a000000947 */ /* 0x000fea0003800000 */
[----:B------:R-:W1:Y:S01]  /*9b10*/  LDS.128 R8, [R122+0x16080] ;  /* 0x016080007a087984 */ /* 0x000e620000000c00 */
[--C-:B------:R-:W-:Y:S02]  /*9b20*/  SHF.R.U64 R50, R64, 0x10, R65.reuse ;  /* 0x0000001040327819 */ /* 0x100fe40000001241 */
[----:B------:R-:W-:Y:S01]  /*9b30*/  SHF.R.U32.HI R64, RZ, 0x10, R65 ;  /* 0x00000010ff407819 */ /* 0x000fe20000011641 */
[--C-:B------:R-:W-:Y:S01]  /*9b40*/  HADD2.F32 R65, -RZ, R41.reuse.H1_H1 ;  /* 0x30000029ff417230 */ /* 0x100fe20000004100 */
[--C-:B------:R-:W-:Y:S01]  /*9b50*/  SHF.R.U64 R47, R66, 0x10, R67.reuse ;  /* 0x00000010422f7819 */ /* 0x100fe20000001243 */
[----:B------:R-:W-:Y:S01]  /*9b60*/  HADD2.F32 R41, -RZ, R41.H0_H0 ;  /* 0x20000029ff297230 */ /* 0x000fe20000004100 */
[----:B------:R-:W-:Y:S01]  /*9b70*/  SHF.R.U32.HI R66, RZ, 0x10, R67 ;  /* 0x00000010ff427819 */ /* 0x000fe20000011643 */
[----:B------:R-:W-:Y:S02]  /*9b80*/  HADD2.F32 R64, -RZ, R64.H0_H0 ;  /* 0x20000040ff407230 */ /* 0x000fe40000004100 */
[----:B------:R-:W-:-:S02]  /*9b90*/  HADD2.F32 R67, -RZ, R46.H1_H1 ;  /* 0x3000002eff437230 */ /* 0x000fc40000004100 */
[----:B------:R-:W-:Y:S02]  /*9ba0*/  HADD2.F32 R68, -RZ, R66.H0_H0 ;  /* 0x20000042ff447230 */ /* 0x000fe40000004100 */
[----:B------:R-:W-:Y:S02]  /*9bb0*/  HADD2.F32 R50, -RZ, R50.H0_H0 ;  /* 0x20000032ff327230 */ /* 0x000fe40000004100 */
[----:B------:R-:W-:Y:S02]  /*9bc0*/  HADD2.F32 R47, -RZ, R47.H0_H0 ;  /* 0x2000002fff2f7230 */ /* 0x000fe40000004100 */
[--C-:B-1----:R-:W-:Y:S02]  /*9bd0*/  HADD2.F32 R51, -RZ, R11.reuse.H0_H0 ;  /* 0x2000000bff337230 */ /* 0x102fe40000004100 */
[----:B------:R-:W-:Y:S02]  /*9be0*/  HADD2.F32 R11, -RZ, R11.H1_H1 ;  /* 0x3000000bff0b7230 */ /* 0x000fe40000004100 */
[----:B------:R-:W-:-:S02]  /*9bf0*/  HADD2.F32 R59, -RZ, R8.H1_H1 ;  /* 0x30000008ff3b7230 */ /* 0x000fc40000004100 */
[----:B------:R-:W-:Y:S01]  /*9c00*/  HADD2.F32 R58, -RZ, R8.H0_H0 ;  /* 0x20000008ff3a7230 */ /* 0x000fe20000004100 */
[-C--:B------:R-:W-:Y:S01]  /*9c10*/  FMUL.FTZ R66, R11, R64.reuse ;  /* 0x000000400b427220 */ /* 0x080fe20000410000 */
[--C-:B------:R-:W-:Y:S01]  /*9c20*/  HADD2.F32 R8, -RZ, R10.reuse.H0_H0 ;  /* 0x2000000aff087230 */ /* 0x100fe20000004100 */
[-C--:B------:R-:W-:Y:S01]  /*9c30*/  FMUL.FTZ R69, R59, R65.reuse ;  /* 0x000000413b457220 */ /* 0x080fe20000410000 */
[--C-:B------:R-:W-:Y:S01]  /*9c40*/  HADD2.F32 R62, -RZ, R9.reuse.H0_H0 ;  /* 0x20000009ff3e7230 */ /* 0x100fe20000004100 */
[C---:B------:R-:W-:Y:S01]  /*9c50*/  FMUL.FTZ R64, R51.reuse, R64 ;  /* 0x0000004033407220 */ /* 0x040fe20000410000 */
[----:B------:R-:W-:Y:S01]  /*9c60*/  HADD2.F32 R10, -RZ, R10.H1_H1 ;  /* 0x3000000aff0a7230 */ /* 0x000fe20000004100 */
[----:B------:R-:W-:Y:S01]  /*9c70*/  FFMA.FTZ R66, R51, R68, -R66 ;  /* 0x0000004433427223 */ /* 0x000fe20000010842 */
[----:B------:R-:W-:Y:S01]  /*9c80*/  HADD2.F32 R9, -RZ, R9.H1_H1 ;  /* 0x30000009ff097230 */ /* 0x000fe20000004100 */
[C---:B------:R-:W-:Y:S01]  /*9c90*/  FMUL.FTZ R70, R58.reuse, R65 ;  /* 0x000000413a467220 */ /* 0x040fe20000410000 */
[----:B------:R-:W-:Y:S01]  /*9ca0*/  HADD2.F32 R51, -RZ, R46.H0_H0 ;  /* 0x2000002eff337230 */ /* 0x000fe20000004100 */
[----:B------:R-:W-:-:S02]  /*9cb0*/  FFMA.FTZ R69, R58, R67, -R69 ;  /* 0x000000433a457223 */ /* 0x000fc40000010845 */
[-C--:B------:R-:W-:Y:S02]  /*9cc0*/  FMUL.FTZ R46, R10, R41.reuse ;  /* 0x000000290a2e7220 */ /* 0x080fe40000410000 */
[-C--:B------:R-:W-:Y:S02]  /*9cd0*/  FMUL.FTZ R58, R9, R50.reuse ;  /* 0x00000032093a7220 */ /* 0x080fe40000410000 */
[----:B------:R-:W-:Y:S02]  /*9ce0*/  FMUL.FTZ R41, R8, R41 ;  /* 0x0000002908297220 */ /* 0x000fe40000410000 */
[----:B------:R-:W-:Y:S02]  /*9cf0*/  FMUL.FTZ R50, R62, R50 ;  /* 0x000000323e327220 */ /* 0x000fe40000410000 */
[----:B------:R-:W-:Y:S02]  /*9d00*/  FFMA.FTZ R11, R11, R68, R64 ;  /* 0x000000440b0b7223 */ /* 0x000fe40000010040 */
[----:B------:R-:W-:-:S02]  /*9d10*/  FFMA.FTZ R70, R59, R67, R70 ;  /* 0x000000433b467223 */ /* 0x000fc40000010046 */
[-C--:B------:R-:W-:Y:S01]  /*9d20*/  FFMA.FTZ R46, R8, R51.reuse, -R46 ;  /* 0x00000033082e7223 */ /* 0x080fe2000001082e */
[----:B------:R-:W-:Y:S01]  /*9d30*/  F2FP.PACK_AB R11, R11, R66 ;  /* 0x000000420b0b723e */ /* 0x000fe200000000ff */
[----:B------:R-:W-:Y:S01]  /*9d40*/  FFMA.FTZ R41, R10, R51, R41 ;  /* 0x000000330a297223 */ /* 0x000fe20000010029 */
[----:B------:R-:W-:Y:S01]  /*9d50*/  F2FP.PACK_AB R8, R70, R69 ;  /* 0x000000454608723e */ /* 0x000fe200000000ff */
[-C--:B------:R-:W-:Y:S02]  /*9d60*/  FFMA.FTZ R58, R62, R47.reuse, -R58 ;  /* 0x0000002f3e3a7223 */ /* 0x080fe4000001083a */
[----:B------:R-:W-:Y:S01]  /*9d70*/  FFMA.FTZ R9, R9, R47, R50 ;  /* 0x0000002f09097223 */ /* 0x000fe20000010032 */
[----:B------:R-:W-:-:S04]  /*9d80*/  F2FP.PACK_AB R10, R41, R46 ;  /* 0x0000002e290a723e */ /* 0x000fc800000000ff */
[----:B------:R-:W-:-:S05]  /*9d90*/  F2FP.PACK_AB R9, R9, R58 ;  /* 0x0000003a0909723e */ /* 0x000fca00000000ff */
[----:B------:R1:W-:Y:S02]  /*9da0*/  STS.128 [R122+0x16080], R8 ;  /* 0x016080087a007388 */ /* 0x0003e40000000c00 */
.L_x_384:
[----:B------:R-:W-:Y:S05]  /*9db0*/  BSYNC B0 ;  /* 0x0000000000007941 */ /* 0x000fea0003800000 */
.L_x_383:
[----:B-1----:R-:W-:Y:S01]  /*9dc0*/  IADD3 R8, R16, 0x40, RZ ;  /* 0x0000004010087810 */ /* 0x002fe20007ffe0ff */
[----:B------:R-:W-:Y:S03]  /*9dd0*/  BSSY B0, `(.L_x_385) ;  /* 0x000002d000007945 */ /* 0x000fe60003800000 */
[----:B------:R-:W-:-:S13]  /*9de0*/  ISETP.GE.AND P0, PT, R8, c[0x0][0x27c], PT ;  /* 0x00009f0008007a0c */ /* 0x000fda0003f06270 */
[----:B------:R-:W-:Y:S05]  /*9df0*/  @P0 BRA `(.L_x_386) ;  /* 0x000002a000000947 */ /* 0x000fea0003800000 */
[----:B------:R-:W1:Y:S01]  /*9e00*/  LDS.128 R8, [R122+0x1a080] ;  /* 0x01a080007a087984 */ /* 0x000e620000000c00 */
[--C-:B------:R-:W-:Y:S01]  /*9e10*/  SHF.R.U64 R46, R48, 0x10, R49.reuse ;  /* 0x00000010302e7819 */ /* 0x100fe20000001231 */
[----:B------:R-:W-:Y:S01]  /*9e20*/  HADD2.F32 R59, -RZ, R40.H1_H1 ;  /* 0x30000028ff3b7230 */ /* 0x000fe20000004100 */
[----:B------:R-:W-:Y:S02]  /*9e30*/  SHF.R.U32.HI R48, RZ, 0x10, R49 ;  /* 0x00000010ff307819 */ /* 0x000fe40000011631 */
[--C-:B------:R-:W-:Y:S01]  /*9e40*/  SHF.R.U64 R41, R56, 0x10, R57.reuse ;  /* 0x0000001038297819 */ /* 0x100fe20000001239 */
[----:B------:R-:W-:Y:S01]  /*9e50*/  HADD2.F32 R46, -RZ, R46.H0_H0 ;  /* 0x2000002eff2e7230 */ /* 0x000fe20000004100 */
[----:B------:R-:W-:Y:S01]  /*9e60*/  SHF.R.U32.HI R56, RZ, 0x10, R57 ;  /* 0x00000010ff387819 */ /* 0x000fe20000011639 */
[----:B------:R-:W-:Y:S02]  /*9e70*/  HADD2.F32 R48, -RZ, R48.H0_H0 ;  /* 0x20000030ff307230 */ /* 0x000fe40000004100 */
[----:B------:R-:W-:-:S02]  /*9e80*/  HADD2.F32 R57, -RZ, R35.H1_H1 ;  /* 0x30000023ff397230 */ /* 0x000fc40000004100 */
[----:B------:R-:W-:Y:S02]  /*9e90*/  HADD2.F32 R58, -RZ, R56.H0_H0 ;  /* 0x20000038ff3a7230 */ /* 0x000fe40000004100 */
[----:B------:R-:W-:Y:S02]  /*9ea0*/  HADD2.F32 R35, -RZ, R35.H0_H0 ;  /* 0x20000023ff237230 */ /* 0x000fe40000004100 */
[--C-:B-1----:R-:W-:Y:S02]  /*9eb0*/  HADD2.F32 R47, -RZ, R11.reuse.H0_H0 ;  /* 0x2000000bff2f7230 */ /* 0x102fe40000004100 */
[----:B------:R-:W-:Y:S02]  /*9ec0*/  HADD2.F32 R11, -RZ, R11.H1_H1 ;  /* 0x3000000bff0b7230 */ /* 0x000fe40000004100 */
[--C-:B------:R-:W-:Y:S02]  /*9ed0*/  HADD2.F32 R49, -RZ, R8.reuse.H0_H0 ;  /* 0x20000008ff317230 */ /* 0x100fe40000004100 */
[----:B------:R-:W-:Y:S01]  /*9ee0*/  HADD2.F32 R50, -RZ, R8.H1_H1 ;  /* 0x30000008ff327230 */ /* 0x000fe20000004100 */
[-C--:B------:R-:W-:Y:S01]  /*9ef0*/  FMUL.FTZ R56, R11, R48.reuse ;  /* 0x000000300b387220 */ /* 0x080fe20000410000 */
        /* <DEDUP_REMOVED lines=11> */
[----:B------:R-:W-:Y:S01]  /*9fb0*/  FMUL.FTZ R41, R9, R46 ;  /* 0x0000002e09297220 */ /* 0x000fe20000410000 */
[----:B------:R-:W-:Y:S01]  /*9fc0*/  F2FP.PACK_AB R11, R11, R56 ;  /* 0x000000380b0b723e */ /* 0x000fe200000000ff */
[----:B------:R-:W-:-:S02]  /*9fd0*/  FMUL.FTZ R57, R49, R57 ;  /* 0x0000003931397220 */ /* 0x000fc40000410000 */
[----:B------:R-:W-:Y:S02]  /*9fe0*/  FMUL.FTZ R35, R8, R35 ;  /* 0x0000002308237220 */ /* 0x000fe40000410000 */
[----:B------:R-:W-:Y:S02]  /*9ff0*/  FMUL.FTZ R46, R51, R46 ;  /* 0x0000002e332e7220 */ /* 0x000fe40000410000 */
[-C--:B------:R-:W-:Y:S02]  /*a000*/  FFMA.FTZ R62, R49, R59.reuse, -R62 ;  /* 0x0000003b313e7223 */ /* 0x080fe4000001083e */
[----:B------:R-:W-:Y:S02]  /*a010*/  FFMA.FTZ R57, R50, R59, R57 ;  /* 0x0000003b32397223 */ /* 0x000fe40000010039 */
[-C--:B------:R-:W-:Y:S02]  /*a020*/  FFMA.FTZ R40, R8, R47.reuse, -R40 ;  /* 0x0000002f08287223 */ /* 0x080fe40000010828 */
[----:B------:R-:W-:Y:S01]  /*a030*/  FFMA.FTZ R35, R10, R47, R35 ;  /* 0x0000002f0a237223 */ /* 0x000fe20000010023 */
[----:B------:R-:W-:Y:S01]  /*a040*/  F2FP.PACK_AB R8, R57, R62 ;  /* 0x0000003e3908723e */ /* 0x000fe200000000ff */
[----:B------:R-:W-:-:S02]  /*a050*/  FFMA.FTZ R41, R51, R48, -R41 ;  /* 0x0000003033297223 */ /* 0x000fc40000010829 */
[----:B------:R-:W-:Y:S01]  /*a060*/  FFMA.FTZ R46, R9, R48, R46 ;  /* 0x00000030092e7223 */ /* 0x000fe2000001002e */
[----:B------:R-:W-:-:S04]  /*a070*/  F2FP.PACK_AB R10, R35, R40 ;  /* 0x00000028230a723e */ /* 0x000fc800000000ff */
[----:B------:R-:W-:-:S05]  /*a080*/  F2FP.PACK_AB R9, R46, R41 ;  /* 0x000000292e09723e */ /* 0x000fca00000000ff */
[----:B------:R1:W-:Y:S02]  /*a090*/  STS.128 [R122+0x1a080], R8 ;  /* 0x01a080087a007388 */ /* 0x0003e40000000c00 */
.L_x_386:
[----:B------:R-:W-:Y:S05]  /*a0a0*/  BSYNC B0 ;  /* 0x0000000000007941 */ /* 0x000fea0003800000 */
.L_x_385:
        /* <DEDUP_REMOVED lines=30> */
[----:B------:R-:W-:Y:S01]  /*a290*/  F2FP.PACK_AB R11, R11, R44 ;  /* 0x0000002c0b0b723e */ /* 0x000fe200000000ff */
[----:B------:R-:W-:-:S02]  /*a2a0*/  FMUL.FTZ R42, R9, R40 ;  /* 0x00000028092a7220 */ /* 0x000fc40000410000 */
[C---:B------:R-:W-:Y:S02]  /*a2b0*/  FMUL.FTZ R48, R43.reuse, R48 ;  /* 0x000000302b307220 */ /* 0x040fe40000410000 */
[----:B------:R-:W-:Y:S02]  /*a2c0*/  FMUL.FTZ R29, R8, R29 ;  /* 0x0000001d081d7220 */ /* 0x000fe40000410000 */
[----:B------:R-:W-:Y:S02]  /*a2d0*/  FMUL.FTZ R40, R46, R40 ;  /* 0x000000282e287220 */ /* 0x000fe40000410000 */
[-C--:B------:R-:W-:Y:S02]  /*a2e0*/  FFMA.FTZ R47, R43, R56.reuse, -R47 ;  /* 0x000000382b2f7223 */ /* 0x080fe4000001082f */
[----:B------:R-:W-:Y:S02]  /*a2f0*/  FFMA.FTZ R48, R45, R56, R48 ;  /* 0x000000382d307223 */ /* 0x000fe40000010030 */
[----:B------:R-:W-:-:S02]  /*a300*/  FFMA.FTZ R34, R8, R41, -R34 ;  /* 0x0000002908227223 */ /* 0x000fc40000010822 */
[----:B------:R-:W-:Y:S01]  /*a310*/  FFMA.FTZ R29, R10, R41, R29 ;  /* 0x000000290a1d7223 */ /* 0x000fe2000001001d */
[----:B------:R-:W-:Y:S01]  /*a320*/  F2FP.PACK_AB R8, R48, R47 ;  /* 0x0000002f3008723e */ /* 0x000fe200000000ff */
[-C--:B------:R-:W-:Y:S02]  /*a330*/  FFMA.FTZ R42, R46, R35.reuse, -R42 ;  /* 0x000000232e2a7223 */ /* 0x080fe4000001082a */
[----:B------:R-:W-:Y:S01]  /*a340*/  FFMA.FTZ R9, R9, R35, R40 ;  /* 0x0000002309097223 */ /* 0x000fe20000010028 */
[----:B------:R-:W-:-:S04]  /*a350*/  F2FP.PACK_AB R10, R29, R34 ;  /* 0x000000221d0a723e */ /* 0x000fc800000000ff */
[----:B------:R-:W-:-:S05]  /*a360*/  F2FP.PACK_AB R9, R9, R42 ;  /* 0x0000002a0909723e */ /* 0x000fca00000000ff */
[----:B------:R1:W-:Y:S02]  /*a370*/  STS.128 [R122+0x1e080], R8 ;  /* 0x01e080087a007388 */ /* 0x0003e40000000c00 */
.L_x_380:
[----:B------:R-:W-:Y:S05]  /*a380*/  BSYNC B1 ;  /* 0x0000000000017941 */ /* 0x000fea0003800000 */
.L_x_379:
[----:B-1----:R-:W-:-:S04]  /*a390*/  IADD3 R8, R54, 0x60, RZ ;  /* 0x0000006036087810 */ /* 0x002fc80007ffe0ff */
        /* <DEDUP_REMOVED lines=47> */
.L_x_389:
[----:B------:R-:W-:Y:S05]  /*a690*/  BSYNC B0 ;  /* 0x0000000000007941 */ /* 0x000fea0003800000 */
.L_x_388:
        /* <DEDUP_REMOVED lines=46> */
.L_x_391:
[----:B------:R-:W-:Y:S05]  /*a980*/  BSYNC B0 ;  /* 0x0000000000007941 */ /* 0x000fea0003800000 */
.L_x_390:
        /* <DEDUP_REMOVED lines=24> */
[-C--:B------:R-:W-:Y:S01]  /*ab10*/  FMUL.FTZ R32, R25, R29.reuse ;  /* 0x0000001d19207220 */ /* 0x080fe20000410000 */
[----:B------:R-:W-:Y:S01]  /*ab20*/  HADD2.F32 R9, -RZ, R9.H1_H1 ;  /* 0x30000009ff097230 */ /* 0x000fe20000004100 */
[C---:B------:R-:W-:Y:S01]  /*ab30*/  FMUL.FTZ R34, R24.reuse, R29 ;  /* 0x0000001d18227220 */ /* 0x040fe20000410000 */
[----:B------:R-:W-:Y:S01]  /*ab40*/  HADD2.F32 R23, -RZ, R12.H0_H0 ;  /* 0x2000000cff177230 */ /* 0x000fe20000004100 */
[----:B------:R-:W-:Y:S01]  /*ab50*/  FFMA.FTZ R11, R11, R30, R28 ;  /* 0x0000001e0b0b7223 */ /* 0x000fe2000001001c */
[----:B------:R-:W-:Y:S01]  /*ab60*/  HADD2.F32 R29, -RZ, R14.H0_H0 ;  /* 0x2000000eff1d7230 */ /* 0x000fe20000004100 */
[----:B------:R-:W-:Y:S01]  /*ab70*/  FFMA.FTZ R32, R24, R31, -R32 ;  /* 0x0000001f18207223 */ /* 0x000fe20000010820 */
[----:B------:R-:W-:Y:S01]  /*ab80*/  HADD2.F32 R14, -RZ, R17.H0_H0 ;  /* 0x20000011ff0e7230 */ /* 0x000fe20000004100 */
[----:B------:R-:W-:Y:S01]  /*ab90*/  FMUL.FTZ R12, R10, R23 ;  /* 0x000000170a0c7220 */ /* 0x000fe20000410000 */
[----:B------:R-:W-:Y:S01]  /*aba0*/  F2FP.PACK_AB R11, R11, R22 ;  /* 0x000000160b0b723e */ /* 0x000fe200000000ff */
[----:B------:R-:W-:-:S02]  /*abb0*/  FMUL.FTZ R17, R9, R18 ;  /* 0x0000001209117220 */ /* 0x000fc40000410000 */
[C---:B------:R-:W-:Y:S02]  /*abc0*/  FMUL.FTZ R23, R8.reuse, R23 ;  /* 0x0000001708177220 */ /* 0x040fe40000410000 */
[----:B------:R-:W-:Y:S02]  /*abd0*/  FMUL.FTZ R18, R19, R18 ;  /* 0x0000001213127220 */ /* 0x000fe40000410000 */
        /* <DEDUP_REMOVED lines=9> */
.L_x_393:
[----:B------:R-:W-:Y:S05]  /*ac70*/  BSYNC B0 ;  /* 0x0000000000007941 */ /* 0x000fea0003800000 */
.L_x_392:
[----:B------:R-:W-:-:S04]  /*ac80*/  IADD3 R16, R16, 0x60, RZ ;  /* 0x0000006010107810 */ /* 0x000fc80007ffe0ff */
[----:B------:R-:W-:-:S13]  /*ac90*/  ISETP.GE.AND P0, PT, R16, c[0x0][0x27c], PT ;  /* 0x00009f0010007a0c */ /* 0x000fda0003f06270 */
[----:B------:R-:W-:Y:S05]  /*aca0*/  @P0 BRA `(.L_x_387) ;  /* 0x00004af000000947 */ /* 0x000fea0003800000 */
[----:B-1----:R-:W1:Y:S01]  /*acb0*/  LDS.128 R8, [R122+0x1f080] ;  /* 0x01f080007a087984 */ /* 0x002e620000000c00 */
[--C-:B------:R-:W-:Y:S01]  /*acc0*/  SHF.R.U64 R14, R20, 0x10, R21.reuse ;  /* 0x00000010140e7819 */ /* 0x100fe20000001215 */
[----:B------:R-:W-:Y:S01]  /*acd0*/  HADD2.F32 R22, -RZ, R15.H1_H1 ;  /* 0x3000000fff167230 */ /* 0x000fe20000004100 */
[----:B------:R-:W-:Y:S01]  /*ace0*/  SHF.R.U32.HI R20, RZ, 0x10, R21 ;  /* 0x00000010ff147819 */ /* 0x000fe20000011615 */
[--C-:B------:R-:W-:Y:S01]  /*acf0*/  HADD2.F32 R21, -RZ, R13.reuse.H1_H1 ;  /* 0x3000000dff157230 */ /* 0x100fe20000004100 */
[--C-:B------:R-:W-:Y:S01]  /*ad00*/  SHF.R.U64 R12, R26, 0x10, R27.reuse ;  /* 0x000000101a0c7819 */ /* 0x100fe2000000121b */
[----:B------:R-:W-:Y:S01]  /*ad10*/  HADD2.F32 R13, -RZ, R13.H0_H0 ;  /* 0x2000000dff0d7230 */ /* 0x000fe20000004100 */
[----:B------:R-:W-:Y:S01]  /*ad20*/  SHF.R.U32.HI R26, RZ, 0x10, R27 ;  /* 0x00000010ff1a7819 */ /* 0x000fe2000001161b */
[----:B------:R-:W-:Y:S02]  /*ad30*/  HADD2.F32 R20, -RZ, R20.H0_H0 ;  /* 0x20000014ff147230 */ /* 0x000fe40000004100 */
[----:B------:R-:W-:-:S02]  /*ad40*/  HADD2.F32 R14, -RZ, R14.H0_H0 ;  /* 0x2000000eff0e7230 */ /* 0x000fc40000004100 */
[----:B------:R-:W-:Y:S02]  /*ad50*/  HADD2.F32 R26, -RZ, R26.H0_H0 ;  /* 0x2000001aff1a7230 */ /* 0x000fe40000004100 */
[----:B------:R-:W-:Y:S02]  /*ad60*/  HADD2.F32 R15, -RZ, R15.H0_H0 ;  /* 0x2000000fff0f7230 */ /* 0x000fe40000004100 */
[----:B------:R-:W-:Y:S02]  /*ad70*/  HADD2.F32 R12, -RZ, R12.H0_H0 ;  /* 0x2000000cff0c7230 */ /* 0x000fe40000004100 */
[--C-:B-1----:R-:W-:Y:S02]  /*ad80*/  HADD2.F32 R16, -RZ, R11.reuse.H0_H0 ;  /* 0x2000000bff107230 */ /* 0x102fe40000004100 */
[----:B------:R-:W-:Y:S02]  /*ad90*/  HADD2.F32 R11, -RZ, R11.H1_H1 ;  /* 0x3000000bff0b7230 */ /* 0x000fe40000004100 */
[----:B------:R-:W-:-:S02]  /*ada0*/  HADD2.F32 R17, -RZ, R8.H0_H0 ;  /* 0x20000008ff117230 */ /* 0x000fc40000004100 */
[----:B------:R-:W-:Y:S01]  /*adb0*/  HADD2.F32 R18, -RZ, R8.H1_H1 ;  /* 0x30000008ff127230 */ /* 0x000fe20000004100 */
[CC--:B------:R-:W-:Y:S01]  /*adc0*/  FMUL.FTZ R23, R11.reuse, R20.reuse ;  /* 0x000000140b177220 */ /* 0x0c0fe20000410000 */
[--C-:B------:R-:W-:Y:S01]  /*add0*/  HADD2.F32 R8, -RZ, R10.reuse.H0_H0 ;  /* 0x2000000aff087230 */ /* 0x100fe20000004100 */
[C---:B------:R-:W-:Y:S01]  /*ade0*/  FMUL.FTZ R20, R16.reuse, R20 ;  /* 0x0000001410147220 */ /* 0x040fe20000410000 */
[----:B------:R-:W-:Y:S01]  /*adf0*/  HADD2.F32 R10, -RZ, R10.H1_H1 ;  /* 0x3000000aff0a7230 */ /* 0x000fe20000004100 */
[-C--:B------:R-:W-:Y:S01]  /*ae00*/  FFMA.FTZ R23, R16, R26.reuse, -R23 ;  /* 0x0000001a10177223 */ /* 0x080fe20000010817 */
[--C-:B------:R-:W-:Y:S01]  /*ae10*/  HADD2.F32 R19, -RZ, R9.reuse.H0_H0 ;  /* 0x20000009ff137230 */ /* 0x100fe20000004100 */
[----:B------:R-:W-:Y:S01]  /*ae20*/  FFMA.FTZ R20, R11, R26, R20 ;  /* 0x0000001a0b147223 */ /* 0x000fe20000010014 */
[----:B------:R-:W-:Y:S01]  /*ae30*/  HADD2.F32 R9, -RZ, R9.H1_H1 ;  /* 0x30000009ff097230 */ /* 0x000fe20000004100 */
[----:B------:R-:W-:Y:S02]  /*ae40*/  FMUL.FTZ R11, R10, R13 ;  /* 0x0000000d0a0b7220 */ /* 0x000fe40000410000 */
[----:B------:R-:W-:-:S02]  /*ae50*/  FMUL.FTZ R24, R18, R21 ;  /* 0x0000001512187220 */ /* 0x000fc40000410000 */
[C---:B------:R-:W-:Y:S02]  /*ae60*/  FMUL.FTZ R13, R8.reuse, R13 ;  /* 0x0000000d080d7220 */ /* 0x040fe40000410000 */
[-C--:B------:R-:W-:Y:S02]  /*ae70*/  FMUL.FTZ R16, R9, R14.reuse ;  /* 0x0000000e09107220 */ /* 0x080fe40000410000 */
[----:B------:R-:W-:Y:S02]  /*ae80*/  FMUL.FTZ R21, R17, R21 ;  /* 0x0000001511157220 */ /* 0x000fe40000410000 */
[----:B------:R-:W-:Y:S02]  /*ae90*/  FMUL.FTZ R14, R19, R14 ;  /* 0x0000000e130e7220 */ /* 0x000fe40000410000 */
[----:B------:R-:W-:Y:S01]  /*aea0*/  FFMA.FTZ R8, R8, R15, -R11 ;  /* 0x0000000f08087223 */ /* 0x000fe2000001080b */
[----:B------:R-:W-:Y:S01]  /*aeb0*/  F2FP.PACK_AB R11, R20, R23 ;  /* 0x00000017140b723e */ /* 0x000fe200000000ff */
[----:B------:R-:W-:-:S02]  /*aec0*/  FFMA.FTZ R13, R10, R15, R13 ;  /* 0x0000000f0a0d7223 */ /* 0x000fc4000001000d */
[-C--:B------:R-:W-:Y:S02]  /*aed0*/  FFMA.FTZ R24, R17, R22.reuse, -R24 ;  /* 0x0000001611187223 */ /* 0x080fe40000010818 */
[----:B------:R-:W-:Y:S01]  /*aee0*/  FFMA.FTZ R21, R18, R22, R21 ;  /* 0x0000001612157223 */ /* 0x000fe20000010015 */
[----:B------:R-:W-:Y:S01]  /*aef0*/  F2FP.PACK_AB R10, R13, R8 ;  /* 0x000000080d0a723e */ /* 0x000fe200000000ff */
[-C--:B------:R-:W-:Y:S02]  /*af00*/  FFMA.FTZ R16, R19, R12.reuse, -R16 ;  /* 0x0000000c13107223 */ /* 0x080fe40000010810 */
[----:B------:R-:W-:Y:S01]  /*af10*/  FFMA.FTZ R9, R9, R12, R14 ;  /* 0x0000000c09097223 */ /* 0x000fe2000001000e */
[----:B------:R-:W-:-:S04]  /*af20*/  F2FP.PACK_AB R8, R21, R24 ;  /* 0x000000181508723e */ /* 0x000fc800000000ff */
[----:B------:R-:W-:-:S05]  /*af30*/  F2FP.PACK_AB R9, R9, R16 ;  /* 0x000000100909723e */ /* 0x000fca00000000ff */
[----:B------:R1:W-:Y:S01]  /*af40*/  STS.128 [R122+0x1f080], R8 ;  /* 0x01f080087a007388 */ /* 0x0003e20000000c00 */
[----:B------:R-:W-:Y:S05]  /*af50*/  BRA `(.L_x_387) ;  /* 0x0000484000007947 */ /* 0x000fea0003800000 */
.L_x_354:
[----:B------:R-:W-:Y:S01]  /*af60*/  PLOP3.LUT P0, PT, PT, PT, UP3, 0x80, 0x0 ;  /* 0x000000000000781c */ /* 0x000fe20003f0f038 */
[----:B------:R-:W-:Y:S01]  /*af70*/  IMAD.MOV.U32 R17, RZ, RZ, R15 ;  /* 0x000000ffff117224 */ /* 0x000fe200078e000f */
        /* <DEDUP_REMOVED lines=9> */
[----:B------:R-:W-:-:S02]  /*b010*/  CS2R R100, SRZ ;  /* 0x0000000000647805 */ /* 0x000fc4000001ff00 */
[----:B------:R-:W-:Y:S01]  /*b020*/  @P0 IMAD.HI.U32 R12, R11, c[0x0][0x2c8], RZ ;  /* 0x0000b2000b0c0a27 */ /* 0x000fe200078e00ff */
[----:B------:R-:W-:-:S13]  /*b030*/  PLOP3.LUT P0, PT, PT, PT, UP3, 0x80, 0x0 ;  /* 0x000000000000781c */ /* 0x000fda0003f0f038 */
[----:B------:R-:W-:-:S04]  /*b040*/  @P0 SHF.R.U32.HI R11, RZ, c[0x0][0x2cc], R12 ;  /* 0x0000b300ff0b0a19 */ /* 0x000fc8000001160c */
[----:B------:R-:W-:Y:S01]  /*b050*/  SHF.R.S32.HI R12, RZ, 0x1f, R11 ;  /* 0x0000001fff0c7819 */ /* 0x000fe2000001140b */
[----:B------:R-:W-:-:S04]  /*b060*/  IMAD.WIDE.U32 R16, R11, c[0x0][0x280], R16 ;  /* 0x0000a0000b107a25 */ /* 0x000fc800078e0010 */
[----:B------:R-:W-:Y:S01]  /*b070*/  IMAD R14, R12, c[0x0][0x280], RZ ;  /* 0x0000a0000c0e7a24 */ /* 0x000fe200078e02ff */
[----:B------:R-:W-:Y:S01]  /*b080*/  LEA R15, P0, R16, c[0x0][0x270], 0x1 ;  /* 0x00009c00100f7a11 */ /* 0x000fe200078008ff */
[----:B------:R-:W-:Y:S02]  /*b090*/  IMAD R12, R12, c[0x0][0x290], RZ ;  /* 0x0000a4000c0c7a24 */ /* 0x000fe400078e02ff */
[C---:B------:R-:W-:Y:S02]  /*b0a0*/  IMAD R14, R11.reuse, c[0x0][0x284], R14 ;  /* 0x0000a1000b0e7a24 */ /* 0x040fe400078e020e */
[----:B------:R-:W-:Y:S01]  /*b0b0*/  IMAD R12, R11, c[0x0][0x294], R12 ;  /* 0x0000a5000b0c7a24 */ /* 0x000fe200078e020c */
[----:B------:R1:W2:Y:S02]  /*b0c0*/  SHFL.IDX PT, R18, R15, RZ, 0x181f ;  /* 0x00181fff0f127589 */ /* 0x0002a400000e0000 */
[----:B------:R-:W-:Y:S02]  /*b0d0*/  IADD3 R14, R17, R14, RZ ;  /* 0x0000000e110e7210 */ /* 0x000fe40007ffe0ff */
[----:B------:R-:W-:-:S02]  /*b0e0*/  MOV R17, R13 ;  /* 0x0000000d00117202 */ /* 0x000fc40000000f00 */
[----:B------:R-:W-:Y:S01]  /*b0f0*/  LEA.HI.X R14, R16, c[0x0][0x274], R14, 0x1, P0 ;  /* 0x00009d00100e7a11 */ /* 0x000fe200000f0c0e */
[----:B------:R-:W-:-:S04]  /*b100*/  IMAD.MOV.U32 R16, RZ, RZ, R64 ;  /* 0x000000ffff107224 */ /* 0x000fc800078e0040 */
[----:B------:R-:W-:Y:S01]  /*b110*/  IMAD.WIDE.U32 R16, R11, c[0x0][0x290], R16 ;  /* 0x0000a4000b107a25 */ /* 0x000fe200078e0010 */
[----:B------:R1:W3:Y:S03]  /*b120*/  SHFL.IDX PT, R19, R14, RZ, 0x181f ;  /* 0x00181fff0e137589 */ /* 0x0002e600000e0000 */
[----:B------:R-:W-:Y:S01]  /*b130*/  IMAD.IADD R12, R17, 0x1, R12 ;  /* 0x00000001110c7824 */ /* 0x000fe200078e020c */
[----:B------:R-:W-:-:S04]  /*b140*/  LEA R13, P0, R16, c[0x0][0x288], 0x1 ;  /* 0x0000a200100d7a11 */ /* 0x000fc800078008ff */
[----:B------:R-:W-:Y:S02]  /*b150*/  LEA.HI.X R12, R16, c[0x0][0x28c], R12, 0x1, P0 ;  /* 0x0000a300100c7a11 */ /* 0x000fe400000f0c0c */
[----:B------:R1:W4:Y:S04]  /*b160*/  SHFL.IDX PT, R16, R13, RZ, 0x181f ;  /* 0x00181fff0d107589 */ /* 0x00032800000e0000 */
[----:B------:R1:W1:Y:S01]  /*b170*/  SHFL.IDX PT, R17, R12, RZ, 0x181f ;  /* 0x00181fff0c117589 */ /* 0x00026200000e0000 */
[----:B------:R-:W-:Y:S05]  /*b180*/  @P1 BRA `(.L_x_395) ;  /* 0x0000019000001947 */ /* 0x000fea0003800000 */
[----:B--2---:R-:W-:Y:S01]  /*b190*/  ISETP.GE.AND P0, PT, R80, c[0x0][0x27c], PT ;  /* 0x00009f0050007a0c */ /* 0x004fe20003f06270 */
[----:B------:R-:W-:Y:S01]  /*b1a0*/  CS2R R106, SRZ ;  /* 0x00000000006a7805 */ /* 0x000fe2000001ff00 */
[----:B------:R-:W-:Y:S01]  /*b1b0*/  CS2R R104, SRZ ;  /* 0x0000000000687805 */ /* 0x000fe2000001ff00 */
[----:B------:R-:W-:Y:S01]  /*b1c0*/  CS2R R102, SRZ ;  /* 0x0000000000667805 */ /* 0x000fe2000001ff00 */
[----:B------:R-:W-:-:S09]  /*b1d0*/  CS2R R100, SRZ ;  /* 0x0000000000647805 */ /* 0x000fd2000001ff00 */
[C---:B------:R-:W-:Y:S01]  /*b1e0*/  @!P0 IMAD.SHL.U32 R21, R80.reuse, 0x2, RZ ;  /* 0x0000000250158824 */ /* 0x040fe200078e00ff */
[----:B------:R-:W-:-:S04]  /*b1f0*/  @!P0 SHF.L.U64.HI R11, R80, 0x1, R99 ;  /* 0x00000001500b8819 */ /* 0x000fc80000010263 */
[----:B------:R-:W-:-:S05]  /*b200*/  @!P0 IADD3 R22, P1, R18, R21, RZ ;  /* 0x0000001512168210 */ /* 0x000fca0007f3e0ff */
[----:B---3--:R-:W-:Y:S01]  /*b210*/  @!P0 IMAD.X R23, R19, 0x1, R11, P1 ;  /* 0x0000000113178824 */ /* 0x008fe200008e060b */
[----:B----4-:R-:W-:-:S04]  /*b220*/  @!P0 IADD3 R20, P1, R16, R21, RZ ;  /* 0x0000001510148210 */ /* 0x010fc80007f3e0ff */
[----:B------:R2:W5:Y:S01]  /*b230*/  @!P0 LD.E.128 R104, [R22.64] ;  /* 0x0000001e16688980 */ /* 0x000562000c101d00 */
[----:B-1----:R-:W-:-:S05]  /*b240*/  @!P0 IMAD.X R21, R17, 0x1, R11, P1 ;  /* 0x0000000111158824 */ /* 0x002fca00008e060b */
[----:B------:R2:W5:Y:S01]  /*b250*/  @!P0 LD.E.128 R100, [R20.64] ;  /* 0x0000001e14648980 */ /* 0x000562000c101d00 */
[----:B------:R-:W-:Y:S01]  /*b260*/  ISETP.GE.AND P0, PT, R62, c[0x0][0x27c], PT ;  /* 0x00009f003e007a0c */ /* 0x000fe20003f06270 */
[----:B------:R-:W-:-:S12]  /*b270*/  CS2R R94, SRZ ;  /* 0x00000000005e7805 */ /* 0x000fd8000001ff00 */
[----:B------:R-:W-:-:S04]  /*b280*/  @!P0 SHF.R.S32.HI R11, RZ, 0x1f, R62 ;  /* 0x0000001fff0b8819 */ /* 0x000fc8000001143e */
[----:B------:R-:W-:-:S04]  /*b290*/  @!P0 LEA.HI R11, R11, R62, RZ, 0x3 ;  /* 0x0000003e0b0b8211 */ /* 0x000fc800078f18ff */
[----:B------:R-:W-:Y:S01]  /*b2a0*/  @!P0 LOP3.LUT R11, R11, 0xfffffff8, RZ, 0xc0, !PT ;  /* 0xfffffff80b0b8812 */ /* 0x000fe200078ec0ff */
[----:B------:R-:W-:Y:S01]  /*b2b0*/  CS2R R92, SRZ ;  /* 0x00000000005c7805 */ /* 0x000fe2000001ff00 */
[----:B------:R-:W-:Y:S01]  /*b2c0*/  CS2R R90, SRZ ;  /* 0x00000000005a7805 */ /* 0x000fe2000001ff00 */
[----:B------:R-:W-:Y:S02]  /*b2d0*/  CS2R R88, SRZ ;  /* 0x0000000000587805 */ /* 0x000fe4000001ff00 */
[----:B------:R-:W-:-:S04]  /*b2e0*/  @!P0 IMAD.WIDE R18, R11, 0x2, R18 ;  /* 0x000000020b128825 */ /* 0x000fc800078e0212 */
[----:B------:R-:W-:Y:S01]  /*b2f0*/  @!P0 IMAD.WIDE R16, R11, 0x2, R16 ;  /* 0x000000020b108825 */ /* 0x000fe200078e0210 */
[----:B------:R2:W5:Y:S04]  /*b300*/  @!P0 LD.E.128 R92, [R18.64] ;  /* 0x0000001e125c8980 */ /* 0x000568000c101d00 */
[----:B------:R2:W5:Y:S02]  /*b310*/  @!P0 LD.E.128 R88, [R16.64] ;  /* 0x0000001e10588980 */ /* 0x000564000c101d00 */
.L_x_395:
[----:B--2---:R-:W-:Y:S05]  /*b320*/  BSYNC B0 ;  /* 0x0000000000007941 */ /* 0x004fea0003800000 */
.L_x_394:
[----:B------:R-:W-:Y:S01]  /*b330*/  ISETP.NE.AND P0, PT, R10, RZ, PT ;  /* 0x000000ff0a00720c */ /* 0x000fe20003f05270 */
[----:B-----5:R-:W-:Y:S01]  /*b340*/  IMAD.MOV.U32 R11, RZ, RZ, R94 ;  /* 0x000000ffff0b7224 */ /* 0x020fe200078e005e */
[----:B----4-:R-:W-:Y:S01]  /*b350*/  MOV R16, R93 ;  /* 0x0000005d00107202 */ /* 0x010fe20000000f00 */
[----:B------:R-:W-:Y:S01]  /*b360*/  IMAD.MOV.U32 R10, RZ, RZ, R95 ;  /* 0x000000ffff0a7224 */ /* 0x000fe200078e005f */
[----:B------:R2:W4:Y:S01]  /*b370*/  SHFL.IDX PT, R21, R14, 0x1, 0x181f ;  /* 0x00381f000e157f89 */ /* 0x00052200000e0000 */
[----:B-1----:R-:W-:Y:S01]  /*b380*/  IMAD.MOV.U32 R17, RZ, RZ, R92 ;  /* 0x000000ffff117224 */ /* 0x002fe200078e005c */
        /* <DEDUP_REMOVED lines=8> */
[----:B------:R2:W1:Y:S01]  /*b410*/  SHFL.IDX PT, R20, R15, 0x1, 0x181f ;  /* 0x00381f000f147f89 */ /* 0x00046200000e0000 */
[----:B------:R-:W-:Y:S01]  /*b420*/  CS2R R74, SRZ ;  /* 0x00000000004a7805 */ /* 0x000fe2000001ff00 */
[----:B------:R-:W-:Y:S01]  /*b430*/  PRMT R128, R10, 0x5410, R11 ;  /* 0x000054100a807816 */ /* 0x000fe2000000000b */
[----:B------:R-:W-:Y:S01]  /*b440*/  IMAD.MOV.U32 R11, RZ, RZ, R90 ;  /* 0x000000ffff0b7224 */ /* 0x000fe200078e005a */
[----:B------:R-:W-:Y:S01]  /*b450*/  MOV R10, R91 ;  /* 0x0000005b000a7202 */ /* 0x000fe20000000f00 */
[----:B---3--:R2:W3:Y:S01]  /*b460*/  SHFL.IDX PT, R19, R12, 0x1, 0x181f ;  /* 0x00381f000c137f89 */ /* 0x0084e200000e0000 */
        /* <DEDUP_REMOVED lines=9> */
[----:B------:R-:W-:Y:S01]  /*b500*/  CS2R R50, SRZ ;  /* 0x0000000000327805 */ /* 0x000fe2000001ff00 */
[----:B------:R-:W-:Y:S01]  /*b510*/  PRMT R115, R10, 0x5410, R11 ;  /* 0x000054100a737816 */ /* 0x000fe2000000000b */
[----:B------:R-:W-:Y:S01]  /*b520*/  IMAD.MOV.U32 R11, RZ, RZ, R100 ;  /* 0x000000ffff0b7224 */ /* 0x000fe200078e0064 */
[----:B------:R-:W-:Y:S01]  /*b530*/  MOV R10, R101 ;  /* 0x00000065000a7202 */ /* 0x000fe20000000f00 */
[----:B------:R-:W-:Y:S01]  /*b540*/  CS2R R48, SRZ ;  /* 0x0000000000307805 */ /* 0x000fe2000001ff00 */
[----:B------:R-:W-:Y:S01]  /*b550*/  CS2R R70, SRZ ;  /* 0x0000000000467805 */ /* 0x000fe2000001ff00 */
[----:B------:R-:W-:Y:S01]  /*b560*/  CS2R R68, SRZ ;  /* 0x0000000000447805 */ /* 0x000fe2000001ff00 */
[----:B------:R-:W-:Y:S01]  /*b570*/  PRMT R125, R10, 0x5410, R11 ;  /* 0x000054100a7d7816 */ /* 0x000fe2000000000b */
[----:B------:R-:W-:Y:S05]  /*b580*/  @P0 BRA `(.L_x_397) ;  /* 0x0000019000000947 */ /* 0x000fea0003800000 */
[----:B----4-:R-:W-:Y:S01]  /*b590*/  ISETP.GE.AND P0, PT, R80, c[0x0][0x27c], PT ;  /* 0x00009f0050007a0c */ /* 0x010fe20003f06270 */
[----:B------:R-:W-:Y:S01]  /*b5a0*/  CS2R R74, SRZ ;  /* 0x00000000004a7805 */ /* 0x000fe2000001ff00 */
[----:B------:R-:W-:Y:S01]  /*b5b0*/  CS2R R72, SRZ ;  /* 0x0000000000487805 */ /* 0x000fe2000001ff00 */
[----:B------:R-:W-:Y:S01]  /*b5c0*/  CS2R R70, SRZ ;  /* 0x0000000000467805 */ /* 0x000fe2000001ff00 */
[----:B------:R-:W-:-:S09]  /*b5d0*/  CS2R R68, SRZ ;  /* 0x0000000000447805 */ /* 0x000fd2000001ff00 */
[C---:B------:R-:W-:Y:S01]  /*b5e0*/  @!P0 IMAD.SHL.U32 R11, R80.reuse, 0x2, RZ ;  /* 0x00000002500b8824 */ /* 0x040fe200078e00ff */
[----:B------:R-:W-:-:S04]  /*b5f0*/  @!P0 SHF.L.U64.HI R17, R80, 0x1, R99 ;  /* 0x0000000150118819 */ /* 0x000fc80000010263 */
[----:B-1----:R-:W-:-:S05]  /*b600*/  @!P0 IADD3 R22, P1, R20, R11, RZ ;  /* 0x0000000b14168210 */ /* 0x002fca0007f3e0ff */
[----:B------:R-:W-:Y:S01]  /*b610*/  @!P0 IMAD.X R23, R21, 0x1, R17, P1 ;  /* 0x0000000115178824 */ /* 0x000fe200008e0611 */
[----:B------:R-:W-:-:S04]  /*b620*/  @!P0 IADD3 R16, P1, R18, R11, RZ ;  /* 0x0000000b12108210 */ /* 0x000fc80007f3e0ff */
[----:B------:R1:W5:Y:S01]  /*b630*/  @!P0 LD.E.128 R72, [R22.64] ;  /* 0x0000001e16488980 */ /* 0x000362000c101d00 */
[----:B---3--:R-:W-:-:S05]  /*b640*/  @!P0 IMAD.X R17, R19, 0x1, R17, P1 ;  /* 0x0000000113118824 */ /* 0x008fca00008e0611 */
[----:B------:R1:W5:Y:S01]  /*b650*/  @!P0 LD.E.128 R68, [R16.64] ;  /* 0x0000001e10448980 */ /* 0x000362000c101d00 */
[----:B------:R-:W-:-:S13]  /*b660*/  ISETP.GE.AND P0, PT, R62, c[0x0][0x27c], PT ;  /* 0x00009f003e007a0c */ /* 0x000fda0003f06270 */
[----:B------:R-:W-:-:S04]  /*b670*/  @!P0 SHF.R.S32.HI R11, RZ, 0x1f, R62 ;  /* 0x0000001fff0b8819 */ /* 0x000fc8000001143e */
[----:B------:R-:W-:-:S04]  /*b680*/  @!P0 LEA.HI R10, R11, R62, RZ, 0x3 ;  /* 0x0000003e0b0a8211 */ /* 0x000fc800078f18ff */
[----:B------:R-:W-:Y:S01]  /*b690*/  @!P0 LOP3.LUT R10, R10, 0xfffffff8, RZ, 0xc0, !PT ;  /* 0xfffffff80a0a8812 */ /* 0x000fe200078ec0ff */
[----:B------:R-:W-:Y:S01]  /*b6a0*/  CS2R R58, SRZ ;  /* 0x00000000003a7805 */ /* 0x000fe2000001ff00 */
[----:B------:R-:W-:Y:S01]  /*b6b0*/  CS2R R56, SRZ ;  /* 0x0000000000387805 */ /* 0x000fe2000001ff00 */
[----:B------:R-:W-:Y:S01]  /*b6c0*/  CS2R R50, SRZ ;  /* 0x0000000000327805 */ /* 0x000fe2000001ff00 */
[----:B------:R-:W-:Y:S01]  /*b6d0*/  CS2R R48, SRZ ;  /* 0x0000000000307805 */ /* 0x000fe2000001ff00 */
[----:B------:R-:W-:-:S04]  /*b6e0*/  @!P0 IMAD.WIDE R20, R10, 0x2, R20 ;  /* 0x000000020a148825 */ /* 0x000fc800078e0214 */
[----:B------:R-:W-:Y:S01]  /*b6f0*/  @!P0 IMAD.WIDE R10, R10, 0x2, R18 ;  /* 0x000000020a0a8825 */ /* 0x000fe200078e0212 */
[----:B------:R1:W5:Y:S04]  /*b700*/  @!P0 LD.E.128 R56, [R20.64] ;  /* 0x0000001e14388980 */ /* 0x000368000c101d00 */
[----:B------:R1:W5:Y:S02]  /*b710*/  @!P0 LD.E.128 R48, [R10.64] ;  /* 0x0000001e0a308980 */ /* 0x000364000c101d00 */
.L_x_397:
[----:B----4-:R-:W-:Y:S05]  /*b720*/  BSYNC B0 ;  /* 0x0000000000007941 */ /* 0x010fea0003800000 */
.L_x_396:
[----:B------:R-:W-:Y:S01]  /*b730*/  ISETP.NE.AND P0, PT, R9, RZ, PT ;  /* 0x000000ff0900720c */ /* 0x000fe20003f05270 */
[----:B-1---5:R-:W-:Y:S01]  /*b740*/  IMAD.MOV.U32 R16, RZ, RZ, R58 ;  /* 0x000000ffff107224 */ /* 0x022fe200078e003a */
[----:B------:R-:W-:Y:S01]  /*b750*/  MOV R9, R57 ;  /* 0x0000003900097202 */ /* 0x000fe20000000f00 */
[----:B------:R-:W-:Y:S01]  /*b760*/  IMAD.MOV.U32 R11, RZ, RZ, R59 ;  /* 0x000000ffff0b7224 */ /* 0x000fe200078e003b */
[----:B------:R1:W4:Y:S01]  /*b770*/  SHFL.IDX PT, R21, R14, 0x2, 0x181f ;  /* 0x00581f000e157f89 */ /* 0x00032200000e0000 */
        /* <DEDUP_REMOVED lines=17> */
[----:B---3--:R1:W3:Y:S01]  /*b890*/  SHFL.IDX PT, R19, R12, 0x2, 0x181f ;  /* 0x00581f000c137f89 */ /* 0x0082e200000e0000 */
        /* <DEDUP_REMOVED lines=17> */
[----:B--2-4-:R-:W-:Y:S01]  /*b9b0*/  ISETP.GE.AND P0, PT, R80, c[0x0][0x27c], PT ;  /* 0x00009f0050007a0c */ /* 0x014fe20003f06270 */
[----:B------:R-:W-:Y:S01]  /*b9c0*/  CS2R R42, SRZ ;  /* 0x00000000002a7805 */ /* 0x000fe2000001ff00 */
[----:B------:R-:W-:Y:S01]  /*b9d0*/  CS2R R40, SRZ ;  /* 0x0000000000287805 */ /* 0x000fe2000001ff00 */
[----:B------:R-:W-:Y:S01]  /*b9e0*/  CS2R R34, SRZ ;  /* 0x0000000000227805 */ /* 0x000fe2000001ff00 */
[----:B------:R-:W-:Y:S01]  /*b9f0*/  CS2R R32, SRZ ;  /* 0x0000000000207805 */ /* 0x000fe2000001ff00 */
[----:B------:R-:W-:Y:S01]  /*ba00*/  CS2R R46, SRZ ;  /* 0x00000000002e7805 */ /* 0x000fe2000001ff00 */
[----:B------:R-:W-:Y:S01]  /*ba10*/  CS2R R44, SRZ ;  /* 0x00000000002c7805 */ /* 0x000fe2000001ff00 */
[----:B------:R-:W-:Y:S01]  /*ba20*/  CS2R R38, SRZ ;  /* 0x0000000000267805 */ /* 0x000fe2000001ff00 */
[----:B------:R-:W-:-:S05]  /*ba30*/  CS2R R36, SRZ ;  /* 0x0000000000247805 */ /* 0x000fca000001ff00 */
[C---:B------:R-:W-:Y:S01]  /*ba40*/  @!P0 IMAD.SHL.U32 R9, R80.reuse, 0x2, RZ ;  /* 0x0000000250098824 */ /* 0x040fe200078e00ff */
[----:B------:R-:W-:-:S04]  /*ba50*/  @!P0 SHF.L.U64.HI R10, R80, 0x1, R99 ;  /* 0x00000001500a8819 */ /* 0x000fc80000010263 */
[----:B------:R-:W-:-:S05]  /*ba60*/  @!P0 IADD3 R16, P1, R20, R9, RZ ;  /* 0x0000000914108210 */ /* 0x000fca0007f3e0ff */
[----:B------:R-:W-:Y:S01]  /*ba70*/  @!P0 IMAD.X R17, R21, 0x1, R10, P1 ;  /* 0x0000000115118824 */ /* 0x000fe200008e060a */
[----:B-1----:R-:W-:-:S04]  /*ba80*/  @!P0 IADD3 R22, P1, R18, R9, RZ ;  /* 0x0000000912168210 */ /* 0x002fc80007f3e0ff */
[----:B------:R1:W5:Y:S01]  /*ba90*/  @!P0 LD.E.128 R40, [R16.64] ;  /* 0x0000001e10288980 */ /* 0x000362000c101d00 */
[----:B---3--:R-:W-:Y:S01]  /*baa0*/  @!P0 IMAD.X R23, R19, 0x1, R10, P1 ;  /* 0x0000000113178824 */ /* 0x008fe200008e060a */
[----:B------:R-:W-:-:S04]  /*bab0*/  ISETP.GE.AND P1, PT, R62, c[0x0][0x27c], PT ;  /* 0x00009f003e007a0c */ /* 0x000fc80003f26270 */
[----:B------:R1:W5:Y:S09]  /*bac0*/  @!P0 LD.E.128 R32, [R22.64] ;  /* 0x0000001e16208980 */ /* 0x000372000c101d00 */
[----:B------:R-:W-:-:S04]  /*bad0*/  @!P1 SHF.R.S32.HI R9, RZ, 0x1f, R62 ;  /* 0x0000001fff099819 */ /* 0x000fc8000001143e */
[----:B------:R-:W-:-:S04]  /*bae0*/  @!P1 LEA.HI R9, R9, R62, RZ, 0x3 ;  /* 0x0000003e09099211 */ /* 0x000fc800078f18ff */
[----:B------:R-:W-:-:S05]  /*baf0*/  @!P1 LOP3.LUT R9, R9, 0xfffffff8, RZ, 0xc0, !PT ;  /* 0xfffffff809099812 */ /* 0x000fca00078ec0ff */
[----:B------:R-:W-:-:S04]  /*bb00*/  @!P1 IMAD.WIDE R20, R9, 0x2, R20 ;  /* 0x0000000209149825 */ /* 0x000fc800078e0214 */
[----:B------:R-:W-:Y:S01]  /*bb10*/  @!P1 IMAD.WIDE R18, R9, 0x2, R18 ;  /* 0x0000000209129825 */ /* 0x000fe200078e0212 */
[----:B------:R1:W5:Y:S04]  /*bb20*/  @!P1 LD.E.128 R44, [R20.64] ;  /* 0x0000001e142c9980 */ /* 0x000368000c101d00 */
[----:B------:R1:W5:Y:S02]  /*bb30*/  @!P1 LD.E.128 R36, [R18.64] ;  /* 0x0000001e12249980 */ /* 0x000364000c101d00 */
.L_x_399:
[----:B--2-4-:R-:W-:Y:S05]  /*bb40*/  BSYNC B0 ;  /* 0x0000000000007941 */ /* 0x014fea0003800000 */
.L_x_398:
[----:B------:R-:W-:Y:S01]  /*bb50*/  ISETP.NE.AND P0, PT, R8, RZ, PT ;  /* 0x000000ff0800720c */ /* 0x000fe20003f05270 */
[----:B-----5:R-:W-:Y:S01]  /*bb60*/  IMAD.MOV.U32 R9, RZ, RZ, R46 ;  /* 0x000000ffff097224 */ /* 0x020fe200078e002e */
        /* <DEDUP_REMOVED lines=12> */
[----:B------:R2:W3:Y:S01]  /*bc30*/  SHFL.IDX PT, R64, R15, 0x3, 0x181f ;  /* 0x00781f000f407f89 */ /* 0x0004e200000e0000 */
[----:B------:R-:W-:Y:S01]  /*bc40*/  CS2R R26, SRZ ;  /* 0x00000000001a7805 */ /* 0x000fe2000001ff00 */
[----:B------:R-:W-:Y:S01]  /*bc50*/  PRMT R96, R8, 0x5410, R9 ;  /* 0x0000541008607816 */ /* 0x000fe20000000009 */
[----:B------:R-:W-:Y:S01]  /*bc60*/  IMAD.MOV.U32 R9, RZ, RZ, R38 ;  /* 0x000000ffff097224 */ /* 0x000fe200078e0026 */
[----:B------:R-:W-:Y:S01]  /*bc70*/  MOV R8, R39 ;  /* 0x0000002700087202 */ /* 0x000fe20000000f00 */
[----:B------:R2:W1:Y:S01]  /*bc80*/  SHFL.IDX PT, R67, R12, 0x3, 0x181f ;  /* 0x00781f000c437f89 */ /* 0x00046200000e0000 */
        /* <DEDUP_REMOVED lines=9> */
[----:B-1----:R-:W-:Y:S01]  /*bd20*/  CS2R R22, SRZ ;  /* 0x0000000000167805 */ /* 0x002fe2000001ff00 */
[----:B------:R-:W-:Y:S01]  /*bd30*/  PRMT R81, R8, 0x5410, R9 ;  /* 0x0000541008517816 */ /* 0x000fe20000000009 */
[----:B------:R-:W-:Y:S01]  /*bd40*/  IMAD.MOV.U32 R9, RZ, RZ, R32 ;  /* 0x000000ffff097224 */ /* 0x000fe200078e0020 */
[----:B------:R-:W-:Y:S01]  /*bd50*/  MOV R8, R33 ;  /* 0x0000002100087202 */ /* 0x000fe20000000f00 */
[----:B------:R-:W-:Y:S01]  /*bd60*/  CS2R R20, SRZ ;  /* 0x0000000000147805 */ /* 0x000fe2000001ff00 */
[----:B---3--:R-:W-:Y:S01]  /*bd70*/  CS2R R18, SRZ ;  /* 0x0000000000127805 */ /* 0x008fe2000001ff00 */
[----:B------:R-:W-:Y:S01]  /*bd80*/  CS2R R16, SRZ ;  /* 0x0000000000107805 */ /* 0x000fe2000001ff00 */
[----:B------:R-:W-:Y:S01]  /*bd90*/  PRMT R85, R8, 0x5410, R9 ;  /* 0x0000541008557816 */ /* 0x000fe20000000009 */
[----:B------:R-:W-:Y:S05]  /*bda0*/  @P0 BRA `(.L_x_401) ;  /* 0x0000019000000947 */ /* 0x000fea0003800000 */
[----:B----4-:R-:W-:Y:S01]  /*bdb0*/  ISETP.GE.AND P0, PT, R80, c[0x0][0x27c], PT ;  /* 0x00009f0050007a0c */ /* 0x010fe20003f06270 */
[----:B------:R-:W-:Y:S01]  /*bdc0*/  CS2R R26, SRZ ;  /* 0x00000000001a7805 */ /* 0x000fe2000001ff00 */
[----:B------:R-:W-:Y:S01]  /*bdd0*/  ISETP.GE.AND P1, PT, R62, c[0x0][0x27c], PT ;  /* 0x00009f003e007a0c */ /* 0x000fe20003f26270 */
[----:B------:R-:W-:Y:S01]  /*bde0*/  CS2R R24, SRZ ;  /* 0x0000000000187805 */ /* 0x000fe2000001ff00 */
[----:B------:R-:W-:Y:S01]  /*bdf0*/  CS2R R18, SRZ ;  /* 0x0000000000127805 */ /* 0x000fe2000001ff00 */
[----:B------:R-:W-:Y:S01]  /*be00*/  CS2R R16, SRZ ;  /* 0x0000000000107805 */ /* 0x000fe2000001ff00 */
[----:B------:R-:W-:Y:S01]  /*be10*/  CS2R R30, SRZ ;  /* 0x00000000001e7805 */ /* 0x000fe2000001ff00 */
[----:B------:R-:W-:Y:S01]  /*be20*/  CS2R R28, SRZ ;  /* 0x00000000001c7805 */ /* 0x000fe2000001ff00 */
[----:B------:R-:W-:Y:S01]  /*be30*/  CS2R R22, SRZ ;  /* 0x0000000000167805 */ /* 0x000fe2000001ff00 */
[----:B------:R-:W-:-:S04]  /*be40*/  CS2R R20, SRZ ;  /* 0x0000000000147805 */ /* 0x000fc8000001ff00 */
[C---:B------:R-:W-:Y:S01]  /*be50*/  @!P0 IMAD.SHL.U32 R9, R80.reuse, 0x2, RZ ;  /* 0x0000000250098824 */ /* 0x040fe200078e00ff */
[----:B------:R-:W-:Y:S02]  /*be60*/  @!P0 SHF.L.U64.HI R10, R80, 0x1, R99 ;  /* 0x00000001500a8819 */ /* 0x000fe40000010263 */
[----:B------:R-:W-:Y:S02]  /*be70*/  @!P1 SHF.R.S32.HI R11, RZ, 0x1f, R62 ;  /* 0x0000001fff0b9819 */ /* 0x000fe4000001143e */
[----:B--2---:R-:W-:Y:S02]  /*be80*/  @!P0 IADD3 R12, P2, R64, R9, RZ ;  /* 0x00000009400c8210 */ /* 0x004fe40007f5e0ff */
[----:B------:R-:W-:-:S03]  /*be90*/  @!P1 LEA.HI R8, R11, R62, RZ, 0x3 ;  /* 0x0000003e0b089211 */ /* 0x000fc600078f18ff */
[----:B------:R-:W-:Y:S01]  /*bea0*/  @!P0 IMAD.X R13, R65, 0x1, R10, P2 ;  /* 0x00000001410d8824 */ /* 0x000fe200010e060a */
[----:B------:R-:W-:Y:S02]  /*beb0*/  @!P1 LOP3.LUT R8, R8, 0xfffffff8, RZ, 0xc0, !PT ;  /* 0xfffffff808089812 */ /* 0x000fe400078ec0ff */
[----:B------:R-:W-:Y:S02]  /*bec0*/  @!P0 IADD3 R14, P2, R66, R9, RZ ;  /* 0x00000009420e8210 */ /* 0x000fe40007f5e0ff */
[----:B------:R1:W5:Y:S01]  /*bed0*/  @!P0 LD.E.128 R24, [R12.64] ;  /* 0x0000001e0c188980 */ /* 0x000362000c101d00 */
[----:B------:R-:W-:-:S04]  /*bee0*/  @!P1 IMAD.WIDE R64, R8, 0x2, R64 ;  /* 0x0000000208409825 */ /* 0x000fc800078e0240 */
[----:B------:R-:W-:Y:S01]  /*bef0*/  @!P0 IMAD.X R15, R67, 0x1, R10, P2 ;  /* 0x00000001430f8824 */ /* 0x000fe200010e060a */
[----:B------:R1:W5:Y:S01]  /*bf00*/  @!P1 LD.E.128 R28, [R64.64] ;  /* 0x0000001e401c9980 */ /* 0x000362000c101d00 */
[----:B------:R-:W-:-:S03]  /*bf10*/  @!P1 IMAD.WIDE R8, R8, 0x2, R66 ;  /* 0x0000000208089825 */ /* 0x000fc600078e0242 */
[----:B------:R1:W5:Y:S04]  /*bf20*/  @!P0 LD.E.128 R16, [R14.64] ;  /* 0x0000001e0e108980 */ /* 0x000368000c101d00 */
[----:B------:R1:W5:Y:S02]  /*bf30*/  @!P1 LD.E.128 R20, [R8.64] ;  /* 0x0000001e08149980 */ /* 0x000364000c101d00 */
.L_x_401:
[----:B----4-:R-:W-:Y:S05]  /*bf40*/  BSYNC B0 ;  /* 0x0000000000007941 */ /* 0x010fea0003800000 */
.L_x_400:
        /* <DEDUP_REMOVED lines=21> */
[----:B------:R-:W-:Y:S01]  /*c0a0*/  PRMT R67, R67, 0x5410, R8 ;  /* 0x0000541043437816 */ /* 0x000fe20000000008 */
        /* <DEDUP_REMOVED lines=13> */
[----:B------:R-:W-:Y:S01]  /*c180*/  IMAD.MOV.U32 R124, RZ, RZ, c[0x0][0x27c] ;  /* 0x00009f00ff7c7624 */ /* 0x000fe200078e00ff */
[----:B------:R-:W-:Y:S04]  /*c190*/  BSSY B0, `(.L_x_404) ;  /* 0x0000061000007945 */ /* 0x000fe80003800000 */
[----:B------:R-:W-:-:S07]  /*c1a0*/  SHF.R.U32.HI R124, RZ, 0x3, R124 ;  /* 0x00000003ff7c7819 */ /* 0x000fce000001167c */
[----:B------:R-:W-:Y:S05]  /*c1b0*/  @P0 BRA `(.L_x_405) ;  /* 0x000005e000000947 */ /* 0x000fea0003800000 */
[----:B------:R-:W-:Y:S01]  /*c1c0*/  IADD3 R10, R61, R124, RZ ;  /* 0x0000007c3d0a7210 */ /* 0x000fe20007ffe0ff */
[----:B--2---:R-:W1:Y:S01]  /*c1d0*/  LDS.128 R12, [R122+0x10080] ;  /* 0x010080007a0c7984 */ /* 0x004e620000000c00 */
[----:B------:R-:W-:Y:S01]  /*c1e0*/  SHF.R.U32.HI R129, RZ, 0x10, R101 ;  /* 0x00000010ff817819 */ /* 0x000fe20000011665 */
[--C-:B------:R-:W-:Y:S01]  /*c1f0*/  HADD2.F32 R134, -RZ, R125.reuse.H0_H0 ;  /* 0x2000007dff867230 */ /* 0x100fe20000004100 */
[----:B------:R-:W-:Y:S01]  /*c200*/  SHF.R.S32.HI R9, RZ, 0x1f, R10 ;  /* 0x0000001fff097819 */ /* 0x000fe2000001140a */
[----:B------:R-:W-:Y:S01]  /*c210*/  HADD2.F32 R125, -RZ, R125.H1_H1 ;  /* 0x3000007dff7d7230 */ /* 0x000fe20000004100 */
[----:B------:R-:W-:Y:S01]  /*c220*/  SHF.L.U32 R8, R10, 0x3, RZ ;  /* 0x000000030a087819 */ /* 0x000fe200000006ff */
[----:B------:R-:W-:Y:S01]  /*c230*/  HADD2.F32 R142, -RZ, R129.H0_H0 ;  /* 0x20000081ff8e7230 */ /* 0x000fe20000004100 */
[----:B------:R-:W-:Y:S01]  /*c240*/  LEA.HI R9, R9, R10, RZ, 0x3 ;  /* 0x0000000a09097211 */ /* 0x000fe200078f18ff */
[--C-:B------:R-:W-:Y:S01]  /*c250*/  HADD2.F32 R140, -RZ, R127.reuse.H0_H0 ;  /* 0x2000007fff8c7230 */ /* 0x100fe20000004100 */
[----:B------:R-:W-:Y:S01]  /*c260*/  LOP3.LUT R11, R121, 0x38, R8, 0xf8, !PT ;  /* 0x00000038790b7812 */ /* 0x000fe200078ef808 */
[----:B------:R-:W-:Y:S01]  /*c270*/  HADD2.F32 R127, -RZ, R127.H1_H1 ;  /* 0x3000007fff7f7230 */ /* 0x000fe20000004100 */
[----:B------:R-:W-:Y:S01]  /*c280*/  SHF.L.U32 R9, R9, 0xa, RZ ;  /* 0x0000000a09097819 */ /* 0x000fe200000006ff */
[----:B------:R-:W-:Y:S01]  /*c290*/  HADD2.F32 R129, -RZ, R126.H0_H0 ;  /* 0x2000007eff817230 */ /* 0x000fe20000004100 */
[----:B------:R-:W-:-:S02]  /*c2a0*/  LOP3.LUT R8, R11, R120, RZ, 0x3c, !PT ;  /* 0x000000780b087212 */ /* 0x000fc400078e3cff */
[----:B------:R-:W-:Y:S02]  /*c2b0*/  LOP3.LUT R9, R9, 0x7fffe000, RZ, 0xc0, !PT ;  /* 0x7fffe00009097812 */ /* 0x000fe400078ec0ff */
[----:B------:R-:W-:Y:S02]  /*c2c0*/  SHF.R.U64 R100, R100, 0x10, R101 ;  /* 0x0000001064647819 */ /* 0x000fe40000001265 */
[----:B------:R-:W-:Y:S02]  /*c2d0*/  IADD3 R8, R8, R9, R119 ;  /* 0x0000000908087210 */ /* 0x000fe40007ffe077 */
[----:B------:R-:W-:Y:S01]  /*c2e0*/  SHF.R.U64 R101, R106, 0x10, R107 ;  /* 0x000000106a657819 */ /* 0x000fe2000000126b */
[----:B------:R-:W-:Y:S01]  /*c2f0*/  HADD2.F32 R100, -RZ, R100.H0_H0 ;  /* 0x20000064ff647230 */ /* 0x000fe20000004100 */
[----:B------:R-:W-:Y:S02]  /*c300*/  SHF.L.U32 R123, R8, 0x1, RZ ;  /* 0x00000001087b7819 */ /* 0x000fe400000006ff */
[----:B------:R-:W-:-:S02]  /*c310*/  SHF.R.U64 R104, R104, 0x10, R105 ;  /* 0x0000001068687819 */ /* 0x000fc40000001269 */
[----:B------:R-:W-:Y:S01]  /*c320*/  SHF.R.U32.HI R106, RZ, 0x10, R107 ;  /* 0x00000010ff6a7819 */ /* 0x000fe2000001166b */
[----:B------:R-:W2:Y:S01]  /*c330*/  LDS.128 R8, [R123+0x10080] ;  /* 0x010080007b087984 */ /* 0x000ea20000000c00 */
[----:B------:R-:W-:Y:S01]  /*c340*/  SHF.R.U32.HI R105, RZ, 0x10, R105 ;  /* 0x00000010ff697819 */ /* 0x000fe20000011669 */
[----:B------:R-:W-:Y:S01]  /*c350*/  HADD2.F32 R104, -RZ, R104.H0_H0 ;  /* 0x20000068ff687230 */ /* 0x000fe20000004100 */
[--C-:B------:R-:W-:Y:S01]  /*c360*/  SHF.R.U64 R102, R102, 0x10, R103.reuse ;  /* 0x0000001066667819 */ /* 0x100fe20000001267 */
[----:B------:R-:W-:Y:S01]  /*c370*/  HADD2.F32 R106, -RZ, R106.H0_H0 ;  /* 0x2000006aff6a7230 */ /* 0x000fe20000004100 */
[----:B------:R-:W-:Y:S01]  /*c380*/  SHF.R.U32.HI R103, RZ, 0x10, R103 ;  /* 0x00000010ff677819 */ /* 0x000fe20000011667 */
[----:B------:R-:W-:Y:S02]  /*c390*/  HADD2.F32 R146, -RZ, R105.H0_H0 ;  /* 0x20000069ff927230 */ /* 0x000fe40000004100 */
[----:B------:R-:W-:Y:S02]  /*c3a0*/  HADD2.F32 R105, -RZ, R126.H1_H1 ;  /* 0x3000007eff697230 */ /* 0x000fe40000004100 */
[----:B------:R-:W-:-:S02]  /*c3b0*/  HADD2.F32 R102, -RZ, R102.H0_H0 ;  /* 0x20000066ff667230 */ /* 0x000fc40000004100 */
[--C-:B-1----:R-:W-:Y:S02]  /*c3c0*/  HADD2.F32 R107, -RZ, R13.reuse.H0_H0 ;  /* 0x2000000dff6b7230 */ /* 0x102fe40000004100 */
[--C-:B------:R-:W-:Y:S02]  /*c3d0*/  HADD2.F32 R130, -RZ, R12.reuse.H0_H0 ;  /* 0x2000000cff827230 */ /* 0x100fe40000004100 */
[----:B------:R-:W-:Y:S01]  /*c3e0*/  HADD2.F32 R13, -RZ, R13.H1_H1 ;  /* 0x3000000dff0d7230 */ /* 0x000fe20000004100 */
[----:B------:R-:W-:Y:S01]  /*c3f0*/  FMUL.FTZ R138, R107, R134 ;  /* 0x000000866b8a7220 */ /* 0x000fe20000410000 */
[----:B------:R-:W-:Y:S01]  /*c400*/  HADD2.F32 R131, -RZ, R12.H1_H1 ;  /* 0x3000000cff837230 */ /* 0x000fe20000004100 */
[----:B------:R-:W-:Y:S01]  /*c410*/  FMUL.FTZ R148, R130, R125 ;  /* 0x0000007d82947220 */ /* 0x000fe20000410000 */
[--C-:B------:R-:W-:Y:S01]  /*c420*/  HADD2.F32 R12, -RZ, R14.reuse.H0_H0 ;  /* 0x2000000eff0c7230 */ /* 0x100fe20000004100 */
[----:B------:R-:W-:Y:S01]  /*c430*/  FMUL.FTZ R144, R13, R142 ;  /* 0x0000008e0d907220 */ /* 0x000fe20000410000 */
[----:B------:R-:W-:Y:S01]  /*c440*/  HADD2.F32 R132, -RZ, R14.H1_H1 ;  /* 0x3000000eff847230 */ /* 0x000fe20000004100 */
[----:B------:R-:W-:Y:S01]  /*c450*/  FMUL.FTZ R139, R131, R100 ;  /* 0x00000064838b7220 */ /* 0x000fe20000410000 */
[----:B------:R-:W-:-:S02]  /*c460*/  HADD2.F32 R14, -RZ, R15.H0_H0 ;  /* 0x2000000fff0e7230 */ /* 0x000fc40000004100 */
[----:B------:R-:W-:-:S03]  /*c470*/  HADD2.F32 R15, -RZ, R15.H1_H1 ;  /* 0x3000000fff0f7230 */ /* 0x000fc60000004100 */
[----:B------:R-:W-:Y:S01]  /*c480*/  FMUL.FTZ R126, R14, R129 ;  /* 0x000000810e7e7220 */ /* 0x000fe20000410000 */
[--C-:B--2---:R-:W-:Y:S02]  /*c490*/  HADD2.F32 R133, -RZ, R9.reuse.H0_H0 ;  /* 0x20000009ff857230 */ /* 0x104fe40000004100 */
[----:B------:R-:W-:Y:S02]  /*c4a0*/  HADD2.F32 R9, -RZ, R9.H1_H1 ;  /* 0x30000009ff097230 */ /* 0x000fe40000004100 */
[--C-:B------:R-:W-:Y:S01]  /*c4b0*/  HADD2.F32 R135, -RZ, R8.reuse.H0_H0 ;  /* 0x20000008ff877230 */ /* 0x100fe20000004100 */
[C---:B------:R-:W-:Y:S01]  /*c4c0*/  FMUL.FTZ R134, R133.reuse, R134 ;  /* 0x0000008685867220 */ /* 0x040fe20000410000 */
[----:B------:R-:W-:Y:S01]  /*c4d0*/  HADD2.F32 R136, -RZ, R8.H1_H1 ;  /* 0x30000008ff887230 */ /* 0x000fe20000004100 */
[----:B------:R-:W-:Y:S01]  /*c4e0*/  FFMA.FTZ R138, R133, R140, R138 ;  /* 0x0000008c858a7223 */ /* 0x000fe2000001008a */
[----:B------:R-:W-:Y:S01]  /*c4f0*/  HADD2.F32 R8, -RZ, R10.H0_H0 ;  /* 0x2000000aff087230 */ /* 0x000fe20000004100 */
[----:B------:R-:W-:Y:S01]  /*c500*/  FMUL.FTZ R142, R9, R142 ;  /* 0x0000008e098e7220 */ /* 0x000fe20000410000 */
[----:B------:R-:W-:Y:S01]  /*c510*/  HADD2.F32 R133, -RZ, R128.H1_H1 ;  /* 0x30000080ff857230 */ /* 0x000fe20000004100 */
[C---:B------:R-:W-:Y:S01]  /*c520*/  FMUL.FTZ R125, R135.reuse, R125 ;  /* 0x0000007d877d7220 */ /* 0x040fe20000410000 */
[----:B------:R-:W-:Y:S01]  /*c530*/  HADD2.F32 R137, -RZ, R10.H1_H1 ;  /* 0x3000000aff897230 */ /* 0x000fe20000004100 */
[----:B------:R-:W-:Y:S01]  /*c540*/  FFMA.FTZ R148, R135, R127, R148 ;  /* 0x0000007f87947223 */ /* 0x000fe20000010094 */
[----:B------:R-:W-:Y:S01]  /*c550*/  HADD2.F32 R135, -RZ, R128.H0_H0 ;  /* 0x20000080ff877230 */ /* 0x000fe20000004100 */
[----:B------:R-:W-:Y:S01]  /*c560*/  FFMA.FTZ R9, R9, R146, R144 ;  /* 0x0000009209097223 */ /* 0x000fe20000010090 */
[----:B------:R-:W-:Y:S01]  /*c570*/  HADD2.F32 R144, -RZ, R103.H0_H0 ;  /* 0x20000067ff907230 */ /* 0x000fe20000004100 */
[-C--:B------:R-:W-:Y:S01]  /*c580*/  FMUL.FTZ R128, R12, R105.reuse ;  /* 0x000000690c807220 */ /* 0x080fe20000410000 */
[--C-:B------:R-:W-:Y:S01]  /*c590*/  HADD2.F32 R10, -RZ, R11.reuse.H0_H0 ;  /* 0x2000000bff0a7230 */ /* 0x100fe20000004100 */
[C---:B------:R-:W-:Y:S01]  /*c5a0*/  FMUL.FTZ R105, R8.reuse, R105 ;  /* 0x0000006908697220 */ /* 0x040fe20000410000 */
[----:B------:R-:W-:Y:S01]  /*c5b0*/  HADD2.F32 R11, -RZ, R11.H1_H1 ;  /* 0x3000000bff0b7230 */ /* 0x000fe20000004100 */
[----:B------:R-:W-:Y:S01]  /*c5c0*/  FFMA.FTZ R103, R8, R133, R128 ;  /* 0x0000008508677223 */ /* 0x000fe20000010080 */
[----:B------:R-:W-:Y:S01]  /*c5d0*/  F2FP.PACK_AB R9, R9, R138 ;  /* 0x0000008a0909723e */ /* 0x000fe200000000ff */
[----:B------:R-:W-:-:S02]  /*c5e0*/  FMUL.FTZ R8, R15, R144 ;  /* 0x000000900f087220 */ /* 0x000fc40000410000 */
[C---:B------:R-:W-:Y:S02]  /*c5f0*/  FMUL.FTZ R144, R11.reuse, R144 ;  /* 0x000000900b907220 */ /* 0x040fe40000410000 */
[----:B------:R-:W-:Y:S01]  /*c600*/  FFMA.FTZ R11, R11, R106, R8 ;  /* 0x0000006a0b0b7223 */ /* 0x000fe20000010008 */
[----:B------:R-:W-:Y:S01]  /*c610*/  HADD2.F32 R8, -RZ, R101.H0_H0 ;  /* 0x20000065ff087230 */ /* 0x000fe20000004100 */
[----:B------:R-:W-:Y:S02]  /*c620*/  FMUL.FTZ R129, R10, R129 ;  /* 0x000000810a817220 */ /* 0x000fe40000410000 */
[----:B------:R-:W-:Y:S02]  /*c630*/  FFMA.FTZ R101, R136, R104, R139 ;  /* 0x0000006888657223 */ /* 0x000fe4000001008b */
[----:B------:R-:W-:Y:S02]  /*c640*/  FFMA.FTZ R126, R10, R135, R126 ;  /* 0x000000870a7e7223 */ /* 0x000fe4000001007e */
[----:B------:R-:W-:-:S02]  /*c650*/  FMUL.FTZ R100, R136, R100 ;  /* 0x0000006488647220 */ /* 0x000fc40000410000 */
[----:B------:R-:W-:Y:S01]  /*c660*/  FMUL.FTZ R139, R137, R102 ;  /* 0x00000066898b7220 */ /* 0x000fe20000410000 */
[----:B------:R-:W-:Y:S01]  /*c670*/  F2FP.PACK_AB R11, R11, R126 ;  /* 0x0000007e0b0b723e */ /* 0x000fe200000000ff */
[----:B------:R-:W-:Y:S02]  /*c680*/  FMUL.FTZ R10, R132, R102 ;  /* 0x00000066840a7220 */ /* 0x000fe40000410000 */
[----:B------:R-:W-:Y:S02]  /*c690*/  FFMA.FTZ R105, R12, R133, -R105 ;  /* 0x000000850c697223 */ /* 0x000fe40000010869 */
[----:B------:R-:W-:Y:S02]  /*c6a0*/  FFMA.FTZ R129, R14, R135, -R129 ;  /* 0x000000870e817223 */ /* 0x000fe40000010881 */
[----:B------:R-:W-:Y:S02]  /*c6b0*/  FFMA.FTZ R134, R107, R140, -R134 ;  /* 0x0000008c6b867223 */ /* 0x000fe40000010886 */
[----:B------:R-:W-:-:S02]  /*c6c0*/  FFMA.FTZ R13, R13, R146, -R142 ;  /* 0x000000920d0d7223 */ /* 0x000fc4000001088e */
[----:B------:R-:W-:Y:S02]  /*c6d0*/  FFMA.FTZ R125, R130, R127, -R125 ;  /* 0x0000007f827d7223 */ /* 0x000fe4000001087d */
[----:B------:R-:W-:Y:S01]  /*c6e0*/  FFMA.FTZ R144, R15, R106, -R144 ;  /* 0x0000006a0f907223 */ /* 0x000fe20000010890 */
[----:B------:R-:W-:Y:S01]  /*c6f0*/  F2FP.PACK_AB R13, R13, R134 ;  /* 0x000000860d0d723e */ /* 0x000fe200000000ff */
[----:B------:R-:W-:Y:S02]  /*c700*/  FFMA.FTZ R12, R131, R104, -R100 ;  /* 0x00000068830c7223 */ /* 0x000fe40000010864 */
[-C--:B------:R-:W-:Y:S01]  /*c710*/  FFMA.FTZ R14, R132, R8.reuse, -R139 ;  /* 0x00000008840e7223 */ /* 0x080fe2000001088b */
[----:B------:R-:W-:Y:S01]  /*c720*/  F2FP.PACK_AB R15, R144, R129 ;  /* 0x00000081900f723e */ /* 0x000fe200000000ff */
[----:B------:R-:W-:Y:S01]  /*c730*/  FFMA.FTZ R10, R137, R8, R10 ;  /* 0x00000008890a7223 */ /* 0x000fe2000001000a */
[----:B------:R-:W-:Y:S02]  /*c740*/  F2FP.PACK_AB R12, R12, R125 ;  /* 0x0000007d0c0c723e */ /* 0x000fe400000000ff */
[----:B------:R-:W-:-:S02]  /*c750*/  F2FP.PACK_AB R14, R14, R105 ;  /* 0x000000690e0e723e */ /* 0x000fc400000000ff */
[----:B------:R-:W-:Y:S02]  /*c760*/  F2FP.PACK_AB R8, R101, R148 ;  /* 0x000000946508723e */ /* 0x000fe400000000ff */
[----:B------:R-:W-:Y:S01]  /*c770*/  F2FP.PACK_AB R10, R10, R103 ;  /* 0x000000670a0a723e */ /* 0x000fe200000000ff */
[----:B------:R1:W-:Y:S04]  /*c780*/  STS.128 [R122+0x10080], R12 ;  /* 0x0100800c7a007388 */ /* 0x0003e80000000c00 */
[----:B------:R1:W-:Y:S02]  /*c790*/  STS.128 [R123+0x10080], R8 ;  /* 0x010080087b007388 */ /* 0x0003e40000000c00 */
.L_x_405:
[----:B------:R-:W-:Y:S05]  /*c7a0*/  BSYNC B0 ;  /* 0x0000000000007941 */ /* 0x000fea0003800000 */
.L_x_404:
[----:B------:R-:W-:-:S13]  /*c7b0*/  ISETP.GE.AND P0, PT, R62, c[0x0][0x27c], PT ;  /* 0x00009f003e007a0c */ /* 0x000fda0003f06270 */
[----:B------:R-:W-:Y:S05]  /*c7c0*/  @P0 BRA `(.L_x_403) ;  /* 0x0000067000000947 */ /* 0x000fea0003800000 */
[----:B-1----:R-:W-:Y:S01]  /*c7d0*/  SHF.R.S32.HI R11, RZ, 0x1f, R62 ;  /* 0x0000001fff0b7819 */ /* 0x002fe2000001143e */
[----:B------:R-:W-:Y:S01]  /*c7e0*/  HADD2.F32 R126, -RZ, R116.H0_H0 ;  /* 0x20000074ff7e7230 */ /* 0x000fe20000004100 */
[----:B------:R-:W-:Y:S01]  /*c7f0*/  SHF.R.U32.HI R102, RZ, 0x10, R89 ;  /* 0x00000010ff667819 */ /* 0x000fe20000011659 */
[--C-:B------:R-:W-:Y:S01]  /*c800*/  HADD2.F32 R106, -RZ, R115.reuse.H0_H0 ;  /* 0x20000073ff6a7230 */ /* 0x100fe20000004100 */
[CC--:B--2---:R-:W-:Y:S01]  /*c810*/  LEA.HI R13, R11.reuse, R62.reuse, RZ, 0x3 ;  /* 0x0000003e0b0d7211 */ /* 0x0c4fe200078f18ff */
[----:B------:R-:W-:Y:S01]  /*c820*/  HADD2.F32 R134, -RZ, R118.H0_H0 ;  /* 0x20000076ff867230 */ /* 0x000fe20000004100 */
[----:B------:R-:W-:Y:S01]  /*c830*/  LEA.HI R11, R11, R62, RZ, 0x6 ;  /* 0x0000003e0b0b7211 */ /* 0x000fe200078f30ff */
[----:B------:R-:W-:Y:S01]  /*c840*/  HADD2.F32 R102, -RZ, R102.H0_H0 ;  /* 0x20000066ff667230 */ /* 0x000fe20000004100 */
[----:B------:R-:W-:Y:S01]  /*c850*/  LEA.HI.SX32 R9, R13, R124, 0x1d ;  /* 0x0000007c0d097211 */ /* 0x000fe200078feaff */
[----:B------:R-:W-:Y:S01]  /*c860*/  HADD2.F32 R115, -RZ, R115.H1_H1 ;  /* 0x30000073ff737230 */ /* 0x000fe20000004100 */
[----:B------:R-:W-:Y:S01]  /*c870*/  SHF.L.U32 R11, R11, 0x7, RZ ;  /* 0x000000070b0b7819 */ /* 0x000fe200000006ff */
[--C-:B------:R-:W-:Y:S01]  /*c880*/  HADD2.F32 R124, -RZ, R117.reuse.H0_H0 ;  /* 0x20000075ff7c7230 */ /* 0x100fe20000004100 */
[----:B------:R-:W-:Y:S01]  /*c890*/  SHF.R.S32.HI R8, RZ, 0x1f, R9 ;  /* 0x0000001fff087819 */ /* 0x000fe20000011409 */
[----:B------:R-:W-:Y:S01]  /*c8a0*/  HADD2.F32 R117, -RZ, R117.H1_H1 ;  /* 0x30000075ff757230 */ /* 0x000fe20000004100 */
[----:B------:R-:W-:-:S02]  /*c8b0*/  SHF.L.U32 R10, R9, 0x3, RZ ;  /* 0x00000003090a7819 */ /* 0x000fc400000006ff */
[----:B------:R-:W-:Y:S02]  /*c8c0*/  LEA.HI R8, R8, R9, RZ, 0x3 ;  /* 0x0000000908087211 */ /* 0x000fe400078f18ff */
[C---:B------:R-:W-:Y:S02]  /*c8d0*/  LOP3.LUT R13, R121.reuse, 0x38, R13, 0xf8, !PT ;  /* 0x00000038790d7812 */ /* 0x040fe400078ef80d */
[----:B------:R-:W-:Y:S02]  /*c8e0*/  LOP3.LUT R121, R121, 0x38, R10, 0xf8, !PT ;  /* 0x0000003879797812 */ /* 0x000fe400078ef80a */
[----:B------:R-:W-:Y:S02]  /*c8f0*/  SHF.L.U32 R8, R8, 0xa, RZ ;  /* 0x0000000a08087819 */ /* 0x000fe400000006ff */
[----:B------:R-:W-:Y:S02]  /*c900*/  LOP3.LUT R11, R11, 0x7fffe000, RZ, 0xc0, !PT ;  /* 0x7fffe0000b0b7812 */ /* 0x000fe400078ec0ff */
[----:B------:R-:W-:-:S02]  /*c910*/  LOP3.LUT R12, R13, R120, RZ, 0x3c, !PT ;  /* 0x000000780d0c7212 */ /* 0x000fc400078e3cff */
[----:B------:R-:W-:Y:S02]  /*c920*/  LOP3.LUT R120, R121, R120, RZ, 0x3c, !PT ;  /* 0x0000007879787212 */ /* 0x000fe400078e3cff */
[----:B------:R-:W-:Y:S02]  /*c930*/  LOP3.LUT R8, R8, 0x7fffe000, RZ, 0xc0, !PT ;  /* 0x7fffe00008087812 */ /* 0x000fe400078ec0ff */
[--C-:B------:R-:W-:Y:S02]  /*c940*/  IADD3 R11, R12, R11, R119.reuse ;  /* 0x0000000b0c0b7210 */ /* 0x100fe40007ffe077 */
[----:B------:R-:W-:Y:S02]  /*c950*/  IADD3 R8, R120, R8, R119 ;  /* 0x0000000878087210 */ /* 0x000fe40007ffe077 */
[----:B------:R-:W-:Y:S02]  /*c960*/  SHF.L.U32 R100, R11, 0x1, RZ ;  /* 0x000000010b647819 */ /* 0x000fe400000006ff */
[----:B------:R-:W-:-:S02]  /*c970*/  SHF.L.U32 R101, R8, 0x1, RZ ;  /* 0x0000000108657819 */ /* 0x000fc400000006ff */
[--C-:B------:R-:W-:Y:S01]  /*c980*/  SHF.R.U64 R92, R92, 0x10, R93.reuse ;  /* 0x000000105c5c7819 */ /* 0x100fe2000000125d */
[----:B------:R-:W1:Y:S01]  /*c990*/  LDS.128 R12, [R100+0x10080] ;  /* 0x01008000640c7984 */ /* 0x000e620000000c00 */
[----:B------:R-:W-:Y:S02]  /*c9a0*/  SHF.R.U32.HI R93, RZ, 0x10, R93 ;  /* 0x00000010ff5d7819 */ /* 0x000fe4000001165d */
[----:B------:R-:W-:Y:S01]  /*c9b0*/  SHF.R.U64 R88, R88, 0x10, R89 ;  /* 0x0000001058587819 */ /* 0x000fe20000001259 */
[----:B------:R-:W2:Y:S01]  /*c9c0*/  LDS.128 R8, [R101+0x10080] ;  /* 0x0100800065087984 */ /* 0x000ea20000000c00 */
[--C-:B------:R-:W-:Y:S01]  /*c9d0*/  SHF.R.U64 R89, R94, 0x10, R95.reuse ;  /* 0x000000105e597819 */ /* 0x100fe2000000125f */
[----:B------:R-:W-:Y:S01]  /*c9e0*/  HADD2.F32 R130, -RZ, R93.H0_H0 ;  /* 0x2000005dff827230 */ /* 0x000fe20000004100 */
[----:B------:R-:W-:Y:S01]  /*c9f0*/  SHF.R.U32.HI R94, RZ, 0x10, R95 ;  /* 0x00000010ff5e7819 */ /* 0x000fe2000001165f */
[----:B------:R-:W-:Y:S01]  /*ca00*/  HADD2.F32 R92, -RZ, R92.H0_H0 ;  /* 0x2000005cff5c7230 */ /* 0x000fe20000004100 */
[----:B------:R-:W-:-:S02]  /*ca10*/  SHF.R.U64 R90, R90, 0x10, R91 ;  /* 0x000000105a5a7819 */ /* 0x000fc4000000125b */
[----:B------:R-:W-:Y:S01]  /*ca20*/  SHF.R.U32.HI R91, RZ, 0x10, R91 ;  /* 0x00000010ff5b7819 */ /* 0x000fe2000001165b */
[----:B------:R-:W-:Y:S02]  /*ca30*/  HADD2.F32 R136, -RZ, R94.H0_H0 ;  /* 0x2000005eff887230 */ /* 0x000fe40000004100 */
[--C-:B-1----:R-:W-:Y:S02]  /*ca40*/  HADD2.F32 R103, -RZ, R13.reuse.H1_H1 ;  /* 0x3000000dff677230 */ /* 0x102fe40000004100 */
[----:B------:R-:W-:Y:S02]  /*ca50*/  HADD2.F32 R95, -RZ, R13.H0_H0 ;  /* 0x2000000dff5f7230 */ /* 0x000fe40000004100 */
[----:B------:R-:W-:Y:S01]  /*ca60*/  HADD2.F32 R13, -RZ, R15.H0_H0 ;  /* 0x2000000fff0d7230 */ /* 0x000fe20000004100 */
[----:B------:R-:W-:Y:S01]  /*ca70*/  FMUL.FTZ R128, R103, R102 ;  /* 0x0000006667807220 */ /* 0x000fe20000410000 */
[--C-:B--2---:R-:W-:Y:S01]  /*ca80*/  HADD2.F32 R119, -RZ, R9.reuse.H1_H1 ;  /* 0x30000009ff777230 */ /* 0x104fe20000004100 */
[----:B------:R-:W-:Y:S01]  /*ca90*/  FMUL.FTZ R122, R95, R106 ;  /* 0x0000006a5f7a7220 */ /* 0x000fe20000410000 */
[----:B------:R-:W-:Y:S01]  /*caa0*/  HADD2.F32 R107, -RZ, R9.H0_H0 ;  /* 0x20000009ff6b7230 */ /* 0x000fe20000004100 */
[----:B------:R-:W-:Y:S01]  /*cab0*/  FMUL.FTZ R132, R13, R126 ;  /* 0x0000007e0d847220 */ /* 0x000fe20000410000 */
[----:B------:R-:W-:Y:S01]  /*cac0*/  HADD2.F32 R9, -RZ, R11.H0_H0 ;  /* 0x2000000bff097230 */ /* 0x000fe20000004100 */
[C---:B------:R-:W-:Y:S01]  /*cad0*/  FMUL.FTZ R102, R119.reuse, R102 ;  /* 0x0000006677667220 */ /* 0x040fe20000410000 */
[----:B------:R-:W-:Y:S01]  /*cae0*/  HADD2.F32 R104, -RZ, R12.H0_H0 ;  /* 0x2000000cff687230 */ /* 0x000fe20000004100 */
[----:B------:R-:W-:Y:S01]  /*caf0*/  FFMA.FTZ R119, R119, R130, R128 ;  /* 0x0000008277777223 */ /* 0x000fe20000010080 */
[----:B------:R-:W-:Y:S01]  /*cb00*/  HADD2.F32 R15, -RZ, R15.H1_H1 ;  /* 0x3000000fff0f7230 */ /* 0x000fe20000004100 */
[C---:B------:R-:W-:Y:S01]  /*cb10*/  FMUL.FTZ R126, R9.reuse, R126 ;  /* 0x0000007e097e7220 */ /* 0x040fe20000410000 */
[----:B------:R-:W-:Y:S01]  /*cb20*/  HADD2.F32 R128, -RZ, R91.H0_H0 ;  /* 0x2000005bff807230 */ /* 0x000fe20000004100 */
[----:B------:R-:W-:Y:S01]  /*cb30*/  FFMA.FTZ R132, R9, R134, R132 ;  /* 0x0000008609847223 */ /* 0x000fe20000010084 */
[----:B------:R-:W-:Y:S01]  /*cb40*/  HADD2.F32 R120, -RZ, R8.H0_H0 ;  /* 0x20000008ff787230 */ /* 0x000fe20000004100 */
[-C--:B------:R-:W-:Y:S01]  /*cb50*/  FMUL.FTZ R9, R104, R115.reuse ;  /* 0x0000007368097220 */ /* 0x080fe20000410000 */
[----:B------:R-:W-:Y:S01]  /*cb60*/  HADD2.F32 R105, -RZ, R12.H1_H1 ;  /* 0x3000000cff697230 */ /* 0x000fe20000004100 */
[-C--:B------:R-:W-:Y:S01]  /*cb70*/  FMUL.FTZ R94, R15, R128.reuse ;  /* 0x000000800f5e7220 */ /* 0x080fe20000410000 */
[----:B------:R-:W-:Y:S01]  /*cb80*/  HADD2.F32 R11, -RZ, R11.H1_H1 ;  /* 0x3000000bff0b7230 */ /* 0x000fe20000004100 */
[C---:B------:R-:W-:Y:S01]  /*cb90*/  FMUL.FTZ R115, R120.reuse, R115 ;  /* 0x0000007378737220 */ /* 0x040fe20000410000 */
[----:B------:R-:W-:Y:S01]  /*cba0*/  HADD2.F32 R12, -RZ, R14.H0_H0 ;  /* 0x2000000eff0c7230 */ /* 0x000fe20000004100 */
[----:B------:R-:W-:Y:S01]  /*cbb0*/  FFMA.FTZ R120, R120, R117, R9 ;  /* 0x0000007578787223 */ /* 0x000fe20000010009 */
[----:B------:R-:W-:Y:S01]  /*cbc0*/  HADD2.F32 R91, -RZ, R116.H1_H1 ;  /* 0x30000074ff5b7230 */ /* 0x000fe20000004100 */
[----:B------:R-:W-:Y:S01]  /*cbd0*/  FMUL.FTZ R128, R11, R128 ;  /* 0x000000800b807220 */ /* 0x000fe20000410000 */
[----:B------:R-:W-:Y:S01]  /*cbe0*/  HADD2.F32 R121, -RZ, R8.H1_H1 ;  /* 0x30000008ff797230 */ /* 0x000fe20000004100 */
[C---:B------:R-:W-:Y:S01]  /*cbf0*/  FMUL.FTZ R106, R107.reuse, R106 ;  /* 0x0000006a6b6a7220 */ /* 0x040fe20000410000 */
[----:B------:R-:W-:Y:S01]  /*cc00*/  HADD2.F32 R8, -RZ, R10.H0_H0 ;  /* 0x2000000aff087230 */ /* 0x000fe20000004100 */
[----:B------:R-:W-:Y:S01]  /*cc10*/  FFMA.FTZ R122, R107, R124, R122 ;  /* 0x0000007c6b7a7223 */ /* 0x000fe2000001007a */
[----:B------:R-:W-:Y:S01]  /*cc20*/  HADD2.F32 R9, -RZ, R118.H1_H1 ;  /* 0x30000076ff097230 */ /* 0x000fe20000004100 */
[----:B------:R-:W-:Y:S01]  /*cc30*/  FFMA.FTZ R11, R11, R136, R94 ;  /* 0x000000880b0b7223 */ /* 0x000fe2000001005e */
[----:B------:R-:W-:Y:S01]  /*cc40*/  HADD2.F32 R14, -RZ, R14.H1_H1 ;  /* 0x3000000eff0e7230 */ /* 0x000fe20000004100 */
[-C--:B------:R-:W-:Y:S01]  /*cc50*/  FMUL.FTZ R93, R12, R91.reuse ;  /* 0x0000005b0c5d7220 */ /* 0x080fe20000410000 */
[----:B------:R-:W-:Y:S01]  /*cc60*/  HADD2.F32 R94, -RZ, R88.H0_H0 ;  /* 0x20000058ff5e7230 */ /* 0x000fe20000004100 */
[C---:B------:R-:W-:Y:S01]  /*cc70*/  FMUL.FTZ R91, R8.reuse, R91 ;  /* 0x0000005b085b7220 */ /* 0x040fe20000410000 */
[----:B------:R-:W-:Y:S01]  /*cc80*/  HADD2.F32 R107, -RZ, R90.H0_H0 ;  /* 0x2000005aff6b7230 */ /* 0x000fe20000004100 */
[----:B------:R-:W-:Y:S01]  /*cc90*/  FFMA.FTZ R88, R8, R9, R93 ;  /* 0x0000000908587223 */ /* 0x000fe2000001005d */
[----:B------:R-:W-:Y:S01]  /*cca0*/  HADD2.F32 R10, -RZ, R10.H1_H1 ;  /* 0x3000000aff0a7230 */ /* 0x000fe20000004100 */
[----:B------:R-:W-:Y:S01]  /*ccb0*/  FMUL.FTZ R8, R105, R94 ;  /* 0x0000005e69087220 */ /* 0x000fe20000410000 */
[----:B------:R-:W-:Y:S01]  /*ccc0*/  HADD2.F32 R93, -RZ, R89.H0_H0 ;  /* 0x20000059ff5d7230 */ /* 0x000fe20000004100 */
[----:B------:R-:W-:Y:S01]  /*ccd0*/  FMUL.FTZ R89, R14, R107 ;  /* 0x0000006b0e597220 */ /* 0x000fe20000410000 */
[----:B------:R-:W-:Y:S01]  /*cce0*/  F2FP.PACK_AB R11, R11, R132 ;  /* 0x000000840b0b723e */ /* 0x000fe200000000ff */
[----:B------:R-:W-:-:S02]  /*ccf0*/  FMUL.FTZ R94, R121, R94 ;  /* 0x0000005e795e7220 */ /* 0x000fc40000410000 */
[----:B------:R-:W-:Y:S02]  /*cd00*/  FMUL.FTZ R107, R10, R107 ;  /* 0x0000006b0a6b7220 */ /* 0x000fe40000410000 */
[----:B------:R-:W-:Y:S01]  /*cd10*/  FFMA.FTZ R91, R12, R9, -R91 ;  /* 0x000000090c5b7223 */ /* 0x000fe2000001085b */
[----:B------:R-:W-:Y:S01]  /*cd20*/  F2FP.PACK_AB R9, R119, R122 ;  /* 0x0000007a7709723e */ /* 0x000fe200000000ff */
        /* <DEDUP_REMOVED lines=9> */
[----:B------:R-:W-:Y:S01]  /*cdc0*/  FFMA.FTZ R121, R121, R92, R8 ;  /* 0x0000005c79797223 */ /* 0x000fe20000010008 */
[----:B------:R-:W-:Y:S01]  /*cdd0*/  F2FP.PACK_AB R12, R12, R115 ;  /* 0x000000730c0c723e */ /* 0x000fe200000000ff */
[----:B------:R-:W-:Y:S01]  /*cde0*/  FFMA.FTZ R89, R10, R93, R89 ;  /* 0x0000005d0a597223 */ /* 0x000fe20000010059 */
[----:B------:R-:W-:Y:S02]  /*cdf0*/  F2FP.PACK_AB R14, R14, R91 ;  /* 0x0000005b0e0e723e */ /* 0x000fe400000000ff */
[----:B------:R-:W-:Y:S02]  /*ce00*/  F2FP.PACK_AB R8, R121, R120 ;  /* 0x000000787908723e */ /* 0x000fe400000000ff */
[----:B------:R-:W-:Y:S01]  /*ce10*/  F2FP.PACK_AB R10, R89, R88 ;  /* 0x00000058590a723e */ /* 0x000fe200000000ff */
[----:B------:R1:W-:Y:S04]  /*ce20*/  STS.128 [R100+0x10080], R12 ;  /* 0x0100800c64007388 */ /* 0x0003e80000000c00 */
[----:B------:R1:W-:Y:S02]  /*ce30*/  STS.128 [R101+0x10080], R8 ;  /* 0x0100800865007388 */ /* 0x0003e40000000c00 */
.L_x_403:
[----:B------:R-:W-:Y:S05]  /*ce40*/  BSYNC B1 ;  /* 0x0000000000017941 */ /* 0x000fea0003800000 */
.L_x_402:
[----:B------:R-:W-:Y:S01]  /*ce50*/  IADD3 R88, R54, 0x20, RZ ;  /* 0x0000002036587810 */ /* 0x000fe20007ffe0ff */
[----:B------:R-:W-:Y:S03]  /*ce60*/  BSSY B1, `(.L_x_406) ;  /* 0x00000db000017945 */ /* 0x000fe60003800000 */
[----:B------:R-:W-:-:S13]  /*ce70*/  ISETP.GE.AND P0, PT, R88, UR4, PT ;  /* 0x0000000458007c0c */ /* 0x000fda000bf06270 */
[----:B------:R-:W-:Y:S05]  /*ce80*/  @P0 BRA `(.L_x_407) ;  /* 0x00000d8000000947 */ /* 0x000fea0003800000 */
[----:B------:R-:W-:Y:S01]  /*ce90*/  ISETP.GE.AND P0, PT, R80, c[0x0][0x27c], PT ;  /* 0x00009f0050007a0c */ /* 0x000fe20003f06270 */
[----:B------:R-:W-:Y:S01]  /*cea0*/  IMAD.SHL.U32 R93, R88, 0x40, RZ ;  /* 0x00000040585d7824 */ /* 0x000fe200078e00ff */
[----:B-1----:R-:W-:Y:S01]  /*ceb0*/  SHF.R.S32.HI R9, RZ, 0x1f, R88 ;  /* 0x0000001fff097819 */ /* 0x002fe20000011458 */
        /* <DEDUP_REMOVED lines=10> */
[----:B------:R-:W-:Y:S01]  /*cf60*/  HADD2.F32 R102, -RZ, R111.H0_H0 ;  /* 0x2000006fff667230 */ /* 0x000fe20000004100 */
[----:B------:R-:W-:Y:S01]  /*cf70*/  LOP3.LUT R91, R93, 0x38, R98, 0xf8, !PT ;  /* 0x000000385d5b7812 */ /* 0x000fe200078ef862 */
[----:B------:R-:W-:Y:S01]  /*cf80*/  HADD2.F32 R118, -RZ, R113.H0_H0 ;  /* 0x20000071ff767230 */ /* 0x000fe20000004100 */
[----:B------:R-:W-:Y:S01]  /*cf90*/  SHF.R.S32.HI R9, RZ, 0x1f, R10 ;  /* 0x0000001fff097819 */ /* 0x000fe2000001140a */
[----:B------:R-:W-:Y:S01]  /*cfa0*/  HADD2.F32 R111, -RZ, R111.H1_H1 ;  /* 0x3000006fff6f7230 */ /* 0x000fe20000004100 */
[----:B------:R-:W-:Y:S01]  /*cfb0*/  SHF.L.U32 R8, R10, 0x3, RZ ;  /* 0x000000030a087819 */ /* 0x000fe200000006ff */
[----:B------:R-:W-:Y:S01]  /*cfc0*/  HADD2.F32 R124, -RZ, R113.H1_H1 ;  /* 0x30000071ff7c7230 */ /* 0x000fe20000004100 */
[----:B------:R-:W-:Y:S01]  /*cfd0*/  LEA.HI R9, R9, R10, RZ, 0x3 ;  /* 0x0000000a09097211 */ /* 0x000fe200078f18ff */
[----:B------:R-:W-:Y:S01]  /*cfe0*/  HADD2.F32 R107, -RZ, R112.H0_H0 ;  /* 0x20000070ff6b7230 */ /* 0x000fe20000004100 */
[----:B------:R-:W-:Y:S01]  /*cff0*/  LOP3.LUT R91, R91, R92, RZ, 0x3c, !PT ;  /* 0x0000005c5b5b7212 */ /* 0x000fe200078e3cff */
[--C-:B------:R-:W-:Y:S01]  /*d000*/  HADD2.F32 R113, -RZ, R114.reuse.H1_H1 ;  /* 0x30000072ff717230 */ /* 0x100fe20000004100 */
[----:B------:R-:W-:Y:S01]  /*d010*/  LOP3.LUT R11, R93, 0x38, R8, 0xf8, !PT ;  /* 0x000000385d0b7812 */ /* 0x000fe200078ef808 */
[----:B------:R-:W-:Y:S01]  /*d020*/  HADD2.F32 R115, -RZ, R114.H0_H0 ;  /* 0x20000072ff737230 */ /* 0x000fe20000004100 */
[----:B------:R-:W-:-:S02]  /*d030*/  SHF.L.U32 R9, R9, 0xa, RZ ;  /* 0x0000000a09097819 */ /* 0x000fc400000006ff */
[----:B------:R-:W-:Y:S02]  /*d040*/  IADD3 R91, R88, R91, RZ ;  /* 0x0000005b585b7210 */ /* 0x000fe40007ffe0ff */
[----:B------:R-:W-:Y:S02]  /*d050*/  LOP3.LUT R8, R11, R92, RZ, 0x3c, !PT ;  /* 0x0000005c0b087212 */ /* 0x000fe400078e3cff */
[----:B------:R-:W-:Y:S02]  /*d060*/  LOP3.LUT R9, R9, 0x7fffe000, RZ, 0xc0, !PT ;  /* 0x7fffe00009097812 */ /* 0x000fe400078ec0ff */
[----:B------:R-:W-:Y:S02]  /*d070*/  SHF.L.U32 R91, R91, 0x1, RZ ;  /* 0x000000015b5b7819 */ /* 0x000fe400000006ff */
[----:B------:R-:W-:Y:S02]  /*d080*/  IADD3 R8, R8, R9, R88 ;  /* 0x0000000908087210 */ /* 0x000fe40007ffe058 */
[----:B------:R-:W-:Y:S01]  /*d090*/  SHF.R.U64 R68, R68, 0x10, R69 ;  /* 0x0000001044447819 */ /* 0x000fe20000001245 */
[----:B--2---:R-:W1:Y:S01]  /*d0a0*/  LDS.128 R12, [R91+0x10080] ;  /* 0x010080005b0c7984 */ /* 0x004e620000000c00 */
[----:B------:R-:W-:-:S02]  /*d0b0*/  SHF.L.U32 R89, R8, 0x1, RZ ;  /* 0x0000000108597819 */ /* 0x000fc400000006ff */
[----:B------:R-:W-:Y:S01]  /*d0c0*/  SHF.R.U32.HI R94, RZ, 0x10, R69 ;  /* 0x00000010ff5e7819 */ /* 0x000fe20000011645 */
[----:B------:R-:W-:Y:S01]  /*d0d0*/  HADD2.F32 R68, -RZ, R68.H0_H0 ;  /* 0x20000044ff447230 */ /* 0x000fe20000004100 */
[--C-:B------:R-:W-:Y:S01]  /*d0e0*/  SHF.R.U64 R69, R74, 0x10, R75.reuse ;  /* 0x000000104a457819 */ /* 0x100fe2000000124b */
[----:B------:R-:W2:Y:S01]  /*d0f0*/  LDS.128 R8, [R89+0x10080] ;  /* 0x0100800059087984 */ /* 0x000ea20000000c00 */
[----:B------:R-:W-:Y:S01]  /*d100*/  SHF.R.U32.HI R74, RZ, 0x10, R75 ;  /* 0x00000010ff4a7819 */ /* 0x000fe2000001164b */
[----:B------:R-:W-:Y:S01]  /*d110*/  HADD2.F32 R94, -RZ, R94.H0_H0 ;  /* 0x2000005eff5e7230 */ /* 0x000fe20000004100 */
[--C-:B------:R-:W-:Y:S01]  /*d120*/  SHF.R.U64 R72, R72, 0x10, R73.reuse ;  /* 0x0000001048487819 */ /* 0x100fe20000001249 */
[----:B------:R-:W-:Y:S01]  /*d130*/  HADD2.F32 R69, -RZ, R69.H0_H0 ;  /* 0x20000045ff457230 */ /* 0x000fe20000004100 */
[----:B------:R-:W-:Y:S01]  /*d140*/  SHF.R.U32.HI R73, RZ, 0x10, R73 ;  /* 0x00000010ff497819 */ /* 0x000fe20000011649 */
[----:B------:R-:W-:Y:S01]  /*d150*/  HADD2.F32 R74, -RZ, R74.H0_H0 ;  /* 0x2000004aff4a7230 */ /* 0x000fe20000004100 */
[--C-:B------:R-:W-:Y:S01]  /*d160*/  SHF.R.U64 R70, R70, 0x10, R71.reuse ;  /* 0x0000001046467819 */ /* 0x100fe20000001247 */
[----:B------:R-:W-:Y:S01]  /*d170*/  HADD2.F32 R72, -RZ, R72.H0_H0 ;  /* 0x20000048ff487230 */ /* 0x000fe20000004100 */
[----:B------:R-:W-:Y:S01]  /*d180*/  SHF.R.U32.HI R71, RZ, 0x10, R71 ;  /* 0x00000010ff477819 */ /* 0x000fe20000011647 */
[----:B------:R-:W-:-:S02]  /*d190*/  HADD2.F32 R122, -RZ, R73.H0_H0 ;  /* 0x20000049ff7a7230 */ /* 0x000fc40000004100 */
[----:B------:R-:W-:Y:S02]  /*d1a0*/  HADD2.F32 R70, -RZ, R70.H0_H0 ;  /* 0x20000046ff467230 */ /* 0x000fe40000004100 */
[----:B------:R-:W-:Y:S02]  /*d1b0*/  HADD2.F32 R114, -RZ, R71.H0_H0 ;  /* 0x20000047ff727230 */ /* 0x000fe40000004100 */
[----:B-1----:R-:W-:Y:S02]  /*d1c0*/  HADD2.F32 R75, -RZ, R13.H0_H0 ;  /* 0x2000000dff4b7230 */ /* 0x002fe40000004100 */
[--C-:B------:R-:W-:Y:S02]  /*d1d0*/  HADD2.F32 R95, -RZ, R12.reuse.H0_H0 ;  /* 0x2000000cff5f7230 */ /* 0x100fe40000004100 */
[----:B------:R-:W-:Y:S01]  /*d1e0*/  HADD2.F32 R100, -RZ, R12.H1_H1 ;  /* 0x3000000cff647230 */ /* 0x000fe20000004100 */
[----:B------:R-:W-:Y:S01]  /*d1f0*/  FMUL.FTZ R116, R75, R102 ;  /* 0x000000664b747220 */ /* 0x000fe20000410000 */
[----:B--2---:R-:W-:Y:S01]  /*d200*/  HADD2.F32 R103, -RZ, R9.H0_H0 ;  /* 0x20000009ff677230 */ /* 0x004fe20000004100 */
[----:B------:R-:W-:Y:S01]  /*d210*/  FMUL.FTZ R73, R95, R111 ;  /* 0x0000006f5f497220 */ /* 0x000fe20000410000 */
[----:B------:R-:W-:-:S02]  /*d220*/  HADD2.F32 R12, -RZ, R14.H0_H0 ;  /* 0x2000000eff0c7230 */ /* 0x000fc40000004100 */
[----:B------:R-:W-:Y:S01]  /*d230*/  HADD2.F32 R101, -RZ, R14.H1_H1 ;  /* 0x3000000eff657230 */ /* 0x000fe20000004100 */
[C---:B------:R-:W-:Y:S01]  /*d240*/  FMUL.FTZ R102, R103.reuse, R102 ;  /* 0x0000006667667220 */ /* 0x040fe20000410000 */
[----:B------:R-:W-:Y:S01]  /*d250*/  HADD2.F32 R104, -RZ, R8.H0_H0 ;  /* 0x20000008ff687230 */ /* 0x000fe20000004100 */
[-C--:B------:R-:W-:Y:S01]  /*d260*/  FFMA.FTZ R116, R103, R118.reuse, R116 ;  /* 0x0000007667747223 */ /* 0x080fe20000010074 */
[----:B------:R-:W-:Y:S01]  /*d270*/  HADD2.F32 R103, -RZ, R112.H1_H1 ;  /* 0x30000070ff677230 */ /* 0x000fe20000004100 */
[----:B------:R-:W-:Y:S01]  /*d280*/  FFMA.FTZ R102, R75, R118, -R102 ;  /* 0x000000764b667223 */ /* 0x000fe20000010866 */
[--C-:B------:R-:W-:Y:S01]  /*d290*/  HADD2.F32 R14, -RZ, R15.reuse.H0_H0 ;  /* 0x2000000fff0e7230 */ /* 0x100fe20000004100 */
[----:B------:R-:W-:Y:S01]  /*d2a0*/  FMUL.FTZ R111, R104, R111 ;  /* 0x0000006f686f7220 */ /* 0x000fe20000410000 */
[----:B------:R-:W-:Y:S01]  /*d2b0*/  HADD2.F32 R105, -RZ, R8.H1_H1 ;  /* 0x30000008ff697230 */ /* 0x000fe20000004100 */
[----:B------:R-:W-:Y:S01]  /*d2c0*/  FMUL.FTZ R112, R12, R103 ;  /* 0x000000670c707220 */ /* 0x000fe20000410000 */
        /* <DEDUP_REMOVED lines=12> */
[----:B------:R-:W-:Y:S01]  /*d390*/  HADD2.F32 R9, -RZ, R9.H1_H1 ;  /* 0x30000009ff097230 */ /* 0x000fe20000004100 */
[----:B------:R-:W-:-:S02]  /*d3a0*/  FFMA.FTZ R104, R10, R115, R104 ;  /* 0x000000730a687223 */ /* 0x000fc40000010068 */
[----:B------:R-:W-:Y:S02]  /*d3b0*/  FMUL.FTZ R120, R13, R94 ;  /* 0x0000005e0d787220 */ /* 0x000fe40000410000 */
[----:B------:R-:W-:Y:S02]  /*d3c0*/  FMUL.FTZ R114, R11, R114 ;  /* 0x000000720b727220 */ /* 0x000fe40000410000 */
[----:B------:R-:W-:Y:S02]  /*d3d0*/  FMUL.FTZ R10, R101, R70 ;  /* 0x00000046650a7220 */ /* 0x000fe40000410000 */
[----:B------:R-:W-:Y:S02]  /*d3e0*/  FMUL.FTZ R94, R9, R94 ;  /* 0x0000005e095e7220 */ /* 0x000fe40000410000 */
        /* <DEDUP_REMOVED lines=9> */
[----:B------:R-:W-:Y:S01]  /*d480*/  FFMA.FTZ R114, R15, R74, -R114 ;  /* 0x0000004a0f727223 */ /* 0x000fe20000010872 */
[----:B------:R-:W-:Y:S01]  /*d490*/  F2FP.PACK_AB R13, R13, R102 ;  /* 0x000000660d0d723e */ /* 0x000fe200000000ff */
[----:B------:R-:W-:Y:S02]  /*d4a0*/  FFMA.FTZ R12, R100, R72, -R117 ;  /* 0x00000048640c7223 */ /* 0x000fe40000010875 */
[----:B------:R-:W-:Y:S01]  /*d4b0*/  FFMA.FTZ R14, R101, R69, -R70 ;  /* 0x00000045650e7223 */ /* 0x000fe20000010846 */
[----:B------:R-:W-:Y:S01]  /*d4c0*/  F2FP.PACK_AB R15, R114, R107 ;  /* 0x0000006b720f723e */ /* 0x000fe200000000ff */
[----:B------:R-:W-:Y:S01]  /*d4d0*/  FFMA.FTZ R9, R9, R122, R120 ;  /* 0x0000007a09097223 */ /* 0x000fe20000010078 */
[----:B------:R-:W-:Y:S01]  /*d4e0*/  F2FP.PACK_AB R12, R12, R111 ;  /* 0x0000006f0c0c723e */ /* 0x000fe200000000ff */
[----:B------:R-:W-:Y:S01]  /*d4f0*/  FFMA.FTZ R8, R105, R72, R8 ;  /* 0x0000004869087223 */ /* 0x000fe20000010008 */
[----:B------:R-:W-:Y:S01]  /*d500*/  F2FP.PACK_AB R14, R14, R103 ;  /* 0x000000670e0e723e */ /* 0x000fe200000000ff */
[----:B------:R-:W-:Y:S01]  /*d510*/  FFMA.FTZ R10, R106, R69, R10 ;  /* 0x000000456a0a7223 */ /* 0x000fe2000001000a */
[----:B------:R-:W-:-:S02]  /*d520*/  F2FP.PACK_AB R9, R9, R116 ;  /* 0x000000740909723e */ /* 0x000fc400000000ff */
[----:B------:R-:W-:Y:S01]  /*d530*/  F2FP.PACK_AB R8, R8, R73 ;  /* 0x000000490808723e */ /* 0x000fe200000000ff */
[----:B------:R1:W-:Y:S01]  /*d540*/  STS.128 [R91+0x10080], R12 ;  /* 0x0100800c5b007388 */ /* 0x0003e20000000c00 */
[----:B------:R-:W-:-:S05]  /*d550*/  F2FP.PACK_AB R10, R10, R71 ;  /* 0x000000470a0a723e */ /* 0x000fca00000000ff */
[----:B------:R1:W-:Y:S02]  /*d560*/  STS.128 [R89+0x10080], R8 ;  /* 0x0100800859007388 */ /* 0x0003e40000000c00 */
.L_x_409:
[----:B------:R-:W-:Y:S05]  /*d570*/  BSYNC B0 ;  /* 0x0000000000007941 */ /* 0x000fea0003800000 */
.L_x_408:
[----:B------:R-:W-:-:S13]  /*d580*/  ISETP.GE.AND P0, PT, R62, c[0x0][0x27c], PT ;  /* 0x00009f003e007a0c */ /* 0x000fda0003f06270 */
[----:B------:R-:W-:Y:S05]  /*d590*/  @P0 BRA `(.L_x_407) ;  /* 0x0000067000000947 */ /* 0x000fea0003800000 */
[----:B-1----:R-:W-:Y:S01]  /*d5a0*/  SHF.R.S32.HI R11, RZ, 0x1f, R62 ;  /* 0x0000001fff0b7819 */ /* 0x002fe2000001143e */
[----:B------:R-:W-:Y:S01]  /*d5b0*/  HADD2.F32 R100, -RZ, R108.H0_H0 ;  /* 0x2000006cff647230 */ /* 0x000fe20000004100 */
[----:B------:R-:W-:Y:S01]  /*d5c0*/  SHF.R.U32.HI R70, RZ, 0x10, R49 ;  /* 0x00000010ff467819 */ /* 0x000fe20000011631 */
[----:B------:R-:W-:Y:S01]  /*d5d0*/  HADD2.F32 R106, -RZ, R110.H0_H0 ;  /* 0x2000006eff6a7230 */ /* 0x000fe20000004100 */
[CC--:B--2---:R-:W-:Y:S01]  /*d5e0*/  LEA.HI R13, R11.reuse, R62.reuse, RZ, 0x3 ;  /* 0x0000003e0b0d7211 */ /* 0x0c4fe200078f18ff */
[--C-:B------:R-:W-:Y:S01]  /*d5f0*/  HADD2.F32 R74, -RZ, R97.reuse.H0_H0 ;  /* 0x20000061ff4a7230 */ /* 0x100fe20000004100 */
        /* <DEDUP_REMOVED lines=8> */
[----:B------:R-:W-:-:S02]  /*d680*/  LOP3.LUT R13, R93, 0x38, R13, 0xf8, !PT ;  /* 0x000000385d0d7812 */ /* 0x000fc400078ef80d */
[----:B------:R-:W-:Y:S02]  /*d690*/  SHF.L.U32 R10, R9, 0x3, RZ ;  /* 0x00000003090a7819 */ /* 0x000fe400000006ff */
[----:B------:R-:W-:Y:S02]  /*d6a0*/  LEA.HI R8, R8, R9, RZ, 0x3 ;  /* 0x0000000908087211 */ /* 0x000fe400078f18ff */
[----:B------:R-:W-:Y:S02]  /*d6b0*/  LOP3.LUT R11, R11, 0x7fffe000, RZ, 0xc0, !PT ;  /* 0x7fffe0000b0b7812 */ /* 0x000fe400078ec0ff */
[----:B------:R-:W-:Y:S02]  /*d6c0*/  LOP3.LUT R12, R13, R92, RZ, 0x3c, !PT ;  /* 0x0000005c0d0c7212 */ /* 0x000fe400078e3cff */
[----:B------:R-:W-:Y:S02]  /*d6d0*/  LOP3.LUT R93, R93, 0x38, R10, 0xf8, !PT ;  /* 0x000000385d5d7812 */ /* 0x000fe400078ef80a */
[----:B------:R-:W-:-:S02]  /*d6e0*/  SHF.L.U32 R8, R8, 0xa, RZ ;  /* 0x0000000a08087819 */ /* 0x000fc400000006ff */
[--C-:B------:R-:W-:Y:S02]  /*d6f0*/  IADD3 R11, R12, R11, R88.reuse ;  /* 0x0000000b0c0b7210 */ /* 0x100fe40007ffe058 */
[----:B------:R-:W-:Y:S02]  /*d700*/  LOP3.LUT R92, R93, R92, RZ, 0x3c, !PT ;  /* 0x0000005c5d5c7212 */ /* 0x000fe400078e3cff */
[----:B------:R-:W-:Y:S02]  /*d710*/  LOP3.LUT R9, R8, 0x7fffe000, RZ, 0xc0, !PT ;  /* 0x7fffe00008097812 */ /* 0x000fe400078ec0ff */
[----:B------:R-:W-:Y:S02]  /*d720*/  SHF.L.U32 R68, R11, 0x1, RZ ;  /* 0x000000010b447819 */ /* 0x000fe400000006ff */
[----:B------:R-:W-:Y:S02]  /*d730*/  IADD3 R9, R92, R9, R88 ;  /* 0x000000095c097210 */ /* 0x000fe40007ffe058 */
[----:B------:R-:W-:Y:S01]  /*d740*/  SHF.R.U64 R56, R56, 0x10, R57 ;  /* 0x0000001038387819 */ /* 0x000fe20000001239 */
[----:B------:R-:W1:Y:S01]  /*d750*/  LDS.128 R12, [R68+0x10080] ;  /* 0x01008000440c7984 */ /* 0x000e620000000c00 */
[----:B------:R-:W-:-:S02]  /*d760*/  SHF.L.U32 R69, R9, 0x1, RZ ;  /* 0x0000000109457819 */ /* 0x000fc400000006ff */
[----:B------:R-:W-:Y:S01]  /*d770*/  SHF.R.U32.HI R57, RZ, 0x10, R57 ;  /* 0x00000010ff397819 */ /* 0x000fe20000011639 */
[----:B------:R-:W-:Y:S01]  /*d780*/  HADD2.F32 R56, -RZ, R56.H0_H0 ;  /* 0x20000038ff387230 */ /* 0x000fe20000004100 */
[----:B------:R-:W-:Y:S01]  /*d790*/  SHF.R.U64 R48, R48, 0x10, R49 ;  /* 0x0000001030307819 */ /* 0x000fe20000001231 */
[----:B------:R-:W2:Y:S01]  /*d7a0*/  LDS.128 R8, [R69+0x10080] ;  /* 0x0100800045087984 */ /* 0x000ea20000000c00 */
[--C-:B------:R-:W-:Y:S01]  /*d7b0*/  SHF.R.U64 R49, R58, 0x10, R59.reuse ;  /* 0x000000103a317819 */ /* 0x100fe2000000123b */
[----:B------:R-:W-:Y:S01]  /*d7c0*/  HADD2.F32 R102, -RZ, R57.H0_H0 ;  /* 0x20000039ff667230 */ /* 0x000fe20000004100 */
[----:B------:R-:W-:Y:S02]  /*d7d0*/  SHF.R.U32.HI R58, RZ, 0x10, R59 ;  /* 0x00000010ff3a7819 */ /* 0x000fe4000001163b */
[--C-:B------:R-:W-:Y:S01]  /*d7e0*/  SHF.R.U64 R50, R50, 0x10, R51.reuse ;  /* 0x0000001032327819 */ /* 0x100fe20000001233 */
[----:B------:R-:W-:Y:S01]  /*d7f0*/  HADD2.F32 R91, -RZ, R49.H0_H0 ;  /* 0x20000031ff5b7230 */ /* 0x000fe20000004100 */
[----:B------:R-:W-:Y:S01]  /*d800*/  SHF.R.U32.HI R51, RZ, 0x10, R51 ;  /* 0x00000010ff337819 */ /* 0x000fe20000011633 */
[----:B------:R-:W-:-:S02]  /*d810*/  HADD2.F32 R112, -RZ, R58.H0_H0 ;  /* 0x2000003aff707230 */ /* 0x000fc40000004100 */
        /* <DEDUP_REMOVED lines=16> */
[----:B------:R-:W-:Y:S01]  /*d920*/  HADD2.F32 R11, -RZ, R11.H1_H1 ;  /* 0x3000000bff0b7230 */ /* 0x000fe20000004100 */
[----:B------:R-:W-:Y:S01]  /*d930*/  FMUL.FTZ R74, R75, R74 ;  /* 0x0000004a4b4a7220 */ /* 0x000fe20000410000 */
[----:B------:R-:W-:Y:S01]  /*d940*/  HADD2.F32 R89, -RZ, R8.H0_H0 ;  /* 0x20000008ff597230 */ /* 0x000fe20000004100 */
[-C--:B------:R-:W-:Y:S01]  /*d950*/  FMUL.FTZ R58, R15, R88.reuse ;  /* 0x000000580f3a7220 */ /* 0x080fe20000410000 */
[----:B------:R-:W-:Y:S01]  /*d960*/  HADD2.F32 R9, -RZ, R108.H1_H1 ;  /* 0x3000006cff097230 */ /* 0x000fe20000004100 */
[-C--:B------:R-:W-:Y:S01]  /*d970*/  FMUL.FTZ R108, R72, R97.reuse ;  /* 0x00000061486c7220 */ /* 0x080fe20000410000 */
[----:B------:R-:W-:Y:S01]  /*d980*/  HADD2.F32 R73, -RZ, R12.H1_H1 ;  /* 0x3000000cff497230 */ /* 0x000fe20000004100 */
[----:B------:R-:W-:Y:S01]  /*d990*/  FMUL.FTZ R88, R11, R88 ;  /* 0x000000580b587220 */ /* 0x000fe20000410000 */
[----:B------:R-:W-:Y:S01]  /*d9a0*/  HADD2.F32 R12, -RZ, R14.H0_H0 ;  /* 0x2000000eff0c7230 */ /* 0x000fe20000004100 */
[C---:B------:R-:W-:Y:S01]  /*d9b0*/  FMUL.FTZ R97, R89.reuse, R97 ;  /* 0x0000006159617220 */ /* 0x040fe20000410000 */
[----:B------:R-:W-:Y:S01]  /*d9c0*/  HADD2.F32 R90, -RZ, R8.H1_H1 ;  /* 0x30000008ff5a7230 */ /* 0x000fe20000004100 */
[----:B------:R-:W-:Y:S01]  /*d9d0*/  FFMA.FTZ R108, R89, R109, R108 ;  /* 0x0000006d596c7223 */ /* 0x000fe2000001006c */
[----:B------:R-:W-:Y:S01]  /*d9e0*/  HADD2.F32 R14, -RZ, R14.H1_H1 ;  /* 0x3000000eff0e7230 */ /* 0x000fe20000004100 */
[----:B------:R-:W-:Y:S01]  /*d9f0*/  FFMA.FTZ R92, R75, R94, R92 ;  /* 0x0000005e4b5c7223 */ /* 0x000fe2000001005c */
[----:B------:R-:W-:Y:S01]  /*da00*/  HADD2.F32 R8, -RZ, R10.H0_H0 ;  /* 0x2000000aff087230 */ /* 0x000fe20000004100 */
[----:B------:R-:W-:Y:S01]  /*da10*/  FFMA.FTZ R11, R11, R112, R58 ;  /* 0x000000700b0b7223 */ /* 0x000fe2000001003a */
[----:B------:R-:W-:Y:S01]  /*da20*/  HADD2.F32 R51, -RZ, R110.H1_H1 ;  /* 0x3000006eff337230 */ /* 0x000fe20000004100 */
[-C--:B------:R-:W-:Y:S01]  /*da30*/  FMUL.FTZ R58, R12, R9.reuse ;  /* 0x000000090c3a7220 */ /* 0x080fe20000410000 */
[----:B------:R-:W-:Y:S01]  /*da40*/  HADD2.F32 R89, -RZ, R50.H0_H0 ;  /* 0x20000032ff597230 */ /* 0x000fe20000004100 */
[C---:B------:R-:W-:Y:S01]  /*da50*/  FMUL.FTZ R9, R8.reuse, R9 ;  /* 0x0000000908097220 */ /* 0x040fe20000410000 */
[----:B------:R-:W-:Y:S01]  /*da60*/  HADD2.F32 R10, -RZ, R10.H1_H1 ;  /* 0x3000000aff0a7230 */ /* 0x000fe20000004100 */
[----:B------:R-:W-:Y:S01]  /*da70*/  FFMA.FTZ R74, R59, R94, -R74 ;  /* 0x0000005e3b4a7223 */ /* 0x000fe2000001084a */
[----:B------:R-:W-:Y:S01]  /*da80*/  HADD2.F32 R75, -RZ, R48.H0_H0 ;  /* 0x20000030ff4b7230 */ /* 0x000fe20000004100 */
[----:B------:R-:W-:Y:S01]  /*da90*/  FFMA.FTZ R48, R8, R51, R58 ;  /* 0x0000003308307223 */ /* 0x000fe2000001003a */
[----:B------:R-:W-:Y:S01]  /*daa0*/  F2FP.PACK_AB R11, R11, R104 ;  /* 0x000000680b0b723e */ /* 0x000fe200000000ff */
[----:B------:R-:W-:-:S02]  /*dab0*/  FMUL.FTZ R49, R14, R89 ;  /* 0x000000590e317220 */ /* 0x000fc40000410000 */
[----:B------:R-:W-:Y:S02]  /*dac0*/  FMUL.FTZ R8, R90, R75 ;  /* 0x0000004b5a087220 */ /* 0x000fe40000410000 */
[----:B------:R-:W-:Y:S02]  /*dad0*/  FMUL.FTZ R89, R10, R89 ;  /* 0x000000590a597220 */ /* 0x000fe40000410000 */
[----:B------:R-:W-:Y:S02]  /*dae0*/  FMUL.FTZ R93, R73, R75 ;  /* 0x0000004b495d7220 */ /* 0x000fe40000410000 */
[----:B------:R-:W-:Y:S01]  /*daf0*/  FFMA.FTZ R51, R12, R51, -R9 ;  /* 0x000000330c337223 */ /* 0x000fe20000010809 */
[----:B------:R-:W-:Y:S01]  /*db00*/  F2FP.PACK_AB R9, R57, R92 ;  /* 0x0000005c3909723e */ /* 0x000fe200000000ff */
[----:B------:R-:W-:Y:S02]  /*db10*/  FFMA.FTZ R71, R71, R102, -R70 ;  /* 0x0000006647477223 */ /* 0x000fe40000010846 */
[----:B------:R-:W-:-:S02]  /*db20*/  FFMA.FTZ R100, R13, R106, -R100 ;  /* 0x0000006a0d647223 */ /* 0x000fc40000010864 */
[----:B------:R-:W-:Y:S01]  /*db30*/  FFMA.FTZ R15, R15, R112, -R88 ;  /* 0x000000700f0f7223 */ /* 0x000fe20000010858 */
[----:B------:R-:W-:Y:S01]  /*db40*/  F2FP.PACK_AB R13, R71, R74 ;  /* 0x0000004a470d723e */ /* 0x000fe200000000ff */
[----:B------:R-:W-:Y:S02]  /*db50*/  FFMA.FTZ R97, R72, R109, -R97 ;  /* 0x0000006d48617223 */ /* 0x000fe40000010861 */
[----:B------:R-:W-:Y:S01]  /*db60*/  FFMA.FTZ R12, R73, R56, -R8 ;  /* 0x00000038490c7223 */ /* 0x000fe20000010808 */
[----:B------:R-:W-:Y:S01]  /*db70*/  F2FP.PACK_AB R15, R15, R100 ;  /* 0x000000640f0f723e */ /* 0x000fe200000000ff */
[----:B------:R-:W-:Y:S02]  /*db80*/  FFMA.FTZ R14, R14, R91, -R89 ;  /* 0x0000005b0e0e7223 */ /* 0x000fe40000010859 */
[----:B------:R-:W-:Y:S01]  /*db90*/  FFMA.FTZ R75, R90, R56, R93 ;  /* 0x000000385a4b7223 */ /* 0x000fe2000001005d */
[----:B------:R-:W-:Y:S01]  /*dba0*/  F2FP.PACK_AB R12, R12, R97 ;  /* 0x000000610c0c723e */ /* 0x000fe200000000ff */
[----:B------:R-:W-:Y:S01]  /*dbb0*/  FFMA.FTZ R49, R10, R91, R49 ;  /* 0x0000005b0a317223 */ /* 0x000fe20000010031 */
[----:B------:R-:W-:-:S02]  /*dbc0*/  F2FP.PACK_AB R14, R14, R51 ;  /* 0x000000330e0e723e */ /* 0x000fc400000000ff */
[----:B------:R-:W-:Y:S02]  /*dbd0*/  F2FP.PACK_AB R8, R75, R108 ;  /* 0x0000006c4b08723e */ /* 0x000fe400000000ff */
[----:B------:R-:W-:Y:S01]  /*dbe0*/  F2FP.PACK_AB R10, R49, R48 ;  /* 0x00000030310a723e */ /* 0x000fe200000000ff */
[----:B------:R1:W-:Y:S04]  /*dbf0*/  STS.128 [R68+0x10080], R12 ;  /* 0x0100800c44007388 */ /* 0x0003e80000000c00 */
[----:B------:R1:W-:Y:S02]  /*dc00*/  STS.128 [R69+0x10080], R8 ;  /* 0x0100800845007388 */ /* 0x0003e40000000c00 */
.L_x_407:
[----:B------:R-:W-:Y:S05]  /*dc10*/  BSYNC B1 ;  /* 0x0000000000017941 */ /* 0x000fea0003800000 */
.L_x_406:
        /* <DEDUP_REMOVED lines=54> */
[--C-:B-1----:R-:W-:Y:S02]  /*df80*/  HADD2.F32 R43, -RZ, R13.reuse.H0_H0 ;  /* 0x2000000dff2b7230 */ /* 0x102fe40000004100 */
[----:B------:R-:W-:Y:S02]  /*df90*/  HADD2.F32 R13, -RZ, R13.H1_H1 ;  /* 0x3000000dff0d7230 */ /* 0x000fe40000004100 */
[--C-:B------:R-:W-:Y:S01]  /*dfa0*/  HADD2.F32 R59, -RZ, R12.reuse.H0_H0 ;  /* 0x2000000cff3b7230 */ /* 0x100fe20000004100 */
[----:B------:R-:W-:Y:S01]  /*dfb0*/  FMUL.FTZ R88, R43, R70 ;  /* 0x000000462b587220 */ /* 0x000fe20000410000 */
[--C-:B--2---:R-:W-:Y:S01]  /*dfc0*/  HADD2.F32 R71, -RZ, R9.reuse.H0_H0 ;  /* 0x20000009ff477230 */ /* 0x104fe20000004100 */
[----:B------:R-:W-:Y:S01]  /*dfd0*/  FMUL.FTZ R92, R13, R58 ;  /* 0x0000003a0d5c7220 */ /* 0x000fe20000410000 */
[----:B------:R-:W-:Y:S01]  /*dfe0*/  HADD2.F32 R9, -RZ, R9.H1_H1 ;  /* 0x30000009ff097230 */ /* 0x000fe20000004100 */
[----:B------:R-:W-:Y:S01]  /*dff0*/  FMUL.FTZ R41, R59, R85 ;  /* 0x000000553b297220 */ /* 0x000fe20000410000 */
[----:B------:R-:W-:Y:S01]  /*e000*/  HADD2.F32 R68, -RZ, R12.H1_H1 ;  /* 0x3000000cff447230 */ /* 0x000fe20000004100 */
[C---:B------:R-:W-:Y:S01]  /*e010*/  FMUL.FTZ R70, R71.reuse, R70 ;  /* 0x0000004647467220 */ /* 0x040fe20000410000 */
[----:B------:R-:W-:Y:S01]  /*e020*/  HADD2.F32 R12, -RZ, R14.H0_H0 ;  /* 0x2000000eff0c7230 */ /* 0x000fe20000004100 */
[----:B------:R-:W-:Y:S01]  /*e030*/  FFMA.FTZ R88, R71, R90, R88 ;  /* 0x0000005a47587223 */ /* 0x000fe20000010058 */
[----:B------:R-:W-:Y:S01]  /*e040*/  HADD2.F32 R71, -RZ, R86.H1_H1 ;  /* 0x30000056ff477230 */ /* 0x000fe20000004100 */
[C---:B------:R-:W-:Y:S01]  /*e050*/  FMUL.FTZ R58, R9.reuse, R58 ;  /* 0x0000003a093a7220 */ /* 0x040fe20000410000 */
[----:B------:R-:W-:Y:S01]  /*e060*/  HADD2.F32 R69, -RZ, R14.H1_H1 ;  /* 0x3000000eff457230 */ /* 0x000fe20000004100 */
[----:B------:R-:W-:Y:S01]  /*e070*/  FFMA.FTZ R9, R9, R94, R92 ;  /* 0x0000005e09097223 */ /* 0x000fe2000001005c */
[--C-:B------:R-:W-:Y:S01]  /*e080*/  HADD2.F32 R72, -RZ, R8.reuse.H0_H0 ;  /* 0x20000008ff487230 */ /* 0x100fe20000004100 */
[----:B------:R-:W-:Y:S01]  /*e090*/  FMUL.FTZ R86, R12, R71 ;  /* 0x000000470c567220 */ /* 0x000fe20000410000 */
[--C-:B------:R-:W-:Y:S01]  /*e0a0*/  HADD2.F32 R14, -RZ, R15.reuse.H0_H0 ;  /* 0x2000000fff0e7230 */ /* 0x100fe20000004100 */
[----:B------:R-:W-:Y:S01]  /*e0b0*/  FFMA.FTZ R70, R43, R90, -R70 ;  /* 0x0000005a2b467223 */ /* 0x000fe20000010846 */
[----:B------:R-:W-:Y:S01]  /*e0c0*/  HADD2.F32 R73, -RZ, R8.H1_H1 ;  /* 0x30000008ff497230 */ /* 0x000fe20000004100 */
[C---:B------:R-:W-:Y:S01]  /*e0d0*/  FMUL.FTZ R85, R72.reuse, R85 ;  /* 0x0000005548557220 */ /* 0x040fe20000410000 */
[--C-:B------:R-:W-:Y:S01]  /*e0e0*/  HADD2.F32 R8, -RZ, R10.reuse.H0_H0 ;  /* 0x2000000aff087230 */ /* 0x100fe20000004100 */
[----:B------:R-:W-:Y:S01]  /*e0f0*/  FFMA.FTZ R41, R72, R100, R41 ;  /* 0x0000006448297223 */ /* 0x000fe20000010029 */
[----:B------:R-:W-:Y:S01]  /*e100*/  HADD2.F32 R15, -RZ, R15.H1_H1 ;  /* 0x3000000fff0f7230 */ /* 0x000fe20000004100 */
[----:B------:R-:W-:Y:S01]  /*e110*/  FMUL.FTZ R72, R14, R75 ;  /* 0x0000004b0e487220 */ /* 0x000fe20000410000 */
[----:B------:R-:W-:Y:S01]  /*e120*/  HADD2.F32 R92, -RZ, R35.H0_H0 ;  /* 0x20000023ff5c7230 */ /* 0x000fe20000004100 */
[C---:B------:R-:W-:Y:S01]  /*e130*/  FMUL.FTZ R71, R8.reuse, R71 ;  /* 0x0000004708477220 */ /* 0x040fe20000410000 */
[----:B------:R-:W-:Y:S01]  /*e140*/  HADD2.F32 R74, -RZ, R10.H1_H1 ;  /* 0x3000000aff4a7230 */ /* 0x000fe20000004100 */
[----:B------:R-:W-:Y:S01]  /*e150*/  FFMA.FTZ R35, R8, R87, R86 ;  /* 0x0000005708237223 */ /* 0x000fe20000010056 */
[--C-:B------:R-:W-:Y:S01]  /*e160*/  HADD2.F32 R10, -RZ, R11.reuse.H0_H0 ;  /* 0x2000000bff0a7230 */ /* 0x100fe20000004100 */
[----:B------:R-:W-:Y:S01]  /*e170*/  FMUL.FTZ R8, R15, R92 ;  /* 0x0000005c0f087220 */ /* 0x000fe20000410000 */
[----:B------:R-:W-:Y:S01]  /*e180*/  HADD2.F32 R11, -RZ, R11.H1_H1 ;  /* 0x3000000bff0b7230 */ /* 0x000fe20000004100 */
[----:B------:R-:W-:Y:S01]  /*e190*/  FMUL.FTZ R91, R73, R32 ;  /* 0x00000020495b7220 */ /* 0x000fe20000410000 */
[----:B------:R-:W-:Y:S01]  /*e1a0*/  F2FP.PACK_AB R9, R9, R88 ;  /* 0x000000580909723e */ /* 0x000fe200000000ff */
[----:B------:R-:W-:-:S02]  /*e1b0*/  FMUL.FTZ R75, R10, R75 ;  /* 0x0000004b0a4b7220 */ /* 0x000fc40000410000 */
[----:B------:R-:W-:Y:S02]  /*e1c0*/  FFMA.FTZ R72, R10, R89, R72 ;  /* 0x000000590a487223 */ /* 0x000fe40000010048 */
[----:B------:R-:W-:Y:S02]  /*e1d0*/  FMUL.FTZ R92, R11, R92 ;  /* 0x0000005c0b5c7220 */ /* 0x000fe40000410000 */
[----:B------:R-:W-:Y:S02]  /*e1e0*/  FMUL.FTZ R10, R69, R34 ;  /* 0x00000022450a7220 */ /* 0x000fe40000410000 */
[----:B------:R-:W-:Y:S02]  /*e1f0*/  FFMA.FTZ R11, R11, R42, R8 ;  /* 0x0000002a0b0b7223 */ /* 0x000fe40000010008 */
[----:B------:R-:W-:Y:S02]  /*e200*/  FMUL.FTZ R34, R74, R34 ;  /* 0x000000224a227220 */ /* 0x000fe40000410000 */
[----:B------:R-:W-:Y:S01]  /*e210*/  FMUL.FTZ R8, R68, R32 ;  /* 0x0000002044087220 */ /* 0x000fe20000410000 */
[----:B------:R-:W-:Y:S01]  /*e220*/  F2FP.PACK_AB R11, R11, R72 ;  /* 0x000000480b0b723e */ /* 0x000fe200000000ff */
[----:B------:R-:W-:-:S02]  /*e230*/  FFMA.FTZ R71, R12, R87, -R71 ;  /* 0x000000570c477223 */ /* 0x000fc40000010847 */
[----:B------:R-:W-:Y:S02]  /*e240*/  FFMA.FTZ R75, R14, R89, -R75 ;  /* 0x000000590e4b7223 */ /* 0x000fe4000001084b */
[----:B------:R-:W-:Y:S02]  /*e250*/  FFMA.FTZ R13, R13, R94, -R58 ;  /* 0x0000005e0d0d7223 */ /* 0x000fe4000001083a */
[----:B------:R-:W-:Y:S02]  /*e260*/  FFMA.FTZ R85, R59, R100, -R85 ;  /* 0x000000643b557223 */ /* 0x000fe40000010855 */
[----:B------:R-:W-:Y:S01]  /*e270*/  FFMA.FTZ R92, R15, R42, -R92 ;  /* 0x0000002a0f5c7223 */ /* 0x000fe2000001085c */
[----:B------:R-:W-:Y:S01]  /*e280*/  F2FP.PACK_AB R13, R13, R70 ;  /* 0x000000460d0d723e */ /* 0x000fe200000000ff */
[-C--:B------:R-:W-:Y:S02]  /*e290*/  FFMA.FTZ R12, R68, R40.reuse, -R91 ;  /* 0x00000028440c7223 */ /* 0x080fe4000001085b */
[----:B------:R-:W-:Y:S01]  /*e2a0*/  FFMA.FTZ R14, R69, R33, -R34 ;  /* 0x00000021450e7223 */ /* 0x000fe20000010822 */
[----:B------:R-:W-:Y:S01]  /*e2b0*/  F2FP.PACK_AB R15, R92, R75 ;  /* 0x0000004b5c0f723e */ /* 0x000fe200000000ff */
        /* <DEDUP_REMOVED lines=8> */
.L_x_413:
[----:B------:R-:W-:Y:S05]  /*e340*/  BSYNC B0 ;  /* 0x0000000000007941 */ /* 0x000fea0003800000 */
.L_x_412:
[----:B------:R-:W-:-:S13]  /*e350*/  ISETP.GE.AND P0, PT, R62, c[0x0][0x27c], PT ;  /* 0x00009f003e007a0c */ /* 0x000fda0003f06270 */
[----:B------:R-:W-:Y:S05]  /*e360*/  @P0 BRA `(.L_x_411) ;  /* 0x0000067000000947 */ /* 0x000fea0003800000 */
[----:B-1----:R-:W-:Y:S01]  /*e370*/  SHF.R.S32.HI R11, RZ, 0x1f, R62 ;  /* 0x0000001fff0b7819 */ /* 0x002fe2000001143e */
[----:B------:R-:W-:Y:S01]  /*e380*/  HADD2.F32 R58, -RZ, R82.H0_H0 ;  /* 0x20000052ff3a7230 */ /* 0x000fe20000004100 */
[----:B------:R-:W-:Y:S01]  /*e390*/  SHF.R.U64 R34, R44, 0x10, R45 ;  /* 0x000000102c227819 */ /* 0x000fe2000000122d */
[----:B------:R-:W-:Y:S01]  /*e3a0*/  HADD2.F32 R70, -RZ, R84.H0_H0 ;  /* 0x20000054ff467230 */ /* 0x000fe20000004100 */
[CC--:B--2---:R-:W-:Y:S02]  /*e3b0*/  LEA.HI R13, R11.reuse, R62.reuse, RZ, 0x3 ;  /* 0x0000003e0b0d7211 */ /* 0x0c4fe400078f18ff */
[----:B------:R-:W-:Y:S01]  /*e3c0*/  LEA.HI R11, R11, R62, RZ, 0x6 ;  /* 0x0000003e0b0b7211 */ /* 0x000fe200078f30ff */
[----:B------:R-:W-:Y:S01]  /*e3d0*/  HADD2.F32 R34, -RZ, R34.H0_H0 ;  /* 0x20000022ff227230 */ /* 0x000fe20000004100 */
[----:B------:R-:W-:Y:S02]  /*e3e0*/  LEA.HI.SX32 R9, R13, R50, 0x1d ;  /* 0x000000320d097211 */ /* 0x000fe400078feaff */
[----:B------:R-:W-:-:S02]  /*e3f0*/  SHF.L.U32 R11, R11, 0x7, RZ ;  /* 0x000000070b0b7819 */ /* 0x000fc400000006ff */
[----:B------:R-:W-:Y:S02]  /*e400*/  SHF.R.S32.HI R8, RZ, 0x1f, R9 ;  /* 0x0000001fff087819 */ /* 0x000fe40000011409 */
[----:B------:R-:W-:Y:S02]  /*e410*/  LOP3.LUT R13, R57, 0x38, R13, 0xf8, !PT ;  /* 0x00000038390d7812 */ /* 0x000fe400078ef80d */
[----:B------:R-:W-:Y:S02]  /*e420*/  SHF.L.U32 R10, R9, 0x3, RZ ;  /* 0x00000003090a7819 */ /* 0x000fe400000006ff */
[----:B------:R-:W-:Y:S02]  /*e430*/  LEA.HI R8, R8, R9, RZ, 0x3 ;  /* 0x0000000908087211 */ /* 0x000fe400078f18ff */
[----:B------:R-:W-:Y:S02]  /*e440*/  LOP3.LUT R11, R11, 0x7fffe000, RZ, 0xc0, !PT ;  /* 0x7fffe0000b0b7812 */ /* 0x000fe400078ec0ff */
[----:B------:R-:W-:-:S02]  /*e450*/  LOP3.LUT R12, R13, R56, RZ, 0x3c, !PT ;  /* 0x000000380d0c7212 */ /* 0x000fc400078e3cff */
[----:B------:R-:W-:Y:S02]  /*e460*/  LOP3.LUT R57, R57, 0x38, R10, 0xf8, !PT ;  /* 0x0000003839397812 */ /* 0x000fe400078ef80a */
[----:B------:R-:W-:Y:S02]  /*e470*/  SHF.L.U32 R8, R8, 0xa, RZ ;  /* 0x0000000a08087819 */ /* 0x000fe400000006ff */
[----:B------:R-:W-:Y:S02]  /*e480*/  IADD3 R11, R12, R11, R48 ;  /* 0x0000000b0c0b7210 */ /* 0x000fe40007ffe030 */
[----:B------:R-:W-:Y:S01]  /*e490*/  LOP3.LUT R56, R57, R56, RZ, 0x3c, !PT ;  /* 0x0000003839387212 */ /* 0x000fe200078e3cff */
[--C-:B------:R-:W-:Y:S01]  /*e4a0*/  HADD2.F32 R57, -RZ, R83.reuse.H0_H0 ;  /* 0x20000053ff397230 */ /* 0x100fe20000004100 */
[----:B------:R-:W-:Y:S01]  /*e4b0*/  LOP3.LUT R9, R8, 0x7fffe000, RZ, 0xc0, !PT ;  /* 0x7fffe00008097812 */ /* 0x000fe200078ec0ff */
[----:B------:R-:W-:Y:S01]  /*e4c0*/  HADD2.F32 R83, -RZ, R83.H1_H1 ;  /* 0x30000053ff537230 */ /* 0x000fe20000004100 */
[----:B------:R-:W-:-:S02]  /*e4d0*/  SHF.L.U32 R32, R11, 0x1, RZ ;  /* 0x000000010b207819 */ /* 0x000fc400000006ff */
[----:B------:R-:W-:Y:S02]  /*e4e0*/  IADD3 R9, R56, R9, R48 ;  /* 0x0000000938097210 */ /* 0x000fe40007ffe030 */
[----:B------:R-:W-:Y:S01]  /*e4f0*/  SHF.R.U32.HI R44, RZ, 0x10, R45 ;  /* 0x00000010ff2c7819 */ /* 0x000fe2000001162d */
[----:B------:R-:W1:Y:S01]  /*e500*/  LDS.128 R12, [R32+0x10080] ;  /* 0x01008000200c7984 */ /* 0x000e620000000c00 */
[----:B------:R-:W-:Y:S01]  /*e510*/  SHF.L.U32 R33, R9, 0x1, RZ ;  /* 0x0000000109217819 */ /* 0x000fe200000006ff */
[--C-:B------:R-:W-:Y:S01]  /*e520*/  HADD2.F32 R45, -RZ, R81.reuse.H0_H0 ;  /* 0x20000051ff2d7230 */ /* 0x100fe20000004100 */
[----:B------:R-:W-:Y:S01]  /*e530*/  SHF.R.U64 R35, R36, 0x10, R37 ;  /* 0x0000001024237819 */ /* 0x000fe20000001225 */
[----:B------:R-:W-:Y:S01]  /*e540*/  HADD2.F32 R81, -RZ, R81.H1_H1 ;  /* 0x30000051ff517230 */ /* 0x000fe20000004100 */
[----:B------:R-:W-:Y:S01]  /*e550*/  SHF.R.U64 R38, R38, 0x10, R39 ;  /* 0x0000001026267819 */ /* 0x000fe20000001227 */
[----:B------:R-:W2:Y:S01]  /*e560*/  LDS.128 R8, [R33+0x10080] ;  /* 0x0100800021087984 */ /* 0x000ea20000000c00 */
[----:B------:R-:W-:-:S02]  /*e570*/  SHF.R.U32.HI R37, RZ, 0x10, R37 ;  /* 0x00000010ff257819 */ /* 0x000fc40000011625 */
[----:B------:R-:W-:Y:S02]  /*e580*/  SHF.R.U32.HI R39, RZ, 0x10, R39 ;  /* 0x00000010ff277819 */ /* 0x000fe40000011627 */
[--C-:B------:R-:W-:Y:S01]  /*e590*/  SHF.R.U64 R36, R46, 0x10, R47.reuse ;  /* 0x000000102e247819 */ /* 0x100fe2000000122f */
[----:B------:R-:W-:Y:S01]  /*e5a0*/  HADD2.F32 R56, -RZ, R37.H0_H0 ;  /* 0x20000025ff387230 */ /* 0x000fe20000004100 */
[----:B------:R-:W-:Y:S01]  /*e5b0*/  SHF.R.U32.HI R46, RZ, 0x10, R47 ;  /* 0x00000010ff2e7819 */ /* 0x000fe2000001162f */
[----:B------:R-:W-:Y:S02]  /*e5c0*/  HADD2.F32 R72, -RZ, R39.H0_H0 ;  /* 0x20000027ff487230 */ /* 0x000fe40000004100 */
[----:B------:R-:W-:Y:S02]  /*e5d0*/  HADD2.F32 R37, -RZ, R84.H1_H1 ;  /* 0x30000054ff257230 */ /* 0x000fe40000004100 */
[----:B------:R-:W-:Y:S02]  /*e5e0*/  HADD2.F32 R74, -RZ, R46.H0_H0 ;  /* 0x2000002eff4a7230 */ /* 0x000fe40000004100 */
[----:B-1----:R-:W-:-:S02]  /*e5f0*/  HADD2.F32 R40, -RZ, R13.H0_H0 ;  /* 0x2000000dff287230 */ /* 0x002fc40000004100 */
[----:B------:R-:W-:Y:S02]  /*e600*/  HADD2.F32 R41, -RZ, R13.H1_H1 ;  /* 0x3000000dff297230 */ /* 0x000fe40000004100 */
[----:B------:R-:W-:Y:S01]  /*e610*/  HADD2.F32 R13, -RZ, R15.H0_H0 ;  /* 0x2000000fff0d7230 */ /* 0x000fe20000004100 */
[-C--:B------:R-:W-:Y:S01]  /*e620*/  FMUL.FTZ R51, R40, R45.reuse ;  /* 0x0000002d28337220 */ /* 0x080fe20000410000 */
[--C-:B--2---:R-:W-:Y:S02]  /*e630*/  HADD2.F32 R48, -RZ, R9.reuse.H0_H0 ;  /* 0x20000009ff307230 */ /* 0x104fe40000004100 */
[----:B------:R-:W-:Y:S01]  /*e640*/  HADD2.F32 R47, -RZ, R9.H1_H1 ;  /* 0x30000009ff2f7230 */ /* 0x000fe20000004100 */
[-C--:B------:R-:W-:Y:S01]  /*e650*/  FMUL.FTZ R68, R13, R58.reuse ;  /* 0x0000003a0d447220 */ /* 0x080fe20000410000 */
[----:B------:R-:W-:Y:S01]  /*e660*/  HADD2.F32 R9, -RZ, R11.H0_H0 ;  /* 0x2000000bff097230 */ /* 0x000fe20000004100 */
[C---:B------:R-:W-:Y:S01]  /*e670*/  FMUL.FTZ R45, R48.reuse, R45 ;  /* 0x0000002d302d7220 */ /* 0x040fe20000410000 */
[----:B------:R-:W-:Y:S01]  /*e680*/  HADD2.F32 R15, -RZ, R15.H1_H1 ;  /* 0x3000000fff0f7230 */ /* 0x000fe20000004100 */
[----:B------:R-:W-:Y:S01]  /*e690*/  FFMA.FTZ R51, R48, R57, R51 ;  /* 0x0000003930337223 */ /* 0x000fe20000010033 */
[----:B------:R-:W-:Y:S01]  /*e6a0*/  HADD2.F32 R11, -RZ, R11.H1_H1 ;  /* 0x3000000bff0b7230 */ /* 0x000fe20000004100 */
[C---:B------:R-:W-:Y:S01]  /*e6b0*/  FMUL.FTZ R58, R9.reuse, R58 ;  /* 0x0000003a093a7220 */ /* 0x040fe20000410000 */
[--C-:B------:R-:W-:Y:S01]  /*e6c0*/  HADD2.F32 R42, -RZ, R12.reuse.H0_H0 ;  /* 0x2000000cff2a7230 */ /* 0x100fe20000004100 */
[----:B------:R-:W-:Y:S01]  /*e6d0*/  FFMA.FTZ R68, R9, R70, R68 ;  /* 0x0000004609447223 */ /* 0x000fe20000010044 */
[----:B------:R-:W-:Y:S01]  /*e6e0*/  HADD2.F32 R43, -RZ, R12.H1_H1 ;  /* 0x3000000cff2b7230 */ /* 0x000fe20000004100 */
[----:B------:R-:W-:Y:S01]  /*e6f0*/  FMUL.FTZ R46, R15, R72 ;  /* 0x000000480f2e7220 */ /* 0x000fe20000410000 */
[----:B------:R-:W-:Y:S01]  /*e700*/  HADD2.F32 R48, -RZ, R44.H0_H0 ;  /* 0x2000002cff307230 */ /* 0x000fe20000004100 */
[----:B------:R-:W-:Y:S01]  /*e710*/  FMUL.FTZ R44, R41, R56 ;  /* 0x00000038292c7220 */ /* 0x000fe20000410000 */
[----:B------:R-:W-:Y:S01]  /*e720*/  HADD2.F32 R12, -RZ, R14.H0_H0 ;  /* 0x2000000eff0c7230 */ /* 0x000fe20000004100 */
[----:B------:R-:W-:Y:S01]  /*e730*/  FMUL.FTZ R72, R11, R72 ;  /* 0x000000480b487220 */ /* 0x000fe20000410000 */
[----:B------:R-:W-:Y:S01]  /*e740*/  HADD2.F32 R9, -RZ, R82.H1_H1 ;  /* 0x30000052ff097230 */ /* 0x000fe20000004100 */
[C---:B------:R-:W-:Y:S01]  /*e750*/  FMUL.FTZ R56, R47.reuse, R56 ;  /* 0x000000382f387220 */ /* 0x040fe20000410000 */
[--C-:B------:R-:W-:Y:S01]  /*e760*/  HADD2.F32 R49, -RZ, R8.reuse.H0_H0 ;  /* 0x20000008ff317230 */ /* 0x100fe20000004100 */
[----:B------:R-:W-:Y:S01]  /*e770*/  FFMA.FTZ R44, R47, R48, R44 ;  /* 0x000000302f2c7223 */ /* 0x000fe2000001002c */
[----:B------:R-:W-:Y:S01]  /*e780*/  HADD2.F32 R50, -RZ, R8.H1_H1 ;  /* 0x30000008ff327230 */ /* 0x000fe20000004100 */
[----:B------:R-:W-:Y:S01]  /*e790*/  FFMA.FTZ R11, R11, R74, R46 ;  /* 0x0000004a0b0b7223 */ /* 0x000fe2000001002e */
[----:B------:R-:W-:Y:S01]  /*e7a0*/  HADD2.F32 R8, -RZ, R10.H0_H0 ;  /* 0x2000000aff087230 */ /* 0x000fe20000004100 */
[----:B------:R-:W-:Y:S01]  /*e7b0*/  FMUL.FTZ R82, R42, R81 ;  /* 0x000000512a527220 */ /* 0x000fe20000410000 */
[----:B------:R-:W-:Y:S01]  /*e7c0*/  HADD2.F32 R14, -RZ, R14.H1_H1 ;  /* 0x3000000eff0e7230 */ /* 0x000fe20000004100 */
        /* <DEDUP_REMOVED lines=9> */
[----:B------:R-:W-:Y:S01]  /*e860*/  F2FP.PACK_AB R11, R11, R68 ;  /* 0x000000440b0b723e */ /* 0x000fe200000000ff */
[----:B------:R-:W-:-:S02]  /*e870*/  FMUL.FTZ R39, R43, R46 ;  /* 0x0000002e2b277220 */ /* 0x000fc40000410000 */
[-C--:B------:R-:W-:Y:S02]  /*e880*/  FMUL.FTZ R8, R14, R47.reuse ;  /* 0x0000002f0e087220 */ /* 0x080fe40000410000 */
[----:B------:R-:W-:Y:S02]  /*e890*/  FMUL.FTZ R46, R50, R46 ;  /* 0x0000002e322e7220 */ /* 0x000fe40000410000 */
[----:B------:R-:W-:Y:S02]  /*e8a0*/  FMUL.FTZ R47, R10, R47 ;  /* 0x0000002f0a2f7220 */ /* 0x000fe40000410000 */
[----:B------:R-:W-:Y:S01]  /*e8b0*/  FFMA.FTZ R37, R12, R37, -R9 ;  /* 0x000000250c257223 */ /* 0x000fe20000010809 */
[----:B------:R-:W-:Y:S01]  /*e8c0*/  F2FP.PACK_AB R9, R44, R51 ;  /* 0x000000332c09723e */ /* 0x000fe200000000ff */
[----:B------:R-:W-:Y:S02]  /*e8d0*/  FFMA.FTZ R45, R40, R57, -R45 ;  /* 0x00000039282d7223 */ /* 0x000fe4000001082d */
[----:B------:R-:W-:-:S02]  /*e8e0*/  FFMA.FTZ R56, R41, R48, -R56 ;  /* 0x0000003029387223 */ /* 0x000fc40000010838 */
[----:B------:R-:W-:Y:S02]  /*e8f0*/  FFMA.FTZ R58, R13, R70, -R58 ;  /* 0x000000460d3a7223 */ /* 0x000fe4000001083a */
        /* <DEDUP_REMOVED lines=14> */
.L_x_411:
[----:B------:R-:W-:Y:S05]  /*e9e0*/  BSYNC B1 ;  /* 0x0000000000017941 */ /* 0x000fea0003800000 */
.L_x_410:
[----:B-1----:R-:W-:-:S04]  /*e9f0*/  IADD3 R32, R54, 0x60, RZ ;  /* 0x0000006036207810 */ /* 0x002fc80007ffe0ff */
[----:B------:R-:W-:-:S13]  /*ea00*/  ISETP.GE.AND P0, PT, R32, UR4, PT ;  /* 0x0000000420007c0c */ /* 0x000fda000bf06270 */
        /* <DEDUP_REMOVED lines=22> */
[--C-:B------:R-:W-:Y:S01]  /*eb70*/  HADD2.F32 R47, -RZ, R77.reuse.H1_H1 ;  /* 0x3000004dff2f7230 */ /* 0x100fe20000004100 */
[----:B------:R-:W-:Y:S01]  /*eb80*/  LOP3.LUT R37, R98, R33, RZ, 0x3c, !PT ;  /* 0x0000002162257212 */ /* 0x000fe200078e3cff */
[----:B------:R-:W-:Y:S01]  /*eb90*/  HADD2.F32 R77, -RZ, R77.H0_H0 ;  /* 0x2000004dff4d7230 */ /* 0x000fe20000004100 */
[----:B------:R-:W-:-:S02]  /*eba0*/  LOP3.LUT R8, R35, 0x38, R8, 0xf8, !PT ;  /* 0x0000003823087812 */ /* 0x000fc400078ef808 */
[----:B------:R-:W-:Y:S02]  /*ebb0*/  SHF.L.U32 R9, R9, 0xa, RZ ;  /* 0x0000000a09097819 */ /* 0x000fe400000006ff */
[----:B------:R-:W-:Y:S02]  /*ebc0*/  IADD3 R37, R32, R37, RZ ;  /* 0x0000002520257210 */ /* 0x000fe40007ffe0ff */
[----:B------:R-:W-:Y:S02]  /*ebd0*/  LOP3.LUT R8, R8, R33, RZ, 0x3c, !PT ;  /* 0x0000002108087212 */ /* 0x000fe400078e3cff */
[----:B------:R-:W-:Y:S02]  /*ebe0*/  LOP3.LUT R9, R9, 0x7fffe000, RZ, 0xc0, !PT ;  /* 0x7fffe00009097812 */ /* 0x000fe400078ec0ff */
[----:B------:R-:W-:Y:S02]  /*ebf0*/  SHF.L.U32 R37, R37, 0x1, RZ ;  /* 0x0000000125257819 */ /* 0x000fe400000006ff */
[----:B------:R-:W-:-:S02]  /*ec00*/  IADD3 R8, R8, R9, R32 ;  /* 0x0000000908087210 */ /* 0x000fc40007ffe020 */
[--C-:B------:R-:W-:Y:S01]  /*ec10*/  SHF.R.U64 R16, R16, 0x10, R17.reuse ;  /* 0x0000001010107819 */ /* 0x100fe20000001211 */
[----:B--2---:R-:W1:Y:S01]  /*ec20*/  LDS.128 R12, [R37+0x10080] ;  /* 0x01008000250c7984 */ /* 0x004e620000000c00 */
[----:B------:R-:W-:Y:S02]  /*ec30*/  SHF.L.U32 R36, R8, 0x1, RZ ;  /* 0x0000000108247819 */ /* 0x000fe400000006ff */
        /* <DEDUP_REMOVED lines=25> */
[--C-:B------:R-:W-:Y:S01]  /*edd0*/  HADD2.F32 R12, -RZ, R14.reuse.H0_H0 ;  /* 0x2000000eff0c7230 */ /* 0x100fe20000004100 */
[----:B------:R-:W-:Y:S01]  /*ede0*/  FFMA.FTZ R48, R43, R50, R48 ;  /* 0x000000322b307223 */ /* 0x000fe20000010030 */
[----:B------:R-:W-:Y:S01]  /*edf0*/  HADD2.F32 R43, -RZ, R65.H1_H1 ;  /* 0x30000041ff2b7230 */ /* 0x000fe20000004100 */
[C---:B------:R-:W-:Y:S01]  /*ee00*/  FMUL.FTZ R38, R9.reuse, R38 ;  /* 0x0000002609267220 */ /* 0x040fe20000410000 */
[----:B------:R-:W-:Y:S01]  /*ee10*/  HADD2.F32 R41, -RZ, R14.H1_H1 ;  /* 0x3000000eff297230 */ /* 0x000fe20000004100 */
[----:B------:R-:W-:Y:S01]  /*ee20*/  FFMA.FTZ R9, R9, R58, R56 ;  /* 0x0000003a09097223 */ /* 0x000fe20000010038 */
[--C-:B------:R-:W-:Y:S01]  /*ee30*/  HADD2.F32 R44, -RZ, R8.reuse.H0_H0 ;  /* 0x20000008ff2c7230 */ /* 0x100fe20000004100 */
[----:B------:R-:W-:Y:S01]  /*ee40*/  FMUL.FTZ R49, R12, R43 ;  /* 0x0000002b0c317220 */ /* 0x000fe20000410000 */
[----:B------:R-:W-:Y:S01]  /*ee50*/  HADD2.F32 R14, -RZ, R15.H0_H0 ;  /* 0x2000000fff0e7230 */ /* 0x000fe20000004100 */
[----:B------:R-:W-:Y:S01]  /*ee60*/  FFMA.FTZ R42, R27, R50, -R42 ;  /* 0x000000321b2a7223 */ /* 0x000fe2000001082a */
[----:B------:R-:W-:Y:S01]  /*ee70*/  HADD2.F32 R45, -RZ, R8.H1_H1 ;  /* 0x30000008ff2d7230 */ /* 0x000fe20000004100 */
[C---:B------:R-:W-:Y:S01]  /*ee80*/  FMUL.FTZ R64, R44.reuse, R64 ;  /* 0x000000402c407220 */ /* 0x040fe20000410000 */
[----:B------:R-:W-:Y:S01]  /*ee90*/  HADD2.F32 R65, -RZ, R65.H0_H0 ;  /* 0x20000041ff417230 */ /* 0x000fe20000004100 */
[----:B------:R-:W-:Y:S01]  /*eea0*/  FFMA.FTZ R25, R44, R76, R25 ;  /* 0x0000004c2c197223 */ /* 0x000fe20000010019 */
[--C-:B------:R-:W-:Y:S01]  /*eeb0*/  HADD2.F32 R8, -RZ, R10.reuse.H0_H0 ;  /* 0x2000000aff087230 */ /* 0x100fe20000004100 */
[----:B------:R-:W-:Y:S01]  /*eec0*/  FFMA.FTZ R13, R13, R58, -R38 ;  /* 0x0000003a0d0d7223 */ /* 0x000fe20000010826 */
        /* <DEDUP_REMOVED lines=11> */
[C---:B------:R-:W-:Y:S01]  /*ef80*/  FMUL.FTZ R65, R10.reuse, R65 ;  /* 0x000000410a417220 */ /* 0x040fe20000410000 */
[----:B------:R-:W-:Y:S01]  /*ef90*/  F2FP.PACK_AB R9, R9, R48 ;  /* 0x000000300909723e */ /* 0x000fe200000000ff */
[----:B------:R-:W-:-:S02]  /*efa0*/  FFMA.FTZ R44, R10, R77, R44 ;  /* 0x0000004d0a2c7223 */ /* 0x000fc4000001002c */
        /* <DEDUP_REMOVED lines=21> */
.L_x_415:
[----:B------:R-:W-:Y:S05]  /*f100*/  BSYNC B0 ;  /* 0x0000000000007941 */ /* 0x000fea0003800000 */
.L_x_414:
[----:B------:R-:W-:-:S13]  /*f110*/  ISETP.GE.AND P0, PT, R62, c[0x0][0x27c], PT ;  /* 0x00009f003e007a0c */ /* 0x000fda0003f06270 */
[----:B------:R-:W-:Y:S05]  /*f120*/  @P0 BRA `(.L_x_387) ;  /* 0x0000067000000947 */ /* 0x000fea0003800000 */
[----:B-1----:R-:W-:Y:S01]  /*f130*/  SHF.R.S32.HI R11, RZ, 0x1f, R62 ;  /* 0x0000001fff0b7819 */ /* 0x002fe2000001143e */
[--C-:B------:R-:W-:Y:S01]  /*f140*/  HADD2.F32 R37, -RZ, R79.reuse.H0_H0 ;  /* 0x2000004fff257230 */ /* 0x100fe20000004100 */
[----:B------:R-:W-:Y:S01]  /*f150*/  SHF.R.U64 R19, R22, 0x10, R23 ;  /* 0x0000001016137819 */ /* 0x000fe20000001217 */
[--C-:B------:R-:W-:Y:S01]  /*f160*/  HADD2.F32 R38, -RZ, R66.reuse.H0_H0 ;  /* 0x20000042ff267230 */ /* 0x100fe20000004100 */
[CC--:B------:R-:W-:Y:S01]  /*f170*/  LEA.HI R8, R11.reuse, R62.reuse, RZ, 0x3 ;  /* 0x0000003e0b087211 */ /* 0x0c0fe200078f18ff */
[----:B------:R-:W-:Y:S01]  /*f180*/  HADD2.F32 R66, -RZ, R66.H1_H1 ;  /* 0x30000042ff427230 */ /* 0x000fe20000004100 */
[----:B------:R-:W-:Y:S01]  /*f190*/  LEA.HI R11, R11, R62, RZ, 0x6 ;  /* 0x0000003e0b0b7211 */ /* 0x000fe200078f30ff */
[--C-:B------:R-:W-:Y:S01]  /*f1a0*/  HADD2.F32 R42, -RZ, R78.reuse.H0_H0 ;  /* 0x2000004eff2a7230 */ /* 0x100fe20000004100 */
[----:B------:R-:W-:Y:S01]  /*f1b0*/  LEA.HI.SX32 R9, R8, R34, 0x1d ;  /* 0x0000002208097211 */ /* 0x000fe200078feaff */
[----:B------:R-:W-:Y:S01]  /*f1c0*/  HADD2.F32 R78, -RZ, R78.H1_H1 ;  /* 0x3000004eff4e7230 */ /* 0x000fe20000004100 */
[----:B--2---:R-:W-:Y:S01]  /*f1d0*/  LOP3.LUT R12, R35, 0x38, R8, 0xf8, !PT ;  /* 0x00000038230c7812 */ /* 0x004fe200078ef808 */
[----:B------:R-:W-:Y:S01]  /*f1e0*/  HADD2.F32 R79, -RZ, R79.H1_H1 ;  /* 0x3000004fff4f7230 */ /* 0x000fe20000004100 */
[----:B------:R-:W-:-:S02]  /*f1f0*/  SHF.R.S32.HI R8, RZ, 0x1f, R9 ;  /* 0x0000001fff087819 */ /* 0x000fc40000011409 */
[----:B------:R-:W-:Y:S02]  /*f200*/  SHF.L.U32 R11, R11, 0x7, RZ ;  /* 0x000000070b0b7819 */ /* 0x000fe400000006ff */
[----:B------:R-:W-:Y:S02]  /*f210*/  SHF.L.U32 R10, R9, 0x3, RZ ;  /* 0x00000003090a7819 */ /* 0x000fe400000006ff */
[----:B------:R-:W-:Y:S02]  /*f220*/  LEA.HI R8, R8, R9, RZ, 0x3 ;  /* 0x0000000908087211 */ /* 0x000fe400078f18ff */
[----:B------:R-:W-:Y:S02]  /*f230*/  LOP3.LUT R11, R11, 0x7fffe000, RZ, 0xc0, !PT ;  /* 0x7fffe0000b0b7812 */ /* 0x000fe400078ec0ff */
[----:B------:R-:W-:Y:S02]  /*f240*/  LOP3.LUT R12, R12, R33, RZ, 0x3c, !PT ;  /* 0x000000210c0c7212 */ /* 0x000fe400078e3cff */
[----:B------:R-:W-:-:S02]  /*f250*/  LOP3.LUT R10, R35, 0x38, R10, 0xf8, !PT ;  /* 0x00000038230a7812 */ /* 0x000fc400078ef80a */
[----:B------:R-:W-:Y:S02]  /*f260*/  SHF.L.U32 R8, R8, 0xa, RZ ;  /* 0x0000000a08087819 */ /* 0x000fe400000006ff */
[--C-:B------:R-:W-:Y:S02]  /*f270*/  IADD3 R11, R12, R11, R32.reuse ;  /* 0x0000000b0c0b7210 */ /* 0x100fe40007ffe020 */
[----:B------:R-:W-:Y:S02]  /*f280*/  LOP3.LUT R33, R10, R33, RZ, 0x3c, !PT ;  /* 0x000000210a217212 */ /* 0x000fe400078e3cff */
[----:B------:R-:W-:Y:S02]  /*f290*/  LOP3.LUT R9, R8, 0x7fffe000, RZ, 0xc0, !PT ;  /* 0x7fffe00008097812 */ /* 0x000fe400078ec0ff */
[----:B------:R-:W-:Y:S02]  /*f2a0*/  SHF.L.U32 R16, R11, 0x1, RZ ;  /* 0x000000010b107819 */ /* 0x000fe400000006ff */
[----:B------:R-:W-:-:S02]  /*f2b0*/  IADD3 R9, R33, R9, R32 ;  /* 0x0000000921097210 */ /* 0x000fc40007ffe020 */
[--C-:B------:R-:W-:Y:S01]  /*f2c0*/  SHF.R.U64 R22, R28, 0x10, R29.reuse ;  /* 0x000000101c167819 */ /* 0x100fe2000000121d */
[----:B------:R-:W1:Y:S01]  /*f2d0*/  LDS.128 R12, [R16+0x10080] ;  /* 0x01008000100c7984 */ /* 0x000e620000000c00 */
[----:B------:R-:W-:Y:S02]  /*f2e0*/  SHF.L.U32 R17, R9, 0x1, RZ ;  /* 0x0000000109117819 */ /* 0x000fe400000006ff */
[----:B------:R-:W-:Y:S01]  /*f2f0*/  SHF.R.U32.HI R28, RZ, 0x10, R29 ;  /* 0x00000010ff1c7819 */ /* 0x000fe2000001161d */
[--C-:B------:R-:W-:Y:S01]  /*f300*/  HADD2.F32 R29, -RZ, R67.reuse.H0_H0 ;  /* 0x20000043ff1d7230 */ /* 0x100fe20000004100 */
[----:B------:R-:W-:Y:S01]  /*f310*/  SHF.R.U32.HI R23, RZ, 0x10, R23 ;  /* 0x00000010ff177819 */ /* 0x000fe20000011617 */
[----:B------:R-:W2:Y:S01]  /*f320*/  LDS.128 R8, [R17+0x10080] ;  /* 0x0100800011087984 */ /* 0x000ea20000000c00 */
[--C-:B------:R-:W-:Y:S01]  /*f330*/  SHF.R.U64 R18, R30, 0x10, R31.reuse ;  /* 0x000000101e127819 */ /* 0x100fe2000000121f */
[----:B------:R-:W-:Y:S01]  /*f340*/  HADD2.F32 R67, -RZ, R67.H1_H1 ;  /* 0x30000043ff437230 */ /* 0x000fe20000004100 */
        /* <DEDUP_REMOVED lines=8> */
[----:B------:R-:W-:Y:S02]  /*f3d0*/  HADD2.F32 R22, -RZ, R22.H0_H0 ;  /* 0x20000016ff167230 */ /* 0x000fe40000004100 */
[--C-:B-1----:R-:W-:Y:S02]  /*f3e0*/  HADD2.F32 R24, -RZ, R15.reuse.H0_H0 ;  /* 0x2000000fff187230 */ /* 0x102fe40000004100 */
[----:B------:R-:W-:Y:S02]  /*f3f0*/  HADD2.F32 R15, -RZ, R15.H1_H1 ;  /* 0x3000000fff0f7230 */ /* 0x000fe40000004100 */
[----:B------:R-:W-:Y:S01]  /*f400*/  HADD2.F32 R26, -RZ, R12.H0_H0 ;  /* 0x2000000cff1a7230 */ /* 0x000fe20000004100 */
[----:B------:R-:W-:Y:S01]  /*f410*/  FMUL.FTZ R35, R24, R29 ;  /* 0x0000001d18237220 */ /* 0x000fe20000410000 */
[----:B--2---:R-:W-:-:S02]  /*f420*/  HADD2.F32 R32, -RZ, R11.H0_H0 ;  /* 0x2000000bff207230 */ /* 0x004fc40000004100 */
[----:B------:R-:W-:Y:S02]  /*f430*/  HADD2.F32 R11, -RZ, R11.H1_H1 ;  /* 0x3000000bff0b7230 */ /* 0x000fe40000004100 */
[----:B------:R-:W-:Y:S01]  /*f440*/  HADD2.F32 R33, -RZ, R8.H0_H0 ;  /* 0x20000008ff217230 */ /* 0x000fe20000004100 */
[C---:B------:R-:W-:Y:S01]  /*f450*/  FMUL.FTZ R29, R32.reuse, R29 ;  /* 0x0000001d201d7220 */ /* 0x040fe20000410000 */
[----:B------:R-:W-:Y:S01]  /*f460*/  HADD2.F32 R27, -RZ, R12.H1_H1 ;  /* 0x3000000cff1b7230 */ /* 0x000fe20000004100 */
[----:B------:R-:W-:Y:S01]  /*f470*/  FFMA.FTZ R35, R32, R37, R35 ;  /* 0x0000002520237223 */ /* 0x000fe20000010023 */
[----:B------:R-:W-:Y:S01]  /*f480*/  HADD2.F32 R32, -RZ, R30.H0_H0 ;  /* 0x2000001eff207230 */ /* 0x000fe20000004100 */
[-C--:B------:R-:W-:Y:S01]  /*f490*/  FMUL.FTZ R30, R15, R36.reuse ;  /* 0x000000240f1e7220 */ /* 0x080fe20000410000 */
[----:B------:R-:W-:Y:S01]  /*f4a0*/  HADD2.F32 R12, -RZ, R14.H0_H0 ;  /* 0x2000000eff0c7230 */ /* 0x000fe20000004100 */
[C---:B------:R-:W-:Y:S01]  /*f4b0*/  FMUL.FTZ R36, R11.reuse, R36 ;  /* 0x000000240b247220 */ /* 0x040fe20000410000 */
[----:B------:R-:W-:Y:S01]  /*f4c0*/  HADD2.F32 R25, -RZ, R13.H0_H0 ;  /* 0x2000000dff197230 */ /* 0x000fe20000004100 */
        /* <DEDUP_REMOVED lines=9> */
[----:B------:R-:W-:Y:S01]  /*f560*/  HADD2.F32 R14, -RZ, R14.H1_H1 ;  /* 0x3000000eff0e7230 */ /* 0x000fe20000004100 */
[-C--:B------:R-:W-:Y:S01]  /*f570*/  FMUL.FTZ R40, R25, R38.reuse ;  /* 0x0000002619287220 */ /* 0x080fe20000410000 */
[----:B------:R-:W-:Y:S01]  /*f580*/  HADD2.F32 R9, -RZ, R9.H1_H1 ;  /* 0x30000009ff097230 */ /* 0x000fe20000004100 */
[----:B------:R-:W-:Y:S01]  /*f590*/  FFMA.FTZ R19, R8, R79, R11 ;  /* 0x0000004f08137223 */ /* 0x000fe2000001000b */
[----:B------:R-:W-:Y:S01]  /*f5a0*/  HADD2.F32 R10, -RZ, R10.H1_H1 ;  /* 0x3000000aff0a7230 */ /* 0x000fe20000004100 */
[C---:B------:R-:W-:Y:S01]  /*f5b0*/  FMUL.FTZ R38, R31.reuse, R38 ;  /* 0x000000261f267220 */ /* 0x040fe20000410000 */
[----:B------:R-:W-:Y:S01]  /*f5c0*/  HADD2.F32 R11, -RZ, R18.H0_H0 ;  /* 0x20000012ff0b7230 */ /* 0x000fe20000004100 */
[----:B------:R-:W-:-:S02]  /*f5d0*/  FFMA.FTZ R40, R31, R42, R40 ;  /* 0x0000002a1f287223 */ /* 0x000fc40000010028 */
[----:B------:R-:W-:Y:S02]  /*f5e0*/  FMUL.FTZ R28, R13, R44 ;  /* 0x0000002c0d1c7220 */ /* 0x000fe40000410000 */
[----:B------:R-:W-:Y:S02]  /*f5f0*/  FMUL.FTZ R67, R8, R67 ;  /* 0x0000004308437220 */ /* 0x000fe40000410000 */
[----:B------:R-:W-:Y:S02]  /*f600*/  FMUL.FTZ R31, R27, R20 ;  /* 0x000000141b1f7220 */ /* 0x000fe40000410000 */
[----:B------:R-:W-:Y:S02]  /*f610*/  FMUL.FTZ R18, R14, R23 ;  /* 0x000000170e127220 */ /* 0x000fe40000410000 */
[----:B------:R-:W-:Y:S02]  /*f620*/  FMUL.FTZ R44, R9, R44 ;  /* 0x0000002c092c7220 */ /* 0x000fe40000410000 */
[----:B------:R-:W-:-:S02]  /*f630*/  FMUL.FTZ R20, R34, R20 ;  /* 0x0000001422147220 */ /* 0x000fc40000410000 */
[----:B------:R-:W-:Y:S02]  /*f640*/  FMUL.FTZ R23, R10, R23 ;  /* 0x000000170a177220 */ /* 0x000fe40000410000 */
[----:B------:R-:W-:Y:S02]  /*f650*/  FFMA.FTZ R67, R12, R79, -R67 ;  /* 0x0000004f0c437223 */ /* 0x000fe40000010843 */
        /* <DEDUP_REMOVED lines=12> */
[----:B------:R-:W-:Y:S01]  /*f720*/  F2FP.PACK_AB R14, R14, R67 ;  /* 0x000000430e0e723e */ /* 0x000fe200000000ff */
[----:B------:R-:W-:Y:S01]  /*f730*/  FFMA.FTZ R10, R10, R11, R18 ;  /* 0x0000000b0a0a7223 */ /* 0x000fe20000010012 */
[----:B------:R-:W-:Y:S02]  /*f740*/  F2FP.PACK_AB R11, R30, R35 ;  /* 0x000000231e0b723e */ /* 0x000fe400000000ff */
[----:B------:R-:W-:Y:S01]  /*f750*/  F2FP.PACK_AB R9, R9, R40 ;  /* 0x000000280909723e */ /* 0x000fe200000000ff */
[----:B------:R1:W-:Y:S01]  /*f760*/  STS.128 [R16+0x10080], R12 ;  /* 0x0100800c10007388 */ /* 0x0003e20000000c00 */
[----:B------:R-:W-:-:S02]  /*f770*/  F2FP.PACK_AB R8, R8, R33 ;  /* 0x000000210808723e */ /* 0x000fc400000000ff */
[----:B------:R-:W-:-:S05]  /*f780*/  F2FP.PACK_AB R10, R10, R19 ;  /* 0x000000130a0a723e */ /* 0x000fca00000000ff */
[----:B------:R1:W-:Y:S02]  /*f790*/  STS.128 [R17+0x10080], R8 ;  /* 0x0100800811007388 */ /* 0x0003e40000000c00 */
.L_x_387:
[----:B------:R-:W-:Y:S05]  /*f7a0*/  BSYNC B2 ;  /* 0x0000000000027941 */ /* 0x000fea0003800000 */
.L_x_353:
[----:B-1----:R-:W-:Y:S01]  /*f7b0*/  IMAD.SHL.U32 R9, R61, 0x40, RZ ;  /* 0x000000403d097824 */ /* 0x002fe200078e00ff */
[----:B------:R-:W-:-:S04]  /*f7c0*/  DEPBAR.LE SB0, 0x0 ;  /* 0x000080000000791a */ /* 0x000fc80000000000 */
[----:B------:R-:W-:Y:S01]  /*f7d0*/  IMAD.SHL.U32 R8, R54, 0x8, RZ ;  /* 0x0000000836087824 */ /* 0x000fe200078e00ff */
[----:B------:R-:W-:Y:S01]  /*f7e0*/  LOP3.LUT R9, R9, 0x1c0, RZ, 0xc0, !PT ;  /* 0x000001c009097812 */ /* 0x000fe200078ec0ff */
[----:B------:R-:W-:Y:S01]  /*f7f0*/  IMAD R214, R53, 0x400, R4 ;  /* 0x0000040035d67824 */ /* 0x000fe200078e0204 */
[----:B------:R-:W-:Y:S01]  /*f800*/  ULDC.64 UR4, c[0x0][0x208] ;  /* 0x0000820000047ab9 */ /* 0x000fe20000000a00 */
[----:B------:R-:W-:Y:S01]  /*f810*/  LOP3.LUT P1, RZ, R61, 0x2, RZ, 0xc0, !PT ;  /* 0x000000023dff7812 */ /* 0x000fe2000782c0ff */
[----:B------:R-:W-:Y:S01]  /*f820*/  UIMAD UR12, UR12, UR4, URZ ;  /* 0x000000040c0c72a4 */ /* 0x000fe2000f8e023f */
[----:B------:R-:W-:Y:S01]  /*f830*/  LOP3.LUT R8, R9, 0x8, R8, 0xf8, !PT ;  /* 0x0000000809087812 */ /* 0x000fe200078ef808 */
[----:B------:R-:W-:Y:S01]  /*f840*/  IMAD.SHL.U32 R214, R214, 0x2, RZ ;  /* 0x00000002d6d67824 */ /* 0x000fe200078e00ff */
[----:B------:R-:W-:Y:S01]  /*f850*/  BAR.SYNC.DEFER_BLOCKING 0x0 ;  /* 0x0000000000007b1d */ /* 0x000fe20000010000 */
[----:B------:R-:W-:Y:S01]  /*f860*/  SHF.R.U32.HI R9, RZ, 0x3, R9 ;  /* 0x00000003ff097819 */ /* 0x000fe20000011609 */
[----:B------:R-:W-:Y:S01]  /*f870*/  UIMAD.WIDE.U32 UR18, UR10, UR4, URZ ;  /* 0x000000040a1272a5 */ /* 0x000fe2000f8e003f */
[C---:B------:R-:W-:Y:S01]  /*f880*/  LOP3.LUT P0, RZ, R215.reuse, 0x4, RZ, 0xc0, !PT ;  /* 0x00000004d7ff7812 */ /* 0x040fe2000780c0ff */
[----:B------:R-:W-:Y:S01]  /*f890*/  UIMAD UR5, UR10, UR5, UR12 ;  /* 0x000000050a0572a4 */ /* 0x000fe2000f8e020c */
[----:B------:R-:W-:Y:S01]  /*f8a0*/  LOP3.LUT R8, R8, R9, RZ, 0x3c, !PT ;  /* 0x0000000908087212 */ /* 0x000fe200078e3cff */
[----:B------:R-:W-:Y:S01]  /*f8b0*/  UIADD3 UR4, UR16, -UR9, URZ ;  /* 0x8000000910047290 */ /* 0x000fe2000fffe03f */
[C---:B------:R-:W-:Y:S01]  /*f8c0*/  LOP3.LUT P5, RZ, R215.reuse, 0x2, RZ, 0xc0, !PT ;  /* 0x00000002d7ff7812 */ /* 0x040fe200078ac0ff */
[----:B------:R-:W-:Y:S01]  /*f8d0*/  UIADD3 UR5, UR19, UR5, URZ ;  /* 0x0000000513057290 */ /* 0x000fe2000fffe03f */
[----:B--2---:R-:W-:Y:S01]  /*f8e0*/  IMAD.U32 R14, RZ, RZ, UR18 ;  /* 0x00000012ff0e7e24 */ /* 0x004fe2000f8e00ff */
[----:B------:R-:W-:Y:S01]  /*f8f0*/  LOP3.LUT P4, RZ, R215, 0x1, RZ, 0xc0, !PT ;  /* 0x00000001d7ff7812 */ /* 0x000fe2000788c0ff */
[----:B------:R-:W-:Y:S01]  /*f900*/  IMAD R213, R63, 0x200, R8 ;  /* 0x000002003fd57824 */ /* 0x000fe200078e0208 */
[----:B------:R-:W-:Y:S01]  /*f910*/  SEL R8, RZ, 0x2, P0 ;  /* 0x00000002ff087807 */ /* 0x000fe20000000000 */
[----:B------:R-:W-:Y:S01]  /*f920*/  IMAD.U32 R15, RZ, RZ, UR19 ;  /* 0x00000013ff0f7e24 */ /* 0x000fe2000f8e00ff */
[----:B------:R-:W-:Y:S01]  /*f930*/  SEL R9, RZ, 0x4, P5 ;  /* 0x00000004ff097807 */ /* 0x000fe20002800000 */
[----:B------:R-:W-:Y:S01]  /*f940*/  IMAD.SHL.U32 R213, R213, 0x2, RZ ;  /* 0x00000002d5d57824 */ /* 0x000fe200078e00ff */
[----:B------:R-:W-:Y:S01]  /*f950*/  LEA R10, P0, R14, R228, 0x5 ;  /* 0x000000e40e0a7211 */ /* 0x000fe200078028ff */
[----:B------:R-:W-:Y:S01]  /*f960*/  IMAD.U32 R11, RZ, RZ, UR5 ;  /* 0x00000005ff0b7e24 */ /* 0x000fe2000f8e00ff */
[----:B------:R-:W-:Y:S01]  /*f970*/  IADD3 R9, R9, R8, R60 ;  /* 0x0000000809097210 */ /* 0x000fe20007ffe03c */
[--C-:B------:R-:W-:Y:S01]  /*f980*/  IMAD R210, R2, 0x2, R214.reuse ;  /* 0x0000000202d27824 */ /* 0x100fe200078e02d6 */
[C---:B------:R-:W-:Y:S01]  /*f990*/  IADD3 R12, R213.reuse, 0xc080, RZ ;  /* 0x0000c080d50c7810 */ /* 0x040fe20007ffe0ff */
[----:B------:R-:W-:Y:S01]  /*f9a0*/  IMAD.SHL.U32 R218, R0, 0x2, RZ ;  /* 0x0000000200da7824 */ /* 0x000fe200078e00ff */
[----:B------:R-:W-:Y:S01]  /*f9b0*/  IADD3 R212, R213, 0xc0a0, RZ ;  /* 0x0000c0a0d5d47810 */ /* 0x000fe20007ffe0ff */
[C---:B------:R-:W-:Y:S01]  /*f9c0*/  IMAD R209, R3.reuse, 0x2, R214 ;  /* 0x0000000203d17824 */ /* 0x040fe200078e02d6 */
[----:B------:R-:W-:Y:S01]  /*f9d0*/  LDSM.16.M88.4 R24, [R214+0x10080] ;  /* 0x01008000d618783b */ /* 0x000fe20000000200 */
[----:B------:R-:W-:Y:S01]  /*f9e0*/  @P1 IADD3 R212, R12, -0x20, RZ ;  /* 0xffffffe00cd41810 */ /* 0x000fe20007ffe0ff */
[----:B------:R-:W-:Y:S01]  /*f9f0*/  IMAD R207, R3, 0x2, R210 ;  /* 0x0000000203cf7824 */ /* 0x000fe200078e02d2 */
[----:B------:R-:W-:Y:S01]  /*fa00*/  ISETP.GE.OR P1, PT, R54, UR4, P6 ;  /* 0x0000000436007c0c */ /* 0x000fe2000b726670 */
[----:B------:R-:W1:Y:S01]  /*fa10*/  LDSM.16.M88.4 R28, [R213+0xc080] ;  /* 0x00c08000d51c783b */ /* 0x000e620000000200 */
[----:B------:R-:W-:Y:S01]  /*fa20*/  SEL R8, RZ, 0x8, P4 ;  /* 0x00000008ff087807 */ /* 0x000fe20002000000 */
[----:B------:R-:W-:Y:S01]  /*fa30*/  UISETP.GT.AND UP0, UPT, UR10, UR6, UPT ;  /* 0x000000060a00728c */ /* 0x000fe2000bf04270 */
[----:B------:R-:W-:Y:S01]  /*fa40*/  LEA.HI.X R11, R14, R221, R11, 0x5, P0 ;  /* 0x000000dd0e0b7211 */ /* 0x000fe200000f2c0b */
[----:B------:R-:W-:Y:S01]  /*fa50*/  LDSM.16.M88.4 R20, [R212] ;  /* 0x00000000d414783b */ /* 0x000fe20000000200 */
[----:B------:R-:W-:Y:S01]  /*fa60*/  LEA R60, P0, R10, c[0x0][0x1f8], 0x1 ;  /* 0x00007e000a3c7a11 */ /* 0x000fe200078008ff */
[----:B------:R-:W-:Y:S01]  /*fa70*/  IMAD.IADD R8, R8, 0x1, R9 ;  /* 0x0000000108087824 */ /* 0x000fe200078e0209 */
[----:B------:R-:W-:Y:S01]  /*fa80*/  LOP3.LUT P2, RZ, R61, 0x4, RZ, 0xc0, !PT ;  /* 0x000000043dff7812 */ /* 0x000fe2000784c0ff */
[----:B------:R-:W-:Y:S01]  /*fa90*/  IMAD.MOV.U32 R9, RZ, RZ, 0x40 ;  /* 0x00000040ff097424 */ /* 0x000fe200078e00ff */
[----:B------:R-:W-:Y:S01]  /*faa0*/  LEA.HI.X R61, R10, c[0x0][0x1fc], R11, 0x1, P0 ;  /* 0x00007f000a3d7a11 */ /* 0x000fe200000f0c0b */
[----:B------:R-:W-:Y:S01]  /*fab0*/  LDSM.16.M88.4 R12, [R210+0x10080] ;  /* 0x01008000d20c783b */ /* 0x000fe20000000200 */
[C---:B------:R-:W-:Y:S01]  /*fac0*/  LOP3.LUT P0, RZ, R8.reuse, 0x8, RZ, 0xc0, !PT ;  /* 0x0000000808ff7812 */ /* 0x040fe2000780c0ff */
[----:B------:R-:W-:Y:S01]  /*fad0*/  UIADD3 UR9, UR16, 0x1, -UR9 ;  /* 0x0000000110097890 */ /* 0x000fe2000fffe809 */
[----:B------:R-:W-:Y:S01]  /*fae0*/  SEL R0, R9, 0xffffffc0, !P2 ;  /* 0xffffffc009007807 */ /* 0x000fe20005000000 */
[----:B------:R-:W2:Y:S01]  /*faf0*/  LDSM.16.M88.4 R44, [R213+0xc880] ;  /* 0x00c88000d52c783b */ /* 0x000ea20000000200 */
[----:B------:R-:W-:Y:S01]  /*fb00*/  LOP3.LUT P2, RZ, R8, 0x2, RZ, 0xc0, !PT ;  /* 0x0000000208ff7812 */ /* 0x000fe2000784c0ff */
[----:B------:R-:W-:Y:S01]  /*fb10*/  @UP0 UIADD3 UR5, UR13, -0x2, URZ ;  /* 0xfffffffe0d050890 */ /* 0x000fe2000fffe03f */
[C---:B------:R-:W-:Y:S01]  /*fb20*/  ISETP.GE.OR P0, PT, R54.reuse, UR4, !P0 ;  /* 0x0000000436007c0c */ /* 0x040fe2000c706670 */
[----:B------:R-:W3:Y:S01]  /*fb30*/  LDSM.16.M88.4 R48, [R212+0x800] ;  /* 0x00080000d430783b */ /* 0x000ee20000000200 */
[----:B------:R-:W-:Y:S01]  /*fb40*/  ISETP.GE.OR P2, PT, R54, UR4, !P2 ;  /* 0x0000000436007c0c */ /* 0x000fe2000d746670 */
[----:B------:R-:W-:Y:S01]  /*fb50*/  IMAD.IADD R208, R213, 0x1, R0 ;  /* 0x00000001d5d07824 */ /* 0x000fe200078e0200 */
[----:B------:R-:W-:Y:S01]  /*fb60*/  LEA.HI R6, R6, R55, RZ, 0x2 ;  /* 0x0000003706067211 */ /* 0x000fe200078f10ff */
[----:B------:R-:W-:Y:S01]  /*fb70*/  @!PT LDS RZ, [RZ] ;  /* 0x00000000fffff984 */ /* 0x000fe20000000800 */
[----:B------:R-:W-:Y:S01]  /*fb80*/  @!PT LDS RZ, [RZ] ;  /* 0x00000000fffff984 */ /* 0x000fe20000000800 */
[----:B------:R-:W-:Y:S01]  /*fb90*/  @!PT LDS RZ, [RZ] ;  /* 0x00000000fffff984 */ /* 0x000fe20000000800 */
[----:B------:R4:W-:Y:S01]  /*fba0*/  LDGSTS.E.BYPASS.LTC128B.128 [R218+0x8080], [R60.64], !P1 ;  /* 0x080800003cda7fae */ /* 0x0009e2000c901d5e */
[----:B------:R-:W-:Y:S01]  /*fbb0*/  LOP3.LUT P1, RZ, R8, 0x4, RZ, 0xc0, !PT ;  /* 0x0000000408ff7812 */ /* 0x000fe2000782c0ff */
[----:B------:R-:W-:Y:S01]  /*fbc0*/  IMAD.IADD R202, R0, 0x1, R212 ;  /* 0x0000000100ca7824 */ /* 0x000fe200078e02d4 */
[----:B------:R-:W-:Y:S01]  /*fbd0*/  LOP3.LUT R52, R52, 0xffffffe0, RZ, 0xc0, !PT ;  /* 0xffffffe034347812 */ /* 0x000fe200078ec0ff */
[----:B------:R-:W-:Y:S01]  /*fbe0*/  ULDC UR7, c[0x0][0x324] ;  /* 0x0000c90000077ab9 */ /* 0x000fe20000000800 */
[----:B------:R-:W-:Y:S01]  /*fbf0*/  ISETP.GE.OR P1, PT, R54, UR4, !P1 ;  /* 0x0000000436007c0c */ /* 0x000fe2000cf26670 */
[----:B------:R-:W-:Y:S01]  /*fc00*/  @UP0 USHF.R.S32.HI UR4, URZ, 0x1f, UR5 ;  /* 0x0000001f3f040899 */ /* 0x000fe20008011405 */
[----:B------:R-:W-:Y:S01]  /*fc10*/  SHF.R.S32.HI R0, RZ, 0x1f, R53 ;  /* 0x0000001fff007819 */ /* 0x000fe20000011435 */
[----:B------:R-:W-:Y:S01]  /*fc20*/  ULOP3.LUT UR7, URZ, UR7, URZ, 0x33, !UPT ;  /* 0x000000073f077292 */ /* 0x000fe2000f8e333f */
[----:B------:R-:W-:Y:S01]  /*fc30*/  PLOP3.LUT P3, PT, PT, PT, UP0, 0x80, 0x0 ;  /* 0x000000000000781c */ /* 0x000fe20003f6f008 */
[----:B------:R4:W-:Y:S01]  /*fc40*/  LDGSTS.E.BYPASS.LTC128B.128 [R218+0x9080], [R60.64+0x80], !P2 ;  /* 0x090800803cda7fae */ /* 0x0009e2000d101d5e */
[----:B------:R-:W-:-:S02]  /*fc50*/  LEA.HI R0, R0, R53, RZ, 0x3 ;  /* 0x0000003500007211 */ /* 0x000fc400078f18ff */
[----:B------:R-:W-:Y:S02]  /*fc60*/  PLOP3.LUT P2, PT, PT, PT, UP0, 0x80, 0x0 ;  /* 0x000000000000781c */ /* 0x000fe40003f4f008 */
[C---:B------:R-:W-:Y:S02]  /*fc70*/  IADD3 R203, R212.reuse, 0x800, RZ ;  /* 0x00000800d4cb7810 */ /* 0x040fe40007ffe0ff */
[C---:B------:R-:W-:Y:S01]  /*fc80*/  IADD3 R201, R212.reuse, 0x1000, RZ ;  /* 0x00001000d4c97810 */ /* 0x040fe20007ffe0ff */
[----:B-1----:R-:W-:Y:S01]  /*fc90*/  HMMA.16816.F32 R16, R24, R28, RZ ;  /* 0x0000001c1810723c */ /* 0x002fe200000018ff */
[----:B------:R4:W-:Y:S01]  /*fca0*/  LDGSTS.E.BYPASS.LTC128B.128 [R218+0xa080], [R60.64+0x100], !P1 ;  /* 0x0a0801003cda7fae */ /* 0x0009e2000c901d5e */
[----:B------:R-:W-:Y:S02]  /*fcb0*/  PLOP3.LUT P1, PT, PT, PT, UP0, 0x80, 0x0 ;  /* 0x000000000000781c */ /* 0x000fe40003f2f008 */
[----:B------:R-:W-:Y:S01]  /*fcc0*/  IADD3 R200, R212, 0x1800, RZ ;  /* 0x00001800d4c87810 */ /* 0x000fe20007ffe0ff */
[----:B------:R4:W-:Y:S01]  /*fcd0*/  LDGSTS.E.BYPASS.LTC128B.128 [R218+0xb080], [R60.64+0x180], !P0 ;  /* 0x0b0801803cda7fae */ /* 0x0009e2000c101d5e */
[----:B------:R-:W-:-:S02]  /*fce0*/  PLOP3.LUT P0, PT, PT, PT, UP0, 0x80, 0x0 ;  /* 0x000000000000781c */ /* 0x000fc40003f0f008 */
[C---:B------:R-:W-:Y:S01]  /*fcf0*/  HMMA.16816.F32 R28, R24.reuse, R30, RZ ;  /* 0x0000001e181c723c */ /* 0x040fe200000018ff */
[----:B------:R-:W-:Y:S01]  /*fd00*/  LDSM.16.M88.4 R56, [R209+0x10080] ;  /* 0x01008000d138783b */ /* 0x000fe20000000200 */
[C---:B------:R-:W-:Y:S02]  /*fd10*/  IADD3 R199, R212.reuse, 0x2000, RZ ;  /* 0x00002000d4c77810 */ /* 0x040fe40007ffe0ff */
[C---:B------:R-:W-:Y:S01]  /*fd20*/  IADD3 R198, R212.reuse, 0x2800, RZ ;  /* 0x00002800d4c67810 */ /* 0x040fe20007ffe0ff */
[----:B------:R-:W1:Y:S01]  /*fd30*/  LDSM.16.M88.4 R8, [R208+0xc080] ;  /* 0x00c08000d008783b */ /* 0x000e620000000200 */
[C---:B------:R-:W-:Y:S02]  /*fd40*/  IADD3 R197, R212.reuse, 0x3000, RZ ;  /* 0x00003000d4c57810 */ /* 0x040fe40007ffe0ff */
[----:B--2---:R-:W-:Y:S01]  /*fd50*/  HMMA.16816.F32 R40, R24, R44, RZ ;  /* 0x0000002c1828723c */ /* 0x004fe200000018ff */
[----:B------:R-:W-:Y:S01]  /*fd60*/  LDSM.16.M88.4 R36, [R207+0x10080] ;  /* 0x01008000cf24783b */ /* 0x000fe20000000200 */
[----:B------:R-:W-:-:S03]  /*fd70*/  IADD3 R196, R212, 0x3800, RZ ;  /* 0x00003800d4c47810 */ /* 0x000fc60007ffe0ff */
[----:B------:R-:W2:Y:S03]  /*fd80*/  LDSM.16.M88.4 R32, [R202] ;  /* 0x00000000ca20783b */ /* 0x000ea60000000200 */
[C---:B------:R-:W-:Y:S01]  /*fd90*/  HMMA.16816.F32 R16, R12.reuse, R20, R16 ;  /* 0x000000140c10723c */ /* 0x040fe20000001810 */
[----:B------:R-:W5:Y:S04]  /*fda0*/  LDSM.16.M88.4 R68, [R208+0xc880] ;  /* 0x00c88000d044783b */ /* 0x000f680000000200 */
[----:B------:R-:W-:Y:S03]  /*fdb0*/  LDSM.16.M88.4 R64, [R213+0xd080] ;  /* 0x00d08000d540783b */ /* 0x000fe60000000200 */
[----:B------:R-:W-:Y:S01]  /*fdc0*/  HMMA.16816.F32 R28, R12, R22, R28 ;  /* 0x000000160c1c723c */ /* 0x000fe2000000181c */
[----:B------:R-:W2:Y:S04]  /*fdd0*/  LDSM.16.M88.4 R20, [R214+0x14080] ;  /* 0x01408000d614783b */ /* 0x000ea80000000200 */
[----:B----4-:R-:W4:Y:S03]  /*fde0*/  LDSM.16.M88.4 R60, [R202+0x800] ;  /* 0x00080000ca3c783b */ /* 0x010f260000000200 */
[----:B------:R-:W-:Y:S01]  /*fdf0*/  HMMA.16816.F32 R24, R24, R46, RZ ;  /* 0x0000002e1818723c */ /* 0x000fe200000018ff */
[----:B------:R-:W-:Y:S04]  /*fe00*/  LDSM.16.M88.4 R44, [R212+0x1000] ;  /* 0x00100000d42c783b */ /* 0x000fe80000000200 */
[----:B------:R-:W0:Y:S03]  /*fe10*/  LDGDEPBAR ;  /* 0x00000000000079af */ /* 0x000e260000000000 */
[----:B---3--:R-:W-:Y:S08]  /*fe20*/  HMMA.16816.F32 R40, R12, R48, R40 ;  /* 0x000000300c28723c */ /* 0x008ff00000001828 */
[C---:B-1----:R-:W-:Y:S08]  /*fe30*/  HMMA.16816.F32 R16, R56.reuse, R8, R16 ;  /* 0x000000083810723c */ /* 0x042ff00000001810 */
[----:B------:R-:W-:Y:S01]  /*fe40*/  HMMA.16816.F32 R28, R56, R10, R28 ;  /* 0x0000000a381c723c */ /* 0x000fe2000000181c */
[----:B------:R-:W1:Y:S07]  /*fe50*/  LDSM.16.M88.4 R8, [R210+0x14080] ;  /* 0x01408000d208783b */ /* 0x000e6e0000000200 */
[----:B------:R-:W-:Y:S01]  /*fe60*/  HMMA.16816.F32 R12, R12, R50, R24 ;  /* 0x000000320c0c723c */ /* 0x000fe20000001818 */
[----:B------:R-:W3:Y:S04]  /*fe70*/  LDSM.16.M88.4 R48, [R213+0xd880] ;  /* 0x00d88000d530783b */ /* 0x000ee80000000200 */
[----:B------:R-:W-:Y:S03]  /*fe80*/  LDSM.16.M88.4 R24, [R209+0x14080] ;  /* 0x01408000d118783b */ /* 0x000fe60000000200 */
[----:B--2---:R-:W-:Y:S08]  /*fe90*/  HMMA.16816.F32 R16, R36, R32, R16 ;  /* 0x000000202410723c */ /* 0x004ff00000001810 */
[----:B-----5:R-:W-:Y:S08]  /*fea0*/  HMMA.16816.F32 R40, R56, R68, R40 ;  /* 0x000000443828723c */ /* 0x020ff00000001828 */
[----:B------:R-:W-:Y:S01]  /*feb0*/  HMMA.16816.F32 R28, R36, R34, R28 ;  /* 0x00000022241c723c */ /* 0x000fe2000000181c */
[----:B------:R-:W2:Y:S07]  /*fec0*/  LDSM.16.M88.4 R32, [R208+0xd080] ;  /* 0x00d08000d020783b */ /* 0x000eae0000000200 */
[----:B------:R-:W-:Y:S08]  /*fed0*/  HMMA.16816.F32 R16, R20, R64, R16 ;  /* 0x000000401410723c */ /* 0x000ff00000001810 */
[----:B------:R-:W-:Y:S01]  /*fee0*/  HMMA.16816.F32 R56, R56, R70, R12 ;  /* 0x000000463838723c */ /* 0x000fe2000000180c */
[----:B------:R-:W5:Y:S04]  /*fef0*/  LDSM.16.M88.4 R68, [R212+0x1800] ;  /* 0x00180000d444783b */ /* 0x000f680000000200 */
[----:B------:R-:W-:Y:S03]  /*ff00*/  LDSM.16.M88.4 R12, [R207+0x14080] ;  /* 0x01408000cf0c783b */ /* 0x000fe60000000200 */
[----:B----4-:R-:W-:Y:S08]  /*ff10*/  HMMA.16816.F32 R40, R36, R60, R40 ;  /* 0x0000003c2428723c */ /* 0x010ff00000001828 */
[----:B-1----:R-:W-:Y:S08]  /*ff20*/  HMMA.16816.F32 R16, R8, R44, R16 ;  /* 0x0000002c0810723c */ /* 0x002ff00000001810 */
[----:B------:R-:W-:Y:S01]  /*ff30*/  HMMA.16816.F32 R28, R20, R66, R28 ;  /* 0x00000042141c723c */ /* 0x000fe2000000181c */
[----:B------:R-:W1:Y:S07]  /*ff40*/  LDSM.16.M88.4 R64, [R202+0x1000] ;  /* 0x00100000ca40783b */ /* 0x000e6e0000000200 */
[----:B------:R-:W-:Y:S01]  /*ff50*/  HMMA.16816.F32 R56, R36, R62, R56 ;  /* 0x0000003e2438723c */ /* 0x000fe20000001838 */
[----:B------:R-:W4:Y:S04]  /*ff60*/  LDSM.16.M88.4 R60, [R208+0xd880] ;  /* 0x00d88000d03c783b */ /* 0x000f280000000200 */
[----:B------:R-:W-:Y:S03]  /*ff70*/  LDSM.16.M88.4 R36, [R214+0x18080] ;  /* 0x01808000d624783b */ /* 0x000fe60000000200 */
[----:B---3--:R-:W-:Y:S08]  /*ff80*/  HMMA.16816.F32 R40, R20, R48, R40 ;  /* 0x000000301428723c */ /* 0x008ff00000001828 */
[----:B--2---:R-:W-:Y:S08]  /*ff90*/  HMMA.16816.F32 R16, R24, R32, R16 ;  /* 0x000000201810723c */ /* 0x004ff00000001810 */
[----:B------:R-:W-:Y:S01]  /*ffa0*/  HMMA.16816.F32 R28, R8, R46, R28 ;  /* 0x0000002e081c723c */ /* 0x000fe2000000181c */
[----:B------:R-:W2:Y:S07]  /*ffb0*/  LDSM.16.M88.4 R44, [R213+0xe080] ;  /* 0x00e08000d52c783b */ /* 0x000eae0000000200 */
[----:B------:R-:W-:Y:S01]  /*ffc0*/  HMMA.16816.F32 R56, R20, R50, R56 ;  /* 0x000000321438723c */ /* 0x000fe20000001838 */
[----:B------:R-:W3:Y:S04]  /*ffd0*/  LDSM.16.M88.4 R48, [R202+0x1800] ;  /* 0x00180000ca30783b */ /* 0x000ee80000000200 */
[----:B------:R-:W-:Y:S03]  /*ffe0*/  LDSM.16.M88.4 R20, [R210+0x18080] ;  /* 0x01808000d214783b */ /* 0x000fe60000000200 */
[----:B-----5:R-:W-:Y:S08]  /*fff0*/  HMMA.16816.F32 R40, R8, R68, R40 ;  /* 0x000000440828723c */ /* 0x020ff00000001828 */
[----:B-1----:R-:W-:Y:S08]  /*10000*/  HMMA.16816.F32 R16, R12, R64, R16 ;  /* 0x000000400c10723c */ /* 0x002ff00000001810 */
[----:B------:R-:W-:Y:S01]  /*10010*/  HMMA.16816.F32 R28, R24, R34, R28 ;  /* 0x00000022181c723c */ /* 0x000fe2000000181c */
[----:B------:R-:W1:Y:S07]  /*10020*/  LDSM.16.M88.4 R32, [R212+0x2000] ;  /* 0x00200000d420783b */ /* 0x000e6e0000000200 */
[----:B------:R-:W-:Y:S01]  /*10030*/  HMMA.16816.F32 R56, R8, R70, R56 ;  /* 0x000000460838723c */ /* 0x000fe20000001838 */
[----:B------:R-:W5:Y:S04]  /*10040*/  LDSM.16.M88.4 R68, [R213+0xe880] ;  /* 0x00e88000d544783b */ /* 0x000f680000000200 */
[----:B------:R-:W-:Y:S03]  /*10050*/  LDSM.16.M88.4 R8, [R209+0x18080] ;  /* 0x01808000d108783b */ /* 0x000fe60000000200 */
[----:B----4-:R-:W-:Y:S08]  /*10060*/  HMMA.16816.F32 R40, R24, R60, R40 ;  /* 0x0000003c1828723c */ /* 0x010ff00000001828 */
[----:B--2---:R-:W-:Y:S08]  /*10070*/  HMMA.16816.F32 R16, R36, R44, R16 ;  /* 0x0000002c2410723c */ /* 0x004ff00000001810 */
[----:B------:R-:W-:Y:S01]  /*10080*/  HMMA.16816.F32 R28, R12, R66, R28 ;  /* 0x000000420c1c723c */ /* 0x000fe2000000181c */
[----:B------:R-:W2:Y:S07]  /*10090*/  LDSM.16.M88.4 R64, [R208+0xe080] ;  /* 0x00e08000d040783b */ /* 0x000eae0000000200 */
[----:B------:R-:W-:Y:S01]  /*100a0*/  HMMA.16816.F32 R56, R24, R62, R56 ;  /* 0x0000003e1838723c */ /* 0x000fe20000001838 */
[----:B------:R-:W-:Y:S04]  /*100b0*/  LDSM.16.M88.4 R60, [R207+0x18080] ;  /* 0x01808000cf3c783b */ /* 0x000fe80000000200 */
[----:B------:R-:W-:Y:S03]  /*100c0*/  LDSM.16.M88.4 R24, [R202+0x2000] ;  /* 0x00200000ca18783b */ /* 0x000fe60000000200 */
[----:B---3--:R-:W-:Y:S08]  /*100d0*/  HMMA.16816.F32 R40, R12, R48, R40 ;  /* 0x000000300c28723c */ /* 0x008ff00000001828 */
[----:B-1----:R-:W-:Y:S08]  /*100e0*/  HMMA.16816.F32 R16, R20, R32, R16 ;  /* 0x000000201410723c */ /* 0x002ff00000001810 */
[----:B------:R-:W-:Y:S01]  /*100f0*/  HMMA.16816.F32 R28, R36, R46, R28 ;  /* 0x0000002e241c723c */ /* 0x000fe2000000181c */
[----:B------:R-:W1:Y:S07]  /*10100*/  LDSM.16.M88.4 R44, [R212+0x2800] ;  /* 0x00280000d42c783b */ /* 0x000e6e0000000200 */
[----:B------:R-:W-:Y:S01]  /*10110*/  HMMA.16816.F32 R56, R12, R50, R56 ;  /* 0x000000320c38723c */ /* 0x000fe20000001838 */
[----:B------:R-:W-:Y:S04]  /*10120*/  LDSM.16.M88.4 R48, [R214+0x1c080] ;  /* 0x01c08000d630783b */ /* 0x000fe80000000200 */
[----:B------:R-:W-:Y:S03]  /*10130*/  LDSM.16.M88.4 R12, [R213+0xf080] ;  /* 0x00f08000d50c783b */ /* 0x000fe60000000200 */
[----:B-----5:R-:W-:Y:S08]  /*10140*/  HMMA.16816.F32 R40, R36, R68, R40 ;  /* 0x000000442428723c */ /* 0x020ff00000001828 */
[----:B--2---:R-:W-:Y:S08]  /*10150*/  HMMA.16816.F32 R16, R8, R64, R16 ;  /* 0x000000400810723c */ /* 0x004ff00000001810 */
[----:B------:R-:W-:Y:S01]  /*10160*/  HMMA.16816.F32 R28, R20, R34, R28 ;  /* 0x00000022141c723c */ /* 0x000fe2000000181c */
[----:B------:R-:W2:Y:S07]  /*10170*/  LDSM.16.M88.4 R32, [R208+0xe880] ;  /* 0x00e88000d020783b */ /* 0x000eae0000000200 */
[----:B------:R-:W-:Y:S01]  /*10180*/  HMMA.16816.F32 R56, R36, R70, R56 ;  /* 0x000000462438723c */ /* 0x000fe20000001838 */
[----:B------:R-:W3:Y:S04]  /*10190*/  LDSM.16.M88.4 R68, [R202+0x2800] ;  /* 0x00280000ca44783b */ /* 0x000ee80000000200 */
[----:B------:R-:W-:Y:S03]  /*101a0*/  LDSM.16.M88.4 R36, [R210+0x1c080] ;  /* 0x01c08000d224783b */ /* 0x000fe60000000200 */
[----:B-1----:R-:W-:Y:S08]  /*101b0*/  HMMA.16816.F32 R40, R20, R44, R40 ;  /* 0x0000002c1428723c */ /* 0x002ff00000001828 */
[----:B------:R-:W-:Y:S08]  /*101c0*/  HMMA.16816.F32 R16, R60, R24, R16 ;  /* 0x000000183c10723c */ /* 0x000ff00000001810 */
[----:B------:R-:W-:Y:S01]  /*101d0*/  HMMA.16816.F32 R28, R8, R66, R28 ;  /* 0x00000042081c723c */ /* 0x000fe2000000181c */
[----:B------:R-:W1:Y:S07]  /*101e0*/  LDSM.16.M88.4 R64, [R212+0x3000] ;  /* 0x00300000d440783b */ /* 0x000e6e0000000200 */
[----:B------:R-:W-:Y:S01]  /*101f0*/  HMMA.16816.F32 R56, R20, R46, R56 ;  /* 0x0000002e1438723c */ /* 0x000fe20000001838 */
[----:B------:R-:W4:Y:S04]  /*10200*/  LDSM.16.M88.4 R44, [R213+0xf880] ;  /* 0x00f88000d52c783b */ /* 0x000f280000000200 */
[----:B------:R-:W-:Y:S03]  /*10210*/  LDSM.16.M88.4 R20, [R208+0xf080] ;  /* 0x00f08000d014783b */ /* 0x000fe60000000200 */
[----:B--2---:R-:W-:Y:S08]  /*10220*/  HMMA.16816.F32 R40, R8, R32, R40 ;  /* 0x000000200828723c */ /* 0x004ff00000001828 */
[----:B------:R-:W-:Y:S08]  /*10230*/  HMMA.16816.F32 R16, R48, R12, R16 ;  /* 0x0000000c3010723c */ /* 0x000ff00000001810 */
[----:B------:R-:W-:Y:S01]  /*10240*/  HMMA.16816.F32 R28, R60, R26, R28 ;  /* 0x0000001a3c1c723c */ /* 0x000fe2000000181c */
[----:B------:R-:W2:Y:S07]  /*10250*/  LDSM.16.M88.4 R24, [R209+0x1c080] ;  /* 0x01c08000d118783b */ /* 0x000eae0000000200 */
[----:B------:R-:W-:Y:S01]  /*10260*/  HMMA.16816.F32 R56, R8, R34, R56 ;  /* 0x000000220838723c */ /* 0x000fe20000001838 */
[----:B------:R-:W5:Y:S04]  /*10270*/  LDSM.16.M88.4 R32, [R212+0x3800] ;  /* 0x00380000d420783b */ /* 0x000f680000000200 */
[----:B------:R-:W-:Y:S03]  /*10280*/  LDSM.16.M88.4 R8, [R207+0x1c080] ;  /* 0x01c08000cf08783b */ /* 0x000fe60000000200 */
[----:B---3--:R-:W-:Y:S08]  /*10290*/  HMMA.16816.F32 R40, R60, R68, R40 ;  /* 0x000000443c28723c */ /* 0x008ff00000001828 */
[----:B-1----:R-:W-:Y:S08]  /*102a0*/  HMMA.16816.F32 R16, R36, R64, R16 ;  /* 0x000000402410723c */ /* 0x002ff00000001810 */
[----:B------:R-:W-:Y:S01]  /*102b0*/  HMMA.16816.F32 R28, R48, R14, R28 ;  /* 0x0000000e301c723c */ /* 0x000fe2000000181c */
[----:B------:R-:W1:Y:S07]  /*102c0*/  LDSM.16.M88.4 R12, [R202+0x3000] ;  /* 0x00300000ca0c783b */ /* 0x000e6e0000000200 */
[----:B------:R-:W-:Y:S01]  /*102d0*/  HMMA.16816.F32 R56, R60, R70, R56 ;  /* 0x000000463c38723c */ /* 0x000fe20000001838 */
[----:B------:R-:W3:Y:S07]  /*102e0*/  LDSM.16.M88.4 R60, [R208+0xf880] ;  /* 0x00f88000d03c783b */ /* 0x000eee0000000200 */
[----:B----4-:R-:W-:Y:S08]  /*102f0*/  HMMA.16816.F32 R40, R48, R44, R40 ;  /* 0x0000002c3028723c */ /* 0x010ff00000001828 */
[----:B--2---:R-:W-:Y:S08]  /*10300*/  HMMA.16816.F32 R16, R24, R20, R16 ;  /* 0x000000141810723c */ /* 0x004ff00000001810 */
[----:B------:R-:W-:Y:S08]  /*10310*/  HMMA.16816.F32 R28, R36, R66, R28 ;  /* 0x00000042241c723c */ /* 0x000ff0000000181c */
[----:B------:R-:W-:Y:S08]  /*10320*/  HMMA.16816.F32 R56, R48, R46, R56 ;  /* 0x0000002e3038723c */ /* 0x000ff00000001838 */
[----:B-----5:R-:W-:Y:S07]  /*10330*/  HMMA.16816.F32 R40, R36, R32, R40 ;  /* 0x000000202428723c */ /* 0x020fee0000001828 */
[----:B------:R-:W-:Y:S01]  /*10340*/  @P1 IMAD.MOV.U32 R32, RZ, RZ, R216 ;  /* 0x000000ffff201224 */ /* 0x000fe200078e00d8 */
[----:B-1----:R-:W-:Y:S01]  /*10350*/  HMMA.16816.F32 R16, R8, R12, R16 ;  /* 0x0000000c0810723c */ /* 0x002fe20000001810 */
[----:B------:R-:W-:Y:S01]  /*10360*/  @P1 IMAD.MOV.U32 R33, RZ, RZ, R223 ;  /* 0x000000ffff211224 */ /* 0x000fe200078e00df */
[----:B------:R-:W-:-:S03]  /*10370*/  PLOP3.LUT P1, PT, PT, PT, UP3, 0x80, 0x0 ;  /* 0x000000000000781c */ /* 0x000fc60003f2f038 */
[----:B------:R-:W-:Y:S01]  /*10380*/  @P0 IMAD.WIDE.U32 R32, R7, UR5, R32 ;  /* 0x0000000507200c25 */ /* 0x000fe2000f8e0020 */
[----:B------:R-:W-:Y:S01]  /*10390*/  PLOP3.LUT P0, PT, PT, PT, UP0, 0x80, 0x0 ;  /* 0x000000000000781c */ /* 0x000fe20003f0f008 */
[----:B------:R-:W-:Y:S01]  /*103a0*/  @UP0 UIMAD UR5, UR11, UR5, URZ ;  /* 0x000000050b0502a4 */ /* 0x000fe2000f8e023f */
[----:B------:R-:W-:Y:S01]  /*103b0*/  HMMA.16816.F32 R28, R24, R22, R28 ;  /* 0x00000016181c723c */ /* 0x000fe2000000181c */
[----:B------:R-:W1:Y:S01]  /*103c0*/  LDSM.16.M88.4 R20, [R202+0x3800] ;  /* 0x00380000ca14783b */ /* 0x000e620000000200 */
[----:B------:R-:W-:Y:S01]  /*103d0*/  LOP3.LUT R12, R6, 0xfffffffc, RZ, 0xc0, !PT ;  /* 0xfffffffc060c7812 */ /* 0x000fe200078ec0ff */
[----:B------:R-:W-:Y:S01]  /*103e0*/  IMAD.IADD R6, R55, 0x1, -R52 ;  /* 0x0000000137067824 */ /* 0x000fe200078e0a34 */
[----:B------:R-:W-:Y:S01]  /*103f0*/  @UP0 UIMAD UR4, UR4, UR8, UR5 ;  /* 0x00000008040402a4 */ /* 0x000fe2000f8e0205 */
[----:B------:R-:W-:-:S04]  /*10400*/  DEPBAR.LE SB0, 0x0 ;  /* 0x000080000000791a */ /* 0x000fc80000000000 */
[----:B------:R-:W-:Y:S01]  /*10410*/  HMMA.16816.F32 R56, R36, R34, R56 ;  /* 0x000000222438723c */ /* 0x000fe20000001838 */
[----:B------:R-:W-:Y:S01]  /*10420*/  IMAD.IADD R55, R55, 0x1, -R12 ;  /* 0x0000000137377824 */ /* 0x000fe200078e0a0c */
[----:B------:R-:W-:Y:S02]  /*10430*/  SHF.R.S32.HI R13, RZ, 0x1f, R6 ;  /* 0x0000001fff0d7819 */ /* 0x000fe40000011406 */
[----:B------:R-:W-:Y:S02]  /*10440*/  LOP3.LUT R12, R0, 0xffffff8, RZ, 0xc0, !PT ;  /* 0x0ffffff8000c7812 */ /* 0x000fe400078ec0ff */
[----:B------:R-:W-:Y:S01]  /*10450*/  @P0 IADD3 R33, R33, UR4, RZ ;  /* 0x0000000421210c10 */ /* 0x000fe2000fffe0ff */
[----:B------:R-:W-:Y:S01]  /*10460*/  FMUL.FTZ R16, R16, c[0x0][0x320] ;  /* 0x0000c80010107a20 */ /* 0x000fe20000410000 */
[----:B---3--:R-:W-:Y:S01]  /*10470*/  HMMA.16816.F32 R40, R24, R60, R40 ;  /* 0x0000003c1828723c */ /* 0x008fe20000001828 */
[----:B------:R-:W-:Y:S01]  /*10480*/  IMAD.IADD R53, R53, 0x1, -R12 ;  /* 0x0000000135357824 */ /* 0x000fe200078e0a0c */
[----:B------:R-:W-:Y:S01]  /*10490*/  @P3 LEA R12, P3, R32, c[0x0][0x1c8], 0x1 ;  /* 0x00007200200c3a11 */ /* 0x000fe200078608ff */
[----:B------:R2:W3:Y:S01]  /*104a0*/  MUFU.TANH R0, R16 ;  /* 0x0000001000007308 */ /* 0x0004e20000002400 */
[----:B------:R-:W-:Y:S01]  /*104b0*/  PLOP3.LUT P0, PT, PT, PT, UP3, 0x80, 0x0 ;  /* 0x000000000000781c */ /* 0x000fe20003f0f038 */
[----:B------:R-:W-:-:S02]  /*104c0*/  FMUL.FTZ R7, R17, c[0x0][0x320] ;  /* 0x0000c80011077a20 */ /* 0x000fc40000410000 */
[----:B------:R-:W-:Y:S01]  /*104d0*/  FMUL.FTZ R19, R19, c[0x0][0x320] ;  /* 0x0000c80013137a20 */ /* 0x000fe20000410000 */
[----:B------:R-:W-:Y:S03]  /*104e0*/  HMMA.16816.F32 R28, R8, R14, R28 ;  /* 0x0000000e081c723c */ /* 0x000fe6000000181c */
[----:B------:R-:W4:Y:S04]  /*104f0*/  MUFU.TANH R7, R7 ;  /* 0x0000000700077308 */ /* 0x000f280000002400 */
[----:B------:R-:W-:Y:S01]  /*10500*/  FMUL.FTZ R15, R18, c[0x0][0x320] ;  /* 0x0000c800120f7a20 */ /* 0x000fe20000410000 */
[----:B------:R-:W-:Y:S01]  /*10510*/  HMMA.16816.F32 R56, R24, R62, R56 ;  /* 0x0000003e1838723c */ /* 0x000fe20000001838 */
[----:B------:R-:W-:-:S02]  /*10520*/  LEA.HI R18, R55, R55, RZ, 0x1 ;  /* 0x0000003737127211 */ /* 0x000fc400078f08ff */
[----:B--2---:R-:W-:Y:S02]  /*10530*/  LEA.HI R16, R13, R6, RZ, 0x2 ;  /* 0x000000060d107211 */ /* 0x004fe400078f10ff */
[----:B------:R-:W-:Y:S01]  /*10540*/  LOP3.LUT R18, R18, 0x1ffffffe, RZ, 0xc0, !PT ;  /* 0x1ffffffe12127812 */ /* 0x000fe200078ec0ff */
[----:B------:R-:W2:Y:S01]  /*10550*/  MUFU.TANH R15, R15 ;  /* 0x0000000f000f7308 */ /* 0x000ea20000002400 */
[----:B------:R-:W-:Y:S01]  /*10560*/  LEA.HI.SX32 R14, R16, UR23, 0x1e ;  /* 0x00000017100e7c11 */ /* 0x000fe2000f8ff2ff */
[----:B-1----:R-:W-:Y:S01]  /*10570*/  HMMA.16816.F32 R40, R8, R20, R40 ;  /* 0x000000140828723c */ /* 0x002fe20000001828 */
[----:B------:R-:W-:Y:S01]  /*10580*/  @P2 LEA.HI.X R33, R32, c[0x0][0x1cc], R33, 0x1, P3 ;  /* 0x0000730020212a11 */ /* 0x000fe200018f0c21 */
[----:B------:R-:W-:Y:S01]  /*10590*/  IMAD.IADD R219, R55, 0x1, -R18 ;  /* 0x0000000137db7824 */ /* 0x000fe200078e0a12 */
[----:B------:R-:W-:Y:S01]  /*105a0*/  PLOP3.LUT P3, PT, PT, PT, UP0, 0x80, 0x0 ;  /* 0x000000000000781c */ /* 0x000fe20003f6f008 */
[----:B------:R-:W-:Y:S01]  /*105b0*/  IMAD R14, R53, 0x10, R14 ;  /* 0x00000010350e7824 */ /* 0x000fe200078e020e */
[----:B------:R-:W-:Y:S01]  /*105c0*/  PLOP3.LUT P2, PT, PT, PT, UP0, 0x80, 0x0 ;  /* 0x000000000000781c */ /* 0x000fe20003f4f008 */
[----:B------:R1:W1:Y:S02]  /*105d0*/  MUFU.TANH R13, R19 ;  /* 0x00000013000d7308 */ /* 0x0002640000002400 */
[----:B------:R-:W-:-:S02]  /*105e0*/  IMAD R219, R219, 0x8, R14 ;  /* 0x00000008dbdb7824 */ /* 0x000fc400078e020e */
[----:B------:R-:W-:Y:S02]  /*105f0*/  FMUL.FTZ R17, R29, c[0x0][0x320] ;  /* 0x0000c8001d117a20 */ /* 0x000fe40000410000 */
[----:B------:R-:W-:Y:S01]  /*10600*/  @P1 IMAD.HI.U32 R20, R219, c[0x0][0x2c8], RZ ;  /* 0x0000b200db141a27 */ /* 0x000fe200078e00ff */
[----:B------:R-:W-:Y:S01]  /*10610*/  BAR.SYNC.DEFER_BLOCKING 0x0 ;  /* 0x0000000000007b1d */ /* 0x000fe20000010000 */
[----:B------:R-:W-:Y:S02]  /*10620*/  PLOP3.LUT P1, PT, PT, PT, UP0, 0x80, 0x0 ;  /* 0x000000000000781c */ /* 0x000fe40003f2f008 */
[----:B------:R-:W-:Y:S01]  /*10630*/  IMAD.MOV.U32 R18, RZ, RZ, R219 ;  /* 0x000000ffff127224 */ /* 0x000fe200078e00db */
[----:B------:R-:W-:Y:S01]  /*10640*/  @P0 SHF.R.U32.HI R18, RZ, c[0x0][0x2cc], R20 ;  /* 0x0000b300ff120a19 */ /* 0x000fe20000011614 */
[----:B------:R-:W-:Y:S01]  /*10650*/  HMMA.16816.F32 R56, R8, R22, R56 ;  /* 0x000000160838723c */ /* 0x000fe20000001838 */
[----:B------:R-:W-:Y:S01]  /*10660*/  PLOP3.LUT P0, PT, PT, PT, UP0, 0x80, 0x0 ;  /* 0x000000000000781c */ /* 0x000fe20003f0f008 */
[----:B------:R-:W-:Y:S01]  /*10670*/  @P3 IMAD.MOV.U32 R32, RZ, RZ, R12 ;  /* 0x000000ffff203224 */ /* 0x000fe200078e000c */
[----:B------:R-:W-:Y:S01]  /*10680*/  LOP3.LUT P3, RZ, R215, 0x4, RZ, 0xc0, !PT ;  /* 0x00000004d7ff7812 */ /* 0x000fe2000786c0ff */
[----:B------:R-:W-:Y:S01]  /*10690*/  FMUL.FTZ R28, R28, c[0x0][0x320] ;  /* 0x0000c8001c1c7a20 */ /* 0x000fe20000410000 */
[----:B------:R-:W1:Y:S01]  /*106a0*/  MUFU.TANH R17, R17 ;  /* 0x0000001100117308 */ /* 0x000e620000002400 */
[----:B------:R-:W-:Y:S01]  /*106b0*/  FMUL.FTZ R12, R40, c[0x0][0x320] ;  /* 0x0000c800280c7a20 */ /* 0x000fe20000410000 */
[----:B------:R-:W-:Y:S01]  /*106c0*/  LOP3.LUT R11, R16, 0x7ffffffc, RZ, 0xc0, !PT ;  /* 0x7ffffffc100b7812 */ /* 0x000fe200078ec0ff */
[----:B------:R-:W-:Y:S01]  /*106d0*/  IMAD.U32 R23, RZ, RZ, UR9 ;  /* 0x00000009ff177e24 */ /* 0x000fe2000f8e00ff */
[----:B------:R-:W5:Y:S01]  /*106e0*/  SHFL.IDX PT, R16, R18, RZ, 0x1c1f ;  /* 0x001c1fff12107589 */ /* 0x000f6200000e0000 */
[----:B------:R-:W-:-:S02]  /*106f0*/  FMUL.FTZ R9, R31, c[0x0][0x320] ;  /* 0x0000c8001f097a20 */ /* 0x000fc40000410000 */
[----:B------:R-:W-:Y:S01]  /*10700*/  IMAD.IADD R224, R6, 0x1, -R11 ;  /* 0x0000000106e07824 */ /* 0x000fe200078e0a0b */
[----:B------:R1:W1:Y:S01]  /*10710*/  MUFU.TANH R14, R28 ;  /* 0x0000001c000e7308 */ /* 0x0002620000002400 */
[----:B------:R-:W-:Y:S02]  /*10720*/  FMUL.FTZ R6, R41, c[0x0][0x320] ;  /* 0x0000c80029067a20 */ /* 0x000fe40000410000 */
[----:B------:R-:W-:Y:S02]  /*10730*/  IMAD.SHL.U32 R224, R224, 0x2, RZ ;  /* 0x00000002e0e07824 */ /* 0x000fe400078e00ff */
[----:B------:R-:W-:Y:S01]  /*10740*/  FMUL.FTZ R30, R30, c[0x0][0x320] ;  /* 0x0000c8001e1e7a20 */ /* 0x000fe20000410000 */
[----:B------:R-:W-:Y:S01]  /*10750*/  @!PT LDS RZ, [RZ] ;  /* 0x00000000fffff984 */ /* 0x000fe20000000800 */
[----:B------:R-:W-:Y:S01]  /*10760*/  @!PT LDS RZ, [RZ] ;  /* 0x00000000fffff984 */ /* 0x000fe20000000800 */
[----:B------:R1:W-:Y:S01]  /*10770*/  @P0 LDGSTS.E.BYPASS.LTC128B.128 [R218+0xc080], [R32.64], !P6 ;  /* 0x0c08000020da0fae */ /* 0x0003e2000f101d5e */
[----:B------:R-:W-:Y:S01]  /*10780*/  PLOP3.LUT P0, PT, PT, PT, UP0, 0x80, 0x0 ;  /* 0x000000000000781c */ /* 0x000fe20003f0f008 */
[----:B------:R-:W1:Y:S01]  /*10790*/  MUFU.TANH R9, R9 ;  /* 0x0000000900097308 */ /* 0x000e620000002400 */
[----:B------:R-:W-:Y:S01]  /*107a0*/  IADD3 R23, R23, -UR28, -R224 ;  /* 0x8000001c17177c10 */ /* 0x000fe2000fffe8e0 */
[----:B------:R1:W-:Y:S01]  /*107b0*/  @P2 LDGSTS.E.BYPASS.LTC128B.128 [R218+0xd080], [R32.64+0x80], !P3 ;  /* 0x0d08008020da2fae */ /* 0x0003e2000d901d5e */
[----:B------:R-:W-:Y:S01]  /*107c0*/  FMUL.FTZ R10, R57, c[0x0][0x320] ;  /* 0x0000c800390a7a20 */ /* 0x000fe20000410000 */
[----:B------:R-:W-:Y:S01]  /*107d0*/  IADD3 R11, -R224, UR16, -R5 ;  /* 0x00000010e00b7c10 */ /* 0x000fe2000fffe905 */
[----:B------:R-:W-:Y:S01]  /*107e0*/  FMUL.FTZ R25, R56, c[0x0][0x320] ;  /* 0x0000c80038197a20 */ /* 0x000fe20000410000 */
[----:B------:R1:W-:Y:S01]  /*107f0*/  @P1 LDGSTS.E.BYPASS.LTC128B.128 [R218+0xe080], [R32.64+0x100], !P5 ;  /* 0x0e08010020da1fae */ /* 0x0003e2000e901d5e */
[C---:B------:R-:W-:Y:S01]  /*10800*/  IADD3 R24, R23.reuse, c[0x0][0x328], RZ ;  /* 0x0000ca0017187a10 */ /* 0x040fe20007ffe0ff */
[----:B------:R1:W1:Y:S01]  /*10810*/  MUFU.TANH R8, R30 ;  /* 0x0000001e00087308 */ /* 0x0002620000002400 */
[----:B------:R-:W-:-:S03]  /*10820*/  IADD3 R23, R23, UR7, RZ ;  /* 0x0000000717177c10 */ /* 0x000fc6000fffe0ff */
[----:B------:R1:W-:Y:S01]  /*10830*/  @P0 LDGSTS.E.BYPASS.LTC128B.128 [R218+0xf080], [R32.64+0x180], !P4 ;  /* 0x0f08018020da0fae */ /* 0x0003e2000e101d5e */
[----:B------:R-:W-:Y:S01]  /*10840*/  PLOP3.LUT P0, PT, PT, PT, UP2, 0x40, 0x0 ;  /* 0x000000000000781c */ /* 0x000fe20003f0e828 */
[--C-:B-----5:R-:W-:Y:S02]  /*10850*/  IMAD.IADD R20, R24, 0x1, R16.reuse ;  /* 0x0000000118147824 */ /* 0x120fe400078e0210 */
[----:B------:R-:W1:Y:S01]  /*10860*/  MUFU.TANH R12, R12 ;  /* 0x0000000c000c7308 */ /* 0x000e620000002400 */
[----:B------:R-:W0:Y:S01]  /*10870*/  LDGDEPBAR ;  /* 0x00000000000079af */ /* 0x000e220000000000 */
[----:B------:R-:W-:Y:S01]  /*10880*/  IMAD.IADD R26, R23, 0x1, R16 ;  /* 0x00000001171a7824 */ /* 0x000fe200078e0210 */
[----:B------:R-:W-:-:S05]  /*10890*/  IMNMX R27, R20, R11, PT ;  /* 0x0000000b141b7217 */ /* 0x000fca0003800200 */
[----:B------:R-:W1:Y:S08]  /*108a0*/  MUFU.TANH R6, R6 ;  /* 0x0000000600067308 */ /* 0x000e700000002400 */
[----:B------:R-:W1:Y:S08]  /*108b0*/  MUFU.TANH R10, R10 ;  /* 0x0000000a000a7308 */ /* 0x000e700000002400 */
[----:B------:R-:W1:Y:S01]  /*108c0*/  MUFU.TANH R25, R25 ;  /* 0x0000001900197308 */ /* 0x000e620000002400 */
[----:B------:R-:W-:Y:S05]  /*108d0*/  @P0 BRA `(.L_x_416) ;  /* 0x0000016000000947 */ /* 0x000fea0003800000 */
[----:B-1234-:R-:W-:Y:S01]  /*108e0*/  IMAD.U32 R19, RZ, RZ, UR28 ;  /* 0x0000001cff137e24 */ /* 0x01efe2000f8e00ff */
[----:B------:R-:W-:Y:S04]  /*108f0*/  BSSY B0, `(.L_x_417) ;  /* 0x000000f000007945 */ /* 0x000fe80003800000 */
[----:B------:R-:W-:-:S04]  /*10900*/  IADD3 R20, -R19, UR16, R16 ;  /* 0x0000001013147c10 */ /* 0x000fc8000fffe110 */
        /* <DEDUP_REMOVED lines=9> */
.L_x_418:
[----:B------:R-:W-:-:S04]  /*109a0*/  MOV R16, c[0x0][0x32c] ;  /* 0x0000cb0000107a02 */ /* 0x000fc80000000f00 */
[----:B------:R-:W-:-:S13]  /*109b0*/  ISETP.NE.AND P0, PT, R16, 0x1, PT ;  /* 0x000000011000780c */ /* 0x000fda0003f05270 */
[----:B------:R-:W-:-:S05]  /*109c0*/  @P0 IMAD.HI.U32 R16, R20, c[0x0][0x330], RZ ;  /* 0x0000cc0014100a27 */ /* 0x000fca00078e00ff */
[----:B------:R-:W-:Y:S02]  /*109d0*/  @P0 SHF.R.U32.HI R20, RZ, c[0x0][0x334], R16 ;  /* 0x0000cd00ff140a19 */ /* 0x000fe40000011610 */
.L_x_419:
[----:B------:R-:W-:Y:S05]  /*109e0*/  BSYNC B0 ;  /* 0x0000000000007941 */ /* 0x000fea0003800000 */
.L_x_417:
[----:B------:R-:W-:-:S04]  /*109f0*/  IMAD R19, R20, c[0x0][0x32c], -R5 ;  /* 0x0000cb0014137a24 */ /* 0x000fc800078e0a05 */
[----:B------:R-:W-:-:S05]  /*10a00*/  IMAD.IADD R19, R19, 0x1, -R224 ;  /* 0x0000000113137824 */ /* 0x000fca00078e0ae0 */
[----:B------:R-:W-:Y:S02]  /*10a10*/  IADD3 R16, R19, c[0x0][0x32c], RZ ;  /* 0x0000cb0013107a10 */ /* 0x000fe40007ffe0ff */
[----:B------:R-:W-:Y:S02]  /*10a20*/  IMNMX R26, R26, R19, !PT ;  /* 0x000000131a1a7217 */ /* 0x000fe40007800200 */
[----:B------:R-:W-:Y:S02]  /*10a30*/  IMNMX R27, R27, R16, PT ;  /* 0x000000101b1b7217 */ /* 0x000fe40003800200 */
.L_x_416:
[----:B--234-:R-:W-:Y:S01]  /*10a40*/  ISETP.LT.AND P1, PT, RZ, UR13, PT ;  /* 0x0000000dff007c0c */ /* 0x01cfe2000bf21270 */
[----:B------:R-:W-:Y:S02]  /*10a50*/  FMUL.FTZ R21, R59, c[0x0][0x320] ;  /* 0x0000c8003b157a20 */ /* 0x000fe40000410000 */
[----:B------:R-:W-:Y:S01]  /*10a60*/  FMUL.FTZ R42, R42, c[0x0][0x320] ;  /* 0x0000c8002a2a7a20 */ /* 0x000fe20000410000 */
[C---:B------:R-:W-:Y:S02]  /*10a70*/  ISETP.GT.AND P2, PT, R26.reuse, RZ, P1 ;  /* 0x000000ff1a00720c */ /* 0x040fe40000f44270 */
[----:B------:R-:W-:Y:S01]  /*10a80*/  ISETP.GT.AND P0, PT, R26, 0x1, P1 ;  /* 0x000000011a00780c */ /* 0x000fe20000f04270 */
[----:B------:R-:W2:Y:S01]  /*10a90*/  MUFU.TANH R21, R21 ;  /* 0x0000001500157308 */ /* 0x000ea20000002400 */
[----:B------:R-:W-:-:S02]  /*10aa0*/  ISETP.LT.OR P2, PT, R27, 0x1, P2 ;  /* 0x000000011b00780c */ /* 0x000fc40001741670 */
[----:B------:R-:W-:Y:S02]  /*10ab0*/  ISETP.LT.OR P0, PT, R27, 0x2, P0 ;  /* 0x000000021b00780c */ /* 0x000fe40000701670 */
[----:B-1----:R-:W-:Y:S02]  /*10ac0*/  FSEL R19, R0, -INF , !P2 ;  /* 0xff80000000137808 */ /* 0x002fe40005000000 */
[C---:B------:R-:W-:Y:S01]  /*10ad0*/  ISETP.GT.AND P2, PT, R26.reuse, 0x8, P1 ;  /* 0x000000081a00780c */ /* 0x040fe20000f44270 */
[----:B------:R1:W3:Y:S01]  /*10ae0*/  MUFU.TANH R0, R42 ;  /* 0x0000002a00007308 */ /* 0x0002e20000002400 */
[----:B------:R-:W-:Y:S02]  /*10af0*/  FSEL R22, R7, -INF , !P0 ;  /* 0xff80000007167808 */ /* 0x000fe40004000000 */
[----:B------:R-:W-:Y:S01]  /*10b00*/  ISETP.GT.AND P0, PT, R26, 0x9, P1 ;  /* 0x000000091a00780c */ /* 0x000fe20000f04270 */
[----:B------:R4:W5:Y:S01]  /*10b10*/  SHFL.IDX PT, R7, R18, 0x1, 0x1c1f ;  /* 0x003c1f0012077f89 */ /* 0x00096200000e0000 */
[----:B------:R-:W-:-:S02]  /*10b20*/  ISETP.LT.OR P2, PT, R27, 0x9, P2 ;  /* 0x000000091b00780c */ /* 0x000fc40001741670 */
[----:B------:R-:W-:Y:S02]  /*10b30*/  ISETP.LT.OR P0, PT, R27, 0xa, P0 ;  /* 0x0000000a1b00780c */ /* 0x000fe40000701670 */
[----:B------:R-:W-:Y:S02]  /*10b40*/  FSEL R20, R14, -INF , !P2 ;  /* 0xff8000000e147808 */ /* 0x000fe40005000000 */
[C---:B------:R-:W-:Y:S02]  /*10b50*/  ISETP.GT.AND P2, PT, R26.reuse, 0x10, P1 ;  /* 0x000000101a00780c */ /* 0x040fe40000f44270 */
[----:B------:R-:W-:Y:S01]  /*10b60*/  FSEL R16, R17, -INF , !P0 ;  /* 0xff80000011107808 */ /* 0x000fe20004000000 */
[----:B------:R-:W-:Y:S01]  /*10b70*/  FMUL.FTZ R17, R43, c[0x0][0x320] ;  /* 0x0000c8002b117a20 */ /* 0x000fe20000410000 */
[----:B------:R-:W-:Y:S02]  /*10b80*/  ISETP.GT.AND P0, PT, R26, 0x11, P1 ;  /* 0x000000111a00780c */ /* 0x000fe40000f04270 */
[----:B------:R-:W-:-:S02]  /*10b90*/  ISETP.LT.OR P2, PT, R27, 0x11, P2 ;  /* 0x000000111b00780c */ /* 0x000fc40001741670 */
[C---:B------:R-:W-:Y:S01]  /*10ba0*/  ISETP.LT.OR P0, PT, R27.reuse, 0x12, P0 ;  /* 0x000000121b00780c */ /* 0x040fe20000701670 */
[----:B------:R-:W1:Y:S01]  /*10bb0*/  MUFU.TANH R17, R17 ;  /* 0x0000001100117308 */ /* 0x000e620000002400 */
[----:B------:R-:W-:Y:S02]  /*10bc0*/  FSEL R14, R12, -INF , !P2 ;  /* 0xff8000000c0e7808 */ /* 0x000fe40005000000 */
[----:B------:R-:W-:Y:S02]  /*10bd0*/  FSEL R12, R6, -INF , !P0 ;  /* 0xff800000060c7808 */ /* 0x000fe40004000000 */
[----:B------:R-:W-:Y:S01]  /*10be0*/  ISETP.GT.AND P0, PT, R26, 0x19, P1 ;  /* 0x000000191a00780c */ /* 0x000fe20000f04270 */
[----:B----4-:R-:W-:Y:S01]  /*10bf0*/  FMUL.FTZ R18, R58, c[0x0][0x320] ;  /* 0x0000c8003a127a20 */ /* 0x010fe20000410000 */
[----:B------:R-:W-:Y:S01]  /*10c00*/  ISETP.GT.AND P3, PT, R26, 0x18, P1 ;  /* 0x000000181a00780c */ /* 0x000fe20000f64270 */
[----:B-----5:R-:W-:Y:S01]  /*10c10*/  IMAD.IADD R24, R24, 0x1, R7 ;  /* 0x0000000118187824 */ /* 0x020fe200078e0207 */
[----:B------:R-:W-:-:S02]  /*10c20*/  ISETP.LT.OR P2, PT, R27, 0x1a, P0 ;  /* 0x0000001a1b00780c */ /* 0x000fc40000741670 */
[----:B------:R-:W-:Y:S01]  /*10c30*/  PLOP3.LUT P0, PT, PT, PT, UP2, 0x40, 0x0 ;  /* 0x000000000000781c */ /* 0x000fe20003f0e828 */
[----:B------:R-:W4:Y:S01]  /*10c40*/  MUFU.TANH R18, R18 ;  /* 0x0000001200127308 */ /* 0x000f220000002400 */
[----:B------:R-:W-:Y:S02]  /*10c50*/  ISETP.LT.OR P3, PT, R27, 0x19, P3 ;  /* 0x000000191b00780c */ /* 0x000fe40001f61670 */
[----:B------:R-:W-:Y:S02]  /*10c60*/  IMNMX R11, R24, R11, PT ;  /* 0x0000000b180b7217 */ /* 0x000fe40003800200 */
[----:B------:R-:W-:Y:S01]  /*10c70*/  FSEL R6, R25, -INF , !P3 ;  /* 0xff80000019067808 */ /* 0x000fe20005800000 */
[----:B------:R-:W-:Y:S01]  /*10c80*/  IMAD.IADD R25, R23, 0x1, R7 ;  /* 0x0000000117197824 */ /* 0x000fe200078e0207 */
[----:B------:R-:W-:-:S05]  /*10c90*/  FSEL R10, R10, -INF , !P2 ;  /* 0xff8000000a0a7808 */ /* 0x000fca0005000000 */
[----:B------:R-:W-:Y:S05]  /*10ca0*/  @P0 BRA `(.L_x_420) ;  /* 0x0000016000000947 */ /* 0x000fea0003800000 */
[----:B-123--:R-:W-:Y:S01]  /*10cb0*/  IMAD.U32 R24, RZ, RZ, UR28 ;  /* 0x0000001cff187e24 */ /* 0x00efe2000f8e00ff */
        /* <DEDUP_REMOVED lines=11> */
.L_x_422:
[----:B------:R-:W-:-:S04]  /*10d70*/  MOV R7, c[0x0][0x32c] ;  /* 0x0000cb0000077a02 */ /* 0x000fc80000000f00 */
[----:B------:R-:W-:-:S13]  /*10d80*/  ISETP.NE.AND P0, PT, R7, 0x1, PT ;  /* 0x000000010700780c */ /* 0x000fda0003f05270 */
[----:B------:R-:W-:-:S05]  /*10d90*/  @P0 IMAD.HI.U32 R7, R24, c[0x0][0x330], RZ ;  /* 0x0000cc0018070a27 */ /* 0x000fca00078e00ff */
[----:B------:R-:W-:Y:S02]  /*10da0*/  @P0 SHF.R.U32.HI R24, RZ, c[0x0][0x334], R7 ;  /* 0x0000cd00ff180a19 */ /* 0x000fe40000011607 */
.L_x_423:
[----:B------:R-:W-:Y:S05]  /*10db0*/  BSYNC B0 ;  /* 0x0000000000007941 */ /* 0x000fea0003800000 */
.L_x_421:
[----:B------:R-:W-:-:S04]  /*10dc0*/  IMAD R5, R24, c[0x0][0x32c], -R5 ;  /* 0x0000cb0018057a24 */ /* 0x000fc800078e0a05 */
[----:B------:R-:W-:-:S05]  /*10dd0*/  IMAD.IADD R26, R5, 0x1, -R224 ;  /* 0x00000001051a7824 */ /* 0x000fca00078e0ae0 */
[----:B------:R-:W-:Y:S02]  /*10de0*/  IADD3 R24, R26, c[0x0][0x32c], RZ ;  /* 0x0000cb001a187a10 */ /* 0x000fe40007ffe0ff */
[----:B------:R-:W-:Y:S02]  /*10df0*/  IMNMX R25, R25, R26, !PT ;  /* 0x0000001a19197217 */ /* 0x000fe40007800200 */
[----:B------:R-:W-:Y:S02]  /*10e00*/  IMNMX R11, R11, R24, PT ;  /* 0x000000180b0b7217 */ /* 0x000fe40003800200 */
.L_x_420:
[----:B-123--:R-:W-:Y:S01]  /*10e10*/  FMNMX.FTZ R5, R19, R22, !PT ;  /* 0x0000001613057209 */ /* 0x00efe20007810000 */
[----:B------:R-:W-:Y:S01]  /*10e20*/  IMAD.SHL.U32 R211, R4, 0x2, RZ ;  /* 0x0000000204d37824 */ /* 0x000fe200078e00ff */
[C---:B------:R-:W-:Y:S01]  /*10e30*/  ISETP.GT.AND P0, PT, R25.reuse, 0x1, P1 ;  /* 0x000000011900780c */ /* 0x040fe20000f04270 */
[----:B------:R-:W-:Y:S01]  /*10e40*/  @UP3 USHF.L.U32 UR21, UR21, 0x7, URZ ;  /* 0x0000000715153899 */ /* 0x000fe2000800063f */
[----:B------:R-:W-:Y:S01]  /*10e50*/  FMNMX.FTZ R5, R20, R5, !PT ;  /* 0x0000000514057209 */ /* 0x000fe20007810000 */
[--C-:B------:R-:W-:Y:S01]  /*10e60*/  IMAD R206, R2, 0x2, R211.reuse ;  /* 0x0000000202ce7824 */ /* 0x100fe200078e02d3 */
[----:B------:R-:W-:Y:S01]  /*10e70*/  ISETP.GT.AND P3, PT, R25, RZ, P1 ;  /* 0x000000ff1900720c */ /* 0x000fe20000f64270 */
[----:B------:R-:W-:Y:S01]  /*10e80*/  LDSM.16.MT88.4 R140, [R211+0x8080] ;  /* 0x00808000d38c783b */ /* 0x000fe20000004200 */
[----:B------:R-:W-:Y:S01]  /*10e90*/  FMNMX.FTZ R5, R16, R5, !PT ;  /* 0x0000000510057209 */ /* 0x000fe20007810000 */
[----:B------:R-:W-:Y:S01]  /*10ea0*/  IMAD R205, R3, 0x2, R211 ;  /* 0x0000000203cd7824 */ /* 0x000fe200078e02d3 */
[----:B------:R-:W-:Y:S01]  /*10eb0*/  ISETP.LT.OR P2, PT, R11, 0x2, P0 ;  /* 0x000000020b00780c */ /* 0x000fe20000741670 */
[----:B------:R-:W-:Y:S01]  /*10ec0*/  LDSM.16.MT88.4 R132, [R206+0x8080] ;  /* 0x00808000ce84783b */ /* 0x000fe20000004200 */
[----:B------:R-:W-:Y:S01]  /*10ed0*/  ISETP.GT.AND P0, PT, R25, 0x8, P1 ;  /* 0x000000081900780c */ /* 0x000fe20000f04270 */
[----:B------:R-:W-:Y:S01]  /*10ee0*/  IMAD R204, R3, 0x2, R206 ;  /* 0x0000000203cc7824 */ /* 0x000fe200078e02ce */
[----:B------:R-:W-:Y:S01]  /*10ef0*/  FMNMX.FTZ R5, R14, R5, !PT ;  /* 0x000000050e057209 */ /* 0x000fe20007810000 */
[----:B------:R-:W-:Y:S01]  /*10f00*/  LDSM.16.MT88.4 R40, [R211+0x9080] ;  /* 0x00908000d328783b */ /* 0x000fe20000004200 */
[C---:B------:R-:W-:Y:S01]  /*10f10*/  ISETP.LT.OR P3, PT, R11.reuse, 0x1, P3 ;  /* 0x000000010b00780c */ /* 0x040fe20001f61670 */
[----:B------:R-:W-:Y:S01]  /*10f20*/  ULDC.64 UR4, c[0x0][0x2c8] ;  /* 0x0000b20000047ab9 */ /* 0x000fe20000000a00 */
[----:B------:R-:W-:Y:S01]  /*10f30*/  ISETP.LT.OR P0, PT, R11, 0x9, P0 ;  /* 0x000000090b00780c */ /* 0x000fe20000701670 */
[----:B------:R-:W-:Y:S01]  /*10f40*/  LDSM.16.MT88.4 R32, [R204+0x8080] ;  /* 0x00808000cc20783b */ /* 0x000fe20000004200 */
[----:B------:R-:W-:Y:S01]  /*10f50*/  FSEL R23, R13, -INF , !P2 ;  /* 0xff8000000d177808 */ /* 0x000fe20005000000 */
[----:B------:R-:W-:Y:S01]  /*10f60*/  UIMAD.WIDE.U32 UR8, UR21, UR4, URZ ;  /* 0x00000004150872a5 */ /* 0x000fe2000f8e003f */
[----:B------:R-:W-:Y:S01]  /*10f70*/  FMNMX.FTZ R5, R12, R5, !PT ;  /* 0x000000050c057209 */ /* 0x000fe20007810000 */
[----:B------:R-:W-:Y:S01]  /*10f80*/  LDSM.16.MT88.4 R48, [R206+0x9080] ;  /* 0x00908000ce30783b */ /* 0x000fe20000004200 */
[----:B------:R-:W-:Y:S01]  /*10f90*/  ISETP.GT.AND P2, PT, R25, 0x9, P1 ;  /* 0x000000091900780c */ /* 0x000fe20000f44270 */
[----:B------:R-:W-:Y:S01]  /*10fa0*/  @UP3 USHF.R.U32.HI UR23, URZ, UR5, UR9 ;  /* 0x000000053f173299 */ /* 0x000fe20008011609 */
[----:B------:R-:W-:Y:S01]  /*10fb0*/  FSEL R24, R15, -INF , !P3 ;  /* 0xff8000000f187808 */ /* 0x000fe20005800000 */
[----:B------:R-:W-:Y:S01]  /*10fc0*/  LDSM.16.MT88.4 R56, [R205+0x9080] ;  /* 0x00908000cd38783b */ /* 0x000fe20000004200 */
[----:B------:R-:W-:Y:S01]  /*10fd0*/  FSEL R7, R8, -INF , !P0 ;  /* 0xff80000008077808 */ /* 0x000fe20004000000 */
[----:B------:R-:W-:Y:S01]  /*10fe0*/  UIADD3 UR14, UR14, UR23, URZ ;  /* 0x000000170e0e7290 */ /* 0x000fe2000fffe03f */
[----:B------:R-:W-:Y:S01]  /*10ff0*/  FMNMX.FTZ R5, R6, R5, !PT ;  /* 0x0000000506057209 */ /* 0x000fe20007810000 */
[----:B------:R-:W-:Y:S01]  /*11000*/  LDSM.16.MT88.4 R64, [R204+0x9080] ;  /* 0x00908000cc40783b */ /* 0x000fe20000004200 */
[----:B------:R-:W-:Y:S01]  /*11010*/  ISETP.GT.AND P0, PT, R25, 0x10, P1 ;  /* 0x000000101900780c */ /* 0x000fe20000f04270 */
[----:B------:R-:W-:Y:S01]  /*11020*/  ULDC UR9, c[0x0][0x328] ;  /* 0x0000ca0000097ab9 */ /* 0x000fe20000000800 */
[C---:B------:R-:W-:Y:S01]  /*11030*/  ISETP.LT.OR P2, PT, R11.reuse, 0xa, P2 ;  /* 0x0000000a0b00780c */ /* 0x040fe20001741670 */
[----:B------:R-:W-:Y:S01]  /*11040*/  LDSM.16.MT88.4 R72, [R211+0xa080] ;  /* 0x00a08000d348783b */ /* 0x000fe20000004200 */
[----:B------:R-:W-:Y:S01]  /*11050*/  FMNMX.FTZ R26, R24, R23, !PT ;  /* 0x00000017181a7209 */ /* 0x000fe20007810000 */
[----:B------:R-:W-:Y:S01]  /*11060*/  UIADD3 UR13, UR13, -0x2, URZ ;  /* 0xfffffffe0d0d7890 */ /* 0x000fe2000fffe03f */
[----:B------:R-:W-:Y:S01]  /*11070*/  FMNMX.FTZ R8, R10, R5, !PT ;  /* 0x000000050a087209 */ /* 0x000fe20007810000 */
[----:B------:R-:W-:Y:S01]  /*11080*/  LDSM.16.MT88.4 R80, [R206+0xa080] ;  /* 0x00a08000ce50783b */ /* 0x000fe20000004200 */
[----:B------:R-:W-:Y:S01]  /*11090*/  ISETP.LT.OR P0, PT, R11, 0x11, P0 ;  /* 0x000000110b00780c */ /* 0x000fe20000701670 */
[----:B------:R-:W-:Y:S01]  /*110a0*/  UIADD3 UR9, UR14, UR9, URZ ;  /* 0x000000090e097290 */ /* 0x000fe2000fffe03f */
[----:B------:R-:W-:Y:S01]  /*110b0*/  FSEL R5, R9, -INF , !P2 ;  /* 0xff80000009057808 */ /* 0x000fe20005000000 */
[----:B------:R-:W1:Y:S01]  /*110c0*/  SHFL.BFLY PT, R15, R8, 0x2, 0x1f ;  /* 0x0c401f00080f7f89 */ /* 0x000e6200000e0000 */
[----:B------:R-:W-:-:S02]  /*110d0*/  ISETP.GT.AND P3, PT, R25, 0x11, P1 ;  /* 0x000000111900780c */ /* 0x000fc40000f64270 */
[----:B------:R-:W-:Y:S01]  /*110e0*/  FMNMX.FTZ R26, R7, R26, !PT ;  /* 0x0000001a071a7209 */ /* 0x000fe20007810000 */
[----:B------:R-:W-:Y:S01]  /*110f0*/  LDSM.16.MT88.4 R88, [R205+0xa080] ;  /* 0x00a08000cd58783b */ /* 0x000fe20000004200 */
[----:B------:R-:W-:Y:S02]  /*11100*/  FSEL R13, R0, -INF , !P0 ;  /* 0xff800000000d7808 */ /* 0x000fe40004000000 */
[----:B------:R-:W-:Y:S01]  /*11110*/  ISETP.GT.AND P2, PT, R25, 0x18, P1 ;  /* 0x000000181900780c */ /* 0x000fe20000f44270 */
[----:B------:R-:W-:Y:S01]  /*11120*/  LDSM.16.MT88.4 R96, [R204+0xa080] ;  /* 0x00a08000cc60783b */ /* 0x000fe20000004200 */
[----:B------:R-:W-:Y:S02]  /*11130*/  ISETP.LT.OR P3, PT, R11, 0x12, P3 ;  /* 0x000000120b00780c */ /* 0x000fe40001f61670 */
[----:B------:R-:W-:Y:S01]  /*11140*/  FMNMX.FTZ R0, R5, R26, !PT ;  /* 0x0000001a05007209 */ /* 0x000fe20007810000 */
[----:B------:R-:W-:Y:S01]  /*11150*/  LDSM.16.MT88.4 R104, [R211+0xb080] ;  /* 0x00b08000d368783b */ /* 0x000fe20000004200 */
[----:B------:R-:W-:-:S02]  /*11160*/  ISETP.GT.AND P0, PT, R25, 0x19, P1 ;  /* 0x000000191900780c */ /* 0x000fc40000f04270 */
[----:B------:R-:W-:Y:S01]  /*11170*/  ISETP.LT.OR P1, PT, R11, 0x19, P2 ;  /* 0x000000190b00780c */ /* 0x000fe20001721670 */
[----:B------:R-:W-:Y:S01]  /*11180*/  LDSM.16.MT88.4 R112, [R206+0xb080] ;  /* 0x00b08000ce70783b */ /* 0x000fe20000004200 */
[----:B------:R-:W-:Y:S02]  /*11190*/  FSEL R17, R17, -INF , !P3 ;  /* 0xff80000011117808 */ /* 0x000fe40005800000 */
[----:B------:R-:W-:Y:S01]  /*111a0*/  FMNMX.FTZ R0, R13, R0, !PT ;  /* 0x000000000d007209 */ /* 0x000fe20007810000 */
[----:B------:R-:W-:Y:S01]  /*111b0*/  LDSM.16.MT88.4 R120, [R205+0xb080] ;  /* 0x00b08000cd78783b */ /* 0x000fe20000004200 */
[----:B------:R-:W-:Y:S02]  /*111c0*/  ISETP.LT.OR P0, PT, R11, 0x1a, P0 ;  /* 0x0000001a0b00780c */ /* 0x000fe40000701670 */
[----:B----4-:R-:W-:Y:S01]  /*111d0*/  FSEL R11, R18, -INF , !P1 ;  /* 0xff800000120b7808 */ /* 0x010fe20004800000 */
[----:B------:R-:W-:Y:S01]  /*111e0*/  LDSM.16.MT88.4 R192, [R205+0x8880] ;  /* 0x00888000cdc0783b */ /* 0x000fe20000004200 */
[----:B------:R-:W-:-:S02]  /*111f0*/  FMNMX.FTZ R0, R17, R0, !PT ;  /* 0x0000000011007209 */ /* 0x000fc40007810000 */
[----:B------:R-:W-:Y:S01]  /*11200*/  FSEL R9, R21, -INF , !P0 ;  /* 0xff80000015097808 */ /* 0x000fe20004000000 */
[----:B------:R-:W-:Y:S01]  /*11210*/  LDSM.16.MT88.4 R188, [R204+0x8880] ;  /* 0x00888000ccbc783b */ /* 0x000fe20000004200 */
[----:B------:R-:W-:Y:S02]  /*11220*/  FMNMX.FTZ R0, R11, R0, !PT ;  /* 0x000000000b007209 */ /* 0x000fe40007810000 */
[----:B-1----:R-:W-:Y:S01]  /*11230*/  FMNMX.FTZ R25, R8, R15, !PT ;  /* 0x0000000f08197209 */ /* 0x002fe20007810000 */
[----:B------:R-:W-:Y:S01]  /*11240*/  LDSM.16.MT88.4 R184, [R211+0x9880] ;  /* 0x00988000d3b8783b */ /* 0x000fe20000004200 */
[----:B------:R-:W-:-:S03]  /*11250*/  FMNMX.FTZ R18, R9, R0, !PT ;  /* 0x0000000009127209 */ /* 0x000fc60007810000 */
[----:B------:R-:W1:Y:S04]  /*11260*/  SHFL.BFLY PT, R0, R25, 0x1, 0x1f ;  /* 0x0c201f0019007f89 */ /* 0x000e6800000e0000 */
[----:B------:R-:W2:Y:S04]  /*11270*/  SHFL.BFLY PT, R21, R18, 0x2, 0x1f ;  /* 0x0c401f0012157f89 */ /* 0x000ea800000e0000 */
[----:B------:R-:W-:Y:S04]  /*11280*/  LDSM.16.MT88.4 R180, [R206+0x9880] ;  /* 0x00988000ceb4783b */ /* 0x000fe80000004200 */
[----:B------:R-:W-:Y:S04]  /*11290*/  LDSM.16.MT88.4 R176, [R205+0x9880] ;  /* 0x00988000cdb0783b */ /* 0x000fe80000004200 */
[----:B------:R-:W-:Y:S04]  /*112a0*/  LDSM.16.MT88.4 R172, [R204+0x9880] ;  /* 0x00988000ccac783b */ /* 0x000fe80000004200 */
[----:B------:R-:W-:Y:S01]  /*112b0*/  LDSM.16.MT88.4 R168, [R211+0xa880] ;  /* 0x00a88000d3a8783b */ /* 0x000fe20000004200 */
[----:B-1----:R-:W-:-:S03]  /*112c0*/  FMNMX.FTZ R0, R25, R0, !PT ;  /* 0x0000000019007209 */ /* 0x002fc60007810000 */
[----:B------:R-:W-:Y:S01]  /*112d0*/  LDSM.16.MT88.4 R164, [R206+0xa880] ;  /* 0x00a88000cea4783b */ /* 0x000fe20000004200 */
[----:B--2---:R-:W-:Y:S01]  /*112e0*/  FMNMX.FTZ R21, R21, R18, !PT ;  /* 0x0000001215157209 */ /* 0x004fe20007810000 */
[C---:B------:R-:W-:Y:S01]  /*112f0*/  FMUL.FTZ R15, R0.reuse, c[0x0][0x2d0] ;  /* 0x0000b400000f7a20 */ /* 0x040fe20000410000 */
[----:B------:R-:W-:Y:S01]  /*11300*/  FSETP.NEU.FTZ.AND P0, PT, R0, -INF , PT ;  /* 0xff8000000000780b */ /* 0x000fe20003f1d000 */
[----:B------:R-:W-:Y:S03]  /*11310*/  LDSM.16.MT88.4 R160, [R205+0xa880] ;  /* 0x00a88000cda0783b */ /* 0x000fe60000004200 */
[----:B------:R-:W-:Y:S01]  /*11320*/  FSEL R15, R15, RZ, P0 ;  /* 0x000000ff0f0f7208 */ /* 0x000fe20000000000 */
[----:B------:R-:W1:Y:S04]  /*11330*/  SHFL.BFLY PT, R148, R21, 0x1, 0x1f ;  /* 0x0c201f0015947f89 */ /* 0x000e6800000e0000 */
[--C-:B------:R-:W-:Y:S01]  /*11340*/  FFMA.FTZ R226, R19, c[0x0][0x2d0], -R15.reuse ;  /* 0x0000b40013e27a23 */ /* 0x100fe2000001080f */
[----:B------:R-:W-:Y:S01]  /*11350*/  LDSM.16.MT88.4 R156, [R204+0xa880] ;  /* 0x00a88000cc9c783b */ /* 0x000fe20000004200 */
[----:B------:R-:W-:-:S02]  /*11360*/  FFMA.FTZ R225, R22, c[0x0][0x2d0], -R15 ;  /* 0x0000b40016e17a23 */ /* 0x000fc4000001080f */
[--C-:B------:R-:W-:Y:S01]  /*11370*/  FFMA.FTZ R150, R20, c[0x0][0x2d0], -R15.reuse ;  /* 0x0000b40014967a23 */ /* 0x100fe2000001080f */
[----:B------:R-:W-:Y:S01]  /*11380*/  LDSM.16.MT88.4 R152, [R211+0xb880] ;  /* 0x00b88000d398783b */ /* 0x000fe20000004200 */
[--C-:B------:R-:W-:Y:S01]  /*11390*/  FFMA.FTZ R149, R16, c[0x0][0x2d0], -R15.reuse ;  /* 0x0000b40010957a23 */ /* 0x100fe2000001080f */
[----:B------:R-:W-:Y:S01]  /*113a0*/  MUFU.EX2 R226, R226 ;  /* 0x000000e200e27308 */ /* 0x000fe20000000800 */
[--C-:B------:R-:W-:Y:S02]  /*113b0*/  FFMA.FTZ R231, R6, c[0x0][0x2d0], -R15.reuse ;  /* 0x0000b40006e77a23 */ /* 0x100fe4000001080f */
[--C-:B------:R-:W-:Y:S02]  /*113c0*/  FFMA.FTZ R232, R14, c[0x0][0x2d0], -R15.reuse ;  /* 0x0000b4000ee87a23 */ /* 0x100fe4000001080f */
[--C-:B------:R-:W-:Y:S02]  /*113d0*/  FFMA.FTZ R3, R12, c[0x0][0x2d0], -R15.reuse ;  /* 0x0000b4000c037a23 */ /* 0x100fe4000001080f */
[----:B------:R-:W-:Y:S01]  /*113e0*/  FFMA.FTZ R234, R10, c[0x0][0x2d0], -R15 ;  /* 0x0000b4000aea7a23 */ /* 0x000fe2000001080f */
[----:B------:R-:W2:Y:S01]  /*113f0*/  MUFU.EX2 R225, R225 ;  /* 0x000000e100e17308 */ /* 0x000ea20000000800 */
[----:B-1----:R-:W-:-:S07]  /*11400*/  FMNMX.FTZ R148, R21, R148, !PT ;  /* 0x0000009415947209 */ /* 0x002fce0007810000 */
[----:B------:R-:W-:Y:S01]  /*11410*/  MUFU.EX2 R150, R150 ;  /* 0x0000009600967308 */ /* 0x000fe20000000800 */
[C---:B------:R-:W-:Y:S01]  /*11420*/  FSETP.NEU.FTZ.AND P0, PT, R148.reuse, -INF , PT ;  /* 0xff8000009400780b */ /* 0x040fe20003f1d000 */
[----:B------:R-:W-:-:S05]  /*11430*/  FMUL.FTZ R8, R148, c[0x0][0x2d0] ;  /* 0x0000b40094087a20 */ /* 0x000fca0000410000 */
[----:B------:R-:W-:Y:S01]  /*11440*/  FSEL R8, R8, RZ, P0 ;  /* 0x000000ff08087208 */ /* 0x000fe20000000000 */
[----:B------:R-:W1:Y:S01]  /*11450*/  MUFU.EX2 R149, R149 ;  /* 0x0000009500957308 */ /* 0x000e620000000800 */
[----:B--2---:R-:W-:Y:S01]  /*11460*/  F2FP.PACK_AB R128, R225, R226 ;  /* 0x000000e2e180723e */ /* 0x004fe200000000ff */
[----:B------:R-:W-:Y:S01]  /*11470*/  FADD.FTZ R225, R226, R225 ;  /* 0x000000e1e2e17221 */ /* 0x000fe20000010000 */
[----:B------:R-:W-:Y:S01]  /*11480*/  PLOP3.LUT P0, PT, PT, PT, UP2, 0x40, 0x0 ;  /* 0x000000000000781c */ /* 0x000fe20003f0e828 */
[--C-:B------:R-:W-:Y:S02]  /*11490*/  FFMA.FTZ R230, R24, c[0x0][0x2d0], -R8.reuse ;  /* 0x0000b40018e67a23 */ /* 0x100fe40000010808 */
[--C-:B------:R-:W-:Y:S01]  /*114a0*/  FFMA.FTZ R227, R23, c[0x0][0x2d0], -R8.reuse ;  /* 0x0000b40017e37a23 */ /* 0x100fe20000010808 */
[----:B------:R-:W2:Y:S01]  /*114b0*/  LDSM.16.MT88.4 R24, [R205+0x8080] ;  /* 0x00808000cd18783b */ /* 0x000ea20000004200 */
[--C-:B------:R-:W-:Y:S01]  /*114c0*/  FFMA.FTZ R151, R7, c[0x0][0x2d0], -R8.reuse ;  /* 0x0000b40007977a23 */ /* 0x100fe20000010808 */
[----:B------:R-:W-:Y:S01]  /*114d0*/  MUFU.EX2 R232, R232 ;  /* 0x000000e800e87308 */ /* 0x000fe20000000800 */
[----:B------:R-:W-:-:S02]  /*114e0*/  FFMA.FTZ R2, R5, c[0x0][0x2d0], -R8 ;  /* 0x0000b40005027a23 */ /* 0x000fc40000010808 */
[----:B------:R-:W3:Y:S01]  /*114f0*/  LDSM.16.MT88.4 R4, [R204+0xb080] ;  /* 0x00b08000cc04783b */ /* 0x000ee20000004200 */
[--C-:B------:R-:W-:Y:S02]  /*11500*/  FFMA.FTZ R233, R13, c[0x0][0x2d0], -R8.reuse ;  /* 0x0000b4000de97a23 */ /* 0x100fe40000010808 */
[--C-:B------:R-:W-:Y:S01]  /*11510*/  FFMA.FTZ R236, R17, c[0x0][0x2d0], -R8.reuse ;  /* 0x0000b40011ec7a23 */ /* 0x100fe20000010808 */
[----:B------:R-:W4:Y:S01]  /*11520*/  LDSM.16.MT88.4 R12, [R211+0x8880] ;  /* 0x00888000d30c783b */ /* 0x000f220000004200 */
[----:B------:R-:W-:Y:S01]  /*11530*/  MUFU.EX2 R230, R230 ;  /* 0x000000e600e67308 */ /* 0x000fe20000000800 */
[--C-:B------:R-:W-:Y:S01]  /*11540*/  FFMA.FTZ R235, R11, c[0x0][0x2d0], -R8.reuse ;  /* 0x0000b4000beb7a23 */ /* 0x100fe20000010808 */
[----:B-1----:R-:W-:Y:S01]  /*11550*/  F2FP.PACK_AB R130, R149, R150 ;  /* 0x000000969582723e */ /* 0x002fe200000000ff */
[----:B------:R-:W-:Y:S01]  /*11560*/  FFMA.FTZ R238, R9, c[0x0][0x2d0], -R8 ;  /* 0x0000b40009ee7a23 */ /* 0x000fe20000010808 */
[----:B------:R-:W-:Y:S01]  /*11570*/  LDSM.16.MT88.4 R16, [R206+0xb880] ;  /* 0x00b88000ce10783b */ /* 0x000fe20000004200 */
[----:B------:R-:W-:-:S03]  /*11580*/  FADD.FTZ R150, R150, R225 ;  /* 0x000000e196967221 */ /* 0x000fc60000010000 */
[----:B------:R-:W1:Y:S01]  /*11590*/  MUFU.EX2 R227, R227 ;  /* 0x000000e300e37308 */ /* 0x000e620000000800 */
[----:B------:R-:W5:Y:S01]  /*115a0*/  LDSM.16.MT88.4 R8, [R206+0x8880] ;  /* 0x00888000ce08783b */ /* 0x000f620000004200 */
[----:B------:R-:W-:-:S06]  /*115b0*/  FADD.FTZ R149, R149, R150 ;  /* 0x0000009695957221 */ /* 0x000fcc0000010000 */
[----:B------:R-:W-:Y:S08]  /*115c0*/  MUFU.EX2 R151, R151 ;  /* 0x0000009700977308 */ /* 0x000ff00000000800 */
[----:B------:R-:W2:Y:S01]  /*115d0*/  MUFU.EX2 R2, R2 ;  /* 0x0000000200027308 */ /* 0x000ea20000000800 */
[----:B-1----:R-:W-:Y:S01]  /*115e0*/  F2FP.PACK_AB R129, R227, R230 ;  /* 0x000000e6e381723e */ /* 0x002fe200000000ff */
[----:B------:R-:W-:-:S06]  /*115f0*/  FADD.FTZ R230, R230, R227 ;  /* 0x000000e3e6e67221 */ /* 0x000fcc0000010000 */
[----:B------:R-:W1:Y:S01]  /*11600*/  MUFU.EX2 R3, R3 ;  /* 0x0000000300037308 */ /* 0x000e620000000800 */
[----:B--2---:R-:W-:-:S07]  /*11610*/  F2FP.PACK_AB R131, R2, R151 ;  /* 0x000000970283723e */ /* 0x004fce00000000ff */
[----:B------:R-:W-:Y:S01]  /*11620*/  MUFU.EX2 R231, R231 ;  /* 0x000000e700e77308 */ /* 0x000fe20000000800 */
[----:B------:R-:W-:-:S04]  /*11630*/  FADD.FTZ R151, R151, R230 ;  /* 0x000000e697977221 */ /* 0x000fc80000010000 */
[----:B------:R-:W-:Y:S01]  /*11640*/  FADD.FTZ R2, R2, R151 ;  /* 0x0000009702027221 */ /* 0x000fe20000010000 */
[C---:B------:R-:W-:Y:S02]  /*11650*/  HMMA.16816.F32 R144, R128.reuse, R140, RZ ;  /* 0x0000008c8090723c */ /* 0x040fe400000018ff */
[----:B------:R-:W-:Y:S06]  /*11660*/  MUFU.EX2 R234, R234 ;  /* 0x000000ea00ea7308 */ /* 0x000fec0000000800 */
[C---:B------:R-:W-:Y:S02]  /*11670*/  HMMA.16816.F32 R136, R128.reuse, R132, RZ ;  /* 0x000000848088723c */ /* 0x040fe400000018ff */
[----:B------:R-:W-:Y:S06]  /*11680*/  MUFU.EX2 R233, R233 ;  /* 0x000000e900e97308 */ /* 0x000fec0000000800 */
[C---:B------:R-:W-:Y:S02]  /*11690*/  HMMA.16816.F32 R140, R128.reuse, R142, RZ ;  /* 0x0000008e808c723c */ /* 0x040fe400000018ff */
[----:B------:R-:W2:Y:S06]  /*116a0*/  MUFU.EX2 R236, R236 ;  /* 0x000000ec00ec7308 */ /* 0x000eac0000000800 */
[C---:B------:R-:W-:Y:S02]  /*116b0*/  HMMA.16816.F32 R132, R128.reuse, R134, RZ ;  /* 0x000000868084723c */ /* 0x040fe400000018ff */
[----:B------:R-:W-:Y:S06]  /*116c0*/  MUFU.EX2 R235, R235 ;  /* 0x000000eb00eb7308 */ /* 0x000fec0000000800 */
[C---:B------:R-:W-:Y:S02]  /*116d0*/  HMMA.16816.F32 R20, R128.reuse, R24, RZ ;  /* 0x000000188014723c */ /* 0x040fe400000018ff */
[----:B------:R-:W1:Y:S06]  /*116e0*/  MUFU.EX2 R238, R238 ;  /* 0x000000ee00ee7308 */ /* 0x000e6c0000000800 */
        /* <DEDUP_REMOVED lines=25> */
[C---:B---3--:R-:W-:Y:S07]  /*11880*/  HMMA.16816.F32 R124, R128.reuse, R4, RZ ;  /* 0x00000004807c723c */ /* 0x048fee00000018ff */
[----:B-1----:R-:W-:Y:S01]  /*11890*/  F2FP.PACK_AB R4, R3, R232 ;  /* 0x000000e80304723e */ /* 0x002fe200000000ff */
[----:B------:R-:W-:Y:S01]  /*118a0*/  HMMA.16816.F32 R128, R128, R6, RZ ;  /* 0x000000068080723c */ /* 0x000fe200000018ff */
[----:B--2---:R-:W-:Y:S01]  /*118b0*/  F2FP.PACK_AB R5, R236, R233 ;  /* 0x000000e9ec05723e */ /* 0x004fe200000000ff */
[----:B------:R-:W-:-:S02]  /*118c0*/  FADD.FTZ R232, R232, R149 ;  /* 0x00000095e8e87221 */ /* 0x000fc40000010000 */
[----:B------:R-:W-:Y:S02]  /*118d0*/  FADD.FTZ R233, R233, R2 ;  /* 0x00000002e9e97221 */ /* 0x000fe40000010000 */
[----:B------:R-:W-:Y:S01]  /*118e0*/  FADD.FTZ R232, R3, R232 ;  /* 0x000000e803e87221 */ /* 0x000fe20000010000 */
[----:B------:R-:W-:Y:S01]  /*118f0*/  F2FP.PACK_AB R6, R234, R231 ;  /* 0x000000e7ea06723e */ /* 0x000fe200000000ff */
[----:B------:R-:W-:Y:S01]  /*11900*/  FADD.FTZ R236, R236, R233 ;  /* 0x000000e9ecec7221 */ /* 0x000fe20000010000 */
[----:B------:R-:W-:Y:S01]  /*11910*/  F2FP.PACK_AB R7, R238, R235 ;  /* 0x000000ebee07723e */ /* 0x000fe200000000ff */
[----:B------:R-:W-:Y:S02]  /*11920*/  FADD.FTZ R231, R231, R232 ;  /* 0x000000e8e7e77221 */ /* 0x000fe40000010000 */
[----:B------:R-:W-:Y:S02]  /*11930*/  FADD.FTZ R225, R235, R236 ;  /* 0x000000ecebe17221 */ /* 0x000fe40000010000 */
[----:B------:R-:W-:-:S02]  /*11940*/  FADD.FTZ R226, R234, R231 ;  /* 0x000000e7eae27221 */ /* 0x000fc40000010000 */
[----:B----4-:R-:W-:Y:S01]  /*11950*/  HMMA.16816.F32 R144, R4, R12, R144 ;  /* 0x0000000c0490723c */ /* 0x010fe20000001890 */
[----:B------:R-:W-:-:S07]  /*11960*/  FADD.FTZ R225, R238, R225 ;  /* 0x000000e1eee17221 */ /* 0x000fce0000010000 */
[C---:B------:R-:W-:Y:S01]  /*11970*/  HMMA.16816.F32 R140, R4.reuse, R14, R140 ;  /* 0x0000000e048c723c */ /* 0x040fe2000000188c */
[----:B------:R-:W1:Y:S07]  /*11980*/  LDSM.16.MT88.4 R12, [R205+0xb880] ;  /* 0x00b88000cd0c783b */ /* 0x000e6e0000004200 */
[C---:B-----5:R-:W-:Y:S08]  /*11990*/  HMMA.16816.F32 R136, R4.reuse, R8, R136 ;  /* 0x000000080488723c */ /* 0x060ff00000001888 */
[C---:B------:R-:W-:Y:S01]  /*119a0*/  HMMA.16816.F32 R132, R4.reuse, R10, R132 ;  /* 0x0000000a0484723c */ /* 0x040fe20000001884 */
[----:B------:R-:W2:Y:S07]  /*119b0*/  LDSM.16.MT88.4 R8, [R204+0xb880] ;  /* 0x00b88000cc08783b */ /* 0x000eae0000004200 */
        /* <DEDUP_REMOVED lines=24> */
[C---:B-1----:R-:W-:Y:S08]  /*11b40*/  HMMA.16816.F32 R116, R4.reuse, R12, R116 ;  /* 0x0000000c0474723c */ /* 0x042ff00000001874 */
[C---:B------:R-:W-:Y:S08]  /*11b50*/  HMMA.16816.F32 R120, R4.reuse, R14, R120 ;  /* 0x0000000e0478723c */ /* 0x040ff00000001878 */
[C---:B--2---:R-:W-:Y:S08]  /*11b60*/  HMMA.16816.F32 R124, R4.reuse, R8, R124 ;  /* 0x00000008047c723c */ /* 0x044ff0000000187c */
[----:B------:R-:W-:Y:S01]  /*11b70*/  HMMA.16816.F32 R128, R4, R10, R128 ;  /* 0x0000000a0480723c */ /* 0x000fe20000001880 */
[----:B------:R-:W-:Y:S07]  /*11b80*/  @P0 BRA `(.L_x_424) ;  /* 0x0000015000000947 */ /* 0x000fee0003800000 */
[----:B------:R-:W-:Y:S01]  /*11b90*/  ISETP.LT.AND P0, PT, RZ, UR14, PT ;  /* 0x0000000eff007c0c */ /* 0x000fe2000bf01270 */
[----:B------:R-:W-:-:S02]  /*11ba0*/  UIADD3 UR10, UR14, -0x1, URZ ;  /* 0xffffffff0e0a7890 */ /* 0x000fc4000fffe03f */
        /* <DEDUP_REMOVED lines=10> */
.L_x_425:
[----:B------:R-:W-:Y:S02]  /*11c50*/  UISETP.NE.AND UP0, UPT, UR8, 0x1, UPT ;  /* 0x000000010800788c */ /* 0x000fe4000bf05270 */
[----:B------:R-:W-:Y:S02]  /*11c60*/  ULDC.64 UR4, c[0x0][0x330] ;  /* 0x0000cc0000047ab9 */ /* 0x000fe40000000a00 */
[----:B------:R-:W-:-:S07]  /*11c70*/  UIMAD.WIDE.U32 UR14, UR10, UR4, URZ ;  /* 0x000000040a0e72a5 */ /* 0x000fce000f8e003f */
[----:B------:R-:W-:Y:S02]  /*11c80*/  @UP0 UMOV UR11, UR15 ;  /* 0x0000000f000b0c82 */ /* 0x000fe40008000000 */
[----:B------:R-:W-:Y:S02]  /*11c90*/  @UP0 USHF.R.U32.HI UR10, URZ, UR5, UR11 ;  /* 0x000000053f0a0299 */ /* 0x000fe4000801160b */
.L_x_426:
[----:B------:R-:W-:Y:S02]  /*11ca0*/  ULDC UR4, c[0x0][0x32c] ;  /* 0x0000cb0000047ab9 */ /* 0x000fe40000000800 */
[----:B------:R-:W-:-:S04]  /*11cb0*/  UIMAD UR4, UR10, UR8, UR4 ;  /* 0x000000080a0472a4 */ /* 0x000fc8000f8e0204 */
[----:B------:R-:W-:-:S04]  /*11cc0*/  UISETP.LT.AND UP0, UPT, UR9, UR4, UPT ;  /* 0x000000040900728c */ /* 0x000fc8000bf01270 */
[----:B------:R-:W-:-:S04]  /*11cd0*/  USEL UR9, UR9, UR4, UP0 ;  /* 0x0000000409097287 */ /* 0x000fc80008000000 */
.L_x_424:
[----:B------:R-:W-:-:S04]  /*11ce0*/  USHF.R.S32.HI UR4, URZ, 0x1f, UR9 ;  /* 0x0000001f3f047899 */ /* 0x000fc80008011409 */
[----:B------:R-:W-:-:S04]  /*11cf0*/  ULEA.HI UR4, UR4, UR9, URZ, 0x5 ;  /* 0x0000000904047291 */ /* 0x000fc8000f8f283f */
[----:B------:R-:W-:-:S04]  /*11d00*/  USHF.R.S32.HI UR10, URZ, 0x5, UR4 ;  /* 0x000000053f0a7899 */ /* 0x000fc80008011404 */
[----:B------:R-:W-:-:S04]  /*11d10*/  UISETP.LT.AND UP0, UPT, UR6, UR10, UPT ;  /* 0x0000000a0600728c */ /* 0x000fc8000bf01270 */
[----:B------:R-:W-:-:S04]  /*11d20*/  USEL UR10, UR6, UR10, !UP0 ;  /* 0x0000000a060a7287 */ /* 0x000fc8000c000000 */
[----:B------:R-:W-:-:S06]  /*11d30*/  UISETP.GE.AND UP0, UPT, UR13, UR10, UPT ;  /* 0x0000000a0d00728c */ /* 0x000fcc000bf06270 */
[----:B------:R-:W-:-:S13]  /*11d40*/  PLOP3.LUT P0, PT, PT, PT, UP0, 0x80, 0x0 ;  /* 0x000000000000781c */ /* 0x000fda0003f0f008 */
[----:B------:R-:W-:Y:S05]  /*11d50*/  @!P0 BRA `(.L_x_427) ;  /* 0x00002a9000008947 */ /* 0x000fea0003800000 */
[----:B------:R-:W-:Y:S01]  /*11d60*/  PLOP3.LUT P1, PT, PT, PT, UP3, 0x80, 0x0 ;  /* 0x000000000000781c */ /* 0x000fe20003f2f038 */
[----:B------:R-:W-:Y:S01]  /*11d70*/  IMAD.MOV.U32 R2, RZ, RZ, R148 ;  /* 0x000000ffff027224 */ /* 0x000fe200078e0094 */
[----:B------:R-:W-:Y:S01]  /*11d80*/  PLOP3.LUT P0, PT, PT, PT, UP3, 0x80, 0x0 ;  /* 0x000000000000781c */ /* 0x000fe20003f0f038 */
[----:B------:R-:W-:Y:S01]  /*11d90*/  IMAD.MOV.U32 R3, RZ, RZ, R0 ;  /* 0x000000ffff037224 */ /* 0x000fe200078e0000 */
[----:B------:R-:W-:Y:S02]  /*11da0*/  ULDC.64 UR8, c[0x0][0x208] ;  /* 0x0000820000087ab9 */ /* 0x000fe40000000a00 */
[----:B------:R-:W-:-:S07]  /*11db0*/  ULDC.64 UR4, c[0x0][0x1e0] ;  /* 0x0000780000047ab9 */ /* 0x000fce0000000a00 */
[----:B------:R-:W-:-:S05]  /*11dc0*/  @P1 IMAD.HI.U32 R227, R219, c[0x0][0x2c8], RZ ;  /* 0x0000b200dbe31a27 */ /* 0x000fca00078e00ff */
[----:B------:R-:W-:Y:S02]  /*11dd0*/  @P0 SHF.R.U32.HI R227, RZ, c[0x0][0x2cc], R227 ;  /* 0x0000b300ffe30a19 */ /* 0x000fe400000116e3 */
.L_x_436:
[----:B------:R-:W-:Y:S04]  /*11de0*/  DEPBAR.LE SB0, 0x0 ;  /* 0x000080000000791a */ /* 0x000fe80000000000 */
[----:B------:R-:W-:Y:S01]  /*11df0*/  BAR.SYNC.DEFER_BLOCKING 0x0 ;  /* 0x0000000000007b1d */ /* 0x000fe20000010000 */
[----:B------:R-:W-:Y:S01]  /*11e00*/  UISETP.GT.AND UP0, UPT, UR6, UR13, UPT ;  /* 0x0000000d0600728c */ /* 0x000fe2000bf04270 */
[C---:B------:R-:W-:Y:S01]  /*11e10*/  LOP3.LUT P5, RZ, R215.reuse, 0x2, RZ, 0xc0, !PT ;  /* 0x00000002d7ff7812 */ /* 0x040fe200078ac0ff */
[----:B------:R-:W-:Y:S01]  /*11e20*/  IMAD.MOV.U32 R234, RZ, RZ, R219 ;  /* 0x000000ffffea7224 */ /* 0x000fe200078e00db */
[C---:B------:R-:W-:Y:S01]  /*11e30*/  LOP3.LUT P4, RZ, R215.reuse, 0x1, RZ, 0xc0, !PT ;  /* 0x00000001d7ff7812 */ /* 0x040fe2000788c0ff */
[----:B------:R-:W-:Y:S02]  /*11e40*/  IMAD.U32 R233, RZ, RZ, UR28 ;  /* 0x0000001cffe97e24 */ /* 0x000fe4000f8e00ff */
[----:B------:R-:W-:Y:S02]  /*11e50*/  PLOP3.LUT P0, PT, PT, PT, UP0, 0x80, 0x0 ;  /* 0x000000000000781c */ /* 0x000fe40003f0f008 */
[----:B------:R-:W-:Y:S02]  /*11e60*/  PLOP3.LUT P2, PT, PT, PT, UP0, 0x80, 0x0 ;  /* 0x000000000000781c */ /* 0x000fe40003f4f008 */
[----:B------:R-:W-:Y:S01]  /*11e70*/  PLOP3.LUT P1, PT, PT, PT, UP0, 0x80, 0x0 ;  /* 0x000000000000781c */ /* 0x000fe20003f2f008 */
[----:B------:R-:W-:Y:S01]  /*11e80*/  @!UP0 UIMAD.WIDE.U32 UR14, UR13, UR8, URZ ;  /* 0x000000080d0e82a5 */ /* 0x000fe2000f8e003f */
[----:B------:R-:W-:Y:S01]  /*11e90*/  PLOP3.LUT P3, PT, PT, PT, UP0, 0x80, 0x0 ;  /* 0x000000000000781c */ /* 0x000fe20003f6f008 */
[----:B------:R-:W-:Y:S01]  /*11ea0*/  @!UP0 USHF.R.S32.HI UR11, URZ, 0x1f, UR13 ;  /* 0x0000001f3f0b8899 */ /* 0x000fe2000801140d */
[----:B------:R-:W-:Y:S03]  /*11eb0*/  LOP3.LUT P3, RZ, R215, 0x4, RZ, 0xc0, !PT ;  /* 0x00000004d7ff7812 */ /* 0x000fe6000786c0ff */
[----:B------:R-:W-:Y:S01]  /*11ec0*/  @!UP0 UIMAD UR11, UR11, UR8, URZ ;  /* 0x000000080b0b82a4 */ /* 0x000fe2000f8e023f */
[----:B------:R-:W-:Y:S02]  /*11ed0*/  IMAD.U32 R180, RZ, RZ, UR14 ;  /* 0x0000000effb47e24 */ /* 0x000fe4000f8e00ff */
[----:B------:R-:W-:Y:S01]  /*11ee0*/  IMAD.U32 R181, RZ, RZ, UR15 ;  /* 0x0000000fffb57e24 */ /* 0x000fe2000f8e00ff */
[----:B------:R-:W-:Y:S01]  /*11ef0*/  @!UP0 UIMAD UR11, UR13, UR9, UR11 ;  /* 0x000000090d0b82a4 */ /* 0x000fe2000f8e020b */
[----:B------:R-:W-:Y:S01]  /*11f00*/  LDSM.16.M88.4 R148, [R214+0x10080] ;  /* 0x01008000d694783b */ /* 0x000fe20000000200 */
[C---:B------:R-:W-:Y:S02]  /*11f10*/  @!P0 LEA R0, P0, R180.reuse, R228, 0x5 ;  /* 0x000000e4b4008211 */ /* 0x040fe400078028ff */
[----:B------:R-:W-:Y:S02]  /*11f20*/  @!UP0 UIADD3 UR11, UR15, UR11, URZ ;  /* 0x0000000b0f0b8290 */ /* 0x000fe4000fffe03f */
[----:B------:R-:W1:Y:S04]  /*11f30*/  LDSM.16.M88.4 R152, [R213+0xc080] ;  /* 0x00c08000d598783b */ /* 0x000e680000000200 */
[----:B------:R-:W-:Y:S01]  /*11f40*/  IMAD.U32 R181, RZ, RZ, UR11 ;  /* 0x0000000bffb57e24 */ /* 0x000fe2000f8e00ff */
[----:B------:R-:W2:Y:S04]  /*11f50*/  LDSM.16.M88.4 R156, [R213+0xc880] ;  /* 0x00c88000d59c783b */ /* 0x000ea80000000200 */
[----:B------:R-:W-:Y:S01]  /*11f60*/  @!P2 LEA.HI.X R181, R180, R221, R181, 0x5, P0 ;  /* 0x000000ddb4b5a211 */ /* 0x000fe200000f2cb5 */
[----:B------:R-:W-:Y:S01]  /*11f70*/  LDSM.16.M88.4 R160, [R210+0x10080] ;  /* 0x01008000d2a0783b */ /* 0x000fe20000000200 */
[C---:B------:R-:W-:Y:S02]  /*11f80*/  @!P1 LEA R180, P1, R0.reuse, c[0x0][0x1f8], 0x1 ;  /* 0x00007e0000b49a11 */ /* 0x040fe400078208ff */
[----:B------:R-:W-:Y:S02]  /*11f90*/  PLOP3.LUT P0, PT, PT, PT, UP0, 0x80, 0x0 ;  /* 0x000000000000781c */ /* 0x000fe40003f0f008 */
[----:B------:R-:W3:Y:S01]  /*11fa0*/  LDSM.16.M88.4 R164, [R212] ;  /* 0x00000000d4a4783b */ /* 0x000ee20000000200 */
[----:B------:R-:W-:Y:S04]  /*11fb0*/  PLOP3.LUT P2, PT, PT, PT, UP0, 0x80, 0x0 ;  /* 0x000000000000781c */ /* 0x000fe80003f4f008 */
[----:B------:R-:W4:Y:S06]  /*11fc0*/  LDSM.16.M88.4 R168, [R203] ;  /* 0x00000000cba8783b */ /* 0x000f2c0000000200 */
[----:B------:R-:W-:Y:S02]  /*11fd0*/  @!P0 LEA.HI.X R181, R0, c[0x0][0x1fc], R181, 0x1, P1 ;  /* 0x00007f0000b58a11 */ /* 0x000fe400008f0cb5 */
[----:B------:R-:W-:Y:S02]  /*11fe0*/  PLOP3.LUT P0, PT, PT, PT, UP0, 0x80, 0x0 ;  /* 0x000000000000781c */ /* 0x000fe40003f0f008 */
[----:B------:R-:W-:Y:S01]  /*11ff0*/  PLOP3.LUT P1, PT, PT, PT, UP0, 0x80, 0x0 ;  /* 0x000000000000781c */ /* 0x000fe20003f2f008 */
[C---:B-1----:R-:W-:Y:S10]  /*12000*/  HMMA.16816.F32 R4, R148.reuse, R152, RZ ;  /* 0x000000989404723c */ /* 0x042ff400000018ff */
[----:B------:R-:W-:Y:S01]  /*12010*/  @!PT LDS RZ, [RZ] ;  /* 0x00000000fffff984 */ /* 0x000fe20000000800 */
[----:B------:R-:W-:Y:S01]  /*12020*/  @!PT LDS RZ, [RZ] ;  /* 0x00000000fffff984 */ /* 0x000fe20000000800 */
[----:B------:R-:W-:Y:S01]  /*12030*/  @!PT LDS RZ, [RZ] ;  /* 0x00000000fffff984 */ /* 0x000fe20000000800 */
[----:B------:R1:W-:Y:S01]  /*12040*/  @!P0 LDGSTS.E.BYPASS.LTC128B.128 [R218+0x8080], [R180.64], !P6 ;  /* 0x08080000b4da8fae */ /* 0x0003e2000f101d5e */
[----:B------:R-:W-:Y:S01]  /*12050*/  PLOP3.LUT P0, PT, PT, PT, UP0, 0x80, 0x0 ;  /* 0x000000000000781c */ /* 0x000fe20003f0f008 */
[----:B------:R-:W-:Y:S03]  /*12060*/  UISETP.GT.AND UP0, UPT, UR13, UR6, UPT ;  /* 0x000000060d00728c */ /* 0x000fe6000bf04270 */
[----:B------:R1:W-:Y:S01]  /*12070*/  @!P2 LDGSTS.E.BYPASS.LTC128B.128 [R218+0x9080], [R180.64+0x80], !P3 ;  /* 0x09080080b4daafae */ /* 0x0003e2000d901d5e */
[C---:B------:R-:W-:Y:S02]  /*12080*/  HMMA.16816.F32 R8, R148.reuse, R154, RZ ;  /* 0x0000009a9408723c */ /* 0x040fe400000018ff */
[----:B------:R-:W-:Y:S02]  /*12090*/  PLOP3.LUT P3, PT, PT, PT, UP0, 0x80, 0x0 ;  /* 0x000000000000781c */ /* 0x000fe40003f6f008 */
[----:B------:R1:W-:Y:S01]  /*120a0*/  @!P1 LDGSTS.E.BYPASS.LTC128B.128 [R218+0xa080], [R180.64+0x100], !P5 ;  /* 0x0a080100b4da9fae */ /* 0x0003e2000e901d5e */
[----:B------:R-:W-:Y:S02]  /*120b0*/  PLOP3.LUT P2, PT, PT, PT, UP0, 0x80, 0x0 ;  /* 0x000000000000781c */ /* 0x000fe40003f4f008 */
[----:B------:R-:W-:Y:S01]  /*120c0*/  @UP0 UIADD3 UR12, UR13, -0x1, URZ ;  /* 0xffffffff0d0c0890 */ /* 0x000fe2000fffe03f */
[C---:B--2---:R-:W-:Y:S01]  /*120d0*/  HMMA.16816.F32 R12, R148.reuse, R156, RZ ;  /* 0x0000009c940c723c */ /* 0x044fe200000018ff */
[----:B------:R1:W-:Y:S01]  /*120e0*/  @!P0 LDGSTS.E.BYPASS.LTC128B.128 [R218+0xb080], [R180.64+0x180], !P4 ;  /* 0x0b080180b4da8fae */ /* 0x0003e2000e101d5e */
[----:B------:R-:W-:Y:S01]  /*120f0*/  PLOP3.LUT P0, PT, PT, PT, UP0, 0x80, 0x0 ;  /* 0x000000000000781c */ /* 0x000fe20003f0f008 */
[----:B------:R-:W-:Y:S02]  /*12100*/  @UP0 UIMAD.WIDE.U32 UR14, UR12, UR4, URZ ;  /* 0x000000040c0e02a5 */ /* 0x000fe4000f8e003f */
[----:B------:R-:W-:Y:S01]  /*12110*/  @UP0 USHF.R.S32.HI UR11, URZ, 0x1f, UR12 ;  /* 0x0000001f3f0b0899 */ /* 0x000fe2000801140c */
[----:B------:R-:W-:Y:S02]  /*12120*/  LDSM.16.M88.4 R172, [R209+0x10080] ;  /* 0x01008000d1ac783b */ /* 0x000fe40000000200 */
[----:B------:R-:W-:Y:S01]  /*12130*/  HMMA.16816.F32 R16, R148, R158, RZ ;  /* 0x0000009e9410723c */ /* 0x000fe200000018ff */
[----:B------:R-:W-:Y:S01]  /*12140*/  IMAD.U32 R188, RZ, RZ, UR14 ;  /* 0x0000000effbc7e24 */ /* 0x000fe2000f8e00ff */
[----:B------:R-:W-:Y:S01]  /*12150*/  @UP0 UIMAD UR11, UR11, UR4, URZ ;  /* 0x000000040b0b02a4 */ /* 0x000fe2000f8e023f */
[----:B------:R-:W2:Y:S01]  /*12160*/  LDSM.16.M88.4 R176, [R208+0xc080] ;  /* 0x00c08000d0b0783b */ /* 0x000ea20000000200 */
[----:B------:R-:W-:Y:S02]  /*12170*/  IMAD.U32 R189, RZ, RZ, UR15 ;  /* 0x0000000fffbd7e24 */ /* 0x000fe4000f8e00ff */
[----:B------:R-:W-:Y:S01]  /*12180*/  @UP0 UIMAD UR11, UR12, UR5, UR11 ;  /* 0x000000050c0b02a4 */ /* 0x000fe2000f8e020b */
[C---:B------:R-:W-:Y:S01]  /*12190*/  @P0 LEA R190, P1, R188.reuse, R216, 0x5 ;  /* 0x000000d8bcbe0211 */ /* 0x040fe200078228ff */
[C---:B---3--:R-:W-:Y:S01]  /*121a0*/  HMMA.16816.F32 R4, R160.reuse, R164, R4 ;  /* 0x000000a4a004723c */ /* 0x048fe20000001804 */
[----:B------:R-:W0:Y:S01]  /*121b0*/  LDGDEPBAR ;  /* 0x00000000000079af */ /* 0x000e220000000000 */
[----:B------:R-:W-:Y:S01]  /*121c0*/  PLOP3.LUT P0, PT, PT, PT, UP0, 0x80, 0x0 ;  /* 0x000000000000781c */ /* 0x000fe20003f0f008 */
[----:B------:R-:W-:Y:S03]  /*121d0*/  @UP0 UIADD3 UR11, UR15, UR11, URZ ;  /* 0x0000000b0f0b0290 */ /* 0x000fe6000fffe03f */
[----:B------:R-:W3:Y:S02]  /*121e0*/  LDSM.16.M88.4 R148, [R208+0xc880] ;  /* 0x00c88000d094783b */ /* 0x000ee40000000200 */
[C---:B------:R-:W-:Y:S01]  /*121f0*/  HMMA.16816.F32 R8, R160.reuse, R166, R8 ;  /* 0x000000a6a008723c */ /* 0x040fe20000001808 */
[----:B------:R-:W-:Y:S01]  /*12200*/  IMAD.U32 R231, RZ, RZ, UR11 ;  /* 0x0000000bffe77e24 */ /* 0x000fe2000f8e00ff */
[----:B------:R-:W-:Y:S01]  /*12210*/  USHF.L.U32 UR11, UR13, 0x5, URZ ;  /* 0x000000050d0b7899 */ /* 0x000fe2000800063f */
[----:B------:R-:W-:Y:S03]  /*12220*/  LDSM.16.M88.4 R152, [R207+0x10080] ;  /* 0x01008000cf98783b */ /* 0x000fe60000000200 */
[----:B------:R-:W-:Y:S02]  /*12230*/  @P2 LEA.HI.X R231, R188, R223, R231, 0x5, P1 ;  /* 0x000000dfbce72211 */ /* 0x000fe400008f2ce7 */
[C---:B----4-:R-:W-:Y:S01]  /*12240*/  HMMA.16816.F32 R12, R160.reuse, R168, R12 ;  /* 0x000000a8a00c723c */ /* 0x050fe2000000180c */
[----:B------:R-:W4:Y:S01]  /*12250*/  LDSM.16.M88.4 R156, [R202] ;  /* 0x00000000ca9c783b */ /* 0x000f220000000200 */
[----:B------:R-:W-:Y:S02]  /*12260*/  PLOP3.LUT P2, PT, PT, PT, UP0, 0x80, 0x0 ;  /* 0x000000000000781c */ /* 0x000fe40003f4f008 */
[----:B------:R-:W-:Y:S01]  /*12270*/  @P0 LEA R230, P0, R190, c[0x0][0x1c8], 0x1 ;  /* 0x00007200bee60a11 */ /* 0x000fe200078008ff */
[----:B------:R-:W-:Y:S01]  /*12280*/  IMAD.U32 R195, RZ, RZ, UR11 ;  /* 0x0000000bffc37e24 */ /* 0x000fe2000f8e00ff */
[----:B------:R-:W-:Y:S01]  /*12290*/  LDSM.16.M88.4 R164, [R214+0x14080] ;  /* 0x01408000d6a4783b */ /* 0x000fe20000000200 */
[----:B------:R-:W-:Y:S01]  /*122a0*/  PLOP3.LUT P1, PT, PT, PT, UP3, 0x80, 0x0 ;  /* 0x000000000000781c */ /* 0x000fe20003f2f038 */
[----:B------:R-:W-:Y:S03]  /*122b0*/  HMMA.16816.F32 R16, R160, R170, R16 ;  /* 0x000000aaa010723c */ /* 0x000fe60000001810 */
[----:B------:R-:W5:Y:S01]  /*122c0*/  LDSM.16.M88.4 R160, [R202+0x800] ;  /* 0x00080000caa0783b */ /* 0x000f620000000200 */
[----:B------:R-:W-:Y:S04]  /*122d0*/  IADD3 R232, -R224, 0x1, -R195 ;  /* 0x00000001e0e87810 */ /* 0x000fe80007ffe9c3 */
[----:B------:R-:W1:Y:S01]  /*122e0*/  LDSM.16.M88.4 R168, [R213+0xd080] ;  /* 0x00d08000d5a8783b */ /* 0x000e620000000200 */
[----:B------:R-:W-:Y:S01]  /*122f0*/  @P2 LEA.HI.X R231, R190, c[0x0][0x1cc], R231, 0x1, P0 ;  /* 0x00007300bee72a11 */ /* 0x000fe200000f0ce7 */
[C---:B--2---:R-:W-:Y:S01]  /*12300*/  HMMA.16816.F32 R4, R172.reuse, R176, R4 ;  /* 0x000000b0ac04723c */ /* 0x044fe20000001804 */
[----:B------:R-:W-:Y:S02]  /*12310*/  PLOP3.LUT P2, PT, PT, PT, UP0, 0x80, 0x0 ;  /* 0x000000000000781c */ /* 0x000fe40003f4f008 */
[----:B------:R-:W-:Y:S02]  /*12320*/  PLOP3.LUT P0, PT, PT, PT, UP0, 0x80, 0x0 ;  /* 0x000000000000781c */ /* 0x000fe40003f0f008 */
[----:B------:R-:W-:Y:S01]  /*12330*/  PLOP3.LUT P0, PT, PT, PT, UP0, 0x80, 0x0 ;  /* 0x000000000000781c */ /* 0x000fe20003f0f008 */
[----:B------:R-:W-:Y:S01]  /*12340*/  @P1 IMAD.MOV.U32 R234, RZ, RZ, R227 ;  /* 0x000000ffffea1224 */ /* 0x000fe200078e00e3 */
[----:B------:R-:W-:Y:S01]  /*12350*/  PLOP3.LUT P1, PT, PT, PT, UP0, 0x80, 0x0 ;  /* 0x000000000000781c */ /* 0x000fe20003f2f008 */
[C---:B------:R-:W-:Y:S01]  /*12360*/  HMMA.16816.F32 R8, R172.reuse, R178, R8 ;  /* 0x000000b2ac08723c */ /* 0x040fe20000001808 */
[----:B------:R-:W-:Y:S03]  /*12370*/  LDSM.16.M88.4 R176, [R201] ;  /* 0x00000000c9b0783b */ /* 0x000fe60000000200 */
[----:B------:R-:W-:Y:S02]  /*12380*/  IADD3 R233, -R233, UR16, R232 ;  /* 0x00000010e9e97c10 */ /* 0x000fe4000fffe1e8 */
[----:B------:R-:W-:Y:S02]  /*12390*/  SHFL.IDX PT, R235, R234, RZ, 0x1c1f ;  /* 0x001c1fffeaeb7589 */ /* 0x000fe400000e0000 */
[C---:B---3--:R-:W-:Y:S04]  /*123a0*/  HMMA.16816.F32 R12, R172.reuse, R148, R12 ;  /* 0x00000094ac0c723c */ /* 0x048fe8000000180c */
[----:B------:R-:W-:Y:S04]  /*123b0*/  IADD3 R232, R233, c[0x0][0x328], RZ ;  /* 0x0000ca00e9e87a10 */ /* 0x000fe80007ffe0ff */
[----:B------:R-:W-:Y:S01]  /*123c0*/  HMMA.16816.F32 R16, R172, R150, R16 ;  /* 0x00000096ac10723c */ /* 0x000fe20000001810 */
[----:B------:R-:W2:Y:S05]  /*123d0*/  LDSM.16.M88.4 R148, [R213+0xd880] ;  /* 0x00d88000d594783b */ /* 0x000eaa0000000200 */
[----:B------:R-:W3:Y:S02]  /*123e0*/  LDSM.16.M88.4 R172, [R210+0x14080] ;  /* 0x01408000d2ac783b */ /* 0x000ee40000000200 */
[C---:B----4-:R-:W-:Y:S08]  /*123f0*/  HMMA.16816.F32 R4, R152.reuse, R156, R4 ;  /* 0x0000009c9804723c */ /* 0x050ff00000001804 */
[C---:B------:R-:W-:Y:S01]  /*12400*/  HMMA.16816.F32 R8, R152.reuse, R158, R8 ;  /* 0x0000009e9808723c */ /* 0x040fe20000001808 */
[----:B------:R-:W-:Y:S07]  /*12410*/  LDSM.16.M88.4 R156, [R209+0x14080] ;  /* 0x01408000d19c783b */ /* 0x000fee0000000200 */
[C---:B-----5:R-:W-:Y:S08]  /*12420*/  HMMA.16816.F32 R12, R152.reuse, R160, R12 ;  /* 0x000000a0980c723c */ /* 0x060ff0000000180c */
[----:B------:R-:W-:Y:S01]  /*12430*/  HMMA.16816.F32 R16, R152, R162, R16 ;  /* 0x000000a29810723c */ /* 0x000fe20000001810 */
[----:B------:R-:W4:Y:S05]  /*12440*/  LDSM.16.M88.4 R152, [R200] ;  /* 0x00000000c898783b */ /* 0x000f2a0000000200 */
[----:B------:R-:W5:Y:S02]  /*12450*/  LDSM.16.M88.4 R160, [R208+0xd080] ;  /* 0x00d08000d0a0783b */ /* 0x000f640000000200 */
[C---:B-1----:R-:W-:Y:S08]  /*12460*/  HMMA.16816.F32 R4, R164.reuse, R168, R4 ;  /* 0x000000a8a404723c */ /* 0x042ff00000001804 */
[C---:B------:R-:W-:Y:S01]  /*12470*/  HMMA.16816.F32 R8, R164.reuse, R170, R8 ;  /* 0x000000aaa408723c */ /* 0x040fe20000001808 */
[----:B------:R-:W-:Y:S07]  /*12480*/  LDSM.16.M88.4 R168, [R202+0x1000] ;  /* 0x00100000caa8783b */ /* 0x000fee0000000200 */
[C---:B--2---:R-:W-:Y:S08]  /*12490*/  HMMA.16816.F32 R12, R164.reuse, R148, R12 ;  /* 0x00000094a40c723c */ /* 0x044ff0000000180c */
[----:B------:R-:W-:Y:S01]  /*124a0*/  HMMA.16816.F32 R16, R164, R150, R16 ;  /* 0x00000096a410723c */ /* 0x000fe20000001810 */
[----:B------:R-:W1:Y:S05]  /*124b0*/  LDSM.16.M88.4 R148, [R208+0xd880] ;  /* 0x00d88000d094783b */ /* 0x000e6a0000000200 */
[----:B------:R-:W2:Y:S02]  /*124c0*/  LDSM.16.M88.4 R164, [R207+0x14080] ;  /* 0x01408000cfa4783b */ /* 0x000ea40000000200 */
[C---:B---3--:R-:W-:Y:S08]  /*124d0*/  HMMA.16816.F32 R4, R172.reuse, R176, R4 ;  /* 0x000000b0ac04723c */ /* 0x048ff00000001804 */
[C---:B------:R-:W-:Y:S01]  /*124e0*/  HMMA.16816.F32 R8, R172.reuse, R178, R8 ;  /* 0x000000b2ac08723c */ /* 0x040fe20000001808 */
[----:B------:R-:W-:Y:S07]  /*124f0*/  LDSM.16.M88.4 R176, [R213+0xe080] ;  /* 0x00e08000d5b0783b */ /* 0x000fee0000000200 */
[C---:B----4-:R-:W-:Y:S08]  /*12500*/  HMMA.16816.F32 R12, R172.reuse, R152, R12 ;  /* 0x00000098ac0c723c */ /* 0x050ff0000000180c */
[----:B------:R-:W-:Y:S01]  /*12510*/  HMMA.16816.F32 R16, R172, R154, R16 ;  /* 0x0000009aac10723c */ /* 0x000fe20000001810 */
[----:B------:R-:W3:Y:S05]  /*12520*/  LDSM.16.M88.4 R152, [R202+0x1800] ;  /* 0x00180000ca98783b */ /* 0x000eea0000000200 */
[----:B------:R-:W4:Y:S02]  /*12530*/  LDSM.16.M88.4 R172, [R214+0x18080] ;  /* 0x01808000d6ac783b */ /* 0x000f240000000200 */
[C---:B-----5:R-:W-:Y:S08]  /*12540*/  HMMA.16816.F32 R4, R156.reuse, R160, R4 ;  /* 0x000000a09c04723c */ /* 0x060ff00000001804 */
[C---:B------:R-:W-:Y:S01]  /*12550*/  HMMA.16816.F32 R8, R156.reuse, R162, R8 ;  /* 0x000000a29c08723c */ /* 0x040fe20000001808 */
[----:B------:R-:W-:Y:S07]  /*12560*/  LDSM.16.M88.4 R160, [R199] ;  /* 0x00000000c7a0783b */ /* 0x000fee0000000200 */
[C---:B-1----:R-:W-:Y:S08]  /*12570*/  HMMA.16816.F32 R12, R156.reuse, R148, R12 ;  /* 0x000000949c0c723c */ /* 0x042ff0000000180c */
[----:B------:R-:W-:Y:S01]  /*12580*/  HMMA.16816.F32 R16, R156, R150, R16 ;  /* 0x000000969c10723c */ /* 0x000fe20000001810 */
[----:B------:R-:W1:Y:S05]  /*12590*/  LDSM.16.M88.4 R148, [R213+0xe880] ;  /* 0x00e88000d594783b */ /* 0x000e6a0000000200 */
[----:B------:R-:W5:Y:S02]  /*125a0*/  LDSM.16.M88.4 R156, [R210+0x18080] ;  /* 0x01808000d29c783b */ /* 0x000f640000000200 */
[C---:B--2---:R-:W-:Y:S08]  /*125b0*/  HMMA.16816.F32 R4, R164.reuse, R168, R4 ;  /* 0x000000a8a404723c */ /* 0x044ff00000001804 */
[C---:B------:R-:W-:Y:S01]  /*125c0*/  HMMA.16816.F32 R8, R164.reuse, R170, R8 ;  /* 0x000000aaa408723c */ /* 0x040fe20000001808 */
[----:B------:R-:W-:Y:S07]  /*125d0*/  LDSM.16.M88.4 R168, [R208+0xe080] ;  /* 0x00e08000d0a8783b */ /* 0x000fee0000000200 */
[C---:B---3--:R-:W-:Y:S08]  /*125e0*/  HMMA.16816.F32 R12, R164.reuse, R152, R12 ;  /* 0x00000098a40c723c */ /* 0x048ff0000000180c */
[----:B------:R-:W-:Y:S01]  /*125f0*/  HMMA.16816.F32 R16, R164, R154, R16 ;  /* 0x0000009aa410723c */ /* 0x000fe20000001810 */
[----:B------:R-:W2:Y:S05]  /*12600*/  LDSM.16.M88.4 R152, [R198] ;  /* 0x00000000c698783b */ /* 0x000eaa0000000200 */
[----:B------:R-:W3:Y:S02]  /*12610*/  LDSM.16.M88.4 R164, [R209+0x18080] ;  /* 0x01808000d1a4783b */ /* 0x000ee40000000200 */
[C---:B----4-:R-:W-:Y:S08]  /*12620*/  HMMA.16816.F32 R4, R172.reuse, R176, R4 ;  /* 0x000000b0ac04723c */ /* 0x050ff00000001804 */
[C---:B------:R-:W-:Y:S01]  /*12630*/  HMMA.16816.F32 R8, R172.reuse, R178, R8 ;  /* 0x000000b2ac08723c */ /* 0x040fe20000001808 */
[----:B------:R-:W-:Y:S07]  /*12640*/  LDSM.16.M88.4 R176, [R202+0x2000] ;  /* 0x00200000cab0783b */ /* 0x000fee0000000200 */
[C---:B-1----:R-:W-:Y:S08]  /*12650*/  HMMA.16816.F32 R12, R172.reuse, R148, R12 ;  /* 0x00000094ac0c723c */ /* 0x042ff0000000180c */
[----:B------:R-:W-:Y:S01]  /*12660*/  HMMA.16816.F32 R16, R172, R150, R16 ;  /* 0x00000096ac10723c */ /* 0x000fe20000001810 */
[----:B------:R-:W1:Y:S05]  /*12670*/  LDSM.16.M88.4 R148, [R208+0xe880] ;  /* 0x00e88000d094783b */ /* 0x000e6a0000000200 */
[----:B------:R-:W4:Y:S02]  /*12680*/  LDSM.16.M88.4 R172, [R207+0x18080] ;  /* 0x01808000cfac783b */ /* 0x000f240000000200 */
[C---:B-----5:R-:W-:Y:S08]  /*12690*/  HMMA.16816.F32 R4, R156.reuse, R160, R4 ;  /* 0x000000a09c04723c */ /* 0x060ff00000001804 */
[C---:B------:R-:W-:Y:S01]  /*126a0*/  HMMA.16816.F32 R8, R156.reuse, R162, R8 ;  /* 0x000000a29c08723c */ /* 0x040fe20000001808 */
[----:B------:R-:W-:Y:S07]  /*126b0*/  LDSM.16.M88.4 R160, [R213+0xf080] ;  /* 0x00f08000d5a0783b */ /* 0x000fee0000000200 */
[C---:B--2---:R-:W-:Y:S08]  /*126c0*/  HMMA.16816.F32 R12, R156.reuse, R152, R12 ;  /* 0x000000989c0c723c */ /* 0x044ff0000000180c */
[----:B------:R-:W-:Y:S01]  /*126d0*/  HMMA.16816.F32 R16, R156, R154, R16 ;  /* 0x0000009a9c10723c */ /* 0x000fe20000001810 */
[----:B------:R-:W2:Y:S05]  /*126e0*/  LDSM.16.M88.4 R152, [R202+0x2800] ;  /* 0x00280000ca98783b */ /* 0x000eaa0000000200 */
[----:B------:R-:W5:Y:S02]  /*126f0*/  LDSM.16.M88.4 R156, [R214+0x1c080] ;  /* 0x01c08000d69c783b */ /* 0x000f640000000200 */
[C---:B---3--:R-:W-:Y:S08]  /*12700*/  HMMA.16816.F32 R4, R164.reuse, R168, R4 ;  /* 0x000000a8a404723c */ /* 0x048ff00000001804 */
[C---:B------:R-:W-:Y:S01]  /*12710*/  HMMA.16816.F32 R8, R164.reuse, R170, R8 ;  /* 0x000000aaa408723c */ /* 0x040fe20000001808 */
[----:B------:R-:W-:Y:S07]  /*12720*/  LDSM.16.M88.4 R168, [R197] ;  /* 0x00000000c5a8783b */ /* 0x000fee0000000200 */
[C---:B-1----:R-:W-:Y:S08]  /*12730*/  HMMA.16816.F32 R12, R164.reuse, R148, R12 ;  /* 0x00000094a40c723c */ /* 0x042ff0000000180c */
[----:B------:R-:W-:Y:S01]  /*12740*/  HMMA.16816.F32 R16, R164, R150, R16 ;  /* 0x00000096a410723c */ /* 0x000fe20000001810 */
[----:B------:R-:W1:Y:S05]  /*12750*/  LDSM.16.M88.4 R148, [R213+0xf880] ;  /* 0x00f88000d594783b */ /* 0x000e6a0000000200 */
[----:B------:R-:W3:Y:S02]  /*12760*/  LDSM.16.M88.4 R164, [R210+0x1c080] ;  /* 0x01c08000d2a4783b */ /* 0x000ee40000000200 */
[C---:B----4-:R-:W-:Y:S08]  /*12770*/  HMMA.16816.F32 R4, R172.reuse, R176, R4 ;  /* 0x000000b0ac04723c */ /* 0x050ff00000001804 */
[C---:B------:R-:W-:Y:S01]  /*12780*/  HMMA.16816.F32 R8, R172.reuse, R178, R8 ;  /* 0x000000b2ac08723c */ /* 0x040fe20000001808 */
[----:B------:R-:W-:Y:S07]  /*12790*/  LDSM.16.M88.4 R176, [R208+0xf080] ;  /* 0x00f08000d0b0783b */ /* 0x000fee0000000200 */
[C---:B--2---:R-:W-:Y:S08]  /*127a0*/  HMMA.16816.F32 R12, R172.reuse, R152, R12 ;  /* 0x00000098ac0c723c */ /* 0x044ff0000000180c */
[----:B------:R-:W-:Y:S01]  /*127b0*/  HMMA.16816.F32 R16, R172, R154, R16 ;  /* 0x0000009aac10723c */ /* 0x000fe20000001810 */
[----:B------:R-:W2:Y:S05]  /*127c0*/  LDSM.16.M88.4 R152, [R196] ;  /* 0x00000000c498783b */ /* 0x000eaa0000000200 */
[----:B------:R-:W4:Y:S02]  /*127d0*/  LDSM.16.M88.4 R172, [R209+0x1c080] ;  /* 0x01c08000d1ac783b */ /* 0x000f240000000200 */
[C---:B-----5:R-:W-:Y:S08]  /*127e0*/  HMMA.16816.F32 R4, R156.reuse, R160, R4 ;  /* 0x000000a09c04723c */ /* 0x060ff00000001804 */
[C---:B------:R-:W-:Y:S01]  /*127f0*/  HMMA.16816.F32 R8, R156.reuse, R162, R8 ;  /* 0x000000a29c08723c */ /* 0x040fe20000001808 */
[----:B------:R-:W-:Y:S07]  /*12800*/  LDSM.16.M88.4 R160, [R202+0x3000] ;  /* 0x00300000caa0783b */ /* 0x000fee0000000200 */
[C---:B-1----:R-:W-:Y:S08]  /*12810*/  HMMA.16816.F32 R12, R156.reuse, R148, R12 ;  /* 0x000000949c0c723c */ /* 0x042ff0000000180c */
[----:B------:R-:W-:Y:S01]  /*12820*/  HMMA.16816.F32 R16, R156, R150, R16 ;  /* 0x000000969c10723c */ /* 0x000fe20000001810 */
[----:B------:R-:W1:Y:S05]  /*12830*/  LDSM.16.M88.4 R148, [R208+0xf880] ;  /* 0x00f88000d094783b */ /* 0x000e6a0000000200 */
[----:B------:R-:W5:Y:S02]  /*12840*/  LDSM.16.M88.4 R156, [R207+0x1c080] ;  /* 0x01c08000cf9c783b */ /* 0x000f640000000200 */
[C---:B---3--:R-:W-:Y:S08]  /*12850*/  HMMA.16816.F32 R4, R164.reuse, R168, R4 ;  /* 0x000000a8a404723c */ /* 0x048ff00000001804 */
[C---:B------:R-:W-:Y:S08]  /*12860*/  HMMA.16816.F32 R8, R164.reuse, R170, R8 ;  /* 0x000000aaa408723c */ /* 0x040ff00000001808 */
[C---:B--2---:R-:W-:Y:S08]  /*12870*/  HMMA.16816.F32 R12, R164.reuse, R152, R12 ;  /* 0x00000098a40c723c */ /* 0x044ff0000000180c */
[----:B------:R-:W-:Y:S08]  /*12880*/  HMMA.16816.F32 R16, R164, R154, R16 ;  /* 0x0000009aa410723c */ /* 0x000ff00000001810 */
[C---:B----4-:R-:W-:Y:S08]  /*12890*/  HMMA.16816.F32 R4, R172.reuse, R176, R4 ;  /* 0x000000b0ac04723c */ /* 0x050ff00000001804 */
[C---:B------:R-:W-:Y:S08]  /*128a0*/  HMMA.16816.F32 R8, R172.reuse, R178, R8 ;  /* 0x000000b2ac08723c */ /* 0x040ff00000001808 */
[C---:B-1----:R-:W-:Y:S08]  /*128b0*/  HMMA.16816.F32 R12, R172.reuse, R148, R12 ;  /* 0x00000094ac0c723c */ /* 0x042ff0000000180c */
[----:B------:R-:W-:Y:S01]  /*128c0*/  HMMA.16816.F32 R16, R172, R150, R16 ;  /* 0x00000096ac10723c */ /* 0x000fe20000001810 */
[----:B------:R-:W1:Y:S01]  /*128d0*/  LDSM.16.M88.4 R148, [R202+0x3800] ;  /* 0x00380000ca94783b */ /* 0x000e620000000200 */
[----:B------:R-:W-:Y:S04]  /*128e0*/  DEPBAR.LE SB0, 0x0 ;  /* 0x000080000000791a */ /* 0x000fe80000000000 */
[----:B------:R-:W-:Y:S02]  /*128f0*/  BAR.SYNC.DEFER_BLOCKING 0x0 ;  /* 0x0000000000007b1d */ /* 0x000fe40000010000 */
[C---:B-----5:R-:W-:Y:S08]  /*12900*/  HMMA.16816.F32 R4, R156.reuse, R160, R4 ;  /* 0x000000a09c04723c */ /* 0x060ff00000001804 */
[C---:B------:R-:W-:Y:S11]  /*12910*/  HMMA.16816.F32 R8, R156.reuse, R162, R8 ;  /* 0x000000a29c08723c */ /* 0x040ff60000001808 */
[----:B------:R-:W-:Y:S05]  /*12920*/  @!UPT UIADD3 URZ, URZ, URZ, URZ ;  /* 0x0000003f3f3ff290 */ /* 0x000fea000fffe03f */
[----:B------:R-:W-:Y:S02]  /*12930*/  FMUL.FTZ R181, R4, c[0x0][0x320] ;  /* 0x0000c80004b57a20 */ /* 0x000fe40000410000 */
[----:B------:R-:W-:Y:S02]  /*12940*/  FMUL.FTZ R182, R5, c[0x0][0x320] ;  /* 0x0000c80005b67a20 */ /* 0x000fe40000410000 */
[----:B------:R-:W-:Y:S02]  /*12950*/  FMUL.FTZ R0, R6, c[0x0][0x320] ;  /* 0x0000c80006007a20 */ /* 0x000fe40000410000 */
[----:B------:R-:W2:Y:S01]  /*12960*/  MUFU.TANH R181, R181 ;  /* 0x000000b500b57308 */ /* 0x000ea20000002400 */
[----:B------:R-:W-:Y:S01]  /*12970*/  @!PT LDS RZ, [RZ] ;  /* 0x00000000fffff984 */ /* 0x000fe20000000800 */
[----:B------:R-:W-:Y:S01]  /*12980*/  @!PT LDS RZ, [RZ] ;  /* 0x00000000fffff984 */ /* 0x000fe20000000800 */
[----:B------:R-:W-:Y:S01]  /*12990*/  @!PT LDS RZ, [RZ] ;  /* 0x00000000fffff984 */ /* 0x000fe20000000800 */
[----:B------:R3:W-:Y:S01]  /*129a0*/  @P3 LDGSTS.E.BYPASS.LTC128B.128 [R218+0xc080], [R230.64], !P6 ;  /* 0x0c080000e6da3fae */ /* 0x0007e2000f101d5e */
[----:B------:R-:W-:Y:S01]  /*129b0*/  LOP3.LUT P3, RZ, R215, 0x4, RZ, 0xc0, !PT ;  /* 0x00000004d7ff7812 */ /* 0x000fe2000786c0ff */
[C---:B-1----:R-:W-:Y:S03]  /*129c0*/  HMMA.16816.F32 R12, R156.reuse, R148, R12 ;  /* 0x000000949c0c723c */ /* 0x042fe6000000180c */
[----:B------:R-:W-:Y:S02]  /*129d0*/  FMUL.FTZ R180, R7, c[0x0][0x320] ;  /* 0x0000c80007b47a20 */ /* 0x000fe40000410000 */
[----:B------:R-:W-:Y:S02]  /*129e0*/  FMUL.FTZ R183, R8, c[0x0][0x320] ;  /* 0x0000c80008b77a20 */ /* 0x000fe40000410000 */
[----:B------:R-:W1:Y:S01]  /*129f0*/  MUFU.TANH R182, R182 ;  /* 0x000000b600b67308 */ /* 0x000e620000002400 */
[----:B------:R-:W-:Y:S04]  /*12a00*/  HMMA.16816.F32 R16, R156, R150, R16 ;  /* 0x000000969c10723c */ /* 0x000fe80000001810 */
[----:B------:R3:W-:Y:S01]  /*12a10*/  @P2 LDGSTS.E.BYPASS.LTC128B.128 [R218+0xd080], [R230.64+0x80], !P3 ;  /* 0x0d080080e6da2fae */ /* 0x0007e2000d901d5e */
[----:B------:R-:W-:Y:S02]  /*12a20*/  FMUL.FTZ R186, R9, c[0x0][0x320] ;  /* 0x0000c80009ba7a20 */ /* 0x000fe40000410000 */
[----:B------:R-:W-:Y:S02]  /*12a30*/  FMUL.FTZ R184, R10, c[0x0][0x320] ;  /* 0x0000c8000ab87a20 */ /* 0x000fe40000410000 */
[----:B------:R-:W4:Y:S01]  /*12a40*/  MUFU.TANH R0, R0 ;  /* 0x0000000000007308 */ /* 0x000f220000002400 */
[----:B------:R3:W-:Y:S02]  /*12a50*/  @P1 LDGSTS.E.BYPASS.LTC128B.128 [R218+0xe080], [R230.64+0x100], !P5 ;  /* 0x0e080100e6da1fae */ /* 0x0007e4000e901d5e */
[----:B------:R-:W-:Y:S03]  /*12a60*/  FMUL.FTZ R185, R11, c[0x0][0x320] ;  /* 0x0000c8000bb97a20 */ /* 0x000fe60000410000 */
[----:B------:R3:W-:Y:S01]  /*12a70*/  @P0 LDGSTS.E.BYPASS.LTC128B.128 [R218+0xf080], [R230.64+0x180], !P4 ;  /* 0x0f080180e6da0fae */ /* 0x0007e2000e101d5e */
[----:B------:R-:W-:Y:S01]  /*12a80*/  FMUL.FTZ R187, R12, c[0x0][0x320] ;  /* 0x0000c8000cbb7a20 */ /* 0x000fe20000410000 */
[----:B------:R-:W-:Y:S01]  /*12a90*/  PLOP3.LUT P0, PT, PT, PT, UP2, 0x40, 0x0 ;  /* 0x000000000000781c */ /* 0x000fe20003f0e828 */
[----:B------:R-:W-:Y:S01]  /*12aa0*/  FMUL.FTZ R192, R13, c[0x0][0x320] ;  /* 0x0000c8000dc07a20 */ /* 0x000fe20000410000 */
[----:B------:R-:W1:Y:S01]  /*12ab0*/  MUFU.TANH R180, R180 ;  /* 0x000000b400b47308 */ /* 0x000e620000002400 */
[----:B------:R-:W0:Y:S01]  /*12ac0*/  LDGDEPBAR ;  /* 0x00000000000079af */ /* 0x000e220000000000 */
[----:B------:R-:W-:Y:S02]  /*12ad0*/  FMUL.FTZ R189, R14, c[0x0][0x320] ;  /* 0x0000c8000ebd7a20 */ /* 0x000fe40000410000 */
[----:B------:R-:W-:Y:S02]  /*12ae0*/  FMUL.FTZ R188, R15, c[0x0][0x320] ;  /* 0x0000c8000fbc7a20 */ /* 0x000fe40000410000 */
[----:B------:R-:W-:Y:S02]  /*12af0*/  FMUL.FTZ R194, R16, c[0x0][0x320] ;  /* 0x0000c80010c27a20 */ /* 0x000fe40000410000 */
[----:B------:R-:W-:Y:S02]  /*12b00*/  FMUL.FTZ R193, R17, c[0x0][0x320] ;  /* 0x0000c80011c17a20 */ /* 0x000fe40000410000 */
[----:B------:R-:W1:Y:S01]  /*12b10*/  MUFU.TANH R183, R183 ;  /* 0x000000b700b77308 */ /* 0x000e620000002400 */
[----:B------:R-:W-:Y:S02]  /*12b20*/  FMUL.FTZ R191, R18, c[0x0][0x320] ;  /* 0x0000c80012bf7a20 */ /* 0x000fe40000410000 */
[----:B------:R-:W-:Y:S07]  /*12b30*/  FMUL.FTZ R190, R19, c[0x0][0x320] ;  /* 0x0000c80013be7a20 */ /* 0x000fee0000410000 */
[----:B------:R-:W1:Y:S01]  /*12b40*/  MUFU.TANH R186, R186 ;  /* 0x000000ba00ba7308 */ /* 0x000e620000002400 */
[----:B---3--:R-:W-:Y:S01]  /*12b50*/  IADD3 R230, R233, UR7, RZ ;  /* 0x00000007e9e67c10 */ /* 0x008fe2000fffe0ff */
[--C-:B------:R-:W-:Y:S04]  /*12b60*/  IMAD.IADD R233, R232, 0x1, R235.reuse ;  /* 0x00000001e8e97824 */ /* 0x100fe800078e02eb */
[----:B------:R-:W-:Y:S04]  /*12b70*/  IMAD.IADD R231, R230, 0x1, R235 ;  /* 0x00000001e6e77824 */ /* 0x000fe800078e02eb */
        /* <DEDUP_REMOVED lines=11> */
[----:B--234-:R-:W-:Y:S01]  /*12c30*/  IMAD.U32 R4, RZ, RZ, UR28 ;  /* 0x0000001cff047e24 */ /* 0x01cfe2000f8e00ff */
        /* <DEDUP_REMOVED lines=13> */
.L_x_430:
[----:B------:R-:W-:Y:S04]  /*12d10*/  MOV R4, c[0x0][0x32c] ;  /* 0x0000cb0000047a02 */ /* 0x000fe80000000f00 */
[----:B------:R-:W-:Y:S11]  /*12d20*/  ISETP.NE.AND P0, PT, R4, 0x1, PT ;  /* 0x000000010400780c */ /* 0x000ff60003f05270 */
[----:B------:R-:W-:Y:S02]  /*12d30*/  @!UPT UIADD3 URZ, URZ, URZ, URZ ;  /* 0x0000003f3f3ff290 */ /* 0x000fe4000fffe03f */
[----:B------:R-:W-:Y:S05]  /*12d40*/  @P0 IMAD.HI.U32 R4, R6, c[0x0][0x330], RZ ;  /* 0x0000cc0006040a27 */ /* 0x000fea00078e00ff */
[----:B------:R-:W-:Y:S02]  /*12d50*/  @P0 SHF.R.U32.HI R6, RZ, c[0x0][0x334], R4 ;  /* 0x0000cd00ff060a19 */ /* 0x000fe40000011604 */
.L_x_431:
[----:B------:R-:W-:Y:S05]  /*12d60*/  BSYNC B0 ;  /* 0x0000000000007941 */ /* 0x000fea0003800000 */
.L_x_429:
[----:B------:R-:W-:Y:S04]  /*12d70*/  IMAD R5, R6, c[0x0][0x32c], -R195 ;  /* 0x0000cb0006057a24 */ /* 0x000fe800078e0ac3 */
[----:B------:R-:W-:Y:S05]  /*12d80*/  IMAD.IADD R6, R5, 0x1, -R224 ;  /* 0x0000000105067824 */ /* 0x000fea00078e0ae0 */
[----:B------:R-:W-:Y:S02]  /*12d90*/  IADD3 R4, R6, c[0x0][0x32c], RZ ;  /* 0x0000cb0006047a10 */ /* 0x000fe40007ffe0ff */
[----:B------:R-:W-:Y:S02]  /*12da0*/  IMNMX R231, R231, R6, !PT ;  /* 0x00000006e7e77217 */ /* 0x000fe40007800200 */
[----:B------:R-:W-:Y:S02]  /*12db0*/  IMNMX R233, R233, R4, PT ;  /* 0x00000004e9e97217 */ /* 0x000fe40003800200 */
.L_x_428:
[----:B--234-:R-:W-:Y:S01]  /*12dc0*/  UISETP.GT.AND UP0, UPT, UR13, -0x1, UPT ;  /* 0xffffffff0d00788c */ /* 0x01cfe2000bf04270 */
[----:B------:R-:W2:Y:S05]  /*12dd0*/  SHFL.IDX PT, R7, R234, 0x1, 0x1c1f ;  /* 0x003c1f00ea077f89 */ /* 0x000eaa00000e0000 */
[----:B------:R-:W-:Y:S02]  /*12de0*/  PLOP3.LUT P1, PT, PT, PT, UP0, 0x80, 0x0 ;  /* 0x000000000000781c */ /* 0x000fe40003f2f008 */
[----:B------:R-:W-:Y:S02]  /*12df0*/  PLOP3.LUT P0, PT, PT, PT, UP0, 0x80, 0x0 ;  /* 0x000000000000781c */ /* 0x000fe40003f0f008 */
[C---:B------:R-:W-:Y:S02]  /*12e00*/  ISETP.GT.AND P1, PT, R231.reuse, RZ, P1 ;  /* 0x000000ffe700720c */ /* 0x040fe40000f24270 */
[----:B------:R-:W-:Y:S02]  /*12e10*/  ISETP.GT.AND P0, PT, R231, 0x1, P0 ;  /* 0x00000001e700780c */ /* 0x000fe40000704270 */
[C---:B------:R-:W-:Y:S02]  /*12e20*/  ISETP.LT.OR P1, PT, R233.reuse, 0x1, P1 ;  /* 0x00000001e900780c */ /* 0x040fe40000f21670 */
[----:B------:R-:W-:Y:S02]  /*12e30*/  ISETP.LT.OR P0, PT, R233, 0x2, P0 ;  /* 0x00000002e900780c */ /* 0x000fe40000701670 */
[----:B------:R-:W-:Y:S02]  /*12e40*/  PLOP3.LUT P2, PT, PT, PT, UP0, 0x80, 0x0 ;  /* 0x000000000000781c */ /* 0x000fe40003f4f008 */
[----:B------:R-:W-:Y:S02]  /*12e50*/  FSEL R10, R181, -INF , !P1 ;  /* 0xff800000b50a7808 */ /* 0x000fe40004800000 */
[----:B------:R-:W-:Y:S02]  /*12e60*/  PLOP3.LUT P1, PT, PT, PT, UP0, 0x80, 0x0 ;  /* 0x000000000000781c */ /* 0x000fe40003f2f008 */
[----:B-1----:R-:W-:Y:S01]  /*12e70*/  FSEL R182, R182, -INF , !P0 ;  /* 0xff800000b6b67808 */ /* 0x002fe20004000000 */
[--C-:B--2---:R-:W-:Y:S01]  /*12e80*/  IMAD.IADD R4, R232, 0x1, R7.reuse ;  /* 0x00000001e8047824 */ /* 0x104fe200078e0207 */
[----:B------:R-:W-:Y:S01]  /*12e90*/  PLOP3.LUT P0, PT, PT, PT, UP0, 0x80, 0x0 ;  /* 0x000000000000781c */ /* 0x000fe20003f0f008 */
[----:B------:R-:W-:Y:S01]  /*12ea0*/  IMAD.IADD R5, R230, 0x1, R7 ;  /* 0x00000001e6057824 */ /* 0x000fe200078e0207 */
[C---:B------:R-:W-:Y:S02]  /*12eb0*/  ISETP.GT.AND P2, PT, R231.reuse, 0x8, P2 ;  /* 0x00000008e700780c */ /* 0x040fe40001744270 */
[C---:B------:R-:W-:Y:S02]  /*12ec0*/  ISETP.GT.AND P1, PT, R231.reuse, 0x9, P1 ;  /* 0x00000009e700780c */ /* 0x040fe40000f24270 */
[----:B------:R-:W-:Y:S02]  /*12ed0*/  ISETP.GT.AND P0, PT, R231, 0x10, P0 ;  /* 0x00000010e700780c */ /* 0x000fe40000704270 */
[C---:B------:R-:W-:Y:S02]  /*12ee0*/  ISETP.LT.OR P2, PT, R233.reuse, 0x9, P2 ;  /* 0x00000009e900780c */ /* 0x040fe40001741670 */
[C---:B------:R-:W-:Y:S02]  /*12ef0*/  ISETP.LT.OR P1, PT, R233.reuse, 0xa, P1 ;  /* 0x0000000ae900780c */ /* 0x040fe40000f21670 */
[----:B------:R-:W-:Y:S02]  /*12f00*/  ISETP.LT.OR P0, PT, R233, 0x11, P0 ;  /* 0x00000011e900780c */ /* 0x000fe40000701670 */
[----:B------:R-:W-:Y:S02]  /*12f10*/  FSEL R8, R183, -INF , !P2 ;  /* 0xff800000b7087808 */ /* 0x000fe40005000000 */
[----:B------:R-:W-:Y:S02]  /*12f20*/  PLOP3.LUT P2, PT, PT, PT, UP0, 0x80, 0x0 ;  /* 0x000000000000781c */ /* 0x000fe40003f4f008 */
[----:B------:R-:W-:Y:S02]  /*12f30*/  FSEL R6, R186, -INF , !P1 ;  /* 0xff800000ba067808 */ /* 0x000fe40004800000 */
[----:B------:R-:W-:Y:S02]  /*12f40*/  PLOP3.LUT P1, PT, PT, PT, UP0, 0x80, 0x0 ;  /* 0x000000000000781c */ /* 0x000fe40003f2f008 */
[----:B------:R-:W-:Y:S02]  /*12f50*/  FSEL R168, R187, -INF , !P0 ;  /* 0xff800000bba87808 */ /* 0x000fe40004000000 */
[----:B------:R-:W-:Y:S02]  /*12f60*/  PLOP3.LUT P0, PT, PT, PT, UP0, 0x80, 0x0 ;  /* 0x000000000000781c */ /* 0x000fe40003f0f008 */
[C---:B------:R-:W-:Y:S02]  /*12f70*/  ISETP.GT.AND P2, PT, R231.reuse, 0x11, P2 ;  /* 0x00000011e700780c */ /* 0x040fe40001744270 */
[C---:B------:R-:W-:Y:S02]  /*12f80*/  ISETP.GT.AND P1, PT, R231.reuse, 0x18, P1 ;  /* 0x00000018e700780c */ /* 0x040fe40000f24270 */
[----:B------:R-:W-:Y:S02]  /*12f90*/  ISETP.GT.AND P0, PT, R231, 0x19, P0 ;  /* 0x00000019e700780c */ /* 0x000fe40000704270 */
[C---:B------:R-:W-:Y:S02]  /*12fa0*/  ISETP.LT.OR P3, PT, R233.reuse, 0x12, P2 ;  /* 0x00000012e900780c */ /* 0x040fe40001761670 */
[C---:B------:R-:W-:Y:S02]  /*12fb0*/  ISETP.LT.OR P2, PT, R233.reuse, 0x19, P1 ;  /* 0x00000019e900780c */ /* 0x040fe40000f41670 */
[----:B------:R-:W-:Y:S02]  /*12fc0*/  ISETP.LT.OR P1, PT, R233, 0x1a, P0 ;  /* 0x0000001ae900780c */ /* 0x000fe40000721670 */
[----:B------:R-:W-:Y:S02]  /*12fd0*/  PLOP3.LUT P0, PT, PT, PT, UP2, 0x40, 0x0 ;  /* 0x000000000000781c */ /* 0x000fe40003f0e828 */
[----:B------:R-:W-:Y:S02]  /*12fe0*/  FSEL R166, R192, -INF , !P3 ;  /* 0xff800000c0a67808 */ /* 0x000fe40005800000 */
[----:B------:R-:W-:Y:S02]  /*12ff0*/  FSEL R164, R194, -INF , !P2 ;  /* 0xff800000c2a47808 */ /* 0x000fe40005000000 */
[----:B------:R-:W-:Y:S07]  /*13000*/  FSEL R162, R193, -INF , !P1 ;  /* 0xff800000c1a27808 */ /* 0x000fee0004800000 */
        /* <DEDUP_REMOVED lines=15> */
.L_x_434:
[----:B------:R-:W-:Y:S04]  /*13100*/  MOV R7, c[0x0][0x32c] ;  /* 0x0000cb0000077a02 */ /* 0x000fe80000000f00 */
[----:B------:R-:W-:Y:S11]  /*13110*/  ISETP.NE.AND P0, PT, R7, 0x1, PT ;  /* 0x000000010700780c */ /* 0x000ff60003f05270 */
[----:B------:R-:W-:Y:S02]  /*13120*/  @!UPT UIADD3 URZ, URZ, URZ, URZ ;  /* 0x0000003f3f3ff290 */ /* 0x000fe4000fffe03f */
[----:B------:R-:W-:Y:S05]  /*13130*/  @P0 IMAD.HI.U32 R7, R12, c[0x0][0x330], RZ ;  /* 0x0000cc000c070a27 */ /* 0x000fea00078e00ff */
[----:B------:R-:W-:Y:S02]  /*13140*/  @P0 SHF.R.U32.HI R12, RZ, c[0x0][0x334], R7 ;  /* 0x0000cd00ff0c0a19 */ /* 0x000fe40000011607 */
.L_x_435:
[----:B------:R-:W-:Y:S05]  /*13150*/  BSYNC B0 ;  /* 0x0000000000007941 */ /* 0x000fea0003800000 */
.L_x_433:
[----:B------:R-:W-:Y:S04]  /*13160*/  IMAD R195, R12, c[0x0][0x32c], -R195 ;  /* 0x0000cb000cc37a24 */ /* 0x000fe800078e0ac3 */
[----:B------:R-:W-:Y:S05]  /*13170*/  IMAD.IADD R12, R195, 0x1, -R224 ;  /* 0x00000001c30c7824 */ /* 0x000fea00078e0ae0 */
[----:B------:R-:W-:Y:S02]  /*13180*/  IADD3 R7, R12, c[0x0][0x32c], RZ ;  /* 0x0000cb000c077a10 */ /* 0x000fe40007ffe0ff */
[----:B------:R-:W-:Y:S02]  /*13190*/  IMNMX R5, R5, R12, !PT ;  /* 0x0000000c05057217 */ /* 0x000fe40007800200 */
[----:B------:R-:W-:Y:S02]  /*131a0*/  IMNMX R4, R4, R7, PT ;  /* 0x0000000704047217 */ /* 0x000fe40003800200 */
.L_x_432:
[----:B------:R-:W-:Y:S01]  /*131b0*/  FMNMX.FTZ R7, R10, R3, !PT ;  /* 0x000000030a077209 */ /* 0x000fe20007810000 */
[----:B------:R-:W-:Y:S01]  /*131c0*/  LDSM.16.MT88.4 R156, [R206+0x8080] ;  /* 0x00808000ce9c783b */ /* 0x000fe20000004200 */
[----:B------:R-:W-:Y:S02]  /*131d0*/  PLOP3.LUT P0, PT, PT, PT, UP0, 0x80, 0x0 ;  /* 0x000000000000781c */ /* 0x000fe40003f0f008 */
[----:B------:R-:W-:Y:S02]  /*131e0*/  FMNMX.FTZ R7, R182, R7, !PT ;  /* 0x00000007b6077209 */ /* 0x000fe40007810000 */
[C---:B------:R-:W-:Y:S02]  /*131f0*/  ISETP.GT.AND P0, PT, R5.reuse, RZ, P0 ;  /* 0x000000ff0500720c */ /* 0x040fe40000704270 */
[----:B------:R-:W-:Y:S01]  /*13200*/  FMNMX.FTZ R7, R8, R7, !PT ;  /* 0x0000000708077209 */ /* 0x000fe20007810000 */
[----:B------:R-:W-:Y:S01]  /*13210*/  LDSM.16.MT88.4 R172, [R204+0x9880] ;  /* 0x00988000ccac783b */ /* 0x000fe20000004200 */
[----:B------:R-:W-:Y:S02]  /*13220*/  ISETP.LT.OR P0, PT, R4, 0x1, P0 ;  /* 0x000000010400780c */ /* 0x000fe40000701670 */
[----:B------:R-:W-:Y:S02]  /*13230*/  FMNMX.FTZ R7, R6, R7, !PT ;  /* 0x0000000706077209 */ /* 0x000fe40007810000 */
[----:B------:R-:W-:Y:S02]  /*13240*/  PLOP3.LUT P1, PT, PT, PT, UP0, 0x80, 0x0 ;  /* 0x000000000000781c */ /* 0x000fe40003f2f008 */
[----:B------:R-:W-:Y:S01]  /*13250*/  FMNMX.FTZ R7, R168, R7, !PT ;  /* 0x00000007a8077209 */ /* 0x000fe20007810000 */
[----:B------:R-:W-:Y:S01]  /*13260*/  LDSM.16.MT88.4 R176, [R211+0xa880] ;  /* 0x00a88000d3b0783b */ /* 0x000fe20000004200 */
[----:B------:R-:W-:Y:S02]  /*13270*/  FSEL R15, R0, -INF , !P0 ;  /* 0xff800000000f7808 */ /* 0x000fe40004000000 */
[----:B------:R-:W-:Y:S02]  /*13280*/  FMNMX.FTZ R7, R166, R7, !PT ;  /* 0x00000007a6077209 */ /* 0x000fe40007810000 */
[C---:B------:R-:W-:Y:S02]  /*13290*/  ISETP.GT.AND P2, PT, R5.reuse, 0x1, P1 ;  /* 0x000000010500780c */ /* 0x040fe40000f44270 */
[----:B------:R-:W-:Y:S01]  /*132a0*/  FMNMX.FTZ R7, R164, R7, !PT ;  /* 0x00000007a4077209 */ /* 0x000fe20007810000 */
[----:B------:R-:W-:Y:S01]  /*132b0*/  LDSM.16.MT88.4 R192, [R206+0xb880] ;  /* 0x00b88000cec0783b */ /* 0x000fe20000004200 */
[----:B------:R-:W-:Y:S02]  /*132c0*/  PLOP3.LUT P1, PT, PT, PT, UP0, 0x80, 0x0 ;  /* 0x000000000000781c */ /* 0x000fe40003f2f008 */
[----:B------:R-:W-:Y:S02]  /*132d0*/  FMNMX.FTZ R0, R162, R7, !PT ;  /* 0x00000007a2007209 */ /* 0x000fe40007810000 */
[----:B------:R-:W-:Y:S02]  /*132e0*/  ISETP.LT.OR P3, PT, R4, 0x2, P2 ;  /* 0x000000020400780c */ /* 0x000fe40001761670 */
[----:B------:R-:W-:Y:S01]  /*132f0*/  ISETP.GT.AND P2, PT, R5, 0x8, P1 ;  /* 0x000000080500780c */ /* 0x000fe20000f44270 */
[----:B------:R-:W1:Y:S01]  /*13300*/  SHFL.BFLY PT, R7, R0, 0x2, 0x1f ;  /* 0x0c401f0000077f89 */ /* 0x000e6200000e0000 */
[----:B------:R-:W-:Y:S02]  /*13310*/  PLOP3.LUT P0, PT, PT, PT, UP0, 0x80, 0x0 ;  /* 0x000000000000781c */ /* 0x000fe40003f0f008 */
[----:B------:R-:W-:Y:S02]  /*13320*/  FSEL R13, R180, -INF , !P3 ;  /* 0xff800000b40d7808 */ /* 0x000fe40005800000 */
[----:B------:R-:W-:Y:S02]  /*13330*/  FMNMX.FTZ R12, R15, R2, !PT ;  /* 0x000000020f0c7209 */ /* 0x000fe40007810000 */
[----:B------:R-:W-:Y:S02]  /*13340*/  ISETP.LT.OR P2, PT, R4, 0x9, P2 ;  /* 0x000000090400780c */ /* 0x000fe40001741670 */
[----:B------:R-:W-:Y:S02]  /*13350*/  ISETP.GT.AND P0, PT, R5, 0x9, P0 ;  /* 0x000000090500780c */ /* 0x000fe40000704270 */
[----:B------:R-:W-:Y:S02]  /*13360*/  PLOP3.LUT P1, PT, PT, PT, UP0, 0x80, 0x0 ;  /* 0x000000000000781c */ /* 0x000fe40003f2f008 */
[----:B------:R-:W-:Y:S02]  /*13370*/  FSEL R11, R184, -INF , !P2 ;  /* 0xff800000b80b7808 */ /* 0x000fe40005000000 */
[----:B------:R-:W-:Y:S02]  /*13380*/  FMNMX.FTZ R12, R13, R12, !PT ;  /* 0x0000000c0d0c7209 */ /* 0x000fe40007810000 */
[C---:B------:R-:W-:Y:S02]  /*13390*/  ISETP.LT.OR P0, PT, R4.reuse, 0xa, P0 ;  /* 0x0000000a0400780c */ /* 0x040fe40000701670 */
[----:B------:R-:W-:Y:S02]  /*133a0*/  ISETP.GT.AND P1, PT, R5, 0x10, P1 ;  /* 0x000000100500780c */ /* 0x000fe40000f24270 */
[----:B------:R-:W-:Y:S02]  /*133b0*/  PLOP3.LUT P2, PT, PT, PT, UP0, 0x80, 0x0 ;  /* 0x000000000000781c */ /* 0x000fe40003f4f008 */
[----:B------:R-:W-:Y:S02]  /*133c0*/  FSEL R9, R185, -INF , !P0 ;  /* 0xff800000b9097808 */ /* 0x000fe40004000000 */
[C---:B------:R-:W-:Y:S01]  /*133d0*/  ISETP.LT.OR P3, PT, R4.reuse, 0x11, P1 ;  /* 0x000000110400780c */ /* 0x040fe20000f61670 */
[----:B------:R-:W-:Y:S01]  /*133e0*/  LDSM.16.MT88.4 R184, [R204+0xa880] ;  /* 0x00a88000ccb8783b */ /* 0x000fe20000004200 */
[----:B------:R-:W-:Y:S02]  /*133f0*/  FMNMX.FTZ R12, R11, R12, !PT ;  /* 0x0000000c0b0c7209 */ /* 0x000fe40007810000 */
[----:B------:R-:W-:Y:S02]  /*13400*/  ISETP.GT.AND P2, PT, R5, 0x11, P2 ;  /* 0x000000110500780c */ /* 0x000fe40001744270 */
[----:B------:R-:W-:Y:S02]  /*13410*/  PLOP3.LUT P1, PT, PT, PT, UP0, 0x80, 0x0 ;  /* 0x000000000000781c */ /* 0x000fe40003f2f008 */
[----:B------:R-:W-:Y:S02]  /*13420*/  FSEL R165, R189, -INF , !P3 ;  /* 0xff800000bda57808 */ /* 0x000fe40005800000 */
[----:B------:R-:W-:Y:S02]  /*13430*/  ISETP.LT.OR P2, PT, R4, 0x12, P2 ;  /* 0x000000120400780c */ /* 0x000fe40001741670 */
[----:B------:R-:W-:Y:S02]  /*13440*/  FMNMX.FTZ R14, R9, R12, !PT ;  /* 0x0000000c090e7209 */ /* 0x000fe40007810000 */
[----:B------:R-:W-:Y:S02]  /*13450*/  ISETP.GT.AND P1, PT, R5, 0x18, P1 ;  /* 0x000000180500780c */ /* 0x000fe40000f24270 */
[----:B------:R-:W-:Y:S01]  /*13460*/  PLOP3.LUT P0, PT, PT, PT, UP0, 0x80, 0x0 ;  /* 0x000000000000781c */ /* 0x000fe20003f0f008 */
[----:B------:R-:W-:Y:S01]  /*13470*/  UISETP.GT.AND UP0, UPT, UR13, UR10, UPT ;  /* 0x0000000a0d00728c */ /* 0x000fe2000bf04270 */
[----:B------:R-:W-:Y:S01]  /*13480*/  FSEL R163, R188, -INF , !P2 ;  /* 0xff800000bca37808 */ /* 0x000fe20005000000 */
[----:B------:R-:W-:Y:S01]  /*13490*/  UIADD3 UR13, UR13, -0x1, URZ ;  /* 0xffffffff0d0d7890 */ /* 0x000fe2000fffe03f */
[----:B------:R-:W-:Y:S02]  /*134a0*/  FMNMX.FTZ R14, R165, R14, !PT ;  /* 0x0000000ea50e7209 */ /* 0x000fe40007810000 */
[C---:B------:R-:W-:Y:S02]  /*134b0*/  ISETP.LT.OR P1, PT, R4.reuse, 0x19, P1 ;  /* 0x000000190400780c */ /* 0x040fe40000f21670 */
[----:B------:R-:W-:Y:S02]  /*134c0*/  ISETP.GT.AND P0, PT, R5, 0x19, P0 ;  /* 0x000000190500780c */ /* 0x000fe40000704270 */
[----:B------:R-:W-:Y:S02]  /*134d0*/  FSEL R161, R191, -INF , !P1 ;  /* 0xff800000bfa17808 */ /* 0x000fe40004800000 */
[----:B------:R-:W-:Y:S04]  /*134e0*/  ISETP.LT.OR P0, PT, R4, 0x1a, P0 ;  /* 0x0000001a0400780c */ /* 0x000fe80000701670 */
[----:B------:R-:W-:Y:S02]  /*134f0*/  FSEL R149, R190, -INF , !P0 ;  /* 0xff800000be957808 */ /* 0x000fe40004000000 */
[----:B------:R-:W-:Y:S01]  /*13500*/  LDSM.16.MT88.4 R188, [R211+0xb880] ;  /* 0x00b88000d3bc783b */ /* 0x000fe20000004200 */
[----:B-1----:R-:W-:Y:S02]  /*13510*/  FMNMX.FTZ R12, R0, R7, !PT ;  /* 0x00000007000c7209 */ /* 0x002fe40007810000 */
[----:B------:R-:W-:Y:S04]  /*13520*/  FMNMX.FTZ R0, R163, R14, !PT ;  /* 0x0000000ea3007209 */ /* 0x000fe80007810000 */
[----:B------:R-:W-:Y:S01]  /*13530*/  FMNMX.FTZ R0, R161, R0, !PT ;  /* 0x00000000a1007209 */ /* 0x000fe20007810000 */
[----:B------:R-:W1:Y:S03]  /*13540*/  SHFL.BFLY PT, R17, R12, 0x1, 0x1f ;  /* 0x0c201f000c117f89 */ /* 0x000e6600000e0000 */
[----:B------:R-:W-:Y:S05]  /*13550*/  FMNMX.FTZ R7, R149, R0, !PT ;  /* 0x0000000095077209 */ /* 0x000fea0007810000 */
[----:B------:R-:W2:Y:S01]  /*13560*/  SHFL.BFLY PT, R4, R7, 0x2, 0x1f ;  /* 0x0c401f0007047f89 */ /* 0x000ea200000e0000 */
[----:B-1----:R-:W-:Y:S04]  /*13570*/  FMNMX.FTZ R0, R12, R17, !PT ;  /* 0x000000110c007209 */ /* 0x002fe80007810000 */
[C---:B------:R-:W-:Y:S01]  /*13580*/  FSETP.NEU.FTZ.AND P0, PT, R0.reuse, -INF , PT ;  /* 0xff8000000000780b */ /* 0x040fe20003f1d000 */
[C---:B------:R-:W-:Y:S01]  /*13590*/  FMUL.FTZ R167, R0.reuse, c[0x0][0x2d0] ;  /* 0x0000b40000a77a20 */ /* 0x040fe20000410000 */
[----:B--2---:R-:W-:Y:S04]  /*135a0*/  FMNMX.FTZ R5, R7, R4, !PT ;  /* 0x0000000407057209 */ /* 0x004fe80007810000 */
[----:B------:R-:W-:Y:S02]  /*135b0*/  FSEL R167, R167, RZ, P0 ;  /* 0x000000ffa7a77208 */ /* 0x000fe40000000000 */
[----:B------:R-:W-:Y:S01]  /*135c0*/  FSEL R4, R0, RZ, P0 ;  /* 0x000000ff00047208 */ /* 0x000fe20000000000 */
[----:B------:R-:W1:Y:S02]  /*135d0*/  SHFL.BFLY PT, R148, R5, 0x1, 0x1f ;  /* 0x0c201f0005947f89 */ /* 0x000e6400000e0000 */
[----:B------:R-:W-:Y:S02]  /*135e0*/  FFMA.FTZ R151, R182, c[0x0][0x2d0], -R167 ;  /* 0x0000b400b6977a23 */ /* 0x000fe400000108a7 */
[----:B------:R-:W-:Y:S02]  /*135f0*/  FADD.FTZ R3, -R4, R3 ;  /* 0x0000000304037221 */ /* 0x000fe40000010100 */
[--C-:B------:R-:W-:Y:S02]  /*13600*/  FFMA.FTZ R230, R10, c[0x0][0x2d0], -R167.reuse ;  /* 0x0000b4000ae67a23 */ /* 0x100fe400000108a7 */
[--C-:B------:R-:W-:Y:S01]  /*13610*/  FFMA.FTZ R150, R8, c[0x0][0x2d0], -R167.reuse ;  /* 0x0000b40008967a23 */ /* 0x100fe200000108a7 */
[----:B------:R-:W-:Y:S01]  /*13620*/  MUFU.EX2 R151, R151 ;  /* 0x0000009700977308 */ /* 0x000fe20000000800 */
[--C-:B------:R-:W-:Y:S01]  /*13630*/  FFMA.FTZ R231, R6, c[0x0][0x2d0], -R167.reuse ;  /* 0x0000b40006e77a23 */ /* 0x100fe200000108a7 */
[----:B------:R-:W-:Y:S01]  /*13640*/  LDSM.16.MT88.4 R180, [R206+0xa880] ;  /* 0x00a88000ceb4783b */ /* 0x000fe20000004200 */
[----:B------:R-:W-:Y:S02]  /*13650*/  FMUL.FTZ R6, R3, c[0x0][0x2d0] ;  /* 0x0000b40003067a20 */ /* 0x000fe40000410000 */
[--C-:B------:R-:W-:Y:S02]  /*13660*/  FFMA.FTZ R236, R168, c[0x0][0x2d0], -R167.reuse ;  /* 0x0000b400a8ec7a23 */ /* 0x100fe400000108a7 */
[--C-:B------:R-:W-:Y:S02]  /*13670*/  FFMA.FTZ R237, R166, c[0x0][0x2d0], -R167.reuse ;  /* 0x0000b400a6ed7a23 */ /* 0x100fe400000108a7 */
[--C-:B------:R-:W-:Y:S01]  /*13680*/  FFMA.FTZ R238, R164, c[0x0][0x2d0], -R167.reuse ;  /* 0x0000b400a4ee7a23 */ /* 0x100fe200000108a7 */
[----:B------:R-:W2:Y:S01]  /*13690*/  MUFU.EX2 R3, R6 ;  /* 0x0000000600037308 */ /* 0x000ea20000000800 */
[----:B------:R-:W-:Y:S01]  /*136a0*/  LDSM.16.MT88.4 R168, [R206+0x9880] ;  /* 0x00988000cea8783b */ /* 0x000fe20000004200 */
[----:B------:R-:W-:Y:S01]  /*136b0*/  FFMA.FTZ R167, R162, c[0x0][0x2d0], -R167 ;  /* 0x0000b400a2a77a23 */ /* 0x000fe200000108a7 */
[----:B-1----:R-:W-:Y:S04]  /*136c0*/  FMNMX.FTZ R148, R5, R148, !PT ;  /* 0x0000009405947209 */ /* 0x002fe80007810000 */
[C---:B------:R-:W-:Y:S01]  /*136d0*/  FSETP.NEU.FTZ.AND P0, PT, R148.reuse, -INF , PT ;  /* 0xff8000009400780b */ /* 0x040fe20003f1d000 */
[C---:B------:R-:W-:Y:S02]  /*136e0*/  FMUL.FTZ R160, R148.reuse, c[0x0][0x2d0] ;  /* 0x0000b40094a07a20 */ /* 0x040fe40000410000 */
[----:B------:R-:W1:Y:S01]  /*136f0*/  MUFU.EX2 R230, R230 ;  /* 0x000000e600e67308 */ /* 0x000e620000000800 */
[----:B------:R-:W-:Y:S02]  /*13700*/  FSEL R5, R148, RZ, P0 ;  /* 0x000000ff94057208 */ /* 0x000fe40000000000 */
[----:B------:R-:W-:Y:S02]  /*13710*/  FSEL R160, R160, RZ, P0 ;  /* 0x000000ffa0a07208 */ /* 0x000fe40000000000 */
[----:B------:R-:W-:Y:S01]  /*13720*/  PLOP3.LUT P0, PT, PT, PT, UP0, 0x80, 0x0 ;  /* 0x000000000000781c */ /* 0x000fe20003f0f008 */
[----:B------:R-:W-:Y:S02]  /*13730*/  FADD.FTZ R5, -R5, R2 ;  /* 0x0000000205057221 */ /* 0x000fe40000010100 */
[--C-:B------:R-:W-:Y:S02]  /*13740*/  FFMA.FTZ R235, R15, c[0x0][0x2d0], -R160.reuse ;  /* 0x0000b4000feb7a23 */ /* 0x100fe400000108a0 */
[----:B------:R-:W-:Y:S01]  /*13750*/  MUFU.EX2 R150, R150 ;  /* 0x0000009600967308 */ /* 0x000fe20000000800 */
[--C-:B------:R-:W-:Y:S02]  /*13760*/  FFMA.FTZ R234, R13, c[0x0][0x2d0], -R160.reuse ;  /* 0x0000b4000dea7a23 */ /* 0x100fe400000108a0 */
[----:B------:R-:W3:Y:S01]  /*13770*/  LDSM.16.MT88.4 R12, [R211+0x8080] ;  /* 0x00808000d30c783b */ /* 0x000ee20000004200 */
[--C-:B------:R-:W-:Y:S02]  /*13780*/  FFMA.FTZ R233, R11, c[0x0][0x2d0], -R160.reuse ;  /* 0x0000b4000be97a23 */ /* 0x100fe400000108a0 */
[--C-:B------:R-:W-:Y:S02]  /*13790*/  FFMA.FTZ R232, R9, c[0x0][0x2d0], -R160.reuse ;  /* 0x0000b40009e87a23 */ /* 0x100fe400000108a0 */
[----:B------:R-:W-:Y:S02]  /*137a0*/  FMUL.FTZ R2, R5, c[0x0][0x2d0] ;  /* 0x0000b40005027a20 */ /* 0x000fe40000410000 */
[----:B------:R-:W4:Y:S01]  /*137b0*/  MUFU.EX2 R231, R231 ;  /* 0x000000e700e77308 */ /* 0x000f220000000800 */
[C---:B--2---:R-:W-:Y:S02]  /*137c0*/  FMUL.FTZ R4, R3.reuse, R144 ;  /* 0x0000009003047220 */ /* 0x044fe40000410000 */
[----:B------:R-:W-:Y:S01]  /*137d0*/  FMUL.FTZ R5, R3, R145 ;  /* 0x0000009103057220 */ /* 0x000fe20000410000 */
[----:B-1----:R-:W-:Y:S01]  /*137e0*/  F2FP.PACK_AB R152, R151, R230 ;  /* 0x000000e69798723e */ /* 0x002fe200000000ff */
[C---:B------:R-:W-:Y:S02]  /*137f0*/  FMUL.FTZ R8, R3.reuse, R140 ;  /* 0x0000008c03087220 */ /* 0x040fe40000410000 */
[C---:B------:R-:W-:Y:S02]  /*13800*/  FMUL.FTZ R9, R3.reuse, R141 ;  /* 0x0000008d03097220 */ /* 0x040fe40000410000 */
[C---:B------:R-:W-:Y:S01]  /*13810*/  FMUL.FTZ R16, R3.reuse, R132 ;  /* 0x0000008403107220 */ /* 0x040fe20000410000 */
[----:B------:R-:W1:Y:S01]  /*13820*/  MUFU.EX2 R2, R2 ;  /* 0x0000000200027308 */ /* 0x000e620000000800 */
[----:B------:R-:W-:Y:S02]  /*13830*/  FMUL.FTZ R17, R3, R133 ;  /* 0x0000008503117220 */ /* 0x000fe40000410000 */
[--C-:B------:R-:W-:Y:S02]  /*13840*/  FFMA.FTZ R240, R165, c[0x0][0x2d0], -R160.reuse ;  /* 0x0000b400a5f07a23 */ /* 0x100fe400000108a0 */
[--C-:B------:R-:W-:Y:S02]  /*13850*/  FFMA.FTZ R241, R163, c[0x0][0x2d0], -R160.reuse ;  /* 0x0000b400a3f17a23 */ /* 0x100fe400000108a0 */
[--C-:B------:R-:W-:Y:S02]  /*13860*/  FFMA.FTZ R242, R161, c[0x0][0x2d0], -R160.reuse ;  /* 0x0000b400a1f27a23 */ /* 0x100fe400000108a0 */
[----:B------:R-:W-:Y:S01]  /*13870*/  FFMA.FTZ R160, R149, c[0x0][0x2d0], -R160 ;  /* 0x0000b40095a07a23 */ /* 0x000fe200000108a0 */
[----:B------:R-:W-:Y:S01]  /*13880*/  MUFU.EX2 R235, R235 ;  /* 0x000000eb00eb7308 */ /* 0x000fe20000000800 */
[C---:B------:R-:W-:Y:S02]  /*13890*/  FMUL.FTZ R28, R3.reuse, R28 ;  /* 0x0000001c031c7220 */ /* 0x040fe40000410000 */
[----:B------:R-:W-:Y:S01]  /*138a0*/  FMUL.FTZ R29, R3, R29 ;  /* 0x0000001d031d7220 */ /* 0x000fe20000410000 */
[----:B----4-:R-:W-:Y:S01]  /*138b0*/  F2FP.PACK_AB R154, R231, R150 ;  /* 0x00000096e79a723e */ /* 0x010fe200000000ff */
[C---:B------:R-:W-:Y:S02]  /*138c0*/  FMUL.FTZ R32, R3.reuse, R32 ;  /* 0x0000002003207220 */ /* 0x040fe40000410000 */
[C---:B------:R-:W-:Y:S02]  /*138d0*/  FMUL.FTZ R33, R3.reuse, R33 ;  /* 0x0000002103217220 */ /* 0x040fe40000410000 */
[C---:B------:R-:W-:Y:S01]  /*138e0*/  FMUL.FTZ R36, R3.reuse, R36 ;  /* 0x0000002403247220 */ /* 0x040fe20000410000 */
[----:B------:R-:W2:Y:S01]  /*138f0*/  MUFU.EX2 R234, R234 ;  /* 0x000000ea00ea7308 */ /* 0x000ea20000000800 */
[C---:B------:R-:W-:Y:S02]  /*13900*/  FMUL.FTZ R37, R3.reuse, R37 ;  /* 0x0000002503257220 */ /* 0x040fe40000410000 */
[C---:B------:R-:W-:Y:S02]  /*13910*/  FMUL.FTZ R40, R3.reuse, R40 ;  /* 0x0000002803287220 */ /* 0x040fe40000410000 */
[C---:B-1----:R-:W-:Y:S02]  /*13920*/  FMUL.FTZ R6, R2.reuse, R146 ;  /* 0x0000009202067220 */ /* 0x042fe40000410000 */
[C---:B------:R-:W-:Y:S02]  /*13930*/  FMUL.FTZ R7, R2.reuse, R147 ;  /* 0x0000009302077220 */ /* 0x040fe40000410000 */
[----:B------:R-:W1:Y:S01]  /*13940*/  LDSM.16.MT88.4 R144, [R205+0x8080] ;  /* 0x00808000cd90783b */ /* 0x000e620000004200 */
[----:B------:R-:W-:Y:S01]  /*13950*/  MUFU.EX2 R233, R233 ;  /* 0x000000e900e97308 */ /* 0x000fe20000000800 */
[C---:B------:R-:W-:Y:S02]  /*13960*/  FMUL.FTZ R10, R2.reuse, R142 ;  /* 0x0000008e020a7220 */ /* 0x040fe40000410000 */
[C---:B------:R-:W-:Y:S02]  /*13970*/  FMUL.FTZ R11, R2.reuse, R143 ;  /* 0x0000008f020b7220 */ /* 0x040fe40000410000 */
[C---:B------:R-:W-:Y:S02]  /*13980*/  FMUL.FTZ R18, R2.reuse, R134 ;  /* 0x0000008602127220 */ /* 0x040fe40000410000 */
[C---:B------:R-:W-:Y:S01]  /*13990*/  FMUL.FTZ R19, R2.reuse, R135 ;  /* 0x0000008702137220 */ /* 0x040fe20000410000 */
[----:B------:R-:W-:Y:S01]  /*139a0*/  LDSM.16.MT88.4 R140, [R206+0x9080] ;  /* 0x00908000ce8c783b */ /* 0x000fe20000004200 */
[C---:B------:R-:W-:Y:S01]  /*139b0*/  FMUL.FTZ R30, R2.reuse, R30 ;  /* 0x0000001e021e7220 */ /* 0x040fe20000410000 */
[----:B------:R-:W4:Y:S01]  /*139c0*/  MUFU.EX2 R232, R232 ;  /* 0x000000e800e87308 */ /* 0x000f220000000800 */
[C---:B------:R-:W-:Y:S02]  /*139d0*/  FMUL.FTZ R31, R2.reuse, R31 ;  /* 0x0000001f021f7220 */ /* 0x040fe40000410000 */
[----:B------:R-:W-:Y:S01]  /*139e0*/  FMUL.FTZ R34, R2, R34 ;  /* 0x0000002202227220 */ /* 0x000fe20000410000 */
[----:B--2---:R-:W-:Y:S01]  /*139f0*/  F2FP.PACK_AB R153, R234, R235 ;  /* 0x000000ebea99723e */ /* 0x004fe200000000ff */
[C---:B------:R-:W-:Y:S01]  /*13a00*/  FMUL.FTZ R35, R2.reuse, R35 ;  /* 0x0000002302237220 */ /* 0x040fe20000410000 */
[----:B------:R-:W-:Y:S01]  /*13a10*/  LDSM.16.MT88.4 R132, [R211+0x9080] ;  /* 0x00908000d384783b */ /* 0x000fe20000004200 */
[C---:B------:R-:W-:Y:S02]  /*13a20*/  FMUL.FTZ R38, R2.reuse, R38 ;  /* 0x0000002602267220 */ /* 0x040fe40000410000 */
[C---:B------:R-:W-:Y:S01]  /*13a30*/  FMUL.FTZ R39, R2.reuse, R39 ;  /* 0x0000002702277220 */ /* 0x040fe20000410000 */
[----:B------:R2:W-:Y:S01]  /*13a40*/  MUFU.EX2 R149, R160 ;  /* 0x000000a000957308 */ /* 0x0005e20000000800 */
[C---:B------:R-:W-:Y:S02]  /*13a50*/  FMUL.FTZ R41, R3.reuse, R41 ;  /* 0x0000002903297220 */ /* 0x040fe40000410000 */
[C---:B------:R-:W-:Y:S02]  /*13a60*/  FMUL.FTZ R42, R2.reuse, R42 ;  /* 0x0000002a022a7220 */ /* 0x040fe40000410000 */
[C---:B------:R-:W-:Y:S02]  /*13a70*/  FMUL.FTZ R43, R2.reuse, R43 ;  /* 0x0000002b022b7220 */ /* 0x040fe40000410000 */
[C---:B------:R-:W-:Y:S02]  /*13a80*/  FMUL.FTZ R44, R3.reuse, R44 ;  /* 0x0000002c032c7220 */ /* 0x040fe40000410000 */
[C---:B------:R-:W-:Y:S01]  /*13a90*/  FMUL.FTZ R45, R3.reuse, R45 ;  /* 0x0000002d032d7220 */ /* 0x040fe20000410000 */
[----:B------:R5:W-:Y:S01]  /*13aa0*/  MUFU.EX2 R239, R167 ;  /* 0x000000a700ef7308 */ /* 0x000be20000000800 */
[C---:B------:R-:W-:Y:S02]  /*13ab0*/  FMUL.FTZ R46, R2.reuse, R46 ;  /* 0x0000002e022e7220 */ /* 0x040fe40000410000 */
[----:B------:R-:W-:Y:S01]  /*13ac0*/  FMUL.FTZ R47, R2, R47 ;  /* 0x0000002f022f7220 */ /* 0x000fe20000410000 */
[----:B----4-:R-:W-:Y:S01]  /*13ad0*/  F2FP.PACK_AB R155, R232, R233 ;  /* 0x000000e9e89b723e */ /* 0x010fe200000000ff */
[C---:B------:R-:W-:Y:S02]  /*13ae0*/  FMUL.FTZ R48, R3.reuse, R48 ;  /* 0x0000003003307220 */ /* 0x040fe40000410000 */
[C---:B------:R-:W-:Y:S02]  /*13af0*/  FMUL.FTZ R49, R3.reuse, R49 ;  /* 0x0000003103317220 */ /* 0x040fe40000410000 */
[C---:B------:R-:W-:Y:S01]  /*13b00*/  FMUL.FTZ R50, R2.reuse, R50 ;  /* 0x0000003202327220 */ /* 0x040fe20000410000 */
[----:B------:R-:W-:Y:S01]  /*13b10*/  MUFU.EX2 R236, R236 ;  /* 0x000000ec00ec7308 */ /* 0x000fe20000000800 */
[C---:B---3--:R-:W-:Y:S01]  /*13b20*/  HMMA.16816.F32 R4, R152.reuse, R12, R4 ;  /* 0x0000000c9804723c */ /* 0x048fe20000001804 */
[----:B--2---:R-:W-:Y:S04]  /*13b30*/  LDSM.16.MT88.4 R160, [R205+0x8880] ;  /* 0x00888000cda0783b */ /* 0x004fe80000004200 */
[C---:B------:R-:W-:Y:S02]  /*13b40*/  FMUL.FTZ R51, R2.reuse, R51 ;  /* 0x0000003302337220 */ /* 0x040fe40000410000 */
[C---:B------:R-:W-:Y:S01]  /*13b50*/  FMUL.FTZ R12, R3.reuse, R136 ;  /* 0x00000088030c7220 */ /* 0x040fe20000410000 */
[C---:B------:R-:W-:Y:S01]  /*13b60*/  HMMA.16816.F32 R8, R152.reuse, R14, R8 ;  /* 0x0000000e9808723c */ /* 0x040fe20000001808 */
[----:B------:R-:W2:Y:S03]  /*13b70*/  MUFU.EX2 R237, R237 ;  /* 0x000000ed00ed7308 */ /* 0x000ea60000000800 */
[C---:B------:R-:W-:Y:S01]  /*13b80*/  FMUL.FTZ R13, R3.reuse, R137 ;  /* 0x00000089030d7220 */ /* 0x040fe20000410000 */
[----:B-----5:R-:W-:Y:S01]  /*13b90*/  LDSM.16.MT88.4 R164, [R204+0x8880] ;  /* 0x00888000cca4783b */ /* 0x020fe20000004200 */
[C---:B------:R-:W-:Y:S02]  /*13ba0*/  FMUL.FTZ R20, R3.reuse, R20 ;  /* 0x0000001403147220 */ /* 0x040fe40000410000 */
[C---:B------:R-:W-:Y:S03]  /*13bb0*/  FMUL.FTZ R14, R2.reuse, R138 ;  /* 0x0000008a020e7220 */ /* 0x040fe60000410000 */
[----:B------:R-:W3:Y:S01]  /*13bc0*/  MUFU.EX2 R238, R238 ;  /* 0x000000ee00ee7308 */ /* 0x000ee20000000800 */
[C---:B------:R-:W-:Y:S02]  /*13bd0*/  FMUL.FTZ R15, R2.reuse, R139 ;  /* 0x0000008b020f7220 */ /* 0x040fe40000410000 */
[----:B------:R-:W4:Y:S01]  /*13be0*/  LDSM.16.MT88.4 R136, [R204+0x8080] ;  /* 0x00808000cc88783b */ /* 0x000f220000004200 */
[C---:B------:R-:W-:Y:S02]  /*13bf0*/  FMUL.FTZ R52, R3.reuse, R52 ;  /* 0x0000003403347220 */ /* 0x040fe40000410000 */
[C---:B------:R-:W-:Y:S02]  /*13c00*/  FMUL.FTZ R53, R3.reuse, R53 ;  /* 0x0000003503357220 */ /* 0x040fe40000410000 */
[C---:B------:R-:W-:Y:S02]  /*13c10*/  HMMA.16816.F32 R12, R152.reuse, R156, R12 ;  /* 0x0000009c980c723c */ /* 0x040fe4000000180c */
[----:B------:R-:W-:Y:S01]  /*13c20*/  MUFU.EX2 R240, R240 ;  /* 0x000000f000f07308 */ /* 0x000fe20000000800 */
[C---:B------:R-:W-:Y:S02]  /*13c30*/  FMUL.FTZ R54, R2.reuse, R54 ;  /* 0x0000003602367220 */ /* 0x040fe40000410000 */
[C---:B------:R-:W-:Y:S02]  /*13c40*/  FMUL.FTZ R55, R2.reuse, R55 ;  /* 0x0000003702377220 */ /* 0x040fe40000410000 */
[C---:B------:R-:W-:Y:S01]  /*13c50*/  FMUL.FTZ R56, R3.reuse, R56 ;  /* 0x0000003803387220 */ /* 0x040fe20000410000 */
[C---:B------:R-:W-:Y:S01]  /*13c60*/  HMMA.16816.F32 R16, R152.reuse, R158, R16 ;  /* 0x0000009e9810723c */ /* 0x040fe20000001810 */
[----:B------:R-:W-:Y:S03]  /*13c70*/  LDSM.16.MT88.4 R156, [R206+0x8880] ;  /* 0x00888000ce9c783b */ /* 0x000fe60000004200 */
[C---:B------:R-:W-:Y:S01]  /*13c80*/  FMUL.FTZ R21, R3.reuse, R21 ;  /* 0x0000001503157220 */ /* 0x040fe20000410000 */
[----:B------:R-:W5:Y:S01]  /*13c90*/  MUFU.EX2 R241, R241 ;  /* 0x000000f100f17308 */ /* 0x000f620000000800 */
[C---:B------:R-:W-:Y:S02]  /*13ca0*/  FMUL.FTZ R22, R2.reuse, R22 ;  /* 0x0000001602167220 */ /* 0x040fe40000410000 */
[C---:B------:R-:W-:Y:S04]  /*13cb0*/  FMUL.FTZ R23, R2.reuse, R23 ;  /* 0x0000001702177220 */ /* 0x040fe80000410000 */
[C---:B------:R-:W-:Y:S02]  /*13cc0*/  FMUL.FTZ R57, R3.reuse, R57 ;  /* 0x0000003903397220 */ /* 0x040fe40000410000 */
[C---:B------:R-:W-:Y:S01]  /*13cd0*/  FMUL.FTZ R58, R2.reuse, R58 ;  /* 0x0000003a023a7220 */ /* 0x040fe20000410000 */
[C---:B-1----:R-:W-:Y:S01]  /*13ce0*/  HMMA.16816.F32 R20, R152.reuse, R144, R20 ;  /* 0x000000909814723c */ /* 0x042fe20000001814 */
[----:B------:R-:W1:Y:S02]  /*13cf0*/  MUFU.EX2 R242, R242 ;  /* 0x000000f200f27308 */ /* 0x000e640000000800 */
[C---:B------:R-:W-:Y:S02]  /*13d00*/  FMUL.FTZ R24, R3.reuse, R24 ;  /* 0x0000001803187220 */ /* 0x040fe40000410000 */
[C---:B------:R-:W-:Y:S02]  /*13d10*/  FMUL.FTZ R25, R3.reuse, R25 ;  /* 0x0000001903197220 */ /* 0x040fe40000410000 */
[C---:B------:R-:W-:Y:S02]  /*13d20*/  FMUL.FTZ R26, R2.reuse, R26 ;  /* 0x0000001a021a7220 */ /* 0x040fe40000410000 */
[C---:B------:R-:W-:Y:S03]  /*13d30*/  FMUL.FTZ R27, R2.reuse, R27 ;  /* 0x0000001b021b7220 */ /* 0x040fe60000410000 */
[C---:B------:R-:W-:Y:S02]  /*13d40*/  FMUL.FTZ R59, R2.reuse, R59 ;  /* 0x0000003b023b7220 */ /* 0x040fe40000410000 */
[C---:B------:R-:W-:Y:S02]  /*13d50*/  FMUL.FTZ R60, R3.reuse, R60 ;  /* 0x0000003c033c7220 */ /* 0x040fe40000410000 */
[C---:B------:R-:W-:Y:S03]  /*13d60*/  HMMA.16816.F32 R24, R152.reuse, R146, R24 ;  /* 0x000000929818723c */ /* 0x040fe60000001818 */
[C---:B------:R-:W-:Y:S02]  /*13d70*/  FMUL.FTZ R61, R3.reuse, R61 ;  /* 0x0000003d033d7220 */ /* 0x040fe40000410000 */
[C---:B------:R-:W-:Y:S02]  /*13d80*/  FMUL.FTZ R62, R2.reuse, R62 ;  /* 0x0000003e023e7220 */ /* 0x040fe40000410000 */
[C---:B------:R-:W-:Y:S01]  /*13d90*/  FMUL.FTZ R63, R2.reuse, R63 ;  /* 0x0000003f023f7220 */ /* 0x040fe20000410000 */
[C---:B----4-:R-:W-:Y:S04]  /*13da0*/  HMMA.16816.F32 R28, R152.reuse, R136, R28 ;  /* 0x00000088981c723c */ /* 0x050fe8000000181c */
[C---:B------:R-:W-:Y:S02]  /*13db0*/  FMUL.FTZ R64, R3.reuse, R64 ;  /* 0x0000004003407220 */ /* 0x040fe40000410000 */
[C---:B------:R-:W-:Y:S02]  /*13dc0*/  FMUL.FTZ R65, R3.reuse, R65 ;  /* 0x0000004103417220 */ /* 0x040fe40000410000 */
[C---:B------:R-:W-:Y:S01]  /*13dd0*/  HMMA.16816.F32 R32, R152.reuse, R138, R32 ;  /* 0x0000008a9820723c */ /* 0x040fe20000001820 */
[----:B------:R-:W4:Y:S03]  /*13de0*/  LDSM.16.MT88.4 R136, [R205+0x9080] ;  /* 0x00908000cd88783b */ /* 0x000f260000004200 */
[C---:B------:R-:W-:Y:S02]  /*13df0*/  FMUL.FTZ R66, R2.reuse, R66 ;  /* 0x0000004202427220 */ /* 0x040fe40000410000 */
[C---:B------:R-:W-:Y:S02]  /*13e00*/  FMUL.FTZ R67, R2.reuse, R67 ;  /* 0x0000004302437220 */ /* 0x040fe40000410000 */
[C---:B------:R-:W-:Y:S04]  /*13e10*/  HMMA.16816.F32 R36, R152.reuse, R132, R36 ;  /* 0x000000849824723c */ /* 0x040fe80000001824 */
[C---:B------:R-:W-:Y:S02]  /*13e20*/  FMUL.FTZ R68, R3.reuse, R68 ;  /* 0x0000004403447220 */ /* 0x040fe40000410000 */
[C---:B------:R-:W-:Y:S02]  /*13e30*/  FMUL.FTZ R69, R3.reuse, R69 ;  /* 0x0000004503457220 */ /* 0x040fe40000410000 */
[C---:B------:R-:W-:Y:S01]  /*13e40*/  HMMA.16816.F32 R40, R152.reuse, R134, R40 ;  /* 0x000000869828723c */ /* 0x040fe20000001828 */
[----:B------:R-:W1:Y:S03]  /*13e50*/  LDSM.16.MT88.4 R132, [R204+0x9080] ;  /* 0x00908000cc84783b */ /* 0x000e660000004200 */
[C---:B------:R-:W-:Y:S02]  /*13e60*/  FMUL.FTZ R70, R2.reuse, R70 ;  /* 0x0000004602467220 */ /* 0x040fe40000410000 */
[C---:B------:R-:W-:Y:S02]  /*13e70*/  FMUL.FTZ R71, R2.reuse, R71 ;  /* 0x0000004702477220 */ /* 0x040fe40000410000 */
[C---:B------:R-:W-:Y:S04]  /*13e80*/  HMMA.16816.F32 R44, R152.reuse, R140, R44 ;  /* 0x0000008c982c723c */ /* 0x040fe8000000182c */
[C---:B------:R-:W-:Y:S02]  /*13e90*/  FMUL.FTZ R72, R3.reuse, R72 ;  /* 0x0000004803487220 */ /* 0x040fe40000410000 */
[C---:B------:R-:W-:Y:S02]  /*13ea0*/  FMUL.FTZ R73, R3.reuse, R73 ;  /* 0x0000004903497220 */ /* 0x040fe40000410000 */
[C---:B------:R-:W-:Y:S01]  /*13eb0*/  HMMA.16816.F32 R48, R152.reuse, R142, R48 ;  /* 0x0000008e9830723c */ /* 0x040fe20000001830 */
[----:B------:R-:W2:Y:S03]  /*13ec0*/  LDSM.16.MT88.4 R140, [R211+0xa080] ;  /* 0x00a08000d38c783b */ /* 0x000ea60000004200 */
[C---:B------:R-:W-:Y:S02]  /*13ed0*/  FMUL.FTZ R74, R2.reuse, R74 ;  /* 0x0000004a024a7220 */ /* 0x040fe40000410000 */
[C---:B------:R-:W-:Y:S02]  /*13ee0*/  FMUL.FTZ R75, R2.reuse, R75 ;  /* 0x0000004b024b7220 */ /* 0x040fe40000410000 */
[C---:B------:R-:W-:Y:S01]  /*13ef0*/  FMUL.FTZ R76, R3.reuse, R76 ;  /* 0x0000004c034c7220 */ /* 0x040fe20000410000 */
[C---:B----4-:R-:W-:Y:S03]  /*13f00*/  HMMA.16816.F32 R52, R152.reuse, R136, R52 ;  /* 0x000000889834723c */ /* 0x050fe60000001834 */
[C---:B------:R-:W-:Y:S02]  /*13f10*/  FMUL.FTZ R77, R3.reuse, R77 ;  /* 0x0000004d034d7220 */ /* 0x040fe40000410000 */
[C---:B------:R-:W-:Y:S02]  /*13f20*/  FMUL.FTZ R78, R2.reuse, R78 ;  /* 0x0000004e024e7220 */ /* 0x040fe40000410000 */
[C---:B------:R-:W-:Y:S01]  /*13f30*/  FMUL.FTZ R79, R2.reuse, R79 ;  /* 0x0000004f024f7220 */ /* 0x040fe20000410000 */
[C---:B------:R-:W-:Y:S01]  /*13f40*/  HMMA.16816.F32 R56, R152.reuse, R138, R56 ;  /* 0x0000008a9838723c */ /* 0x040fe20000001838 */
[----:B------:R-:W4:Y:S03]  /*13f50*/  LDSM.16.MT88.4 R136, [R206+0xa080] ;  /* 0x00a08000ce88783b */ /* 0x000f260000004200 */
[C---:B------:R-:W-:Y:S02]  /*13f60*/  FMUL.FTZ R80, R3.reuse, R80 ;  /* 0x0000005003507220 */ /* 0x040fe40000410000 */
[C---:B------:R-:W-:Y:S02]  /*13f70*/  FMUL.FTZ R81, R3.reuse, R81 ;  /* 0x0000005103517220 */ /* 0x040fe40000410000 */
[C---:B-1----:R-:W-:Y:S04]  /*13f80*/  HMMA.16816.F32 R60, R152.reuse, R132, R60 ;  /* 0x00000084983c723c */ /* 0x042fe8000000183c */
[C---:B------:R-:W-:Y:S02]  /*13f90*/  FMUL.FTZ R82, R2.reuse, R82 ;  /* 0x0000005202527220 */ /* 0x040fe40000410000 */
[C---:B------:R-:W-:Y:S02]  /*13fa0*/  FMUL.FTZ R83, R2.reuse, R83 ;  /* 0x0000005302537220 */ /* 0x040fe40000410000 */
[C---:B------:R-:W-:Y:S01]  /*13fb0*/  HMMA.16816.F32 R64, R152.reuse, R134, R64 ;  /* 0x000000869840723c */ /* 0x040fe20000001840 */
[----:B------:R-:W1:Y:S03]  /*13fc0*/  LDSM.16.MT88.4 R132, [R205+0xa080] ;  /* 0x00a08000cd84783b */ /* 0x000e660000004200 */
[C---:B------:R-:W-:Y:S02]  /*13fd0*/  FMUL.FTZ R84, R3.reuse, R84 ;  /* 0x0000005403547220 */ /* 0x040fe40000410000 */
[C---:B------:R-:W-:Y:S02]  /*13fe0*/  FMUL.FTZ R85, R3.reuse, R85 ;  /* 0x0000005503557220 */ /* 0x040fe40000410000 */
[C---:B--2---:R-:W-:Y:S04]  /*13ff0*/  HMMA.16816.F32 R68, R152.reuse, R140, R68 ;  /* 0x0000008c9844723c */ /* 0x044fe80000001844 */
        /* <DEDUP_REMOVED lines=29> */
[C---:B------:R-:W-:Y:S04]  /*141d0*/  FMUL.FTZ R104, R3.reuse, R104 ;  /* 0x0000006803687220 */ /* 0x040fe80000410000 */
[C---:B------:R-:W-:Y:S01]  /*141e0*/  FMUL.FTZ R105, R3.reuse, R105 ;  /* 0x0000006903697220 */ /* 0x040fe20000410000 */
[C---:B----4-:R-:W-:Y:S03]  /*141f0*/  HMMA.16816.F32 R100, R152.reuse, R136, R100 ;  /* 0x000000889864723c */ /* 0x050fe60000001864 */
[C---:B------:R-:W-:Y:S02]  /*14200*/  FMUL.FTZ R106, R2.reuse, R106 ;  /* 0x0000006a026a7220 */ /* 0x040fe40000410000 */
[C---:B------:R-:W-:Y:S02]  /*14210*/  FMUL.FTZ R107, R2.reuse, R107 ;  /* 0x0000006b026b7220 */ /* 0x040fe40000410000 */
[C---:B------:R-:W-:Y:S02]  /*14220*/  FMUL.FTZ R108, R3.reuse, R108 ;  /* 0x0000006c036c7220 */ /* 0x040fe40000410000 */
[C---:B------:R-:W-:Y:S03]  /*14230*/  FMUL.FTZ R109, R3.reuse, R109 ;  /* 0x0000006d036d7220 */ /* 0x040fe60000410000 */
[C---:B------:R-:W-:Y:S01]  /*14240*/  HMMA.16816.F32 R104, R152.reuse, R138, R104 ;  /* 0x0000008a9868723c */ /* 0x040fe20000001868 */
[----:B------:R-:W4:Y:S02]  /*14250*/  LDSM.16.MT88.4 R136, [R204+0xb080] ;  /* 0x00b08000cc88783b */ /* 0x000f240000004200 */
[C---:B------:R-:W-:Y:S02]  /*14260*/  FMUL.FTZ R110, R2.reuse, R110 ;  /* 0x0000006e026e7220 */ /* 0x040fe40000410000 */
[C---:B------:R-:W-:Y:S02]  /*14270*/  FMUL.FTZ R111, R2.reuse, R111 ;  /* 0x0000006f026f7220 */ /* 0x040fe40000410000 */
[C---:B------:R-:W-:Y:S02]  /*14280*/  FMUL.FTZ R112, R3.reuse, R112 ;  /* 0x0000007003707220 */ /* 0x040fe40000410000 */
[C---:B------:R-:W-:Y:S03]  /*14290*/  FMUL.FTZ R113, R3.reuse, R113 ;  /* 0x0000007103717220 */ /* 0x040fe60000410000 */
[C---:B-1----:R-:W-:Y:S03]  /*142a0*/  HMMA.16816.F32 R108, R152.reuse, R132, R108 ;  /* 0x00000084986c723c */ /* 0x042fe6000000186c */
[C---:B------:R-:W-:Y:S02]  /*142b0*/  FMUL.FTZ R114, R2.reuse, R114 ;  /* 0x0000007202727220 */ /* 0x040fe40000410000 */
[C---:B------:R-:W-:Y:S02]  /*142c0*/  FMUL.FTZ R115, R2.reuse, R115 ;  /* 0x0000007302737220 */ /* 0x040fe40000410000 */
[C---:B------:R-:W-:Y:S02]  /*142d0*/  FMUL.FTZ R116, R3.reuse, R116 ;  /* 0x0000007403747220 */ /* 0x040fe40000410000 */
[C---:B------:R-:W-:Y:S03]  /*142e0*/  FMUL.FTZ R117, R3.reuse, R117 ;  /* 0x0000007503757220 */ /* 0x040fe60000410000 */
[C---:B------:R-:W-:Y:S01]  /*142f0*/  HMMA.16816.F32 R112, R152.reuse, R134, R112 ;  /* 0x000000869870723c */ /* 0x040fe20000001870 */
[----:B------:R-:W1:Y:S02]  /*14300*/  LDSM.16.MT88.4 R132, [R211+0x8880] ;  /* 0x00888000d384783b */ /* 0x000e640000004200 */
[C---:B------:R-:W-:Y:S02]  /*14310*/  FMUL.FTZ R118, R2.reuse, R118 ;  /* 0x0000007602767220 */ /* 0x040fe40000410000 */
[C---:B------:R-:W-:Y:S02]  /*14320*/  FMUL.FTZ R119, R2.reuse, R119 ;  /* 0x0000007702777220 */ /* 0x040fe40000410000 */
[C---:B------:R-:W-:Y:S02]  /*14330*/  FMUL.FTZ R120, R3.reuse, R120 ;  /* 0x0000007803787220 */ /* 0x040fe40000410000 */
[C---:B------:R-:W-:Y:S03]  /*14340*/  FMUL.FTZ R121, R3.reuse, R121 ;  /* 0x0000007903797220 */ /* 0x040fe60000410000 */
[C---:B--2---:R-:W-:Y:S03]  /*14350*/  HMMA.16816.F32 R116, R152.reuse, R140, R116 ;  /* 0x0000008c9874723c */ /* 0x044fe60000001874 */
[C---:B------:R-:W-:Y:S02]  /*14360*/  FMUL.FTZ R122, R2.reuse, R122 ;  /* 0x0000007a027a7220 */ /* 0x040fe40000410000 */
[C---:B------:R-:W-:Y:S02]  /*14370*/  FMUL.FTZ R123, R2.reuse, R123 ;  /* 0x0000007b027b7220 */ /* 0x040fe40000410000 */
[C---:B------:R-:W-:Y:S02]  /*14380*/  FMUL.FTZ R124, R3.reuse, R124 ;  /* 0x0000007c037c7220 */ /* 0x040fe40000410000 */
[C---:B------:R-:W-:Y:S03]  /*14390*/  FMUL.FTZ R125, R3.reuse, R125 ;  /* 0x0000007d037d7220 */ /* 0x040fe60000410000 */
[C---:B------:R-:W-:Y:S03]  /*143a0*/  HMMA.16816.F32 R120, R152.reuse, R142, R120 ;  /* 0x0000008e9878723c */ /* 0x040fe60000001878 */
[C---:B------:R-:W-:Y:S02]  /*143b0*/  FMUL.FTZ R126, R2.reuse, R126 ;  /* 0x0000007e027e7220 */ /* 0x040fe40000410000 */
[C---:B------:R-:W-:Y:S02]  /*143c0*/  FMUL.FTZ R127, R2.reuse, R127 ;  /* 0x0000007f027f7220 */ /* 0x040fe40000410000 */
[C---:B------:R-:W-:Y:S02]  /*143d0*/  FMUL.FTZ R128, R3.reuse, R128 ;  /* 0x0000008003807220 */ /* 0x040fe40000410000 */
[C---:B------:R-:W-:Y:S03]  /*143e0*/  FMUL.FTZ R129, R3.reuse, R129 ;  /* 0x0000008103817220 */ /* 0x040fe60000410000 */
[C---:B----4-:R-:W-:Y:S03]  /*143f0*/  HMMA.16816.F32 R124, R152.reuse, R136, R124 ;  /* 0x00000088987c723c */ /* 0x050fe6000000187c */
[C---:B------:R-:W-:Y:S02]  /*14400*/  FMUL.FTZ R130, R2.reuse, R130 ;  /* 0x0000008202827220 */ /* 0x040fe40000410000 */
[C---:B------:R-:W-:Y:S02]  /*14410*/  FMUL.FTZ R131, R2.reuse, R131 ;  /* 0x0000008302837220 */ /* 0x040fe40000410000 */
[----:B------:R-:W-:Y:S01]  /*14420*/  FFMA.FTZ R230, R3, R226, R230 ;  /* 0x000000e203e67223 */ /* 0x000fe200000100e6 */
[----:B------:R-:W-:Y:S01]  /*14430*/  MOV R3, R0 ;  /* 0x0000000000037202 */ /* 0x000fe20000000f00 */
[----:B------:R-:W-:Y:S03]  /*14440*/  FFMA.FTZ R235, R2, R225, R235 ;  /* 0x000000e102eb7223 */ /* 0x000fe600000100eb */
[----:B------:R-:W-:Y:S03]  /*14450*/  HMMA.16816.F32 R128, R152, R138, R128 ;  /* 0x0000008a9880723c */ /* 0x000fe60000001880 */
[----:B------:R-:W-:Y:S01]  /*14460*/  FADD.FTZ R151, R151, R230 ;  /* 0x000000e697977221 */ /* 0x000fe20000010000 */
[----:B------:R-:W-:Y:S01]  /*14470*/  MOV R2, R148 ;  /* 0x0000009400027202 */ /* 0x000fe20000000f00 */
[----:B------:R-:W-:Y:S02]  /*14480*/  FADD.FTZ R234, R234, R235 ;  /* 0x000000ebeaea7221 */ /* 0x000fe40000010000 */
[----:B------:R-:W-:Y:S01]  /*14490*/  F2FP.PACK_AB R152, R237, R236 ;  /* 0x000000eced98723e */ /* 0x000fe200000000ff */
[----:B------:R-:W-:Y:S01]  /*144a0*/  FADD.FTZ R150, R150, R151 ;  /* 0x0000009796967221 */ /* 0x000fe20000010000 */
[----:B---3--:R-:W-:Y:S03]  /*144b0*/  F2FP.PACK_AB R154, R239, R238 ;  /* 0x000000eeef9a723e */ /* 0x008fe600000000ff */
[----:B-----5:R-:W-:Y:S01]  /*144c0*/  F2FP.PACK_AB R153, R241, R240 ;  /* 0x000000f0f199723e */ /* 0x020fe200000000ff */
[----:B------:R-:W-:Y:S01]  /*144d0*/  FADD.FTZ R231, R231, R150 ;  /* 0x00000096e7e77221 */ /* 0x000fe20000010000 */
[----:B------:R-:W-:Y:S03]  /*144e0*/  F2FP.PACK_AB R155, R149, R242 ;  /* 0x000000f2959b723e */ /* 0x000fe600000000ff */
[----:B------:R-:W-:Y:S04]  /*144f0*/  FADD.FTZ R236, R236, R231 ;  /* 0x000000e7ecec7221 */ /* 0x000fe80000010000 */
[C---:B-1----:R-:W-:Y:S01]  /*14500*/  HMMA.16816.F32 R144, R152.reuse, R132, R4 ;  /* 0x000000849890723c */ /* 0x042fe20000001804 */
[----:B------:R-:W1:Y:S02]  /*14510*/  LDSM.16.MT88.4 R4, [R211+0x9880] ;  /* 0x00988000d304783b */ /* 0x000e640000004200 */
[----:B------:R-:W-:Y:S04]  /*14520*/  FADD.FTZ R237, R237, R236 ;  /* 0x000000eceded7221 */ /* 0x000fe80000010000 */
[----:B------:R-:W-:Y:S01]  /*14530*/  FADD.FTZ R226, R238, R237 ;  /* 0x000000edeee27221 */ /* 0x000fe20000010000 */
[C---:B------:R-:W-:Y:S01]  /*14540*/  HMMA.16816.F32 R140, R152.reuse, R134, R8 ;  /* 0x00000086988c723c */ /* 0x040fe20000001808 */
[----:B------:R-:W2:Y:S03]  /*14550*/  LDSM.16.MT88.4 R8, [R205+0x9880] ;  /* 0x00988000cd08783b */ /* 0x000ea60000004200 */
[----:B------:R-:W-:Y:S04]  /*14560*/  FADD.FTZ R226, R239, R226 ;  /* 0x000000e2efe27221 */ /* 0x000fe80000010000 */
[C---:B------:R-:W-:Y:S01]  /*14570*/  HMMA.16816.F32 R136, R152.reuse, R156, R12 ;  /* 0x0000009c9888723c */ /* 0x040fe2000000180c */
[----:B------:R-:W3:Y:S07]  /*14580*/  LDSM.16.MT88.4 R12, [R205+0xa880] ;  /* 0x00a88000cd0c783b */ /* 0x000eee0000004200 */
[C---:B------:R-:W-:Y:S01]  /*14590*/  HMMA.16816.F32 R132, R152.reuse, R158, R16 ;  /* 0x0000009e9884723c */ /* 0x040fe20000001810 */
[----:B------:R-:W4:Y:S07]  /*145a0*/  LDSM.16.MT88.4 R16, [R205+0xb880] ;  /* 0x00b88000cd10783b */ /* 0x000f2e0000004200 */
[C---:B------:R-:W-:Y:S01]  /*145b0*/  HMMA.16816.F32 R20, R152.reuse, R160, R20 ;  /* 0x000000a09814723c */ /* 0x040fe20000001814 */
[----:B------:R-:W5:Y:S07]  /*145c0*/  LDSM.16.MT88.4 R156, [R204+0xb880] ;  /* 0x00b88000cc9c783b */ /* 0x000f6e0000004200 */
[C---:B------:R-:W-:Y:S08]  /*145d0*/  HMMA.16816.F32 R24, R152.reuse, R162, R24 ;  /* 0x000000a29818723c */ /* 0x040ff00000001818 */
[C---:B------:R-:W-:Y:S08]  /*145e0*/  HMMA.16816.F32 R28, R152.reuse, R164, R28 ;  /* 0x000000a4981c723c */ /* 0x040ff0000000181c */
[C---:B------:R-:W-:Y:S08]  /*145f0*/  HMMA.16816.F32 R32, R152.reuse, R166, R32 ;  /* 0x000000a69820723c */ /* 0x040ff00000001820 */
[C---:B-1----:R-:W-:Y:S07]  /*14600*/  HMMA.16816.F32 R36, R152.reuse, R4, R36 ;  /* 0x000000049824723c */ /* 0x042fee0000001824 */
[----:B------:R-:W-:Y:S01]  /*14610*/  FADD.FTZ R5, R233, R234 ;  /* 0x000000eae9057221 */ /* 0x000fe20000010000 */
[C---:B------:R-:W-:Y:S04]  /*14620*/  HMMA.16816.F32 R40, R152.reuse, R6, R40 ;  /* 0x000000069828723c */ /* 0x040fe80000001828 */
[----:B------:R-:W-:Y:S04]  /*14630*/  FADD.FTZ R5, R232, R5 ;  /* 0x00000005e8057221 */ /* 0x000fe80000010000 */
[C---:B------:R-:W-:Y:S04]  /*14640*/  HMMA.16816.F32 R44, R152.reuse, R168, R44 ;  /* 0x000000a8982c723c */ /* 0x040fe8000000182c */
[----:B------:R-:W-:Y:S04]  /*14650*/  FADD.FTZ R240, R240, R5 ;  /* 0x00000005f0f07221 */ /* 0x000fe80000010000 */
[C---:B------:R-:W-:Y:S04]  /*14660*/  HMMA.16816.F32 R48, R152.reuse, R170, R48 ;  /* 0x000000aa9830723c */ /* 0x040fe80000001830 */
[----:B------:R-:W-:Y:S04]  /*14670*/  FADD.FTZ R241, R241, R240 ;  /* 0x000000f0f1f17221 */ /* 0x000fe80000010000 */
[C---:B--2---:R-:W-:Y:S04]  /*14680*/  HMMA.16816.F32 R52, R152.reuse, R8, R52 ;  /* 0x000000089834723c */ /* 0x044fe80000001834 */
        /* <DEDUP_REMOVED lines=9> */
[C---:B---3--:R-:W-:Y:S08]  /*14720*/  HMMA.16816.F32 R84, R152.reuse, R12, R84 ;  /* 0x0000000c9854723c */ /* 0x048ff00000001854 */
[C---:B------:R-:W-:Y:S08]  /*14730*/  HMMA.16816.F32 R88, R152.reuse, R14, R88 ;  /* 0x0000000e9858723c */ /* 0x040ff00000001858 */
[C---:B------:R-:W-:Y:S08]  /*14740*/  HMMA.16816.F32 R92, R152.reuse, R184, R92 ;  /* 0x000000b8985c723c */ /* 0x040ff0000000185c */
[C---:B------:R-:W-:Y:S08]  /*14750*/  HMMA.16816.F32 R96, R152.reuse, R186, R96 ;  /* 0x000000ba9860723c */ /* 0x040ff00000001860 */
[C---:B------:R-:W-:Y:S08]  /*14760*/  HMMA.16816.F32 R100, R152.reuse, R188, R100 ;  /* 0x000000bc9864723c */ /* 0x040ff00000001864 */
[C---:B------:R-:W-:Y:S08]  /*14770*/  HMMA.16816.F32 R104, R152.reuse, R190, R104 ;  /* 0x000000be9868723c */ /* 0x040ff00000001868 */
[C---:B------:R-:W-:Y:S08]  /*14780*/  HMMA.16816.F32 R108, R152.reuse, R192, R108 ;  /* 0x000000c0986c723c */ /* 0x040ff0000000186c */
[C---:B------:R-:W-:Y:S08]  /*14790*/  HMMA.16816.F32 R112, R152.reuse, R194, R112 ;  /* 0x000000c29870723c */ /* 0x040ff00000001870 */
[C---:B----4-:R-:W-:Y:S08]  /*147a0*/  HMMA.16816.F32 R116, R152.reuse, R16, R116 ;  /* 0x000000109874723c */ /* 0x050ff00000001874 */
[C---:B------:R-:W-:Y:S08]  /*147b0*/  HMMA.16816.F32 R120, R152.reuse, R18, R120 ;  /* 0x000000129878723c */ /* 0x040ff00000001878 */
[C---:B-----5:R-:W-:Y:S08]  /*147c0*/  HMMA.16816.F32 R124, R152.reuse, R156, R124 ;  /* 0x0000009c987c723c */ /* 0x060ff0000000187c */
[----:B------:R-:W-:Y:S01]  /*147d0*/  HMMA.16816.F32 R128, R152, R158, R128 ;  /* 0x0000009e9880723c */ /* 0x000fe20000001880 */
[----:B------:R-:W-:-:S07]  /*147e0*/  @P0 BRA `(.L_x_436) ;  /* 0xffffd5f000000947 */ /* 0x000fce000383ffff */
.L_x_427:
[----:B------:R-:W1:Y:S01]  /*147f0*/  S2UR UR8, SR_CTAID.X ;  /* 0x00000000000879c3 */ /* 0x000e620000002500 */
[----:B------:R-:W-:Y:S01]  /*14800*/  ULDC.64 UR4, c[0x0][0x2c8] ;  /* 0x0000b20000047ab9 */ /* 0x000fe20000000a00 */
[----:B------:R-:W-:Y:S01]  /*14810*/  PLOP3.LUT P0, PT, PT, PT, UP2, 0x40, 0x0 ;  /* 0x000000000000781c */ /* 0x000fe20003f0e828 */
[----:B-1----:R-:W-:-:S04]  /*14820*/  ULEA UR8, UR8, 0x7f, 0x7 ;  /* 0x0000007f08087891 */ /* 0x002fc8000f8e383f */
        /* <DEDUP_REMOVED lines=18> */
.L_x_438:
[----:B------:R-:W-:Y:S02]  /*14950*/  ULDC UR4, c[0x0][0x32c] ;  /* 0x0000cb0000047ab9 */ /* 0x000fe40000000800 */
[----:B------:R-:W-:-:S03]  /*14960*/  UISETP.NE.AND UP0, UPT, UR4, 0x1, UPT ;  /* 0x000000010400788c */ /* 0x000fc6000bf05270 */
[----:B------:R-:W-:Y:S02]  /*14970*/  ULDC.64 UR4, c[0x0][0x330] ;  /* 0x0000cc0000047ab9 */ /* 0x000fe40000000a00 */
[----:B------:R-:W-:-:S06]  /*14980*/  UIMAD.WIDE.U32 UR10, UR9, UR4, URZ ;  /* 0x00000004090a72a5 */ /* 0x000fcc000f8e003f */
[----:B------:R-:W-:Y:S02]  /*14990*/  @UP0 USHF.R.U32.HI UR9, URZ, UR5, UR11 ;  /* 0x000000053f090299 */ /* 0x000fe4000801160b */
.L_x_439:
[----:B------:R-:W-:Y:S02]  /*149a0*/  ULDC UR4, c[0x0][0x32c] ;  /* 0x0000cb0000047ab9 */ /* 0x000fe40000000800 */
[----:B------:R-:W-:-:S04]  /*149b0*/  UIMAD UR4, UR9, UR4, URZ ;  /* 0x00000004090472a4 */ /* 0x000fc8000f8e023f */
[----:B------:R-:W-:-:S04]  /*149c0*/  UISETP.LT.AND UP0, UPT, UR8, UR4, UPT ;  /* 0x000000040800728c */ /* 0x000fc8000bf01270 */
[----:B------:R-:W-:-:S04]  /*149d0*/  USEL UR8, UR8, UR4, !UP0 ;  /* 0x0000000408087287 */ /* 0x000fc8000c000000 */
.L_x_437:
[----:B------:R-:W-:-:S04]  /*149e0*/  UIADD3 UR8, UR8, 0x1f, URZ ;  /* 0x0000001f08087890 */ /* 0x000fc8000fffe03f */
        /* <DEDUP_REMOVED lines=8> */
[----:B------:R-:W-:Y:S01]  /*14a70*/  MOV R149, R148 ;  /* 0x0000009400957202 */ /* 0x000fe20000000f00 */
[----:B------:R-:W-:Y:S01]  /*14a80*/  UMOV UR12, UR13 ;  /* 0x0000000d000c7c82 */ /* 0x000fe20008000000 */
[----:B------:R-:W-:Y:S01]  /*14a90*/  MOV R3, R0 ;  /* 0x0000000000037202 */ /* 0x000fe20000000f00 */
[----:B------:R-:W-:Y:S02]  /*14aa0*/  ULDC.64 UR8, c[0x0][0x208] ;  /* 0x0000820000087ab9 */ /* 0x000fe40000000a00 */
[----:B------:R-:W-:Y:S02]  /*14ab0*/  ULDC.64 UR4, c[0x0][0x1e0] ;  /* 0x0000780000047ab9 */ /* 0x000fe40000000a00 */
.L_x_441:
[----:B------:R-:W-:Y:S01]  /*14ac0*/  UISETP.GT.AND UP0, UPT, UR6, UR12, UPT ;  /* 0x0000000c0600728c */ /* 0x000fe2000bf04270 */
[----:B------:R-:W-:Y:S04]  /*14ad0*/  DEPBAR.LE SB0, 0x0 ;  /* 0x000080000000791a */ /* 0x000fe80000000000 */
[----:B------:R-:W-:Y:S01]  /*14ae0*/  BAR.SYNC.DEFER_BLOCKING 0x0 ;  /* 0x0000000000007b1d */ /* 0x000fe20000010000 */
[----:B------:R-:W-:Y:S01]  /*14af0*/  PLOP3.LUT P0, PT, PT, PT, UP0, 0x80, 0x0 ;  /* 0x000000000000781c */ /* 0x000fe20003f0f008 */
[----:B------:R-:W-:Y:S01]  /*14b00*/  UIADD3 UR13, UR12, -0x1, URZ ;  /* 0xffffffff0c0d7890 */ /* 0x000fe2000fffe03f */
[----:B------:R-:W-:Y:S02]  /*14b10*/  PLOP3.LUT P2, PT, PT, PT, UP0, 0x80, 0x0 ;  /* 0x000000000000781c */ /* 0x000fe40003f4f008 */
[----:B------:R-:W-:Y:S01]  /*14b20*/  PLOP3.LUT P1, PT, PT, PT, UP0, 0x80, 0x0 ;  /* 0x000000000000781c */ /* 0x000fe20003f2f008 */
[----:B------:R-:W-:Y:S01]  /*14b30*/  @!UP0 UIMAD.WIDE.U32 UR14, UR12, UR8, URZ ;  /* 0x000000080c0e82a5 */ /* 0x000fe2000f8e003f */
[----:B------:R-:W-:Y:S01]  /*14b40*/  PLOP3.LUT P3, PT, PT, PT, UP0, 0x80, 0x0 ;  /* 0x000000000000781c */ /* 0x000fe20003f6f008 */
[----:B------:R-:W-:Y:S01]  /*14b50*/  @!UP0 USHF.R.S32.HI UR11, URZ, 0x1f, UR12 ;  /* 0x0000001f3f0b8899 */ /* 0x000fe2000801140c */
[C---:B------:R-:W-:Y:S02]  /*14b60*/  LOP3.LUT P3, RZ, R215.reuse, 0x4, RZ, 0xc0, !PT ;  /* 0x00000004d7ff7812 */ /* 0x040fe4000786c0ff */
[C---:B------:R-:W-:Y:S01]  /*14b70*/  LOP3.LUT P5, RZ, R215.reuse, 0x2, RZ, 0xc0, !PT ;  /* 0x00000002d7ff7812 */ /* 0x040fe200078ac0ff */
[----:B------:R-:W-:Y:S01]  /*14b80*/  @!UP0 UIMAD UR11, UR11, UR8, URZ ;  /* 0x000000080b0b82a4 */ /* 0x000fe2000f8e023f */
[----:B------:R-:W-:Y:S02]  /*14b90*/  MOV R4, UR14 ;  /* 0x0000000e00047c02 */ /* 0x000fe40008000f00 */
[----:B------:R-:W-:Y:S01]  /*14ba0*/  MOV R5, UR15 ;  /* 0x0000000f00057c02 */ /* 0x000fe20008000f00 */
[----:B------:R-:W-:Y:S01]  /*14bb0*/  @!UP0 UIMAD UR11, UR12, UR9, UR11 ;  /* 0x000000090c0b82a4 */ /* 0x000fe2000f8e020b */
[----:B------:R-:W-:Y:S02]  /*14bc0*/  @!P0 LEA R0, P0, R4, R228, 0x5 ;  /* 0x000000e404008211 */ /* 0x000fe400078028ff */
[C---:B------:R-:W-:Y:S01]  /*14bd0*/  LOP3.LUT P4, RZ, R215.reuse, 0x1, RZ, 0xc0, !PT ;  /* 0x00000001d7ff7812 */ /* 0x040fe2000788c0ff */
[----:B------:R-:W-:Y:S01]  /*14be0*/  @!UP0 UIADD3 UR11, UR15, UR11, URZ ;  /* 0x0000000b0f0b8290 */ /* 0x000fe2000fffe03f */
[----:B------:R-:W-:Y:S01]  /*14bf0*/  @!P1 LEA R150, P1, R0, c[0x0][0x1f8], 0x1 ;  /* 0x00007e0000969a11 */ /* 0x000fe200078208ff */
[----:B------:R-:W-:Y:S04]  /*14c00*/  LDSM.16.M88.4 R16, [R214+0x10080] ;  /* 0x01008000d610783b */ /* 0x000fe80000000200 */
[----:B------:R-:W-:Y:S04]  /*14c10*/  MOV R151, UR11 ;  /* 0x0000000b00977c02 */ /* 0x000fe80008000f00 */
[----:B------:R-:W-:Y:S01]  /*14c20*/  @!P2 LEA.HI.X R151, R4, R221, R151, 0x5, P0 ;  /* 0x000000dd0497a211 */ /* 0x000fe200000f2c97 */
[----:B------:R-:W1:Y:S01]  /*14c30*/  LDSM.16.M88.4 R8, [R213+0xc080] ;  /* 0x00c08000d508783b */ /* 0x000e620000000200 */
[----:B------:R-:W-:Y:S02]  /*14c40*/  PLOP3.LUT P0, PT, PT, PT, UP0, 0x80, 0x0 ;  /* 0x000000000000781c */ /* 0x000fe40003f0f008 */
[----:B------:R-:W-:Y:S05]  /*14c50*/  PLOP3.LUT P2, PT, PT, PT, UP0, 0x80, 0x0 ;  /* 0x000000000000781c */ /* 0x000fea0003f4f008 */
[----:B------:R-:W2:Y:S06]  /*14c60*/  LDSM.16.M88.4 R152, [R213+0xc880] ;  /* 0x00c88000d598783b */ /* 0x000eac0000000200 */
[----:B------:R-:W-:Y:S02]  /*14c70*/  @!P0 LEA.HI.X R151, R0, c[0x0][0x1fc], R151, 0x1, P1 ;  /* 0x00007f0000978a11 */ /* 0x000fe400008f0c97 */
[----:B------:R-:W-:Y:S01]  /*14c80*/  PLOP3.LUT P0, PT, PT, PT, UP0, 0x80, 0x0 ;  /* 0x000000000000781c */ /* 0x000fe20003f0f008 */
[----:B------:R-:W-:Y:S01]  /*14c90*/  LDSM.16.M88.4 R156, [R210+0x10080] ;  /* 0x01008000d29c783b */ /* 0x000fe20000000200 */
[----:B------:R-:W-:Y:S07]  /*14ca0*/  PLOP3.LUT P1, PT, PT, PT, UP0, 0x80, 0x0 ;  /* 0x000000000000781c */ /* 0x000fee0003f2f008 */
[----:B------:R-:W3:Y:S08]  /*14cb0*/  LDSM.16.M88.4 R160, [R212] ;  /* 0x00000000d4a0783b */ /* 0x000ef00000000200 */
[----:B------:R-:W4:Y:S01]  /*14cc0*/  LDSM.16.M88.4 R164, [R203] ;  /* 0x00000000cba4783b */ /* 0x000f220000000200 */
[C---:B-1----:R-:W-:Y:S07]  /*14cd0*/  HMMA.16816.F32 R4, R16.reuse, R8, RZ ;  /* 0x000000081004723c */ /* 0x042fee00000018ff */
[----:B------:R-:W-:Y:S01]  /*14ce0*/  @!PT LDS RZ, [RZ] ;  /* 0x00000000fffff984 */ /* 0x000fe20000000800 */
[----:B------:R-:W-:Y:S01]  /*14cf0*/  @!PT LDS RZ, [RZ] ;  /* 0x00000000fffff984 */ /* 0x000fe20000000800 */
[----:B------:R-:W-:Y:S01]  /*14d00*/  @!PT LDS RZ, [RZ] ;  /* 0x00000000fffff984 */ /* 0x000fe20000000800 */
[----:B------:R1:W-:Y:S01]  /*14d10*/  @!P0 LDGSTS.E.BYPASS.LTC128B.128 [R218+0x8080], [R150.64], !P6 ;  /* 0x0808000096da8fae */ /* 0x0003e2000f101d5e */
[----:B------:R-:W-:Y:S01]  /*14d20*/  PLOP3.LUT P0, PT, PT, PT, UP0, 0x80, 0x0 ;  /* 0x000000000000781c */ /* 0x000fe20003f0f008 */
[----:B------:R-:W-:Y:S01]  /*14d30*/  UISETP.GT.AND UP0, UPT, UR12, UR6, UPT ;  /* 0x000000060c00728c */ /* 0x000fe2000bf04270 */
[C---:B------:R-:W-:Y:S05]  /*14d40*/  HMMA.16816.F32 R8, R16.reuse, R10, RZ ;  /* 0x0000000a1008723c */ /* 0x040fea00000018ff */
[----:B------:R1:W-:Y:S01]  /*14d50*/  @!P2 LDGSTS.E.BYPASS.LTC128B.128 [R218+0x9080], [R150.64+0x80], !P3 ;  /* 0x0908008096daafae */ /* 0x0003e2000d901d5e */
[----:B------:R-:W-:Y:S02]  /*14d60*/  PLOP3.LUT P2, PT, PT, PT, UP0, 0x80, 0x0 ;  /* 0x000000000000781c */ /* 0x000fe40003f4f008 */
[----:B------:R-:W-:Y:S02]  /*14d70*/  PLOP3.LUT P3, PT, PT, PT, UP0, 0x80, 0x0 ;  /* 0x000000000000781c */ /* 0x000fe40003f6f008 */
[----:B------:R-:W-:Y:S01]  /*14d80*/  LOP3.LUT P3, RZ, R215, 0x4, RZ, 0xc0, !PT ;  /* 0x00000004d7ff7812 */ /* 0x000fe2000786c0ff */
[----:B------:R-:W-:Y:S01]  /*14d90*/  @UP0 UIMAD.WIDE.U32 UR14, UR13, UR4, URZ ;  /* 0x000000040d0e02a5 */ /* 0x000fe2000f8e003f */
[C---:B--2---:R-:W-:Y:S01]  /*14da0*/  HMMA.16816.F32 R12, R16.reuse, R152, RZ ;  /* 0x00000098100c723c */ /* 0x044fe200000018ff */
[----:B------:R1:W-:Y:S01]  /*14db0*/  @!P1 LDGSTS.E.BYPASS.LTC128B.128 [R218+0xa080], [R150.64+0x100], !P5 ;  /* 0x0a08010096da9fae */ /* 0x0003e2000e901d5e */
[----:B------:R-:W-:Y:S01]  /*14dc0*/  PLOP3.LUT P1, PT, PT, PT, UP0, 0x80, 0x0 ;  /* 0x000000000000781c */ /* 0x000fe20003f2f008 */
[----:B------:R-:W-:Y:S04]  /*14dd0*/  @UP0 USHF.R.S32.HI UR11, URZ, 0x1f, UR13 ;  /* 0x0000001f3f0b0899 */ /* 0x000fe8000801140d */
[----:B------:R-:W-:Y:S01]  /*14de0*/  @UP0 UIMAD UR11, UR11, UR4, URZ ;  /* 0x000000040b0b02a4 */ /* 0x000fe2000f8e023f */
[----:B------:R-:W-:Y:S01]  /*14df0*/  HMMA.16816.F32 R16, R16, R154, RZ ;  /* 0x0000009a1010723c */ /* 0x000fe200000018ff */
[----:B------:R1:W-:Y:S01]  /*14e00*/  @!P0 LDGSTS.E.BYPASS.LTC128B.128 [R218+0xb080], [R150.64+0x180], !P4 ;  /* 0x0b08018096da8fae */ /* 0x0003e2000e101d5e */
[----:B------:R-:W-:Y:S01]  /*14e10*/  PLOP3.LUT P0, PT, PT, PT, UP0, 0x80, 0x0 ;  /* 0x000000000000781c */ /* 0x000fe20003f0f008 */
[----:B------:R-:W-:Y:S04]  /*14e20*/  @UP0 UIMAD UR11, UR13, UR5, UR11 ;  /* 0x000000050d0b02a4 */ /* 0x000fe8000f8e020b */
[----:B------:R-:W-:Y:S01]  /*14e30*/  @UP0 UIADD3 UR11, UR15, UR11, URZ ;  /* 0x0000000b0f0b0290 */ /* 0x000fe2000fffe03f */
[C---:B---3--:R-:W-:Y:S01]  /*14e40*/  HMMA.16816.F32 R4, R156.reuse, R160, R4 ;  /* 0x000000a09c04723c */ /* 0x048fe20000001804 */
[----:B------:R-:W-:Y:S07]  /*14e50*/  LDSM.16.M88.4 R168, [R209+0x10080] ;  /* 0x01008000d1a8783b */ /* 0x000fee0000000200 */
[C---:B------:R-:W-:Y:S01]  /*14e60*/  HMMA.16816.F32 R8, R156.reuse, R162, R8 ;  /* 0x000000a29c08723c */ /* 0x040fe20000001808 */
[----:B------:R-:W2:Y:S07]  /*14e70*/  LDSM.16.M88.4 R172, [R208+0xc080] ;  /* 0x00c08000d0ac783b */ /* 0x000eae0000000200 */
[C---:B----4-:R-:W-:Y:S01]  /*14e80*/  HMMA.16816.F32 R12, R156.reuse, R164, R12 ;  /* 0x000000a49c0c723c */ /* 0x050fe2000000180c */
[----:B------:R-:W3:Y:S07]  /*14e90*/  LDSM.16.M88.4 R152, [R208+0xc880] ;  /* 0x00c88000d098783b */ /* 0x000eee0000000200 */
[----:B------:R-:W-:Y:S01]  /*14ea0*/  HMMA.16816.F32 R16, R156, R166, R16 ;  /* 0x000000a69c10723c */ /* 0x000fe20000001810 */
        /* <DEDUP_REMOVED lines=100> */
[----:B------:R-:W3:Y:S01]  /*154f0*/  MUFU.TANH R158, R158 ;  /* 0x0000009e009e7308 */ /* 0x000ee20000002400 */
[----:B------:R-:W-:Y:S01]  /*15500*/  FMUL.FTZ R2, R6, c[0x0][0x320] ;  /* 0x0000c80006027a20 */ /* 0x000fe20000410000 */
[C---:B--2---:R-:W-:Y:S03]  /*15510*/  HMMA.16816.F32 R12, R176.reuse, R152, R12 ;  /* 0x00000098b00c723c */ /* 0x044fe6000000180c */
[----:B------:R-:W-:Y:S02]  /*15520*/  FMUL.FTZ R9, R9, c[0x0][0x320] ;  /* 0x0000c80009097a20 */ /* 0x000fe40000410000 */
[----:B------:R-:W-:Y:S03]  /*15530*/  FMUL.FTZ R10, R10, c[0x0][0x320] ;  /* 0x0000c8000a0a7a20 */ /* 0x000fe60000410000 */
[----:B------:R3:W-:Y:S01]  /*15540*/  MUFU.TANH R152, R9 ;  /* 0x0000000900987308 */ /* 0x0007e20000002400 */
[----:B------:R-:W-:Y:S03]  /*15550*/  HMMA.16816.F32 R16, R176, R154, R16 ;  /* 0x0000009ab010723c */ /* 0x000fe60000001810 */
[----:B------:R-:W-:Y:S02]  /*15560*/  FMUL.FTZ R0, R8, c[0x0][0x320] ;  /* 0x0000c80008007a20 */ /* 0x000fe40000410000 */
[----:B------:R-:W-:Y:S04]  /*15570*/  FMUL.FTZ R11, R11, c[0x0][0x320] ;  /* 0x0000c8000b0b7a20 */ /* 0x000fe80000410000 */
[----:B------:R-:W2:Y:S06]  /*15580*/  MUFU.TANH R156, R156 ;  /* 0x0000009c009c7308 */ /* 0x000eac0000002400 */
[----:B------:R-:W-:Y:S01]  /*15590*/  FMUL.FTZ R168, R12, c[0x0][0x320] ;  /* 0x0000c8000ca87a20 */ /* 0x000fe20000410000 */
[----:B------:R-:W-:Y:S01]  /*155a0*/  MOV R12, UR14 ;  /* 0x0000000e000c7c02 */ /* 0x000fe20008000f00 */
[----:B------:R-:W-:Y:S02]  /*155b0*/  FMUL.FTZ R14, R14, c[0x0][0x320] ;  /* 0x0000c8000e0e7a20 */ /* 0x000fe40000410000 */
[----:B------:R-:W4:Y:S01]  /*155c0*/  MUFU.TANH R8, R0 ;  /* 0x0000000000087308 */ /* 0x000f220000002400 */
[----:B------:R-:W-:Y:S02]  /*155d0*/  FMUL.FTZ R13, R13, c[0x0][0x320] ;  /* 0x0000c8000d0d7a20 */ /* 0x000fe40000410000 */
[----:B------:R-:W-:Y:S01]  /*155e0*/  FMUL.FTZ R15, R15, c[0x0][0x320] ;  /* 0x0000c8000f0f7a20 */ /* 0x000fe20000410000 */
[----:B---3--:R-:W-:Y:S01]  /*155f0*/  FMNMX.FTZ R9, R158, R3, !PT ;  /* 0x000000039e097209 */ /* 0x008fe20007810000 */
[----:B------:R-:W-:Y:S02]  /*15600*/  FMUL.FTZ R164, R16, c[0x0][0x320] ;  /* 0x0000c80010a47a20 */ /* 0x000fe40000410000 */
[----:B------:R-:W-:Y:S02]  /*15610*/  FMUL.FTZ R17, R17, c[0x0][0x320] ;  /* 0x0000c80011117a20 */ /* 0x000fe40000410000 */
[----:B------:R-:W-:Y:S01]  /*15620*/  FMUL.FTZ R18, R18, c[0x0][0x320] ;  /* 0x0000c80012127a20 */ /* 0x000fe20000410000 */
[----:B------:R-:W3:Y:S01]  /*15630*/  MUFU.TANH R6, R2 ;  /* 0x0000000200067308 */ /* 0x000ee20000002400 */
[----:B------:R-:W-:Y:S01]  /*15640*/  FMUL.FTZ R19, R19, c[0x0][0x320] ;  /* 0x0000c80013137a20 */ /* 0x000fe20000410000 */
[----:B--2---:R-:W-:Y:S08]  /*15650*/  FMNMX.FTZ R9, R156, R9, !PT ;  /* 0x000000099c097209 */ /* 0x004ff00007810000 */
[----:B------:R-:W2:Y:S01]  /*15660*/  MUFU.TANH R157, R157 ;  /* 0x0000009d009d7308 */ /* 0x000ea20000002400 */
[----:B----4-:R-:W-:Y:S04]  /*15670*/  FMNMX.FTZ R9, R8, R9, !PT ;  /* 0x0000000908097209 */ /* 0x010fe80007810000 */
[----:B------:R-:W-:Y:S05]  /*15680*/  FMNMX.FTZ R9, R152, R9, !PT ;  /* 0x0000000998097209 */ /* 0x000fea0007810000 */
[----:B------:R-:W4:Y:S01]  /*15690*/  MUFU.TANH R153, R10 ;  /* 0x0000000a00997308 */ /* 0x000f220000002400 */
[----:B---3--:R-:W-:Y:S09]  /*156a0*/  FMNMX.FTZ R0, R6, R149, !PT ;  /* 0x0000009506007209 */ /* 0x008ff20007810000 */
[----:B------:R-:W3:Y:S01]  /*156b0*/  MUFU.TANH R168, R168 ;  /* 0x000000a800a87308 */ /* 0x000ee20000002400 */
[----:B--2---:R-:W-:Y:S09]  /*156c0*/  FMNMX.FTZ R0, R157, R0, !PT ;  /* 0x000000009d007209 */ /* 0x004ff20007810000 */
[----:B------:R-:W2:Y:S01]  /*156d0*/  MUFU.TANH R11, R11 ;  /* 0x0000000b000b7308 */ /* 0x000ea20000002400 */
[----:B----4-:R-:W-:Y:S09]  /*156e0*/  FMNMX.FTZ R0, R153, R0, !PT ;  /* 0x0000000099007209 */ /* 0x010ff20007810000 */
        /* <DEDUP_REMOVED lines=10> */
[----:B-1----:R-:W1:Y:S01]  /*15790*/  MUFU.TANH R151, R18 ;  /* 0x0000001200977308 */ /* 0x002e620000002400 */
[----:B----4-:R-:W-:Y:S09]  /*157a0*/  FMNMX.FTZ R9, R164, R9, !PT ;  /* 0x00000009a4097209 */ /* 0x010ff20007810000 */
[----:B------:R-:W2:Y:S01]  /*157b0*/  MUFU.TANH R150, R19 ;  /* 0x0000001300967308 */ /* 0x000ea20000002400 */
[----:B---3--:R-:W-:Y:S05]  /*157c0*/  FMNMX.FTZ R4, R162, R9, !PT ;  /* 0x00000009a2047209 */ /* 0x008fea0007810000 */
[----:B------:R-:W3:Y:S01]  /*157d0*/  SHFL.BFLY PT, R15, R4, 0x2, 0x1f ;  /* 0x0c401f00040f7f89 */ /* 0x000ee200000e0000 */
[----:B-1----:R-:W-:Y:S04]  /*157e0*/  FMNMX.FTZ R9, R151, R0, !PT ;  /* 0x0000000097097209 */ /* 0x002fe80007810000 */
[----:B--2---:R-:W-:Y:S05]  /*157f0*/  FMNMX.FTZ R7, R150, R9, !PT ;  /* 0x0000000996077209 */ /* 0x004fea0007810000 */
[----:B------:R-:W1:Y:S01]  /*15800*/  SHFL.BFLY PT, R0, R7, 0x2, 0x1f ;  /* 0x0c401f0007007f89 */ /* 0x000e6200000e0000 */
[----:B---3--:R-:W-:Y:S07]  /*15810*/  FMNMX.FTZ R13, R4, R15, !PT ;  /* 0x0000000f040d7209 */ /* 0x008fee0007810000 */
[----:B------:R-:W2:Y:S01]  /*15820*/  SHFL.BFLY PT, R2, R13, 0x1, 0x1f ;  /* 0x0c201f000d027f89 */ /* 0x000ea200000e0000 */
[----:B-1----:R-:W-:Y:S02]  /*15830*/  FMNMX.FTZ R5, R7, R0, !PT ;  /* 0x0000000007057209 */ /* 0x002fe40007810000 */
[----:B------:R-:W-:Y:S05]  /*15840*/  MOV R7, UR11 ;  /* 0x0000000b00077c02 */ /* 0x000fea0008000f00 */
[----:B------:R-:W1:Y:S01]  /*15850*/  SHFL.BFLY PT, R148, R5, 0x1, 0x1f ;  /* 0x0c201f0005947f89 */ /* 0x000e6200000e0000 */
[----:B--2---:R-:W-:Y:S02]  /*15860*/  FMNMX.FTZ R0, R13, R2, !PT ;  /* 0x000000020d007209 */ /* 0x004fe40007810000 */
[----:B------:R-:W-:Y:S03]  /*15870*/  MOV R13, UR15 ;  /* 0x0000000f000d7c02 */ /* 0x000fe60008000f00 */
[C---:B------:R-:W-:Y:S02]  /*15880*/  FADD.FTZ R2, -R0.reuse, R3 ;  /* 0x0000000300027221 */ /* 0x040fe40000010100 */
[----:B------:R-:W-:Y:S02]  /*15890*/  FMUL.FTZ R165, R0, c[0x0][0x2d0] ;  /* 0x0000b40000a57a20 */ /* 0x000fe40000410000 */
[----:B------:R-:W-:Y:S02]  /*158a0*/  FMUL.FTZ R3, R2, c[0x0][0x2d0] ;  /* 0x0000b40002037a20 */ /* 0x000fe40000410000 */
[--C-:B------:R-:W-:Y:S02]  /*158b0*/  FFMA.FTZ R236, R158, c[0x0][0x2d0], -R165.reuse ;  /* 0x0000b4009eec7a23 */ /* 0x100fe400000108a5 */
[--C-:B------:R-:W-:Y:S02]  /*158c0*/  FFMA.FTZ R233, R156, c[0x0][0x2d0], -R165.reuse ;  /* 0x0000b4009ce97a23 */ /* 0x100fe400000108a5 */
[--C-:B------:R-:W-:Y:S01]  /*158d0*/  FFMA.FTZ R231, R152, c[0x0][0x2d0], -R165.reuse ;  /* 0x0000b40098e77a23 */ /* 0x100fe200000108a5 */
[----:B------:R-:W2:Y:S01]  /*158e0*/  MUFU.EX2 R3, R3 ;  /* 0x0000000300037308 */ /* 0x000ea20000000800 */
[--C-:B------:R-:W-:Y:S02]  /*158f0*/  FFMA.FTZ R234, R8, c[0x0][0x2d0], -R165.reuse ;  /* 0x0000b40008ea7a23 */ /* 0x100fe400000108a5 */
[--C-:B------:R-:W-:Y:S01]  /*15900*/  FFMA.FTZ R235, R168, c[0x0][0x2d0], -R165.reuse ;  /* 0x0000b400a8eb7a23 */ /* 0x100fe200000108a5 */
[----:B-1----:R-:W-:Y:S01]  /*15910*/  FMNMX.FTZ R148, R5, R148, !PT ;  /* 0x0000009405947209 */ /* 0x002fe20007810000 */
[--C-:B------:R-:W-:Y:S01]  /*15920*/  FFMA.FTZ R238, R166, c[0x0][0x2d0], -R165.reuse ;  /* 0x0000b400a6ee7a23 */ /* 0x100fe200000108a5 */
[----:B------:R-:W-:Y:S01]  /*15930*/  @P0 LEA R5, P0, R12, R216, 0x5 ;  /* 0x000000d80c050211 */ /* 0x000fe200078028ff */
[----:B------:R-:W-:Y:S02]  /*15940*/  FFMA.FTZ R237, R164, c[0x0][0x2d0], -R165 ;  /* 0x0000b400a4ed7a23 */ /* 0x000fe400000108a5 */
[C---:B------:R-:W-:Y:S01]  /*15950*/  FADD.FTZ R4, -R148.reuse, R149 ;  /* 0x0000009594047221 */ /* 0x040fe20000010100 */
[----:B------:R-:W-:Y:S01]  /*15960*/  MUFU.EX2 R236, R236 ;  /* 0x000000ec00ec7308 */ /* 0x000fe20000000800 */
[----:B------:R-:W-:Y:S02]  /*15970*/  FMUL.FTZ R160, R148, c[0x0][0x2d0] ;  /* 0x0000b40094a07a20 */ /* 0x000fe40000410000 */
[----:B------:R-:W-:Y:S01]  /*15980*/  FMUL.FTZ R2, R4, c[0x0][0x2d0] ;  /* 0x0000b40004027a20 */ /* 0x000fe20000410000 */
[----:B------:R-:W-:Y:S01]  /*15990*/  @P1 LEA R4, P1, R5, c[0x0][0x1c8], 0x1 ;  /* 0x0000720005041a11 */ /* 0x000fe200078208ff */
[--C-:B------:R-:W-:Y:S02]  /*159a0*/  FFMA.FTZ R227, R157, c[0x0][0x2d0], -R160.reuse ;  /* 0x0000b4009de37a23 */ /* 0x100fe400000108a0 */
[--C-:B------:R-:W-:Y:S02]  /*159b0*/  FFMA.FTZ R230, R153, c[0x0][0x2d0], -R160.reuse ;  /* 0x0000b40099e67a23 */ /* 0x100fe400000108a0 */
[----:B------:R-:W-:Y:S01]  /*159c0*/  @P2 LEA.HI.X R10, R12, R223, R7, 0x5, P0 ;  /* 0x000000df0c0a2211 */ /* 0x000fe200000f2c07 */
[--C-:B------:R-:W-:Y:S01]  /*159d0*/  FFMA.FTZ R232, R6, c[0x0][0x2d0], -R160.reuse ;  /* 0x0000b40006e87a23 */ /* 0x100fe200000108a0 */
[----:B------:R-:W-:Y:S01]  /*159e0*/  PLOP3.LUT P0, PT, PT, PT, UP0, 0x80, 0x0 ;  /* 0x000000000000781c */ /* 0x000fe20003f0f008 */
[--C-:B------:R-:W-:Y:S01]  /*159f0*/  FFMA.FTZ R149, R11, c[0x0][0x2d0], -R160.reuse ;  /* 0x0000b4000b957a23 */ /* 0x100fe200000108a0 */
[----:B------:R-:W-:Y:S01]  /*15a00*/  PLOP3.LUT P2, PT, PT, PT, UP0, 0x80, 0x0 ;  /* 0x000000000000781c */ /* 0x000fe20003f4f008 */
[----:B------:R-:W1:Y:S01]  /*15a10*/  MUFU.EX2 R2, R2 ;  /* 0x0000000200027308 */ /* 0x000e620000000800 */
[C---:B--2---:R-:W-:Y:S02]  /*15a20*/  FMUL.FTZ R8, R3.reuse, R140 ;  /* 0x0000008c03087220 */ /* 0x044fe40000410000 */
[C---:B------:R-:W-:Y:S02]  /*15a30*/  FMUL.FTZ R9, R3.reuse, R141 ;  /* 0x0000008d03097220 */ /* 0x040fe40000410000 */
[C---:B------:R-:W-:Y:S02]  /*15a40*/  FMUL.FTZ R16, R3.reuse, R132 ;  /* 0x0000008403107220 */ /* 0x040fe40000410000 */
[----:B------:R-:W-:Y:S02]  /*15a50*/  FMUL.FTZ R17, R3, R133 ;  /* 0x0000008503117220 */ /* 0x000fe40000410000 */
[----:B------:R-:W-:Y:S01]  /*15a60*/  FFMA.FTZ R239, R163, c[0x0][0x2d0], -R160 ;  /* 0x0000b400a3ef7a23 */ /* 0x000fe200000108a0 */
[----:B------:R-:W-:Y:S01]  /*15a70*/  @P0 LEA.HI.X R5, R5, c[0x0][0x1cc], R10, 0x1, P1 ;  /* 0x0000730005050a11 */ /* 0x000fe200008f0c0a */
[----:B------:R-:W-:Y:S01]  /*15a80*/  MUFU.EX2 R233, R233 ;  /* 0x000000e900e97308 */ /* 0x000fe20000000800 */
[----:B------:R-:W-:Y:S01]  /*15a90*/  PLOP3.LUT P0, PT, PT, PT, UP0, 0x80, 0x0 ;  /* 0x000000000000781c */ /* 0x000fe20003f0f008 */
[--C-:B------:R-:W-:Y:S01]  /*15aa0*/  FFMA.FTZ R242, R161, c[0x0][0x2d0], -R160.reuse ;  /* 0x0000b400a1f27a23 */ /* 0x100fe200000108a0 */
[----:B------:R-:W-:Y:S01]  /*15ab0*/  PLOP3.LUT P1, PT, PT, PT, UP0, 0x80, 0x0 ;  /* 0x000000000000781c */ /* 0x000fe20003f2f008 */
[----:B------:R-:W-:Y:S02]  /*15ac0*/  FFMA.FTZ R165, R162, c[0x0][0x2d0], -R165 ;  /* 0x0000b400a2a57a23 */ /* 0x000fe400000108a5 */
[C---:B------:R-:W-:Y:S02]  /*15ad0*/  FMUL.FTZ R20, R3.reuse, R20 ;  /* 0x0000001403147220 */ /* 0x040fe40000410000 */
[C---:B------:R-:W-:Y:S02]  /*15ae0*/  FMUL.FTZ R21, R3.reuse, R21 ;  /* 0x0000001503157220 */ /* 0x040fe40000410000 */
[----:B------:R-:W-:Y:S01]  /*15af0*/  MUFU.EX2 R234, R234 ;  /* 0x000000ea00ea7308 */ /* 0x000fe20000000800 */
[C---:B------:R-:W-:Y:S02]  /*15b00*/  FMUL.FTZ R24, R3.reuse, R24 ;  /* 0x0000001803187220 */ /* 0x040fe40000410000 */
[C---:B-1----:R-:W-:Y:S01]  /*15b10*/  FMUL.FTZ R6, R2.reuse, R146 ;  /* 0x0000009202067220 */ /* 0x042fe20000410000 */
[----:B------:R1:W-:Y:S01]  /*15b20*/  @P0 LDGSTS.E.BYPASS.LTC128B.128 [R218+0xc080], [R4.64], !P6 ;  /* 0x0c08000004da0fae */ /* 0x0003e2000f101d5e */
[----:B------:R-:W-:Y:S01]  /*15b30*/  PLOP3.LUT P0, PT, PT, PT, UP0, 0x80, 0x0 ;  /* 0x000000000000781c */ /* 0x000fe20003f0f008 */
[C---:B------:R-:W-:Y:S01]  /*15b40*/  FMUL.FTZ R7, R2.reuse, R147 ;  /* 0x0000009302077220 */ /* 0x040fe20000410000 */
[----:B------:R-:W-:Y:S01]  /*15b50*/  UISETP.GT.AND UP0, UPT, UR12, UR10, UPT ;  /* 0x0000000a0c00728c */ /* 0x000fe2000bf04270 */
[C---:B------:R-:W-:Y:S01]  /*15b60*/  FMUL.FTZ R10, R2.reuse, R142 ;  /* 0x0000008e020a7220 */ /* 0x040fe20000410000 */
[----:B------:R-:W-:Y:S01]  /*15b70*/  UIADD3 UR12, UR12, -0x1, URZ ;  /* 0xffffffff0c0c7890 */ /* 0x000fe2000fffe03f */
[----:B------:R-:W2:Y:S01]  /*15b80*/  MUFU.EX2 R231, R231 ;  /* 0x000000e700e77308 */ /* 0x000ea20000000800 */
[C---:B------:R-:W-:Y:S01]  /*15b90*/  FMUL.FTZ R11, R2.reuse, R143 ;  /* 0x0000008f020b7220 */ /* 0x040fe20000410000 */
[----:B------:R1:W-:Y:S01]  /*15ba0*/  @P2 LDGSTS.E.BYPASS.LTC128B.128 [R218+0xd080], [R4.64+0x80], !P3 ;  /* 0x0d08008004da2fae */ /* 0x0003e2000d901d5e */
[C---:B------:R-:W-:Y:S02]  /*15bb0*/  FMUL.FTZ R18, R2.reuse, R134 ;  /* 0x0000008602127220 */ /* 0x040fe40000410000 */
[C---:B------:R-:W-:Y:S02]  /*15bc0*/  FMUL.FTZ R19, R2.reuse, R135 ;  /* 0x0000008702137220 */ /* 0x040fe40000410000 */
[C---:B------:R-:W-:Y:S02]  /*15bd0*/  FMUL.FTZ R22, R2.reuse, R22 ;  /* 0x0000001602167220 */ /* 0x040fe40000410000 */
[C---:B------:R-:W-:Y:S01]  /*15be0*/  FMUL.FTZ R23, R2.reuse, R23 ;  /* 0x0000001702177220 */ /* 0x040fe20000410000 */
[----:B------:R1:W-:Y:S01]  /*15bf0*/  @P1 LDGSTS.E.BYPASS.LTC128B.128 [R218+0xe080], [R4.64+0x100], !P5 ;  /* 0x0e08010004da1fae */ /* 0x0003e2000e901d5e */
[----:B------:R-:W-:Y:S01]  /*15c00*/  MUFU.EX2 R232, R232 ;  /* 0x000000e800e87308 */ /* 0x000fe20000000800 */
[C---:B------:R-:W-:Y:S02]  /*15c10*/  FMUL.FTZ R25, R3.reuse, R25 ;  /* 0x0000001903197220 */ /* 0x040fe40000410000 */
[C---:B------:R-:W-:Y:S02]  /*15c20*/  FMUL.FTZ R26, R2.reuse, R26 ;  /* 0x0000001a021a7220 */ /* 0x040fe40000410000 */
[C---:B------:R-:W-:Y:S02]  /*15c30*/  FMUL.FTZ R27, R2.reuse, R27 ;  /* 0x0000001b021b7220 */ /* 0x040fe40000410000 */
[----:B------:R1:W-:Y:S01]  /*15c40*/  @P0 LDGSTS.E.BYPASS.LTC128B.128 [R218+0xf080], [R4.64+0x180], !P4 ;  /* 0x0f08018004da0fae */ /* 0x0003e2000e101d5e */
[C---:B------:R-:W-:Y:S01]  /*15c50*/  FMUL.FTZ R28, R3.reuse, R28 ;  /* 0x0000001c031c7220 */ /* 0x040fe20000410000 */
[----:B------:R-:W-:Y:S01]  /*15c60*/  PLOP3.LUT P0, PT, PT, PT, UP0, 0x80, 0x0 ;  /* 0x000000000000781c */ /* 0x000fe20003f0f008 */
[----:B------:R-:W3:Y:S01]  /*15c70*/  MUFU.EX2 R227, R227 ;  /* 0x000000e300e37308 */ /* 0x000ee20000000800 */
[----:B------:R-:W-:Y:S01]  /*15c80*/  FMUL.FTZ R29, R3, R29 ;  /* 0x0000001d031d7220 */ /* 0x000fe20000410000 */
[----:B--2---:R-:W-:Y:S01]  /*15c90*/  F2FP.PACK_AB R146, R231, R234 ;  /* 0x000000eae792723e */ /* 0x004fe200000000ff */
[C---:B------:R-:W-:Y:S02]  /*15ca0*/  FMUL.FTZ R30, R2.reuse, R30 ;  /* 0x0000001e021e7220 */ /* 0x040fe40000410000 */
[----:B------:R-:W2:Y:S01]  /*15cb0*/  LDSM.16.MT88.4 R12, [R211+0x8080] ;  /* 0x00808000d30c783b */ /* 0x000ea20000004200 */
[C---:B------:R-:W-:Y:S02]  /*15cc0*/  FMUL.FTZ R31, R2.reuse, R31 ;  /* 0x0000001f021f7220 */ /* 0x040fe40000410000 */
[C---:B------:R-:W-:Y:S02]  /*15cd0*/  FMUL.FTZ R32, R3.reuse, R32 ;  /* 0x0000002003207220 */ /* 0x040fe40000410000 */
[----:B------:R-:W-:Y:S01]  /*15ce0*/  MUFU.EX2 R230, R230 ;  /* 0x000000e600e67308 */ /* 0x000fe20000000800 */
[C---:B------:R-:W-:Y:S02]  /*15cf0*/  FMUL.FTZ R33, R3.reuse, R33 ;  /* 0x0000002103217220 */ /* 0x040fe40000410000 */
[----:B------:R-:W4:Y:S01]  /*15d00*/  LDSM.16.MT88.4 R152, [R206+0x8080] ;  /* 0x00808000ce98783b */ /* 0x000f220000004200 */
[C---:B------:R-:W-:Y:S02]  /*15d10*/  FMUL.FTZ R34, R2.reuse, R34 ;  /* 0x0000002202227220 */ /* 0x040fe40000410000 */
[C---:B------:R-:W-:Y:S02]  /*15d20*/  FMUL.FTZ R35, R2.reuse, R35 ;  /* 0x0000002302237220 */ /* 0x040fe40000410000 */
[C---:B------:R-:W-:Y:S02]  /*15d30*/  FMUL.FTZ R36, R3.reuse, R36 ;  /* 0x0000002403247220 */ /* 0x040fe40000410000 */
[----:B------:R-:W5:Y:S01]  /*15d40*/  MUFU.EX2 R149, R149 ;  /* 0x0000009500957308 */ /* 0x000f620000000800 */
[----:B------:R-:W4:Y:S01]  /*15d50*/  LDSM.16.MT88.4 R156, [R205+0x8080] ;  /* 0x00808000cd9c783b */ /* 0x000f220000004200 */
[C---:B------:R-:W-:Y:S02]  /*15d60*/  FMUL.FTZ R37, R3.reuse, R37 ;  /* 0x0000002503257220 */ /* 0x040fe40000410000 */
[----:B-1----:R-:W-:Y:S01]  /*15d70*/  FMUL.FTZ R4, R3, R144 ;  /* 0x0000009003047220 */ /* 0x002fe20000410000 */
[----:B------:R-:W-:Y:S01]  /*15d80*/  F2FP.PACK_AB R144, R233, R236 ;  /* 0x000000ece990723e */ /* 0x000fe200000000ff */
[----:B------:R-:W-:Y:S01]  /*15d90*/  FMUL.FTZ R5, R3, R145 ;  /* 0x0000009103057220 */ /* 0x000fe20000410000 */
[----:B---3--:R-:W-:Y:S01]  /*15da0*/  F2FP.PACK_AB R145, R227, R232 ;  /* 0x000000e8e391723e */ /* 0x008fe200000000ff */
[C---:B------:R-:W-:Y:S01]  /*15db0*/  FMUL.FTZ R38, R2.reuse, R38 ;  /* 0x0000002602267220 */ /* 0x040fe20000410000 */
[----:B------:R-:W-:Y:S01]  /*15dc0*/  LDSM.16.MT88.4 R132, [R211+0x9080] ;  /* 0x00908000d384783b */ /* 0x000fe20000004200 */
[----:B------:R1:W-:Y:S01]  /*15dd0*/  MUFU.EX2 R240, R165 ;  /* 0x000000a500f07308 */ /* 0x0003e20000000800 */
[C---:B------:R-:W-:Y:S02]  /*15de0*/  FMUL.FTZ R39, R2.reuse, R39 ;  /* 0x0000002702277220 */ /* 0x040fe40000410000 */
[C---:B------:R-:W-:Y:S02]  /*15df0*/  FMUL.FTZ R40, R3.reuse, R40 ;  /* 0x0000002803287220 */ /* 0x040fe40000410000 */
[C---:B------:R-:W-:Y:S02]  /*15e00*/  FMUL.FTZ R41, R3.reuse, R41 ;  /* 0x0000002903297220 */ /* 0x040fe40000410000 */
[----:B------:R-:W-:Y:S01]  /*15e10*/  LDSM.16.MT88.4 R140, [R206+0x9080] ;  /* 0x00908000ce8c783b */ /* 0x000fe20000004200 */
[C---:B------:R-:W-:Y:S02]  /*15e20*/  FMUL.FTZ R42, R2.reuse, R42 ;  /* 0x0000002a022a7220 */ /* 0x040fe40000410000 */
[C---:B------:R-:W-:Y:S01]  /*15e30*/  FMUL.FTZ R43, R2.reuse, R43 ;  /* 0x0000002b022b7220 */ /* 0x040fe20000410000 */
[----:B------:R-:W-:Y:S01]  /*15e40*/  MUFU.EX2 R235, R235 ;  /* 0x000000eb00eb7308 */ /* 0x000fe20000000800 */
[----:B------:R-:W-:Y:S01]  /*15e50*/  FMUL.FTZ R44, R3, R44 ;  /* 0x0000002c032c7220 */ /* 0x000fe20000410000 */
[----:B-----5:R-:W-:Y:S02]  /*15e60*/  F2FP.PACK_AB R147, R149, R230 ;  /* 0x000000e69593723e */ /* 0x020fe400000000ff */
[----:B------:R-:W-:Y:S01]  /*15e70*/  LDSM.16.MT88.4 R168, [R206+0x9880] ;  /* 0x00988000cea8783b */ /* 0x000fe20000004200 */
[C---:B------:R-:W-:Y:S02]  /*15e80*/  FMUL.FTZ R45, R3.reuse, R45 ;  /* 0x0000002d032d7220 */ /* 0x040fe40000410000 */
[C---:B------:R-:W-:Y:S02]  /*15e90*/  FMUL.FTZ R46, R2.reuse, R46 ;  /* 0x0000002e022e7220 */ /* 0x040fe40000410000 */
[C---:B------:R-:W-:Y:S01]  /*15ea0*/  FMUL.FTZ R47, R2.reuse, R47 ;  /* 0x0000002f022f7220 */ /* 0x040fe20000410000 */
[C---:B--2---:R-:W-:Y:S01]  /*15eb0*/  HMMA.16816.F32 R4, R144.reuse, R12, R4 ;  /* 0x0000000c9004723c */ /* 0x044fe20000001804 */
[----:B------:R-:W2:Y:S01]  /*15ec0*/  MUFU.EX2 R238, R238 ;  /* 0x000000ee00ee7308 */ /* 0x000ea20000000800 */
[----:B------:R-:W-:Y:S03]  /*15ed0*/  LDSM.16.MT88.4 R172, [R204+0x9880] ;  /* 0x00988000ccac783b */ /* 0x000fe60000004200 */
[C---:B------:R-:W-:Y:S02]  /*15ee0*/  FMUL.FTZ R48, R3.reuse, R48 ;  /* 0x0000003003307220 */ /* 0x040fe40000410000 */
[C---:B------:R-:W-:Y:S01]  /*15ef0*/  FMUL.FTZ R12, R3.reuse, R136 ;  /* 0x00000088030c7220 */ /* 0x040fe20000410000 */
[C---:B------:R-:W-:Y:S02]  /*15f00*/  HMMA.16816.F32 R8, R144.reuse, R14, R8 ;  /* 0x0000000e9008723c */ /* 0x040fe40000001808 */
[----:B-1----:R-:W-:Y:S01]  /*15f10*/  LDSM.16.MT88.4 R164, [R204+0x8880] ;  /* 0x00888000cca4783b */ /* 0x002fe20000004200 */
[----:B------:R-:W1:Y:S01]  /*15f20*/  MUFU.EX2 R237, R237 ;  /* 0x000000ed00ed7308 */ /* 0x000e620000000800 */
[C---:B------:R-:W-:Y:S02]  /*15f30*/  FMUL.FTZ R13, R3.reuse, R137 ;  /* 0x00000089030d7220 */ /* 0x040fe40000410000 */
[C---:B------:R-:W-:Y:S02]  /*15f40*/  FMUL.FTZ R49, R3.reuse, R49 ;  /* 0x0000003103317220 */ /* 0x040fe40000410000 */
[C---:B------:R-:W-:Y:S02]  /*15f50*/  FMUL.FTZ R14, R2.reuse, R138 ;  /* 0x0000008a020e7220 */ /* 0x040fe40000410000 */
[----:B------:R-:W-:Y:S02]  /*15f60*/  LDSM.16.MT88.4 R176, [R211+0xa880] ;  /* 0x00a88000d3b0783b */ /* 0x000fe40000004200 */
[C---:B------:R-:W-:Y:S01]  /*15f70*/  FMUL.FTZ R15, R2.reuse, R139 ;  /* 0x0000008b020f7220 */ /* 0x040fe20000410000 */
[----:B------:R-:W-:Y:S01]  /*15f80*/  MUFU.EX2 R239, R239 ;  /* 0x000000ef00ef7308 */ /* 0x000fe20000000800 */
[C---:B------:R-:W-:Y:S02]  /*15f90*/  FMUL.FTZ R50, R2.reuse, R50 ;  /* 0x0000003202327220 */ /* 0x040fe40000410000 */
[C---:B------:R-:W-:Y:S02]  /*15fa0*/  FMUL.FTZ R51, R2.reuse, R51 ;  /* 0x0000003302337220 */ /* 0x040fe40000410000 */
[----:B------:R-:W3:Y:S01]  /*15fb0*/  LDSM.16.MT88.4 R136, [R204+0x8080] ;  /* 0x00808000cc88783b */ /* 0x000ee20000004200 */
[C---:B----4-:R-:W-:Y:S03]  /*15fc0*/  HMMA.16816.F32 R12, R144.reuse, R152, R12 ;  /* 0x00000098900c723c */ /* 0x050fe6000000180c */
[C---:B------:R-:W-:Y:S01]  /*15fd0*/  FMUL.FTZ R52, R3.reuse, R52 ;  /* 0x0000003403347220 */ /* 0x040fe20000410000 */
[----:B------:R-:W4:Y:S01]  /*15fe0*/  MUFU.EX2 R242, R242 ;  /* 0x000000f200f27308 */ /* 0x000f220000000800 */
[C---:B------:R-:W-:Y:S02]  /*15ff0*/  FMUL.FTZ R53, R3.reuse, R53 ;  /* 0x0000003503357220 */ /* 0x040fe40000410000 */
[----:B------:R-:W-:Y:S01]  /*16000*/  LDSM.16.MT88.4 R180, [R206+0xa880] ;  /* 0x00a88000ceb4783b */ /* 0x000fe20000004200 */
[C---:B------:R-:W-:Y:S04]  /*16010*/  HMMA.16816.F32 R16, R144.reuse, R154, R16 ;  /* 0x0000009a9010723c */ /* 0x040fe80000001810 */
[----:B------:R-:W-:Y:S01]  /*16020*/  FMUL.FTZ R54, R2, R54 ;  /* 0x0000003602367220 */ /* 0x000fe20000410000 */
[----:B--2---:R-:W-:Y:S01]  /*16030*/  F2FP.PACK_AB R152, R238, R235 ;  /* 0x000000ebee98723e */ /* 0x004fe200000000ff */
[----:B------:R-:W-:Y:S01]  /*16040*/  FMUL.FTZ R55, R2, R55 ;  /* 0x0000003702377220 */ /* 0x000fe20000410000 */
[----:B------:R-:W-:Y:S01]  /*16050*/  LDSM.16.MT88.4 R184, [R204+0xa880] ;  /* 0x00a88000ccb8783b */ /* 0x000fe20000004200 */
[C---:B------:R-:W-:Y:S04]  /*16060*/  HMMA.16816.F32 R20, R144.reuse, R156, R20 ;  /* 0x0000009c9014723c */ /* 0x040fe80000001814 */
[C---:B------:R-:W-:Y:S01]  /*16070*/  FMUL.FTZ R56, R3.reuse, R56 ;  /* 0x0000003803387220 */ /* 0x040fe20000410000 */
[----:B-1----:R-:W-:Y:S01]  /*16080*/  F2FP.PACK_AB R154, R240, R237 ;  /* 0x000000edf09a723e */ /* 0x002fe200000000ff */
[C---:B------:R-:W-:Y:S01]  /*16090*/  FMUL.FTZ R57, R3.reuse, R57 ;  /* 0x0000003903397220 */ /* 0x040fe20000410000 */
[----:B------:R-:W-:Y:S01]  /*160a0*/  LDSM.16.MT88.4 R188, [R211+0xb880] ;  /* 0x00b88000d3bc783b */ /* 0x000fe20000004200 */
[C---:B------:R-:W-:Y:S04]  /*160b0*/  HMMA.16816.F32 R24, R144.reuse, R158, R24 ;  /* 0x0000009e9018723c */ /* 0x040fe80000001818 */
[----:B------:R-:W-:Y:S01]  /*160c0*/  FMUL.FTZ R58, R2, R58 ;  /* 0x0000003a023a7220 */ /* 0x000fe20000410000 */
[----:B----4-:R-:W-:Y:S01]  /*160d0*/  F2FP.PACK_AB R153, R242, R239 ;  /* 0x000000eff299723e */ /* 0x010fe200000000ff */
[C---:B------:R-:W-:Y:S01]  /*160e0*/  FMUL.FTZ R59, R2.reuse, R59 ;  /* 0x0000003b023b7220 */ /* 0x040fe20000410000 */
[----:B------:R-:W-:Y:S01]  /*160f0*/  LDSM.16.MT88.4 R156, [R206+0x8880] ;  /* 0x00888000ce9c783b */ /* 0x000fe20000004200 */
[C---:B------:R-:W-:Y:S04]  /*16100*/  FMUL.FTZ R60, R3.reuse, R60 ;  /* 0x0000003c033c7220 */ /* 0x040fe80000410000 */
[C---:B------:R-:W-:Y:S02]  /*16110*/  FMUL.FTZ R61, R3.reuse, R61 ;  /* 0x0000003d033d7220 */ /* 0x040fe40000410000 */
[C---:B------:R-:W-:Y:S01]  /*16120*/  FMUL.FTZ R62, R2.reuse, R62 ;  /* 0x0000003e023e7220 */ /* 0x040fe20000410000 */
[C---:B---3--:R-:W-:Y:S01]  /*16130*/  HMMA.16816.F32 R28, R144.reuse, R136, R28 ;  /* 0x00000088901c723c */ /* 0x048fe2000000181c */
[----:B------:R-:W-:Y:S02]  /*16140*/  LDSM.16.MT88.4 R192, [R206+0xb880] ;  /* 0x00b88000cec0783b */ /* 0x000fe40000004200 */
[C---:B------:R-:W-:Y:S02]  /*16150*/  FMUL.FTZ R63, R2.reuse, R63 ;  /* 0x0000003f023f7220 */ /* 0x040fe40000410000 */
[C---:B------:R-:W-:Y:S02]  /*16160*/  FMUL.FTZ R64, R3.reuse, R64 ;  /* 0x0000004003407220 */ /* 0x040fe40000410000 */
[C---:B------:R-:W-:Y:S01]  /*16170*/  FMUL.FTZ R65, R3.reuse, R65 ;  /* 0x0000004103417220 */ /* 0x040fe20000410000 */
[C---:B------:R-:W-:Y:S01]  /*16180*/  HMMA.16816.F32 R32, R144.reuse, R138, R32 ;  /* 0x0000008a9020723c */ /* 0x040fe20000001820 */
[----:B------:R-:W1:Y:S03]  /*16190*/  LDSM.16.MT88.4 R136, [R205+0x9080] ;  /* 0x00908000cd88783b */ /* 0x000e660000004200 */
[C---:B------:R-:W-:Y:S02]  /*161a0*/  FMUL.FTZ R66, R2.reuse, R66 ;  /* 0x0000004202427220 */ /* 0x040fe40000410000 */
[C---:B------:R-:W-:Y:S02]  /*161b0*/  FMUL.FTZ R67, R2.reuse, R67 ;  /* 0x0000004302437220 */ /* 0x040fe40000410000 */
[C---:B------:R-:W-:Y:S01]  /*161c0*/  HMMA.16816.F32 R36, R144.reuse, R132, R36 ;  /* 0x000000849024723c */ /* 0x040fe20000001824 */
[----:B------:R-:W0:Y:S03]  /*161d0*/  LDGDEPBAR ;  /* 0x00000000000079af */ /* 0x000e260000000000 */
[C---:B------:R-:W-:Y:S02]  /*161e0*/  FMUL.FTZ R68, R3.reuse, R68 ;  /* 0x0000004403447220 */ /* 0x040fe40000410000 */
[C---:B------:R-:W-:Y:S02]  /*161f0*/  FMUL.FTZ R69, R3.reuse, R69 ;  /* 0x0000004503457220 */ /* 0x040fe40000410000 */
[C---:B------:R-:W-:Y:S01]  /*16200*/  HMMA.16816.F32 R40, R144.reuse, R134, R40 ;  /* 0x000000869028723c */ /* 0x040fe20000001828 */
[----:B------:R-:W2:Y:S03]  /*16210*/  LDSM.16.MT88.4 R132, [R204+0x9080] ;  /* 0x00908000cc84783b */ /* 0x000ea60000004200 */
[C---:B------:R-:W-:Y:S02]  /*16220*/  FMUL.FTZ R70, R2.reuse, R70 ;  /* 0x0000004602467220 */ /* 0x040fe40000410000 */
[C---:B------:R-:W-:Y:S02]  /*16230*/  FMUL.FTZ R71, R2.reuse, R71 ;  /* 0x0000004702477220 */ /* 0x040fe40000410000 */
[C---:B------:R-:W-:Y:S04]  /*16240*/  HMMA.16816.F32 R44, R144.reuse, R140, R44 ;  /* 0x0000008c902c723c */ /* 0x040fe8000000182c */
[C---:B------:R-:W-:Y:S02]  /*16250*/  FMUL.FTZ R72, R3.reuse, R72 ;  /* 0x0000004803487220 */ /* 0x040fe40000410000 */
[C---:B------:R-:W-:Y:S02]  /*16260*/  FMUL.FTZ R73, R3.reuse, R73 ;  /* 0x0000004903497220 */ /* 0x040fe40000410000 */
[C---:B------:R-:W-:Y:S01]  /*16270*/  HMMA.16816.F32 R48, R144.reuse, R142, R48 ;  /* 0x0000008e9030723c */ /* 0x040fe20000001830 */
[----:B------:R-:W3:Y:S03]  /*16280*/  LDSM.16.MT88.4 R140, [R211+0xa080] ;  /* 0x00a08000d38c783b */ /* 0x000ee60000004200 */
[C---:B------:R-:W-:Y:S02]  /*16290*/  FMUL.FTZ R74, R2.reuse, R74 ;  /* 0x0000004a024a7220 */ /* 0x040fe40000410000 */
[C---:B------:R-:W-:Y:S02]  /*162a0*/  FMUL.FTZ R75, R2.reuse, R75 ;  /* 0x0000004b024b7220 */ /* 0x040fe40000410000 */
[C---:B------:R-:W-:Y:S01]  /*162b0*/  FMUL.FTZ R76, R3.reuse, R76 ;  /* 0x0000004c034c7220 */ /* 0x040fe20000410000 */
[C---:B-1----:R-:W-:Y:S03]  /*162c0*/  HMMA.16816.F32 R52, R144.reuse, R136, R52 ;  /* 0x000000889034723c */ /* 0x042fe60000001834 */
[C---:B------:R-:W-:Y:S02]  /*162d0*/  FMUL.FTZ R77, R3.reuse, R77 ;  /* 0x0000004d034d7220 */ /* 0x040fe40000410000 */
[C---:B------:R-:W-:Y:S02]  /*162e0*/  FMUL.FTZ R78, R2.reuse, R78 ;  /* 0x0000004e024e7220 */ /* 0x040fe40000410000 */
[C---:B------:R-:W-:Y:S01]  /*162f0*/  FMUL.FTZ R79, R2.reuse, R79 ;  /* 0x0000004f024f7220 */ /* 0x040fe20000410000 */
        /* <DEDUP_REMOVED lines=11> */
[C---:B---3--:R-:W-:Y:S04]  /*163b0*/  HMMA.16816.F32 R68, R144.reuse, R140, R68 ;  /* 0x0000008c9044723c */ /* 0x048fe80000001844 */
        /* <DEDUP_REMOVED lines=29> */
[C---:B------:R-:W-:Y:S04]  /*16590*/  FMUL.FTZ R104, R3.reuse, R104 ;  /* 0x0000006803687220 */ /* 0x040fe80000410000 */
[C---:B------:R-:W-:Y:S01]  /*165a0*/  FMUL.FTZ R105, R3.reuse, R105 ;  /* 0x0000006903697220 */ /* 0x040fe20000410000 */
        /* <DEDUP_REMOVED lines=10> */
[----:B------:R-:W-:Y:S03]  /*16650*/  FMUL.FTZ R113, R3, R113 ;  /* 0x0000007103717220 */ /* 0x000fe60000410000 */
[C---:B--2---:R-:W-:Y:S03]  /*16660*/  HMMA.16816.F32 R108, R144.reuse, R132, R108 ;  /* 0x00000084906c723c */ /* 0x044fe6000000186c */
[C---:B------:R-:W-:Y:S02]  /*16670*/  FMUL.FTZ R114, R2.reuse, R114 ;  /* 0x0000007202727220 */ /* 0x040fe40000410000 */
[----:B------:R-:W-:Y:S02]  /*16680*/  FMUL.FTZ R115, R2, R115 ;  /* 0x0000007302737220 */ /* 0x000fe40000410000 */
[--C-:B------:R-:W-:Y:S02]  /*16690*/  FFMA.FTZ R151, R151, c[0x0][0x2d0], -R160.reuse ;  /* 0x0000b40097977a23 */ /* 0x100fe400000108a0 */
[----:B------:R-:W-:Y:S03]  /*166a0*/  FFMA.FTZ R160, R150, c[0x0][0x2d0], -R160 ;  /* 0x0000b40096a07a23 */ /* 0x000fe600000108a0 */
[C---:B------:R-:W-:Y:S01]  /*166b0*/  HMMA.16816.F32 R112, R144.reuse, R134, R112 ;  /* 0x000000869070723c */ /* 0x040fe20000001870 */
[----:B------:R-:W2:Y:S01]  /*166c0*/  LDSM.16.MT88.4 R132, [R211+0x8880] ;  /* 0x00888000d384783b */ /* 0x000ea20000004200 */
[----:B------:R4:W-:Y:S01]  /*166d0*/  MUFU.EX2 R150, R160 ;  /* 0x000000a000967308 */ /* 0x0009e20000000800 */
[C---:B------:R-:W-:Y:S02]  /*166e0*/  FMUL.FTZ R116, R3.reuse, R116 ;  /* 0x0000007403747220 */ /* 0x040fe40000410000 */
[C---:B------:R-:W-:Y:S02]  /*166f0*/  FMUL.FTZ R117, R3.reuse, R117 ;  /* 0x0000007503757220 */ /* 0x040fe40000410000 */
[C---:B------:R-:W-:Y:S02]  /*16700*/  FMUL.FTZ R118, R2.reuse, R118 ;  /* 0x0000007602767220 */ /* 0x040fe40000410000 */
[C---:B------:R-:W-:Y:S03]  /*16710*/  FMUL.FTZ R119, R2.reuse, R119 ;  /* 0x0000007702777220 */ /* 0x040fe60000410000 */
[----:B------:R-:W5:Y:S01]  /*16720*/  MUFU.EX2 R151, R151 ;  /* 0x0000009700977308 */ /* 0x000f620000000800 */
[C---:B------:R-:W-:Y:S02]  /*16730*/  FMUL.FTZ R120, R3.reuse, R120 ;  /* 0x0000007803787220 */ /* 0x040fe40000410000 */
[C---:B------:R-:W-:Y:S01]  /*16740*/  FMUL.FTZ R121, R3.reuse, R121 ;  /* 0x0000007903797220 */ /* 0x040fe20000410000 */
[C---:B---3--:R-:W-:Y:S03]  /*16750*/  HMMA.16816.F32 R116, R144.reuse, R140, R116 ;  /* 0x0000008c9074723c */ /* 0x048fe60000001874 */
[C---:B------:R-:W-:Y:S02]  /*16760*/  FMUL.FTZ R122, R2.reuse, R122 ;  /* 0x0000007a027a7220 */ /* 0x040fe40000410000 */
[C---:B------:R-:W-:Y:S02]  /*16770*/  FMUL.FTZ R123, R2.reuse, R123 ;  /* 0x0000007b027b7220 */ /* 0x040fe40000410000 */
[C---:B------:R-:W-:Y:S02]  /*16780*/  FMUL.FTZ R124, R3.reuse, R124 ;  /* 0x0000007c037c7220 */ /* 0x040fe40000410000 */
[C---:B------:R-:W-:Y:S01]  /*16790*/  FMUL.FTZ R125, R3.reuse, R125 ;  /* 0x0000007d037d7220 */ /* 0x040fe20000410000 */
[----:B----4-:R-:W3:Y:S02]  /*167a0*/  LDSM.16.MT88.4 R160, [R205+0x8880] ;  /* 0x00888000cda0783b */ /* 0x010ee40000004200 */
[C---:B------:R-:W-:Y:S03]  /*167b0*/  HMMA.16816.F32 R120, R144.reuse, R142, R120 ;  /* 0x0000008e9078723c */ /* 0x040fe60000001878 */
[C---:B------:R-:W-:Y:S02]  /*167c0*/  FMUL.FTZ R126, R2.reuse, R126 ;  /* 0x0000007e027e7220 */ /* 0x040fe40000410000 */
[----:B------:R-:W-:Y:S02]  /*167d0*/  FMUL.FTZ R127, R2, R127 ;  /* 0x0000007f027f7220 */ /* 0x000fe40000410000 */
[C---:B------:R-:W-:Y:S01]  /*167e0*/  FMUL.FTZ R128, R3.reuse, R128 ;  /* 0x0000008003807220 */ /* 0x040fe20000410000 */
[----:B-----5:R-:W-:Y:S01]  /*167f0*/  F2FP.PACK_AB R155, R150, R151 ;  /* 0x00000097969b723e */ /* 0x020fe200000000ff */
[C---:B------:R-:W-:Y:S03]  /*16800*/  FMUL.FTZ R129, R3.reuse, R129 ;  /* 0x0000008103817220 */ /* 0x040fe60000410000 */
[C---:B-1----:R-:W-:Y:S03]  /*16810*/  HMMA.16816.F32 R124, R144.reuse, R136, R124 ;  /* 0x00000088907c723c */ /* 0x042fe6000000187c */
[C---:B------:R-:W-:Y:S02]  /*16820*/  FMUL.FTZ R130, R2.reuse, R130 ;  /* 0x0000008202827220 */ /* 0x040fe40000410000 */
[C---:B------:R-:W-:Y:S02]  /*16830*/  FMUL.FTZ R131, R2.reuse, R131 ;  /* 0x0000008302837220 */ /* 0x040fe40000410000 */
[----:B------:R-:W-:Y:S01]  /*16840*/  FFMA.FTZ R236, R3, R226, R236 ;  /* 0x000000e203ec7223 */ /* 0x000fe200000100ec */
[----:B------:R-:W-:Y:S01]  /*16850*/  MOV R3, R0 ;  /* 0x0000000000037202 */ /* 0x000fe20000000f00 */
[----:B------:R-:W-:Y:S03]  /*16860*/  FFMA.FTZ R232, R2, R225, R232 ;  /* 0x000000e102e87223 */ /* 0x000fe600000100e8 */
[----:B------:R-:W-:Y:S03]  /*16870*/  HMMA.16816.F32 R128, R144, R138, R128 ;  /* 0x0000008a9080723c */ /* 0x000fe60000001880 */
[----:B------:R-:W-:Y:S02]  /*16880*/  FADD.FTZ R233, R233, R236 ;  /* 0x000000ece9e97221 */ /* 0x000fe40000010000 */
[----:B------:R-:W-:Y:S02]  /*16890*/  FADD.FTZ R227, R227, R232 ;  /* 0x000000e8e3e37221 */ /* 0x000fe40000010000 */
[----:B------:R-:W-:Y:S01]  /*168a0*/  FADD.FTZ R234, R234, R233 ;  /* 0x000000e9eaea7221 */ /* 0x000fe20000010000 */
[C---:B--2---:R-:W-:Y:S01]  /*168b0*/  HMMA.16816.F32 R144, R152.reuse, R132, R4 ;  /* 0x000000849890723c */ /* 0x044fe20000001804 */
[----:B------:R-:W1:Y:S04]  /*168c0*/  LDSM.16.MT88.4 R4, [R211+0x9880] ;  /* 0x00988000d304783b */ /* 0x000e680000004200 */
[----:B------:R-:W-:Y:S02]  /*168d0*/  FADD.FTZ R2, R230, R227 ;  /* 0x000000e3e6027221 */ /* 0x000fe40000010000 */
[----:B------:R-:W-:Y:S01]  /*168e0*/  FADD.FTZ R234, R231, R234 ;  /* 0x000000eae7ea7221 */ /* 0x000fe20000010000 */
[C---:B------:R-:W-:Y:S01]  /*168f0*/  HMMA.16816.F32 R140, R152.reuse, R134, R8 ;  /* 0x00000086988c723c */ /* 0x040fe20000001808 */
[----:B------:R-:W2:Y:S03]  /*16900*/  LDSM.16.MT88.4 R8, [R205+0x9880] ;  /* 0x00988000cd08783b */ /* 0x000ea60000004200 */
[----:B------:R-:W-:Y:S01]  /*16910*/  FADD.FTZ R2, R149, R2 ;  /* 0x0000000295027221 */ /* 0x000fe20000010000 */
[----:B------:R-:W-:Y:S01]  /*16920*/  MOV R149, R148 ;  /* 0x0000009400957202 */ /* 0x000fe20000000f00 */
[----:B------:R-:W-:Y:S02]  /*16930*/  FADD.FTZ R235, R235, R234 ;  /* 0x000000eaebeb7221 */ /* 0x000fe40000010000 */
[C---:B------:R-:W-:Y:S01]  /*16940*/  HMMA.16816.F32 R136, R152.reuse, R156, R12 ;  /* 0x0000009c9888723c */ /* 0x040fe2000000180c */
[----:B------:R-:W4:Y:S03]  /*16950*/  LDSM.16.MT88.4 R12, [R205+0xa880] ;  /* 0x00a88000cd0c783b */ /* 0x000f260000004200 */
[----:B------:R-:W-:Y:S02]  /*16960*/  FADD.FTZ R239, R239, R2 ;  /* 0x00000002efef7221 */ /* 0x000fe40000010000 */
[----:B------:R-:W-:Y:S02]  /*16970*/  FADD.FTZ R238, R238, R235 ;  /* 0x000000ebeeee7221 */ /* 0x000fe40000010000 */
[C---:B------:R-:W-:Y:S01]  /*16980*/  HMMA.16816.F32 R132, R152.reuse, R158, R16 ;  /* 0x0000009e9884723c */ /* 0x040fe20000001810 */
[----:B------:R-:W5:Y:S03]  /*16990*/  LDSM.16.MT88.4 R16, [R205+0xb880] ;  /* 0x00b88000cd10783b */ /* 0x000f660000004200 */
[----:B------:R-:W-:Y:S02]  /*169a0*/  FADD.FTZ R242, R242, R239 ;  /* 0x000000eff2f27221 */ /* 0x000fe40000010000 */
[----:B------:R-:W-:Y:S02]  /*169b0*/  FADD.FTZ R237, R237, R238 ;  /* 0x000000eeeded7221 */ /* 0x000fe40000010000 */
[C---:B---3--:R-:W-:Y:S01]  /*169c0*/  HMMA.16816.F32 R20, R152.reuse, R160, R20 ;  /* 0x000000a09814723c */ /* 0x048fe20000001814 */
[----:B------:R-:W3:Y:S03]  /*169d0*/  LDSM.16.MT88.4 R156, [R204+0xb880] ;  /* 0x00b88000cc9c783b */ /* 0x000ee60000004200 */
[----:B------:R-:W-:Y:S02]  /*169e0*/  FADD.FTZ R151, R151, R242 ;  /* 0x000000f297977221 */ /* 0x000fe40000010000 */
[----:B------:R-:W-:Y:S02]  /*169f0*/  FADD.FTZ R226, R240, R237 ;  /* 0x000000edf0e27221 */ /* 0x000fe40000010000 */
[C---:B------:R-:W-:Y:S04]  /*16a00*/  HMMA.16816.F32 R24, R152.reuse, R162, R24 ;  /* 0x000000a29818723c */ /* 0x040fe80000001818 */
[----:B------:R-:W-:Y:S04]  /*16a10*/  FADD.FTZ R225, R150, R151 ;  /* 0x0000009796e17221 */ /* 0x000fe80000010000 */
[C---:B------:R-:W-:Y:S08]  /*16a20*/  HMMA.16816.F32 R28, R152.reuse, R164, R28 ;  /* 0x000000a4981c723c */ /* 0x040ff0000000181c */
[C---:B------:R-:W-:Y:S08]  /*16a30*/  HMMA.16816.F32 R32, R152.reuse, R166, R32 ;  /* 0x000000a69820723c */ /* 0x040ff00000001820 */
[C---:B-1----:R-:W-:Y:S08]  /*16a40*/  HMMA.16816.F32 R36, R152.reuse, R4, R36 ;  /* 0x000000049824723c */ /* 0x042ff00000001824 */
[C---:B------:R-:W-:Y:S08]  /*16a50*/  HMMA.16816.F32 R40, R152.reuse, R6, R40 ;  /* 0x000000069828723c */ /* 0x040ff00000001828 */
[C---:B------:R-:W-:Y:S08]  /*16a60*/  HMMA.16816.F32 R44, R152.reuse, R168, R44 ;  /* 0x000000a8982c723c */ /* 0x040ff0000000182c */
[C---:B------:R-:W-:Y:S08]  /*16a70*/  HMMA.16816.F32 R48, R152.reuse, R170, R48 ;  /* 0x000000aa9830723c */ /* 0x040ff00000001830 */
[C---:B--2---:R-:W-:Y:S08]  /*16a80*/  HMMA.16816.F32 R52, R152.reuse, R8, R52 ;  /* 0x000000089834723c */ /* 0x044ff00000001834 */
        /* <DEDUP_REMOVED lines=17> */
[C---:B---3--:R-:W-:Y:S08]  /*16ba0*/  HMMA.16816.F32 R124, R152.reuse, R156, R124 ;  /* 0x0000009c987c723c */ /* 0x048ff0000000187c */
[----:B------:R-:W-:Y:S01]  /*16bb0*/  HMMA.16816.F32 R128, R152, R158, R128 ;  /* 0x0000009e9880723c */ /* 0x000fe20000001880 */
[----:B------:R-:W-:-:S07]  /*16bc0*/  @P0 BRA `(.L_x_441) ;  /* 0xffffdef000000947 */ /* 0x000fce000383ffff */
.L_x_440:
[----:B------:R-:W-:-:S06]  /*16bd0*/  UISETP.GE.AND UP0, UPT, UR13, UR6, UPT ;  /* 0x000000060d00728c */ /* 0x000fcc000bf06270 */
[----:B------:R-:W-:-:S13]  /*16be0*/  PLOP3.LUT P0, PT, PT, PT, UP0, 0x80, 0x0 ;  /* 0x000000000000781c */ /* 0x000fda0003f0f008 */
[----:B------:R-:W-:Y:S05]  /*16bf0*/  @!P0 BRA `(.L_x_442) ;  /* 0x000029e000008947 */ /* 0x000fea0003800000 */
[----:B------:R-:W-:Y:S01]  /*16c00*/  UMOV UR8, 0x5 ;  /* 0x0000000500087882 */ /* 0x000fe20000000000 */
[----:B------:R-:W-:Y:S01]  /*16c10*/  MOV R2, R148 ;  /* 0x0000009400027202 */ /* 0x000fe20000000f00 */
[----:B------:R-:W-:Y:S01]  /*16c20*/  ULDC.64 UR4, c[0x0][0x208] ;  /* 0x0000820000047ab9 */ /* 0x000fe20000000a00 */
[----:B------:R-:W-:Y:S01]  /*16c30*/  MOV R3, R0 ;  /* 0x0000000000037202 */ /* 0x000fe20000000f00 */
[----:B------:R-:W-:Y:S01]  /*16c40*/  USHF.L.U64.HI UR8, UR4, UR8, UR5 ;  /* 0x0000000804087299 */ /* 0x000fe20008010205 */
[----:B------:R-:W-:Y:S01]  /*16c50*/  MOV R220, R228 ;  /* 0x000000e400dc7202 */ /* 0x000fe20000000f00 */
[----:B------:R-:W-:-:S03]  /*16c60*/  USHF.L.U32 UR10, UR4, 0x5, URZ ;  /* 0x00000005040a7899 */ /* 0x000fc6000800063f */
[----:B------:R-:W-:Y:S02]  /*16c70*/  ULDC.64 UR4, c[0x0][0x1e0] ;  /* 0x0000780000047ab9 */ /* 0x000fe40000000a00 */
.L_x_451:
[----:B------:R-:W-:Y:S04]  /*16c80*/  DEPBAR.LE SB0, 0x0 ;  /* 0x000080000000791a */ /* 0x000fe80000000000 */
[----:B------:R-:W-:Y:S01]  /*16c90*/  BAR.SYNC.DEFER_BLOCKING 0x0 ;  /* 0x0000000000007b1d */ /* 0x000fe20000010000 */
[----:B------:R-:W-:Y:S01]  /*16ca0*/  USHF.R.S32.HI UR11, URZ, 0x1f, UR13 ;  /* 0x0000001f3f0b7899 */ /* 0x000fe2000801140d */
[----:B------:R-:W-:Y:S01]  /*16cb0*/  IMAD.U32 R5, RZ, RZ, UR10 ;  /* 0x0000000aff057e24 */ /* 0x000fe2000f8e00ff */
[----:B------:R-:W-:Y:S01]  /*16cc0*/  UIMAD UR9, UR8, UR13, URZ ;  /* 0x0000000d080972a4 */ /* 0x000fe2000f8e023f */
[----:B------:R-:W-:Y:S01]  /*16cd0*/  LOP3.LUT P2, RZ, R215, 0x4, RZ, 0xc0, !PT ;  /* 0x00000004d7ff7812 */ /* 0x000fe2000784c0ff */
[----:B------:R-:W-:Y:S01]  /*16ce0*/  UISETP.GT.AND UP0, UPT, UR13, UR6, UPT ;  /* 0x000000060d00728c */ /* 0x000fe2000bf04270 */
[----:B------:R-:W-:Y:S01]  /*16cf0*/  IMAD.WIDE.U32 R4, R5, UR13, R220 ;  /* 0x0000000d05047c25 */ /* 0x000fe2000f8e00dc */
[----:B------:R-:W-:Y:S01]  /*16d00*/  UIMAD UR9, UR11, UR10, UR9 ;  /* 0x0000000a0b0972a4 */ /* 0x000fe2000f8e0209 */
[C---:B------:R-:W-:Y:S02]  /*16d10*/  LOP3.LUT P1, RZ, R215.reuse, 0x2, RZ, 0xc0, !PT ;  /* 0x00000002d7ff7812 */ /* 0x040fe4000782c0ff */
[----:B------:R-:W-:Y:S02]  /*16d20*/  LOP3.LUT P5, RZ, R215, 0x1, RZ, 0xc0, !PT ;  /* 0x00000001d7ff7812 */ /* 0x000fe400078ac0ff */
[C---:B------:R-:W-:Y:S02]  /*16d30*/  LEA R180, P0, R4.reuse, c[0x0][0x1f8], 0x1 ;  /* 0x00007e0004b47a11 */ /* 0x040fe400078008ff */
[----:B------:R-:W-:Y:S02]  /*16d40*/  IADD3 R0, R5, UR9, RZ ;  /* 0x0000000905007c10 */ /* 0x000fe4000fffe0ff */
[----:B------:R-:W-:Y:S01]  /*16d50*/  PLOP3.LUT P3, PT, PT, PT, UP0, 0x80, 0x0 ;  /* 0x000000000000781c */ /* 0x000fe20003f6f008 */
[----:B------:R-:W-:Y:S01]  /*16d60*/  @UP0 UIADD3 UR11, UR13, -0x1, URZ ;  /* 0xffffffff0d0b0890 */ /* 0x000fe2000fffe03f */
[----:B------:R-:W-:Y:S02]  /*16d70*/  LEA.HI.X R181, R4, c[0x0][0x1fc], R0, 0x1, P0 ;  /* 0x00007f0004b57a11 */ /* 0x000fe400000f0c00 */
[----:B------:R-:W-:Y:S01]  /*16d80*/  PLOP3.LUT P4, PT, PT, PT, UP0, 0x80, 0x0 ;  /* 0x000000000000781c */ /* 0x000fe20003f8f008 */
[----:B------:R-:W-:Y:S01]  /*16d90*/  @UP0 UIMAD.WIDE.U32 UR14, UR11, UR4, URZ ;  /* 0x000000040b0e02a5 */ /* 0x000fe2000f8e003f */
[----:B------:R-:W-:Y:S01]  /*16da0*/  LOP3.LUT P4, RZ, R215, 0x2, RZ, 0xc0, !PT ;  /* 0x00000002d7ff7812 */ /* 0x000fe2000788c0ff */
[----:B------:R-:W-:Y:S01]  /*16db0*/  @UP0 USHF.R.S32.HI UR9, URZ, 0x1f, UR11 ;  /* 0x0000001f3f090899 */ /* 0x000fe2000801140b */
[----:B------:R-:W-:Y:S01]  /*16dc0*/  LDSM.16.M88.4 R16, [R214+0x10080] ;  /* 0x01008000d610783b */ /* 0x000fe20000000200 */
[----:B------:R-:W-:Y:S02]  /*16dd0*/  PLOP3.LUT P0, PT, PT, PT, UP0, 0x80, 0x0 ;  /* 0x000000000000781c */ /* 0x000fe40003f0f008 */
[----:B------:R-:W-:Y:S02]  /*16de0*/  @UP0 UIMAD UR9, UR9, UR4, URZ ;  /* 0x00000004090902a4 */ /* 0x000fe4000f8e023f */
[----:B------:R-:W1:Y:S02]  /*16df0*/  LDSM.16.M88.4 R8, [R213+0xc080] ;  /* 0x00c08000d508783b */ /* 0x000e640000000200 */
[----:B------:R-:W-:Y:S03]  /*16e00*/  @UP0 UIMAD UR9, UR11, UR5, UR9 ;  /* 0x000000050b0902a4 */ /* 0x000fe6000f8e0209 */
[----:B------:R-:W2:Y:S01]  /*16e10*/  LDSM.16.M88.4 R148, [R213+0xc880] ;  /* 0x00c88000d594783b */ /* 0x000ea20000000200 */
[----:B------:R-:W-:Y:S04]  /*16e20*/  @UP0 UIADD3 UR9, UR15, UR9, URZ ;  /* 0x000000090f090290 */ /* 0x000fe8000fffe03f */
[----:B------:R-:W-:Y:S05]  /*16e30*/  LDSM.16.M88.4 R152, [R210+0x10080] ;  /* 0x01008000d298783b */ /* 0x000fea0000000200 */
[----:B------:R-:W3:Y:S05]  /*16e40*/  LDSM.16.M88.4 R156, [R212] ;  /* 0x00000000d49c783b */ /* 0x000eea0000000200 */
[----:B------:R-:W4:Y:S05]  /*16e50*/  LDSM.16.M88.4 R160, [R203] ;  /* 0x00000000cba0783b */ /* 0x000f2a0000000200 */
[----:B------:R-:W-:Y:S01]  /*16e60*/  @!PT LDS RZ, [RZ] ;  /* 0x00000000fffff984 */ /* 0x000fe20000000800 */
[----:B------:R-:W-:Y:S01]  /*16e70*/  @!PT LDS RZ, [RZ] ;  /* 0x00000000fffff984 */ /* 0x000fe20000000800 */
[----:B------:R-:W-:Y:S01]  /*16e80*/  @!PT LDS RZ, [RZ] ;  /* 0x00000000fffff984 */ /* 0x000fe20000000800 */
[----:B------:R2:W-:Y:S05]  /*16e90*/  LDGSTS.E.BYPASS.LTC128B.128 [R218+0x8080], [R180.64], !P6 ;  /* 0x08080000b4da7fae */ /* 0x0005ea000f101d5e */
[----:B------:R3:W-:Y:S01]  /*16ea0*/  LDGSTS.E.BYPASS.LTC128B.128 [R218+0x9080], [R180.64+0x80], !P2 ;  /* 0x09080080b4da7fae */ /* 0x0007e2000d101d5e */
[----:B------:R-:W-:Y:S04]  /*16eb0*/  PLOP3.LUT P2, PT, PT, PT, UP0, 0x80, 0x0 ;  /* 0x000000000000781c */ /* 0x000fe80003f4f008 */
[----:B------:R3:W-:Y:S01]  /*16ec0*/  LDGSTS.E.BYPASS.LTC128B.128 [R218+0xa080], [R180.64+0x100], !P1 ;  /* 0x0a080100b4da7fae */ /* 0x0007e2000c901d5e */
[C---:B-1----:R-:W-:Y:S04]  /*16ed0*/  HMMA.16816.F32 R4, R16.reuse, R8, RZ ;  /* 0x000000081004723c */ /* 0x042fe800000018ff */
[----:B------:R1:W-:Y:S05]  /*16ee0*/  LDGSTS.E.BYPASS.LTC128B.128 [R218+0xb080], [R180.64+0x180], !P5 ;  /* 0x0b080180b4da7fae */ /* 0x0003ea000e901d5e */
[----:B------:R-:W-:Y:S01]  /*16ef0*/  LDSM.16.M88.4 R164, [R209+0x10080] ;  /* 0x01008000d1a4783b */ /* 0x000fe20000000200 */
[C---:B------:R-:W-:Y:S04]  /*16f00*/  HMMA.16816.F32 R8, R16.reuse, R10, RZ ;  /* 0x0000000a1008723c */ /* 0x040fe800000018ff */
[----:B------:R-:W0:Y:S04]  /*16f10*/  LDGDEPBAR ;  /* 0x00000000000079af */ /* 0x000e280000000000 */
[C---:B--2---:R-:W-:Y:S01]  /*16f20*/  HMMA.16816.F32 R12, R16.reuse, R148, RZ ;  /* 0x00000094100c723c */ /* 0x044fe200000018ff */
[----:B------:R-:W2:Y:S05]  /*16f30*/  LDSM.16.M88.4 R168, [R208+0xc080] ;  /* 0x00c08000d0a8783b */ /* 0x000eaa0000000200 */
[----:B------:R-:W-:Y:S02]  /*16f40*/  LDSM.16.M88.4 R172, [R207+0x10080] ;  /* 0x01008000cfac783b */ /* 0x000fe40000000200 */
[----:B------:R-:W-:Y:S03]  /*16f50*/  HMMA.16816.F32 R16, R16, R150, RZ ;  /* 0x000000961010723c */ /* 0x000fe600000018ff */
[----:B------:R-:W5:Y:S05]  /*16f60*/  LDSM.16.M88.4 R148, [R208+0xc880] ;  /* 0x00c88000d094783b */ /* 0x000f6a0000000200 */
[C---:B---3--:R-:W-:Y:S01]  /*16f70*/  HMMA.16816.F32 R4, R152.reuse, R156, R4 ;  /* 0x0000009c9804723c */ /* 0x048fe20000001804 */
[----:B------:R-:W3:Y:S07]  /*16f80*/  LDSM.16.M88.4 R176, [R202] ;  /* 0x00000000cab0783b */ /* 0x000eee0000000200 */
[C---:B------:R-:W-:Y:S01]  /*16f90*/  HMMA.16816.F32 R8, R152.reuse, R158, R8 ;  /* 0x0000009e9808723c */ /* 0x040fe20000001808 */
[----:B------:R-:W-:Y:S07]  /*16fa0*/  LDSM.16.M88.4 R156, [R214+0x14080] ;  /* 0x01408000d69c783b */ /* 0x000fee0000000200 */
[C---:B----4-:R-:W-:Y:S08]  /*16fb0*/  HMMA.16816.F32 R12, R152.reuse, R160, R12 ;  /* 0x000000a0980c723c */ /* 0x050ff0000000180c */
[----:B------:R-:W-:Y:S01]  /*16fc0*/  HMMA.16816.F32 R16, R152, R162, R16 ;  /* 0x000000a29810723c */ /* 0x000fe20000001810 */
[----:B------:R-:W4:Y:S05]  /*16fd0*/  LDSM.16.M88.4 R152, [R202+0x800] ;  /* 0x00080000ca98783b */ /* 0x000f2a0000000200 */
[----:B------:R-:W1:Y:S02]  /*16fe0*/  LDSM.16.M88.4 R160, [R213+0xd080] ;  /* 0x00d08000d5a0783b */ /* 0x000e640000000200 */
[C---:B--2---:R-:W-:Y:S08]  /*16ff0*/  HMMA.16816.F32 R4, R164.reuse, R168, R4 ;  /* 0x000000a8a404723c */ /* 0x044ff00000001804 */
[C---:B------:R-:W-:Y:S01]  /*17000*/  HMMA.16816.F32 R8, R164.reuse, R170, R8 ;  /* 0x000000aaa408723c */ /* 0x040fe20000001808 */
[----:B------:R-:W-:Y:S07]  /*17010*/  LDSM.16.M88.4 R168, [R201] ;  /* 0x00000000c9a8783b */ /* 0x000fee0000000200 */
[C---:B-----5:R-:W-:Y:S08]  /*17020*/  HMMA.16816.F32 R12, R164.reuse, R148, R12 ;  /* 0x00000094a40c723c */ /* 0x060ff0000000180c */
[----:B------:R-:W-:Y:S01]  /*17030*/  HMMA.16816.F32 R16, R164, R150, R16 ;  /* 0x00000096a410723c */ /* 0x000fe20000001810 */
[----:B------:R-:W2:Y:S05]  /*17040*/  LDSM.16.M88.4 R148, [R213+0xd880] ;  /* 0x00d88000d594783b */ /* 0x000eaa0000000200 */
[----:B------:R-:W5:Y:S02]  /*17050*/  LDSM.16.M88.4 R164, [R210+0x14080] ;  /* 0x01408000d2a4783b */ /* 0x000f640000000200 */
[C---:B---3--:R-:W-:Y:S08]  /*17060*/  HMMA.16816.F32 R4, R172.reuse, R176, R4 ;  /* 0x000000b0ac04723c */ /* 0x048ff00000001804 */
[C---:B------:R-:W-:Y:S01]  /*17070*/  HMMA.16816.F32 R8, R172.reuse, R178, R8 ;  /* 0x000000b2ac08723c */ /* 0x040fe20000001808 */
[----:B------:R-:W-:Y:S07]  /*17080*/  LDSM.16.M88.4 R176, [R208+0xd080] ;  /* 0x00d08000d0b0783b */ /* 0x000fee0000000200 */
[C---:B----4-:R-:W-:Y:S08]  /*17090*/  HMMA.16816.F32 R12, R172.reuse, R152, R12 ;  /* 0x00000098ac0c723c */ /* 0x050ff0000000180c */
[----:B------:R-:W-:Y:S01]  /*170a0*/  HMMA.16816.F32 R16, R172, R154, R16 ;  /* 0x0000009aac10723c */ /* 0x000fe20000001810 */
[----:B------:R-:W3:Y:S05]  /*170b0*/  LDSM.16.M88.4 R152, [R200] ;  /* 0x00000000c898783b */ /* 0x000eea0000000200 */
[----:B------:R-:W4:Y:S02]  /*170c0*/  LDSM.16.M88.4 R172, [R209+0x14080] ;  /* 0x01408000d1ac783b */ /* 0x000f240000000200 */
[C---:B-1----:R-:W-:Y:S08]  /*170d0*/  HMMA.16816.F32 R4, R156.reuse, R160, R4 ;  /* 0x000000a09c04723c */ /* 0x042ff00000001804 */
[C---:B------:R-:W-:Y:S01]  /*170e0*/  HMMA.16816.F32 R8, R156.reuse, R162, R8 ;  /* 0x000000a29c08723c */ /* 0x040fe20000001808 */
[----:B------:R-:W-:Y:S07]  /*170f0*/  LDSM.16.M88.4 R160, [R202+0x1000] ;  /* 0x00100000caa0783b */ /* 0x000fee0000000200 */
[C---:B--2---:R-:W-:Y:S08]  /*17100*/  HMMA.16816.F32 R12, R156.reuse, R148, R12 ;  /* 0x000000949c0c723c */ /* 0x044ff0000000180c */
[----:B------:R-:W-:Y:S01]  /*17110*/  HMMA.16816.F32 R16, R156, R150, R16 ;  /* 0x000000969c10723c */ /* 0x000fe20000001810 */
[----:B------:R-:W1:Y:S05]  /*17120*/  LDSM.16.M88.4 R148, [R208+0xd880] ;  /* 0x00d88000d094783b */ /* 0x000e6a0000000200 */
[----:B------:R-:W2:Y:S02]  /*17130*/  LDSM.16.M88.4 R156, [R207+0x14080] ;  /* 0x01408000cf9c783b */ /* 0x000ea40000000200 */
[C---:B-----5:R-:W-:Y:S08]  /*17140*/  HMMA.16816.F32 R4, R164.reuse, R168, R4 ;  /* 0x000000a8a404723c */ /* 0x060ff00000001804 */
[C---:B------:R-:W-:Y:S01]  /*17150*/  HMMA.16816.F32 R8, R164.reuse, R170, R8 ;  /* 0x000000aaa408723c */ /* 0x040fe20000001808 */
[----:B------:R-:W-:Y:S07]  /*17160*/  LDSM.16.M88.4 R168, [R213+0xe080] ;  /* 0x00e08000d5a8783b */ /* 0x000fee0000000200 */
[C---:B---3--:R-:W-:Y:S08]  /*17170*/  HMMA.16816.F32 R12, R164.reuse, R152, R12 ;  /* 0x00000098a40c723c */ /* 0x048ff0000000180c */
[----:B------:R-:W-:Y:S01]  /*17180*/  HMMA.16816.F32 R16, R164, R154, R16 ;  /* 0x0000009aa410723c */ /* 0x000fe20000001810 */
[----:B------:R-:W3:Y:S05]  /*17190*/  LDSM.16.M88.4 R152, [R202+0x1800] ;  /* 0x00180000ca98783b */ /* 0x000eea0000000200 */
[----:B------:R-:W5:Y:S02]  /*171a0*/  LDSM.16.M88.4 R164, [R214+0x18080] ;  /* 0x01808000d6a4783b */ /* 0x000f640000000200 */
[C---:B----4-:R-:W-:Y:S08]  /*171b0*/  HMMA.16816.F32 R4, R172.reuse, R176, R4 ;  /* 0x000000b0ac04723c */ /* 0x050ff00000001804 */
[C---:B------:R-:W-:Y:S01]  /*171c0*/  HMMA.16816.F32 R8, R172.reuse, R178, R8 ;  /* 0x000000b2ac08723c */ /* 0x040fe20000001808 */
[----:B------:R-:W-:Y:S07]  /*171d0*/  LDSM.16.M88.4 R176, [R199] ;  /* 0x00000000c7b0783b */ /* 0x000fee0000000200 */
[C---:B-1----:R-:W-:Y:S08]  /*171e0*/  HMMA.16816.F32 R12, R172.reuse, R148, R12 ;  /* 0x00000094ac0c723c */ /* 0x042ff0000000180c */
[----:B------:R-:W-:Y:S01]  /*171f0*/  HMMA.16816.F32 R16, R172, R150, R16 ;  /* 0x00000096ac10723c */ /* 0x000fe20000001810 */
[----:B------:R-:W1:Y:S05]  /*17200*/  LDSM.16.M88.4 R148, [R213+0xe880] ;  /* 0x00e88000d594783b */ /* 0x000e6a0000000200 */
[----:B------:R-:W4:Y:S02]  /*17210*/  LDSM.16.M88.4 R172, [R210+0x18080] ;  /* 0x01808000d2ac783b */ /* 0x000f240000000200 */
[C---:B--2---:R-:W-:Y:S08]  /*17220*/  HMMA.16816.F32 R4, R156.reuse, R160, R4 ;  /* 0x000000a09c04723c */ /* 0x044ff00000001804 */
[C---:B------:R-:W-:Y:S01]  /*17230*/  HMMA.16816.F32 R8, R156.reuse, R162, R8 ;  /* 0x000000a29c08723c */ /* 0x040fe20000001808 */
[----:B------:R-:W-:Y:S07]  /*17240*/  LDSM.16.M88.4 R160, [R208+0xe080] ;  /* 0x00e08000d0a0783b */ /* 0x000fee0000000200 */
[C---:B---3--:R-:W-:Y:S08]  /*17250*/  HMMA.16816.F32 R12, R156.reuse, R152, R12 ;  /* 0x000000989c0c723c */ /* 0x048ff0000000180c */
[----:B------:R-:W-:Y:S01]  /*17260*/  HMMA.16816.F32 R16, R156, R154, R16 ;  /* 0x0000009a9c10723c */ /* 0x000fe20000001810 */
[----:B------:R-:W2:Y:S05]  /*17270*/  LDSM.16.M88.4 R152, [R198] ;  /* 0x00000000c698783b */ /* 0x000eaa0000000200 */
[----:B------:R-:W3:Y:S02]  /*17280*/  LDSM.16.M88.4 R156, [R209+0x18080] ;  /* 0x01808000d19c783b */ /* 0x000ee40000000200 */
[C---:B-----5:R-:W-:Y:S08]  /*17290*/  HMMA.16816.F32 R4, R164.reuse, R168, R4 ;  /* 0x000000a8a404723c */ /* 0x060ff00000001804 */
[C---:B------:R-:W-:Y:S01]  /*172a0*/  HMMA.16816.F32 R8, R164.reuse, R170, R8 ;  /* 0x000000aaa408723c */ /* 0x040fe20000001808 */
[----:B------:R-:W-:Y:S07]  /*172b0*/  LDSM.16.M88.4 R168, [R202+0x2000] ;  /* 0x00200000caa8783b */ /* 0x000fee0000000200 */
[C---:B-1----:R-:W-:Y:S08]  /*172c0*/  HMMA.16816.F32 R12, R164.reuse, R148, R12 ;  /* 0x00000094a40c723c */ /* 0x042ff0000000180c */
[----:B------:R-:W-:Y:S01]  /*172d0*/  HMMA.16816.F32 R16, R164, R150, R16 ;  /* 0x00000096a410723c */ /* 0x000fe20000001810 */
[----:B------:R-:W1:Y:S05]  /*172e0*/  LDSM.16.M88.4 R148, [R208+0xe880] ;  /* 0x00e88000d094783b */ /* 0x000e6a0000000200 */
[----:B------:R-:W5:Y:S02]  /*172f0*/  LDSM.16.M88.4 R164, [R207+0x18080] ;  /* 0x01808000cfa4783b */ /* 0x000f640000000200 */
[C---:B----4-:R-:W-:Y:S08]  /*17300*/  HMMA.16816.F32 R4, R172.reuse, R176, R4 ;  /* 0x000000b0ac04723c */ /* 0x050ff00000001804 */
[C---:B------:R-:W-:Y:S01]  /*17310*/  HMMA.16816.F32 R8, R172.reuse, R178, R8 ;  /* 0x000000b2ac08723c */ /* 0x040fe20000001808 */
[----:B------:R-:W-:Y:S07]  /*17320*/  LDSM.16.M88.4 R176, [R213+0xf080] ;  /* 0x00f08000d5b0783b */ /* 0x000fee0000000200 */
[C---:B--2---:R-:W-:Y:S08]  /*17330*/  HMMA.16816.F32 R12, R172.reuse, R152, R12 ;  /* 0x00000098ac0c723c */ /* 0x044ff0000000180c */
[----:B------:R-:W-:Y:S01]  /*17340*/  HMMA.16816.F32 R16, R172, R154, R16 ;  /* 0x0000009aac10723c */ /* 0x000fe20000001810 */
[----:B------:R-:W2:Y:S05]  /*17350*/  LDSM.16.M88.4 R152, [R202+0x2800] ;  /* 0x00280000ca98783b */ /* 0x000eaa0000000200 */
[----:B------:R-:W4:Y:S02]  /*17360*/  LDSM.16.M88.4 R172, [R214+0x1c080] ;  /* 0x01c08000d6ac783b */ /* 0x000f240000000200 */
[C---:B---3--:R-:W-:Y:S08]  /*17370*/  HMMA.16816.F32 R4, R156.reuse, R160, R4 ;  /* 0x000000a09c04723c */ /* 0x048ff00000001804 */
[C---:B------:R-:W-:Y:S01]  /*17380*/  HMMA.16816.F32 R8, R156.reuse, R162, R8 ;  /* 0x000000a29c08723c */ /* 0x040fe20000001808 */
[----:B------:R-:W-:Y:S07]  /*17390*/  LDSM.16.M88.4 R160, [R197] ;  /* 0x00000000c5a0783b */ /* 0x000fee0000000200 */
[C---:B-1----:R-:W-:Y:S08]  /*173a0*/  HMMA.16816.F32 R12, R156.reuse, R148, R12 ;  /* 0x000000949c0c723c */ /* 0x042ff0000000180c */
[----:B------:R-:W-:Y:S01]  /*173b0*/  HMMA.16816.F32 R16, R156, R150, R16 ;  /* 0x000000969c10723c */ /* 0x000fe20000001810 */
[----:B------:R-:W1:Y:S05]  /*173c0*/  LDSM.16.M88.4 R148, [R213+0xf880] ;  /* 0x00f88000d594783b */ /* 0x000e6a0000000200 */
[----:B------:R-:W3:Y:S02]  /*173d0*/  LDSM.16.M88.4 R156, [R210+0x1c080] ;  /* 0x01c08000d29c783b */ /* 0x000ee40000000200 */
[C---:B-----5:R-:W-:Y:S08]  /*173e0*/  HMMA.16816.F32 R4, R164.reuse, R168, R4 ;  /* 0x000000a8a404723c */ /* 0x060ff00000001804 */
[C---:B------:R-:W-:Y:S01]  /*173f0*/  HMMA.16816.F32 R8, R164.reuse, R170, R8 ;  /* 0x000000aaa408723c */ /* 0x040fe20000001808 */
[----:B------:R-:W-:Y:S07]  /*17400*/  LDSM.16.M88.4 R168, [R208+0xf080] ;  /* 0x00f08000d0a8783b */ /* 0x000fee0000000200 */
[C---:B--2---:R-:W-:Y:S08]  /*17410*/  HMMA.16816.F32 R12, R164.reuse, R152, R12 ;  /* 0x00000098a40c723c */ /* 0x044ff0000000180c */
[----:B------:R-:W-:Y:S01]  /*17420*/  HMMA.16816.F32 R16, R164, R154, R16 ;  /* 0x0000009aa410723c */ /* 0x000fe20000001810 */
[----:B------:R-:W2:Y:S05]  /*17430*/  LDSM.16.M88.4 R152, [R196] ;  /* 0x00000000c498783b */ /* 0x000eaa0000000200 */
[----:B------:R-:W5:Y:S02]  /*17440*/  LDSM.16.M88.4 R164, [R209+0x1c080] ;  /* 0x01c08000d1a4783b */ /* 0x000f640000000200 */
[C---:B----4-:R-:W-:Y:S08]  /*17450*/  HMMA.16816.F32 R4, R172.reuse, R176, R4 ;  /* 0x000000b0ac04723c */ /* 0x050ff00000001804 */
[C---:B------:R-:W-:Y:S01]  /*17460*/  HMMA.16816.F32 R8, R172.reuse, R178, R8 ;  /* 0x000000b2ac08723c */ /* 0x040fe20000001808 */
[----:B------:R-:W-:Y:S07]  /*17470*/  LDSM.16.M88.4 R176, [R202+0x3000] ;  /* 0x00300000cab0783b */ /* 0x000fee0000000200 */
[C---:B-1----:R-:W-:Y:S08]  /*17480*/  HMMA.16816.F32 R12, R172.reuse, R148, R12 ;  /* 0x00000094ac0c723c */ /* 0x042ff0000000180c */
[----:B------:R-:W-:Y:S01]  /*17490*/  HMMA.16816.F32 R16, R172, R150, R16 ;  /* 0x00000096ac10723c */ /* 0x000fe20000001810 */
[----:B------:R-:W1:Y:S05]  /*174a0*/  LDSM.16.M88.4 R148, [R208+0xf880] ;  /* 0x00f88000d094783b */ /* 0x000e6a0000000200 */
[----:B------:R-:W4:Y:S02]  /*174b0*/  LDSM.16.M88.4 R172, [R207+0x1c080] ;  /* 0x01c08000cfac783b */ /* 0x000f240000000200 */
[C---:B---3--:R-:W-:Y:S08]  /*174c0*/  HMMA.16816.F32 R4, R156.reuse, R160, R4 ;  /* 0x000000a09c04723c */ /* 0x048ff00000001804 */
[C---:B------:R-:W-:Y:S08]  /*174d0*/  HMMA.16816.F32 R8, R156.reuse, R162, R8 ;  /* 0x000000a29c08723c */ /* 0x040ff00000001808 */
[C---:B--2---:R-:W-:Y:S08]  /*174e0*/  HMMA.16816.F32 R12, R156.reuse, R152, R12 ;  /* 0x000000989c0c723c */ /* 0x044ff0000000180c */
[----:B------:R-:W-:Y:S08]  /*174f0*/  HMMA.16816.F32 R16, R156, R154, R16 ;  /* 0x0000009a9c10723c */ /* 0x000ff00000001810 */
[C---:B-----5:R-:W-:Y:S08]  /*17500*/  HMMA.16816.F32 R4, R164.reuse, R168, R4 ;  /* 0x000000a8a404723c */ /* 0x060ff00000001804 */
[C---:B------:R-:W-:Y:S08]  /*17510*/  HMMA.16816.F32 R8, R164.reuse, R170, R8 ;  /* 0x000000aaa408723c */ /* 0x040ff00000001808 */
[C---:B-1----:R-:W-:Y:S08]  /*17520*/  HMMA.16816.F32 R12, R164.reuse, R148, R12 ;  /* 0x00000094a40c723c */ /* 0x042ff0000000180c */
[----:B------:R-:W-:Y:S01]  /*17530*/  HMMA.16816.F32 R16, R164, R150, R16 ;  /* 0x00000096a410723c */ /* 0x000fe20000001810 */
[----:B------:R-:W1:Y:S01]  /*17540*/  LDSM.16.M88.4 R148, [R202+0x3800] ;  /* 0x00380000ca94783b */ /* 0x000e620000000200 */
[----:B------:R-:W-:Y:S04]  /*17550*/  DEPBAR.LE SB0, 0x0 ;  /* 0x000080000000791a */ /* 0x000fe80000000000 */
[----:B------:R-:W-:Y:S02]  /*17560*/  BAR.SYNC.DEFER_BLOCKING 0x0 ;  /* 0x0000000000007b1d */ /* 0x000fe40000010000 */
[C---:B----4-:R-:W-:Y:S08]  /*17570*/  HMMA.16816.F32 R4, R172.reuse, R176, R4 ;  /* 0x000000b0ac04723c */ /* 0x050ff00000001804 */
        /* <DEDUP_REMOVED lines=10> */
[----:B------:R-:W-:Y:S02]  /*17620*/  FMUL.FTZ R6, R8, c[0x0][0x320] ;  /* 0x0000c80008067a20 */ /* 0x000fe40000410000 */
[----:B------:R-:W-:Y:S01]  /*17630*/  IMAD.U32 R148, RZ, RZ, UR14 ;  /* 0x0000000eff947e24 */ /* 0x000fe2000f8e00ff */
[----:B------:R-:W-:Y:S02]  /*17640*/  HMMA.16816.F32 R16, R172, R150, R16 ;  /* 0x00000096ac10723c */ /* 0x000fe40000001810 */
[----:B------:R-:W-:Y:S02]  /*17650*/  IMAD.U32 R149, RZ, RZ, UR15 ;  /* 0x0000000fff957e24 */ /* 0x000fe4000f8e00ff */
[C---:B------:R-:W-:Y:S01]  /*17660*/  @P0 LEA R10, P1, R148.reuse, R216, 0x5 ;  /* 0x000000d8940a0211 */ /* 0x040fe200078228ff */
[----:B------:R-:W-:Y:S01]  /*17670*/  IMAD.U32 R149, RZ, RZ, UR9 ;  /* 0x00000009ff957e24 */ /* 0x000fe2000f8e00ff */
[----:B------:R-:W3:Y:S01]  /*17680*/  MUFU.TANH R5, R154 ;  /* 0x0000009a00057308 */ /* 0x000ee20000002400 */
[----:B------:R-:W-:Y:S01]  /*17690*/  PLOP3.LUT P0, PT, PT, PT, UP0, 0x80, 0x0 ;  /* 0x000000000000781c */ /* 0x000fe20003f0f008 */
[----:B------:R-:W-:Y:S01]  /*176a0*/  FMUL.FTZ R8, R9, c[0x0][0x320] ;  /* 0x0000c80009087a20 */ /* 0x000fe20000410000 */
[----:B------:R-:W-:Y:S03]  /*176b0*/  USHF.L.U32 UR9, UR13, 0x5, URZ ;  /* 0x000000050d097899 */ /* 0x000fe6000800063f */
[----:B------:R-:W-:Y:S02]  /*176c0*/  FMUL.FTZ R9, R11, c[0x0][0x320] ;  /* 0x0000c8000b097a20 */ /* 0x000fe40000410000 */
[----:B------:R-:W-:Y:S02]  /*176d0*/  FMUL.FTZ R13, R13, c[0x0][0x320] ;  /* 0x0000c8000d0d7a20 */ /* 0x000fe40000410000 */
[----:B------:R-:W4:Y:S01]  /*176e0*/  MUFU.TANH R0, R0 ;  /* 0x0000000000007308 */ /* 0x000f220000002400 */
[----:B------:R-:W-:Y:S01]  /*176f0*/  @P2 LEA.HI.X R149, R148, R223, R149, 0x5, P1 ;  /* 0x000000df94952211 */ /* 0x000fe200008f2c95 */
[----:B------:R-:W-:Y:S01]  /*17700*/  FMUL.FTZ R14, R14, c[0x0][0x320] ;  /* 0x0000c8000e0e7a20 */ /* 0x000fe20000410000 */
[----:B------:R-:W-:Y:S01]  /*17710*/  PLOP3.LUT P2, PT, PT, PT, UP0, 0x80, 0x0 ;  /* 0x000000000000781c */ /* 0x000fe20003f4f008 */
[----:B------:R-:W-:Y:S01]  /*17720*/  FMUL.FTZ R15, R15, c[0x0][0x320] ;  /* 0x0000c8000f0f7a20 */ /* 0x000fe20000410000 */
[----:B------:R-:W-:Y:S01]  /*17730*/  @P0 LEA R148, P0, R10, c[0x0][0x1c8], 0x1 ;  /* 0x000072000a940a11 */ /* 0x000fe200078008ff */
[----:B------:R-:W-:Y:S01]  /*17740*/  FMUL.FTZ R12, R12, c[0x0][0x320] ;  /* 0x0000c8000c0c7a20 */ /* 0x000fe20000410000 */
[----:B------:R-:W-:Y:S01]  /*17750*/  PLOP3.LUT P1, PT, PT, PT, UP3, 0x80, 0x0 ;  /* 0x000000000000781c */ /* 0x000fe20003f2f038 */
[----:B------:R-:W-:Y:S02]  /*17760*/  FMUL.FTZ R16, R16, c[0x0][0x320] ;  /* 0x0000c80010107a20 */ /* 0x000fe40000410000 */
[----:B------:R5:W1:Y:S01]  /*17770*/  MUFU.TANH R166, R13 ;  /* 0x0000000d00a67308 */ /* 0x000a620000002400 */
[----:B------:R-:W-:Y:S02]  /*17780*/  FMUL.FTZ R17, R17, c[0x0][0x320] ;  /* 0x0000c80011117a20 */ /* 0x000fe40000410000 */
[----:B------:R-:W-:Y:S02]  /*17790*/  FMUL.FTZ R18, R18, c[0x0][0x320] ;  /* 0x0000c80012127a20 */ /* 0x000fe40000410000 */
[----:B------:R-:W-:Y:S02]  /*177a0*/  FMUL.FTZ R19, R19, c[0x0][0x320] ;  /* 0x0000c80013137a20 */ /* 0x000fe40000410000 */
[----:B------:R-:W-:Y:S01]  /*177b0*/  IMAD.U32 R11, RZ, RZ, UR9 ;  /* 0x00000009ff0b7e24 */ /* 0x000fe2000f8e00ff */
[----:B------:R-:W-:Y:S02]  /*177c0*/  @P2 LEA.HI.X R149, R10, c[0x0][0x1cc], R149, 0x1, P0 ;  /* 0x000073000a952a11 */ /* 0x000fe400000f0c95 */
[----:B------:R1:W1:Y:S01]  /*177d0*/  MUFU.TANH R165, R14 ;  /* 0x0000000e00a57308 */ /* 0x0002620000002400 */
[----:B------:R-:W-:Y:S01]  /*177e0*/  PLOP3.LUT P2, PT, PT, PT, UP0, 0x80, 0x0 ;  /* 0x000000000000781c */ /* 0x000fe20003f4f008 */
[----:B------:R-:W-:Y:S01]  /*177f0*/  @P1 IMAD.HI.U32 R10, R219, c[0x0][0x2c8], RZ ;  /* 0x0000b200db0a1a27 */ /* 0x000fe200078e00ff */
[----:B------:R-:W-:Y:S01]  /*17800*/  @!PT LDS RZ, [RZ] ;  /* 0x00000000fffff984 */ /* 0x000fe20000000800 */
[----:B------:R-:W-:Y:S01]  /*17810*/  @!PT LDS RZ, [RZ] ;  /* 0x00000000fffff984 */ /* 0x000fe20000000800 */
[----:B------:R-:W-:Y:S01]  /*17820*/  @!PT LDS RZ, [RZ] ;  /* 0x00000000fffff984 */ /* 0x000fe20000000800 */
[----:B------:R2:W-:Y:S01]  /*17830*/  @P3 LDGSTS.E.BYPASS.LTC128B.128 [R218+0xc080], [R148.64], !P6 ;  /* 0x0c08000094da3fae */ /* 0x0005e2000f101d5e */
[----:B------:R-:W-:Y:S02]  /*17840*/  LOP3.LUT P3, RZ, R215, 0x4, RZ, 0xc0, !PT ;  /* 0x00000004d7ff7812 */ /* 0x000fe4000786c0ff */
[----:B------:R-:W-:Y:S02]  /*17850*/  PLOP3.LUT P1, PT, PT, PT, UP0, 0x80, 0x0 ;  /* 0x000000000000781c */ /* 0x000fe40003f2f008 */
[----:B------:R-:W-:Y:S02]  /*17860*/  PLOP3.LUT P0, PT, PT, PT, UP3, 0x80, 0x0 ;  /* 0x000000000000781c */ /* 0x000fe40003f0f038 */
[----:B------:R2:W2:Y:S01]  /*17870*/  MUFU.TANH R163, R15 ;  /* 0x0000000f00a37308 */ /* 0x0004a20000002400 */
[----:B-----5:R-:W-:Y:S06]  /*17880*/  IMAD.MOV.U32 R13, RZ, RZ, R219 ;  /* 0x000000ffff0d7224 */ /* 0x020fec00078e00db */
[----:B------:R5:W-:Y:S03]  /*17890*/  @P2 LDGSTS.E.BYPASS.LTC128B.128 [R218+0xd080], [R148.64+0x80], !P3 ;  /* 0x0d08008094da2fae */ /* 0x000be6000d901d5e */
[----:B------:R3:W3:Y:S01]  /*178a0*/  MUFU.TANH R164, R16 ;  /* 0x0000001000a47308 */ /* 0x0006e20000002400 */
[----:B------:R-:W-:Y:S01]  /*178b0*/  @P0 SHF.R.U32.HI R13, RZ, c[0x0][0x2cc], R10 ;  /* 0x0000b300ff0d0a19 */ /* 0x000fe2000001160a */
[----:B------:R5:W-:Y:S01]  /*178c0*/  @P1 LDGSTS.E.BYPASS.LTC128B.128 [R218+0xe080], [R148.64+0x100], !P4 ;  /* 0x0e08010094da1fae */ /* 0x000be2000e101d5e */
[----:B------:R-:W-:Y:S01]  /*178d0*/  PLOP3.LUT P0, PT, PT, PT, UP0, 0x80, 0x0 ;  /* 0x000000000000781c */ /* 0x000fe20003f0f008 */
[----:B-1----:R-:W-:Y:S03]  /*178e0*/  IMAD.U32 R14, RZ, RZ, UR28 ;  /* 0x0000001cff0e7e24 */ /* 0x002fe6000f8e00ff */
[----:B------:R-:W1:Y:S03]  /*178f0*/  SHFL.IDX PT, R151, R13, RZ, 0x1c1f ;  /* 0x001c1fff0d977589 */ /* 0x000e6600000e0000 */
[----:B------:R4:W4:Y:S01]  /*17900*/  MUFU.TANH R162, R17 ;  /* 0x0000001100a27308 */ /* 0x0009220000002400 */
[----:B--2---:R-:W-:Y:S05]  /*17910*/  IADD3 R15, -R224, 0x1, -R11 ;  /* 0x00000001e00f7810 */ /* 0x004fea0007ffe90b */
[----:B------:R5:W-:Y:S01]  /*17920*/  @P0 LDGSTS.E.BYPASS.LTC128B.128 [R218+0xf080], [R148.64+0x180], !P5 ;  /* 0x0f08018094da0fae */ /* 0x000be2000e901d5e */
[----:B------:R-:W-:Y:S02]  /*17930*/  PLOP3.LUT P0, PT, PT, PT, UP2, 0x40, 0x0 ;  /* 0x000000000000781c */ /* 0x000fe40003f0e828 */
[----:B------:R-:W-:Y:S01]  /*17940*/  IADD3 R14, -R14, UR16, R15 ;  /* 0x000000100e0e7c10 */ /* 0x000fe2000fffe10f */
[----:B------:R-:W2:Y:S01]  /*17950*/  MUFU.TANH R6, R6 ;  /* 0x0000000600067308 */ /* 0x000ea20000002400 */
[----:B------:R-:W0:Y:S02]  /*17960*/  LDGDEPBAR ;  /* 0x00000000000079af */ /* 0x000e240000000000 */
[C---:B---3--:R-:W-:Y:S02]  /*17970*/  IADD3 R16, R14.reuse, c[0x0][0x328], RZ ;  /* 0x0000ca000e107a10 */ /* 0x048fe40007ffe0ff */
[----:B------:R-:W-:Y:S05]  /*17980*/  IADD3 R14, R14, UR7, RZ ;  /* 0x000000070e0e7c10 */ /* 0x000fea000fffe0ff */
[----:B------:R-:W3:Y:S01]  /*17990*/  MUFU.TANH R8, R8 ;  /* 0x0000000800087308 */ /* 0x000ee20000002400 */
[--C-:B-1----:R-:W-:Y:S02]  /*179a0*/  IMAD.IADD R15, R14, 0x1, R151.reuse ;  /* 0x000000010e0f7824 */ /* 0x102fe400078e0297 */
[----:B----4-:R-:W-:Y:S07]  /*179b0*/  IMAD.IADD R17, R16, 0x1, R151 ;  /* 0x0000000110117824 */ /* 0x010fee00078e0297 */
[----:B------:R-:W1:Y:S10]  /*179c0*/  MUFU.TANH R7, R7 ;  /* 0x0000000700077308 */ /* 0x000e740000002400 */
[----:B------:R-:W4:Y:S10]  /*179d0*/  MUFU.TANH R9, R9 ;  /* 0x0000000900097308 */ /* 0x000f340000002400 */
[----:B------:R1:W1:Y:S10]  /*179e0*/  MUFU.TANH R168, R12 ;  /* 0x0000000c00a87308 */ /* 0x0002740000002400 */
[----:B------:R1:W1:Y:S10]  /*179f0*/  MUFU.TANH R161, R18 ;  /* 0x0000001200a17308 */ /* 0x0002740000002400 */
[----:B-----5:R1:W1:Y:S01]  /*17a00*/  MUFU.TANH R149, R19 ;  /* 0x0000001300957308 */ /* 0x0202620000002400 */
[----:B------:R-:W-:-:S05]  /*17a10*/  @P0 BRA `(.L_x_443) ;  /* 0x0000019000000947 */ /* 0x000fca0003800000 */
[----:B--234-:R-:W-:Y:S01]  /*17a20*/  IMAD.U32 R10, RZ, RZ, UR28 ;  /* 0x0000001cff0a7e24 */ /* 0x01cfe2000f8e00ff */
[----:B------:R-:W-:Y:S04]  /*17a30*/  BSSY B0, `(.L_x_444) ;  /* 0x0000012000007945 */ /* 0x000fe80003800000 */
[----:B-1----:R-:W-:Y:S04]  /*17a40*/  IADD3 R12, -R10, UR16, R151 ;  /* 0x000000100a0c7c10 */ /* 0x002fe8000fffe197 */
        /* <DEDUP_REMOVED lines=11> */
.L_x_445:
[----:B------:R-:W-:Y:S04]  /*17b00*/  MOV R10, c[0x0][0x32c] ;  /* 0x0000cb00000a7a02 */ /* 0x000fe80000000f00 */
[----:B------:R-:W-:Y:S11]  /*17b10*/  ISETP.NE.AND P0, PT, R10, 0x1, PT ;  /* 0x000000010a00780c */ /* 0x000ff60003f05270 */
[----:B------:R-:W-:Y:S02]  /*17b20*/  @!UPT UIADD3 URZ, URZ, URZ, URZ ;  /* 0x0000003f3f3ff290 */ /* 0x000fe4000fffe03f */
[----:B------:R-:W-:Y:S05]  /*17b30*/  @P0 IMAD.HI.U32 R10, R12, c[0x0][0x330], RZ ;  /* 0x0000cc000c0a0a27 */ /* 0x000fea00078e00ff */
[----:B------:R-:W-:Y:S02]  /*17b40*/  @P0 SHF.R.U32.HI R12, RZ, c[0x0][0x334], R10 ;  /* 0x0000cd00ff0c0a19 */ /* 0x000fe4000001160a */
.L_x_446:
[----:B------:R-:W-:Y:S05]  /*17b50*/  BSYNC B0 ;  /* 0x0000000000007941 */ /* 0x000fea0003800000 */
.L_x_444:
[----:B------:R-:W-:Y:S04]  /*17b60*/  IMAD R19, R12, c[0x0][0x32c], -R11 ;  /* 0x0000cb000c137a24 */ /* 0x000fe800078e0a0b */
[----:B------:R-:W-:Y:S05]  /*17b70*/  IMAD.IADD R12, R19, 0x1, -R224 ;  /* 0x00000001130c7824 */ /* 0x000fea00078e0ae0 */
[----:B------:R-:W-:Y:S02]  /*17b80*/  IADD3 R10, R12, c[0x0][0x32c], RZ ;  /* 0x0000cb000c0a7a10 */ /* 0x000fe40007ffe0ff */
[----:B------:R-:W-:Y:S02]  /*17b90*/  IMNMX R15, R15, R12, !PT ;  /* 0x0000000c0f0f7217 */ /* 0x000fe40007800200 */
[----:B------:R-:W-:Y:S02]  /*17ba0*/  IMNMX R17, R17, R10, PT ;  /* 0x0000000a11117217 */ /* 0x000fe40003800200 */
.L_x_443:
        /* <DEDUP_REMOVED lines=13> */
[----:B------:R-:W-:Y:S02]  /*17c80*/  PLOP3.LUT P0, PT, PT, PT, UP0, 0x80, 0x0 ;  /* 0x000000000000781c */ /* 0x000fe40003f0f008 */
        /* <DEDUP_REMOVED lines=8> */
[----:B------:R-:W-:Y:S01]  /*17d10*/  FSEL R6, R8, -INF , !P1 ;  /* 0xff80000008067808 */ /* 0x000fe20004800000 */
[----:B------:R-:W-:Y:S01]  /*17d20*/  IMAD.IADD R8, R14, 0x1, R13 ;  /* 0x000000010e087824 */ /* 0x000fe200078e020d */
        /* <DEDUP_REMOVED lines=28> */
.L_x_449:
[----:B------:R-:W-:Y:S04]  /*17ef0*/  MOV R13, c[0x0][0x32c] ;  /* 0x0000cb00000d7a02 */ /* 0x000fe80000000f00 */
[----:B------:R-:W-:Y:S11]  /*17f00*/  ISETP.NE.AND P0, PT, R13, 0x1, PT ;  /* 0x000000010d00780c */ /* 0x000ff60003f05270 */
[----:B------:R-:W-:Y:S02]  /*17f10*/  @!UPT UIADD3 URZ, URZ, URZ, URZ ;  /* 0x0000003f3f3ff290 */ /* 0x000fe4000fffe03f */
[----:B------:R-:W-:Y:S05]  /*17f20*/  @P0 IMAD.HI.U32 R13, R14, c[0x0][0x330], RZ ;  /* 0x0000cc000e0d0a27 */ /* 0x000fea00078e00ff */
[----:B------:R-:W-:Y:S02]  /*17f30*/  @P0 SHF.R.U32.HI R14, RZ, c[0x0][0x334], R13 ;  /* 0x0000cd00ff0e0a19 */ /* 0x000fe4000001160d */
.L_x_450:
[----:B------:R-:W-:Y:S05]  /*17f40*/  BSYNC B0 ;  /* 0x0000000000007941 */ /* 0x000fea0003800000 */
.L_x_448:
[----:B------:R-:W-:Y:S04]  /*17f50*/  IMAD R11, R14, c[0x0][0x32c], -R11 ;  /* 0x0000cb000e0b7a24 */ /* 0x000fe800078e0a0b */
[----:B------:R-:W-:Y:S05]  /*17f60*/  IMAD.IADD R11, R11, 0x1, -R224 ;  /* 0x000000010b0b7824 */ /* 0x000fea00078e0ae0 */
[----:B------:R-:W-:Y:S02]  /*17f70*/  IADD3 R14, R11, c[0x0][0x32c], RZ ;  /* 0x0000cb000b0e7a10 */ /* 0x000fe40007ffe0ff */
[----:B------:R-:W-:Y:S02]  /*17f80*/  IMNMX R8, R8, R11, !PT ;  /* 0x0000000b08087217 */ /* 0x000fe40007800200 */
[----:B------:R-:W-:Y:S02]  /*17f90*/  IMNMX R5, R5, R14, PT ;  /* 0x0000000e05057217 */ /* 0x000fe40003800200 */
.L_x_447:
[----:B------:R-:W-:Y:S01]  /*17fa0*/  FMNMX.FTZ R11, R152, R3, !PT ;  /* 0x00000003980b7209 */ /* 0x000fe20007810000 */
[----:B------:R-:W-:Y:S01]  /*17fb0*/  LDSM.16.MT88.4 R156, [R206+0x8080] ;  /* 0x00808000ce9c783b */ /* 0x000fe20000004200 */
[----:B------:R-:W-:Y:S02]  /*17fc0*/  PLOP3.LUT P0, PT, PT, PT, UP0, 0x80, 0x0 ;  /* 0x000000000000781c */ /* 0x000fe40003f0f008 */
[----:B------:R-:W-:Y:S02]  /*17fd0*/  FMNMX.FTZ R11, R12, R11, !PT ;  /* 0x0000000b0c0b7209 */ /* 0x000fe40007810000 */
[----:B------:R-:W-:Y:S02]  /*17fe0*/  ISETP.GT.AND P0, PT, R8, RZ, P0 ;  /* 0x000000ff0800720c */ /* 0x000fe40000704270 */
[----:B------:R-:W-:Y:S01]  /*17ff0*/  FMNMX.FTZ R11, R10, R11, !PT ;  /* 0x0000000b0a0b7209 */ /* 0x000fe20007810000 */
[----:B------:R-:W-:Y:S01]  /*18000*/  LDSM.16.MT88.4 R172, [R204+0x9880] ;  /* 0x00988000ccac783b */ /* 0x000fe20000004200 */
[C---:B------:R-:W-:Y:S02]  /*18010*/  ISETP.LT.OR P0, PT, R5.reuse, 0x1, P0 ;  /* 0x000000010500780c */ /* 0x040fe40000701670 */
[----:B------:R-:W-:Y:S02]  /*18020*/  FMNMX.FTZ R11, R6, R11, !PT ;  /* 0x0000000b060b7209 */ /* 0x000fe40007810000 */
[----:B------:R-:W-:Y:S02]  /*18030*/  PLOP3.LUT P1, PT, PT, PT, UP0, 0x80, 0x0 ;  /* 0x000000000000781c */ /* 0x000fe40003f2f008 */
[----:B------:R-:W-:Y:S01]  /*18040*/  FMNMX.FTZ R11, R168, R11, !PT ;  /* 0x0000000ba80b7209 */ /* 0x000fe20007810000 */
[----:B------:R-:W-:Y:S01]  /*18050*/  LDSM.16.MT88.4 R176, [R211+0xa880] ;  /* 0x00a88000d3b0783b */ /* 0x000fe20000004200 */
[----:B------:R-:W-:Y:S02]  /*18060*/  FSEL R15, R0, -INF , !P0 ;  /* 0xff800000000f7808 */ /* 0x000fe40004000000 */
[----:B------:R-:W-:Y:S02]  /*18070*/  FMNMX.FTZ R11, R166, R11, !PT ;  /* 0x0000000ba60b7209 */ /* 0x000fe40007810000 */
[----:B------:R-:W-:Y:S02]  /*18080*/  ISETP.GT.AND P2, PT, R8, 0x1, P1 ;  /* 0x000000010800780c */ /* 0x000fe40000f44270 */
        /* <DEDUP_REMOVED lines=10> */
[C---:B------:R-:W-:Y:S01]  /*18130*/  ISETP.GT.AND P0, PT, R8.reuse, 0x9, P0 ;  /* 0x000000090800780c */ /* 0x040fe20000704270 */
[----:B------:R-:W-:Y:S01]  /*18140*/  LDSM.16.MT88.4 R184, [R204+0xa880] ;  /* 0x00a88000ccb8783b */ /* 0x000fe20000004200 */
[----:B------:R-:W-:Y:S02]  /*18150*/  ISETP.LT.OR P2, PT, R5, 0x9, P2 ;  /* 0x000000090500780c */ /* 0x000fe40001741670 */
[----:B------:R-:W-:Y:S02]  /*18160*/  PLOP3.LUT P1, PT, PT, PT, UP0, 0x80, 0x0 ;  /* 0x000000000000781c */ /* 0x000fe40003f2f008 */
[----:B------:R-:W-:Y:S02]  /*18170*/  FMNMX.FTZ R4, R13, R4, !PT ;  /* 0x000000040d047209 */ /* 0x000fe40007810000 */
[----:B------:R-:W-:Y:S01]  /*18180*/  FSEL R11, R7, -INF , !P2 ;  /* 0xff800000070b7808 */ /* 0x000fe20005000000 */
[----:B------:R-:W-:Y:S01]  /*18190*/  LDSM.16.MT88.4 R188, [R211+0xb880] ;  /* 0x00b88000d3bc783b */ /* 0x000fe20000004200 */
[C---:B------:R-:W-:Y:S02]  /*181a0*/  ISETP.GT.AND P1, PT, R8.reuse, 0x10, P1 ;  /* 0x000000100800780c */ /* 0x040fe40000f24270 */
[C---:B------:R-:W-:Y:S02]  /*181b0*/  ISETP.LT.OR P0, PT, R5.reuse, 0xa, P0 ;  /* 0x0000000a0500780c */ /* 0x040fe40000701670 */
[----:B------:R-:W-:Y:S02]  /*181c0*/  PLOP3.LUT P2, PT, PT, PT, UP0, 0x80, 0x0 ;  /* 0x000000000000781c */ /* 0x000fe40003f4f008 */
[----:B------:R-:W-:Y:S01]  /*181d0*/  ISETP.LT.OR P3, PT, R5, 0x11, P1 ;  /* 0x000000110500780c */ /* 0x000fe20000f61670 */
[----:B------:R-:W-:Y:S01]  /*181e0*/  LDSM.16.MT88.4 R192, [R206+0xb880] ;  /* 0x00b88000cec0783b */ /* 0x000fe20000004200 */
[----:B------:R-:W-:Y:S02]  /*181f0*/  FSEL R9, R9, -INF , !P0 ;  /* 0xff80000009097808 */ /* 0x000fe40004000000 */
[----:B------:R-:W-:Y:S02]  /*18200*/  FMNMX.FTZ R4, R11, R4, !PT ;  /* 0x000000040b047209 */ /* 0x000fe40007810000 */
[C---:B------:R-:W-:Y:S02]  /*18210*/  ISETP.GT.AND P2, PT, R8.reuse, 0x11, P2 ;  /* 0x000000110800780c */ /* 0x040fe40001744270 */
[----:B------:R-:W-:Y:S02]  /*18220*/  PLOP3.LUT P1, PT, PT, PT, UP0, 0x80, 0x0 ;  /* 0x000000000000781c */ /* 0x000fe40003f2f008 */
[----:B------:R-:W-:Y:S02]  /*18230*/  FSEL R165, R165, -INF , !P3 ;  /* 0xff800000a5a57808 */ /* 0x000fe40005800000 */
[----:B------:R-:W-:Y:S02]  /*18240*/  ISETP.LT.OR P2, PT, R5, 0x12, P2 ;  /* 0x000000120500780c */ /* 0x000fe40001741670 */
[----:B------:R-:W-:Y:S02]  /*18250*/  FMNMX.FTZ R4, R9, R4, !PT ;  /* 0x0000000409047209 */ /* 0x000fe40007810000 */
[C---:B------:R-:W-:Y:S02]  /*18260*/  ISETP.GT.AND P1, PT, R8.reuse, 0x18, P1 ;  /* 0x000000180800780c */ /* 0x040fe40000f24270 */
[----:B------:R-:W-:Y:S01]  /*18270*/  PLOP3.LUT P0, PT, PT, PT, UP0, 0x80, 0x0 ;  /* 0x000000000000781c */ /* 0x000fe20003f0f008 */
[----:B------:R-:W-:Y:S01]  /*18280*/  UISETP.GT.AND UP0, UPT, UR13, UR6, UPT ;  /* 0x000000060d00728c */ /* 0x000fe2000bf04270 */
[----:B------:R-:W-:Y:S01]  /*18290*/  FSEL R163, R163, -INF , !P2 ;  /* 0xff800000a3a37808 */ /* 0x000fe20005000000 */
[----:B------:R-:W-:Y:S01]  /*182a0*/  UIADD3 UR13, UR13, -0x1, URZ ;  /* 0xffffffff0d0d7890 */ /* 0x000fe2000fffe03f */
[----:B------:R-:W-:Y:S02]  /*182b0*/  FMNMX.FTZ R4, R165, R4, !PT ;  /* 0x00000004a5047209 */ /* 0x000fe40007810000 */
[----:B------:R-:W-:Y:S02]  /*182c0*/  ISETP.LT.OR P1, PT, R5, 0x19, P1 ;  /* 0x000000190500780c */ /* 0x000fe40000f21670 */
[----:B------:R-:W-:Y:S02]  /*182d0*/  ISETP.GT.AND P0, PT, R8, 0x19, P0 ;  /* 0x000000190800780c */ /* 0x000fe40000704270 */
[----:B------:R-:W-:Y:S02]  /*182e0*/  FSEL R161, R161, -INF , !P1 ;  /* 0xff800000a1a17808 */ /* 0x000fe40004800000 */
[----:B------:R-:W-:Y:S04]  /*182f0*/  ISETP.LT.OR P0, PT, R5, 0x1a, P0 ;  /* 0x0000001a0500780c */ /* 0x000fe80000701670 */
[----:B------:R-:W-:Y:S02]  /*18300*/  FSEL R149, R149, -INF , !P0 ;  /* 0xff80000095957808 */ /* 0x000fe40004000000 */
[----:B-1----:R-:W-:Y:S02]  /*18310*/  FMNMX.FTZ R17, R0, R17, !PT ;  /* 0x0000001100117209 */ /* 0x002fe40007810000 */
[----:B------:R-:W-:Y:S03]  /*18320*/  FMNMX.FTZ R0, R163, R4, !PT ;  /* 0x00000004a3007209 */ /* 0x000fe60007810000 */
[----:B------:R-:W1:Y:S01]  /*18330*/  SHFL.BFLY PT, R8, R17, 0x1, 0x1f ;  /* 0x0c201f0011087f89 */ /* 0x000e6200000e0000 */
[----:B------:R-:W-:Y:S04]  /*18340*/  FMNMX.FTZ R0, R161, R0, !PT ;  /* 0x00000000a1007209 */ /* 0x000fe80007810000 */
        /* <DEDUP_REMOVED lines=14> */
[--C-:B------:R-:W-:Y:S02]  /*18430*/  FFMA.FTZ R227, R6, c[0x0][0x2d0], -R167.reuse ;  /* 0x0000b40006e37a23 */ /* 0x100fe400000108a7 */
[----:B------:R-:W-:Y:S02]  /*18440*/  FMUL.FTZ R6, R3, c[0x0][0x2d0] ;  /* 0x0000b40003067a20 */ /* 0x000fe40000410000 */
[--C-:B------:R-:W-:Y:S02]  /*18450*/  FFMA.FTZ R233, R168, c[0x0][0x2d0], -R167.reuse ;  /* 0x0000b400a8e97a23 */ /* 0x100fe400000108a7 */
[----:B------:R-:W-:Y:S01]  /*18460*/  LDSM.16.MT88.4 R168, [R206+0x9880] ;  /* 0x00988000cea8783b */ /* 0x000fe20000004200 */
[--C-:B------:R-:W-:Y:S02]  /*18470*/  FFMA.FTZ R234, R166, c[0x0][0x2d0], -R167.reuse ;  /* 0x0000b400a6ea7a23 */ /* 0x100fe400000108a7 */
[----:B------:R-:W2:Y:S01]  /*18480*/  MUFU.EX2 R3, R6 ;  /* 0x0000000600037308 */ /* 0x000ea20000000800 */
[--C-:B------:R-:W-:Y:S02]  /*18490*/  FFMA.FTZ R235, R164, c[0x0][0x2d0], -R167.reuse ;  /* 0x0000b400a4eb7a23 */ /* 0x100fe400000108a7 */
[----:B------:R-:W-:Y:S01]  /*184a0*/  FFMA.FTZ R167, R162, c[0x0][0x2d0], -R167 ;  /* 0x0000b400a2a77a23 */ /* 0x000fe200000108a7 */
[----:B-1----:R-:W-:Y:S04]  /*184b0*/  FMNMX.FTZ R148, R5, R148, !PT ;  /* 0x0000009405947209 */ /* 0x002fe80007810000 */
[C---:B------:R-:W-:Y:S01]  /*184c0*/  FSETP.NEU.FTZ.AND P0, PT, R148.reuse, -INF , PT ;  /* 0xff8000009400780b */ /* 0x040fe20003f1d000 */
[C---:B------:R-:W-:Y:S01]  /*184d0*/  FMUL.FTZ R160, R148.reuse, c[0x0][0x2d0] ;  /* 0x0000b40094a07a20 */ /* 0x040fe20000410000 */
[----:B------:R-:W1:Y:S02]  /*184e0*/  MUFU.EX2 R228, R228 ;  /* 0x000000e400e47308 */ /* 0x000e640000000800 */
[----:B------:R-:W-:Y:S02]  /*184f0*/  FSEL R5, R148, RZ, P0 ;  /* 0x000000ff94057208 */ /* 0x000fe40000000000 */
[----:B------:R-:W-:Y:S02]  /*18500*/  FSEL R160, R160, RZ, P0 ;  /* 0x000000ffa0a07208 */ /* 0x000fe40000000000 */
[----:B------:R-:W-:Y:S01]  /*18510*/  PLOP3.LUT P0, PT, PT, PT, UP0, 0x80, 0x0 ;  /* 0x000000000000781c */ /* 0x000fe20003f0f008 */
[----:B------:R-:W-:Y:S02]  /*18520*/  FADD.FTZ R5, -R5, R2 ;  /* 0x0000000205057221 */ /* 0x000fe40000010100 */
[--C-:B------:R-:W-:Y:S01]  /*18530*/  FFMA.FTZ R232, R15, c[0x0][0x2d0], -R160.reuse ;  /* 0x0000b4000fe87a23 */ /* 0x100fe200000108a0 */
        /* <DEDUP_REMOVED lines=28> */
[----:B------:R-:W-:Y:S02]  /*18700*/  FMUL.FTZ R40, R3, R40 ;  /* 0x0000002803287220 */ /* 0x000fe40000410000 */
        /* <DEDUP_REMOVED lines=12> */
[C---:B------:R-:W-:Y:S01]  /*187d0*/  FMUL.FTZ R34, R2.reuse, R34 ;  /* 0x0000002202227220 */ /* 0x040fe20000410000 */
        /* <DEDUP_REMOVED lines=10> */
[----:B------:R-:W-:Y:S01]  /*18880*/  FMUL.FTZ R45, R3, R45 ;  /* 0x0000002d032d7220 */ /* 0x000fe20000410000 */
[----:B------:R5:W-:Y:S01]  /*18890*/  MUFU.EX2 R236, R167 ;  /* 0x000000a700ec7308 */ /* 0x000be20000000800 */
[C---:B------:R-:W-:Y:S02]  /*188a0*/  FMUL.FTZ R46, R2.reuse, R46 ;  /* 0x0000002e022e7220 */ /* 0x040fe40000410000 */
[C---:B------:R-:W-:Y:S01]  /*188b0*/  FMUL.FTZ R47, R2.reuse, R47 ;  /* 0x0000002f022f7220 */ /* 0x040fe20000410000 */
        /* <DEDUP_REMOVED lines=155> */
[----:B------:R-:W-:Y:S01]  /*19270*/  F2FP.PACK_AB R152, R234, R233 ;  /* 0x000000e9ea98723e */ /* 0x000fe200000000ff */
[----:B------:R-:W-:Y:S01]  /*19280*/  FADD.FTZ R150, R150, R151 ;  /* 0x0000009796967221 */ /* 0x000fe20000010000 */
[----:B---3--:R-:W-:Y:S03]  /*19290*/  F2FP.PACK_AB R154, R236, R235 ;  /* 0x000000ebec9a723e */ /* 0x008fe600000000ff */
[----:B-----5:R-:W-:Y:S01]  /*192a0*/  F2FP.PACK_AB R153, R238, R237 ;  /* 0x000000edee99723e */ /* 0x020fe200000000ff */
[----:B------:R-:W-:Y:S01]  /*192b0*/  FADD.FTZ R2, R230, R231 ;  /* 0x000000e7e6027221 */ /* 0x000fe20000010000 */
[----:B------:R-:W-:Y:S01]  /*192c0*/  F2FP.PACK_AB R155, R240, R239 ;  /* 0x000000eff09b723e */ /* 0x000fe200000000ff */
[----:B------:R-:W-:Y:S02]  /*192d0*/  FADD.FTZ R150, R227, R150 ;  /* 0x00000096e3967221 */ /* 0x000fe40000010000 */
[----:B------:R-:W-:Y:S02]  /*192e0*/  FADD.FTZ R2, R229, R2 ;  /* 0x00000002e5027221 */ /* 0x000fe40000010000 */
[----:B------:R-:W-:Y:S02]  /*192f0*/  FADD.FTZ R233, R233, R150 ;  /* 0x00000096e9e97221 */ /* 0x000fe40000010000 */
[C---:B-1----:R-:W-:Y:S01]  /*19300*/  HMMA.16816.F32 R144, R152.reuse, R132, R4 ;  /* 0x000000849890723c */ /* 0x042fe20000001804 */
[----:B------:R-:W1:Y:S02]  /*19310*/  LDSM.16.MT88.4 R4, [R211+0x9880] ;  /* 0x00988000d304783b */ /* 0x000e640000004200 */
[----:B------:R-:W-:Y:S01]  /*19320*/  FADD.FTZ R237, R237, R2 ;  /* 0x00000002eded7221 */ /* 0x000fe20000010000 */
[----:B------:R-:W-:Y:S01]  /*19330*/  MOV R2, R148 ;  /* 0x0000009400027202 */ /* 0x000fe20000000f00 */
[----:B------:R-:W-:Y:S02]  /*19340*/  FADD.FTZ R234, R234, R233 ;  /* 0x000000e9eaea7221 */ /* 0x000fe40000010000 */
[----:B------:R-:W-:Y:S01]  /*19350*/  FADD.FTZ R238, R238, R237 ;  /* 0x000000edeeee7221 */ /* 0x000fe20000010000 */
[C---:B------:R-:W-:Y:S01]  /*19360*/  HMMA.16816.F32 R140, R152.reuse, R134, R8 ;  /* 0x00000086988c723c */ /* 0x040fe20000001808 */
[----:B------:R-:W2:Y:S03]  /*19370*/  LDSM.16.MT88.4 R8, [R205+0x9880] ;  /* 0x00988000cd08783b */ /* 0x000ea60000004200 */
[----:B------:R-:W-:Y:S02]  /*19380*/  FADD.FTZ R235, R235, R234 ;  /* 0x000000eaebeb7221 */ /* 0x000fe40000010000 */
[----:B------:R-:W-:Y:S02]  /*19390*/  FADD.FTZ R225, R239, R238 ;  /* 0x000000eeefe17221 */ /* 0x000fe40000010000 */
[C---:B------:R-:W-:Y:S01]  /*193a0*/  HMMA.16816.F32 R136, R152.reuse, R156, R12 ;  /* 0x0000009c9888723c */ /* 0x040fe2000000180c */
[----:B------:R-:W3:Y:S03]  /*193b0*/  LDSM.16.MT88.4 R12, [R205+0xa880] ;  /* 0x00a88000cd0c783b */ /* 0x000ee60000004200 */
[----:B------:R-:W-:Y:S02]  /*193c0*/  FADD.FTZ R226, R236, R235 ;  /* 0x000000ebece27221 */ /* 0x000fe40000010000 */
[----:B------:R-:W-:Y:S02]  /*193d0*/  FADD.FTZ R225, R240, R225 ;  /* 0x000000e1f0e17221 */ /* 0x000fe40000010000 */
[C---:B------:R-:W-:Y:S01]  /*193e0*/  HMMA.16816.F32 R132, R152.reuse, R158, R16 ;  /* 0x0000009e9884723c */ /* 0x040fe20000001810 */
[----:B------:R-:W4:Y:S07]  /*193f0*/  LDSM.16.MT88.4 R16, [R205+0xb880] ;  /* 0x00b88000cd10783b */ /* 0x000f2e0000004200 */
[C---:B------:R-:W-:Y:S01]  /*19400*/  HMMA.16816.F32 R20, R152.reuse, R160, R20 ;  /* 0x000000a09814723c */ /* 0x040fe20000001814 */
[----:B------:R-:W5:Y:S07]  /*19410*/  LDSM.16.MT88.4 R156, [R204+0xb880] ;  /* 0x00b88000cc9c783b */ /* 0x000f6e0000004200 */
[C---:B------:R-:W-:Y:S08]  /*19420*/  HMMA.16816.F32 R24, R152.reuse, R162, R24 ;  /* 0x000000a29818723c */ /* 0x040ff00000001818 */
        /* <DEDUP_REMOVED lines=27> */
.L_x_442:
[----:B------:R-:W1:Y:S01]  /*195e0*/  SHFL.BFLY PT, R3, R226, 0x2, 0x1f ;  /* 0x0c401f00e2037f89 */ /* 0x000e6200000e0000 */
[----:B------:R-:W-:-:S02]  /*195f0*/  MOV R4, RZ ;  /* 0x000000ff00047202 */ /* 0x000fc40000000f00 */
[----:B------:R-:W-:Y:S01]  /*19600*/  MOV R8, 0xff800000 ;  /* 0xff80000000087802 */ /* 0x000fe20000000f00 */
[----:B------:R-:W2:Y:S01]  /*19610*/  SHFL.BFLY PT, R2, R225, 0x2, 0x1f ;  /* 0x0c401f00e1027f89 */ /* 0x000ea200000e0000 */
[----:B------:R-:W-:Y:S01]  /*19620*/  PLOP3.LUT P2, PT, PT, PT, PT, 0x8, 0x0 ;  /* 0x000000000000781c */ /* 0x000fe20003f4e170 */
[----:B-1----:R-:W-:Y:S01]  /*19630*/  FADD.FTZ R6, R3, R226 ;  /* 0x000000e203067221 */ /* 0x002fe20000010000 */
[----:B------:R-:W-:Y:S01]  /*19640*/  MOV R3, RZ ;  /* 0x000000ff00037202 */ /* 0x000fe20000000f00 */
        /* <DEDUP_REMOVED lines=9> */
[----:B------:R-:W-:-:S03]  /*196e0*/  @P0 MOV R9, 0x3f317218 ;  /* 0x3f31721800090802 */ /* 0x000fc60000000f00 */
[----:B------:R-:W-:Y:S02]  /*196f0*/  @P1 FMUL.FTZ R10, R10, c[0x0][0x2d0] ;  /* 0x0000b4000a0a1a20 */ /* 0x000fe40000410000 */
[----:B------:R-:W-:Y:S01]  /*19700*/  @P0 MUFU.RCP R3, R2 ;  /* 0x0000000200030308 */ /* 0x000fe20000001000 */
[----:B------:R-:W-:-:S07]  /*19710*/  @P0 FMUL.FTZ R9, R9, c[0x0][0x2d0] ;  /* 0x0000b40009090a20 */ /* 0x000fce0000410000 */
[----:B------:R-:W2:Y:S01]  /*19720*/  @P1 MUFU.LG2 R5, R5 ;  /* 0x0000000500051308 */ /* 0x000ea20000000c00 */
[C---:B-1----:R-:W-:Y:S02]  /*19730*/  FMUL.FTZ R144, R4.reuse, R144 ;  /* 0x0000009004907220 */ /* 0x042fe40000410000 */
[C---:B------:R-:W-:Y:S02]  /*19740*/  FMUL.FTZ R145, R4.reuse, R145 ;  /* 0x0000009104917220 */ /* 0x040fe40000410000 */
[C---:B------:R-:W-:Y:S02]  /*19750*/  FMUL.FTZ R140, R4.reuse, R140 ;  /* 0x0000008c048c7220 */ /* 0x040fe40000410000 */
[C---:B------:R-:W-:Y:S01]  /*19760*/  FMUL.FTZ R141, R4.reuse, R141 ;  /* 0x0000008d048d7220 */ /* 0x040fe20000410000 */
[----:B------:R-:W1:Y:S01]  /*19770*/  @P0 MUFU.LG2 R2, R2 ;  /* 0x0000000200020308 */ /* 0x000e620000000c00 */
[C---:B------:R-:W-:Y:S02]  /*19780*/  FMUL.FTZ R136, R4.reuse, R136 ;  /* 0x0000008804887220 */ /* 0x040fe40000410000 */
[----:B------:R-:W-:-:S02]  /*19790*/  FMUL.FTZ R137, R4, R137 ;  /* 0x0000008904897220 */ /* 0x000fc40000410000 */
[C---:B------:R-:W-:Y:S02]  /*197a0*/  FMUL.FTZ R132, R4.reuse, R132 ;  /* 0x0000008404847220 */ /* 0x040fe40000410000 */
[C---:B------:R-:W-:Y:S02]  /*197b0*/  FMUL.FTZ R133, R4.reuse, R133 ;  /* 0x0000008504857220 */ /* 0x040fe40000410000 */
[----:B--2---:R-:W-:Y:S02]  /*197c0*/  @P1 FMUL.FTZ R5, R5, 0.69314718246459960938 ;  /* 0x3f31721805051820 */ /* 0x004fe40000410000 */
[C---:B------:R-:W-:Y:S02]  /*197d0*/  FMUL.FTZ R20, R4.reuse, R20 ;  /* 0x0000001404147220 */ /* 0x040fe40000410000 */
        /* <DEDUP_REMOVED lines=55> */
[----:B------:R-:W-:Y:S01]  /*19b50*/  FMUL.FTZ R129, R4, R129 ;  /* 0x0000008104817220 */ /* 0x000fe20000410000 */
        /* <DEDUP_REMOVED lines=67> */
.L_x_345:
[----:B------:R-:W-:Y:S01]  /*19f90*/  USHF.R.S32.HI UR8, URZ, 0x1f, UR20 ;  /* 0x0000001f3f087899 */ /* 0x000fe20008011414 */
        /* <DEDUP_REMOVED lines=10> */
[----:B------:R-:W-:-:S02]  /*1a040*/  F2FP.PACK_AB R136, R137, R136 ;  /* 0x000000888988723e */ /* 0x000fc400000000ff */
[----:B------:R-:W-:Y:S01]  /*1a050*/  F2FP.PACK_AB R138, R139, R138 ;  /* 0x0000008a8b8a723e */ /* 0x000fe200000000ff */
[----:B------:R-:W-:Y:S01]  /*1a060*/  ULDC.64 UR4, c[0x0][0x500] ;  /* 0x0001400000047ab9 */ /* 0x000fe20000000a00 */
[----:B------:R-:W-:Y:S01]  /*1a070*/  F2FP.PACK_AB R132, R133, R132 ;  /* 0x000000848584723e */ /* 0x000fe200000000ff */
[----:B------:R-:W-:Y:S01]  /*1a080*/  UIMAD.WIDE UR4, UR29, UR6, UR4 ;  /* 0x000000061d0472a5 */ /* 0x000fe2000f8e0204 */
        /* <DEDUP_REMOVED lines=35> */
[----:B------:R-:W-:Y:S01]  /*1a2c0*/  BAR.SYNC.DEFER_BLOCKING 0x1, 0x100 ;  /* 0x0044000000007b1d */ /* 0x000fe20000010000 */
[----:B------:R-:W-:-:S02]  /*1a2d0*/  F2FP.PACK_AB R44, R45, R44 ;  /* 0x0000002c2d2c723e */ /* 0x000fc400000000ff */
[C---:B------:R-:W-:Y:S01]  /*1a2e0*/  IMAD.IADD R17, R13.reuse, 0x1, R10 ;  /* 0x000000010d117824 */ /* 0x040fe200078e020a */
[C---:B------:R-:W-:Y:S02]  /*1a2f0*/  IADD3 R12, R13.reuse, 0x80, RZ ;  /* 0x000000800d0c7810 */ /* 0x040fe40007ffe0ff */
[----:B------:R-:W-:Y:S02]  /*1a300*/  IADD3 R15, R13, 0x70, RZ ;  /* 0x000000700d0f7810 */ /* 0x000fe40007ffe0ff */
[----:B------:R-:W-:Y:S01]  /*1a310*/  @P0 IADD3 R15, R12, 0x10, RZ ;  /* 0x000000100c0f0810 */ /* 0x000fe20007ffe0ff */
[----:B------:R-:W-:Y:S01]  /*1a320*/  IMAD.MOV.U32 R12, RZ, RZ, 0x40 ;  /* 0x00000040ff0c7424 */ /* 0x000fe200078e00ff */
[----:B------:R-:W-:Y:S02]  /*1a330*/  F2FP.PACK_AB R46, R47, R46 ;  /* 0x0000002e2f2e723e */ /* 0x000fe400000000ff */
[----:B------:R-:W-:Y:S01]  /*1a340*/  F2FP.PACK_AB R48, R49, R48 ;  /* 0x000000303130723e */ /* 0x000fe200000000ff */
[----:B------:R-:W-:Y:S01]  /*1a350*/  IMAD.IADD R19, R10, 0x1, R15 ;  /* 0x000000010a137824 */ /* 0x000fe200078e020f */
[----:B------:R-:W-:-:S02]  /*1a360*/  SEL R12, R12, 0xffffffc0, !P2 ;  /* 0xffffffc00c0c7807 */ /* 0x000fc40005000000 */
[----:B------:R-:W-:Y:S02]  /*1a370*/  F2FP.PACK_AB R50, R51, R50 ;  /* 0x000000323332723e */ /* 0x000fe400000000ff */
[----:B------:R-:W-:Y:S01]  /*1a380*/  F2FP.PACK_AB R52, R53, R52 ;  /* 0x000000343534723e */ /* 0x000fe200000000ff */
[--C-:B------:R-:W-:Y:S01]  /*1a390*/  IMAD.IADD R21, R13, 0x1, R12.reuse ;  /* 0x000000010d157824 */ /* 0x100fe200078e020c */
[----:B------:R-:W-:Y:S01]  /*1a3a0*/  F2FP.PACK_AB R7, R7, R54 ;  /* 0x000000360707723e */ /* 0x000fe200000000ff */
[C---:B------:R-:W-:Y:S01]  /*1a3b0*/  IMAD.IADD R23, R12.reuse, 0x1, R15 ;  /* 0x000000010c177824 */ /* 0x040fe200078e020f */
[----:B------:R-:W-:Y:S01]  /*1a3c0*/  F2FP.PACK_AB R56, R57, R56 ;  /* 0x000000383938723e */ /* 0x000fe200000000ff */
[----:B------:R-:W-:Y:S01]  /*1a3d0*/  IMAD.IADD R25, R12, 0x1, R17 ;  /* 0x000000010c197824 */ /* 0x000fe200078e0211 */
[----:B------:R-:W-:Y:S01]  /*1a3e0*/  STS [R13+0x80], R144 ;  /* 0x000080900d007388 */ /* 0x000fe20000000800 */
[----:B------:R-:W-:Y:S01]  /*1a3f0*/  IMAD.IADD R27, R19, 0x1, R12 ;  /* 0x00000001131b7824 */ /* 0x000fe200078e020c */
[----:B------:R-:W-:Y:S01]  /*1a400*/  F2FP.PACK_AB R58, R59, R58 ;  /* 0x0000003a3b3a723e */ /* 0x000fe200000000ff */
[----:B------:R-:W-:Y:S01]  /*1a410*/  IMAD.U32 R12, RZ, RZ, UR4 ;  /* 0x00000004ff0c7e24 */ /* 0x000fe2000f8e00ff */
        /* <DEDUP_REMOVED lines=87> */
[----:B------:R2:W-:Y:S04]  /*1a990*/  STS [R15+0xc400], R106 ;  /* 0x00c4006a0f007388 */ /* 0x0005e80000000800 */
[----:B------:R3:W-:Y:S04]  /*1a9a0*/  STS [R17+0xc080], R108 ;  /* 0x00c0806c11007388 */ /* 0x0007e80000000800 */
[----:B------:R3:W-:Y:S04]  /*1a9b0*/  STS [R17+0xc480], R110 ;  /* 0x00c4806e11007388 */ /* 0x0007e80000000800 */
[----:B------:R3:W-:Y:S04]  /*1a9c0*/  STS [R19+0xc000], R112 ;  /* 0x00c0007013007388 */ /* 0x0007e80000000800 */
[----:B------:R3:W-:Y:S01]  /*1a9d0*/  STS [R19+0xc400], R114 ;  /* 0x00c4007213007388 */ /* 0x0007e20000000800 */
[----:B-1----:R-:W-:Y:S01]  /*1a9e0*/  IMAD.U32 R13, RZ, RZ, UR5 ;  /* 0x00000005ff0d7e24 */ /* 0x002fe2000f8e00ff */
[----:B------:R-:W-:-:S02]  /*1a9f0*/  ULDC.64 UR4, c[0x0][0x508] ;  /* 0x0001420000047ab9 */ /* 0x000fc40000000a00 */
[----:B------:R3:W-:Y:S04]  /*1aa00*/  STS [R21+0xc080], R116 ;  /* 0x00c0807415007388 */ /* 0x0007e80000000800 */
        /* <DEDUP_REMOVED lines=8> */
[----:B------:R-:W-:-:S04]  /*1aa90*/  UISETP.NE.U32.AND UP0, UPT, URZ, UR4, UPT ;  /* 0x000000043f00728c */ /* 0x000fc8000bf05070 */
[----:B------:R-:W-:Y:S01]  /*1aaa0*/  UISETP.NE.AND.EX UP0, UPT, URZ, UR5, UPT, UP0 ;  /* 0x000000053f00728c */ /* 0x000fe2000bf05300 */
[----:B------:R-:W4:Y:S02]  /*1aab0*/  @P0 LDG.E R7, [R12.64] ;  /* 0x0000001e0c070981 */ /* 0x000f24000c1e1900 */
[----:B------:R-:W-:-:S03]  /*1aac0*/  ULDC.64 UR4, c[0x0][0x508] ;  /* 0x0001420000047ab9 */ /* 0x000fc60000000a00 */
[----:B------:R-:W-:-:S05]  /*1aad0*/  PLOP3.LUT P1, PT, PT, PT, UP0, 0x80, 0x0 ;  /* 0x000000000000781c */ /* 0x000fca0003f2f008 */
[----:B------:R-:W-:Y:S01]  /*1aae0*/  @UP0 UIMAD.WIDE UR4, UR29, UR6, UR4 ;  /* 0x000000061d0402a5 */ /* 0x000fe2000f8e0204 */
[----:B------:R-:W-:-:S05]  /*1aaf0*/  IMAD.MOV.U32 R6, RZ, RZ, c[0x0][0x388] ;  /* 0x0000e200ff067624 */ /* 0x000fca00078e00ff */
[----:B------:R-:W-:Y:S02]  /*1ab00*/  IMAD.U32 R14, RZ, RZ, UR4 ;  /* 0x00000004ff0e7e24 */ /* 0x000fe4000f8e00ff */
[----:B--2---:R-:W-:-:S05]  /*1ab10*/  IMAD.U32 R15, RZ, RZ, UR5 ;  /* 0x00000005ff0f7e24 */ /* 0x004fca000f8e00ff */
[----:B------:R3:W5:Y:S01]  /*1ab20*/  @P1 LDG.E R6, [R14.64] ;  /* 0x0000001e0e061981 */ /* 0x000762000c1e1900 */
[----:B------:R-:W-:Y:S02]  /*1ab30*/  UMOV UR12, URZ ;  /* 0x0000003f000c7c82 */ /* 0x000fe40008000000 */
[----:B------:R-:W-:Y:S01]  /*1ab40*/  UMOV UR13, URZ ;  /* 0x0000003f000d7c82 */ /* 0x000fe20008000000 */
[----:B----4-:R-:W1:Y:S02]  /*1ab50*/  @P0 R2UR UR5, R7 ;  /* 0x00000000070503c2 */ /* 0x010e6400000e0000 */
[----:B-1----:R-:W-:Y:S02]  /*1ab60*/  @UP1 USHF.R.S32.HI UR4, URZ, 0x1f, UR5 ;  /* 0x0000001f3f041899 */ /* 0x002fe40008011405 */
[----:B------:R-:W-:-:S05]  /*1ab70*/  @UP1 UMOV UR12, UR5 ;  /* 0x00000005000c1c82 */ /* 0x000fca0008000000 */
[----:B------:R-:W-:Y:S01]  /*1ab80*/  @UP1 UMOV UR13, UR4 ;  /* 0x00000004000d1c82 */ /* 0x000fe20008000000 */
[----:B------:R-:W-:Y:S05]  /*1ab90*/  @P1 BRA `(.L_x_453) ;  /* 0x0000004000001947 */ /* 0x000fea0003800000 */
[----:B---3--:R-:W-:Y:S05]  /*1aba0*/  @!P0 BRA `(.L_x_453) ;  /* 0x0000003000008947 */ /* 0x008fea0003800000 */
[----:B-----5:R-:W2:Y:S04]  /*1abb0*/  LDG.E R6, [R12.64] ;  /* 0x0000001e0c067981 */ /* 0x020ea8000c1e1900 */
[----:B------:R-:W2:Y:S02]  /*1abc0*/  LDG.E R3, [R12.64+0x4] ;  /* 0x0000041e0c037981 */ /* 0x000ea4000c1e1900 */
[----:B--2---:R-:W-:Y:S02]  /*1abd0*/  IADD3 R6, -R6, R3, RZ ;  /* 0x0000000306067210 */ /* 0x004fe40007ffe1ff */
.L_x_453:
[----:B---3--:R-:W-:Y:S01]  /*1abe0*/  SHF.R.S32.HI R7, RZ, 0x1f, R2 ;  /* 0x0000001fff077819 */ /* 0x008fe20000011402 */
[----:B------:R-:W1:Y:S01]  /*1abf0*/  S2R R75, SR_CTAID.X ;  /* 0x00000000004b7919 */ /* 0x000e620000002500 */
[----:B------:R-:W-:Y:S01]  /*1ac00*/  LOP3.LUT R3, R9, 0xffffffe0, RZ, 0xc0, !PT ;  /* 0xffffffe009037812 */ /* 0x000fe200078ec0ff */
[----:B------:R-:W-:Y:S01]  /*1ac10*/  IMAD.MOV.U32 R9, RZ, RZ, c[0x0][0x4e8] ;  /* 0x00013a00ff097624 */ /* 0x000fe200078e00ff */
[----:B------:R-:W-:Y:S01]  /*1ac20*/  LEA.HI R7, R7, R2, RZ, 0x3 ;  /* 0x0000000207077211 */ /* 0x000fe200078f18ff */
[----:B------:R-:W-:Y:S01]  /*1ac30*/  ULDC.64 UR4, c[0x0][0x3a0] ;  /* 0x0000e80000047ab9 */ /* 0x000fe20000000a00 */
[----:B------:R-:W-:Y:S01]  /*1ac40*/  LEA.HI R10, R11, R11, RZ, 0x1 ;  /* 0x0000000b0b0a7211 */ /* 0x000fe200078f08ff */
[----:B------:R-:W-:Y:S01]  /*1ac50*/  IMAD.IADD R3, R0, 0x1, -R3 ;  /* 0x0000000100037824 */ /* 0x000fe200078e0a03 */
[----:B------:R-:W-:Y:S01]  /*1ac60*/  LOP3.LUT R7, R7, 0xffffff8, RZ, 0xc0, !PT ;  /* 0x0ffffff807077812 */ /* 0x000fe200078ec0ff */
[----:B------:R-:W-:Y:S01]  /*1ac70*/  UMOV UR11, UR13 ;  /* 0x0000000d000b7c82 */ /* 0x000fe20008000000 */
[----:B------:R-:W-:Y:S01]  /*1ac80*/  LOP3.LUT R10, R10, 0x1ffffffe, RZ, 0xc0, !PT ;  /* 0x1ffffffe0a0a7812 */ /* 0x000fe200078ec0ff */
[----:B------:R-:W-:Y:S01]  /*1ac90*/  UIMAD UR13, UR13, UR4, URZ ;  /* 0x000000040d0d72a4 */ /* 0x000fe2000f8e023f */
[----:B------:R-:W-:Y:S01]  /*1aca0*/  SHF.R.S32.HI R12, RZ, 0x1f, R3 ;  /* 0x0000001fff0c7819 */ /* 0x000fe20000011403 */
[----:B------:R-:W-:Y:S01]  /*1acb0*/  IMAD.IADD R2, R2, 0x1, -R7 ;  /* 0x0000000102027824 */ /* 0x000fe200078e0a07 */
[----:B------:R-:W-:Y:S01]  /*1acc0*/  ISETP.NE.AND P1, PT, R9, 0x1, PT ;  /* 0x000000010900780c */ /* 0x000fe20003f25270 */
[----:B------:R-:W-:Y:S01]  /*1acd0*/  IMAD.IADD R11, R11, 0x1, -R10 ;  /* 0x000000010b0b7824 */ /* 0x000fe200078e0a0a */
[----:B------:R-:W-:Y:S01]  /*1ace0*/  LEA.HI R7, R12, R3, RZ, 0x2 ;  /* 0x000000030c077211 */ /* 0x000fe200078f10ff */
[----:B------:R-:W-:Y:S01]  /*1acf0*/  UMOV UR10, UR12 ;  /* 0x0000000c000a7c82 */ /* 0x000fe20008000000 */
[----:B------:R-:W-:Y:S01]  /*1ad00*/  LOP3.LUT P2, RZ, R3, 0x3, RZ, 0xc0, !PT ;  /* 0x0000000303ff7812 */ /* 0x000fe2000784c0ff */
[----:B------:R-:W-:Y:S01]  /*1ad10*/  ULDC.64 UR6, c[0x0][0x490] ;  /* 0x0001240000067ab9 */ /* 0x000fe20000000a00 */
[----:B------:R-:W-:Y:S01]  /*1ad20*/  SHF.R.S32.HI R7, RZ, 0x2, R7 ;  /* 0x00000002ff077819 */ /* 0x000fe20000011407 */
[----:B------:R-:W-:Y:S01]  /*1ad30*/  UIMAD.WIDE.U32 UR14, UR12, UR4, URZ ;  /* 0x000000040c0e72a5 */ /* 0x000fe2000f8e003f */
[CC--:B------:R-:W-:Y:S01]  /*1ad40*/  LEA.HI R16, R5.reuse, R0.reuse, RZ, 0x3 ;  /* 0x0000000005107211 */ /* 0x0c0fe200078f18ff */
[----:B------:R-:W-:Y:S01]  /*1ad50*/  UIMAD UR13, UR12, UR5, UR13 ;  /* 0x000000050c0d72a4 */ /* 0x000fe2000f8e020d */
[----:B------:R-:W-:Y:S01]  /*1ad60*/  LEA.HI R5, R5, R0, RZ, 0x6 ;  /* 0x0000000005057211 */ /* 0x000fe200078f30ff */
[----:B------:R-:W-:Y:S01]  /*1ad70*/  IMAD R2, R2, 0x10, R7 ;  /* 0x0000001002027824 */ /* 0x000fe200078e0207 */
[----:B------:R-:W-:Y:S01]  /*1ad80*/  USHF.R.S32.HI UR12, URZ, 0x1f, UR29 ;  /* 0x0000001f3f0c7899 */ /* 0x000fe2000801141d */
[----:B------:R-:W-:Y:S01]  /*1ad90*/  BSSY B0, `(.L_x_454) ;  /* 0x0000082000007945 */ /* 0x000fe20003800000 */
[----:B------:R-:W-:Y:S01]  /*1ada0*/  UIMAD UR9, UR8, UR6, URZ ;  /* 0x00000006080972a4 */ /* 0x000fe2000f8e023f */
[----:B------:R-:W-:Y:S01]  /*1adb0*/  IMAD R10, R11, 0x8, R2 ;  /* 0x000000080b0a7824 */ /* 0x000fe200078e0202 */
[----:B------:R-:W-:-:S02]  /*1adc0*/  USEL UR12, UR12, URZ, !UP1 ;  /* 0x0000003f0c0c7287 */ /* 0x000fc4000c800000 */
[----:B------:R-:W-:Y:S02]  /*1add0*/  UIMAD.WIDE.U32 UR10, UR20, UR6, UR10 ;  /* 0x00000006140a72a5 */ /* 0x000fe4000f8e000a */
[----:B-1----:R-:W-:Y:S01]  /*1ade0*/  LEA R7, R75, R10, 0x7 ;  /* 0x0000000a4b077211 */ /* 0x002fe200078e38ff */
[----:B------:R-:W-:Y:S02]  /*1adf0*/  UIMAD UR9, UR20, UR7, UR9 ;  /* 0x00000007140972a4 */ /* 0x000fe4000f8e0209 */
[----:B------:R-:W-:Y:S02]  /*1ae00*/  USEL UR29, UR29, URZ, !UP1 ;  /* 0x0000003f1d1d7287 */ /* 0x000fe4000c800000 */
[----:B------:R-:W-:Y:S01]  /*1ae10*/  @P1 IMAD.HI.U32 R3, R7, c[0x0][0x4ec], RZ ;  /* 0x00013b0007031a27 */ /* 0x000fe200078e00ff */
[----:B------:R-:W-:Y:S02]  /*1ae20*/  ULDC.64 UR6, c[0x0][0x498] ;  /* 0x0001260000067ab9 */ /* 0x000fe40000000a00 */
[----:B------:R-:W-:Y:S01]  /*1ae30*/  UIMAD UR16, UR12, UR6, URZ ;  /* 0x000000060c1072a4 */ /* 0x000fe2000f8e023f */
[----:B------:R-:W-:Y:S01]  /*1ae40*/  IMAD.MOV.U32 R12, RZ, RZ, R7 ;  /* 0x000000ffff0c7224 */ /* 0x000fe200078e0007 */
[----:B------:R-:W-:Y:S01]  /*1ae50*/  @P1 SHF.R.U32.HI R12, RZ, c[0x0][0x4f0], R3 ;  /* 0x00013c00ff0c1a19 */ /* 0x000fe20000011603 */
[----:B------:R-:W-:Y:S01]  /*1ae60*/  UIADD3 UR11, UR11, UR9, URZ ;  /* 0x000000090b0b7290 */ /* 0x000fe2000fffe03f */
[----:B------:R-:W-:Y:S01]  /*1ae70*/  LOP3.LUT R3, R16, 0xfffffff8, RZ, 0xc0, !PT ;  /* 0xfffffff810037812 */ /* 0x000fe200078ec0ff */
[----:B------:R-:W-:Y:S01]  /*1ae80*/  UIMAD UR7, UR29, UR7, UR16 ;  /* 0x000000071d0772a4 */ /* 0x000fe2000f8e0210 */
[----:B------:R-:W-:Y:S01]  /*1ae90*/  SHF.R.S32.HI R16, RZ, 0x3, R16 ;  /* 0x00000003ff107819 */ /* 0x000fe20000011410 */
[--C-:B------:R-:W-:Y:S01]  /*1aea0*/  IMAD.MOV R10, RZ, RZ, -R12.reuse ;  /* 0x000000ffff0a7224 */ /* 0x100fe200078e0a0c */
[----:B------:R-:W-:Y:S01]  /*1aeb0*/  UIMAD.WIDE.U32 UR10, UR29, UR6, UR10 ;  /* 0x000000061d0a72a5 */ /* 0x000fe2000f8e000a */
[----:B------:R-:W-:Y:S01]  /*1aec0*/  IMAD.IADD R3, R0, 0x1, -R3 ;  /* 0x0000000100037824 */ /* 0x000fe200078e0a03 */
[----:B------:R-:W-:Y:S01]  /*1aed0*/  ULDC.64 UR4, c[0x0][0x3e8] ;  /* 0x0000fa0000047ab9 */ /* 0x000fe20000000a00 */
[----:B------:R-:W-:Y:S01]  /*1aee0*/  IMAD R10, R10, c[0x0][0x4e8], R7 ;  /* 0x00013a000a0a7a24 */ /* 0x000fe200078e0207 */
[----:B------:R-:W-:Y:S01]  /*1aef0*/  SHF.R.S32.HI R7, RZ, 0x1f, R12 ;  /* 0x0000001fff077819 */ /* 0x000fe2000001140c */
[----:B------:R-:W-:Y:S01]  /*1af00*/  IMAD.U32 R0, RZ, RZ, UR7 ;  /* 0x00000007ff007e24 */ /* 0x000fe2000f8e00ff */
[----:B------:R-:W-:Y:S01]  /*1af10*/  IADD3 R12, P0, R12, UR10, RZ ;  /* 0x0000000a0c0c7c10 */ /* 0x000fe2000ff1e0ff */
[----:B------:R-:W-:Y:S01]  /*1af20*/  IMAD.SHL.U32 R17, R16, 0x40, RZ ;  /* 0x0000004010117824 */ /* 0x000fe200078e00ff */
[----:B------:R-:W-:Y:S01]  /*1af30*/  SHF.R.S32.HI R11, RZ, 0x1f, R10 ;  /* 0x0000001fff0b7819 */ /* 0x000fe2000001140a */
[----:B------:R-:W-:Y:S01]  /*1af40*/  UIMAD UR8, UR8, UR4, URZ ;  /* 0x00000004080872a4 */ /* 0x000fe2000f8e023f */
[----:B------:R-:W-:Y:S01]  /*1af50*/  IADD3.X R13, R7, UR11, R0, P0, !PT ;  /* 0x0000000b070d7c10 */ /* 0x000fe200087fe400 */
[----:B------:R-:W-:Y:S01]  /*1af60*/  UIADD3 UR15, UR15, UR13, URZ ;  /* 0x0000000d0f0f7290 */ /* 0x000fe2000fffe03f */
[----:B------:R-:W-:Y:S01]  /*1af70*/  LEA R0, R3, R16, 0x5 ;  /* 0x0000001003007211 */ /* 0x000fe200078e28ff */
[----:B------:R-:W-:Y:S01]  /*1af80*/  IMAD R11, R11, c[0x0][0x488], RZ ;  /* 0x000122000b0b7a24 */ /* 0x000fe200078e02ff */
[----:B------:R-:W-:Y:S01]  /*1af90*/  LOP3.LUT R17, R17, 0x1c0, RZ, 0xc0, !PT ;  /* 0x000001c011117812 */ /* 0x000fe200078ec0ff */
[----:B------:R-:W-:Y:S01]  /*1afa0*/  IMAD.WIDE.U32 R12, R10, c[0x0][0x488], R12 ;  /* 0x000122000a0c7a25 */ /* 0x000fe200078e000c */
[----:B------:R-:W-:-:S02]  /*1afb0*/  UIMAD UR5, UR20, UR5, UR8 ;  /* 0x00000005140572a4 */ /* 0x000fc4000f8e0208 */
[----:B------:R-:W-:Y:S01]  /*1afc0*/  UIMAD.WIDE.U32 UR14, UR20, UR4, UR14 ;  /* 0x00000004140e72a5 */ /* 0x000fe2000f8e000e */
[----:B------:R-:W-:Y:S01]  /*1afd0*/  IMAD R15, R75, 0x80, R0 ;  /* 0x000000804b0f7824 */ /* 0x000fe200078e0200 */
[----:B------:R-:W-:Y:S01]  /*1afe0*/  ULDC.64 UR6, c[0x0][0x3f0] ;  /* 0x0000fc0000067ab9 */ /* 0x000fe20000000a00 */
[----:B------:R-:W-:Y:S01]  /*1aff0*/  IMAD.SHL.U32 R0, R3, 0x8, RZ ;  /* 0x0000000803007824 */ /* 0x000fe200078e00ff */
[----:B------:R-:W-:Y:S01]  /*1b000*/  SHF.R.U32.HI R3, RZ, 0x3, R17 ;  /* 0x00000003ff037819 */ /* 0x000fe20000011611 */
[----:B------:R-:W-:Y:S01]  /*1b010*/  IMAD R11, R10, c[0x0][0x48c], R11 ;  /* 0x000123000a0b7a24 */ /* 0x000fe200078e020b */
[----:B------:R-:W-:Y:S01]  /*1b020*/  UIMAD UR12, UR12, UR6, URZ ;  /* 0x000000060c0c72a4 */ /* 0x000fe2000f8e023f */
[----:B------:R-:W-:Y:S01]  /*1b030*/  @P1 IMAD.HI.U32 R9, R15, c[0x0][0x4ec], RZ ;  /* 0x00013b000f091a27 */ /* 0x000fe200078e00ff */
[----:B------:R-:W-:Y:S01]  /*1b040*/  LOP3.LUT R10, R17, 0x38, R0, 0xf8, !PT ;  /* 0x00000038110a7812 */ /* 0x000fe200078ef800 */
[----:B------:R-:W-:Y:S01]  /*1b050*/  UIADD3 UR15, UR15, UR5, URZ ;  /* 0x000000050f0f7290 */ /* 0x000fe2000fffe03f */
[----:B------:R-:W-:Y:S01]  /*1b060*/  LEA R17, P0, R12, c[0x0][0x450], 0x2 ;  /* 0x000114000c117a11 */ /* 0x000fe200078010ff */
[----:B------:R-:W-:Y:S01]  /*1b070*/  IMAD.IADD R14, R13, 0x1, R11 ;  /* 0x000000010d0e7824 */ /* 0x000fe200078e020b */
[----:B------:R-:W-:Y:S01]  /*1b080*/  LOP3.LUT R3, R10, R3, RZ, 0x3c, !PT ;  /* 0x000000030a037212 */ /* 0x000fe200078e3cff */
[----:B------:R-:W-:Y:S01]  /*1b090*/  IMAD.MOV.U32 R7, RZ, RZ, R15 ;  /* 0x000000ffff077224 */ /* 0x000fe200078e000f */
[----:B------:R-:W-:Y:S01]  /*1b0a0*/  @P1 SHF.R.U32.HI R7, RZ, c[0x0][0x4f0], R9 ;  /* 0x00013c00ff071a19 */ /* 0x000fe20000011609 */
[----:B------:R-:W-:Y:S01]  /*1b0b0*/  UIMAD UR7, UR29, UR7, UR12 ;  /* 0x000000071d0772a4 */ /* 0x000fe2000f8e020c */
[----:B------:R-:W-:Y:S01]  /*1b0c0*/  LEA.HI.X R14, R12, c[0x0][0x454], R14, 0x2, P0 ;  /* 0x000115000c0e7a11 */ /* 0x000fe200000f140e */
[----:B------:R-:W-:Y:S01]  /*1b0d0*/  UIMAD.WIDE.U32 UR14, UR29, UR6, UR14 ;  /* 0x000000061d0e72a5 */ /* 0x000fe2000f8e000e */
[----:B------:R-:W-:Y:S01]  /*1b0e0*/  SHFL.IDX PT, R12, R17, RZ, 0x1c1f ;  /* 0x001c1fff110c7589 */ /* 0x000fe200000e0000 */
[--C-:B------:R-:W-:Y:S01]  /*1b0f0*/  IMAD.MOV R18, RZ, RZ, -R7.reuse ;  /* 0x000000ffff127224 */ /* 0x100fe200078e0a07 */
[----:B------:R-:W-:Y:S01]  /*1b100*/  SHF.R.S32.HI R9, RZ, 0x1f, R7 ;  /* 0x0000001fff097819 */ /* 0x000fe20000011407 */
[----:B------:R-:W-:Y:S01]  /*1b110*/  UIADD3 UR7, UR15, UR7, URZ ;  /* 0x000000070f077290 */ /* 0x000fe2000fffe03f */
[----:B------:R-:W1:Y:S01]  /*1b120*/  SHFL.IDX PT, R13, R14, RZ, 0x1c1f ;  /* 0x001c1fff0e0d7589 */ /* 0x000e6200000e0000 */
[----:B------:R-:W-:Y:S01]  /*1b130*/  IMAD R18, R18, c[0x0][0x4e8], R15 ;  /* 0x00013a0012127a24 */ /* 0x000fe200078e020f */
[----:B------:R-:W-:Y:S01]  /*1b140*/  MOV R20, UR14 ;  /* 0x0000000e00147c02 */ /* 0x000fe20008000f00 */
[----:B------:R-:W-:Y:S01]  /*1b150*/  IMAD R15, R75, 0x80, R2 ;  /* 0x000000804b0f7824 */ /* 0x000fe200078e0202 */
[----:B------:R-:W-:Y:S01]  /*1b160*/  SHFL.IDX PT, R10, R17, 0x1, 0x1c1f ;  /* 0x003c1f00110a7f89 */ /* 0x000fe200000e0000 */
[----:B-----5:R-:W-:Y:S01]  /*1b170*/  IMAD R2, R6, c[0x0][0x4e8], RZ ;  /* 0x00013a0006027a24 */ /* 0x020fe200078e02ff */
[----:B------:R-:W-:Y:S01]  /*1b180*/  SHF.R.S32.HI R6, RZ, 0x1f, R18 ;  /* 0x0000001fff067819 */ /* 0x000fe20000011412 */
[----:B------:R-:W-:Y:S01]  /*1b190*/  IMAD R22, R9, c[0x0][0x3e0], RZ ;  /* 0x0000f80009167a24 */ /* 0x000fe200078e02ff */
[----:B------:R2:W3:Y:S01]  /*1b1a0*/  SHFL.IDX PT, R11, R14, 0x1, 0x1c1f ;  /* 0x003c1f000e0b7f89 */ /* 0x0004e200000e0000 */
[C---:B------:R-:W-:Y:S01]  /*1b1b0*/  IADD3 R9, R15.reuse, 0x8, RZ ;  /* 0x000000080f097810 */ /* 0x040fe20007ffe0ff */
[----:B------:R-:W-:Y:S01]  /*1b1c0*/  IMAD.U32 R21, RZ, RZ, UR15 ;  /* 0x0000000fff157e24 */ /* 0x000fe2000f8e00ff */
[-C--:B------:R-:W-:Y:S01]  /*1b1d0*/  ISETP.GE.OR P1, PT, R15, R2.reuse, P2 ;  /* 0x000000020f00720c */ /* 0x080fe20001726670 */
[----:B------:R-:W-:Y:S01]  /*1b1e0*/  IMAD.U32 R21, RZ, RZ, UR7 ;  /* 0x00000007ff157e24 */ /* 0x000fe2000f8e00ff */
[----:B------:R-:W-:Y:S01]  /*1b1f0*/  ISETP.GE.OR P0, PT, R9, R2, P2 ;  /* 0x000000020900720c */ /* 0x000fe20001706670 */
[----:B------:R-:W-:-:S02]  /*1b200*/  IMAD R22, R7, c[0x0][0x3e4], R22 ;  /* 0x0000f90007167a24 */ /* 0x000fc400078e0216 */
[----:B------:R-:W-:-:S04]  /*1b210*/  IMAD.WIDE.U32 R20, R7, c[0x0][0x3e0], R20 ;  /* 0x0000f80007147a25 */ /* 0x000fc800078e0014 */
[----:B------:R-:W-:Y:S01]  /*1b220*/  IMAD R75, R75, 0x80, R16 ;  /* 0x000000804b4b7824 */ /* 0x000fe200078e0210 */
[----:B------:R-:W-:-:S03]  /*1b230*/  IADD3 R21, R21, R22, RZ ;  /* 0x0000001615157210 */ /* 0x000fc60007ffe0ff */
[----:B-1----:R1:W-:Y:S01]  /*1b240*/  @!P1 ST.E [R12.64], R4 ;  /* 0x000000040c009985 */ /* 0x0023e2000c10191e */
[----:B--2---:R-:W-:-:S03]  /*1b250*/  IMAD.SHL.U32 R14, R5, 0x8, RZ ;  /* 0x00000008050e7824 */ /* 0x004fc600078e00ff */
[----:B---3--:R1:W-:Y:S01]  /*1b260*/  @!P0 ST.E [R10.64], R8 ;  /* 0x000000080a008985 */ /* 0x0083e2000c10191e */
[----:B------:R-:W-:Y:S01]  /*1b270*/  IMAD R5, R6, c[0x0][0x3d8], RZ ;  /* 0x0000f60006057a24 */ /* 0x000fe200078e02ff */
[----:B------:R-:W-:-:S03]  /*1b280*/  LOP3.LUT R14, R3, 0x7ffffe00, R14, 0xf8, !PT ;  /* 0x7ffffe00030e7812 */ /* 0x000fc600078ef80e */
[C---:B------:R-:W-:Y:S02]  /*1b290*/  IMAD R3, R18.reuse, c[0x0][0x3dc], R5 ;  /* 0x0000f70012037a24 */ /* 0x040fe400078e0205 */
[----:B------:R-:W-:-:S04]  /*1b2a0*/  IMAD.WIDE.U32 R18, R18, c[0x0][0x3d8], R20 ;  /* 0x0000f60012127a25 */ /* 0x000fc800078e0014 */
[----:B------:R-:W-:Y:S01]  /*1b2b0*/  IMAD.SHL.U32 R76, R14, 0x2, RZ ;  /* 0x000000020e4c7824 */ /* 0x000fe200078e00ff */
[----:B------:R-:W-:Y:S01]  /*1b2c0*/  LEA R74, P0, R18, c[0x0][0x380], 0x1 ;  /* 0x0000e000124a7a11 */ /* 0x000fe200078008ff */
[----:B------:R-:W-:-:S03]  /*1b2d0*/  IMAD.IADD R3, R19, 0x1, R3 ;  /* 0x0000000113037824 */ /* 0x000fc600078e0203 */
[----:B------:R1:W2:Y:S02]  /*1b2e0*/  LDS.128 R60, [R76+0x1080] ;  /* 0x001080004c3c7984 */ /* 0x0002a40000000c00 */
[----:B------:R-:W-:Y:S02]  /*1b2f0*/  LEA.HI.X R73, R18, c[0x0][0x384], R3, 0x1, P0 ;  /* 0x0000e10012497a11 */ /* 0x000fe400000f0c03 */
        /* <DEDUP_REMOVED lines=24> */
[----:B------:R5:W1:Y:S01]  /*1b480*/  LDS.128 R16, [R76+0xc080] ;  /* 0x00c080004c107984 */ /* 0x000a620000000c00 */
        /* <DEDUP_REMOVED lines=9> */
[----:B-1---5:R-:W-:Y:S01]  /*1b520*/  @!P3 IMAD.WIDE R76, R0, 0x2, R78 ;  /* 0x00000002004cb825 */ /* 0x022fe200078e024e */
[----:B------:R-:W-:-:S03]  /*1b530*/  @!P0 LOP3.LUT R3, R3, 0xfffffff8, RZ, 0xc0, !PT ;  /* 0xfffffff803038812 */ /* 0x000fc600078ec0ff */
[--C-:B------:R-:W-:Y:S01]  /*1b540*/  @!P2 IMAD.WIDE R70, R71, 0x2, R78.reuse ;  /* 0x000000024746a825 */ /* 0x100fe200078e024e */
[----:B--2---:R1:W-:Y:S03]  /*1b550*/  @!P3 ST.E.128 [R76.64], R64 ;  /* 0x000000404c00b985 */ /* 0x0043e6000c101d1e */
[--C-:B------:R-:W-:Y:S01]  /*1b560*/  @!P1 IMAD.WIDE R68, R69, 0x2, R78.reuse ;  /* 0x0000000245449825 */ /* 0x100fe200078e024e */
[----:B---3--:R1:W-:Y:S03]  /*1b570*/  @!P2 ST.E.128 [R70.64], R48 ;  /* 0x000000304600a985 */ /* 0x0083e6000c101d1e */
[----:B------:R-:W-:Y:S01]  /*1b580*/  @!P0 IMAD.WIDE R78, R3, 0x2, R78 ;  /* 0x00000002034e8825 */ /* 0x000fe200078e024e */
[----:B----4-:R1:W-:Y:S04]  /*1b590*/  @!P1 ST.E.128 [R68.64], R32 ;  /* 0x0000002044009985 */ /* 0x0103e8000c101d1e */
[----:B------:R1:W-:Y:S02]  /*1b5a0*/  @!P0 ST.E.128 [R78.64], R16 ;  /* 0x000000104e008985 */ /* 0x0003e4000c101d1e */
.L_x_455:
[----:B--234-:R-:W-:Y:S05]  /*1b5b0*/  BSYNC B0 ;  /* 0x0000000000007941 */ /* 0x01cfea0003800000 */
.L_x_454:
[----:B------:R-:W-:Y:S01]  /*1b5c0*/  IADD3 R3, R75, 0x20, RZ ;  /* 0x000000204b037810 */ /* 0x000fe20007ffe0ff */
[----:B-1----:R1:W2:Y:S01]  /*1b5d0*/  SHFL.IDX PT, R35, R73, 0x1, 0x181f ;  /* 0x00381f0049237f89 */ /* 0x0022a200000e0000 */
        /* <DEDUP_REMOVED lines=28> */
.L_x_457:
[----:B------:R-:W-:Y:S05]  /*1b7a0*/  BSYNC B0 ;  /* 0x0000000000007941 */ /* 0x000fea0003800000 */
.L_x_456:
[----:B------:R-:W-:Y:S01]  /*1b7b0*/  IADD3 R3, R75, 0x40, RZ ;  /* 0x000000404b037810 */ /* 0x000fe20007ffe0ff */
[----:B--2---:R2:W4:Y:S01]  /*1b7c0*/  SHFL.IDX PT, R19, R73, 0x2, 0x181f ;  /* 0x00581f0049137f89 */ /* 0x00452200000e0000 */
[----:B------:R-:W-:Y:S02]  /*1b7d0*/  BSSY B0, `(.L_x_458) ;  /* 0x000001c000007945 */ /* 0x000fe40003800000 */
[----:B------:R-:W-:Y:S01]  /*1b7e0*/  ISETP.GE.AND P0, PT, R3, R2, PT ;  /* 0x000000020300720c */ /* 0x000fe20003f06270 */
[----:B------:R2:W1:-:S12]  /*1b7f0*/  SHFL.IDX PT, R18, R74, 0x2, 0x181f ;  /* 0x00581f004a127f89 */ /* 0x00045800000e0000 */
        /* <DEDUP_REMOVED lines=25> */
.L_x_459:
[----:B------:R-:W-:Y:S05]  /*1b990*/  BSYNC B0 ;  /* 0x0000000000007941 */ /* 0x000fea0003800000 */
.L_x_458:
[----:B------:R-:W-:Y:S01]  /*1b9a0*/  IADD3 R75, R75, 0x60, RZ ;  /* 0x000000604b4b7810 */ /* 0x000fe20007ffe0ff */
[----:B-1----:R1:W2:Y:S03]  /*1b9b0*/  SHFL.IDX PT, R11, R73, 0x3, 0x181f ;  /* 0x00781f00490b7f89 */ /* 0x0022a600000e0000 */
        /* <DEDUP_REMOVED lines=12> */
[--C-:B--2-4-:R-:W-:Y:S01]  /*1ba80*/  @!P2 IMAD.WIDE R12, R0, 0x2, R10.reuse ;  /* 0x00000002000ca825 */ /* 0x114fe200078e020a */
        /* <DEDUP_REMOVED lines=12> */
[----:B--2---:R-:W-:-:S05]  /*1bb50*/  LOP3.LUT R3, R0, 0xfffffff8, RZ, 0xc0, !PT ;  /* 0xfffffff800037812 */ /* 0x004fca00078ec0ff */
[----:B------:R-:W-:-:S05]  /*1bb60*/  IMAD.WIDE R10, R3, 0x2, R10 ;  /* 0x00000002030a7825 */ /* 0x000fca00078e020a */
[----:B------:R-:W-:Y:S01]  /*1bb70*/  ST.E.128 [R10.64], R4 ;  /* 0x000000040a007985 */ /* 0x000fe2000c101d1e */
[----:B------:R-:W-:Y:S05]  /*1bb80*/  EXIT ;  /* 0x000000000000794d */ /* 0x000fea0003800000 */
.L_x_452:
        /* <DEDUP_REMOVED lines=28> */
[----:B-----5:R-:W2:Y:S04]  /*1bd50*/  LDG.E R4, [R6.64] ;  /* 0x0000001e06047981 */ /* 0x020ea8000c1e1900 */
[----:B------:R-:W2:Y:S02]  /*1bd60*/  LDG.E R3, [R6.64+0x4] ;  /* 0x0000041e06037981 */ /* 0x000ea4000c1e1900 */
[----:B--2---:R-:W-:Y:S02]  /*1bd70*/  IADD3 R4, -R4, R3, RZ ;  /* 0x0000000304047210 */ /* 0x004fe40007ffe1ff */
.L_x_460:
        /* <DEDUP_REMOVED lines=12> */
[----:B------:R-:W-:Y:S01]  /*1be40*/  IMAD.MOV.U32 R2, RZ, RZ, c[0x0][0x4e8] ;  /* 0x00013a00ff027624 */ /* 0x000fe200078e00ff */
[----:B------:R-:W-:Y:S01]  /*1be50*/  ULDC.64 UR4, c[0x0][0x490] ;  /* 0x0001240000047ab9 */ /* 0x000fe20000000a00 */
[----:B------:R-:W-:Y:S01]  /*1be60*/  IMAD.MOV.U32 R6, RZ, RZ, R0 ;  /* 0x000000ffff067224 */ /* 0x000fe200078e0000 */
[----:B------:R-:W-:Y:S02]  /*1be70*/  UIMAD UR7, UR8, UR4, URZ ;  /* 0x00000004080772a4 */ /* 0x000fe4000f8e023f */
[----:B------:R-:W-:Y:S01]  /*1be80*/  ISETP.NE.AND P0, PT, R2, 0x1, PT ;  /* 0x000000010200780c */ /* 0x000fe20003f05270 */
[----:B------:R-:W-:Y:S02]  /*1be90*/  UMOV UR12, UR10 ;  /* 0x0000000a000c7c82 */ /* 0x000fe40008000000 */
[----:B------:R-:W-:Y:S02]  /*1bea0*/  UMOV UR13, UR11 ;  /* 0x0000000b000d7c82 */ /* 0x000fe40008000000 */
[----:B------:R-:W-:-:S02]  /*1beb0*/  UIMAD.WIDE.U32 UR12, UR20, UR4, UR12 ;  /* 0x00000004140c72a5 */ /* 0x000fc4000f8e000c */
[----:B------:R-:W-:-:S03]  /*1bec0*/  UIMAD UR7, UR20, UR5, UR7 ;  /* 0x00000005140772a4 */ /* 0x000fc6000f8e0207 */
[----:B------:R-:W-:Y:S02]  /*1bed0*/  ULDC.64 UR4, c[0x0][0x498] ;  /* 0x0001260000047ab9 */ /* 0x000fe40000000a00 */
[----:B------:R-:W-:Y:S01]  /*1bee0*/  UIADD3 UR13, UR7, UR13, URZ ;  /* 0x0000000d070d7290 */ /* 0x000fe2000fffe03f */
[----:B------:R-:W-:Y:S01]  /*1bef0*/  @P0 IMAD.HI.U32 R2, R0, c[0x0][0x4ec], RZ ;  /* 0x00013b0000020a27 */ /* 0x000fe200078e00ff */
[----:B------:R-:W-:Y:S02]  /*1bf00*/  UIMAD UR7, UR6, UR4, URZ ;  /* 0x00000004060772a4 */ /* 0x000fe4000f8e023f */
[----:B------:R-:W-:Y:S02]  /*1bf10*/  UIMAD.WIDE.U32 UR12, UR29, UR4, UR12 ;  /* 0x000000041d0c72a5 */ /* 0x000fe4000f8e000c */
[----:B------:R-:W-:Y:S01]  /*1bf20*/  @P0 SHF.R.U32.HI R6, RZ, c[0x0][0x4f0], R2 ;  /* 0x00013c00ff060a19 */ /* 0x000fe20000011602 */
[----:B------:R-:W-:-:S03]  /*1bf30*/  UIMAD UR5, UR29, UR5, UR7 ;  /* 0x000000051d0572a4 */ /* 0x000fc6000f8e0207 */
[C---:B------:R-:W-:Y:S02]  /*1bf40*/  IADD3 R5, -R6.reuse, RZ, RZ ;  /* 0x000000ff06057210 */ /* 0x040fe40007ffe1ff */
[----:B------:R-:W-:Y:S02]  /*1bf50*/  SHF.R.S32.HI R3, RZ, 0x1f, R6 ;  /* 0x0000001fff037819 */ /* 0x000fe40000011406 */
[----:B------:R-:W-:Y:S01]  /*1bf60*/  IADD3 R6, P0, R6, UR12, RZ ;  /* 0x0000000c06067c10 */ /* 0x000fe2000ff1e0ff */
[----:B------:R-:W-:Y:S02]  /*1bf70*/  IMAD R5, R5, c[0x0][0x4e8], R0 ;  /* 0x00013a0005057a24 */ /* 0x000fe400078e0200 */
[----:B------:R-:W-:-:S03]  /*1bf80*/  IMAD.U32 R0, RZ, RZ, UR5 ;  /* 0x00000005ff007e24 */ /* 0x000fc6000f8e00ff */
[----:B------:R-:W-:Y:S02]  /*1bf90*/  SHF.R.S32.HI R2, RZ, 0x1f, R5 ;  /* 0x0000001fff027819 */ /* 0x000fe40000011405 */
[----:B------:R-:W-:-:S03]  /*1bfa0*/  IADD3.X R7, R3, UR13, R0, P0, !PT ;  /* 0x0000000d03077c10 */ /* 0x000fc600087fe400 */
[----:B------:R-:W-:Y:S02]  /*1bfb0*/  IMAD R0, R2, c[0x0][0x488], RZ ;  /* 0x0001220002007a24 */ /* 0x000fe400078e02ff */
[----:B------:R-:W-:-:S04]  /*1bfc0*/  IMAD.WIDE.U32 R6, R5, c[0x0][0x488], R6 ;  /* 0x0001220005067a25 */ /* 0x000fc800078e0006 */
[----:B------:R-:W-:Y:S01]  /*1bfd0*/  IMAD R0, R5, c[0x0][0x48c], R0 ;  /* 0x0001230005007a24 */ /* 0x000fe200078e0200 */
[----:B------:R-:W-:Y:S01]  /*1bfe0*/  LEA R2, P0, R6, c[0x0][0x450], 0x2 ;  /* 0x0001140006027a11 */ /* 0x000fe200078010ff */
[----:B------:R-:W-:-:S03]  /*1bff0*/  IMAD.MOV.U32 R5, RZ, RZ, -0x800000 ;  /* 0xff800000ff057424 */ /* 0x000fc600078e00ff */
[----:B------:R-:W-:-:S04]  /*1c000*/  IADD3 R3, R7, R0, RZ ;  /* 0x0000000007037210 */ /* 0x000fc80007ffe0ff */
[----:B------:R-:W-:-:S05]  /*1c010*/  LEA.HI.X R3, R6, c[0x0][0x454], R3, 0x2, P0 ;  /* 0x0001150006037a11 */ /* 0x000fca00000f1403 */
[----:B------:R1:W-:Y:S02]  /*1c020*/  STG.E [R2.64], R5 ;  /* 0x0000000502007986 */ /* 0x0003e4000c10191e */
.L_x_462:
[----:B------:R-:W-:Y:S05]  /*1c030*/  BSYNC B0 ;  /* 0x0000000000007941 */ /* 0x000fea0003800000 */
.L_x_461:
[----:B-1----:R-:W1:Y:S01]  /*1c040*/  S2R R5, SR_CTAID.X ;  /* 0x0000000000057919 */ /* 0x002e620000002500 */
[----:B------:R-:W-:Y:S01]  /*1c050*/  SHF.R.S32.HI R0, RZ, 0x1f, R9 ;  /* 0x0000001fff007819 */ /* 0x000fe20000011409 */
[----:B------:R-:W-:Y:S01]  /*1c060*/  ULDC.64 UR4, c[0x0][0x3a0] ;  /* 0x0000e80000047ab9 */ /* 0x000fe20000000a00 */
[----:B------:R-:W-:Y:S01]  /*1c070*/  IMAD.MOV.U32 R2, RZ, RZ, c[0x0][0x4e8] ;  /* 0x00013a00ff027624 */ /* 0x000fe200078e00ff */
[----:B------:R-:W-:Y:S01]  /*1c080*/  UIMAD UR7, UR11, UR4, URZ ;  /* 0x000000040b0772a4 */ /* 0x000fe2000f8e023f */
[----:B------:R-:W-:Y:S01]  /*1c090*/  LEA.HI R0, R0, R9, RZ, 0x3 ;  /* 0x0000000900007211 */ /* 0x000fe200078f18ff */
[----:B------:R-:W-:Y:S01]  /*1c0a0*/  UIMAD.WIDE.U32 UR12, UR10, UR4, URZ ;  /* 0x000000040a0c72a5 */ /* 0x000fe2000f8e003f */
[----:B-----5:R-:W-:Y:S01]  /*1c0b0*/  IMAD R4, R4, c[0x0][0x4e8], RZ ;  /* 0x00013a0004047a24 */ /* 0x020fe200078e02ff */
[----:B------:R-:W-:Y:S01]  /*1c0c0*/  ISETP.NE.AND P0, PT, R2, 0x1, PT ;  /* 0x000000010200780c */ /* 0x000fe20003f05270 */
[----:B------:R-:W-:Y:S01]  /*1c0d0*/  UIMAD UR7, UR10, UR5, UR7 ;  /* 0x000000050a0772a4 */ /* 0x000fe2000f8e0207 */
[----:B------:R-:W-:Y:S01]  /*1c0e0*/  LOP3.LUT R6, R0, 0xfffffff8, RZ, 0xc0, !PT ;  /* 0xfffffff800067812 */ /* 0x000fe200078ec0ff */
[----:B------:R-:W-:Y:S01]  /*1c0f0*/  BSSY B0, `(.L_x_463) ;  /* 0x0000042000007945 */ /* 0x000fe20003800000 */
[----:B------:R-:W-:Y:S01]  /*1c100*/  SHF.R.S32.HI R0, RZ, 0x3, R0 ;  /* 0x00000003ff007819 */ /* 0x000fe20000011400 */
[----:B------:R-:W-:-:S02]  /*1c110*/  ULDC.64 UR4, c[0x0][0x3e8] ;  /* 0x0000fa0000047ab9 */ /* 0x000fc40000000a00 */
[----:B------:R-:W-:Y:S01]  /*1c120*/  IMAD.IADD R9, R9, 0x1, -R6 ;  /* 0x0000000109097824 */ /* 0x000fe200078e0a06 */
[----:B------:R-:W-:Y:S02]  /*1c130*/  UIADD3 UR13, UR13, UR7, URZ ;  /* 0x000000070d0d7290 */ /* 0x000fe4000fffe03f */
[----:B------:R-:W-:Y:S02]  /*1c140*/  UIMAD UR7, UR8, UR4, URZ ;  /* 0x00000004080772a4 */ /* 0x000fe4000f8e023f */
[C---:B------:R-:W-:Y:S01]  /*1c150*/  LEA R2, R9.reuse, R0, 0x5 ;  /* 0x0000000009027211 */ /* 0x040fe200078e28ff */
[----:B------:R-:W-:Y:S01]  /*1c160*/  UIMAD.WIDE.U32 UR12, UR20, UR4, UR12 ;  /* 0x00000004140c72a5 */ /* 0x000fe2000f8e000c */
[----:B------:R-:W-:Y:S01]  /*1c170*/  SHF.L.U32 R9, R9, 0x3, RZ ;  /* 0x0000000309097819 */ /* 0x000fe200000006ff */
[----:B------:R-:W-:Y:S02]  /*1c180*/  UIMAD UR7, UR20, UR5, UR7 ;  /* 0x00000005140772a4 */ /* 0x000fe4000f8e0207 */
[C---:B-1----:R-:W-:Y:S01]  /*1c190*/  IMAD R3, R5.reuse, 0x80, R2 ;  /* 0x0000008005037824 */ /* 0x042fe200078e0202 */
[----:B------:R-:W-:Y:S01]  /*1c1a0*/  ULDC.64 UR4, c[0x0][0x3f0] ;  /* 0x0000fc0000047ab9 */ /* 0x000fe20000000a00 */
[----:B------:R-:W-:Y:S01]  /*1c1b0*/  IMAD R5, R5, 0x80, R0 ;  /* 0x0000008005057824 */ /* 0x000fe200078e0200 */
[----:B------:R-:W-:Y:S01]  /*1c1c0*/  UIMAD UR6, UR6, UR4, URZ ;  /* 0x00000004060672a4 */ /* 0x000fe2000f8e023f */
[----:B------:R-:W-:Y:S01]  /*1c1d0*/  @P0 IMAD.HI.U32 R2, R3, c[0x0][0x4ec], RZ ;  /* 0x00013b0003020a27 */ /* 0x000fe200078e00ff */
[----:B------:R-:W-:Y:S01]  /*1c1e0*/  UIADD3 UR13, UR7, UR13, URZ ;  /* 0x0000000d070d7290 */ /* 0x000fe2000fffe03f */
[----:B------:R-:W-:Y:S01]  /*1c1f0*/  IADD3 R8, R9, 0x40, RZ ;  /* 0x0000004009087810 */ /* 0x000fe20007ffe0ff */
[----:B------:R-:W-:Y:S01]  /*1c200*/  UIMAD UR5, UR29, UR5, UR6 ;  /* 0x000000051d0572a4 */ /* 0x000fe2000f8e0206 */
[----:B------:R-:W-:Y:S01]  /*1c210*/  IMAD.MOV.U32 R7, RZ, RZ, R3 ;  /* 0x000000ffff077224 */ /* 0x000fe200078e0003 */
[----:B------:R-:W-:Y:S01]  /*1c220*/  @P0 SHF.R.U32.HI R7, RZ, c[0x0][0x4f0], R2 ;  /* 0x00013c00ff070a19 */ /* 0x000fe20000011602 */
[----:B------:R-:W-:-:S03]  /*1c230*/  UIMAD.WIDE.U32 UR12, UR29, UR4, UR12 ;  /* 0x000000041d0c72a5 */ /* 0x000fc6000f8e000c */
[C---:B------:R-:W-:Y:S01]  /*1c240*/  IADD3 R6, -R7.reuse, RZ, RZ ;  /* 0x000000ff07067210 */ /* 0x040fe20007ffe1ff */
[----:B------:R-:W-:Y:S01]  /*1c250*/  UIADD3 UR5, UR13, UR5, URZ ;  /* 0x000000050d057290 */ /* 0x000fe2000fffe03f */
[----:B------:R-:W-:Y:S01]  /*1c260*/  SHF.R.S32.HI R2, RZ, 0x1f, R7 ;  /* 0x0000001fff027819 */ /* 0x000fe20000011407 */
[----:B------:R-:W-:Y:S02]  /*1c270*/  IMAD.U32 R11, RZ, RZ, UR13 ;  /* 0x0000000dff0b7e24 */ /* 0x000fe4000f8e00ff */
[----:B------:R-:W-:Y:S02]  /*1c280*/  IMAD R6, R6, c[0x0][0x4e8], R3 ;  /* 0x00013a0006067a24 */ /* 0x000fe400078e0203 */
[----:B------:R-:W-:Y:S01]  /*1c290*/  MOV R11, UR5 ;  /* 0x00000005000b7c02 */ /* 0x000fe20008000f00 */
[----:B------:R-:W-:Y:S02]  /*1c2a0*/  IMAD R2, R2, c[0x0][0x3e0], RZ ;  /* 0x0000f80002027a24 */ /* 0x000fe400078e02ff */
[----:B------:R-:W-:Y:S01]  /*1c2b0*/  IMAD.U32 R10, RZ, RZ, UR12 ;  /* 0x0000000cff0a7e24 */ /* 0x000fe2000f8e00ff */
[----:B------:R-:W-:Y:S01]  /*1c2c0*/  SHF.R.S32.HI R3, RZ, 0x1f, R6 ;  /* 0x0000001fff037819 */ /* 0x000fe20000011406 */
[----:B------:R-:W-:-:S02]  /*1c2d0*/  IMAD R2, R7, c[0x0][0x3e4], R2 ;  /* 0x0000f90007027a24 */ /* 0x000fc400078e0202 */
[----:B------:R-:W-:Y:S01]  /*1c2e0*/  IMAD.WIDE.U32 R10, R7, c[0x0][0x3e0], R10 ;  /* 0x0000f800070a7a25 */ /* 0x000fe200078e000a */
[----:B------:R-:W-:-:S03]  /*1c2f0*/  IADD3 R7, R9, 0x80, RZ ;  /* 0x0000008009077810 */ /* 0x000fc60007ffe0ff */
[----:B------:R-:W-:Y:S02]  /*1c300*/  IMAD R3, R3, c[0x0][0x3d8], RZ ;  /* 0x0000f60003037a24 */ /* 0x000fe400078e02ff */
[----:B------:R-:W-:Y:S02]  /*1c310*/  IMAD.IADD R11, R11, 0x1, R2 ;  /* 0x000000010b0b7824 */ /* 0x000fe400078e0202 */
[C---:B------:R-:W-:Y:S02]  /*1c320*/  IMAD R3, R6.reuse, c[0x0][0x3dc], R3 ;  /* 0x0000f70006037a24 */ /* 0x040fe400078e0203 */
[----:B------:R-:W-:Y:S01]  /*1c330*/  IMAD.WIDE.U32 R10, R6, c[0x0][0x3d8], R10 ;  /* 0x0000f600060a7a25 */ /* 0x000fe200078e000a */
[----:B------:R-:W-:-:S04]  /*1c340*/  IADD3 R6, R9, 0xc0, RZ ;  /* 0x000000c009067810 */ /* 0x000fc80007ffe0ff */
[----:B------:R-:W-:Y:S02]  /*1c350*/  IADD3 R3, R11, R3, RZ ;  /* 0x000000030b037210 */ /* 0x000fe40007ffe0ff */
        /* <DEDUP_REMOVED lines=21> */
[----:B------:R2:W-:Y:S03]  /*1c4b0*/  @!P3 ST.E.128 [R14.64], RZ ;  /* 0x000000ff0e00b985 */ /* 0x0005e6000c101d1e */
[--C-:B------:R-:W-:Y:S01]  /*1c4c0*/  @!P1 IMAD.WIDE R2, R2, 0x2, R12.reuse ;  /* 0x0000000202029825 */ /* 0x100fe200078e020c */
[----:B------:R2:W-:Y:S03]  /*1c4d0*/  @!P2 ST.E.128 [R16.64], RZ ;  /* 0x000000ff1000a985 */ /* 0x0005e6000c101d1e */
[----:B------:R-:W-:Y:S01]  /*1c4e0*/  @!P0 IMAD.WIDE R12, R0, 0x2, R12 ;  /* 0x00000002000c8825 */ /* 0x000fe200078e020c */
[----:B------:R2:W-:Y:S04]  /*1c4f0*/  @!P1 ST.E.128 [R2.64], RZ ;  /* 0x000000ff02009985 */ /* 0x0005e8000c101d1e */
[----:B------:R2:W-:Y:S02]  /*1c500*/  @!P0 ST.E.128 [R12.64], RZ ;  /* 0x000000ff0c008985 */ /* 0x0005e4000c101d1e */
.L_x_464:
[----:B------:R-:W-:Y:S05]  /*1c510*/  BSYNC B0 ;  /* 0x0000000000007941 */ /* 0x000fea0003800000 */
.L_x_463:
        /* <DEDUP_REMOVED lines=27> */
.L_x_466:
[----:B------:R-:W-:Y:S05]  /*1c6d0*/  BSYNC B0 ;  /* 0x0000000000007941 */ /* 0x000fea0003800000 */
.L_x_465:
        /* <DEDUP_REMOVED lines=16> */
[----:B-1--4-:R-:W-:Y:S01]  /*1c7e0*/  @!P3 IMAD.WIDE R14, R9, 0x2, R12 ;  /* 0x00000002090eb825 */ /* 0x012fe200078e020c */
        /* <DEDUP_REMOVED lines=10> */
.L_x_468:
[----:B------:R-:W-:Y:S05]  /*1c890*/  BSYNC B0 ;  /* 0x0000000000007941 */ /* 0x000fea0003800000 */
.L_x_467:
[----:B------:R-:W-:Y:S01]  /*1c8a0*/  IADD3 R5, R5, 0x60, RZ ;  /* 0x0000006005057810 */ /* 0x000fe20007ffe0ff */
[----:B-1----:R1:W2:Y:S03]  /*1c8b0*/  SHFL.IDX PT, R3, R10, 0x3, 0x181f ;  /* 0x00781f000a037f89 */ /* 0x0022a600000e0000 */
[----:B------:R-:W-:Y:S01]  /*1c8c0*/  ISETP.GE.AND P0, PT, R5, R4, PT ;  /* 0x000000040500720c */ /* 0x000fe20003f06270 */
[----:B------:R1:W3:-:S12]  /*1c8d0*/  SHFL.IDX PT, R2, R11, 0x3, 0x181f ;  /* 0x00781f000b027f89 */ /* 0x0002d800000e0000 */
[----:B------:R-:W-:Y:S05]  /*1c8e0*/  @P0 EXIT ;  /* 0x000000000000094d */ /* 0x000fea0003800000 */
[----:B------:R-:W-:Y:S02]  /*1c8f0*/  ISETP.GE.AND P1, PT, R8, c[0x0][0x3c8], PT ;  /* 0x0000f20008007a0c */ /* 0x000fe40003f26270 */
[----:B------:R-:W-:Y:S02]  /*1c900*/  ISETP.GE.AND P0, PT, R7, c[0x0][0x3c8], PT ;  /* 0x0000f20007007a0c */ /* 0x000fe40003f06270 */
[----:B------:R-:W-:-:S09]  /*1c910*/  ISETP.GE.AND P2, PT, R9, c[0x0][0x3c8], PT ;  /* 0x0000f20009007a0c */ /* 0x000fd20003f46270 */
[----:B------:R-:W-:Y:S02]  /*1c920*/  @!P1 SHF.R.S32.HI R5, RZ, 0x1f, R8 ;  /* 0x0000001fff059819 */ /* 0x000fe40000011408 */
[----:B------:R-:W-:Y:S02]  /*1c930*/  @!P0 SHF.R.S32.HI R0, RZ, 0x1f, R7 ;  /* 0x0000001fff008819 */ /* 0x000fe40000011407 */
[----:B------:R-:W-:Y:S01]  /*1c940*/  @!P1 LEA.HI R5, R5, R8, RZ, 0x3 ;  /* 0x0000000805059211 */ /* 0x000fe200078f18ff */
[--C-:B--23--:R-:W-:Y:S01]  /*1c950*/  @!P2 IMAD.WIDE R8, R9, 0x2, R2.reuse ;  /* 0x000000020908a825 */ /* 0x10cfe200078e0202 */
[----:B------:R-:W-:Y:S02]  /*1c960*/  @!P0 LEA.HI R0, R0, R7, RZ, 0x3 ;  /* 0x0000000700008211 */ /* 0x000fe400078f18ff */
[----:B------:R-:W-:Y:S02]  /*1c970*/  @!P1 LOP3.LUT R5, R5, 0xfffffff8, RZ, 0xc0, !PT ;  /* 0xfffffff805059812 */ /* 0x000fe400078ec0ff */
[----:B------:R-:W-:Y:S01]  /*1c980*/  @!P0 LOP3.LUT R7, R0, 0xfffffff8, RZ, 0xc0, !PT ;  /* 0xfffffff800078812 */ /* 0x000fe200078ec0ff */
[----:B------:R2:W-:Y:S02]  /*1c990*/  @!P2 ST.E.128 [R8.64], RZ ;  /* 0x000000ff0800a985 */ /* 0x0005e4000c101d1e */
[----:B------:R-:W-:-:S04]  /*1c9a0*/  @!P1 IMAD.WIDE R4, R5, 0x2, R2 ;  /* 0x0000000205049825 */ /* 0x000fc800078e0202 */
[----:B-1----:R-:W-:Y:S01]  /*1c9b0*/  @!P0 IMAD.WIDE R10, R7, 0x2, R2 ;  /* 0x00000002070a8825 */ /* 0x002fe200078e0202 */
[----:B------:R2:W-:Y:S04]  /*1c9c0*/  @!P1 ST.E.128 [R4.64], RZ ;  /* 0x000000ff04009985 */ /* 0x0005e8000c101d1e */
[----:B------:R2:W-:Y:S01]  /*1c9d0*/  @!P0 ST.E.128 [R10.64], RZ ;  /* 0x000000ff0a008985 */ /* 0x0005e2000c101d1e */
[----:B------:R-:W-:-:S13]  /*1c9e0*/  ISETP.GE.AND P0, PT, R6, c[0x0][0x3c8], PT ;  /* 0x0000f20006007a0c */ /* 0x000fda0003f06270 */
[----:B------:R-:W-:Y:S05]  /*1c9f0*/  @P0 EXIT ;  /* 0x000000000000094d */ /* 0x000fea0003800000 */
[----:B--2---:R-:W-:-:S04]  /*1ca00*/  SHF.R.S32.HI R5, RZ, 0x1f, R6 ;  /* 0x0000001fff057819 */ /* 0x004fc80000011406 */
[----:B------:R-:W-:-:S04]  /*1ca10*/  LEA.HI R5, R5, R6, RZ, 0x3 ;  /* 0x0000000605057211 */ /* 0x000fc800078f18ff */
[----:B------:R-:W-:-:S05]  /*1ca20*/  LOP3.LUT R5, R5, 0xfffffff8, RZ, 0xc0, !PT ;  /* 0xfffffff805057812 */ /* 0x000fca00078ec0ff */
[----:B------:R-:W-:-:S05]  /*1ca30*/  IMAD.WIDE R2, R5, 0x2, R2 ;  /* 0x0000000205027825 */ /* 0x000fca00078e0202 */
[----:B------:R-:W-:Y:S01]  /*1ca40*/  ST.E.128 [R2.64], RZ ;  /* 0x000000ff02007985 */ /* 0x000fe2000c101d1e */
[----:B------:R-:W-:Y:S05]  /*1ca50*/  EXIT ;  /* 0x000000000000794d */ /* 0x000fea0003800000 */
.L_x_469:
        /* <DEDUP_REMOVED lines=10> */
.L_x_1533:


//--------------------- .text._ZN7cutlass13device_kernelIN5flash19enable_sm80_to_sm89INS1_16FlashAttnFwdSm80INS1_25CollectiveMainloopFwdSm80ILi8ELi1ELb1EN4cute5tupleIJNS5_1CILi128EEENS7_ILi64EEENS7_ILi256EEEEEELi256ENS_6half_tEfNS_4arch4Sm80ELb1ELb0ELb1ELb0ELb0ELb0ELb1ELb0EEENS1_21CollectiveEpilogueFwdINS6_IJS8_SA_S9_EEENS6_IJNS7_ILi1EEESI_SI_EEESC_SE_Li256ELb0ELb1ELb0ELb0EEENS1_30DynamicPersistentTileSchedulerILi256ELi256ELb0ELb1ELb0EEEEEEEEEvNT_6ParamsE --------------------------
	.section	.text._ZN7cutlass13device_kernelIN5flash19enable_sm80_to_sm89INS1_16FlashAttnFwdSm80INS1_25CollectiveMainloopFwdSm80ILi8ELi1ELb1EN4cute5tupleIJNS5_1CILi128EEENS7_ILi64EEENS7_ILi256EEEEEELi256ENS_6half_tEfNS_4arch4Sm80ELb1ELb0ELb1ELb0ELb0ELb0ELb1ELb0EEENS1_21CollectiveEpilogueFwdINS6_IJS8_SA_S9_EEENS6_IJNS7_ILi1EEESI_SI_EEESC_SE_Li256ELb0ELb1ELb0ELb0EEENS1_30DynamicPersistentTileSchedulerILi256ELi256ELb0ELb1ELb0EEEEEEEEEvNT_6ParamsE,"ax",@progbits
	.sectioninfo	@"SHI_REGISTERS=255"
	.align	128
.text._ZN7cutlass13device_kernelIN5flash19enable_sm80_to_sm89INS1_16FlashAttnFwdSm80INS1_25CollectiveMainloopFwdSm80ILi8ELi1ELb1EN4cute5tupleIJNS5_1CILi128EEENS7_ILi64EEENS7_ILi256EEEEEELi256ENS_6half_tEfNS_4arch4Sm80ELb1ELb0ELb1ELb0ELb0ELb0ELb1ELb0EEENS1_21CollectiveEpilogueFwdINS6_IJS8_SA_S9_EEENS6_IJNS7_ILi1EEESI_SI_EEESC_SE_Li256ELb0ELb1ELb0ELb0EEENS1_30DynamicPersistentTileSchedulerILi256ELi256ELb0ELb1ELb0EEEEEEEEEvNT_6ParamsE:
        .type           _ZN7cutlass13device_kernelIN5flash19enable_sm80_to_sm89INS1_16FlashAttnFwdSm80INS1_25CollectiveMainloopFwdSm80ILi8ELi1ELb1EN4cute5tupleIJNS5_1CILi128EEENS7_ILi64EEENS7_ILi256EEEEEELi256ENS_6half_tEfNS_4arch4Sm80ELb1ELb0ELb1ELb0ELb0ELb0ELb1ELb0EEENS1_21CollectiveEpilogueFwdINS6_IJS8_SA_S9_EEENS6_IJNS7_ILi1EEESI_SI_EEESC_SE_Li256ELb0ELb1ELb0ELb0EEENS1_30DynamicPersistentTileSchedulerILi256ELi256ELb0ELb1ELb0EEEEEEEEEvNT_6ParamsE,@function
        .size           _ZN7cutlass13device_kernelIN5flash19enable_sm80_to_sm89INS1_16FlashAttnFwdSm80INS1_25CollectiveMainloopFwdSm80ILi8ELi1ELb1EN4cute5tupleIJNS5_1CILi128EEENS7_ILi64EEENS7_ILi256EEEEEELi256ENS_6half_tEfNS_4arch4Sm80ELb1ELb0ELb1ELb0ELb0ELb0ELb1ELb0EEENS1_21CollectiveEpilogueFwdINS6_IJS8_SA_S9_EEENS6_IJNS7_ILi1EEESI_SI_EEESC_SE_Li256ELb0ELb1ELb0ELb0EEENS1_30DynamicPersistentTileSchedulerILi256ELi256ELb0ELb1ELb0EEEEEEEEEvNT_6ParamsE,(.L_x_1534 - _ZN7cutlass13device_kernelIN5flash19enable_sm80_to_sm89INS1_16FlashAttnFwdSm80INS1_25CollectiveMainloopFwdSm80ILi8ELi1ELb1EN4cute5tupleIJNS5_1CILi128EEENS7_ILi64EEENS7_ILi256EEEEEELi256ENS_6half_tEfNS_4arch4Sm80ELb1ELb0ELb1ELb0ELb0ELb0ELb1ELb0EEENS1_21CollectiveEpilogueFwdINS6_IJS8_SA_S9_EEENS6_IJNS7_ILi1EEESI_SI_EEESC_SE_Li256ELb0ELb1ELb0ELb0EEENS1_30DynamicPersistentTileSchedulerILi256ELi256ELb0ELb1ELb0EEEEEEEEEvNT_6ParamsE)
        .other          _ZN7cutlass13device_kernelIN5flash19enable_sm80_to_sm89INS1_16FlashAttnFwdSm80INS1_25CollectiveMainloopFwdSm80ILi8ELi1ELb1EN4cute5tupleIJNS5_1CILi128EEENS7_ILi64EEENS7_ILi256EEEEEELi256ENS_6half_tEfNS_4arch4Sm80ELb1ELb0ELb1ELb0ELb0ELb0ELb1ELb0EEENS1_21CollectiveEpilogueFwdINS6_IJS8_SA_S9_EEENS6_IJNS7_ILi1EEESI_SI_EEESC_SE_Li256ELb0ELb1ELb0ELb0EEENS1_30DynamicPersistentTileSchedulerILi256ELi256ELb0ELb1ELb0EEEEEEEEEvNT_6ParamsE,@"STO_CUDA_ENTRY STV_DEFAULT"
_ZN7cutlass13device_kernelIN5flash19enable_sm80_to_sm89INS1_16FlashAttnFwdSm80INS1_25CollectiveMainloopFwdSm80ILi8ELi1ELb1EN4cute5tupleIJNS5_1CILi128EEENS7_ILi64EEENS7_ILi256EEEEEELi256ENS_6half_tEfNS_4arch4Sm80ELb1ELb0ELb1ELb0ELb0ELb0ELb1ELb0EEENS1_21CollectiveEpilogueFwdINS6_IJS8_SA_S9_EEENS6_IJNS7_ILi1EEESI_SI_EEESC_SE_Li256ELb0ELb1ELb0ELb0EEENS1_30DynamicPersistentTileSchedulerILi256ELi256ELb0ELb1ELb0EEEEEEEEEvNT_6ParamsE:
[----:B------:R-:W-:-:S03]  /*0000*/  MOV R1, c[0x0][0x28] ;  /* 0x00000a0000017a02 */ /* 0x000fc60000000f00 */
[----:B------:R-:W1:Y:S01]  /*0010*/  S2R R21, SR_TID.X ;  /* 0x0000000000157919 */ /* 0x000e620000002100 */
[----:B------:R-:W-:-:S03]  /*0020*/  IADD3 R1, R1, -0x140, RZ ;  /* 0xfffffec001017810 */ /* 0x000fc60007ffe0ff */
[----:B------:R-:W2:Y:S01]  /*0030*/  S2R R15, SR_CTAID.X ;  /* 0x00000000000f7919 */ /* 0x000ea20000002500 */
[----:B-1----:R-:W-:-:S05]  /*0040*/  SHF.R.U32.HI R2, RZ, 0x5, R21 ;  /* 0x00000005ff027819 */ /* 0x002fca0000011615 */
[----:B------:R-:W1:Y:S02]  /*0050*/  SHFL.IDX PT, R0, R2, RZ, 0x1f ;  /* 0x00001fff02007589 */ /* 0x000e6400000e0000 */
[----:B-1----:R-:W-:Y:S02]  /*0060*/  ISETP.GE.AND P0, PT, R0, 0x1, PT ;  /* 0x000000010000780c */ /* 0x002fe40003f06270 */
[----:B------:R1:W-:Y:S11]  /*0070*/  STL [R1+0xec], R0 ;  /* 0x0000ec0001007387 */ /* 0x0003f60000100800 */
[----:B------:R-:W-:Y:S06]  /*0080*/  @P0 BAR.ARV 0x4, 0x100 ;  /* 0x0104000000000b1d */ /* 0x000fec0000002000 */
[----:B--2---:R-:W-:-:S13]  /*0090*/  ISETP.GE.AND P0, PT, R15, c[0x0][0x538], PT ;  /* 0x00014e000f007a0c */ /* 0x004fda0003f06270 */
[----:B------:R-:W-:Y:S05]  /*00a0*/  @P0 EXIT ;  /* 0x000000000000094d */ /* 0x000fea0003800000 */
[----:B-1----:R-:W-:Y:S01]  /*00b0*/  SHF.R.S32.HI R12, RZ, 0x1f, R21 ;  /* 0x0000001fff0c7819 */ /* 0x002fe20000011415 */
[----:B------:R-:W-:-:S03]  /*00c0*/  ULDC.64 UR6, c[0x0][0x118] ;  /* 0x0000460000067ab9 */ /* 0x000fc60000000a00 */
[CC--:B------:R-:W-:Y:S02]  /*00d0*/  LEA.HI R13, R12.reuse, R21.reuse, RZ, 0x3 ;  /* 0x000000150c0d7211 */ /* 0x0c0fe400078f18ff */
[CC--:B------:R-:W-:Y:S02]  /*00e0*/  LEA.HI R2, R12.reuse, R21.reuse, RZ, 0x4 ;  /* 0x000000150c027211 */ /* 0x0c0fe400078f20ff */
[----:B------:R-:W-:Y:S02]  /*00f0*/  LEA.HI R14, R12, R21, RZ, 0x2 ;  /* 0x000000150c0e7211 */ /* 0x000fe400078f10ff */
[----:B------:R-:W-:Y:S02]  /*0100*/  SHF.R.S32.HI R20, RZ, 0x3, R13 ;  /* 0x00000003ff147819 */ /* 0x000fe4000001140d */
[----:B------:R-:W-:Y:S02]  /*0110*/  SHF.R.S32.HI R5, RZ, 0x4, R2 ;  /* 0x00000004ff057819 */ /* 0x000fe40000011402 */
[----:B------:R-:W-:Y:S01]  /*0120*/  LOP3.LUT R0, R2, 0xfffffff0, RZ, 0xc0, !PT ;  /* 0xfffffff002007812 */ /* 0x000fe200078ec0ff */
[----:B------:R-:W-:Y:S01]  /*0130*/  IMAD.SHL.U32 R6, R20, 0x40, RZ ;  /* 0x0000004014067824 */ /* 0x000fe200078e00ff */
[----:B------:R-:W-:-:S02]  /*0140*/  LOP3.LUT R3, R13, 0xfffffff8, RZ, 0xc0, !PT ;  /* 0xfffffff80d037812 */ /* 0x000fc400078ec0ff */
[----:B------:R-:W-:Y:S01]  /*0150*/  SHF.R.S32.HI R8, RZ, 0x2, R14 ;  /* 0x00000002ff087819 */ /* 0x000fe2000001140e */
[C---:B------:R-:W-:Y:S01]  /*0160*/  IMAD.IADD R0, R21.reuse, 0x1, -R0 ;  /* 0x0000000115007824 */ /* 0x040fe200078e0a00 */
[----:B------:R-:W-:Y:S01]  /*0170*/  SHF.R.S32.HI R4, RZ, 0x1f, R14 ;  /* 0x0000001fff047819 */ /* 0x000fe2000001140e */
[----:B------:R-:W-:Y:S01]  /*0180*/  IMAD.IADD R7, R21, 0x1, -R3 ;  /* 0x0000000115077824 */ /* 0x000fe200078e0a03 */
[----:B------:R-:W-:Y:S02]  /*0190*/  LEA.HI R2, R2, R5, RZ, 0x1 ;  /* 0x0000000502027211 */ /* 0x000fe400078f08ff */
[----:B------:R-:W-:Y:S01]  /*01a0*/  LEA.HI R3, R4, R8, RZ, 0x3 ;  /* 0x0000000804037211 */ /* 0x000fe200078f18ff */
[C---:B------:R-:W-:Y:S01]  /*01b0*/  IMAD.SHL.U32 R18, R7.reuse, 0x8, RZ ;  /* 0x0000000807127824 */ /* 0x040fe200078e00ff */
[----:B------:R-:W-:Y:S01]  /*01c0*/  LOP3.LUT R4, R2, 0xfffffffe, RZ, 0xc0, !PT ;  /* 0xfffffffe02047812 */ /* 0x000fe200078ec0ff */
[----:B------:R-:W-:Y:S01]  /*01d0*/  IMAD.SHL.U32 R9, R7, 0x40, RZ ;  /* 0x0000004007097824 */ /* 0x000fe200078e00ff */
[----:B------:R-:W-:-:S02]  /*01e0*/  LOP3.LUT R2, R6, 0x1c0, RZ, 0xc0, !PT ;  /* 0x000001c006027812 */ /* 0x000fc400078ec0ff */
[----:B------:R-:W-:Y:S01]  /*01f0*/  SHF.R.S32.HI R6, RZ, 0x1f, R0 ;  /* 0x0000001fff067819 */ /* 0x000fe20000011400 */
[----:B------:R-:W-:Y:S01]  /*0200*/  IMAD.IADD R249, R5, 0x1, -R4 ;  /* 0x0000000105f97824 */ /* 0x000fe200078e0a04 */
[----:B------:R-:W-:Y:S02]  /*0210*/  LOP3.LUT R3, R3, 0xfffffff8, RZ, 0xc0, !PT ;  /* 0xfffffff803037812 */ /* 0x000fe400078ec0ff */
[----:B------:R-:W-:Y:S02]  /*0220*/  LEA.HI R248, R6, R0, RZ, 0x3 ;  /* 0x0000000006f87211 */ /* 0x000fe400078f18ff */
[----:B------:R-:W-:Y:S01]  /*0230*/  LOP3.LUT R4, R2, 0x38, R18, 0xf8, !PT ;  /* 0x0000003802047812 */ /* 0x000fe200078ef812 */
[----:B------:R-:W-:Y:S01]  /*0240*/  IMAD.IADD R6, R8, 0x1, -R3 ;  /* 0x0000000108067824 */ /* 0x000fe200078e0a03 */
[----:B------:R-:W-:Y:S02]  /*0250*/  SHF.R.U32.HI R3, RZ, 0x3, R2 ;  /* 0x00000003ff037819 */ /* 0x000fe40000011602 */
[C---:B------:R-:W-:Y:S01]  /*0260*/  LOP3.LUT R2, R248.reuse, 0xfffffff8, RZ, 0xc0, !PT ;  /* 0xfffffff8f8027812 */ /* 0x040fe200078ec0ff */
[----:B------:R-:W-:Y:S01]  /*0270*/  IMAD.SHL.U32 R248, R248, 0x40, RZ ;  /* 0x00000040f8f87824 */ /* 0x000fe200078e00ff */
[----:B------:R-:W-:-:S02]  /*0280*/  LEA.HI R10, R12, R21, RZ, 0x5 ;  /* 0x000000150c0a7211 */ /* 0x000fc400078f28ff */
[----:B------:R-:W-:Y:S01]  /*0290*/  LOP3.LUT R8, R4, R3, RZ, 0x3c, !PT ;  /* 0x0000000304087212 */ /* 0x000fe200078e3cff */
[----:B------:R-:W-:Y:S01]  /*02a0*/  IMAD.IADD R5, R0, 0x1, -R2 ;  /* 0x0000000100057824 */ /* 0x000fe200078e0a02 */
[----:B------:R-:W-:Y:S02]  /*02b0*/  LOP3.LUT R2, R10, 0xffffffe0, RZ, 0xc0, !PT ;  /* 0xffffffe00a027812 */ /* 0x000fe400078ec0ff */
[----:B------:R-:W-:Y:S02]  /*02c0*/  LOP3.LUT R0, R9, 0x1c0, RZ, 0xc0, !PT ;  /* 0x000001c009007812 */ /* 0x000fe400078ec0ff */
[----:B------:R-:W-:Y:S01]  /*02d0*/  SHF.R.S32.HI R11, RZ, 0x5, R10 ;  /* 0x00000005ff0b7819 */ /* 0x000fe2000001140a */
[----:B------:R-:W-:Y:S01]  /*02e0*/  IMAD.IADD R17, R21, 0x1, -R2 ;  /* 0x0000000115117824 */ /* 0x000fe200078e0a02 */
[----:B------:R-:W-:Y:S02]  /*02f0*/  SHF.R.S32.HI R3, RZ, 0x1f, R10 ;  /* 0x0000001fff037819 */ /* 0x000fe4000001140a */
[----:B------:R-:W-:Y:S01]  /*0300*/  LOP3.LUT R4, R0, 0x8, R13, 0xf8, !PT ;  /* 0x0000000800047812 */ /* 0x000fe200078ef80d */
[----:B------:R-:W-:Y:S01]  /*0310*/  IMAD.MOV.U32 R13, RZ, RZ, 0x20 ;  /* 0x00000020ff0d7424 */ /* 0x000fe200078e00ff */
[----:B------:R-:W-:-:S02]  /*0320*/  SHF.R.U32.HI R2, RZ, 0x3, R0 ;  /* 0x00000003ff027819 */ /* 0x000fc40000011600 */
[----:B------:R-:W-:Y:S02]  /*0330*/  LEA.HI R9, R12, R21, RZ, 0x6 ;  /* 0x000000150c097211 */ /* 0x000fe400078f30ff */
[----:B------:R-:W-:Y:S02]  /*0340*/  LEA.HI R0, R3, R11, RZ, 0x3 ;  /* 0x0000000b03007211 */ /* 0x000fe400078f18ff */
[----:B------:R-:W-:Y:S02]  /*0350*/  SHF.R.S32.HI R3, RZ, 0x1f, R17 ;  /* 0x0000001fff037819 */ /* 0x000fe40000011411 */
[----:B------:R-:W-:Y:S01]  /*0360*/  LOP3.LUT R10, R4, R2, RZ, 0x3c, !PT ;  /* 0x00000002040a7212 */ /* 0x000fe200078e3cff */
[----:B------:R-:W-:Y:S01]  /*0370*/  IMAD.SHL.U32 R2, R9, 0x8, RZ ;  /* 0x0000000809027824 */ /* 0x000fe200078e00ff */
[----:B------:R-:W-:Y:S02]  /*0380*/  LOP3.LUT R0, R0, 0xffffff8, RZ, 0xc0, !PT ;  /* 0x0ffffff800007812 */ /* 0x000fe400078ec0ff */
[----:B------:R-:W-:-:S02]  /*0390*/  LEA.HI R9, R3, R17, RZ, 0x2 ;  /* 0x0000001103097211 */ /* 0x000fc400078f10ff */
[----:B------:R-:W-:Y:S02]  /*03a0*/  LOP3.LUT R3, R6, 0x1, RZ, 0xc0, !PT ;  /* 0x0000000106037812 */ /* 0x000fe400078ec0ff */
[----:B------:R-:W-:Y:S01]  /*03b0*/  LOP3.LUT R12, R8, 0x7ffffe00, R2, 0xf8, !PT ;  /* 0x7ffffe00080c7812 */ /* 0x000fe200078ef802 */
[----:B------:R-:W-:Y:S01]  /*03c0*/  IMAD.IADD R2, R11, 0x1, -R0 ;  /* 0x000000010b027824 */ /* 0x000fe200078e0a00 */
[----:B------:R-:W-:Y:S02]  /*03d0*/  SHF.R.S32.HI R0, RZ, 0x2, R9 ;  /* 0x00000002ff007819 */ /* 0x000fe40000011409 */
[----:B------:R-:W-:Y:S01]  /*03e0*/  ISETP.NE.U32.AND P4, PT, R3, 0x1, PT ;  /* 0x000000010300780c */ /* 0x000fe20003f85070 */
[C---:B------:R-:W-:Y:S01]  /*03f0*/  IMAD.SHL.U32 R3, R5.reuse, 0x40, RZ ;  /* 0x0000004005037824 */ /* 0x040fe200078e00ff */
[----:B------:R-:W-:Y:S01]  /*0400*/  LOP3.LUT R4, R14, 0xfffffffc, RZ, 0xc0, !PT ;  /* 0xfffffffc0e047812 */ /* 0x000fe200078ec0ff */
[----:B------:R-:W-:Y:S01]  /*0410*/  IMAD R16, R2, 0x10, R0 ;  /* 0x0000001002107824 */ /* 0x000fe200078e0200 */
[----:B------:R-:W-:Y:S01]  /*0420*/  LOP3.LUT P3, RZ, R5, 0x2, RZ, 0xc0, !PT ;  /* 0x0000000205ff7812 */ /* 0x000fe2000786c0ff */
[----:B------:R-:W-:Y:S01]  /*0430*/  IMAD.SHL.U32 R2, R249, 0x8, RZ ;  /* 0x00000008f9027824 */ /* 0x000fe200078e00ff */
[----:B------:R-:W-:Y:S01]  /*0440*/  LOP3.LUT R0, R3, 0x1c0, RZ, 0xc0, !PT ;  /* 0x000001c003007812 */ /* 0x000fe200078ec0ff */
[----:B------:R-:W-:Y:S01]  /*0450*/  IMAD.IADD R3, R21, 0x1, -R4 ;  /* 0x0000000115037824 */ /* 0x000fe200078e0a04 */
[----:B------:R-:W-:Y:S01]  /*0460*/  LOP3.LUT P0, RZ, R5, 0x4, RZ, 0xc0, !PT ;  /* 0x0000000405ff7812 */ /* 0x000fe2000780c0ff */
[----:B------:R-:W-:Y:S01]  /*0470*/  IMAD.SHL.U32 R4, R6, 0x40, RZ ;  /* 0x0000004006047824 */ /* 0x000fe200078e00ff */
[----:B------:R-:W-:Y:S01]  /*0480*/  LOP3.LUT R5, R0, 0x8, R2, 0xf8, !PT ;  /* 0x0000000800057812 */ /* 0x000fe200078ef802 */
[----:B------:R-:W-:Y:S01]  /*0490*/  STL [R1+0xf0], R16 ;  /* 0x0000f01001007387 */ /* 0x000fe20000100800 */
[----:B------:R-:W-:Y:S01]  /*04a0*/  SHF.R.U32.HI R2, RZ, 0x3, R0 ;  /* 0x00000003ff027819 */ /* 0x000fe20000011600 */
[----:B------:R-:W-:Y:S01]  /*04b0*/  IMAD R249, R249, 0x200, R10 ;  /* 0x00000200f9f97824 */ /* 0x000fe200078e020a */
[----:B------:R-:W-:Y:S01]  /*04c0*/  LEA.HI R0, R3, R3, RZ, 0x1 ;  /* 0x0000000303007211 */ /* 0x000fe200078f08ff */
[----:B------:R-:W-:Y:S01]  /*04d0*/  STL [R1+0xc0], R15 ;  /* 0x0000c00f01007387 */ /* 0x000fe20000100800 */
[----:B------:R-:W-:Y:S01]  /*04e0*/  LOP3.LUT R5, R5, R2, RZ, 0x3c, !PT ;  /* 0x0000000205057212 */ /* 0x000fe200078e3cff */
[----:B------:R-:W-:Y:S01]  /*04f0*/  IMAD.MOV.U32 R10, RZ, RZ, 0x40 ;  /* 0x00000040ff0a7424 */ /* 0x000fe200078e00ff */
[----:B------:R-:W-:-:S02]  /*0500*/  LOP3.LUT R0, R0, 0x1ffffffe, RZ, 0xc0, !PT ;  /* 0x1ffffffe00007812 */ /* 0x000fc400078ec0ff */
[----:B------:R-:W-:Y:S01]  /*0510*/  LOP3.LUT R2, R4, 0x1c0, RZ, 0xc0, !PT ;  /* 0x000001c004027812 */ /* 0x000fe200078ec0ff */
[----:B------:R-:W-:Y:S01]  /*0520*/  IMAD R4, R11, 0x200, R3 ;  /* 0x000002000b047824 */ /* 0x000fe200078e0203 */
[----:B------:R-:W-:Y:S01]  /*0530*/  R2P PR, R6, 0x6 ;  /* 0x0000000606007804 */ /* 0x000fe20000000000 */
[----:B------:R-:W-:Y:S01]  /*0540*/  IMAD.MOV.U32 R6, RZ, RZ, 0x10 ;  /* 0x00000010ff067424 */ /* 0x000fe200078e00ff */
[----:B------:R-:W-:Y:S01]  /*0550*/  LOP3.LUT R248, R5, 0x7ffffe00, R248, 0xf8, !PT ;  /* 0x7ffffe0005f87812 */ /* 0x000fe200078ef8f8 */
[----:B------:R-:W-:Y:S01]  /*0560*/  IMAD.IADD R8, R3, 0x1, -R0 ;  /* 0x0000000103087824 */ /* 0x000fe200078e0a00 */
[----:B------:R-:W-:Y:S02]  /*0570*/  LEA.HI R0, R2, R2, RZ, 0x1d ;  /* 0x0000000202007211 */ /* 0x000fe400078fe8ff */
[----:B------:R-:W-:Y:S02]  /*0580*/  SEL R2, R6, 0xfffffff0, !P3 ;  /* 0xfffffff006027807 */ /* 0x000fe40005800000 */
[----:B------:R-:W-:Y:S01]  /*0590*/  SHF.R.S32.HI R19, RZ, 0x1f, R18 ;  /* 0x0000001fff137819 */ /* 0x000fe20000011412 */
[----:B------:R-:W-:Y:S01]  /*05a0*/  IMAD.U32 R6, R4, 0x2, R0 ;  /* 0x0000000204067824 */ /* 0x000fe200078e0000 */
[----:B------:R-:W-:Y:S01]  /*05b0*/  IADD3 R5, R18, 0x40, RZ ;  /* 0x0000004012057810 */ /* 0x000fe20007ffe0ff */
[----:B------:R-:W-:Y:S01]  /*05c0*/  IMAD R0, R7, 0x20, R20 ;  /* 0x0000002007007824 */ /* 0x000fe200078e0214 */
[----:B------:R-:W-:-:S02]  /*05d0*/  SEL R3, R13, 0xffffffe0, !P0 ;  /* 0xffffffe00d037807 */ /* 0x000fc40004000000 */
[----:B------:R-:W-:Y:S02]  /*05e0*/  IADD3 R4, R18, 0x80, RZ ;  /* 0x0000008012047810 */ /* 0x000fe40007ffe0ff */
[----:B------:R1:W-:Y:S01]  /*05f0*/  STL [R1+0xe8], R0 ;  /* 0x0000e80001007387 */ /* 0x0003e20000100800 */
[----:B------:R-:W-:Y:S01]  /*0600*/  IMAD.IADD R3, R2, 0x1, R3 ;  /* 0x0000000102037824 */ /* 0x000fe200078e0203 */
[----:B------:R-:W-:Y:S02]  /*0610*/  IADD3 R2, R18, 0xc0, RZ ;  /* 0x000000c012027810 */ /* 0x000fe40007ffe0ff */
[----:B------:R-:W-:Y:S01]  /*0620*/  STL.64 [R1+0x90], R18 ;  /* 0x0000901201007387 */ /* 0x000fe20000100a00 */
[C---:B------:R-:W-:Y:S02]  /*0630*/  LOP3.LUT P5, RZ, R7.reuse, 0x4, RZ, 0xc0, !PT ;  /* 0x0000000407ff7812 */ /* 0x040fe400078ac0ff */
[----:B------:R-:W-:Y:S01]  /*0640*/  LOP3.LUT P6, RZ, R7, 0x2, RZ, 0xc0, !PT ;  /* 0x0000000207ff7812 */ /* 0x000fe200078cc0ff */
[----:B------:R2:W-:Y:S01]  /*0650*/  STL [R1+0x9c], R5 ;  /* 0x00009c0501007387 */ /* 0x0005e20000100800 */
[----:B------:R-:W-:-:S02]  /*0660*/  SEL R250, R10, 0xffffffc0, !P5 ;  /* 0xffffffc00afa7807 */ /* 0x000fc40006800000 */
[----:B------:R-:W-:Y:S01]  /*0670*/  LEA R249, R249, 0x10100, 0x1 ;  /* 0x00010100f9f97811 */ /* 0x000fe200078e08ff */
[----:B------:R3:W-:Y:S01]  /*0680*/  STL [R1+0x98], R4 ;  /* 0x0000980401007387 */ /* 0x0007e20000100800 */
[----:B------:R-:W-:-:S05]  /*0690*/  LEA R248, R248, 0x100, 0x1 ;  /* 0x00000100f8f87811 */ /* 0x000fca00078e08ff */
[----:B------:R-:W-:Y:S01]  /*06a0*/  IMAD R3, R3, 0x2, R248 ;  /* 0x0000000203037824 */ /* 0x000fe200078e02f8 */
[----:B-1----:R-:W-:Y:S02]  /*06b0*/  LOP3.LUT R0, R9, 0x7ffffffc, RZ, 0xc0, !PT ;  /* 0x7ffffffc09007812 */ /* 0x002fe400078ec0ff */
[C---:B------:R-:W-:Y:S02]  /*06c0*/  IADD3 R9, R249.reuse, 0x20, RZ ;  /* 0x00000020f9097810 */ /* 0x040fe40007ffe0ff */
[----:B------:R-:W-:Y:S01]  /*06d0*/  @P6 IADD3 R9, R249, -0x20, RZ ;  /* 0xffffffe0f9096810 */ /* 0x000fe20007ffe0ff */
[----:B------:R-:W-:Y:S01]  /*06e0*/  IMAD.IADD R0, R17, 0x1, -R0 ;  /* 0x0000000111007824 */ /* 0x000fe200078e0a00 */
[----:B--2---:R-:W-:-:S03]  /*06f0*/  SHF.R.S32.HI R5, RZ, 0x1f, R5 ;  /* 0x0000001fff057819 */ /* 0x004fc60000011405 */
[----:B------:R-:W-:Y:S02]  /*0700*/  IMAD.SHL.U32 R7, R0, 0x2, RZ ;  /* 0x0000000200077824 */ /* 0x000fe400078e00ff */
[----:B------:R-:W-:Y:S01]  /*0710*/  IMAD R0, R8, 0x8, R16 ;  /* 0x0000000808007824 */ /* 0x000fe200078e0210 */
[----:B---3--:R-:W-:Y:S01]  /*0720*/  SHF.R.S32.HI R4, RZ, 0x1f, R4 ;  /* 0x0000001fff047819 */ /* 0x008fe20000011404 */
[----:B------:R1:W-:Y:S04]  /*0730*/  STL [R1+0xbc], R5 ;  /* 0x0000bc0501007387 */ /* 0x0003e80000100800 */
[----:B------:R2:W-:Y:S04]  /*0740*/  STL [R1+0x88], R2 ;  /* 0x0000880201007387 */ /* 0x0005e80000100800 */
[----:B------:R3:W-:Y:S01]  /*0750*/  STL [R1+0xb8], R4 ;  /* 0x0000b80401007387 */ /* 0x0007e20000100800 */
[----:B-1----:R-:W-:-:S02]  /*0760*/  SEL R5, R13, 0xffffffe0, !P1 ;  /* 0xffffffe00d057807 */ /* 0x002fc40004800000 */
[----:B--2---:R-:W-:Y:S02]  /*0770*/  SHF.R.S32.HI R2, RZ, 0x1f, R2 ;  /* 0x0000001fff027819 */ /* 0x004fe40000011402 */
[----:B---3--:R-:W-:-:S03]  /*0780*/  SEL R4, R10, 0xffffffc0, !P2 ;  /* 0xffffffc00a047807 */ /* 0x008fc60005000000 */
[----:B------:R1:W-:Y:S02]  /*0790*/  STL [R1+0xb4], R2 ;  /* 0x0000b40201007387 */ /* 0x0003e40000100800 */
[----:B-1----:R-:W-:Y:S01]  /*07a0*/  IMAD.SHL.U32 R2, R12, 0x2, RZ ;  /* 0x000000020c027824 */ /* 0x002fe200078e00ff */
[----:B------:R-:W-:Y:S01]  /*07b0*/  LEA R12, R6, 0x80, 0x1 ;  /* 0x00000080060c7811 */ /* 0x000fe200078e08ff */
[----:B------:R-:W-:Y:S02]  /*07c0*/  IMAD.IADD R6, R249, 0x1, R250 ;  /* 0x00000001f9067824 */ /* 0x000fe400078e02fa */
[----:B------:R-:W-:Y:S01]  /*07d0*/  IMAD.IADD R250, R250, 0x1, R9 ;  /* 0x00000001fafa7824 */ /* 0x000fe200078e0209 */
[----:B------:R1:W-:Y:S01]  /*07e0*/  STL [R1+0x58], R2 ;  /* 0x0000580201007387 */ /* 0x0003e20000100800 */
[----:B------:R-:W-:-:S03]  /*07f0*/  IMAD.IADD R8, R12, 0x1, R4 ;  /* 0x000000010c087824 */ /* 0x000fc600078e0204 */
[----:B------:R2:W-:Y:S04]  /*0800*/  STL [R1+0xb0], R7 ;  /* 0x0000b00701007387 */ /* 0x0005e80000100800 */
[----:B------:R3:W-:Y:S04]  /*0810*/  STL [R1+0xac], R0 ;  /* 0x0000ac0001007387 */ /* 0x0007e80000100800 */
[----:B------:R-:W-:Y:S04]  /*0820*/  STL [R1+0xc4], R12 ;  /* 0x0000c40c01007387 */ /* 0x000fe80000100800 */
[----:B------:R4:W-:Y:S04]  /*0830*/  STL [R1], R6 ;  /* 0x0000000601007387 */ /* 0x0009e80000100800 */
[----:B------:R-:W-:Y:S04]  /*0840*/  STL [R1+0x8], R9 ;  /* 0x0000080901007387 */ /* 0x000fe80000100800 */
[----:B------:R5:W-:Y:S01]  /*0850*/  STL [R1+0xe0], R8 ;  /* 0x0000e00801007387 */ /* 0x000be20000100800 */
[----:B-1----:R-:W-:-:S02]  /*0860*/  SEL R2, R13, 0xffffffe0, !P3 ;  /* 0xffffffe00d027807 */ /* 0x002fc40005800000 */
[----:B--2---:R-:W-:-:S03]  /*0870*/  IADD3 R7, R12, -0x10, RZ ;  /* 0xfffffff00c077810 */ /* 0x004fc60007ffe0ff */
[----:B------:R-:W-:Y:S01]  /*0880*/  IMAD.IADD R252, R248, 0x1, R2 ;  /* 0x00000001f8fc7824 */ /* 0x000fe200078e0202 */
[----:B------:R-:W-:Y:S02]  /*0890*/  @P4 IADD3 R7, R12, 0x10, RZ ;  /* 0x000000100c074810 */ /* 0x000fe40007ffe0ff */
[----:B---3--:R-:W-:-:S05]  /*08a0*/  SEL R0, R10, 0xffffffc0, !P0 ;  /* 0xffffffc00a007807 */ /* 0x008fca0004000000 */
[----:B------:R-:W-:Y:S02]  /*08b0*/  IMAD.IADD R251, R248, 0x1, R0 ;  /* 0x00000001f8fb7824 */ /* 0x000fe400078e0200 */
[----:B----4-:R-:W-:-:S04]  /*08c0*/  IMAD.IADD R6, R12, 0x1, R5 ;  /* 0x000000010c067824 */ /* 0x010fc800078e0205 */
[----:B------:R-:W-:Y:S01]  /*08d0*/  IMAD.IADD R10, R6, 0x1, R4 ;  /* 0x00000001060a7824 */ /* 0x000fe200078e0204 */
[----:B------:R1:W-:Y:S01]  /*08e0*/  STL [R1+0xd0], R6 ;  /* 0x0000d00601007387 */ /* 0x0003e20000100800 */
[----:B-----5:R-:W-:-:S03]  /*08f0*/  IADD3 R8, R9, 0x800, RZ ;  /* 0x0000080009087810 */ /* 0x020fc60007ffe0ff */
[----:B------:R2:W-:Y:S04]  /*0900*/  STL [R1+0xdc], R10 ;  /* 0x0000dc0a01007387 */ /* 0x0005e80000100800 */
[----:B------:R-:W-:Y:S04]  /*0910*/  STL [R1+0xc8], R7 ;  /* 0x0000c80701007387 */ /* 0x000fe80000100800 */
[----:B------:R3:W-:Y:S01]  /*0920*/  STL [R1+0x44], R8 ;  /* 0x0000440801007387 */ /* 0x0007e20000100800 */
[C---:B-1----:R-:W-:Y:S02]  /*0930*/  IADD3 R6, R9.reuse, 0x1000, RZ ;  /* 0x0000100009067810 */ /* 0x042fe40007ffe0ff */
[----:B--2---:R-:W-:-:S03]  /*0940*/  IADD3 R10, R9, 0x1800, RZ ;  /* 0x00001800090a7810 */ /* 0x004fc60007ffe0ff */
[----:B------:R1:W-:Y:S04]  /*0950*/  STL [R1+0x40], R6 ;  /* 0x0000400601007387 */ /* 0x0003e80000100800 */
[----:B------:R2:W-:Y:S01]  /*0960*/  STL [R1+0x3c], R10 ;  /* 0x00003c0a01007387 */ /* 0x0005e20000100800 */
[----:B---3--:R-:W-:-:S05]  /*0970*/  IADD3 R8, R9, 0x2000, RZ ;  /* 0x0000200009087810 */ /* 0x008fca0007ffe0ff */
        /* <DEDUP_REMOVED lines=16> */
[----:B------:R-:W-:Y:S01]  /*0a80*/  STL [R1+0x18], R10 ;  /* 0x0000180a01007387 */ /* 0x000fe20000100800 */
[----:B---3--:R-:W-:-:S05]  /*0a90*/  IADD3 R8, R9, 0x6800, RZ ;  /* 0x0000680009087810 */ /* 0x008fca0007ffe0ff */
[----:B------:R2:W-:Y:S01]  /*0aa0*/  STL [R1+0x14], R8 ;  /* 0x0000140801007387 */ /* 0x0005e20000100800 */
[----:B-1----:R-:W-:-:S05]  /*0ab0*/  IADD3 R6, R9, 0x7000, RZ ;  /* 0x0000700009067810 */ /* 0x002fca0007ffe0ff */
[----:B------:R1:W-:Y:S01]  /*0ac0*/  STL [R1+0x10], R6 ;  /* 0x0000100601007387 */ /* 0x0003e20000100800 */
[----:B--2---:R-:W-:-:S05]  /*0ad0*/  IADD3 R8, R9, 0x7800, RZ ;  /* 0x0000780009087810 */ /* 0x004fca0007ffe0ff */
[----:B------:R-:W-:Y:S01]  /*0ae0*/  STL [R1+0xc], R8 ;  /* 0x00000c0801007387 */ /* 0x000fe20000100800 */
[--C-:B-1----:R-:W-:Y:S02]  /*0af0*/  IMAD.IADD R6, R5, 0x1, R7.reuse ;  /* 0x0000000105067824 */ /* 0x102fe400078e0207 */
[----:B------:R-:W-:Y:S02]  /*0b00*/  IMAD.IADD R7, R4, 0x1, R7 ;  /* 0x0000000104077824 */ /* 0x000fe400078e0207 */
[----:B------:R-:W-:Y:S02]  /*0b10*/  IMAD R5, R11, 0x800, R248 ;  /* 0x000008000b057824 */ /* 0x000fe400078e02f8 */
[----:B------:R-:W-:Y:S01]  /*0b20*/  IMAD.IADD R4, R6, 0x1, R4 ;  /* 0x0000000106047824 */ /* 0x000fe200078e0204 */
[----:B------:R1:W-:Y:S04]  /*0b30*/  STL [R1+0xd8], R7 ;  /* 0x0000d80701007387 */ /* 0x0003e80000100800 */
[----:B------:R-:W-:Y:S04]  /*0b40*/  STL [R1+0xcc], R6 ;  /* 0x0000cc0601007387 */ /* 0x000fe80000100800 */
[----:B------:R2:W-:Y:S01]  /*0b50*/  STL [R1+0x48], R3 ;  /* 0x0000480301007387 */ /* 0x0005e20000100800 */
[----:B-1----:R-:W-:-:S05]  /*0b60*/  IADD3 R7, R0, R248, R2 ;  /* 0x000000f800077210 */ /* 0x002fca0007ffe002 */
[----:B------:R1:W-:Y:S01]  /*0b70*/  STL [R1+0x4], R7 ;  /* 0x0000040701007387 */ /* 0x0003e20000100800 */
[----:B--2---:R-:W-:-:S03]  /*0b80*/  IMAD.IADD R3, R2, 0x1, R5 ;  /* 0x0000000102037824 */ /* 0x004fc600078e0205 */
[----:B------:R1:W-:Y:S01]  /*0b90*/  STL [R1+0xd4], R4 ;  /* 0x0000d40401007387 */ /* 0x0003e20000100800 */
[C---:B------:R-:W-:Y:S02]  /*0ba0*/  IMAD.IADD R2, R0.reuse, 0x1, R5 ;  /* 0x0000000100027824 */ /* 0x040fe400078e0205 */
[----:B------:R-:W-:Y:S01]  /*0bb0*/  IMAD.IADD R0, R0, 0x1, R3 ;  /* 0x0000000100007824 */ /* 0x000fe200078e0203 */
[----:B------:R1:W-:Y:S04]  /*0bc0*/  STL [R1+0x4c], R3 ;  /* 0x00004c0301007387 */ /* 0x0003e80000100800 */
[----:B------:R1:W-:Y:S04]  /*0bd0*/  STL [R1+0x54], R2 ;  /* 0x0000540201007387 */ /* 0x0003e80000100800 */
[----:B------:R1:W-:Y:S02]  /*0be0*/  STL [R1+0x50], R0 ;  /* 0x0000500001007387 */ /* 0x0003e40000100800 */
.L_x_511:
[----:B-1----:R-:W2:Y:S01]  /*0bf0*/  LDL R4, [R1+0xc0] ;  /* 0x0000c00001047983 */ /* 0x002ea20000100800 */
[----:B------:R-:W-:Y:S01]  /*0c00*/  IMAD.MOV.U32 R0, RZ, RZ, c[0x0][0x560] ;  /* 0x00015800ff007624 */ /* 0x000fe200078e00ff */
[----:B------:R-:W-:Y:S01]  /*0c10*/  YIELD ;  /* 0x0000000000007946 */ /* 0x000fe20003800000 */
[----:B------:R-:W-:Y:S03]  /*0c20*/  BSSY B0, `(.L_x_470) ;  /* 0x0000016000007945 */ /* 0x000fe60003800000 */
[----:B------:R-:W-:-:S13]  /*0c30*/  ISETP.NE.AND P0, PT, R0, 0x1, PT ;  /* 0x000000010000780c */ /* 0x000fda0003f05270 */
[----:B--2---:R-:W-:Y:S01]  /*0c40*/  @P0 IMAD.HI.U32 R0, R4, c[0x0][0x564], RZ ;  /* 0x0001590004000a27 */ /* 0x004fe200078e00ff */
[----:B------:R-:W-:-:S04]  /*0c50*/  MOV R3, R4 ;  /* 0x0000000400037202 */ /* 0x000fc80000000f00 */
[----:B------:R-:W-:-:S04]  /*0c60*/  @P0 SHF.R.U32.HI R3, RZ, c[0x0][0x568], R0 ;  /* 0x00015a00ff030a19 */ /* 0x000fc80000011600 */
[----:B------:R-:W-:Y:S01]  /*0c70*/  ISETP.GE.AND P0, PT, R3, c[0x0][0x578], PT ;  /* 0x00015e0003007a0c */ /* 0x000fe20003f06270 */
[----:B------:R-:W-:-:S04]  /*0c80*/  IMAD.MOV R2, RZ, RZ, -R3 ;  /* 0x000000ffff027224 */ /* 0x000fc800078e0a03 */
[----:B------:R-:W-:-:S08]  /*0c90*/  IMAD R2, R2, c[0x0][0x560], R4 ;  /* 0x0001580002027a24 */ /* 0x000fd000078e0204 */
[----:B------:R-:W-:Y:S05]  /*0ca0*/  @!P0 BRA `(.L_x_471) ;  /* 0x0000007000008947 */ /* 0x000fea0003800000 */
[----:B------:R-:W-:-:S04]  /*0cb0*/  MOV R0, c[0x0][0x56c] ;  /* 0x00015b0000007a02 */ /* 0x000fc80000000f00 */
[----:B------:R-:W-:Y:S02]  /*0cc0*/  ISETP.NE.AND P0, PT, R0, 0x1, PT ;  /* 0x000000010000780c */ /* 0x000fe40003f05270 */
[----:B------:R-:W-:-:S11]  /*0cd0*/  MOV R0, R2 ;  /* 0x0000000200007202 */ /* 0x000fd60000000f00 */
[----:B------:R-:W-:-:S05]  /*0ce0*/  @P0 IMAD.HI.U32 R4, R2, c[0x0][0x570], RZ ;  /* 0x00015c0002040a27 */ /* 0x000fca00078e00ff */
[----:B------:R-:W-:-:S05]  /*0cf0*/  @P0 SHF.R.U32.HI R0, RZ, c[0x0][0x574], R4 ;  /* 0x00015d00ff000a19 */ /* 0x000fca0000011604 */
[----:B------:R-:W-:Y:S01]  /*0d00*/  IMAD R4, R0, c[0x0][0x56c], RZ ;  /* 0x00015b0000047a24 */ /* 0x000fe200078e02ff */
[----:B------:R-:W-:Y:S05]  /*0d10*/  BRA `(.L_x_472) ;  /* 0x0000006000007947 */ /* 0x000fea0003800000 */
.L_x_471:
[----:B------:R-:W-:-:S04]  /*0d20*/  MOV R0, c[0x0][0x554] ;  /* 0x0001550000007a02 */ /* 0x000fc80000000f00 */
[----:B------:R-:W-:Y:S02]  /*0d30*/  ISETP.NE.AND P0, PT, R0, 0x1, PT ;  /* 0x000000010000780c */ /* 0x000fe40003f05270 */
[----:B------:R-:W-:-:S11]  /*0d40*/  MOV R0, R2 ;  /* 0x0000000200007202 */ /* 0x000fd60000000f00 */
[----:B------:R-:W-:-:S05]  /*0d50*/  @P0 IMAD.HI.U32 R4, R2, c[0x0][0x558], RZ ;  /* 0x0001560002040a27 */ /* 0x000fca00078e00ff */
[----:B------:R-:W-:-:S05]  /*0d60*/  @P0 SHF.R.U32.HI R0, RZ, c[0x0][0x55c], R4 ;  /* 0x00015700ff000a19 */ /* 0x000fca0000011604 */
[----:B------:R-:W-:Y:S02]  /*0d70*/  IMAD R4, R0, c[0x0][0x554], RZ ;  /* 0x0001550000047a24 */ /* 0x000fe400078e02ff */
.L_x_472:
[----:B------:R-:W-:Y:S05]  /*0d80*/  BSYNC B0 ;  /* 0x0000000000007941 */ /* 0x000fea0003800000 */
.L_x_470:
[----:B------:R-:W2:Y:S01]  /*0d90*/  LDL.LU R6, [R1+0xe4] ;  /* 0x0000e40001067983 */ /* 0x000ea20000300800 */
[----:B------:R-:W-:Y:S01]  /*0da0*/  IMAD.MOV.U32 R87, RZ, RZ, c[0x0][0x2c4] ;  /* 0x0000b100ff577624 */ /* 0x000fe200078e00ff */
[----:B------:R-:W-:Y:S01]  /*0db0*/  LOP3.LUT R0, RZ, R0, RZ, 0x33, !PT ;  /* 0x00000000ff007212 */ /* 0x000fe200078e33ff */
[----:B------:R-:W-:Y:S01]  /*0dc0*/  IMAD.MOV.U32 R5, RZ, RZ, c[0x0][0x548] ;  /* 0x00015200ff057624 */ /* 0x000fe200078e00ff */
[----:B------:R-:W-:Y:S01]  /*0dd0*/  ULDC UR5, c[0x0][0x1d0] ;  /* 0x0000740000057ab9 */ /* 0x000fe20000000800 */
[----:B------:R-:W-:Y:S01]  /*0de0*/  IMAD.IADD R2, R2, 0x1, -R4 ;  /* 0x0000000102027824 */ /* 0x000fe200078e0a04 */
[----:B------:R-:W-:Y:S01]  /*0df0*/  IADD3 R0, R0, c[0x0][0x53c], RZ ;  /* 0x00014f0000007a10 */ /* 0x000fe20007ffe0ff */
[----:B------:R-:W-:Y:S01]  /*0e00*/  UIADD3 UR5, UR5, 0x3f, URZ ;  /* 0x0000003f05057890 */ /* 0x000fe2000fffe03f */
[----:B------:R-:W-:Y:S01]  /*0e10*/  ISETP.NE.AND P1, PT, R87, 0x1, PT ;  /* 0x000000015700780c */ /* 0x000fe20003f25270 */
[----:B------:R-:W-:Y:S01]  /*0e20*/  IMAD R2, R3, c[0x0][0x554], R2 ;  /* 0x0001550003027a24 */ /* 0x000fe200078e0202 */
[----:B------:R-:W-:Y:S01]  /*0e30*/  ISETP.NE.AND P0, PT, R5, 0x1, PT ;  /* 0x000000010500780c */ /* 0x000fe20003f05270 */
[----:B------:R-:W-:Y:S01]  /*0e40*/  IMAD.MOV.U32 R5, RZ, RZ, 0x40 ;  /* 0x00000040ff057424 */ /* 0x000fe200078e00ff */
[----:B------:R-:W-:Y:S01]  /*0e50*/  SHF.L.U32 R55, R0, 0x7, RZ ;  /* 0x0000000700377819 */ /* 0x000fe200000006ff */
[----:B------:R-:W-:Y:S01]  /*0e60*/  USHF.R.S32.HI UR4, URZ, 0x1f, UR5 ;  /* 0x0000001f3f047899 */ /* 0x000fe20008011405 */
[----:B------:R-:W-:Y:S01]  /*0e70*/  MOV R52, R2 ;  /* 0x0000000200347202 */ /* 0x000fe20000000f00 */
[----:B------:R-:W-:Y:S01]  /*0e80*/  CS2R R130, SRZ ;  /* 0x0000000000827805 */ /* 0x000fe2000001ff00 */
[----:B------:R-:W-:Y:S01]  /*0e90*/  IADD3 R0, R55, 0x7f, RZ ;  /* 0x0000007f37007810 */ /* 0x000fe20007ffe0ff */
[----:B------:R-:W-:Y:S01]  /*0ea0*/  ULEA.HI UR4, UR4, UR5, URZ, 0x6 ;  /* 0x0000000504047291 */ /* 0x000fe2000f8f303f */
[----:B------:R-:W-:Y:S01]  /*0eb0*/  STL [R1+0xa0], R55 ;  /* 0x0000a03701007387 */ /* 0x000fe20000100800 */
[----:B------:R-:W-:Y:S01]  /*0ec0*/  CS2R R128, SRZ ;  /* 0x0000000000807805 */ /* 0x000fe2000001ff00 */
[----:B------:R-:W-:Y:S01]  /*0ed0*/  CS2R R126, SRZ ;  /* 0x00000000007e7805 */ /* 0x000fe2000001ff00 */
[----:B------:R-:W-:Y:S01]  /*0ee0*/  @P1 IMAD.HI.U32 R3, R0, c[0x0][0x2c8], RZ ;  /* 0x0000b20000031a27 */ /* 0x000fe200078e00ff */
[----:B------:R-:W-:Y:S01]  /*0ef0*/  USHF.R.S32.HI UR4, URZ, 0x6, UR4 ;  /* 0x000000063f047899 */ /* 0x000fe20008011404 */
[----:B------:R-:W-:Y:S01]  /*0f00*/  CS2R R124, SRZ ;  /* 0x00000000007c7805 */ /* 0x000fe2000001ff00 */
[----:B------:R-:W-:Y:S01]  /*0f10*/  CS2R R120, SRZ ;  /* 0x0000000000787805 */ /* 0x000fe2000001ff00 */
[----:B------:R-:W-:Y:S01]  /*0f20*/  @P0 IMAD.HI.U32 R4, R2, c[0x0][0x54c], RZ ;  /* 0x0001530002040a27 */ /* 0x000fe200078e00ff */
[----:B------:R-:W-:Y:S01]  /*0f30*/  @P1 SHF.R.U32.HI R0, RZ, c[0x0][0x2cc], R3 ;  /* 0x0000b300ff001a19 */ /* 0x000fe20000011603 */
[----:B------:R-:W-:Y:S01]  /*0f40*/  CS2R R116, SRZ ;  /* 0x0000000000747805 */ /* 0x000fe2000001ff00 */
[----:B------:R-:W-:Y:S01]  /*0f50*/  IADD3 R3, R5, -c[0x0][0x168], RZ ;  /* 0x80005a0005037a10 */ /* 0x000fe20007ffe0ff */
[----:B------:R-:W-:Y:S01]  /*0f60*/  IMAD.MOV.U32 R122, RZ, RZ, RZ ;  /* 0x000000ffff7a7224 */ /* 0x000fe200078e00ff */
[----:B------:R-:W-:Y:S01]  /*0f70*/  @P0 SHF.R.U32.HI R52, RZ, c[0x0][0x550], R4 ;  /* 0x00015400ff340a19 */ /* 0x000fe20000011604 */
[----:B------:R-:W-:Y:S01]  /*0f80*/  CS2R R8, SRZ ;  /* 0x0000000000087805 */ /* 0x000fe2000001ff00 */
[----:B------:R-:W-:Y:S01]  /*0f90*/  IADD3 R0, R0, c[0x0][0x1d0], R3 ;  /* 0x0000740000007a10 */ /* 0x000fe20007ffe003 */
[----:B------:R-:W-:Y:S01]  /*0fa0*/  IMAD.MOV.U32 R114, RZ, RZ, RZ ;  /* 0x000000ffff727224 */ /* 0x000fe200078e00ff */
[----:B------:R-:W-:Y:S01]  /*0fb0*/  MOV R118, RZ ;  /* 0x000000ff00767202 */ /* 0x000fe20000000f00 */
[----:B------:R-:W-:Y:S01]  /*0fc0*/  IMAD.MOV R3, RZ, RZ, -R52 ;  /* 0x000000ffff037224 */ /* 0x000fe200078e0a34 */
[----:B------:R-:W-:Y:S01]  /*0fd0*/  SHF.R.S32.HI R4, RZ, 0x1f, R0 ;  /* 0x0000001fff047819 */ /* 0x000fe20000011400 */
[----:B------:R-:W-:Y:S01]  /*0fe0*/  CS2R R112, SRZ ;  /* 0x0000000000707805 */ /* 0x000fe2000001ff00 */
[----:B------:R-:W-:Y:S01]  /*0ff0*/  CS2R R10, SRZ ;  /* 0x00000000000a7805 */ /* 0x000fe2000001ff00 */
[----:B------:R-:W-:Y:S01]  /*1000*/  IMAD R54, R3, c[0x0][0x548], R2 ;  /* 0x0001520003367a24 */ /* 0x000fe200078e0202 */
[----:B------:R-:W-:Y:S01]  /*1010*/  LEA.HI R2, R4, R0, RZ, 0x6 ;  /* 0x0000000004027211 */ /* 0x000fe200078f30ff */
[----:B------:R-:W-:Y:S01]  /*1020*/  IMAD.MOV.U32 R110, RZ, RZ, RZ ;  /* 0x000000ffff6e7224 */ /* 0x000fe200078e00ff */
[----:B------:R-:W-:Y:S01]  /*1030*/  PRMT R0, RZ, 0x7610, R0 ;  /* 0x00007610ff007816 */ /* 0x000fe20000000000 */
[----:B------:R-:W-:Y:S01]  /*1040*/  CS2R R4, SRZ ;  /* 0x0000000000047805 */ /* 0x000fe2000001ff00 */
[----:B------:R-:W-:Y:S01]  /*1050*/  SHF.R.S32.HI R2, RZ, 0x6, R2 ;  /* 0x00000006ff027819 */ /* 0x000fe20000011402 */
[----:B------:R-:W-:Y:S01]  /*1060*/  CS2R R108, SRZ ;  /* 0x00000000006c7805 */ /* 0x000fe2000001ff00 */
[----:B------:R-:W-:Y:S01]  /*1070*/  CS2R R12, SRZ ;  /* 0x00000000000c7805 */ /* 0x000fe2000001ff00 */
[----:B------:R-:W-:Y:S01]  /*1080*/  MOV R106, RZ ;  /* 0x000000ff006a7202 */ /* 0x000fe20000000f00 */
[----:B------:R-:W-:Y:S01]  /*1090*/  CS2R R104, SRZ ;  /* 0x0000000000687805 */ /* 0x000fe2000001ff00 */
[----:B------:R-:W-:Y:S01]  /*10a0*/  IMNMX R48, R2, UR4, PT ;  /* 0x0000000402307c17 */ /* 0x000fe2000b800200 */
[----:B------:R-:W-:Y:S01]  /*10b0*/  CS2R R14, SRZ ;  /* 0x00000000000e7805 */ /* 0x000fe2000001ff00 */
[----:B------:R-:W-:Y:S01]  /*10c0*/  IMAD.MOV.U32 R102, RZ, RZ, RZ ;  /* 0x000000ffff667224 */ /* 0x000fe200078e00ff */
[----:B------:R-:W-:Y:S01]  /*10d0*/  CS2R R100, SRZ ;  /* 0x0000000000647805 */ /* 0x000fe2000001ff00 */
[----:B------:R-:W-:Y:S01]  /*10e0*/  ISETP.GE.AND P0, PT, R48, 0x1, PT ;  /* 0x000000013000780c */ /* 0x000fe20003f06270 */
        /* <DEDUP_REMOVED lines=10> */
[----:B------:R-:W-:Y:S01]  /*1190*/  IMAD.MOV.U32 R86, RZ, RZ, RZ ;  /* 0x000000ffff567224 */ /* 0x000fe200078e00ff */
[----:B------:R-:W-:Y:S01]  /*11a0*/  CS2R R24, SRZ ;  /* 0x0000000000187805 */ /* 0x000fe2000001ff00 */
[----:B------:R-:W-:Y:S01]  /*11b0*/  MOV R84, RZ ;  /* 0x000000ff00547202 */ /* 0x000fe20000000f00 */
[----:B------:R-:W-:Y:S01]  /*11c0*/  IMAD.MOV.U32 R82, RZ, RZ, RZ ;  /* 0x000000ffff527224 */ /* 0x000fe200078e00ff */
[----:B------:R-:W-:Y:S01]  /*11d0*/  CS2R R26, SRZ ;  /* 0x00000000001a7805 */ /* 0x000fe2000001ff00 */
[----:B------:R-:W-:Y:S01]  /*11e0*/  IMAD.MOV.U32 R80, RZ, RZ, RZ ;  /* 0x000000ffff507224 */ /* 0x000fe200078e00ff */
[----:B------:R-:W-:Y:S01]  /*11f0*/  MOV R78, RZ ;  /* 0x000000ff004e7202 */ /* 0x000fe20000000f00 */
[----:B------:R-:W-:Y:S01]  /*1200*/  CS2R R28, SRZ ;  /* 0x00000000001c7805 */ /* 0x000fe2000001ff00 */
[----:B------:R-:W-:Y:S01]  /*1210*/  IMAD.MOV.U32 R76, RZ, RZ, RZ ;  /* 0x000000ffff4c7224 */ /* 0x000fe200078e00ff */
[----:B------:R-:W-:Y:S01]  /*1220*/  CS2R R30, SRZ ;  /* 0x00000000001e7805 */ /* 0x000fe2000001ff00 */
[----:B------:R-:W-:Y:S01]  /*1230*/  IMAD.MOV.U32 R74, RZ, RZ, RZ ;  /* 0x000000ffff4a7224 */ /* 0x000fe200078e00ff */
[----:B------:R-:W-:Y:S01]  /*1240*/  MOV R72, RZ ;  /* 0x000000ff00487202 */ /* 0x000fe20000000f00 */
[----:B------:R-:W-:Y:S01]  /*1250*/  IMAD.MOV.U32 R70, RZ, RZ, RZ ;  /* 0x000000ffff467224 */ /* 0x000fe200078e00ff */
        /* <DEDUP_REMOVED lines=15> */
[----:B------:R-:W-:Y:S01]  /*1350*/  IMAD.MOV.U32 R166, RZ, RZ, RZ ;  /* 0x000000ffffa67224 */ /* 0x000fe200078e00ff */
[----:B------:R-:W-:Y:S01]  /*1360*/  CS2R R162, SRZ ;  /* 0x0000000000a27805 */ /* 0x000fe2000001ff00 */
[----:B------:R-:W-:Y:S01]  /*1370*/  CS2R R160, SRZ ;  /* 0x0000000000a07805 */ /* 0x000fe2000001ff00 */
[----:B------:R-:W-:Y:S01]  /*1380*/  MOV R53, RZ ;  /* 0x000000ff00357202 */ /* 0x000fe20000000f00 */
[----:B------:R-:W-:Y:S01]  /*1390*/  IMAD.MOV.U32 R158, RZ, RZ, RZ ;  /* 0x000000ffff9e7224 */ /* 0x000fe200078e00ff */
        /* <DEDUP_REMOVED lines=14> */
[----:B------:R-:W-:-:S02]  /*1480*/  MOV R174, RZ ;  /* 0x000000ff00ae7202 */ /* 0x000fc40000000f00 */
[----:B--2---:R-:W-:-:S04]  /*1490*/  LOP3.LUT R6, R6, 0xffffffef, RZ, 0xc0, !PT ;  /* 0xffffffef06067812 */ /* 0x004fc800078ec0ff */
[----:B------:R-:W-:-:S05]  /*14a0*/  @P1 LOP3.LUT R6, R6, 0x10, RZ, 0xfc, !PT ;  /* 0x0000001006061812 */ /* 0x000fca00078efcff */
[----:B------:R1:W-:Y:S04]  /*14b0*/  STL [R1+0xe4], R6 ;  /* 0x0000e40601007387 */ /* 0x0003e80000100800 */
[----:B------:R2:W-:Y:S04]  /*14c0*/  STL [R1+0xa8], R52 ;  /* 0x0000a83401007387 */ /* 0x0005e80000100800 */
[----:B------:R2:W-:Y:S01]  /*14d0*/  STL [R1+0xa4], R54 ;  /* 0x0000a43601007387 */ /* 0x0005e20000100800 */
[----:B-1----:R-:W-:Y:S01]  /*14e0*/  CS2R R6, SRZ ;  /* 0x0000000000067805 */ /* 0x002fe2000001ff00 */
[----:B------:R-:W-:Y:S05]  /*14f0*/  @!P0 BRA `(.L_x_473) ;  /* 0x0000d17000008947 */ /* 0x000fea0003800000 */
[----:B------:R-:W-:Y:S01]  /*1500*/  ISETP.NE.U32.AND P0, PT, RZ, c[0x0][0x340], PT ;  /* 0x0000d000ff007a0c */ /* 0x000fe20003f05070 */
[----:B------:R-:W3:Y:S03]  /*1510*/  LDL.64 R50, [R1+0x90] ;  /* 0x0000900001327983 */ /* 0x000ee60000100a00 */
[----:B------:R-:W-:Y:S01]  /*1520*/  ISETP.NE.AND.EX P0, PT, RZ, c[0x0][0x344], PT, P0 ;  /* 0x0000d100ff007a0c */ /* 0x000fe20003f05300 */
[----:B------:R-:W4:Y:S04]  /*1530*/  LDL R47, [R1+0x9c] ;  /* 0x00009c00012f7983 */ /* 0x000f280000100800 */
[----:B------:R-:W5:Y:S04]  /*1540*/  LDL R31, [R1+0x88] ;  /* 0x00008800011f7983 */ /* 0x000f680000100800 */
[----:B--2---:R-:W2:Y:S04]  /*1550*/  LDL R30, [R1+0x98] ;  /* 0x00009800011e7983 */ /* 0x004ea80000100800 */
[----:B------:R-:W-:Y:S01]  /*1560*/  @P0 MOV R2, 0x4 ;  /* 0x0000000400020802 */ /* 0x000fe20000000f00 */
[----:B------:R-:W1:Y:S04]  /*1570*/  S2R R56, SR_TID.X ;  /* 0x0000000000387919 */ /* 0x000e680000002100 */
[----:B------:R-:W-:-:S05]  /*1580*/  @P0 IMAD.WIDE R2, R52, R2, c[0x0][0x340] ;  /* 0x0000d00034020625 */ /* 0x000fca00078e0202 */
[----:B------:R3:W2:Y:S01]  /*1590*/  @P0 LDG.E R9, [R2.64] ;  /* 0x0000000602090981 */ /* 0x0006a2000c1e1900 */
[----:B-1----:R-:W-:-:S04]  /*15a0*/  SHF.R.S32.HI R46, RZ, 0x1f, R56 ;  /* 0x0000001fff2e7819 */ /* 0x002fc80000011438 */
[----:B------:R-:W-:-:S04]  /*15b0*/  LEA.HI R46, R46, R56, RZ, 0x3 ;  /* 0x000000382e2e7211 */ /* 0x000fc800078f18ff */
[----:B------:R-:W-:-:S04]  /*15c0*/  SHF.R.S32.HI R46, RZ, 0x3, R46 ;  /* 0x00000003ff2e7819 */ /* 0x000fc8000001142e */
[----:B------:R-:W-:-:S05]  /*15d0*/  SHF.R.S32.HI R6, RZ, 0x1f, R46 ;  /* 0x0000001fff067819 */ /* 0x000fca000001142e */
[C---:B------:R-:W-:Y:S02]  /*15e0*/  IMAD R0, R6.reuse, c[0x0][0x1e0], RZ ;  /* 0x0000780006007a24 */ /* 0x040fe400078e02ff */
[----:B------:R-:W-:Y:S02]  /*15f0*/  IMAD R6, R6, c[0x0][0x208], RZ ;  /* 0x0000820006067a24 */ /* 0x000fe400078e02ff */
[----:B------:R-:W-:Y:S01]  /*1600*/  IMAD R0, R46, c[0x0][0x1e4], R0 ;  /* 0x000079002e007a24 */ /* 0x000fe200078e0200 */
[----:B------:R-:W-:-:S05]  /*1610*/  SHF.R.S32.HI R13, RZ, 0x1f, R54 ;  /* 0x0000001fff0d7819 */ /* 0x000fca0000011436 */
[----:B------:R-:W-:-:S04]  /*1620*/  IMAD R8, R13, c[0x0][0x210], RZ ;  /* 0x000084000d087a24 */ /* 0x000fc800078e02ff */
[----:B------:R-:W-:Y:S01]  /*1630*/  IMAD R8, R54, c[0x0][0x214], R8 ;  /* 0x0000850036087a24 */ /* 0x000fe200078e0208 */
[----:B------:R-:W-:Y:S01]  /*1640*/  WARPSYNC 0xffffffff ;  /* 0xffffffff00007948 */ /* 0x000fe20003800000 */
[----:B---3--:R-:W-:-:S04]  /*1650*/  IMAD.WIDE.U32 R4, R46, c[0x0][0x1e0], R50 ;  /* 0x000078002e047a25 */ /* 0x008fc800078e0032 */
[----:B------:R-:W-:Y:S01]  /*1660*/  IMAD.WIDE.U32 R2, R46, c[0x0][0x208], R50 ;  /* 0x000082002e027a25 */ /* 0x000fe200078e0032 */
[----:B------:R-:W-:-:S03]  /*1670*/  IADD3 R5, R5, R0, RZ ;  /* 0x0000000005057210 */ /* 0x000fc60007ffe0ff */
[----:B------:R-:W-:Y:S02]  /*1680*/  IMAD R0, R46, c[0x0][0x20c], R6 ;  /* 0x000083002e007a24 */ /* 0x000fe400078e0206 */
[----:B------:R-:W-:Y:S02]  /*1690*/  IMAD R6, R13, c[0x0][0x1e8], RZ ;  /* 0x00007a000d067a24 */ /* 0x000fe400078e02ff */
[----:B------:R-:W-:Y:S02]  /*16a0*/  IMAD.IADD R3, R3, 0x1, R0 ;  /* 0x0000000103037824 */ /* 0x000fe400078e0200 */
[C---:B------:R-:W-:Y:S02]  /*16b0*/  IMAD R6, R54.reuse, c[0x0][0x1ec], R6 ;  /* 0x00007b0036067a24 */ /* 0x040fe400078e0206 */
[----:B------:R-:W-:Y:S01]  /*16c0*/  IMAD.WIDE.U32 R4, R54, c[0x0][0x1e8], R4 ;  /* 0x00007a0036047a25 */ /* 0x000fe200078e0004 */
[----:B----4-:R-:W-:-:S03]  /*16d0*/  ISETP.GE.AND P5, PT, R47, c[0x0][0x1d4], PT ;  /* 0x000075002f007a0c */ /* 0x010fc60003fa6270 */
[----:B------:R-:W-:Y:S01]  /*16e0*/  IMAD.WIDE.U32 R2, R54, c[0x0][0x210], R2 ;  /* 0x0000840036027a25 */ /* 0x000fe200078e0002 */
[----:B------:R-:W-:-:S03]  /*16f0*/  ISETP.GE.AND P6, PT, R50, c[0x0][0x1d4], PT ;  /* 0x0000750032007a0c */ /* 0x000fc60003fc6270 */
[----:B------:R-:W-:Y:S01]  /*1700*/  IMAD.IADD R7, R5, 0x1, R6 ;  /* 0x0000000105077824 */ /* 0x000fe200078e0206 */
[----:B------:R-:W-:Y:S01]  /*1710*/  SEL R0, RZ, 0xffffffff, P5 ;  /* 0xffffffffff007807 */ /* 0x000fe20002800000 */
[----:B------:R-:W-:Y:S01]  /*1720*/  IMAD.IADD R5, R3, 0x1, R8 ;  /* 0x0000000103057824 */ /* 0x000fe200078e0208 */
[----:B------:R-:W-:Y:S02]  /*1730*/  SHF.R.S32.HI R8, RZ, 0x1f, R52 ;  /* 0x0000001fff087819 */ /* 0x000fe40000011434 */
[----:B------:R-:W-:Y:S02]  /*1740*/  SEL R10, RZ, 0x1, P6 ;  /* 0x00000001ff0a7807 */ /* 0x000fe40003000000 */
[----:B------:R-:W-:Y:S02]  /*1750*/  SHF.L.U32 R0, R0, 0x1, RZ ;  /* 0x0000000100007819 */ /* 0x000fe400000006ff */
[----:B--2---:R-:W-:Y:S01]  /*1760*/  @P0 SHF.R.S32.HI R3, RZ, 0x1f, R9 ;  /* 0x0000001fff030819 */ /* 0x004fe20000011409 */
[----:B------:R-:W-:Y:S01]  /*1770*/  @!P0 IMAD.MOV.U32 R3, RZ, RZ, R8 ;  /* 0x000000ffff038224 */ /* 0x000fe200078e0008 */
[----:B------:R-:W-:-:S02]  /*1780*/  MOV R6, R4 ;  /* 0x0000000400067202 */ /* 0x000fc40000000f00 */
[----:B------:R-:W-:Y:S01]  /*1790*/  MOV R4, R2 ;  /* 0x0000000200047202 */ /* 0x000fe20000000f00 */
[----:B------:R-:W-:Y:S01]  /*17a0*/  @P0 IMAD.MOV.U32 R2, RZ, RZ, R9 ;  /* 0x000000ffff020224 */ /* 0x000fe200078e0009 */
[----:B------:R-:W-:Y:S01]  /*17b0*/  LOP3.LUT R12, R0, 0x2, R10, 0xe2, !PT ;  /* 0x00000002000c7812 */ /* 0x000fe200078ee20a */
[C---:B------:R-:W-:Y:S01]  /*17c0*/  IMAD R0, R3.reuse, c[0x0][0x1f0], RZ ;  /* 0x00007c0003007a24 */ /* 0x040fe200078e02ff */
[----:B------:R-:W-:Y:S01]  /*17d0*/  @!P0 MOV R2, R52 ;  /* 0x0000003400028202 */ /* 0x000fe20000000f00 */
[----:B------:R-:W-:-:S04]  /*17e0*/  IMAD R3, R3, c[0x0][0x218], RZ ;  /* 0x0000860003037a24 */ /* 0x000fc800078e02ff */
[----:B------:R-:W-:-:S04]  /*17f0*/  IMAD.WIDE.U32 R90, R2, c[0x0][0x1f0], R6 ;  /* 0x00007c00025a7a25 */ /* 0x000fc800078e0006 */
[C---:B------:R-:W-:Y:S02]  /*1800*/  IMAD R0, R2.reuse, c[0x0][0x1f4], R0 ;  /* 0x00007d0002007a24 */ /* 0x040fe400078e0200 */
[----:B------:R-:W-:-:S04]  /*1810*/  IMAD.WIDE.U32 R28, R2, c[0x0][0x218], R4 ;  /* 0x00008600021c7a25 */ /* 0x000fc800078e0004 */
[----:B------:R-:W-:Y:S01]  /*1820*/  IMAD R2, R2, c[0x0][0x21c], R3 ;  /* 0x0000870002027a24 */ /* 0x000fe200078e0203 */
[----:B------:R-:W-:Y:S01]  /*1830*/  IADD3 R88, R91, R0, RZ ;  /* 0x000000005b587210 */ /* 0x000fe20007ffe0ff */
[----:B------:R1:W-:Y:S02]  /*1840*/  STL.64 [R1+0x68], R90 ;  /* 0x0000685a01007387 */ /* 0x0003e40000100a00 */
[----:B------:R-:W-:Y:S02]  /*1850*/  IMAD.IADD R27, R29, 0x1, R2 ;  /* 0x000000011d1b7824 */ /* 0x000fe400078e0202 */
[----:B------:R1:W-:Y:S04]  /*1860*/  STL.64 [R1+0x70], R28 ;  /* 0x0000701c01007387 */ /* 0x0003e80000100a00 */
[----:B------:R1:W-:Y:S04]  /*1870*/  STL [R1+0x64], R88 ;  /* 0x0000645801007387 */ /* 0x0003e80000100800 */
[----:B------:R1:W-:Y:S01]  /*1880*/  STL [R1+0x78], R27 ;  /* 0x0000781b01007387 */ /* 0x0003e20000100800 */
[----:B------:R-:W-:-:S02]  /*1890*/  ISETP.GE.AND P4, PT, R30, c[0x0][0x1d4], PT ;  /* 0x000075001e007a0c */ /* 0x000fc40003f86270 */
[----:B-----5:R-:W-:Y:S02]  /*18a0*/  ISETP.GE.AND P3, PT, R31, c[0x0][0x1d4], PT ;  /* 0x000075001f007a0c */ /* 0x020fe40003f66270 */
[----:B------:R-:W-:Y:S02]  /*18b0*/  SEL R11, RZ, 0x4, P4 ;  /* 0x00000004ff0b7807 */ /* 0x000fe40002000000 */
[----:B------:R-:W-:-:S04]  /*18c0*/  SEL R10, RZ, 0x8, P3 ;  /* 0x00000008ff0a7807 */ /* 0x000fc80001800000 */
[----:B------:R-:W-:Y:S02]  /*18d0*/  LOP3.LUT R22, R10, R12, R11, 0xfe, !PT ;  /* 0x0000000c0a167212 */ /* 0x000fe400078efe0b */
[----:B------:R-:W2:Y:S01]  /*18e0*/  LDL R14, [R1+0xe8] ;  /* 0x0000e800010e7983 */ /* 0x000ea20000100800 */
[----:B------:R-:W-:Y:S01]  /*18f0*/  IMAD.MOV.U32 R135, RZ, RZ, R55 ;  /* 0x000000ffff877224 */ /* 0x000fe200078e0037 */
[----:B------:R-:W-:Y:S01]  /*1900*/  P2R R24, PR, RZ, 0x20 ;  /* 0x00000020ff187803 */ /* 0x000fe20000000000 */
[----:B------:R-:W-:Y:S01]  /*1910*/  IMAD R5, R13, c[0x0][0x1b8], RZ ;  /* 0x00006e000d057a24 */ /* 0x000fe200078e02ff */
[----:B------:R-:W3:Y:S01]  /*1920*/  LDL R34, [R1+0xbc] ;  /* 0x0000bc0001227983 */ /* 0x000ee20000100800 */
[C---:B------:R-:W-:Y:S01]  /*1930*/  IMAD.WIDE.U32 R2, R54.reuse, c[0x0][0x1b8], RZ ;  /* 0x00006e0036027a25 */ /* 0x040fe200078e00ff */
[----:B------:R-:W-:Y:S02]  /*1940*/  P2R R25, PR, RZ, 0x8 ;  /* 0x00000008ff197803 */ /* 0x000fe40000000000 */
[----:B------:R-:W4:Y:S01]  /*1950*/  LDL R33, [R1+0xb8] ;  /* 0x0000b80001217983 */ /* 0x000f220000100800 */
[----:B------:R-:W-:Y:S01]  /*1960*/  IMAD R5, R54, c[0x0][0x1bc], R5 ;  /* 0x00006f0036057a24 */ /* 0x000fe200078e0205 */
[----:B------:R-:W-:-:S02]  /*1970*/  P2R R23, PR, RZ, 0x10 ;  /* 0x00000010ff177803 */ /* 0x000fc40000000000 */
[----:B------:R-:W5:Y:S04]  /*1980*/  LDL R32, [R1+0xb4] ;  /* 0x0000b40001207983 */ /* 0x000f680000100800 */
[----:B------:R-:W3:Y:S01]  /*1990*/  LDL R86, [R1+0x58] ;  /* 0x0000580001567983 */ /* 0x000ee20000100800 */
[----:B------:R-:W-:Y:S02]  /*19a0*/  IMAD R8, R8, c[0x0][0x1c0], RZ ;  /* 0x0000700008087a24 */ /* 0x000fe400078e02ff */
[----:B------:R-:W-:Y:S01]  /*19b0*/  IMAD.IADD R3, R3, 0x1, R5 ;  /* 0x0000000103037824 */ /* 0x000fe200078e0205 */
[----:B------:R-:W3:Y:S01]  /*19c0*/  LDL R80, [R1+0x2c] ;  /* 0x00002c0001507983 */ /* 0x000ee20000100800 */
[C---:B------:R-:W-:Y:S02]  /*19d0*/  IMAD R8, R52.reuse, c[0x0][0x1c4], R8 ;  /* 0x0000710034087a24 */ /* 0x040fe400078e0208 */
[----:B------:R-:W-:Y:S01]  /*19e0*/  IMAD.WIDE.U32 R2, R52, c[0x0][0x1c0], R2 ;  /* 0x0000700034027a25 */ /* 0x000fe200078e0002 */
[----:B------:R-:W3:Y:S03]  /*19f0*/  LDL R83, [R1+0x38] ;  /* 0x0000380001537983 */ /* 0x000ee60000100800 */
[----:B------:R-:W-:Y:S01]  /*1a00*/  IMAD.IADD R3, R3, 0x1, R8 ;  /* 0x0000000103037824 */ /* 0x000fe200078e0208 */
[----:B------:R-:W3:Y:S01]  /*1a10*/  LDL R82, [R1+0x34] ;  /* 0x0000340001527983 */ /* 0x000ee20000100800 */
[----:B------:R-:W-:-:S02]  /*1a20*/  IMAD R26, R87, c[0x0][0x168], RZ ;  /* 0x00005a00571a7a24 */ /* 0x000fc400078e02ff */
[--C-:B------:R-:W-:Y:S01]  /*1a30*/  IMAD.IADD R7, R46, 0x1, R135.reuse ;  /* 0x000000012e077824 */ /* 0x100fe200078e0287 */
[----:B------:R-:W-:Y:S01]  /*1a40*/  ISETP.GE.AND P5, PT, R50, c[0x0][0x198], PT ;  /* 0x0000660032007a0c */ /* 0x000fe20003fa6270 */
[----:B------:R-:W-:Y:S01]  /*1a50*/  IMAD.MOV.U32 R134, RZ, RZ, R48 ;  /* 0x000000ffff867224 */ /* 0x000fe200078e0030 */
[----:B------:R-:W-:Y:S01]  /*1a60*/  BAR.SYNC.DEFER_BLOCKING 0x0 ;  /* 0x0000000000007b1d */ /* 0x000fe20000010000 */
[----:B------:R-:W-:Y:S02]  /*1a70*/  ISETP.GE.AND P3, PT, R47, c[0x0][0x198], PT ;  /* 0x000066002f007a0c */ /* 0x000fe40003f66270 */
[----:B------:R-:W-:Y:S01]  /*1a80*/  ISETP.GE.AND P4, PT, R30, c[0x0][0x198], PT ;  /* 0x000066001e007a0c */ /* 0x000fe20003f86270 */
[----:B------:R-:W-:Y:S02]  /*1a90*/  IMAD.MOV.U32 R85, RZ, RZ, -0x40 ;  /* 0xffffffc0ff557424 */ /* 0x000fe400078e00ff */
[----:B------:R-:W3:Y:S01]  /*1aa0*/  LDL R81, [R1+0x30] ;  /* 0x0000300001517983 */ /* 0x000ee20000100800 */
[----:B--2---:R-:W-:-:S04]  /*1ab0*/  IMAD.IADD R4, R14, 0x1, R135 ;  /* 0x000000010e047824 */ /* 0x004fc800078e0287 */
[----:B------:R-:W-:-:S04]  /*1ac0*/  @P1 IMAD.HI.U32 R6, R4, c[0x0][0x2c8], RZ ;  /* 0x0000b20004061a27 */ /* 0x000fc800078e00ff */
[----:B------:R-:W-:Y:S01]  /*1ad0*/  IMAD.MOV.U32 R0, RZ, RZ, R4 ;  /* 0x000000ffff007224 */ /* 0x000fe200078e0004 */
[----:B------:R-:W-:-:S04]  /*1ae0*/  @P1 SHF.R.U32.HI R0, RZ, c[0x0][0x2cc], R6 ;  /* 0x0000b300ff001a19 */ /* 0x000fc80000011606 */
[--C-:B------:R-:W-:Y:S01]  /*1af0*/  SHF.R.S32.HI R6, RZ, 0x1f, R0.reuse ;  /* 0x0000001fff067819 */ /* 0x100fe20000011400 */
[----:B------:R-:W-:-:S04]  /*1b00*/  IMAD.MOV R5, RZ, RZ, -R0 ;  /* 0x000000ffff057224 */ /* 0x000fc800078e0a00 */
[----:B------:R-:W-:Y:S02]  /*1b10*/  IMAD R4, R5, c[0x0][0x2c4], R4 ;  /* 0x0000b10005047a24 */ /* 0x000fe400078e0204 */
[----:B------:R-:W-:Y:S02]  /*1b20*/  IMAD R5, R6, c[0x0][0x1b0], RZ ;  /* 0x00006c0006057a24 */ /* 0x000fe400078e02ff */
[----:B------:R-:W-:-:S04]  /*1b30*/  IMAD.WIDE.U32 R2, R0, c[0x0][0x1b0], R2 ;  /* 0x00006c0000027a25 */ /* 0x000fc800078e0002 */
[----:B------:R-:W-:Y:S01]  /*1b40*/  IMAD R6, R0, c[0x0][0x1b4], R5 ;  /* 0x00006d0000067a24 */ /* 0x000fe200078e0205 */
[----:B------:R-:W-:-:S03]  /*1b50*/  SHF.R.S32.HI R5, RZ, 0x1f, R4 ;  /* 0x0000001fff057819 */ /* 0x000fc60000011404 */
[----:B------:R-:W-:Y:S02]  /*1b60*/  IMAD.IADD R3, R3, 0x1, R6 ;  /* 0x0000000103037824 */ /* 0x000fe400078e0206 */
[----:B------:R-:W-:Y:S02]  /*1b70*/  IMAD R0, R5, c[0x0][0x1a8], RZ ;  /* 0x00006a0005007a24 */ /* 0x000fe400078e02ff */
[----:B------:R-:W-:-:S04]  /*1b80*/  IMAD.WIDE.U32 R2, R4, c[0x0][0x1a8], R2 ;  /* 0x00006a0004027a25 */ /* 0x000fc800078e0002 */
[----:B------:R-:W-:Y:S01]  /*1b90*/  IMAD R0, R4, c[0x0][0x1ac], R0 ;  /* 0x00006b0004007a24 */ /* 0x000fe200078e0200 */
[----:B------:R-:W-:-:S03]  /*1ba0*/  LEA R6, P0, R2, c[0x0][0x160], 0x1 ;  /* 0x0000580002067a11 */ /* 0x000fc600078008ff */
[----:B------:R-:W-:Y:S02]  /*1bb0*/  IMAD.IADD R5, R3, 0x1, R0 ;  /* 0x0000000103057824 */ /* 0x000fe400078e0200 */
[----:B------:R-:W2:Y:S03]  /*1bc0*/  SHFL.IDX PT, R3, R6, RZ, 0x181f ;  /* 0x00181fff06037589 */ /* 0x000ea600000e0000 */
[----:B------:R-:W-:-:S05]  /*1bd0*/  LEA.HI.X R5, R2, c[0x0][0x164], R5, 0x1, P0 ;  /* 0x0000590002057a11 */ /* 0x000fca00000f0c05 */
[----:B------:R-:W1:Y:S01]  /*1be0*/  SHFL.IDX PT, R4, R5, RZ, 0x181f ;  /* 0x00181fff05047589 */ /* 0x000e6200000e0000 */
[----:B------:R-:W-:-:S03]  /*1bf0*/  ISETP.GE.AND P0, PT, R7, R26, PT ;  /* 0x0000001a0700720c */ /* 0x000fc60003f06270 */
[----:B------:R-:W3:Y:S10]  /*1c00*/  SHFL.IDX PT, R0, R6, 0x1, 0x181f ;  /* 0x00381f0006007f89 */ /* 0x000ef400000e0000 */
[----:B--2---:R-:W-:-:S04]  /*1c10*/  @!P0 LEA R14, P1, R50, R3, 0x1 ;  /* 0x00000003320e8211 */ /* 0x004fc800078208ff */
[-C--:B-1----:R-:W-:Y:S02]  /*1c20*/  @!P0 LEA.HI.X R15, R50, R4.reuse, R51, 0x1, P1 ;  /* 0x00000004320f8211 */ /* 0x082fe400008f0c33 */
[CC--:B------:R-:W-:Y:S01]  /*1c30*/  @!P0 LEA R12, P1, R47.reuse, R3.reuse, 0x1 ;  /* 0x000000032f0c8211 */ /* 0x0c0fe200078208ff */
[----:B------:R-:W1:Y:S03]  /*1c40*/  SHFL.IDX PT, R2, R5, 0x1, 0x181f ;  /* 0x00381f0005027f89 */ /* 0x000e6600000e0000 */
[----:B---3--:R-:W-:Y:S01]  /*1c50*/  @!P0 LEA.HI.X R13, R47, R4, R34, 0x1, P1 ;  /* 0x000000042f0d8211 */ /* 0x008fe200008f0c22 */
[----:B------:R2:W-:Y:S01]  /*1c60*/  @!P0 LDGSTS.E.BYPASS.LTC128B.128 [R86+0x100], [R14.64], !P5 ;  /* 0x001000000e568fae */ /* 0x0005e2000e901d46 */
[----:B------:R-:W-:-:S03]  /*1c70*/  @!P0 LEA R10, P1, R30, R3, 0x1 ;  /* 0x000000031e0a8211 */ /* 0x000fc600078208ff */
[----:B------:R3:W-:Y:S01]  /*1c80*/  @!P0 LDGSTS.E.BYPASS.LTC128B.128 [R86+0x4100], [R12.64], !P3 ;  /* 0x041000000c568fae */ /* 0x0007e2000d901d46 */
[----:B----4-:R-:W-:Y:S02]  /*1c90*/  @!P0 LEA.HI.X R11, R30, R4, R33, 0x1, P1 ;  /* 0x000000041e0b8211 */ /* 0x010fe400008f0c21 */
[----:B------:R-:W-:Y:S02]  /*1ca0*/  @!P0 LEA R8, P1, R31, R3, 0x1 ;  /* 0x000000031f088211 */ /* 0x000fe400078208ff */
[----:B------:R-:W-:Y:S01]  /*1cb0*/  IADD3 R3, R7, 0x20, RZ ;  /* 0x0000002007037810 */ /* 0x000fe20007ffe0ff */
[----:B------:R4:W-:Y:S03]  /*1cc0*/  @!P0 LDGSTS.E.BYPASS.LTC128B.128 [R86+0x8100], [R10.64], !P4 ;  /* 0x081000000a568fae */ /* 0x0009e6000e101d46 */
[----:B------:R-:W-:Y:S02]  /*1cd0*/  ISETP.GE.AND P2, PT, R3, R26, PT ;  /* 0x0000001a0300720c */ /* 0x000fe40003f46270 */
[----:B-----5:R-:W-:-:S11]  /*1ce0*/  @!P0 LEA.HI.X R9, R31, R4, R32, 0x1, P1 ;  /* 0x000000041f098211 */ /* 0x020fd600008f0c20 */
[----:B------:R-:W-:-:S04]  /*1cf0*/  @!P2 LEA R20, P1, R50, R0, 0x1 ;  /* 0x000000003214a211 */ /* 0x000fc800078208ff */
[----:B-1----:R-:W-:Y:S02]  /*1d00*/  @!P2 LEA.HI.X R21, R50, R2, R51, 0x1, P1 ;  /* 0x000000023215a211 */ /* 0x002fe400008f0c33 */
[----:B------:R-:W-:-:S04]  /*1d10*/  @!P2 LEA R18, P1, R47, R0, 0x1 ;  /* 0x000000002f12a211 */ /* 0x000fc800078208ff */
[----:B------:R-:W-:Y:S02]  /*1d20*/  @!P2 LEA.HI.X R19, R47, R2, R34, 0x1, P1 ;  /* 0x000000022f13a211 */ /* 0x000fe400008f0c22 */
[----:B------:R-:W-:-:S13]  /*1d30*/  ISETP.GE.AND P1, PT, R31, c[0x0][0x198], PT ;  /* 0x000066001f007a0c */ /* 0x000fda0003f26270 */
[----:B------:R1:W-:Y:S01]  /*1d40*/  @!P0 LDGSTS.E.BYPASS.LTC128B.128 [R86+0xc100], [R8.64], !P1 ;  /* 0x0c10000008568fae */ /* 0x0003e2000c901d46 */
[C---:B----4-:R-:W-:Y:S02]  /*1d50*/  @!P2 LEA R10, P0, R30.reuse, R0, 0x1 ;  /* 0x000000001e0aa211 */ /* 0x050fe400078008ff */
[----:B------:R-:W-:Y:S01]  /*1d60*/  IADD3 R3, R7, 0x40, RZ ;  /* 0x0000004007037810 */ /* 0x000fe20007ffe0ff */
[----:B------:R4:W-:Y:S01]  /*1d70*/  @!P2 LDGSTS.E.BYPASS.LTC128B.128 [R86+0x1100], [R20.64], !P5 ;  /* 0x011000001456afae */ /* 0x0009e2000e901d46 */
[----:B------:R-:W-:Y:S02]  /*1d80*/  @!P2 LEA.HI.X R11, R30, R2, R33, 0x1, P0 ;  /* 0x000000021e0ba211 */ /* 0x000fe400000f0c21 */
[----:B------:R-:W-:Y:S01]  /*1d90*/  ISETP.GE.AND P1, PT, R3, R26, PT ;  /* 0x0000001a0300720c */ /* 0x000fe20003f26270 */
[----:B------:R5:W-:Y:S04]  /*1da0*/  @!P2 LDGSTS.E.BYPASS.LTC128B.128 [R86+0x5100], [R18.64], !P3 ;  /* 0x051000001256afae */ /* 0x000be8000d901d46 */
[----:B------:R2:W-:Y:S01]  /*1db0*/  @!P2 LDGSTS.E.BYPASS.LTC128B.128 [R86+0x9100], [R10.64], !P4 ;  /* 0x091000000a56afae */ /* 0x0005e2000e101d46 */
[----:B-1----:R-:W-:-:S03]  /*1dc0*/  @!P2 LEA R8, P0, R31, R0, 0x1 ;  /* 0x000000001f08a211 */ /* 0x002fc600078008ff */
[----:B------:R-:W1:Y:S01]  /*1dd0*/  SHFL.IDX PT, R0, R6, 0x2, 0x181f ;  /* 0x00581f0006007f89 */ /* 0x000e6200000e0000 */
[----:B------:R-:W-:-:S03]  /*1de0*/  @!P2 LEA.HI.X R9, R31, R2, R32, 0x1, P0 ;  /* 0x000000021f09a211 */ /* 0x000fc600000f0c20 */
[----:B------:R-:W2:Y:S01]  /*1df0*/  SHFL.IDX PT, R2, R5, 0x2, 0x181f ;  /* 0x00581f0005027f89 */ /* 0x000ea200000e0000 */
[----:B-1----:R-:W-:-:S04]  /*1e00*/  @!P1 LEA R16, P0, R50, R0, 0x1 ;  /* 0x0000000032109211 */ /* 0x002fc800078008ff */
[----:B--2---:R-:W-:Y:S02]  /*1e10*/  @!P1 LEA.HI.X R17, R50, R2, R51, 0x1, P0 ;  /* 0x0000000232119211 */ /* 0x004fe400000f0c33 */
[----:B------:R-:W-:-:S04]  /*1e20*/  @!P1 LEA R14, P0, R47, R0, 0x1 ;  /* 0x000000002f0e9211 */ /* 0x000fc800078008ff */
[----:B------:R-:W-:Y:S02]  /*1e30*/  @!P1 LEA.HI.X R15, R47, R2, R34, 0x1, P0 ;  /* 0x000000022f0f9211 */ /* 0x000fe400000f0c22 */
[----:B------:R-:W-:-:S13]  /*1e40*/  ISETP.GE.AND P0, PT, R31, c[0x0][0x198], PT ;  /* 0x000066001f007a0c */ /* 0x000fda0003f06270 */
[----:B------:R1:W-:Y:S01]  /*1e50*/  @!P2 LDGSTS.E.BYPASS.LTC128B.128 [R86+0xd100], [R8.64], !P0 ;  /* 0x0d1000000856afae */ /* 0x0003e2000c101d46 */
[C---:B---3--:R-:W-:Y:S02]  /*1e60*/  @!P1 LEA R12, P0, R30.reuse, R0, 0x1 ;  /* 0x000000001e0c9211 */ /* 0x048fe400078008ff */
[----:B------:R-:W-:Y:S01]  /*1e70*/  IADD3 R7, R7, 0x60, RZ ;  /* 0x0000006007077810 */ /* 0x000fe20007ffe0ff */
[----:B------:R2:W-:Y:S01]  /*1e80*/  @!P1 LDGSTS.E.BYPASS.LTC128B.128 [R86+0x2100], [R16.64], !P5 ;  /* 0x0210000010569fae */ /* 0x0005e2000e901d46 */
[----:B------:R-:W-:Y:S02]  /*1e90*/  @!P1 LEA.HI.X R13, R30, R2, R33, 0x1, P0 ;  /* 0x000000021e0d9211 */ /* 0x000fe400000f0c21 */
[C---:B------:R-:W-:Y:S01]  /*1ea0*/  @!P1 LEA R10, P0, R31.reuse, R0, 0x1 ;  /* 0x000000001f0a9211 */ /* 0x040fe200078008ff */
[----:B------:R3:W-:Y:S04]  /*1eb0*/  @!P1 LDGSTS.E.BYPASS.LTC128B.128 [R86+0x6100], [R14.64], !P3 ;  /* 0x061000000e569fae */ /* 0x0007e8000d901d46 */
[----:B------:R-:W1:Y:S01]  /*1ec0*/  SHFL.IDX PT, R0, R6, 0x3, 0x181f ;  /* 0x00781f0006007f89 */ /* 0x000e6200000e0000 */
[----:B------:R-:W-:-:S03]  /*1ed0*/  @!P1 LEA.HI.X R11, R31, R2, R32, 0x1, P0 ;  /* 0x000000021f0b9211 */ /* 0x000fc600000f0c20 */
[----:B------:R-:W4:Y:S01]  /*1ee0*/  SHFL.IDX PT, R2, R5, 0x3, 0x181f ;  /* 0x00781f0005027f89 */ /* 0x000f2200000e0000 */
[----:B------:R-:W-:-:S03]  /*1ef0*/  ISETP.GE.AND P0, PT, R7, R26, PT ;  /* 0x0000001a0700720c */ /* 0x000fc60003f06270 */
[----:B------:R5:W-:Y:S04]  /*1f00*/  @!P1 LDGSTS.E.BYPASS.LTC128B.128 [R86+0xa100], [R12.64], !P4 ;  /* 0x0a1000000c569fae */ /* 0x000be8000e101d46 */
[----:B--2---:R-:W2:Y:S04]  /*1f10*/  LDL R17, [R1+0x8] ;  /* 0x0000080001117983 */ /* 0x004ea80000100800 */
[----:B---3--:R-:W3:Y:S02]  /*1f20*/  LDL R14, [R1+0x4c] ;  /* 0x00004c00010e7983 */ /* 0x008ee40000100800 */
[----:B-1----:R-:W-:-:S02]  /*1f30*/  @!P0 LEA R4, P2, R50, R0, 0x1 ;  /* 0x0000000032048211 */ /* 0x002fc400078408ff */
[----:B------:R-:W2:Y:S02]  /*1f40*/  LDL R16, [R1+0x44] ;  /* 0x0000440001107983 */ /* 0x000ea40000100800 */
[----:B----4-:R-:W-:Y:S02]  /*1f50*/  @!P0 LEA.HI.X R5, R50, R2, R51, 0x1, P2 ;  /* 0x0000000232058211 */ /* 0x010fe400010f0c33 */
[----:B------:R-:W-:-:S04]  /*1f60*/  @!P0 LEA R8, P2, R47, R0, 0x1 ;  /* 0x000000002f088211 */ /* 0x000fc800078408ff */
[----:B------:R-:W-:Y:S01]  /*1f70*/  @!P0 LEA.HI.X R9, R47, R2, R34, 0x1, P2 ;  /* 0x000000022f098211 */ /* 0x000fe200010f0c22 */
[----:B-----5:R-:W4:Y:S01]  /*1f80*/  LDL R13, [R1+0x54] ;  /* 0x00005400010d7983 */ /* 0x020f220000100800 */
[----:B------:R-:W-:-:S03]  /*1f90*/  ISETP.GE.AND P2, PT, R31, c[0x0][0x198], PT ;  /* 0x000066001f007a0c */ /* 0x000fc60003f46270 */
[----:B------:R-:W5:Y:S10]  /*1fa0*/  LDL R12, [R1+0x50] ;  /* 0x00005000010c7983 */ /* 0x000f740000100800 */
[----:B------:R1:W-:Y:S01]  /*1fb0*/  @!P1 LDGSTS.E.BYPASS.LTC128B.128 [R86+0xe100], [R10.64], !P2 ;  /* 0x0e1000000a569fae */ /* 0x0003e2000d101d46 */
[----:B------:R-:W-:-:S04]  /*1fc0*/  @!P0 LEA R6, P1, R30, R0, 0x1 ;  /* 0x000000001e068211 */ /* 0x000fc800078208ff */
[----:B------:R-:W-:Y:S02]  /*1fd0*/  @!P0 LEA.HI.X R7, R30, R2, R33, 0x1, P1 ;  /* 0x000000021e078211 */ /* 0x000fe400008f0c21 */
[----:B------:R-:W-:-:S13]  /*1fe0*/  ISETP.GE.AND P1, PT, R50, c[0x0][0x198], PT ;  /* 0x0000660032007a0c */ /* 0x000fda0003f26270 */
[----:B------:R1:W-:Y:S04]  /*1ff0*/  @!P0 LDGSTS.E.BYPASS.LTC128B.128 [R86+0x3100], [R4.64], !P1 ;  /* 0x0310000004568fae */ /* 0x0003e8000c901d46 */
[----:B------:R1:W-:Y:S02]  /*2000*/  @!P0 LDGSTS.E.BYPASS.LTC128B.128 [R86+0x7100], [R8.64], !P3 ;  /* 0x0710000008568fae */ /* 0x0003e4000d901d46 */
[----:B-1----:R-:W-:-:S04]  /*2010*/  @!P0 LEA R4, P1, R31, R0, 0x1 ;  /* 0x000000001f048211 */ /* 0x002fc800078208ff */
[----:B------:R-:W-:Y:S02]  /*2020*/  @!P0 LEA.HI.X R5, R31, R2, R32, 0x1, P1 ;  /* 0x000000021f058211 */ /* 0x000fe400008f0c20 */
[----:B------:R-:W-:-:S13]  /*2030*/  ISETP.GE.AND P1, PT, R30, c[0x0][0x198], PT ;  /* 0x000066001e007a0c */ /* 0x000fda0003f26270 */
[----:B------:R1:W-:Y:S04]  /*2040*/  @!P0 LDGSTS.E.BYPASS.LTC128B.128 [R86+0xb100], [R6.64], !P1 ;  /* 0x0b10000006568fae */ /* 0x0003e8000c901d46 */
[----:B------:R1:W-:Y:S01]  /*2050*/  @!P0 LDGSTS.E.BYPASS.LTC128B.128 [R86+0xf100], [R4.64], !P2 ;  /* 0x0f10000004568fae */ /* 0x0003e2000d101d46 */
[----:B------:R-:W-:Y:S02]  /*2060*/  ISETP.NE.AND P5, PT, R24, RZ, PT ;  /* 0x000000ff1800720c */ /* 0x000fe40003fa5270 */
[----:B------:R-:W-:Y:S01]  /*2070*/  ISETP.NE.AND P4, PT, R23, RZ, PT ;  /* 0x000000ff1700720c */ /* 0x000fe20003f85270 */
[----:B------:R-:W0:Y:S01]  /*2080*/  LDGDEPBAR ;  /* 0x00000000000079af */ /* 0x000e220000000000 */
[----:B-1----:R-:W-:Y:S02]  /*2090*/  IADD3 R6, R134, -0x1, RZ ;  /* 0xffffffff86067810 */ /* 0x002fe40007ffe0ff */
[----:B------:R-:W-:-:S02]  /*20a0*/  IADD3 R7, -R46, c[0x0][0x1d0], RZ ;  /* 0x000074002e077a10 */ /* 0x000fc40007ffe1ff */
[----:B------:R-:W-:-:S03]  /*20b0*/  SHF.R.S32.HI R8, RZ, 0x1f, R6 ;  /* 0x0000001fff087819 */ /* 0x000fc60000011406 */
[----:B------:R-:W-:Y:S02]  /*20c0*/  IMAD R7, R6, -0x40, R7 ;  /* 0xffffffc006077824 */ /* 0x000fe400078e0207 */
[----:B------:R-:W-:-:S03]  /*20d0*/  IMAD R2, R8, c[0x0][0x1e0], RZ ;  /* 0x0000780008027a24 */ /* 0x000fc600078e02ff */
[----:B------:R-:W-:Y:S01]  /*20e0*/  ISETP.GE.AND P1, PT, R7, 0x1, PT ;  /* 0x000000010700780c */ /* 0x000fe20003f26270 */
[----:B------:R-:W-:-:S04]  /*20f0*/  IMAD.WIDE.U32 R4, R6, c[0x0][0x1e0], RZ ;  /* 0x0000780006047a25 */ /* 0x000fc800078e00ff */
[----:B------:R-:W-:Y:S01]  /*2100*/  IMAD R2, R6, c[0x0][0x1e4], R2 ;  /* 0x0000790006027a24 */ /* 0x000fe200078e0202 */
[----:B------:R-:W-:-:S03]  /*2110*/  LEA R0, P0, R4, R90, 0x6 ;  /* 0x0000005a04007211 */ /* 0x000fc600078030ff */
[----:B------:R-:W-:Y:S01]  /*2120*/  IMAD.IADD R2, R5, 0x1, R2 ;  /* 0x0000000105027824 */ /* 0x000fe200078e0202 */
[----:B------:R-:W-:-:S04]  /*2130*/  ISETP.NE.AND P3, PT, R25, RZ, PT ;  /* 0x000000ff1900720c */ /* 0x000fc80003f65270 */
[----:B------:R-:W-:Y:S02]  /*2140*/  LEA.HI.X R4, R4, R88, R2, 0x6, P0 ;  /* 0x0000005804047211 */ /* 0x000fe400000f3402 */
[----:B------:R-:W-:-:S04]  /*2150*/  @P1 LEA R2, P0, R0, c[0x0][0x1c8], 0x1 ;  /* 0x0000720000021a11 */ /* 0x000fc800078008ff */
[C---:B------:R-:W-:Y:S02]  /*2160*/  @P1 LEA.HI.X R3, R0.reuse, c[0x0][0x1cc], R4, 0x1, P0 ;  /* 0x0000730000031a11 */ /* 0x040fe400000f0c04 */
[----:B------:R-:W-:Y:S01]  /*2170*/  ISETP.GE.AND P0, PT, R7, 0x21, PT ;  /* 0x000000210700780c */ /* 0x000fe20003f06270 */
[----:B------:R-:W-:Y:S02]  /*2180*/  IMAD.MOV.U32 R5, RZ, RZ, 0x20 ;  /* 0x00000020ff057424 */ /* 0x000fe400078e00ff */
[----:B------:R1:W-:Y:S02]  /*2190*/  @P1 LDGSTS.E.BYPASS.LTC128B.128 [R86+0x10100], [R2.64], !P6 ;  /* 0x1010000002561fae */ /* 0x0003e4000f101d46 */
[----:B------:R-:W-:Y:S02]  /*21a0*/  IMAD.WIDE.U32 R10, R5, c[0x0][0x1e0], RZ ;  /* 0x00007800050a7a25 */ /* 0x000fe400078e00ff */
[----:B------:R1:W-:Y:S04]  /*21b0*/  @P1 LDGSTS.E.BYPASS.LTC128B.128 [R86+0x12100], [R2.64+0x80], !P5 ;  /* 0x1210008002561fae */ /* 0x0003e8000e901d46 */
[----:B------:R1:W-:Y:S04]  /*21c0*/  @P1 LDGSTS.E.BYPASS.LTC128B.128 [R86+0x14100], [R2.64+0x100], !P4 ;  /* 0x1410010002561fae */ /* 0x0003e8000e101d46 */
[----:B------:R1:W-:Y:S01]  /*21d0*/  @P1 LDGSTS.E.BYPASS.LTC128B.128 [R86+0x16100], [R2.64+0x180], !P3 ;  /* 0x1610018002561fae */ /* 0x0003e2000d901d46 */
[----:B------:R-:W-:-:S03]  /*21e0*/  @P0 IADD3 R0, P1, R0, R10, RZ ;  /* 0x0000000a00000210 */ /* 0x000fc60007f3e0ff */
[----:B------:R-:W2:Y:S01]  /*21f0*/  LDL R10, [R1+0x3c] ;  /* 0x00003c00010a7983 */ /* 0x000ea20000100800 */
[----:B-1----:R-:W-:-:S05]  /*2200*/  IMAD R2, R5, c[0x0][0x1e4], RZ ;  /* 0x0000790005027a24 */ /* 0x002fca00078e02ff */
[----:B------:R-:W-:Y:S02]  /*2210*/  @P0 IADD3.X R4, R4, R11, R2, P1, !PT ;  /* 0x0000000b04040210 */ /* 0x000fe40000ffe402 */
[----:B------:R-:W2:Y:S01]  /*2220*/  LDL R11, [R1+0x40] ;  /* 0x00004000010b7983 */ /* 0x000ea20000100800 */
[----:B------:R-:W-:Y:S01]  /*2230*/  @P0 LEA R2, P1, R0, c[0x0][0x1c8], 0x1 ;  /* 0x0000720000020a11 */ /* 0x000fe200078208ff */
[----:B------:R-:W-:-:S03]  /*2240*/  IMAD R7, R8, c[0x0][0x208], RZ ;  /* 0x0000820008077a24 */ /* 0x000fc600078e02ff */
[----:B------:R-:W-:Y:S01]  /*2250*/  @P0 LEA.HI.X R3, R0, c[0x0][0x1cc], R4, 0x1, P1 ;  /* 0x0000730000030a11 */ /* 0x000fe200008f0c04 */
[----:B------:R-:W-:-:S04]  /*2260*/  IMAD.WIDE.U32 R4, R6, c[0x0][0x208], RZ ;  /* 0x0000820006047a25 */ /* 0x000fc800078e00ff */
[----:B------:R-:W-:Y:S01]  /*2270*/  IMAD R7, R6, c[0x0][0x20c], R7 ;  /* 0x0000830006077a24 */ /* 0x000fe200078e0207 */
[----:B------:R1:W-:Y:S04]  /*2280*/  @P0 LDGSTS.E.BYPASS.LTC128B.128 [R86+0x11100], [R2.64], !P6 ;  /* 0x1110000002560fae */ /* 0x0003e8000f101d46 */
[----:B------:R1:W-:Y:S01]  /*2290*/  @P0 LDGSTS.E.BYPASS.LTC128B.128 [R86+0x13100], [R2.64+0x80], !P5 ;  /* 0x1310008002560fae */ /* 0x0003e2000e901d46 */
[----:B------:R-:W-:-:S03]  /*22a0*/  IMAD.IADD R7, R5, 0x1, R7 ;  /* 0x0000000105077824 */ /* 0x000fc600078e0207 */
[----:B------:R1:W-:Y:S04]  /*22b0*/  @P0 LDGSTS.E.BYPASS.LTC128B.128 [R86+0x15100], [R2.64+0x100], !P4 ;  /* 0x1510010002560fae */ /* 0x0003e8000e101d46 */
[----:B------:R1:W-:Y:S01]  /*22c0*/  @P0 LDGSTS.E.BYPASS.LTC128B.128 [R86+0x17100], [R2.64+0x180], !P3 ;  /* 0x1710018002560fae */ /* 0x0003e2000d901d46 */
[C---:B------:R-:W-:Y:S01]  /*22d0*/  LEA R0, P0, R4.reuse, R28, 0x6 ;  /* 0x0000001c04007211 */ /* 0x040fe200078030ff */
[----:B------:R-:W-:Y:S01]  /*22e0*/  IMAD.MOV.U32 R5, RZ, RZ, c[0x0][0x208] ;  /* 0x00008200ff057624 */ /* 0x000fe200078e00ff */
[----:B------:R-:W-:Y:S01]  /*22f0*/  P2R R8, PR, RZ, 0x40 ;  /* 0x00000040ff087803 */ /* 0x000fe20000000000 */
[----:B------:R-:W0:Y:S01]  /*2300*/  LDGDEPBAR ;  /* 0x00000000000079af */ /* 0x000e220000000000 */
[----:B------:R-:W-:Y:S01]  /*2310*/  LEA.HI.X R4, R4, R27, R7, 0x6, P0 ;  /* 0x0000001b04047211 */ /* 0x000fe200000f3407 */
[----:B------:R-:W-:Y:S01]  /*2320*/  IMAD.MOV.U32 R7, RZ, RZ, c[0x0][0x20c] ;  /* 0x00008300ff077624 */ /* 0x000fe200078e00ff */
[----:B-1----:R-:W-:Y:S01]  /*2330*/  LOP3.LUT R3, R22, 0x1, RZ, 0xc0, !PT ;  /* 0x0000000116037812 */ /* 0x002fe200078ec0ff */
[----:B------:R-:W-:Y:S01]  /*2340*/  IMAD R84, R6, R85, c[0x0][0x1d0] ;  /* 0x0000740006547624 */ /* 0x000fe200078e0255 */
[----:B------:R-:W-:Y:S01]  /*2350*/  LEA R2, P0, R0, c[0x0][0x1f8], 0x1 ;  /* 0x00007e0000027a11 */ /* 0x000fe200078008ff */
[----:B------:R-:W-:-:S04]  /*2360*/  DEPBAR.LE SB0, 0x1 ;  /* 0x000080400000791a */ /* 0x000fc80000000000 */
[----:B------:R-:W-:Y:S01]  /*2370*/  BAR.SYNC.DEFER_BLOCKING 0x0 ;  /* 0x0000000000007b1d */ /* 0x000fe20000010000 */
[----:B------:R-:W-:Y:S02]  /*2380*/  ISETP.NE.U32.AND P6, PT, R3, 0x1, PT ;  /* 0x000000010300780c */ /* 0x000fe40003fc5070 */
[----:B------:R-:W-:Y:S02]  /*2390*/  LEA.HI.X R3, R0, c[0x0][0x1fc], R4, 0x1, P0 ;  /* 0x00007f0000037a11 */ /* 0x000fe400000f0c04 */
[----:B------:R-:W-:-:S04]  /*23a0*/  LEA R4, P0, R5, R2, 0x6 ;  /* 0x0000000205047211 */ /* 0x000fc800078030ff */
[----:B------:R-:W-:Y:S02]  /*23b0*/  LEA.HI.X R5, R5, R3, R7, 0x6, P0 ;  /* 0x0000000305057211 */ /* 0x000fe400000f3407 */
[----:B------:R-:W2:Y:S01]  /*23c0*/  LDL R7, [R1] ;  /* 0x0000000001077983 */ /* 0x000ea20000100800 */
[----:B------:R-:W-:-:S03]  /*23d0*/  IMAD.IADD R0, R84, 0x1, -R46 ;  /* 0x0000000154007824 */ /* 0x000fc600078e0a2e */
[----:B------:R-:W1:Y:S02]  /*23e0*/  S2R R46, SR_TID.X ;  /* 0x00000000002e7919 */ /* 0x000e640000002100 */
[----:B-1----:R-:W-:Y:S02]  /*23f0*/  SHF.R.S32.HI R15, RZ, 0x1f, R46 ;  /* 0x0000001fff0f7819 */ /* 0x002fe4000001142e */
[----:B---3--:R-:W-:Y:S02]  /*2400*/  LDSM.16.M88.4 R176, [R14] ;  /* 0x000000000eb0783b */ /* 0x008fe40000000200 */
[----:B------:R-:W-:Y:S02]  /*2410*/  LEA.HI R15, R15, R46, RZ, 0x5 ;  /* 0x0000002e0f0f7211 */ /* 0x000fe400078f28ff */
[----:B------:R-:W-:Y:S02]  /*2420*/  LDSM.16.M88.4 R204, [R14+0x4000] ;  /* 0x004000000ecc783b */ /* 0x000fe40000000200 */
[----:B------:R-:W-:-:S02]  /*2430*/  SHF.R.S32.HI R15, RZ, 0x5, R15 ;  /* 0x00000005ff0f7819 */ /* 0x000fc4000001140f */
[----:B------:R-:W-:Y:S03]  /*2440*/  LDSM.16.M88.4 R220, [R14+0x8000] ;  /* 0x008000000edc783b */ /* 0x000fe60000000200 */
[----:B------:R-:W-:Y:S01]  /*2450*/  IMAD R15, R15, 0x800, R248 ;  /* 0x000008000f0f7824 */ /* 0x000fe200078e02f8 */
[----:B----4-:R-:W-:Y:S04]  /*2460*/  LDSM.16.M88.4 R192, [R13] ;  /* 0x000000000dc0783b */ /* 0x010fe80000000200 */
[----:B------:R-:W-:Y:S04]  /*2470*/  LDSM.16.M88.4 R172, [R15] ;  /* 0x000000000fac783b */ /* 0x000fe80000000200 */
[----:B-----5:R-:W-:Y:S04]  /*2480*/  LDSM.16.M88.4 R196, [R12] ;  /* 0x000000000cc4783b */ /* 0x020fe80000000200 */
[----:B------:R-:W-:Y:S04]  /*2490*/  LDSM.16.M88.4 R200, [R15+0x4000] ;  /* 0x004000000fc8783b */ /* 0x000fe80000000200 */
        /* <DEDUP_REMOVED lines=9> */
[----:B------:R-:W-:Y:S01]  /*2530*/  BAR.SYNC.DEFER_BLOCKING 0x0 ;  /* 0x0000000000007b1d */ /* 0x000fe20000010000 */
[----:B------:R-:W-:-:S05]  /*2540*/  ISETP.LT.OR P0, PT, R0, 0x1, P6 ;  /* 0x000000010000780c */ /* 0x000fca0003701670 */
[----:B------:R-:W-:-:S04]  /*2550*/  DEPBAR.LE SB0, 0x0 ;  /* 0x000080000000791a */ /* 0x000fc80000000000 */
[----:B------:R-:W-:Y:S01]  /*2560*/  BAR.SYNC.DEFER_BLOCKING 0x0 ;  /* 0x0000000000007b1d */ /* 0x000fe20000010000 */
[C---:B------:R-:W-:Y:S02]  /*2570*/  LOP3.LUT P2, RZ, R22.reuse, 0x2, RZ, 0xc0, !PT ;  /* 0x0000000216ff7812 */ /* 0x040fe4000784c0ff */
[----:B------:R-:W-:-:S03]  /*2580*/  LOP3.LUT P1, RZ, R22, 0x4, RZ, 0xc0, !PT ;  /* 0x0000000416ff7812 */ /* 0x000fc6000782c0ff */
[----:B------:R-:W1:Y:S04]  /*2590*/  LDSM.16.M88.4 R12, [R249] ;  /* 0x00000000f90c783b */ /* 0x000e680000000200 */
[----:B------:R-:W-:Y:S04]  /*25a0*/  LDSM.16.M88.4 R24, [R249+0x800] ;  /* 0x00080000f918783b */ /* 0x000fe80000000200 */
[----:B------:R-:W3:Y:S04]  /*25b0*/  LDSM.16.M88.4 R28, [R249+0x1000] ;  /* 0x00100000f91c783b */ /* 0x000ee80000000200 */
[----:B------:R-:W4:Y:S04]  /*25c0*/  LDSM.16.M88.4 R32, [R249+0x1800] ;  /* 0x00180000f920783b */ /* 0x000f280000000200 */
[----:B--2---:R-:W4:Y:S04]  /*25d0*/  LDSM.16.M88.4 R40, [R17] ;  /* 0x000000001128783b */ /* 0x004f280000000200 */
[----:B------:R1:W-:Y:S01]  /*25e0*/  LDSM.16.M88.4 R52, [R16] ;  /* 0x000000001034783b */ /* 0x0003e20000000200 */
[----:B------:R-:W-:-:S03]  /*25f0*/  P2R R9, PR, RZ, 0x20 ;  /* 0x00000020ff097803 */ /* 0x000fc60000000000 */
[----:B------:R-:W-:Y:S04]  /*2600*/  LDSM.16.M88.4 R68, [R10] ;  /* 0x000000000a44783b */ /* 0x000fe80000000200 */
[----:B------:R5:W1:Y:S04]  /*2610*/  LDSM.16.M88.4 R60, [R11] ;  /* 0x000000000b3c783b */ /* 0x000a680000000200 */
[----:B------:R-:W-:Y:S01]  /*2620*/  @!PT LDS RZ, [RZ] ;  /* 0x00000000fffff984 */ /* 0x000fe20000000800 */
[----:B------:R-:W-:Y:S01]  /*2630*/  @!PT LDS RZ, [RZ] ;  /* 0x00000000fffff984 */ /* 0x000fe20000000800 */
[----:B------:R-:W-:Y:S01]  /*2640*/  @!PT LDS RZ, [RZ] ;  /* 0x00000000fffff984 */ /* 0x000fe20000000800 */
[----:B------:R1:W-:Y:S01]  /*2650*/  LDGSTS.E.BYPASS.LTC128B.128 [R86+0x100], [R2.64], !P0 ;  /* 0x0010000002567fae */ /* 0x0003e2000c101d46 */
[----:B------:R-:W-:-:S13]  /*2660*/  ISETP.LT.OR P0, PT, R0, 0x1, !P2 ;  /* 0x000000010000780c */ /* 0x000fda0005701670 */
[----:B------:R4:W-:Y:S01]  /*2670*/  LDGSTS.E.BYPASS.LTC128B.128 [R86+0x2100], [R2.64+0x80], !P0 ;  /* 0x0210008002567fae */ /* 0x0009e2000c101d46 */
[C---:B------:R-:W-:Y:S02]  /*2680*/  ISETP.LT.OR P0, PT, R0.reuse, 0x1, !P1 ;  /* 0x000000010000780c */ /* 0x040fe40004f01670 */
[C---:B------:R-:W-:Y:S02]  /*2690*/  ISETP.LT.OR P6, PT, R0.reuse, 0x21, P6 ;  /* 0x000000210000780c */ /* 0x040fe400037c1670 */
[C---:B------:R-:W-:Y:S02]  /*26a0*/  ISETP.LT.OR P2, PT, R0.reuse, 0x21, !P2 ;  /* 0x000000210000780c */ /* 0x040fe40005741670 */
[----:B------:R-:W-:-:S07]  /*26b0*/  ISETP.LT.OR P1, PT, R0, 0x21, !P1 ;  /* 0x000000210000780c */ /* 0x000fce0004f21670 */
[----:B------:R4:W-:Y:S01]  /*26c0*/  LDGSTS.E.BYPASS.LTC128B.128 [R86+0x4100], [R2.64+0x100], !P0 ;  /* 0x0410010002567fae */ /* 0x0009e2000c101d46 */
[----:B------:R-:W-:-:S04]  /*26d0*/  LOP3.LUT P0, RZ, R22, 0x8, RZ, 0xc0, !PT ;  /* 0x0000000816ff7812 */ /* 0x000fc8000780c0ff */
[C---:B------:R-:W-:Y:S02]  /*26e0*/  ISETP.LT.OR P5, PT, R0.reuse, 0x1, !P0 ;  /* 0x000000010000780c */ /* 0x040fe400047a1670 */
[----:B------:R-:W-:Y:S02]  /*26f0*/  ISETP.LT.OR P0, PT, R0, 0x21, !P0 ;  /* 0x000000210000780c */ /* 0x000fe40004701670 */
[----:B------:R-:W2:Y:S01]  /*2700*/  LDL R0, [R1+0x1c] ;  /* 0x00001c0001007983 */ /* 0x000ea20000100800 */
[C---:B-1----:R-:W-:Y:S08]  /*2710*/  HMMA.16816.F32 R16, R172.reuse, R14, RZ ;  /* 0x0000000eac10723c */ /* 0x042ff000000018ff */
[----:B------:R1:W-:Y:S01]  /*2720*/  LDGSTS.E.BYPASS.LTC128B.128 [R86+0x6100], [R2.64+0x180], !P5 ;  /* 0x0610018002567fae */ /* 0x0003e2000e901d46 */
[----:B------:R-:W-:Y:S01]  /*2730*/  ISETP.NE.AND P5, PT, R9, RZ, PT ;  /* 0x000000ff0900720c */ /* 0x000fe20003fa5270 */
[----:B---3--:R-:W-:Y:S02]  /*2740*/  HMMA.16816.F32 R36, R172, R30, RZ ;  /* 0x0000001eac24723c */ /* 0x008fe400000018ff */
[----:B------:R3:W-:Y:S01]  /*2750*/  LDGSTS.E.BYPASS.LTC128B.128 [R86+0x1100], [R4.64], !P6 ;  /* 0x0110000004567fae */ /* 0x0007e2000f101d46 */
[----:B------:R-:W-:-:S03]  /*2760*/  ISETP.NE.AND P6, PT, R8, RZ, PT ;  /* 0x000000ff0800720c */ /* 0x000fc60003fc5270 */
[----:B------:R3:W-:Y:S02]  /*2770*/  LDGSTS.E.BYPASS.LTC128B.128 [R86+0x3100], [R4.64+0x80], !P2 ;  /* 0x0310008004567fae */ /* 0x0007e4000d101d46 */
[C---:B-----5:R-:W-:Y:S02]  /*2780*/  HMMA.16816.F32 R8, R172.reuse, R12, RZ ;  /* 0x0000000cac08723c */ /* 0x060fe400000018ff */
[----:B------:R3:W-:Y:S04]  /*2790*/  LDGSTS.E.BYPASS.LTC128B.128 [R86+0x5100], [R4.64+0x100], !P1 ;  /* 0x0510010004567fae */ /* 0x0007e8000c901d46 */
[----:B------:R3:W-:Y:S02]  /*27a0*/  LDGSTS.E.BYPASS.LTC128B.128 [R86+0x7100], [R4.64+0x180], !P0 ;  /* 0x0710018004567fae */ /* 0x0007e4000c101d46 */
[C---:B----4-:R-:W-:Y:S02]  /*27b0*/  HMMA.16816.F32 R48, R172.reuse, R32, RZ ;  /* 0x00000020ac30723c */ /* 0x050fe400000018ff */
[----:B------:R-:W4:Y:S04]  /*27c0*/  LDSM.16.M88.4 R76, [R7+0x1800] ;  /* 0x00180000074c783b */ /* 0x000f280000000200 */
[----:B------:R-:W-:Y:S02]  /*27d0*/  LDSM.16.M88.4 R72, [R7+0x1000] ;  /* 0x001000000748783b */ /* 0x000fe40000000200 */
[----:B------:R-:W-:Y:S02]  /*27e0*/  HMMA.16816.F32 R44, R172, R34, RZ ;  /* 0x00000022ac2c723c */ /* 0x000fe400000018ff */
[----:B-1----:R-:W5:Y:S04]  /*27f0*/  LDL R3, [R1+0x24] ;  /* 0x0000240001037983 */ /* 0x002f680000100800 */
[----:B------:R-:W5:Y:S02]  /*2800*/  LDL R2, [R1+0x20] ;  /* 0x0000200001027983 */ /* 0x000f640000100800 */
[C---:B------:R-:W-:Y:S02]  /*2810*/  HMMA.16816.F32 R8, R176.reuse, R40, R8 ;  /* 0x00000028b008723c */ /* 0x040fe40000001808 */
[----:B------:R-:W-:Y:S04]  /*2820*/  LDSM.16.M88.4 R56, [R7] ;  /* 0x000000000738783b */ /* 0x000fe80000000200 */
[----:B------:R-:W-:Y:S02]  /*2830*/  LDSM.16.M88.4 R64, [R7+0x800] ;  /* 0x000800000740783b */ /* 0x000fe40000000200 */
[C---:B------:R-:W-:Y:S02]  /*2840*/  HMMA.16816.F32 R16, R176.reuse, R42, R16 ;  /* 0x0000002ab010723c */ /* 0x040fe40000001810 */
[----:B---3--:R-:W3:Y:S04]  /*2850*/  LDL R4, [R1+0x28] ;  /* 0x0000280001047983 */ /* 0x008ee80000100800 */
[----:B------:R-:W0:Y:S02]  /*2860*/  LDGDEPBAR ;  /* 0x00000000000079af */ /* 0x000e240000000000 */
[C---:B------:R-:W-:Y:S08]  /*2870*/  HMMA.16816.F32 R32, R176.reuse, R62, R36 ;  /* 0x0000003eb020723c */ /* 0x040ff00000001824 */
[C---:B------:R-:W-:Y:S01]  /*2880*/  HMMA.16816.F32 R36, R176.reuse, R68, R48 ;  /* 0x00000044b024723c */ /* 0x040fe20000001830 */
[----:B------:R-:W-:Y:S07]  /*2890*/  LDSM.16.M88.4 R48, [R249+0x2000] ;  /* 0x00200000f930783b */ /* 0x000fee0000000200 */
[----:B------:R-:W-:Y:S01]  /*28a0*/  HMMA.16816.F32 R40, R176, R70, R44 ;  /* 0x00000046b028723c */ /* 0x000fe2000000182c */
[----:B------:R-:W1:Y:S04]  /*28b0*/  LDSM.16.M88.4 R68, [R250+0x1800] ;  /* 0x00180000fa44783b */ /* 0x000e680000000200 */
[----:B------:R-:W-:Y:S03]  /*28c0*/  LDSM.16.M88.4 R44, [R83] ;  /* 0x00000000532c783b */ /* 0x000fe60000000200 */
[----:B------:R-:W-:Y:S08]  /*28d0*/  HMMA.16816.F32 R12, R172, R28, RZ ;  /* 0x0000001cac0c723c */ /* 0x000ff000000018ff */
[C---:B----4-:R-:W-:Y:S08]  /*28e0*/  HMMA.16816.F32 R36, R192.reuse, R76, R36 ;  /* 0x0000004cc024723c */ /* 0x050ff00000001824 */
[----:B------:R-:W-:Y:S01]  /*28f0*/  HMMA.16816.F32 R40, R192, R78, R40 ;  /* 0x0000004ec028723c */ /* 0x000fe20000001828 */
[----:B------:R-:W4:Y:S07]  /*2900*/  LDSM.16.M88.4 R76, [R249+0x3800] ;  /* 0x00380000f94c783b */ /* 0x000f2e0000000200 */
[----:B------:R-:W-:Y:S01]  /*2910*/  HMMA.16816.F32 R28, R176, R60, R12 ;  /* 0x0000003cb01c723c */ /* 0x000fe2000000180c */
[----:B------:R-:W-:Y:S04]  /*2920*/  LDSM.16.M88.4 R12, [R250] ;  /* 0x00000000fa0c783b */ /* 0x000fe80000000200 */
[----:B------:R-:W-:Y:S03]  /*2930*/  LDSM.16.M88.4 R60, [R250+0x1000] ;  /* 0x00100000fa3c783b */ /* 0x000fe60000000200 */
[C---:B-1----:R-:W-:Y:S08]  /*2940*/  HMMA.16816.F32 R36, R196.reuse, R68, R36 ;  /* 0x00000044c424723c */ /* 0x042ff00000001824 */
[----:B------:R-:W-:Y:S01]  /*2950*/  HMMA.16816.F32 R40, R196, R70, R40 ;  /* 0x00000046c428723c */ /* 0x000fe20000001828 */
[----:B------:R-:W-:Y:S07]  /*2960*/  LDSM.16.M88.4 R68, [R7+0x3000] ;  /* 0x003000000744783b */ /* 0x000fee0000000200 */
[C---:B------:R-:W-:Y:S08]  /*2970*/  HMMA.16816.F32 R28, R192.reuse, R72, R28 ;  /* 0x00000048c01c723c */ /* 0x040ff0000000181c */
[----:B------:R-:W-:Y:S01]  /*2980*/  HMMA.16816.F32 R32, R192, R74, R32 ;  /* 0x0000004ac020723c */ /* 0x000fe20000001820 */
[----:B------:R-:W1:Y:S07]  /*2990*/  LDSM.16.M88.4 R72, [R80] ;  /* 0x000000005048783b */ /* 0x000e6e0000000200 */
[C---:B----4-:R-:W-:Y:S08]  /*29a0*/  HMMA.16816.F32 R36, R200.reuse, R76, R36 ;  /* 0x0000004cc824723c */ /* 0x050ff00000001824 */
[----:B------:R-:W-:Y:S01]  /*29b0*/  HMMA.16816.F32 R40, R200, R78, R40 ;  /* 0x0000004ec828723c */ /* 0x000fe20000001828 */
[----:B------:R-:W4:Y:S11]  /*29c0*/  LDSM.16.M88.4 R76, [R7+0x3800] ;  /* 0x00380000074c783b */ /* 0x000f360000000200 */
[----:B------:R-:W-:Y:S04]  /*29d0*/  @!UPT UIADD3 URZ, URZ, URZ, URZ ;  /* 0x0000003f3f3ff290 */ /* 0x000fe8000fffe03f */
[C---:B-1----:R-:W-:Y:S08]  /*29e0*/  HMMA.16816.F32 R36, R204.reuse, R72, R36 ;  /* 0x00000048cc24723c */ /* 0x042ff00000001824 */
[----:B------:R-:W-:Y:S01]  /*29f0*/  HMMA.16816.F32 R40, R204, R74, R40 ;  /* 0x0000004acc28723c */ /* 0x000fe20000001828 */
[----:B------:R-:W1:Y:S11]  /*2a00*/  LDSM.16.M88.4 R72, [R250+0x3800] ;  /* 0x00380000fa48783b */ /* 0x000e760000000200 */
[----:B------:R-:W-:Y:S04]  /*2a10*/  @!UPT UIADD3 URZ, URZ, URZ, URZ ;  /* 0x0000003f3f3ff290 */ /* 0x000fe8000fffe03f */
[C---:B----4-:R-:W-:Y:S08]  /*2a20*/  HMMA.16816.F32 R36, R208.reuse, R76, R36 ;  /* 0x0000004cd024723c */ /* 0x050ff00000001824 */
[----:B------:R-:W-:Y:S01]  /*2a30*/  HMMA.16816.F32 R40, R208, R78, R40 ;  /* 0x0000004ed028723c */ /* 0x000fe20000001828 */
[----:B------:R-:W-:Y:S11]  /*2a40*/  LDSM.16.M88.4 R76, [R249+0x5800] ;  /* 0x00580000f94c783b */ /* 0x000ff60000000200 */
[----:B------:R-:W-:Y:S04]  /*2a50*/  @!UPT UIADD3 URZ, URZ, URZ, URZ ;  /* 0x0000003f3f3ff290 */ /* 0x000fe8000fffe03f */
[C---:B-1----:R-:W-:Y:S08]  /*2a60*/  HMMA.16816.F32 R36, R212.reuse, R72, R36 ;  /* 0x00000048d424723c */ /* 0x042ff00000001824 */
[----:B------:R-:W-:Y:S08]  /*2a70*/  HMMA.16816.F32 R40, R212, R74, R40 ;  /* 0x0000004ad428723c */ /* 0x000ff00000001828 */
[C---:B------:R-:W-:Y:S08]  /*2a80*/  HMMA.16816.F32 R20, R172.reuse, R24, RZ ;  /* 0x00000018ac14723c */ /* 0x040ff000000018ff */
[----:B------:R-:W-:Y:S01]  /*2a90*/  HMMA.16816.F32 R24, R172, R26, RZ ;  /* 0x0000001aac18723c */ /* 0x000fe200000018ff */
[----:B--2---:R1:W-:Y:S04]  /*2aa0*/  LDSM.16.M88.4 R72, [R0] ;  /* 0x000000000048783b */ /* 0x0043e80000000200 */
[----:B-1----:R-:W2:Y:S11]  /*2ab0*/  LDL R0, [R1+0x14] ;  /* 0x0000140001007983 */ /* 0x002eb60000100800 */
[C---:B------:R-:W-:Y:S08]  /*2ac0*/  HMMA.16816.F32 R20, R176.reuse, R52, R20 ;  /* 0x00000034b014723c */ /* 0x040ff00000001814 */
[----:B------:R-:W-:Y:S01]  /*2ad0*/  HMMA.16816.F32 R24, R176, R54, R24 ;  /* 0x00000036b018723c */ /* 0x000fe20000001818 */
[----:B------:R-:W1:Y:S07]  /*2ae0*/  LDSM.16.M88.4 R52, [R250+0x800] ;  /* 0x00080000fa34783b */ /* 0x000e6e0000000200 */
[C---:B------:R-:W-:Y:S08]  /*2af0*/  HMMA.16816.F32 R8, R192.reuse, R56, R8 ;  /* 0x00000038c008723c */ /* 0x040ff00000001808 */
[C---:B------:R-:W-:Y:S01]  /*2b00*/  HMMA.16816.F32 R16, R192.reuse, R58, R16 ;  /* 0x0000003ac010723c */ /* 0x040fe20000001810 */
[----:B------:R-:W4:Y:S07]  /*2b10*/  LDSM.16.M88.4 R56, [R249+0x2800] ;  /* 0x00280000f938783b */ /* 0x000f2e0000000200 */
[C---:B------:R-:W-:Y:S08]  /*2b20*/  HMMA.16816.F32 R20, R192.reuse, R64, R20 ;  /* 0x00000040c014723c */ /* 0x040ff00000001814 */
[----:B------:R-:W-:Y:S01]  /*2b30*/  HMMA.16816.F32 R24, R192, R66, R24 ;  /* 0x00000042c018723c */ /* 0x000fe20000001818 */
[----:B------:R-:W3:Y:S07]  /*2b40*/  LDSM.16.M88.4 R64, [R249+0x3000] ;  /* 0x00300000f940783b */ /* 0x000eee0000000200 */
[C---:B------:R-:W-:Y:S08]  /*2b50*/  HMMA.16816.F32 R8, R196.reuse, R12, R8 ;  /* 0x0000000cc408723c */ /* 0x040ff00000001808 */
[C---:B------:R-:W-:Y:S08]  /*2b60*/  HMMA.16816.F32 R16, R196.reuse, R14, R16 ;  /* 0x0000000ec410723c */ /* 0x040ff00000001810 */
[C---:B-1----:R-:W-:Y:S08]  /*2b70*/  HMMA.16816.F32 R20, R196.reuse, R52, R20 ;  /* 0x00000034c414723c */ /* 0x042ff00000001814 */
[C---:B------:R-:W-:Y:S01]  /*2b80*/  HMMA.16816.F32 R24, R196.reuse, R54, R24 ;  /* 0x00000036c418723c */ /* 0x040fe20000001818 */
[----:B------:R-:W1:Y:S07]  /*2b90*/  LDSM.16.M88.4 R52, [R82] ;  /* 0x000000005234783b */ /* 0x000e6e0000000200 */
[C---:B------:R-:W-:Y:S08]  /*2ba0*/  HMMA.16816.F32 R28, R196.reuse, R60, R28 ;  /* 0x0000003cc41c723c */ /* 0x040ff0000000181c */
[----:B------:R-:W-:Y:S01]  /*2bb0*/  HMMA.16816.F32 R32, R196, R62, R32 ;  /* 0x0000003ec420723c */ /* 0x000fe20000001820 */
[----:B------:R-:W1:Y:S07]  /*2bc0*/  LDSM.16.M88.4 R60, [R81] ;  /* 0x00000000513c783b */ /* 0x000e6e0000000200 */
[C---:B------:R-:W-:Y:S08]  /*2bd0*/  HMMA.16816.F32 R12, R200.reuse, R48, R8 ;  /* 0x00000030c80c723c */ /* 0x040ff00000001808 */
[C---:B------:R-:W-:Y:S01]  /*2be0*/  HMMA.16816.F32 R8, R200.reuse, R50, R16 ;  /* 0x00000032c808723c */ /* 0x040fe20000001810 */
[----:B------:R-:W1:Y:S07]  /*2bf0*/  LDSM.16.M88.4 R48, [R7+0x2000] ;  /* 0x002000000730783b */ /* 0x000e6e0000000200 */
[C---:B----4-:R-:W-:Y:S08]  /*2c00*/  HMMA.16816.F32 R20, R200.reuse, R56, R20 ;  /* 0x00000038c814723c */ /* 0x050ff00000001814 */
[C---:B------:R-:W-:Y:S01]  /*2c10*/  HMMA.16816.F32 R24, R200.reuse, R58, R24 ;  /* 0x0000003ac818723c */ /* 0x040fe20000001818 */
[----:B------:R-:W4:Y:S07]  /*2c20*/  LDSM.16.M88.4 R56, [R7+0x2800] ;  /* 0x002800000738783b */ /* 0x000f2e0000000200 */
[C---:B---3--:R-:W-:Y:S08]  /*2c30*/  HMMA.16816.F32 R28, R200.reuse, R64, R28 ;  /* 0x00000040c81c723c */ /* 0x048ff0000000181c */
[----:B------:R-:W-:Y:S01]  /*2c40*/  HMMA.16816.F32 R32, R200, R66, R32 ;  /* 0x00000042c820723c */ /* 0x000fe20000001820 */
[----:B------:R-:W-:Y:S07]  /*2c50*/  LDSM.16.M88.4 R64, [R250+0x3000] ;  /* 0x00300000fa40783b */ /* 0x000fee0000000200 */
[C---:B------:R-:W-:Y:S08]  /*2c60*/  HMMA.16816.F32 R16, R204.reuse, R44, R12 ;  /* 0x0000002ccc10723c */ /* 0x040ff0000000180c */
[C---:B------:R-:W-:Y:S01]  /*2c70*/  HMMA.16816.F32 R12, R204.reuse, R46, R8 ;  /* 0x0000002ecc0c723c */ /* 0x040fe20000001808 */
[----:B------:R-:W3:Y:S07]  /*2c80*/  LDSM.16.M88.4 R44, [R250+0x2000] ;  /* 0x00200000fa2c783b */ /* 0x000eee0000000200 */
[C---:B-1----:R-:W-:Y:S08]  /*2c90*/  HMMA.16816.F32 R8, R204.reuse, R52, R20 ;  /* 0x00000034cc08723c */ /* 0x042ff00000001814 */
[C---:B------:R-:W-:Y:S01]  /*2ca0*/  HMMA.16816.F32 R24, R204.reuse, R54, R24 ;  /* 0x00000036cc18723c */ /* 0x040fe20000001818 */
[----:B------:R-:W1:Y:S07]  /*2cb0*/  LDSM.16.M88.4 R52, [R250+0x2800] ;  /* 0x00280000fa34783b */ /* 0x000e6e0000000200 */
[C---:B------:R-:W-:Y:S08]  /*2cc0*/  HMMA.16816.F32 R28, R204.reuse, R60, R28 ;  /* 0x0000003ccc1c723c */ /* 0x040ff0000000181c */
[----:B------:R-:W-:Y:S01]  /*2cd0*/  HMMA.16816.F32 R32, R204, R62, R32 ;  /* 0x0000003ecc20723c */ /* 0x000fe20000001820 */
[----:B------:R-:W-:Y:S07]  /*2ce0*/  LDSM.16.M88.4 R60, [R249+0x4800] ;  /* 0x00480000f93c783b */ /* 0x000fee0000000200 */
[C---:B------:R-:W-:Y:S08]  /*2cf0*/  HMMA.16816.F32 R20, R208.reuse, R48, R16 ;  /* 0x00000030d014723c */ /* 0x040ff00000001810 */
[C---:B------:R-:W-:Y:S01]  /*2d00*/  HMMA.16816.F32 R16, R208.reuse, R50, R12 ;  /* 0x00000032d010723c */ /* 0x040fe2000000180c */
[----:B------:R-:W1:Y:S07]  /*2d10*/  LDSM.16.M88.4 R48, [R249+0x4000] ;  /* 0x00400000f930783b */ /* 0x000e6e0000000200 */
[C---:B----4-:R-:W-:Y:S08]  /*2d20*/  HMMA.16816.F32 R12, R208.reuse, R56, R8 ;  /* 0x00000038d00c723c */ /* 0x050ff00000001808 */
[C---:B------:R-:W-:Y:S01]  /*2d30*/  HMMA.16816.F32 R8, R208.reuse, R58, R24 ;  /* 0x0000003ad008723c */ /* 0x040fe20000001818 */
[----:B-----5:R4:W-:Y:S07]  /*2d40*/  LDSM.16.M88.4 R56, [R3] ;  /* 0x000000000338783b */ /* 0x0209ee0000000200 */
[C---:B------:R-:W-:Y:S08]  /*2d50*/  HMMA.16816.F32 R28, R208.reuse, R68, R28 ;  /* 0x00000044d01c723c */ /* 0x040ff0000000181c */
[----:B------:R-:W-:Y:S01]  /*2d60*/  HMMA.16816.F32 R32, R208, R70, R32 ;  /* 0x00000046d020723c */ /* 0x000fe20000001820 */
[----:B------:R-:W5:Y:S04]  /*2d70*/  LDSM.16.M88.4 R68, [R249+0x5000] ;  /* 0x00500000f944783b */ /* 0x000f680000000200 */
[----:B----4-:R-:W4:Y:S03]  /*2d80*/  LDL R3, [R1+0x18] ;  /* 0x0000180001037983 */ /* 0x010f260000100800 */
[C---:B---3--:R-:W-:Y:S08]  /*2d90*/  HMMA.16816.F32 R24, R212.reuse, R44, R20 ;  /* 0x0000002cd418723c */ /* 0x048ff00000001814 */
[C---:B------:R-:W-:Y:S01]  /*2da0*/  HMMA.16816.F32 R20, R212.reuse, R46, R16 ;  /* 0x0000002ed414723c */ /* 0x040fe20000001810 */
[----:B------:R-:W3:Y:S07]  /*2db0*/  LDSM.16.M88.4 R44, [R4] ;  /* 0x00000000042c783b */ /* 0x000eee0000000200 */
[C---:B-1----:R-:W-:Y:S08]  /*2dc0*/  HMMA.16816.F32 R16, R212.reuse, R52, R12 ;  /* 0x00000034d410723c */ /* 0x042ff0000000180c */
[C---:B------:R-:W-:Y:S01]  /*2dd0*/  HMMA.16816.F32 R12, R212.reuse, R54, R8 ;  /* 0x00000036d40c723c */ /* 0x040fe20000001808 */
[----:B------:R-:W-:Y:S07]  /*2de0*/  LDSM.16.M88.4 R52, [R7+0x4000] ;  /* 0x004000000734783b */ /* 0x000fee0000000200 */
[C---:B------:R-:W-:Y:S08]  /*2df0*/  HMMA.16816.F32 R8, R212.reuse, R64, R28 ;  /* 0x00000040d408723c */ /* 0x040ff0000000181c */
[----:B------:R-:W-:Y:S01]  /*2e00*/  HMMA.16816.F32 R32, R212, R66, R32 ;  /* 0x00000042d420723c */ /* 0x000fe20000001820 */
[----:B------:R1:W2:Y:S07]  /*2e10*/  LDSM.16.M88.4 R64, [R2] ;  /* 0x000000000240783b */ /* 0x0002ae0000000200 */
[C---:B------:R-:W-:Y:S08]  /*2e20*/  HMMA.16816.F32 R28, R216.reuse, R48, R24 ;  /* 0x00000030d81c723c */ /* 0x040ff00000001818 */
[C---:B------:R-:W-:Y:S08]  /*2e30*/  HMMA.16816.F32 R24, R216.reuse, R50, R20 ;  /* 0x00000032d818723c */ /* 0x040ff00000001814 */
[C---:B------:R-:W-:Y:S01]  /*2e40*/  HMMA.16816.F32 R20, R216.reuse, R60, R16 ;  /* 0x0000003cd814723c */ /* 0x040fe20000001810 */
[----:B-1----:R-:W4:Y:S07]  /*2e50*/  LDL R2, [R1+0x10] ;  /* 0x0000100001027983 */ /* 0x002f2e0000100800 */
[C---:B------:R-:W-:Y:S08]  /*2e60*/  HMMA.16816.F32 R16, R216.reuse, R62, R12 ;  /* 0x0000003ed810723c */ /* 0x040ff0000000180c */
[C---:B-----5:R-:W-:Y:S08]  /*2e70*/  HMMA.16816.F32 R12, R216.reuse, R68, R8 ;  /* 0x00000044d80c723c */ /* 0x060ff00000001808 */
[C---:B------:R-:W-:Y:S01]  /*2e80*/  HMMA.16816.F32 R8, R216.reuse, R70, R32 ;  /* 0x00000046d808723c */ /* 0x040fe20000001820 */
[----:B------:R-:W-:Y:S07]  /*2e90*/  LDSM.16.M88.4 R68, [R7+0x4800] ;  /* 0x004800000744783b */ /* 0x000fee0000000200 */
[----:B------:R-:W-:Y:S08]  /*2ea0*/  HMMA.16816.F32 R36, R216, R76, R36 ;  /* 0x0000004cd824723c */ /* 0x000ff00000001824 */
[C---:B---3--:R-:W-:Y:S08]  /*2eb0*/  HMMA.16816.F32 R32, R220.reuse, R44, R28 ;  /* 0x0000002cdc20723c */ /* 0x048ff0000000181c */
[C---:B------:R-:W-:Y:S08]  /*2ec0*/  HMMA.16816.F32 R28, R220.reuse, R46, R24 ;  /* 0x0000002edc1c723c */ /* 0x040ff00000001818 */
[C---:B------:R-:W-:Y:S08]  /*2ed0*/  HMMA.16816.F32 R24, R220.reuse, R56, R20 ;  /* 0x00000038dc18723c */ /* 0x040ff00000001814 */
[C---:B------:R-:W-:Y:S01]  /*2ee0*/  HMMA.16816.F32 R20, R220.reuse, R58, R16 ;  /* 0x0000003adc14723c */ /* 0x040fe20000001810 */
[----:B------:R-:W-:Y:S07]  /*2ef0*/  LDSM.16.M88.4 R56, [R7+0x5800] ;  /* 0x005800000738783b */ /* 0x000fee0000000200 */
[C---:B--2---:R-:W-:Y:S01]  /*2f00*/  HMMA.16816.F32 R16, R220.reuse, R64, R12 ;  /* 0x00000040dc10723c */ /* 0x044fe2000000180c */
[----:B------:R-:W1:Y:S07]  /*2f10*/  LDSM.16.M88.4 R12, [R7+0x5000] ;  /* 0x00500000070c783b */ /* 0x000e6e0000000200 */
[C---:B------:R-:W-:Y:S08]  /*2f20*/  HMMA.16816.F32 R8, R220.reuse, R66, R8 ;  /* 0x00000042dc08723c */ /* 0x040ff00000001808 */
[----:B------:R-:W-:Y:S01]  /*2f30*/  HMMA.16816.F32 R64, R220, R72, R36 ;  /* 0x00000048dc40723c */ /* 0x000fe20000001824 */
[----:B------:R-:W2:Y:S07]  /*2f40*/  LDSM.16.M88.4 R36, [R250+0x4000] ;  /* 0x00400000fa24783b */ /* 0x000eae0000000200 */
[C---:B------:R-:W-:Y:S08]  /*2f50*/  HMMA.16816.F32 R48, R224.reuse, R52, R32 ;  /* 0x00000034e030723c */ /* 0x040ff00000001820 */
[C---:B------:R-:W-:Y:S01]  /*2f60*/  HMMA.16816.F32 R44, R224.reuse, R54, R28 ;  /* 0x00000036e02c723c */ /* 0x040fe2000000181c */
[----:B------:R-:W3:Y:S07]  /*2f70*/  LDSM.16.M88.4 R52, [R250+0x4800] ;  /* 0x00480000fa34783b */ /* 0x000eee0000000200 */
[C---:B-1----:R-:W-:Y:S01]  /*2f80*/  HMMA.16816.F32 R28, R224.reuse, R12, R16 ;  /* 0x0000000ce01c723c */ /* 0x042fe20000001810 */
[----:B------:R-:W1:Y:S07]  /*2f90*/  LDSM.16.M88.4 R16, [R249+0x6000] ;  /* 0x00600000f910783b */ /* 0x000e6e0000000200 */
[----:B------:R-:W-:Y:S08]  /*2fa0*/  HMMA.16816.F32 R12, R224, R14, R8 ;  /* 0x0000000ee00c723c */ /* 0x000ff00000001808 */
[----:B--2---:R-:W-:Y:S01]  /*2fb0*/  HMMA.16816.F32 R8, R228, R36, R48 ;  /* 0x00000024e408723c */ /* 0x004fe20000001830 */
[----:B------:R2:W-:Y:S04]  /*2fc0*/  LDSM.16.M88.4 R48, [R0] ;  /* 0x000000000030783b */ /* 0x0005e80000000200 */
[----:B--2---:R-:W2:Y:S03]  /*2fd0*/  LDL R0, [R1+0xc] ;  /* 0x00000c0001007983 */ /* 0x004ea60000100800 */
[----:B------:R-:W-:Y:S08]  /*2fe0*/  HMMA.16816.F32 R40, R216, R78, R40 ;  /* 0x0000004ed828723c */ /* 0x000ff00000001828 */
[----:B------:R-:W-:Y:S11]  /*2ff0*/  HMMA.16816.F32 R32, R224, R70, R20 ;  /* 0x00000046e020723c */ /* 0x000ff60000001814 */
[----:B------:R-:W-:Y:S05]  /*3000*/  @!UPT UIADD3 URZ, URZ, URZ, URZ ;  /* 0x0000003f3f3ff290 */ /* 0x000fea000fffe03f */
[----:B------:R-:W-:Y:S01]  /*3010*/  HMMA.16816.F32 R60, R220, R74, R40 ;  /* 0x0000004adc3c723c */ /* 0x000fe20000001828 */
[----:B------:R-:W-:Y:S07]  /*3020*/  LDSM.16.M88.4 R72, [R250+0x5800] ;  /* 0x00580000fa48783b */ /* 0x000fee0000000200 */
[----:B------:R-:W-:Y:S01]  /*3030*/  HMMA.16816.F32 R40, R224, R68, R24 ;  /* 0x00000044e028723c */ /* 0x000fe20000001818 */
[----:B------:R-:W5:Y:S07]  /*3040*/  LDSM.16.M88.4 R68, [R250+0x5000] ;  /* 0x00500000fa44783b */ /* 0x000f6e0000000200 */
[C---:B------:R-:W-:Y:S01]  /*3050*/  HMMA.16816.F32 R20, R228.reuse, R38, R44 ;  /* 0x00000026e414723c */ /* 0x040fe2000000182c */
[----:B------:R-:W-:Y:S11]  /*3060*/  LDSM.16.M88.4 R44, [R249+0x6800] ;  /* 0x00680000f92c783b */ /* 0x000ff60000000200 */
[----:B------:R-:W-:Y:S04]  /*3070*/  @!UPT UIADD3 URZ, URZ, URZ, URZ ;  /* 0x0000003f3f3ff290 */ /* 0x000fe8000fffe03f */
[C---:B---3--:R-:W-:Y:S01]  /*3080*/  HMMA.16816.F32 R36, R228.reuse, R52, R40 ;  /* 0x00000034e424723c */ /* 0x048fe20000001828 */
[----:B------:R-:W-:Y:S07]  /*3090*/  LDSM.16.M88.4 R40, [R250+0x6000] ;  /* 0x00600000fa28783b */ /* 0x000fee0000000200 */
[----:B------:R-:W-:Y:S01]  /*30a0*/  HMMA.16816.F32 R52, R228, R54, R32 ;  /* 0x00000036e434723c */ /* 0x000fe20000001820 */
[----:B----4-:R-:W3:Y:S07]  /*30b0*/  LDSM.16.M88.4 R32, [R3] ;  /* 0x000000000320783b */ /* 0x010eee0000000200 */
[----:B-1----:R-:W-:Y:S08]  /*30c0*/  HMMA.16816.F32 R8, R232, R16, R8 ;  /* 0x00000010e808723c */ /* 0x002ff00000001808 */
[C---:B------:R-:W-:Y:S01]  /*30d0*/  HMMA.16816.F32 R24, R224.reuse, R56, R64 ;  /* 0x00000038e018723c */ /* 0x040fe20000001840 */
[----:B------:R-:W-:Y:S07]  /*30e0*/  LDSM.16.M88.4 R64, [R249+0x7800] ;  /* 0x00780000f940783b */ /* 0x000fee0000000200 */
[----:B------:R-:W-:Y:S08]  /*30f0*/  HMMA.16816.F32 R80, R224, R58, R60 ;  /* 0x0000003ae050723c */ /* 0x000ff0000000183c */
[C---:B-----5:R-:W-:Y:S01]  /*3100*/  HMMA.16816.F32 R60, R228.reuse, R68, R28 ;  /* 0x00000044e43c723c */ /* 0x060fe2000000181c */
[----:B------:R-:W1:Y:S07]  /*3110*/  LDSM.16.M88.4 R28, [R7+0x6000] ;  /* 0x00600000071c783b */ /* 0x000e6e0000000200 */
[----:B------:R-:W-:Y:S08]  /*3120*/  HMMA.16816.F32 R56, R228, R70, R12 ;  /* 0x00000046e438723c */ /* 0x000ff0000000180c */
[----:B------:R-:W-:Y:S08]  /*3130*/  HMMA.16816.F32 R12, R232, R18, R20 ;  /* 0x00000012e80c723c */ /* 0x000ff00000001814 */
[----:B---3--:R-:W-:Y:S08]  /*3140*/  HMMA.16816.F32 R8, R236, R32, R8 ;  /* 0x00000020ec08723c */ /* 0x008ff00000001808 */
[----:B------:R-:W-:Y:S01]  /*3150*/  HMMA.16816.F32 R16, R232, R44, R36 ;  /* 0x0000002ce810723c */ /* 0x000fe20000001824 */
[----:B------:R-:W3:Y:S07]  /*3160*/  LDSM.16.M88.4 R36, [R249+0x7000] ;  /* 0x00700000f924783b */ /* 0x000eee0000000200 */
[----:B------:R-:W-:Y:S08]  /*3170*/  HMMA.16816.F32 R12, R236, R34, R12 ;  /* 0x00000022ec0c723c */ /* 0x000ff0000000180c */
[----:B-1----:R-:W-:Y:S08]  /*3180*/  HMMA.16816.F32 R8, R240, R28, R8 ;  /* 0x0000001cf008723c */ /* 0x002ff00000001808 */
[----:B------:R-:W-:Y:S08]  /*3190*/  HMMA.16816.F32 R76, R228, R72, R24 ;  /* 0x00000048e44c723c */ /* 0x000ff00000001818 */
[----:B------:R-:W-:Y:S01]  /*31a0*/  HMMA.16816.F32 R24, R232, R46, R52 ;  /* 0x0000002ee818723c */ /* 0x000fe20000001834 */
[----:B------:R-:W1:Y:S04]  /*31b0*/  LDSM.16.M88.4 R52, [R2] ;  /* 0x000000000234783b */ /* 0x000e680000000200 */
[----:B------:R-:W4:Y:S03]  /*31c0*/  LDSM.16.M88.4 R44, [R7+0x6800] ;  /* 0x00680000072c783b */ /* 0x000f260000000200 */
[----:B------:R-:W-:Y:S08]  /*31d0*/  HMMA.16816.F32 R12, R240, R30, R12 ;  /* 0x0000001ef00c723c */ /* 0x000ff0000000180c */
[----:B------:R-:W-:Y:S08]  /*31e0*/  HMMA.16816.F32 R32, R244, R40, R8 ;  /* 0x00000028f420723c */ /* 0x000ff00000001808 */
[----:B------:R-:W-:Y:S08]  /*31f0*/  HMMA.16816.F32 R20, R236, R48, R16 ;  /* 0x00000030ec14723c */ /* 0x000ff00000001810 */
[----:B---3--:R-:W-:Y:S08]  /*3200*/  HMMA.16816.F32 R8, R232, R36, R60 ;  /* 0x00000024e808723c */ /* 0x008ff0000000183c */
[----:B------:R-:W-:Y:S08]  /*3210*/  HMMA.16816.F32 R16, R236, R50, R24 ;  /* 0x00000032ec10723c */ /* 0x000ff00000001818 */
[----:B------:R-:W-:Y:S01]  /*3220*/  HMMA.16816.F32 R28, R244, R42, R12 ;  /* 0x0000002af41c723c */ /* 0x000fe2000000180c */
[----:B------:R-:W3:Y:S07]  /*3230*/  LDSM.16.M88.4 R40, [R7+0x7000] ;  /* 0x007000000728783b */ /* 0x000eee0000000200 */
[----:B------:R-:W-:Y:S01]  /*3240*/  HMMA.16816.F32 R36, R232, R38, R56 ;  /* 0x00000026e824723c */ /* 0x000fe20000001838 */
[----:B------:R-:W5:Y:S07]  /*3250*/  LDSM.16.M88.4 R56, [R250+0x6800] ;  /* 0x00680000fa38783b */ /* 0x000f6e0000000200 */
[----:B-1----:R-:W-:Y:S08]  /*3260*/  HMMA.16816.F32 R12, R236, R52, R8 ;  /* 0x00000034ec0c723c */ /* 0x002ff00000001808 */
[----:B----4-:R-:W-:Y:S08]  /*3270*/  HMMA.16816.F32 R8, R240, R46, R16 ;  /* 0x0000002ef008723c */ /* 0x010ff00000001810 */
[----:B------:R-:W-:Y:S08]  /*3280*/  HMMA.16816.F32 R68, R228, R74, R80 ;  /* 0x0000004ae444723c */ /* 0x000ff00000001850 */
[----:B------:R-:W-:Y:S01]  /*3290*/  HMMA.16816.F32 R20, R240, R44, R20 ;  /* 0x0000002cf014723c */ /* 0x000fe20000001814 */
[----:B------:R-:W-:Y:S01]  /*32a0*/  FMUL.FTZ R32, R32, c[0x0][0x320] ;  /* 0x0000c80020207a20 */ /* 0x000fe20000410000 */
[----:B------:R-:W-:Y:S01]  /*32b0*/  LDSM.16.M88.4 R44, [R250+0x7000] ;  /* 0x00700000fa2c783b */ /* 0x000fe20000000200 */
[----:B------:R-:W-:-:S02]  /*32c0*/  FMUL.FTZ R33, R33, c[0x0][0x320] ;  /* 0x0000c80021217a20 */ /* 0x000fc40000410000 */
[----:B------:R-:W-:-:S03]  /*32d0*/  FMUL.FTZ R34, R34, c[0x0][0x320] ;  /* 0x0000c80022227a20 */ /* 0x000fc60000410000 */
[----:B------:R-:W-:Y:S01]  /*32e0*/  HMMA.16816.F32 R60, R232, R64, R76 ;  /* 0x00000040e83c723c */ /* 0x000fe2000000184c */
[----:B------:R-:W-:Y:S01]  /*32f0*/  FMUL.FTZ R35, R35, c[0x0][0x320] ;  /* 0x0000c80023237a20 */ /* 0x000fe20000410000 */
[----:B------:R-:W1:Y:S06]  /*3300*/  MUFU.TANH R72, R32 ;  /* 0x0000002000487308 */ /* 0x000e6c0000002400 */
[----:B---3--:R-:W-:Y:S02]  /*3310*/  HMMA.16816.F32 R16, R240, R40, R12 ;  /* 0x00000028f010723c */ /* 0x008fe4000000180c */
[----:B------:R-:W3:Y:S01]  /*3320*/  MUFU.TANH R64, R33 ;  /* 0x0000002100407308 */ /* 0x000ee20000002400 */
[----:B--2---:R-:W2:Y:S05]  /*3330*/  LDSM.16.M88.4 R48, [R0] ;  /* 0x000000000030783b */ /* 0x004eaa0000000200 */
[----:B-----5:R-:W-:Y:S02]  /*3340*/  HMMA.16816.F32 R12, R244, R58, R8 ;  /* 0x0000003af40c723c */ /* 0x020fe40000001808 */
[----:B------:R-:W4:Y:S06]  /*3350*/  MUFU.TANH R73, R34 ;  /* 0x0000002200497308 */ /* 0x000f2c0000002400 */
[----:B------:R-:W-:Y:S02]  /*3360*/  HMMA.16816.F32 R8, R232, R66, R68 ;  /* 0x00000042e808723c */ /* 0x000fe40000001844 */
[----:B------:R5:W1:Y:S06]  /*3370*/  MUFU.TANH R65, R35 ;  /* 0x0000002300417308 */ /* 0x000a6c0000002400 */
[----:B-----5:R-:W-:Y:S01]  /*3380*/  HMMA.16816.F32 R32, R236, R54, R36 ;  /* 0x00000036ec20723c */ /* 0x020fe20000001824 */
[----:B------:R-:W5:Y:S07]  /*3390*/  LDSM.16.M88.4 R36, [R7+0x7800] ;  /* 0x007800000724783b */ /* 0x000f6e0000000200 */
[----:B------:R-:W-:Y:S01]  /*33a0*/  HMMA.16816.F32 R24, R244, R56, R20 ;  /* 0x00000038f418723c */ /* 0x000fe20000001814 */
[----:B------:R-:W-:-:S02]  /*33b0*/  FMUL.FTZ R28, R28, c[0x0][0x320] ;  /* 0x0000c8001c1c7a20 */ /* 0x000fc40000410000 */
[----:B------:R-:W-:Y:S02]  /*33c0*/  FMUL.FTZ R29, R29, c[0x0][0x320] ;  /* 0x0000c8001d1d7a20 */ /* 0x000fe40000410000 */
[----:B------:R-:W-:-:S03]  /*33d0*/  FMUL.FTZ R30, R30, c[0x0][0x320] ;  /* 0x0000c8001e1e7a20 */ /* 0x000fc60000410000 */
[C---:B--2---:R-:W-:Y:S01]  /*33e0*/  HMMA.16816.F32 R20, R236.reuse, R48, R60 ;  /* 0x00000030ec14723c */ /* 0x044fe2000000183c */
[----:B------:R-:W-:Y:S01]  /*33f0*/  FMUL.FTZ R31, R31, c[0x0][0x320] ;  /* 0x0000c8001f1f7a20 */ /* 0x000fe20000410000 */
[----:B------:R-:W2:Y:S06]  /*3400*/  MUFU.TANH R56, R28 ;  /* 0x0000001c00387308 */ /* 0x000eac0000002400 */
[----:B------:R-:W-:Y:S02]  /*3410*/  HMMA.16816.F32 R8, R236, R50, R8 ;  /* 0x00000032ec08723c */ /* 0x000fe40000001808 */
[----:B------:R-:W1:Y:S08]  /*3420*/  MUFU.TANH R54, R29 ;  /* 0x0000001d00367308 */ /* 0x000e700000002400 */
[----:B------:R-:W1:Y:S08]  /*3430*/  MUFU.TANH R57, R30 ;  /* 0x0000001e00397308 */ /* 0x000e700000002400 */
[----:B------:R1:W1:Y:S01]  /*3440*/  MUFU.TANH R55, R31 ;  /* 0x0000001f00377308 */ /* 0x0002620000002400 */
[----:B------:R-:W-:-:S02]  /*3450*/  FMUL.FTZ R24, R24, c[0x0][0x320] ;  /* 0x0000c80018187a20 */ /* 0x000fc40000410000 */
[----:B------:R-:W-:Y:S02]  /*3460*/  FMUL.FTZ R25, R25, c[0x0][0x320] ;  /* 0x0000c80019197a20 */ /* 0x000fe40000410000 */
[----:B------:R-:W-:Y:S01]  /*3470*/  FMUL.FTZ R26, R26, c[0x0][0x320] ;  /* 0x0000c8001a1a7a20 */ /* 0x000fe20000410000 */
[----:B-1----:R-:W-:Y:S01]  /*3480*/  HMMA.16816.F32 R28, R240, R42, R32 ;  /* 0x0000002af01c723c */ /* 0x002fe20000001820 */
[----:B------:R-:W1:Y:S01]  /*3490*/  LDSM.16.M88.4 R32, [R250+0x7800] ;  /* 0x00780000fa20783b */ /* 0x000e620000000200 */
[----:B------:R-:W-:Y:S01]  /*34a0*/  FMUL.FTZ R27, R27, c[0x0][0x320] ;  /* 0x0000c8001b1b7a20 */ /* 0x000fe20000410000 */
[----:B------:R-:W1:Y:S01]  /*34b0*/  MUFU.TANH R53, R24 ;  /* 0x0000001800357308 */ /* 0x000e620000002400 */
[----:B------:R-:W-:Y:S01]  /*34c0*/  FMUL.FTZ R12, R12, c[0x0][0x320] ;  /* 0x0000c8000c0c7a20 */ /* 0x000fe20000410000 */
[----:B------:R-:W-:Y:S01]  /*34d0*/  ISETP.GE.AND P0, PT, R134, 0x2, PT ;  /* 0x000000028600780c */ /* 0x000fe20003f06270 */
[----:B------:R-:W-:Y:S01]  /*34e0*/  FMUL.FTZ R13, R13, c[0x0][0x320] ;  /* 0x0000c8000d0d7a20 */ /* 0x000fe20000410000 */
[----:B------:R-:W-:-:S04]  /*34f0*/  DEPBAR.LE SB0, 0x0 ;  /* 0x000080000000791a */ /* 0x000fc80000000000 */
[----:B------:R-:W1:Y:S01]  /*3500*/  MUFU.TANH R52, R25 ;  /* 0x0000001900347308 */ /* 0x000e620000002400 */
[----:B-----5:R-:W-:Y:S07]  /*3510*/  HMMA.16816.F32 R8, R240, R38, R8 ;  /* 0x00000026f008723c */ /* 0x020fee0000001808 */
[----:B------:R-:W1:Y:S08]  /*3520*/  MUFU.TANH R48, R26 ;  /* 0x0000001a00307308 */ /* 0x000e700000002400 */
[----:B------:R5:W1:Y:S02]  /*3530*/  MUFU.TANH R43, R27 ;  /* 0x0000001b002b7308 */ /* 0x000a640000002400 */
[----:B-----5:R-:W-:Y:S08]  /*3540*/  HMMA.16816.F32 R24, R244, R44, R16 ;  /* 0x0000002cf418723c */ /* 0x020ff00000001810 */
[----:B------:R-:W-:Y:S01]  /*3550*/  HMMA.16816.F32 R16, R240, R36, R20 ;  /* 0x00000024f010723c */ /* 0x000fe20000001814 */
[----:B------:R-:W-:-:S02]  /*3560*/  FMUL.FTZ R14, R14, c[0x0][0x320] ;  /* 0x0000c8000e0e7a20 */ /* 0x000fc40000410000 */
[----:B------:R-:W-:Y:S01]  /*3570*/  FMUL.FTZ R15, R15, c[0x0][0x320] ;  /* 0x0000c8000f0f7a20 */ /* 0x000fe20000410000 */
[----:B------:R-:W1:Y:S08]  /*3580*/  MUFU.TANH R40, R12 ;  /* 0x0000000c00287308 */ /* 0x000e700000002400 */
[----:B------:R-:W2:Y:S01]  /*3590*/  MUFU.TANH R41, R13 ;  /* 0x0000000d00297308 */ /* 0x000ea20000002400 */
[C---:B------:R-:W-:Y:S07]  /*35a0*/  HMMA.16816.F32 R20, R244.reuse, R46, R28 ;  /* 0x0000002ef414723c */ /* 0x040fee000000181c */
[----:B------:R-:W2:Y:S01]  /*35b0*/  MUFU.TANH R42, R14 ;  /* 0x0000000e002a7308 */ /* 0x000ea20000002400 */
[C---:B-1----:R-:W-:Y:S07]  /*35c0*/  HMMA.16816.F32 R8, R244.reuse, R34, R8 ;  /* 0x00000022f408723c */ /* 0x042fee0000001808 */
[----:B------:R1:W1:Y:S02]  /*35d0*/  MUFU.TANH R36, R15 ;  /* 0x0000000f00247308 */ /* 0x0002640000002400 */
[----:B-1----:R-:W-:Y:S01]  /*35e0*/  HMMA.16816.F32 R12, R244, R32, R16 ;  /* 0x00000020f40c723c */ /* 0x002fe20000001810 */
[----:B------:R-:W-:-:S02]  /*35f0*/  FMUL.FTZ R24, R24, c[0x0][0x320] ;  /* 0x0000c80018187a20 */ /* 0x000fc40000410000 */
[----:B------:R-:W-:-:S03]  /*3600*/  FMUL.FTZ R26, R26, c[0x0][0x320] ;  /* 0x0000c8001a1a7a20 */ /* 0x000fc60000410000 */
[----:B------:R1:W1:Y:S01]  /*3610*/  MUFU.TANH R28, R24 ;  /* 0x00000018001c7308 */ /* 0x0002620000002400 */
[----:B------:R-:W-:Y:S02]  /*3620*/  FMUL.FTZ R27, R27, c[0x0][0x320] ;  /* 0x0000c8001b1b7a20 */ /* 0x000fe40000410000 */
[----:B------:R-:W-:Y:S02]  /*3630*/  FMUL.FTZ R20, R20, c[0x0][0x320] ;  /* 0x0000c80014147a20 */ /* 0x000fe40000410000 */
[----:B------:R-:W-:Y:S02]  /*3640*/  FMUL.FTZ R19, R21, c[0x0][0x320] ;  /* 0x0000c80015137a20 */ /* 0x000fe40000410000 */
[----:B------:R-:W-:Y:S02]  /*3650*/  FMUL.FTZ R22, R22, c[0x0][0x320] ;  /* 0x0000c80016167a20 */ /* 0x000fe40000410000 */
[----:B------:R-:W-:Y:S02]  /*3660*/  FMUL.FTZ R23, R23, c[0x0][0x320] ;  /* 0x0000c80017177a20 */ /* 0x000fe40000410000 */
[----:B------:R-:W-:-:S02]  /*3670*/  FMUL.FTZ R8, R8, c[0x0][0x320] ;  /* 0x0000c80008087a20 */ /* 0x000fc40000410000 */
[----:B------:R-:W-:-:S05]  /*3680*/  FMUL.FTZ R7, R9, c[0x0][0x320] ;  /* 0x0000c80009077a20 */ /* 0x000fca0000410000 */
[----:B------:R-:W-:Y:S02]  /*3690*/  FMUL.FTZ R12, R12, c[0x0][0x320] ;  /* 0x0000c8000c0c7a20 */ /* 0x000fe40000410000 */
[----:B-1----:R-:W-:Y:S02]  /*36a0*/  FMUL.FTZ R24, R25, c[0x0][0x320] ;  /* 0x0000c80019187a20 */ /* 0x002fe40000410000 */
[----:B------:R1:W1:Y:S01]  /*36b0*/  MUFU.TANH R18, R12 ;  /* 0x0000000c00127308 */ /* 0x0002620000002400 */
[----:B------:R-:W-:Y:S02]  /*36c0*/  FMUL.FTZ R14, R14, c[0x0][0x320] ;  /* 0x0000c8000e0e7a20 */ /* 0x000fe40000410000 */
[----:B------:R-:W-:Y:S02]  /*36d0*/  FMUL.FTZ R15, R15, c[0x0][0x320] ;  /* 0x0000c8000f0f7a20 */ /* 0x000fe40000410000 */
[----:B------:R-:W-:Y:S02]  /*36e0*/  FMUL.FTZ R10, R10, c[0x0][0x320] ;  /* 0x0000c8000a0a7a20 */ /* 0x000fe40000410000 */
[----:B------:R-:W-:Y:S01]  /*36f0*/  FMUL.FTZ R11, R11, c[0x0][0x320] ;  /* 0x0000c8000b0b7a20 */ /* 0x000fe20000410000 */
[----:B------:R2:W2:Y:S01]  /*3700*/  MUFU.TANH R30, R26 ;  /* 0x0000001a001e7308 */ /* 0x0004a20000002400 */
[----:B-1----:R-:W-:-:S07]  /*3710*/  FMUL.FTZ R12, R13, c[0x0][0x320] ;  /* 0x0000c8000d0c7a20 */ /* 0x002fce0000410000 */
[----:B------:R1:W1:Y:S08]  /*3720*/  MUFU.TANH R29, R27 ;  /* 0x0000001b001d7308 */ /* 0x0002700000002400 */
[----:B------:R1:W1:Y:S08]  /*3730*/  MUFU.TANH R27, R22 ;  /* 0x00000016001b7308 */ /* 0x0002700000002400 */
[----:B------:R1:W1:Y:S08]  /*3740*/  MUFU.TANH R26, R23 ;  /* 0x00000017001a7308 */ /* 0x0002700000002400 */
[----:B------:R-:W1:Y:S08]  /*3750*/  MUFU.TANH R24, R24 ;  /* 0x0000001800187308 */ /* 0x000e700000002400 */
[----:B------:R-:W1:Y:S08]  /*3760*/  MUFU.TANH R20, R20 ;  /* 0x0000001400147308 */ /* 0x000e700000002400 */
[----:B------:R-:W1:Y:S08]  /*3770*/  MUFU.TANH R19, R19 ;  /* 0x0000001300137308 */ /* 0x000e700000002400 */
[----:B------:R-:W1:Y:S08]  /*3780*/  MUFU.TANH R12, R12 ;  /* 0x0000000c000c7308 */ /* 0x000e700000002400 */
[----:B------:R1:W1:Y:S08]  /*3790*/  MUFU.TANH R25, R14 ;  /* 0x0000000e00197308 */ /* 0x0002700000002400 */
[----:B------:R1:W1:Y:S08]  /*37a0*/  MUFU.TANH R23, R15 ;  /* 0x0000000f00177308 */ /* 0x0002700000002400 */
[----:B------:R-:W1:Y:S08]  /*37b0*/  MUFU.TANH R8, R8 ;  /* 0x0000000800087308 */ /* 0x000e700000002400 */
[----:B------:R-:W1:Y:S08]  /*37c0*/  MUFU.TANH R7, R7 ;  /* 0x0000000700077308 */ /* 0x000e700000002400 */
[----:B------:R1:W1:Y:S08]  /*37d0*/  MUFU.TANH R21, R10 ;  /* 0x0000000a00157308 */ /* 0x0002700000002400 */
[----:B------:R1:W1:Y:S01]  /*37e0*/  MUFU.TANH R22, R11 ;  /* 0x0000000b00167308 */ /* 0x0002620000002400 */
[----:B------:R-:W-:Y:S01]  /*37f0*/  BSSY B0, `(.L_x_474) ;  /* 0x000001c000007945 */ /* 0x000fe20003800000 */
[----:B------:R-:W-:Y:S06]  /*3800*/  BAR.SYNC.DEFER_BLOCKING 0x0 ;  /* 0x0000000000007b1d */ /* 0x000fec0000010000 */
[----:B------:R-:W-:Y:S05]  /*3810*/  @!P0 BRA `(.L_x_475) ;  /* 0x0000019000008947 */ /* 0x000fea0003800000 */
[----:B--234-:R-:W-:Y:S01]  /*3820*/  IADD3 R0, R134, -0x2, RZ ;  /* 0xfffffffe86007810 */ /* 0x01cfe20007ffe0ff */
[----:B------:R-:W-:-:S03]  /*3830*/  IMAD.MOV.U32 R9, RZ, RZ, c[0x0][0x1e4] ;  /* 0x00007900ff097624 */ /* 0x000fc600078e00ff */
[----:B------:R-:W-:Y:S01]  /*3840*/  SHF.R.S32.HI R2, RZ, 0x1f, R0 ;  /* 0x0000001fff027819 */ /* 0x000fe20000011400 */
[----:B------:R-:W-:-:S04]  /*3850*/  IMAD.WIDE.U32 R4, R0, c[0x0][0x1e0], RZ ;  /* 0x0000780000047a25 */ /* 0x000fc800078e00ff */
[----:B------:R-:W-:-:S04]  /*3860*/  IMAD R2, R2, c[0x0][0x1e0], RZ ;  /* 0x0000780002027a24 */ /* 0x000fc800078e02ff */
[----:B------:R-:W-:Y:S01]  /*3870*/  IMAD R2, R0, c[0x0][0x1e4], R2 ;  /* 0x0000790000027a24 */ /* 0x000fe200078e0202 */
[----:B------:R-:W-:-:S03]  /*3880*/  LEA R0, P0, R4, R90, 0x6 ;  /* 0x0000005a04007211 */ /* 0x000fc600078030ff */
[----:B------:R-:W-:Y:S01]  /*3890*/  IMAD.IADD R3, R5, 0x1, R2 ;  /* 0x0000000105037824 */ /* 0x000fe200078e0202 */
[----:B------:R-:W-:Y:S01]  /*38a0*/  LEA R2, P1, R0, c[0x0][0x1c8], 0x1 ;  /* 0x0000720000027a11 */ /* 0x000fe200078208ff */
[----:B------:R-:W-:-:S03]  /*38b0*/  IMAD.MOV.U32 R5, RZ, RZ, c[0x0][0x1e0] ;  /* 0x00007800ff057624 */ /* 0x000fc600078e00ff */
[----:B------:R-:W-:Y:S02]  /*38c0*/  LEA.HI.X R3, R4, R88, R3, 0x6, P0 ;  /* 0x0000005804037211 */ /* 0x000fe400000f3403 */
[----:B------:R-:W-:Y:S02]  /*38d0*/  LEA R4, P0, R5, R2, 0x6 ;  /* 0x0000000205047211 */ /* 0x000fe400078030ff */
[----:B------:R-:W-:-:S04]  /*38e0*/  LEA.HI.X R3, R0, c[0x0][0x1cc], R3, 0x1, P1 ;  /* 0x0000730000037a11 */ /* 0x000fc800008f0c03 */
[----:B------:R-:W-:Y:S01]  /*38f0*/  LEA.HI.X R5, R5, R3, R9, 0x6, P0 ;  /* 0x0000000305057211 */ /* 0x000fe200000f3409 */
        /* <DEDUP_REMOVED lines=11> */
.L_x_475:
[----:B--234-:R-:W-:Y:S05]  /*39b0*/  BSYNC B0 ;  /* 0x0000000000007941 */ /* 0x01cfea0003800000 */
.L_x_474:
[----:B------:R-:W2:Y:S04]  /*39c0*/  LDL R0, [R1+0xac] ;  /* 0x0000ac0001007983 */ /* 0x000ea80000100800 */
[----:B------:R-:W3:Y:S01]  /*39d0*/  LDL R3, [R1+0xb0] ;  /* 0x0000b00001037983 */ /* 0x000ee20000100800 */
[----:B------:R-:W-:Y:S01]  /*39e0*/  ISETP.NE.AND P0, PT, R87, 0x1, PT ;  /* 0x000000015700780c */ /* 0x000fe20003f05270 */
[----:B------:R-:W-:-:S02]  /*39f0*/  IMAD R6, R6, R85, 0x1 ;  /* 0x0000000106067424 */ /* 0x000fc400078e0255 */
[----:B------:R-:W4:Y:S04]  /*3a00*/  LDL R49, [R1+0x48] ;  /* 0x0000480001317983 */ /* 0x000f280000100800 */
[----:B------:R-:W5:Y:S04]  /*3a10*/  LDL R112, [R1+0x4] ;  /* 0x0000040001707983 */ /* 0x000f680000100800 */
[----:B------:R-:W-:Y:S04]  /*3a20*/  LDSM.16.MT88.4 R44, [R251] ;  /* 0x00000000fb2c783b */ /* 0x000fe80000004200 */
[----:B------:R-:W-:Y:S04]  /*3a30*/  LDSM.16.MT88.4 R68, [R251+0x2000] ;  /* 0x00200000fb44783b */ /* 0x000fe80000004200 */
[----:B------:R-:W-:Y:S04]  /*3a40*/  LDSM.16.MT88.4 R76, [R248+0x4000] ;  /* 0x00400000f84c783b */ /* 0x000fe80000004200 */
[----:B------:R-:W0:Y:S01]  /*3a50*/  LDGDEPBAR ;  /* 0x00000000000079af */ /* 0x000e220000000000 */
[----:B--2---:R-:W-:-:S04]  /*3a60*/  IMAD.IADD R0, R0, 0x1, R135 ;  /* 0x0000000100007824 */ /* 0x004fc800078e0287 */
[----:B------:R-:W-:-:S05]  /*3a70*/  @P0 IMAD.HI.U32 R2, R0, c[0x0][0x2c8], RZ ;  /* 0x0000b20000020a27 */ /* 0x000fca00078e00ff */
[----:B------:R-:W-:Y:S01]  /*3a80*/  @P0 SHF.R.U32.HI R0, RZ, c[0x0][0x2cc], R2 ;  /* 0x0000b300ff000a19 */ /* 0x000fe20000011602 */
[----:B-----5:R-:W-:Y:S04]  /*3a90*/  LDSM.16.MT88.4 R60, [R112+0x800] ;  /* 0x00080000703c783b */ /* 0x020fe80000004200 */
[----:B------:R-:W2:Y:S04]  /*3aa0*/  SHFL.IDX PT, R2, R0, RZ, 0x1c1f ;  /* 0x001c1fff00027589 */ /* 0x000ea800000e0000 */
[----:B------:R3:W5:Y:S02]  /*3ab0*/  SHFL.IDX PT, R4, R0, 0x1, 0x1c1f ;  /* 0x003c1f0000047f89 */ /* 0x00076400000e0000 */
[----:B---3--:R-:W-:Y:S01]  /*3ac0*/  IADD3 R0, -R3, c[0x0][0x1d0], R6 ;  /* 0x0000740003007a10 */ /* 0x008fe20007ffe106 */
[----:B------:R-:W-:-:S03]  /*3ad0*/  IMAD.IADD R3, R84, 0x1, -R3 ;  /* 0x0000000154037824 */ /* 0x000fc600078e0a03 */
[----:B------:R-:W-:-:S05]  /*3ae0*/  IADD3 R0, R0, -c[0x0][0x168], RZ ;  /* 0x80005a0000007a10 */ /* 0x000fca0007ffe0ff */
[----:B--2---:R-:W-:-:S05]  /*3af0*/  IMAD.IADD R2, R0, 0x1, R2 ;  /* 0x0000000100027824 */ /* 0x004fca00078e0202 */
[----:B------:R-:W-:-:S04]  /*3b00*/  IMNMX R2, R3, R2, PT ;  /* 0x0000000203027217 */ /* 0x000fc80003800200 */
[C---:B------:R-:W-:Y:S02]  /*3b10*/  ISETP.GT.AND P0, PT, R2.reuse, RZ, PT ;  /* 0x000000ff0200720c */ /* 0x040fe40003f04270 */
[----:B------:R-:W-:Y:S02]  /*3b20*/  ISETP.GT.AND P1, PT, R2, 0x1, PT ;  /* 0x000000010200780c */ /* 0x000fe40003f24270 */
[----:B------:R-:W-:Y:S02]  /*3b30*/  FSEL R16, R72, -INF , P0 ;  /* 0xff80000048107808 */ /* 0x000fe40000000000 */
[----:B------:R-:W-:Y:S02]  /*3b40*/  ISETP.GT.AND P0, PT, R2, 0x8, PT ;  /* 0x000000080200780c */ /* 0x000fe40003f04270 */
[----:B-1----:R-:W-:Y:S02]  /*3b50*/  FSEL R15, R64, -INF , P1 ;  /* 0xff800000400f7808 */ /* 0x002fe40000800000 */
[----:B------:R-:W-:Y:S01]  /*3b60*/  ISETP.GT.AND P1, PT, R2, 0x9, PT ;  /* 0x000000090200780c */ /* 0x000fe20003f24270 */
[----:B-----5:R-:W-:Y:S01]  /*3b70*/  IMAD.IADD R0, R0, 0x1, R4 ;  /* 0x0000000100007824 */ /* 0x020fe200078e0204 */
[----:B------:R-:W-:-:S02]  /*3b80*/  FSEL R5, R56, -INF , P0 ;  /* 0xff80000038057808 */ /* 0x000fc40000000000 */
[----:B------:R-:W-:Y:S02]  /*3b90*/  ISETP.GT.AND P0, PT, R2, 0x10, PT ;  /* 0x000000100200780c */ /* 0x000fe40003f04270 */
[----:B------:R-:W-:Y:S02]  /*3ba0*/  FSEL R4, R54, -INF , P1 ;  /* 0xff80000036047808 */ /* 0x000fe40000800000 */
[----:B------:R-:W-:Y:S02]  /*3bb0*/  ISETP.GT.AND P1, PT, R2, 0x11, PT ;  /* 0x000000110200780c */ /* 0x000fe40003f24270 */
[----:B------:R-:W-:Y:S02]  /*3bc0*/  FMNMX.FTZ R6, R16, R15, !PT ;  /* 0x0000000f10067209 */ /* 0x000fe40007810000 */
[----:B------:R-:W-:Y:S02]  /*3bd0*/  IMNMX R0, R3, R0, PT ;  /* 0x0000000003007217 */ /* 0x000fe40003800200 */
[----:B------:R-:W-:-:S02]  /*3be0*/  FSEL R3, R53, -INF , P0 ;  /* 0xff80000035037808 */ /* 0x000fc40000000000 */
[----:B------:R-:W-:Y:S02]  /*3bf0*/  ISETP.GT.AND P0, PT, R2, 0x18, PT ;  /* 0x000000180200780c */ /* 0x000fe40003f04270 */
[----:B------:R-:W-:Y:S02]  /*3c00*/  FSEL R14, R52, -INF , P1 ;  /* 0xff800000340e7808 */ /* 0x000fe40000800000 */
[----:B------:R-:W-:Y:S02]  /*3c10*/  FMNMX.FTZ R6, R5, R6, !PT ;  /* 0x0000000605067209 */ /* 0x000fe40007810000 */
[----:B------:R-:W-:Y:S02]  /*3c20*/  ISETP.GT.AND P1, PT, R2, 0x19, PT ;  /* 0x000000190200780c */ /* 0x000fe40003f24270 */
[----:B------:R-:W-:Y:S02]  /*3c30*/  FSEL R13, R40, -INF , P0 ;  /* 0xff800000280d7808 */ /* 0x000fe40000000000 */
[----:B------:R-:W-:-:S02]  /*3c40*/  ISETP.GT.AND P0, PT, R2, 0x20, PT ;  /* 0x000000200200780c */ /* 0x000fc40003f04270 */
[----:B------:R-:W-:Y:S02]  /*3c50*/  FMNMX.FTZ R6, R4, R6, !PT ;  /* 0x0000000604067209 */ /* 0x000fe40007810000 */
[----:B------:R-:W-:Y:S02]  /*3c60*/  FSEL R17, R41, -INF , P1 ;  /* 0xff80000029117808 */ /* 0x000fe40000800000 */
[----:B------:R-:W-:Y:S02]  /*3c70*/  ISETP.GT.AND P1, PT, R2, 0x21, PT ;  /* 0x000000210200780c */ /* 0x000fe40003f24270 */
[----:B------:R-:W-:Y:S02]  /*3c80*/  FSEL R108, R28, -INF , P0 ;  /* 0xff8000001c6c7808 */ /* 0x000fe40000000000 */
[----:B------:R-:W-:Y:S02]  /*3c90*/  FMNMX.FTZ R6, R3, R6, !PT ;  /* 0x0000000603067209 */ /* 0x000fe40007810000 */
[----:B------:R-:W-:-:S02]  /*3ca0*/  ISETP.GT.AND P0, PT, R2, 0x28, PT ;  /* 0x000000280200780c */ /* 0x000fc40003f04270 */
[----:B------:R-:W-:Y:S02]  /*3cb0*/  FSEL R107, R24, -INF , P1 ;  /* 0xff800000186b7808 */ /* 0x000fe40000800000 */
[----:B------:R-:W-:Y:S02]  /*3cc0*/  ISETP.GT.AND P1, PT, R2, 0x29, PT ;  /* 0x000000290200780c */ /* 0x000fe40003f24270 */
[----:B------:R-:W-:Y:S02]  /*3cd0*/  FMNMX.FTZ R6, R14, R6, !PT ;  /* 0x000000060e067209 */ /* 0x000fe40007810000 */
[----:B------:R-:W-:Y:S02]  /*3ce0*/  FSEL R105, R20, -INF , P0 ;  /* 0xff80000014697808 */ /* 0x000fe40000000000 */
[----:B------:R-:W-:Y:S02]  /*3cf0*/  ISETP.GT.AND P0, PT, R2, 0x30, PT ;  /* 0x000000300200780c */ /* 0x000fe40003f04270 */
[----:B------:R-:W-:-:S02]  /*3d00*/  FSEL R104, R19, -INF , P1 ;  /* 0xff80000013687808 */ /* 0x000fc40000800000 */
[----:B------:R-:W-:Y:S02]  /*3d10*/  ISETP.GT.AND P1, PT, R2, 0x31, PT ;  /* 0x000000310200780c */ /* 0x000fe40003f24270 */
[----:B------:R-:W-:Y:S02]  /*3d20*/  FMNMX.FTZ R6, R13, R6, !PT ;  /* 0x000000060d067209 */ /* 0x000fe40007810000 */
[----:B------:R-:W-:Y:S02]  /*3d30*/  FSEL R102, R18, -INF , P0 ;  /* 0xff80000012667808 */ /* 0x000fe40000000000 */
[----:B------:R-:W-:Y:S02]  /*3d40*/  ISETP.GT.AND P0, PT, R2, 0x38, PT ;  /* 0x000000380200780c */ /* 0x000fe40003f04270 */
[----:B------:R-:W-:Y:S02]  /*3d50*/  FSEL R98, R12, -INF , P1 ;  /* 0xff8000000c627808 */ /* 0x000fe40000800000 */
[----:B------:R-:W-:-:S02]  /*3d60*/  FMNMX.FTZ R6, R17, R6, !PT ;  /* 0x0000000611067209 */ /* 0x000fc40007810000 */
[----:B------:R-:W-:Y:S02]  /*3d70*/  ISETP.GT.AND P1, PT, R2, 0x39, PT ;  /* 0x000000390200780c */ /* 0x000fe40003f24270 */
[----:B------:R-:W-:Y:S02]  /*3d80*/  FSEL R97, R8, -INF , P0 ;  /* 0xff80000008617808 */ /* 0x000fe40000000000 */
[----:B------:R-:W-:Y:S02]  /*3d90*/  FMNMX.FTZ R2, R108, R6, !PT ;  /* 0x000000066c027209 */ /* 0x000fe40007810000 */
[C---:B------:R-:W-:Y:S02]  /*3da0*/  ISETP.GT.AND P0, PT, R0.reuse, RZ, PT ;  /* 0x000000ff0000720c */ /* 0x040fe40003f04270 */
[----:B------:R-:W-:Y:S02]  /*3db0*/  FSEL R96, R7, -INF , P1 ;  /* 0xff80000007607808 */ /* 0x000fe40000800000 */
[----:B------:R-:W-:-:S02]  /*3dc0*/  ISETP.GT.AND P1, PT, R0, 0x1, PT ;  /* 0x000000010000780c */ /* 0x000fc40003f24270 */
[----:B------:R-:W-:Y:S02]  /*3dd0*/  FMNMX.FTZ R2, R107, R2, !PT ;  /* 0x000000026b027209 */ /* 0x000fe40007810000 */
[----:B------:R-:W-:Y:S02]  /*3de0*/  FSEL R12, R73, -INF , P0 ;  /* 0xff800000490c7808 */ /* 0x000fe40000000000 */
[C---:B------:R-:W-:Y:S01]  /*3df0*/  ISETP.GT.AND P0, PT, R0.reuse, 0x8, PT ;  /* 0x000000080000780c */ /* 0x040fe20003f04270 */
[----:B------:R-:W-:Y:S01]  /*3e00*/  LDSM.16.MT88.4 R72, [R251+0x2800] ;  /* 0x00280000fb48783b */ /* 0x000fe20000004200 */
[----:B------:R-:W-:Y:S02]  /*3e10*/  FSEL R11, R65, -INF , P1 ;  /* 0xff800000410b7808 */ /* 0x000fe40000800000 */
[----:B------:R-:W-:Y:S01]  /*3e20*/  FMNMX.FTZ R2, R105, R2, !PT ;  /* 0x0000000269027209 */ /* 0x000fe20007810000 */
[----:B------:R-:W-:Y:S01]  /*3e30*/  LDSM.16.MT88.4 R64, [R252+0x2000] ;  /* 0x00200000fc40783b */ /* 0x000fe20000004200 */
[----:B------:R-:W-:-:S02]  /*3e40*/  ISETP.GT.AND P1, PT, R0, 0x9, PT ;  /* 0x000000090000780c */ /* 0x000fc40003f24270 */
[----:B------:R-:W-:Y:S02]  /*3e50*/  FSEL R10, R57, -INF , P0 ;  /* 0xff800000390a7808 */ /* 0x000fe40000000000 */
[----:B------:R-:W-:Y:S01]  /*3e60*/  FMNMX.FTZ R6, R12, R11, !PT ;  /* 0x0000000b0c067209 */ /* 0x000fe20007810000 */
[----:B------:R-:W-:Y:S01]  /*3e70*/  LDSM.16.MT88.4 R56, [R251+0x800] ;  /* 0x00080000fb38783b */ /* 0x000fe20000004200 */
[----:B------:R-:W-:Y:S02]  /*3e80*/  FMNMX.FTZ R2, R104, R2, !PT ;  /* 0x0000000268027209 */ /* 0x000fe40007810000 */
[----:B------:R-:W-:Y:S02]  /*3e90*/  ISETP.GT.AND P0, PT, R0, 0x10, PT ;  /* 0x000000100000780c */ /* 0x000fe40003f04270 */
[----:B------:R-:W-:Y:S02]  /*3ea0*/  FSEL R9, R55, -INF , P1 ;  /* 0xff80000037097808 */ /* 0x000fe40000800000 */
[----:B------:R-:W-:Y:S01]  /*3eb0*/  FMNMX.FTZ R6, R10, R6, !PT ;  /* 0x000000060a067209 */ /* 0x000fe20007810000 */
[----:B------:R-:W-:Y:S01]  /*3ec0*/  LDSM.16.MT88.4 R52, [R112+0x2000] ;  /* 0x002000007034783b */ /* 0x000fe20000004200 */
[----:B------:R-:W-:-:S02]  /*3ed0*/  FMNMX.FTZ R2, R102, R2, !PT ;  /* 0x0000000266027209 */ /* 0x000fc40007810000 */
[----:B------:R-:W-:Y:S02]  /*3ee0*/  ISETP.GT.AND P1, PT, R0, 0x11, PT ;  /* 0x000000110000780c */ /* 0x000fe40003f24270 */
[----:B------:R-:W-:Y:S02]  /*3ef0*/  FSEL R8, R48, -INF , P0 ;  /* 0xff80000030087808 */ /* 0x000fe40000000000 */
[----:B------:R-:W-:Y:S02]  /*3f00*/  FMNMX.FTZ R6, R9, R6, !PT ;  /* 0x0000000609067209 */ /* 0x000fe40007810000 */
[----:B------:R-:W-:Y:S02]  /*3f10*/  FMNMX.FTZ R2, R98, R2, !PT ;  /* 0x0000000262027209 */ /* 0x000fe40007810000 */
[----:B------:R-:W-:Y:S02]  /*3f20*/  ISETP.GT.AND P0, PT, R0, 0x18, PT ;  /* 0x000000180000780c */ /* 0x000fe40003f04270 */
[----:B------:R-:W-:-:S02]  /*3f30*/  FSEL R7, R43, -INF , P1 ;  /* 0xff8000002b077808 */ /* 0x000fc40000800000 */
[----:B------:R-:W-:Y:S02]  /*3f40*/  FMNMX.FTZ R18, R8, R6, !PT ;  /* 0x0000000608127209 */ /* 0x000fe40007810000 */
        /* <DEDUP_REMOVED lines=8> */
[----:B------:R-:W-:Y:S01]  /*3fd0*/  FMNMX.FTZ R2, R6, R19, !PT ;  /* 0x0000001306027209 */ /* 0x000fe20007810000 */
[----:B------:R-:W-:Y:S01]  /*3fe0*/  LDSM.16.MT88.4 R36, [R248+0x800] ;  /* 0x00080000f824783b */ /* 0x000fe20000004200 */
[----:B------:R-:W-:Y:S02]  /*3ff0*/  ISETP.GT.AND P1, PT, R0, 0x21, PT ;  /* 0x000000210000780c */ /* 0x000fe40003f24270 */
[----:B------:R-:W-:Y:S02]  /*4000*/  FSEL R101, R30, -INF , P0 ;  /* 0xff8000001e657808 */ /* 0x000fe40000000000 */
[----:B------:R-:W-:-:S02]  /*4010*/  FMNMX.FTZ R2, R18, R2, !PT ;  /* 0x0000000212027209 */ /* 0x000fc40007810000 */
[C---:B------:R-:W-:Y:S02]  /*4020*/  ISETP.GT.AND P0, PT, R0.reuse, 0x28, PT ;  /* 0x000000280000780c */ /* 0x040fe40003f04270 */
[----:B------:R-:W-:Y:S02]  /*4030*/  FSEL R106, R29, -INF , P1 ;  /* 0xff8000001d6a7808 */ /* 0x000fe40000800000 */
[----:B------:R-:W-:Y:S01]  /*4040*/  FMNMX.FTZ R2, R101, R2, !PT ;  /* 0x0000000265027209 */ /* 0x000fe20007810000 */
[----:B------:R-:W1:Y:S01]  /*4050*/  SHFL.BFLY PT, R19, R133, 0x2, 0x1f ;  /* 0x0c401f0085137f89 */ /* 0x000e6200000e0000 */
[----:B------:R-:W-:Y:S02]  /*4060*/  ISETP.GT.AND P1, PT, R0, 0x29, PT ;  /* 0x000000290000780c */ /* 0x000fe40003f24270 */
[----:B------:R-:W-:Y:S01]  /*4070*/  FSEL R103, R27, -INF , P0 ;  /* 0xff8000001b677808 */ /* 0x000fe20000000000 */
[----:B------:R-:W-:Y:S01]  /*4080*/  LDSM.16.MT88.4 R28, [R252] ;  /* 0x00000000fc1c783b */ /* 0x000fe20000004200 */
[----:B------:R-:W-:-:S02]  /*4090*/  FMNMX.FTZ R2, R106, R2, !PT ;  /* 0x000000026a027209 */ /* 0x000fc40007810000 */
[----:B------:R-:W-:Y:S02]  /*40a0*/  ISETP.GT.AND P0, PT, R0, 0x30, PT ;  /* 0x000000300000780c */ /* 0x000fe40003f04270 */
[----:B------:R-:W-:Y:S02]  /*40b0*/  FSEL R111, R26, -INF , P1 ;  /* 0xff8000001a6f7808 */ /* 0x000fe40000800000 */
[----:B------:R-:W-:Y:S02]  /*40c0*/  FMNMX.FTZ R2, R103, R2, !PT ;  /* 0x0000000267027209 */ /* 0x000fe40007810000 */
[C---:B------:R-:W-:Y:S02]  /*40d0*/  ISETP.GT.AND P2, PT, R0.reuse, 0x31, PT ;  /* 0x000000310000780c */ /* 0x040fe40003f44270 */
[----:B------:R-:W-:Y:S02]  /*40e0*/  FSEL R110, R25, -INF , P0 ;  /* 0xff800000196e7808 */ /* 0x000fe40000000000 */
[----:B------:R-:W-:Y:S01]  /*40f0*/  FMNMX.FTZ R2, R111, R2, !PT ;  /* 0x000000026f027209 */ /* 0x000fe20007810000 */
[----:B----4-:R-:W-:Y:S01]  /*4100*/  LDSM.16.MT88.4 R24, [R49] ;  /* 0x000000003118783b */ /* 0x010fe20000004200 */
[----:B------:R-:W-:-:S02]  /*4110*/  ISETP.GT.AND P1, PT, R0, 0x38, PT ;  /* 0x000000380000780c */ /* 0x000fc40003f24270 */
[----:B------:R-:W-:Y:S02]  /*4120*/  FSEL R109, R23, -INF , P2 ;  /* 0xff800000176d7808 */ /* 0x000fe40001000000 */
[----:B------:R-:W-:Y:S02]  /*4130*/  FMNMX.FTZ R2, R110, R2, !PT ;  /* 0x000000026e027209 */ /* 0x000fe40007810000 */
[----:B------:R-:W-:Y:S02]  /*4140*/  ISETP.GT.AND P0, PT, R0, 0x39, PT ;  /* 0x000000390000780c */ /* 0x000fe40003f04270 */
[----:B------:R-:W-:Y:S02]  /*4150*/  FSEL R100, R21, -INF , P1 ;  /* 0xff80000015647808 */ /* 0x000fe40000800000 */
[----:B------:R-:W-:Y:S02]  /*4160*/  FMNMX.FTZ R132, R109, R2, !PT ;  /* 0x000000026d847209 */ /* 0x000fe40007810000 */
[----:B------:R-:W-:-:S02]  /*4170*/  FSEL R99, R22, -INF , P0 ;  /* 0xff80000016637808 */ /* 0x000fc40000000000 */
[----:B------:R-:W-:Y:S01]  /*4180*/  FMNMX.FTZ R132, R100, R132, !PT ;  /* 0x0000008464847209 */ /* 0x000fe20007810000 */
[----:B------:R-:W-:Y:S03]  /*4190*/  LDSM.16.MT88.4 R20, [R248] ;  /* 0x00000000f814783b */ /* 0x000fe60000004200 */
        /* <DEDUP_REMOVED lines=10> */
[----:B------:R-:W-:Y:S01]  /*4240*/  FFMA.FTZ R3, R3, c[0x0][0x2d0], -R2 ;  /* 0x0000b40003037a23 */ /* 0x000fe20000010802 */
[----:B-1----:R-:W-:-:S04]  /*4250*/  FMNMX.FTZ R132, R132, R0, !PT ;  /* 0x0000000084847209 */ /* 0x002fc80007810000 */
[C---:B------:R-:W-:Y:S01]  /*4260*/  FSETP.NEU.FTZ.AND P0, PT, R132.reuse, -INF , PT ;  /* 0xff8000008400780b */ /* 0x040fe20003f1d000 */
[----:B------:R-:W-:Y:S01]  /*4270*/  FMUL.FTZ R0, R132, c[0x0][0x2d0] ;  /* 0x0000b40084007a20 */ /* 0x000fe20000410000 */
[----:B------:R1:W-:Y:S04]  /*4280*/  MUFU.EX2 R90, R3 ;  /* 0x00000003005a7308 */ /* 0x0003e80000000800 */
[----:B------:R-:W-:Y:S01]  /*4290*/  FSEL R0, R0, RZ, P0 ;  /* 0x000000ff00007208 */ /* 0x000fe20000000000 */
[--C-:B------:R-:W-:Y:S02]  /*42a0*/  FFMA.FTZ R16, R16, c[0x0][0x2d0], -R2.reuse ;  /* 0x0000b40010107a23 */ /* 0x100fe40000010802 */
[--C-:B------:R-:W-:Y:S02]  /*42b0*/  FFMA.FTZ R15, R15, c[0x0][0x2d0], -R2.reuse ;  /* 0x0000b4000f0f7a23 */ /* 0x100fe40000010802 */
[----:B------:R-:W-:-:S02]  /*42c0*/  FFMA.FTZ R5, R5, c[0x0][0x2d0], -R2 ;  /* 0x0000b40005057a23 */ /* 0x000fc40000010802 */
[----:B------:R-:W-:Y:S02]  /*42d0*/  FFMA.FTZ R4, R4, c[0x0][0x2d0], -R2 ;  /* 0x0000b40004047a23 */ /* 0x000fe40000010802 */
[--C-:B-1----:R-:W-:Y:S02]  /*42e0*/  FFMA.FTZ R3, R10, c[0x0][0x2d0], -R0.reuse ;  /* 0x0000b4000a037a23 */ /* 0x102fe40000010800 */
[--C-:B------:R-:W-:Y:S02]  /*42f0*/  FFMA.FTZ R12, R12, c[0x0][0x2d0], -R0.reuse ;  /* 0x0000b4000c0c7a23 */ /* 0x100fe40000010800 */
[----:B------:R1:W-:Y:S01]  /*4300*/  MUFU.EX2 R82, R3 ;  /* 0x0000000300527308 */ /* 0x0003e20000000800 */
[----:B------:R-:W-:-:S07]  /*4310*/  FFMA.FTZ R11, R11, c[0x0][0x2d0], -R0 ;  /* 0x0000b4000b0b7a23 */ /* 0x000fce0000010800 */
[----:B------:R-:W-:Y:S01]  /*4320*/  MUFU.EX2 R85, R16 ;  /* 0x0000001000557308 */ /* 0x000fe20000000800 */
[----:B-1----:R-:W-:-:S07]  /*4330*/  FFMA.FTZ R3, R9, c[0x0][0x2d0], -R0 ;  /* 0x0000b40009037a23 */ /* 0x002fce0000010800 */
[----:B------:R-:W1:Y:S08]  /*4340*/  MUFU.EX2 R83, R15 ;  /* 0x0000000f00537308 */ /* 0x000e700000000800 */
[----:B------:R-:W-:Y:S08]  /*4350*/  MUFU.EX2 R87, R5 ;  /* 0x0000000500577308 */ /* 0x000ff00000000800 */
[----:B------:R-:W-:Y:S08]  /*4360*/  MUFU.EX2 R89, R4 ;  /* 0x0000000400597308 */ /* 0x000ff00000000800 */
[----:B------:R1:W-:Y:S08]  /*4370*/  MUFU.EX2 R81, R12 ;  /* 0x0000000c00517308 */ /* 0x0003f00000000800 */
[----:B------:R-:W-:Y:S08]  /*4380*/  MUFU.EX2 R80, R11 ;  /* 0x0000000b00507308 */ /* 0x000ff00000000800 */
[----:B------:R2:W3:Y:S01]  /*4390*/  MUFU.EX2 R84, R3 ;  /* 0x0000000300547308 */ /* 0x0004e20000000800 */
[----:B------:R-:W-:-:S02]  /*43a0*/  FFMA.FTZ R14, R14, c[0x0][0x2d0], -R2 ;  /* 0x0000b4000e0e7a23 */ /* 0x000fc40000010802 */
[----:B------:R-:W-:Y:S01]  /*43b0*/  FFMA.FTZ R13, R13, c[0x0][0x2d0], -R2 ;  /* 0x0000b4000d0d7a23 */ /* 0x000fe20000010802 */
[----:B-1----:R-:W-:Y:S01]  /*43c0*/  F2FP.PACK_AB R12, R83, R85 ;  /* 0x00000055530c723e */ /* 0x002fe200000000ff */
[----:B--2---:R-:W-:-:S04]  /*43d0*/  FFMA.FTZ R3, R8, c[0x0][0x2d0], -R0 ;  /* 0x0000b40008037a23 */ /* 0x004fc80000010800 */
[----:B------:R1:W-:Y:S01]  /*43e0*/  MUFU.EX2 R86, R3 ;  /* 0x0000000300567308 */ /* 0x0003e20000000800 */
[----:B---3--:R-:W-:Y:S01]  /*43f0*/  F2FP.PACK_AB R15, R84, R82 ;  /* 0x00000052540f723e */ /* 0x008fe200000000ff */
[----:B------:R-:W-:-:S06]  /*4400*/  FFMA.FTZ R17, R17, c[0x0][0x2d0], -R2 ;  /* 0x0000b40011117a23 */ /* 0x000fcc0000010802 */
[----:B------:R2:W3:Y:S01]  /*4410*/  MUFU.EX2 R93, R14 ;  /* 0x0000000e005d7308 */ /* 0x0004e20000000800 */
[----:B-1----:R-:W-:-:S07]  /*4420*/  FFMA.FTZ R3, R7, c[0x0][0x2d0], -R0 ;  /* 0x0000b40007037a23 */ /* 0x002fce0000010800 */
[----:B------:R1:W-:Y:S08]  /*4430*/  MUFU.EX2 R94, R13 ;  /* 0x0000000d005e7308 */ /* 0x0003f00000000800 */
[----:B------:R4:W5:Y:S01]  /*4440*/  MUFU.EX2 R88, R3 ;  /* 0x0000000300587308 */ /* 0x0009620000000800 */
[----:B--2---:R-:W-:Y:S02]  /*4450*/  F2FP.PACK_AB R14, R89, R87 ;  /* 0x00000057590e723e */ /* 0x004fe400000000ff */
[----:B-1----:R-:W-:Y:S01]  /*4460*/  F2FP.PACK_AB R13, R80, R81 ;  /* 0x00000051500d723e */ /* 0x002fe200000000ff */
[----:B----4-:R-:W-:-:S04]  /*4470*/  FFMA.FTZ R3, R6, c[0x0][0x2d0], -R0 ;  /* 0x0000b40006037a23 */ /* 0x010fc80000010800 */
[----:B------:R1:W-:Y:S02]  /*4480*/  MUFU.EX2 R92, R3 ;  /* 0x00000003005c7308 */ /* 0x0003e40000000800 */
[C---:B------:R-:W-:Y:S06]  /*4490*/  HMMA.16816.F32 R4, R12.reuse, R20, RZ ;  /* 0x000000140c04723c */ /* 0x040fec00000018ff */
[----:B------:R-:W2:Y:S02]  /*44a0*/  MUFU.EX2 R95, R17 ;  /* 0x00000011005f7308 */ /* 0x000ea40000000800 */
[----:B------:R-:W-:Y:S01]  /*44b0*/  HMMA.16816.F32 R20, R12, R22, RZ ;  /* 0x000000160c14723c */ /* 0x000fe200000018ff */
[----:B-1----:R-:W-:-:S05]  /*44c0*/  FFMA.FTZ R3, R18, c[0x0][0x2d0], -R0 ;  /* 0x0000b40012037a23 */ /* 0x002fca0000010800 */
[----:B------:R-:W1:Y:S01]  /*44d0*/  MUFU.EX2 R91, R3 ;  /* 0x00000003005b7308 */ /* 0x000e620000000800 */
[----:B---3--:R-:W-:Y:S02]  /*44e0*/  F2FP.PACK_AB R8, R93, R90 ;  /* 0x0000005a5d08723e */ /* 0x008fe400000000ff */
[----:B-----5:R-:W-:Y:S02]  /*44f0*/  F2FP.PACK_AB R9, R88, R86 ;  /* 0x000000565809723e */ /* 0x020fe400000000ff */
[----:B--2---:R-:W-:Y:S02]  /*4500*/  F2FP.PACK_AB R10, R95, R94 ;  /* 0x0000005e5f0a723e */ /* 0x004fe400000000ff */
[----:B-1----:R-:W-:-:S07]  /*4510*/  F2FP.PACK_AB R11, R91, R92 ;  /* 0x0000005c5b0b723e */ /* 0x002fce00000000ff */
[C---:B------:R-:W-:Y:S08]  /*4520*/  HMMA.16816.F32 R136, R8.reuse, R36, R4 ;  /* 0x000000240888723c */ /* 0x040ff00000001804 */
[----:B------:R-:W-:Y:S01]  /*4530*/  HMMA.16816.F32 R4, R8, R38, R20 ;  /* 0x000000260804723c */ /* 0x000fe20000001814 */
[----:B------:R-:W1:Y:S07]  /*4540*/  LDSM.16.MT88.4 R20, [R248+0x2000] ;  /* 0x00200000f814783b */ /* 0x000e6e0000004200 */
[C---:B------:R-:W-:Y:S11]  /*4550*/  HMMA.16816.F32 R32, R12.reuse, R28, RZ ;  /* 0x0000001c0c20723c */ /* 0x040ff600000018ff */
[----:B------:R-:W-:Y:S05]  /*4560*/  @!UPT UIADD3 URZ, URZ, URZ, URZ ;  /* 0x0000003f3f3ff290 */ /* 0x000fea000fffe03f */
[----:B------:R-:W-:Y:S02]  /*4570*/  IMAD.MOV.U32 R127, RZ, RZ, R6 ;  /* 0x000000ffff7f7224 */ /* 0x000fe400078e0006 */
[----:B------:R-:W-:Y:S02]  /*4580*/  IMAD.MOV.U32 R126, RZ, RZ, R5 ;  /* 0x000000ffff7e7224 */ /* 0x000fe400078e0005 */
[----:B------:R-:W-:Y:S02]  /*4590*/  IMAD.MOV.U32 R129, RZ, RZ, R7 ;  /* 0x000000ffff817224 */ /* 0x000fe400078e0007 */
[----:B------:R-:W-:Y:S02]  /*45a0*/  IMAD.MOV.U32 R128, RZ, RZ, R4 ;  /* 0x000000ffff807224 */ /* 0x000fe400078e0004 */
[C---:B------:R-:W-:Y:S08]  /*45b0*/  HMMA.16816.F32 R4, R12.reuse, R44, RZ ;  /* 0x0000002c0c04723c */ /* 0x040ff000000018ff */
[----:B------:R-:W-:Y:S11]  /*45c0*/  HMMA.16816.F32 R16, R12, R30, RZ ;  /* 0x0000001e0c10723c */ /* 0x000ff600000018ff */
[----:B------:R-:W-:Y:S05]  /*45d0*/  @!UPT UIADD3 URZ, URZ, URZ, URZ ;  /* 0x0000003f3f3ff290 */ /* 0x000fea000fffe03f */
[C---:B------:R-:W-:Y:S08]  /*45e0*/  HMMA.16816.F32 R28, R8.reuse, R56, R4 ;  /* 0x00000038081c723c */ /* 0x040ff00000001804 */
[C---:B------:R-:W-:Y:S08]  /*45f0*/  HMMA.16816.F32 R144, R8.reuse, R40, R32 ;  /* 0x000000280890723c */ /* 0x040ff00000001820 */
[----:B------:R-:W-:Y:S01]  /*4600*/  HMMA.16816.F32 R152, R8, R42, R16 ;  /* 0x0000002a0898723c */ /* 0x000fe20000001810 */
[----:B------:R-:W2:Y:S07]  /*4610*/  LDSM.16.MT88.4 R40, [R252+0x2800] ;  /* 0x00280000fc28783b */ /* 0x000eae0000004200 */
[----:B------:R-:W-:Y:S01]  /*4620*/  HMMA.16816.F32 R48, R12, R46, RZ ;  /* 0x0000002e0c30723c */ /* 0x000fe200000018ff */
[----:B------:R-:W3:Y:S01]  /*4630*/  LDSM.16.MT88.4 R44, [R248+0x2800] ;  /* 0x00280000f82c783b */ /* 0x000ee20000004200 */
[----:B------:R-:W-:Y:S01]  /*4640*/  IMAD.MOV.U32 R125, RZ, RZ, R29 ;  /* 0x000000ffff7d7224 */ /* 0x000fe200078e001d */
[----:B------:R-:W-:Y:S01]  /*4650*/  MOV R124, R28 ;  /* 0x0000001c007c7202 */ /* 0x000fe20000000f00 */
[----:B------:R-:W-:-:S02]  /*4660*/  IMAD.MOV.U32 R123, RZ, RZ, R31 ;  /* 0x000000ffff7b7224 */ /* 0x000fc400078e001f */
[----:B------:R-:W-:Y:S02]  /*4670*/  IMAD.MOV.U32 R122, RZ, RZ, R30 ;  /* 0x000000ffff7a7224 */ /* 0x000fe400078e001e */
[C---:B------:R-:W-:Y:S08]  /*4680*/  HMMA.16816.F32 R36, R12.reuse, R24, RZ ;  /* 0x000000180c24723c */ /* 0x040ff000000018ff */
[C---:B------:R-:W-:Y:S08]  /*4690*/  HMMA.16816.F32 R32, R12.reuse, R26, RZ ;  /* 0x0000001a0c20723c */ /* 0x040ff000000018ff */
[C---:B-1----:R-:W-:Y:S08]  /*46a0*/  HMMA.16816.F32 R28, R12.reuse, R20, RZ ;  /* 0x000000140c1c723c */ /* 0x042ff000000018ff */
[C---:B------:R-:W-:Y:S08]  /*46b0*/  HMMA.16816.F32 R24, R12.reuse, R22, RZ ;  /* 0x000000160c18723c */ /* 0x040ff000000018ff */
[C---:B------:R-:W-:Y:S08]  /*46c0*/  HMMA.16816.F32 R20, R12.reuse, R64, RZ ;  /* 0x000000400c14723c */ /* 0x040ff000000018ff */
[C---:B------:R-:W-:Y:S08]  /*46d0*/  HMMA.16816.F32 R4, R12.reuse, R68, RZ ;  /* 0x000000440c04723c */ /* 0x040ff000000018ff */
[----:B------:R-:W-:Y:S08]  /*46e0*/  HMMA.16816.F32 R16, R12, R66, RZ ;  /* 0x000000420c10723c */ /* 0x000ff000000018ff */
[C---:B--2---:R-:W-:Y:S08]  /*46f0*/  HMMA.16816.F32 R20, R8.reuse, R40, R20 ;  /* 0x000000280814723c */ /* 0x044ff00000001814 */
[C---:B------:R-:W-:Y:S01]  /*4700*/  HMMA.16816.F32 R160, R8.reuse, R58, R48 ;  /* 0x0000003a08a0723c */ /* 0x040fe20000001830 */
[----:B------:R-:W1:Y:S04]  /*4710*/  LDSM.16.MT88.4 R48, [R112+0x2800] ;  /* 0x002800007030783b */ /* 0x000e680000004200 */
[----:B------:R-:W-:Y:S03]  /*4720*/  LDSM.16.MT88.4 R56, [R248+0x4800] ;  /* 0x00480000f838783b */ /* 0x000fe60000004200 */
[C---:B------:R-:W-:Y:S01]  /*4730*/  HMMA.16816.F32 R140, R8.reuse, R60, R36 ;  /* 0x0000003c088c723c */ /* 0x040fe20000001824 */
[----:B------:R-:W2:Y:S07]  /*4740*/  LDSM.16.MT88.4 R36, [R252+0x4000] ;  /* 0x00400000fc24783b */ /* 0x000eae0000004200 */
[C---:B---3--:R-:W-:Y:S08]  /*4750*/  HMMA.16816.F32 R28, R8.reuse, R44, R28 ;  /* 0x0000002c081c723c */ /* 0x048ff0000000181c */
[----:B------:R-:W-:Y:S01]  /*4760*/  HMMA.16816.F32 R4, R8, R72, R4 ;  /* 0x000000480804723c */ /* 0x000fe20000001804 */
[----:B------:R-:W-:-:S02]  /*4770*/  IMAD.MOV.U32 R67, RZ, RZ, R21 ;  /* 0x000000ffff437224 */ /* 0x000fc400078e0015 */
[----:B------:R-:W-:-:S05]  /*4780*/  IMAD.MOV.U32 R66, RZ, RZ, R22 ;  /* 0x000000ffff427224 */ /* 0x000fca00078e0016 */
[----:B------:R-:W-:Y:S01]  /*4790*/  HMMA.16816.F32 R44, R8, R46, R24 ;  /* 0x0000002e082c723c */ /* 0x000fe20000001818 */
[----:B------:R-:W-:Y:S02]  /*47a0*/  IMAD.MOV.U32 R65, RZ, RZ, R23 ;  /* 0x000000ffff417224 */ /* 0x000fe400078e0017 */
[----:B------:R-:W-:-:S05]  /*47b0*/  IMAD.MOV.U32 R64, RZ, RZ, R20 ;  /* 0x000000ffff407224 */ /* 0x000fca00078e0014 */
[----:B------:R-:W-:Y:S08]  /*47c0*/  HMMA.16816.F32 R24, R12, R70, RZ ;  /* 0x000000460c18723c */ /* 0x000ff000000018ff */
[----:B------:R-:W-:Y:S01]  /*47d0*/  HMMA.16816.F32 R188, R8, R62, R32 ;  /* 0x0000003e08bc723c */ /* 0x000fe20000001820 */
[----:B------:R-:W-:Y:S01]  /*47e0*/  IMAD.MOV.U32 R117, RZ, RZ, R30 ;  /* 0x000000ffff757224 */ /* 0x000fe200078e001e */
[----:B------:R-:W-:Y:S01]  /*47f0*/  MOV R115, R28 ;  /* 0x0000001c00737202 */ /* 0x000fe20000000f00 */
[----:B------:R-:W-:-:S02]  /*4800*/  IMAD.MOV.U32 R116, RZ, RZ, R31 ;  /* 0x000000ffff747224 */ /* 0x000fc400078e001f */
[----:B------:R-:W-:Y:S01]  /*4810*/  IMAD.MOV.U32 R114, RZ, RZ, R29 ;  /* 0x000000ffff727224 */ /* 0x000fe200078e001d */
[----:B------:R-:W-:Y:S01]  /*4820*/  MOV R130, R7 ;  /* 0x0000000700827202 */ /* 0x000fe20000000f00 */
[----:B------:R-:W-:Y:S01]  /*4830*/  LDSM.16.MT88.4 R28, [R252+0x4800] ;  /* 0x00480000fc1c783b */ /* 0x000fe20000004200 */
[----:B------:R-:W-:Y:S03]  /*4840*/  HMMA.16816.F32 R60, R8, R42, R16 ;  /* 0x0000002a083c723c */ /* 0x000fe60000001810 */
[----:B------:R-:W3:Y:S01]  /*4850*/  LDSM.16.MT88.4 R40, [R251+0x4000] ;  /* 0x00400000fb28783b */ /* 0x000ee20000004200 */
[----:B------:R-:W-:Y:S02]  /*4860*/  IMAD.MOV.U32 R113, RZ, RZ, R5 ;  /* 0x000000ffff717224 */ /* 0x000fe400078e0005 */
[----:B------:R-:W-:Y:S01]  /*4870*/  IMAD.MOV.U32 R3, RZ, RZ, R4 ;  /* 0x000000ffff037224 */ /* 0x000fe200078e0004 */
[----:B------:R-:W4:Y:S01]  /*4880*/  LDSM.16.MT88.4 R32, [R251+0x4800] ;  /* 0x00480000fb20783b */ /* 0x000f220000004200 */
[C---:B------:R-:W-:Y:S08]  /*4890*/  HMMA.16816.F32 R20, R12.reuse, R52, RZ ;  /* 0x000000340c14723c */ /* 0x040ff000000018ff */
[----:B------:R-:W-:Y:S01]  /*48a0*/  HMMA.16816.F32 R16, R12, R54, RZ ;  /* 0x000000360c10723c */ /* 0x000fe200000018ff */
[----:B------:R-:W-:-:S07]  /*48b0*/  IMAD.MOV.U32 R131, RZ, RZ, R6 ;  /* 0x000000ffff837224 */ /* 0x000fce00078e0006 */
[----:B------:R-:W-:Y:S08]  /*48c0*/  HMMA.16816.F32 R4, R12, R76, RZ ;  /* 0x0000004c0c04723c */ /* 0x000ff000000018ff */
[----:B------:R-:W-:Y:S08]  /*48d0*/  HMMA.16816.F32 R68, R8, R74, R24 ;  /* 0x0000004a0844723c */ /* 0x000ff00000001818 */
[----:B------:R-:W-:Y:S08]  /*48e0*/  HMMA.16816.F32 R24, R12, R78, RZ ;  /* 0x0000004e0c18723c */ /* 0x000ff000000018ff */
[C---:B-1----:R-:W-:Y:S08]  /*48f0*/  HMMA.16816.F32 R72, R8.reuse, R48, R20 ;  /* 0x000000300848723c */ /* 0x042ff00000001814 */
[----:B------:R-:W-:Y:S08]  /*4900*/  HMMA.16816.F32 R164, R8, R50, R16 ;  /* 0x0000003208a4723c */ /* 0x000ff00000001810 */
[C---:B--2---:R-:W-:Y:S08]  /*4910*/  HMMA.16816.F32 R20, R12.reuse, R36, RZ ;  /* 0x000000240c14723c */ /* 0x044ff000000018ff */
[----:B------:R-:W-:Y:S01]  /*4920*/  HMMA.16816.F32 R16, R12, R38, RZ ;  /* 0x000000260c10723c */ /* 0x000fe200000018ff */
[----:B------:R-:W1:Y:S01]  /*4930*/  LDSM.16.MT88.4 R36, [R112+0x4000] ;  /* 0x004000007024783b */ /* 0x000e620000004200 */
[----:B------:R-:W-:-:S02]  /*4940*/  IMAD.MOV.U32 R121, RZ, RZ, R143 ;  /* 0x000000ffff797224 */ /* 0x000fc400078e008f */
[----:B------:R-:W-:-:S04]  /*4950*/  IMAD.MOV.U32 R120, RZ, RZ, R140 ;  /* 0x000000ffff787224 */ /* 0x000fc800078e008c */
[----:B------:R-:W-:Y:S01]  /*4960*/  HMMA.16816.F32 R180, R8, R56, R4 ;  /* 0x0000003808b4723c */ /* 0x000fe20000001804 */
[----:B------:R-:W-:Y:S02]  /*4970*/  IMAD.MOV.U32 R119, RZ, RZ, R142 ;  /* 0x000000ffff777224 */ /* 0x000fe400078e008e */
[----:B------:R-:W-:-:S05]  /*4980*/  IMAD.MOV.U32 R118, RZ, RZ, R141 ;  /* 0x000000ffff767224 */ /* 0x000fca00078e008d */
[----:B---3--:R-:W-:Y:S08]  /*4990*/  HMMA.16816.F32 R4, R12, R40, RZ ;  /* 0x000000280c04723c */ /* 0x008ff000000018ff */
[C---:B------:R-:W-:Y:S08]  /*49a0*/  HMMA.16816.F32 R140, R8.reuse, R58, R24 ;  /* 0x0000003a088c723c */ /* 0x040ff00000001818 */
[C---:B------:R-:W-:Y:S01]  /*49b0*/  HMMA.16816.F32 R156, R8.reuse, R28, R20 ;  /* 0x0000001c089c723c */ /* 0x040fe20000001814 */
[----:B------:R-:W-:Y:S01]  /*49c0*/  IMAD.MOV.U32 R59, RZ, RZ, R112 ;  /* 0x000000ffff3b7224 */ /* 0x000fe200078e0070 */
[----:B------:R-:W-:Y:S04]  /*49d0*/  LDSM.16.MT88.4 R24, [R248+0x6000] ;  /* 0x00600000f818783b */ /* 0x000fe80000004200 */
[----:B------:R-:W2:Y:S02]  /*49e0*/  LDSM.16.MT88.4 R20, [R59+0x4800] ;  /* 0x004800003b14783b */ /* 0x000ea40000004200 */
[----:B----4-:R-:W-:Y:S08]  /*49f0*/  HMMA.16816.F32 R148, R8, R32, R4 ;  /* 0x000000200894723c */ /* 0x010ff00000001804 */
[----:B-1----:R-:W-:Y:S01]  /*4a00*/  HMMA.16816.F32 R4, R12, R36, RZ ;  /* 0x000000240c04723c */ /* 0x002fe200000018ff */
[----:B------:R-:W-:-:S02]  /*4a10*/  IMAD.MOV.U32 R49, RZ, RZ, R123 ;  /* 0x000000ffff317224 */ /* 0x000fc400078e007b */
[----:B------:R-:W-:Y:S02]  /*4a20*/  IMAD.MOV.U32 R48, RZ, RZ, R122 ;  /* 0x000000ffff307224 */ /* 0x000fe400078e007a */
[----:B------:R-:W-:Y:S02]  /*4a30*/  IMAD.MOV.U32 R50, RZ, RZ, R121 ;  /* 0x000000ffff327224 */ /* 0x000fe400078e0079 */
[----:B------:R-:W-:Y:S11]  /*4a40*/  IMAD.MOV.U32 R51, RZ, RZ, R120 ;  /* 0x000000ffff337224 */ /* 0x000ff600078e0078 */
[----:B------:R-:W-:Y:S06]  /*4a50*/  @!UPT UIADD3 URZ, URZ, URZ, URZ ;  /* 0x0000003f3f3ff290 */ /* 0x000fec000fffe03f */
[----:B--2---:R-:W-:Y:S08]  /*4a60*/  HMMA.16816.F32 R120, R8, R20, R4 ;  /* 0x000000140878723c */ /* 0x004ff00000001804 */
[----:B------:R-:W-:Y:S01]  /*4a70*/  HMMA.16816.F32 R4, R12, R38, RZ ;  /* 0x000000260c04723c */ /* 0x000fe200000018ff */
[----:B------:R-:W-:Y:S02]  /*4a80*/  IMAD.MOV.U32 R56, RZ, RZ, R115 ;  /* 0x000000ffff387224 */ /* 0x000fe400078e0073 */
[----:B------:R-:W-:-:S02]  /*4a90*/  IMAD.MOV.U32 R57, RZ, RZ, R114 ;  /* 0x000000ffff397224 */ /* 0x000fc400078e0072 */
[----:B------:R-:W-:Y:S11]  /*4aa0*/  IMAD.MOV.U32 R77, RZ, RZ, R113 ;  /* 0x000000ffff4d7224 */ /* 0x000ff600078e0071 */
[----:B------:R-:W-:Y:S08]  /*4ab0*/  @!UPT UIADD3 URZ, URZ, URZ, URZ ;  /* 0x0000003f3f3ff290 */ /* 0x000ff0000fffe03f */
[----:B------:R-:W-:Y:S01]  /*4ac0*/  HMMA.16816.F32 R112, R8, R22, R4 ;  /* 0x000000160870723c */ /* 0x000fe20000001804 */
[----:B------:R-:W1:Y:S07]  /*4ad0*/  LDSM.16.MT88.4 R20, [R248+0x6800] ;  /* 0x00680000f814783b */ /* 0x000e6e0000004200 */
[----:B------:R-:W-:Y:S01]  /*4ae0*/  HMMA.16816.F32 R4, R12, R24, RZ ;  /* 0x000000180c04723c */ /* 0x000fe200000018ff */
[----:B------:R-:W-:Y:S02]  /*4af0*/  IMAD.MOV.U32 R53, RZ, RZ, R127 ;  /* 0x000000ffff357224 */ /* 0x000fe400078e007f */
[----:B------:R-:W-:-:S02]  /*4b00*/  IMAD.MOV.U32 R52, RZ, RZ, R126 ;  /* 0x000000ffff347224 */ /* 0x000fc400078e007e */
[----:B------:R-:W-:Y:S02]  /*4b10*/  IMAD.MOV.U32 R54, RZ, RZ, R125 ;  /* 0x000000ffff367224 */ /* 0x000fe400078e007d */
[----:B------:R-:W-:Y:S02]  /*4b20*/  IMAD.MOV.U32 R55, RZ, RZ, R124 ;  /* 0x000000ffff377224 */ /* 0x000fe400078e007c */
[----:B------:R-:W-:Y:S08]  /*4b30*/  HMMA.16816.F32 R124, R8, R30, R16 ;  /* 0x0000001e087c723c */ /* 0x000ff00000001810 */
[----:B------:R-:W-:Y:S01]  /*4b40*/  HMMA.16816.F32 R16, R12, R42, RZ ;  /* 0x0000002a0c10723c */ /* 0x000fe200000018ff */
[----:B------:R-:W-:-:S02]  /*4b50*/  IMAD.MOV.U32 R76, RZ, RZ, R3 ;  /* 0x000000ffff4c7224 */ /* 0x000fc400078e0003 */
[----:B------:R-:W-:-:S05]  /*4b60*/  FADD.FTZ R3, R85, R83 ;  /* 0x0000005355037221 */ /* 0x000fca0000010000 */
[----:B-1----:R-:W-:Y:S08]  /*4b70*/  HMMA.16816.F32 R184, R8, R20, R4 ;  /* 0x0000001408b8723c */ /* 0x002ff00000001804 */
[----:B------:R-:W-:Y:S01]  /*4b80*/  HMMA.16816.F32 R4, R12, R26, RZ ;  /* 0x0000001a0c04723c */ /* 0x000fe200000018ff */
[----:B------:R-:W-:Y:S01]  /*4b90*/  MOV R41, R119 ;  /* 0x0000007700297202 */ /* 0x000fe20000000f00 */
[----:B------:R-:W-:-:S02]  /*4ba0*/  IMAD.MOV.U32 R40, RZ, RZ, R118 ;  /* 0x000000ffff287224 */ /* 0x000fc400078e0076 */
[----:B------:R-:W-:Y:S02]  /*4bb0*/  IMAD.MOV.U32 R78, RZ, RZ, R117 ;  /* 0x000000ffff4e7224 */ /* 0x000fe400078e0075 */
[----:B------:R-:W-:Y:S02]  /*4bc0*/  IMAD.MOV.U32 R79, RZ, RZ, R116 ;  /* 0x000000ffff4f7224 */ /* 0x000fe400078e0074 */
[----:B------:R-:W-:Y:S01]  /*4bd0*/  HMMA.16816.F32 R116, R8, R34, R16 ;  /* 0x000000220874723c */ /* 0x000fe20000001810 */
[----:B------:R-:W-:-:S06]  /*4be0*/  FADD.FTZ R3, R87, R3 ;  /* 0x0000000357037221 */ /* 0x000fcc0000010000 */
[----:B------:R-:W-:Y:S02]  /*4bf0*/  FADD.FTZ R17, R81, R80 ;  /* 0x0000005051117221 */ /* 0x000fe40000010000 */
[----:B------:R-:W-:Y:S02]  /*4c00*/  FADD.FTZ R16, R89, R3 ;  /* 0x0000000359107221 */ /* 0x000fe40000010000 */
[----:B------:R-:W-:-:S04]  /*4c10*/  FADD.FTZ R17, R82, R17 ;  /* 0x0000001152117221 */ /* 0x000fc80000010000 */
[----:B------:R-:W-:Y:S01]  /*4c20*/  FADD.FTZ R3, R84, R17 ;  /* 0x0000001154037221 */ /* 0x000fe20000010000 */
[----:B------:R-:W-:Y:S01]  /*4c30*/  HMMA.16816.F32 R168, R8, R22, R4 ;  /* 0x0000001608a8723c */ /* 0x000fe20000001804 */
[----:B------:R-:W-:Y:S06]  /*4c40*/  LDSM.16.MT88.4 R20, [R252+0x6800] ;  /* 0x00680000fc14783b */ /* 0x000fec0000004200 */
[----:B------:R-:W-:Y:S02]  /*4c50*/  FADD.FTZ R4, R90, R16 ;  /* 0x000000105a047221 */ /* 0x000fe40000010000 */
[----:B------:R-:W1:Y:S02]  /*4c60*/  LDSM.16.MT88.4 R16, [R252+0x6000] ;  /* 0x00600000fc10783b */ /* 0x000e640000004200 */
[----:B------:R-:W-:-:S02]  /*4c70*/  FADD.FTZ R25, R93, R4 ;  /* 0x000000045d197221 */ /* 0x000fc40000010000 */
[----:B-1----:R-:W-:Y:S01]  /*4c80*/  HMMA.16816.F32 R4, R12, R16, RZ ;  /* 0x000000100c04723c */ /* 0x002fe200000018ff */
[----:B------:R-:W-:Y:S02]  /*4c90*/  FADD.FTZ R3, R86, R3 ;  /* 0x0000000356037221 */ /* 0x000fe40000010000 */
[--C-:B------:R-:W-:Y:S11]  /*4ca0*/  FFMA.FTZ R24, R108, c[0x0][0x2d0], -R2.reuse ;  /* 0x0000b4006c187a23 */ /* 0x100ff60000010802 */
[----:B------:R-:W-:Y:S10]  /*4cb0*/  @!UPT UIADD3 URZ, URZ, URZ, URZ ;  /* 0x0000003f3f3ff290 */ /* 0x000ff4000fffe03f */
[----:B------:R-:W-:Y:S08]  /*4cc0*/  HMMA.16816.F32 R80, R8, R20, R4 ;  /* 0x000000140850723c */ /* 0x000ff00000001804 */
[----:B------:R-:W-:Y:S01]  /*4cd0*/  HMMA.16816.F32 R4, R12, R18, RZ ;  /* 0x000000120c04723c */ /* 0x000fe200000018ff */
[--C-:B------:R-:W-:Y:S02]  /*4ce0*/  FFMA.FTZ R26, R107, c[0x0][0x2d0], -R2.reuse ;  /* 0x0000b4006b1a7a23 */ /* 0x100fe40000010802 */
[----:B------:R-:W-:Y:S01]  /*4cf0*/  FADD.FTZ R27, R88, R3 ;  /* 0x00000003581b7221 */ /* 0x000fe20000010000 */
[----:B------:R-:W-:Y:S01]  /*4d00*/  MOV R89, R52 ;  /* 0x0000003400597202 */ /* 0x000fe20000000f00 */
[----:B------:R-:W-:-:S02]  /*4d10*/  FFMA.FTZ R28, R105, c[0x0][0x2d0], -R2 ;  /* 0x0000b400691c7a23 */ /* 0x000fc40000010802 */
[----:B------:R-:W-:Y:S02]  /*4d20*/  IMAD.MOV.U32 R107, RZ, RZ, R54 ;  /* 0x000000ffff6b7224 */ /* 0x000fe400078e0036 */
[----:B------:R-:W-:Y:S02]  /*4d30*/  IMAD.MOV.U32 R105, RZ, RZ, R55 ;  /* 0x000000ffff697224 */ /* 0x000fe400078e0037 */
[----:B------:R-:W-:Y:S02]  /*4d40*/  IMAD.MOV.U32 R90, RZ, RZ, R53 ;  /* 0x000000ffff5a7224 */ /* 0x000fe400078e0035 */
[----:B------:R-:W-:Y:S02]  /*4d50*/  IMAD.MOV.U32 R53, RZ, RZ, R67 ;  /* 0x000000ffff357224 */ /* 0x000fe400078e0043 */
[----:B------:R-:W-:Y:S02]  /*4d60*/  IMAD.MOV.U32 R54, RZ, RZ, R66 ;  /* 0x000000ffff367224 */ /* 0x000fe400078e0042 */
[----:B------:R-:W-:-:S02]  /*4d70*/  IMAD.MOV.U32 R55, RZ, RZ, R65 ;  /* 0x000000ffff377224 */ /* 0x000fc400078e0041 */
[----:B------:R-:W-:Y:S01]  /*4d80*/  IMAD.MOV.U32 R52, RZ, RZ, R64 ;  /* 0x000000ffff347224 */ /* 0x000fe200078e0040 */
[----:B------:R-:W1:Y:S01]  /*4d90*/  MUFU.EX2 R3, R24 ;  /* 0x0000001800037308 */ /* 0x000e620000000800 */
[--C-:B------:R-:W-:Y:S02]  /*4da0*/  FFMA.FTZ R29, R104, c[0x0][0x2d0], -R2.reuse ;  /* 0x0000b400681d7a23 */ /* 0x100fe40000010802 */
[--C-:B------:R-:W-:Y:S01]  /*4db0*/  FFMA.FTZ R36, R102, c[0x0][0x2d0], -R2.reuse ;  /* 0x0000b40066247a23 */ /* 0x100fe20000010802 */
[----:B------:R-:W-:Y:S01]  /*4dc0*/  HMMA.16816.F32 R64, R8, R22, R4 ;  /* 0x000000160840723c */ /* 0x000fe20000001804 */
[--C-:B------:R-:W-:Y:S01]  /*4dd0*/  FFMA.FTZ R37, R98, c[0x0][0x2d0], -R2.reuse ;  /* 0x0000b40062257a23 */ /* 0x100fe20000010802 */
[----:B------:R-:W-:Y:S01]  /*4de0*/  LDSM.16.MT88.4 R20, [R251+0x6800] ;  /* 0x00680000fb14783b */ /* 0x000fe20000004200 */
[--C-:B------:R-:W-:Y:S02]  /*4df0*/  FFMA.FTZ R38, R97, c[0x0][0x2d0], -R2.reuse ;  /* 0x0000b40061267a23 */ /* 0x100fe40000010802 */
[----:B------:R-:W-:-:S02]  /*4e00*/  FFMA.FTZ R39, R96, c[0x0][0x2d0], -R2 ;  /* 0x0000b40060277a23 */ /* 0x000fc40000010802 */
[----:B------:R2:W-:Y:S01]  /*4e10*/  MUFU.EX2 R2, R26 ;  /* 0x0000001a00027308 */ /* 0x0005e20000000800 */
[----:B------:R-:W-:Y:S02]  /*4e20*/  FADD.FTZ R4, R94, R25 ;  /* 0x000000195e047221 */ /* 0x000fe40000010000 */
[----:B------:R-:W-:Y:S02]  /*4e30*/  FADD.FTZ R5, R92, R27 ;  /* 0x0000001b5c057221 */ /* 0x000fe40000010000 */
[--C-:B------:R-:W-:Y:S01]  /*4e40*/  FFMA.FTZ R6, R101, c[0x0][0x2d0], -R0.reuse ;  /* 0x0000b40065067a23 */ /* 0x100fe20000010800 */
[----:B--2---:R-:W2:Y:S01]  /*4e50*/  LDSM.16.MT88.4 R24, [R251+0x6000] ;  /* 0x00600000fb18783b */ /* 0x004ea20000004200 */
[----:B------:R-:W-:Y:S02]  /*4e60*/  FADD.FTZ R18, R91, R5 ;  /* 0x000000055b127221 */ /* 0x000fe40000010000 */
[----:B------:R-:W-:Y:S02]  /*4e70*/  FFMA.FTZ R5, R106, c[0x0][0x2d0], -R0 ;  /* 0x0000b4006a057a23 */ /* 0x000fe40000010800 */
[----:B------:R-:W3:Y:S01]  /*4e80*/  MUFU.EX2 R6, R6 ;  /* 0x0000000600067308 */ /* 0x000ee20000000800 */
[----:B------:R-:W-:-:S07]  /*4e90*/  FADD.FTZ R4, R95, R4 ;  /* 0x000000045f047221 */ /* 0x000fce0000010000 */
[----:B------:R-:W4:Y:S08]  /*4ea0*/  MUFU.EX2 R5, R5 ;  /* 0x0000000500057308 */ /* 0x000f300000000800 */
[----:B------:R-:W5:Y:S08]  /*4eb0*/  MUFU.EX2 R16, R28 ;  /* 0x0000001c00107308 */ /* 0x000f700000000800 */
[----:B------:R4:W2:Y:S01]  /*4ec0*/  MUFU.EX2 R7, R29 ;  /* 0x0000001d00077308 */ /* 0x0008a20000000800 */
[----:B-1----:R-:W-:-:S02]  /*4ed0*/  FADD.FTZ R4, R3, R4 ;  /* 0x0000000403047221 */ /* 0x002fc40000010000 */
[--C-:B------:R-:W-:Y:S02]  /*4ee0*/  FFMA.FTZ R31, R103, c[0x0][0x2d0], -R0.reuse ;  /* 0x0000b400671f7a23 */ /* 0x100fe40000010800 */
[--C-:B------:R-:W-:Y:S02]  /*4ef0*/  FFMA.FTZ R30, R111, c[0x0][0x2d0], -R0.reuse ;  /* 0x0000b4006f1e7a23 */ /* 0x100fe40000010800 */
[--C-:B------:R-:W-:Y:S02]  /*4f00*/  FFMA.FTZ R33, R110, c[0x0][0x2d0], -R0.reuse ;  /* 0x0000b4006e217a23 */ /* 0x100fe40000010800 */
[--C-:B------:R-:W-:Y:S02]  /*4f10*/  FFMA.FTZ R32, R109, c[0x0][0x2d0], -R0.reuse ;  /* 0x0000b4006d207a23 */ /* 0x100fe40000010800 */
[--C-:B------:R-:W-:Y:S02]  /*4f20*/  FFMA.FTZ R35, R100, c[0x0][0x2d0], -R0.reuse ;  /* 0x0000b40064237a23 */ /* 0x100fe40000010800 */
[----:B------:R-:W-:-:S02]  /*4f30*/  FFMA.FTZ R34, R99, c[0x0][0x2d0], -R0 ;  /* 0x0000b40063227a23 */ /* 0x000fc40000010800 */
[----:B---3--:R-:W-:Y:S02]  /*4f40*/  FADD.FTZ R0, R6, R18 ;  /* 0x0000001206007221 */ /* 0x008fe40000010000 */
[C---:B------:R-:W-:Y:S01]  /*4f50*/  FADD.FTZ R17, R2.reuse, R4 ;  /* 0x0000000402117221 */ /* 0x040fe20000010000 */
[----:B------:R-:W-:Y:S01]  /*4f60*/  F2FP.PACK_AB R4, R2, R3 ;  /* 0x000000030204723e */ /* 0x000fe200000000ff */
[C---:B----4-:R-:W-:Y:S01]  /*4f70*/  FADD.FTZ R29, R5.reuse, R0 ;  /* 0x00000000051d7221 */ /* 0x050fe20000010000 */
[----:B------:R-:W-:Y:S01]  /*4f80*/  F2FP.PACK_AB R5, R5, R6 ;  /* 0x000000060505723e */ /* 0x000fe200000000ff */
[----:B-----5:R-:W-:Y:S01]  /*4f90*/  FADD.FTZ R2, R16, R17 ;  /* 0x0000001110027221 */ /* 0x020fe20000010000 */
[C---:B--2---:R-:W-:Y:S02]  /*4fa0*/  F2FP.PACK_AB R6, R7.reuse, R16 ;  /* 0x000000100706723e */ /* 0x044fe400000000ff */
[----:B------:R-:W-:Y:S01]  /*4fb0*/  HMMA.16816.F32 R16, R12, R24, RZ ;  /* 0x000000180c10723c */ /* 0x000fe200000018ff */
[----:B------:R-:W-:Y:S01]  /*4fc0*/  MOV R108, R59 ;  /* 0x0000003b006c7202 */ /* 0x000fe20000000f00 */
[----:B------:R-:W-:-:S06]  /*4fd0*/  FADD.FTZ R28, R7, R2 ;  /* 0x00000002071c7221 */ /* 0x000fcc0000010000 */
[----:B------:R-:W-:Y:S01]  /*4fe0*/  HMMA.16816.F32 R24, R12, R26, RZ ;  /* 0x0000001a0c18723c */ /* 0x000fe200000018ff */
[----:B------:R-:W-:Y:S01]  /*4ff0*/  IMAD.MOV.U32 R59, RZ, RZ, R50 ;  /* 0x000000ffff3b7224 */ /* 0x000fe200078e0032 */
[----:B------:R-:W1:Y:S01]  /*5000*/  MUFU.EX2 R2, R31 ;  /* 0x0000001f00027308 */ /* 0x000e620000000800 */
[----:B------:R-:W-:Y:S02]  /*5010*/  IMAD.MOV.U32 R87, RZ, RZ, R51 ;  /* 0x000000ffff577224 */ /* 0x000fe400078e0033 */
[----:B------:R-:W-:Y:S02]  /*5020*/  IMAD.MOV.U32 R86, RZ, RZ, R48 ;  /* 0x000000ffff567224 */ /* 0x000fe400078e0030 */
[----:B------:R-:W-:-:S03]  /*5030*/  IMAD.MOV.U32 R84, RZ, RZ, R49 ;  /* 0x000000ffff547224 */ /* 0x000fc600078e0031 */
[----:B------:R-:W-:Y:S06]  /*5040*/  MUFU.EX2 R0, R30 ;  /* 0x0000001e00007308 */ /* 0x000fec0000000800 */
[----:B------:R-:W-:Y:S02]  /*5050*/  HMMA.16816.F32 R48, R8, R20, R16 ;  /* 0x000000140830723c */ /* 0x000fe40000001810 */
[----:B------:R-:W2:Y:S08]  /*5060*/  MUFU.EX2 R16, R36 ;  /* 0x0000002400107308 */ /* 0x000eb00000000800 */
[----:B------:R-:W3:Y:S01]  /*5070*/  MUFU.EX2 R3, R37 ;  /* 0x0000002500037308 */ /* 0x000ee20000000800 */
[----:B-1----:R-:W-:-:S07]  /*5080*/  FADD.FTZ R7, R2, R29 ;  /* 0x0000001d02077221 */ /* 0x002fce0000010000 */
[----:B------:R-:W1:Y:S08]  /*5090*/  MUFU.EX2 R18, R33 ;  /* 0x0000002100127308 */ /* 0x000e700000000800 */
[----:B------:R-:W4:Y:S01]  /*50a0*/  MUFU.EX2 R20, R38 ;  /* 0x0000002600147308 */ /* 0x000f220000000800 */
[----:B------:R-:W-:Y:S02]  /*50b0*/  IMAD.MOV.U32 R85, RZ, RZ, R40 ;  /* 0x000000ffff557224 */ /* 0x000fe400078e0028 */
[----:B------:R-:W-:-:S05]  /*50c0*/  IMAD.MOV.U32 R58, RZ, RZ, R41 ;  /* 0x000000ffff3a7224 */ /* 0x000fca00078e0029 */
[----:B------:R-:W5:Y:S01]  /*50d0*/  MUFU.EX2 R17, R32 ;  /* 0x0000002000117308 */ /* 0x000f620000000800 */
[----:B--2---:R-:W-:Y:S01]  /*50e0*/  FADD.FTZ R21, R16, R28 ;  /* 0x0000001c10157221 */ /* 0x004fe20000010000 */
[----:B------:R-:W-:Y:S06]  /*50f0*/  HMMA.16816.F32 R40, R8, R22, R24 ;  /* 0x000000160828723c */ /* 0x000fec0000001818 */
[----:B------:R-:W2:Y:S01]  /*5100*/  MUFU.EX2 R19, R39 ;  /* 0x0000002700137308 */ /* 0x000ea20000000800 */
[C---:B------:R-:W-:Y:S01]  /*5110*/  FADD.FTZ R22, R0.reuse, R7 ;  /* 0x0000000700167221 */ /* 0x040fe20000010000 */
[----:B------:R-:W-:Y:S01]  /*5120*/  F2FP.PACK_AB R7, R0, R2 ;  /* 0x000000020007723e */ /* 0x000fe200000000ff */
[----:B---3--:R-:W-:-:S02]  /*5130*/  FADD.FTZ R2, R3, R21 ;  /* 0x0000001503027221 */ /* 0x008fc40000010000 */
[----:B-1----:R-:W-:Y:S02]  /*5140*/  FADD.FTZ R0, R18, R22 ;  /* 0x0000001612007221 */ /* 0x002fe40000010000 */
[----:B------:R-:W-:Y:S02]  /*5150*/  IMAD.MOV.U32 R95, RZ, RZ, R84 ;  /* 0x000000ffff5f7224 */ /* 0x000fe400078e0054 */
[----:B----4-:R-:W-:Y:S02]  /*5160*/  FADD.FTZ R2, R20, R2 ;  /* 0x0000000214027221 */ /* 0x010fe40000010000 */
[----:B------:R-:W-:Y:S02]  /*5170*/  IMAD.MOV.U32 R84, RZ, RZ, R87 ;  /* 0x000000ffff547224 */ /* 0x000fe400078e0057 */
[----:B------:R-:W-:Y:S01]  /*5180*/  IMAD.MOV.U32 R102, RZ, RZ, R128 ;  /* 0x000000ffff667224 */ /* 0x000fe200078e0080 */
[----:B------:R-:W-:Y:S01]  /*5190*/  F2FP.PACK_AB R128, R3, R16 ;  /* 0x000000100380723e */ /* 0x000fe200000000ff */
[----:B------:R-:W-:Y:S01]  /*51a0*/  IMAD.MOV.U32 R87, RZ, RZ, R59 ;  /* 0x000000ffff577224 */ /* 0x000fe200078e003b */
[----:B------:R-:W-:Y:S01]  /*51b0*/  MOV R59, R79 ;  /* 0x0000004f003b7202 */ /* 0x000fe20000000f00 */
[----:B------:R-:W-:Y:S01]  /*51c0*/  IMAD.MOV.U32 R104, RZ, RZ, R129 ;  /* 0x000000ffff687224 */ /* 0x000fe200078e0081 */
[C---:B-----5:R-:W-:Y:S01]  /*51d0*/  F2FP.PACK_AB R129, R17.reuse, R18 ;  /* 0x000000121181723e */ /* 0x060fe200000000ff */
[----:B------:R-:W-:-:S02]  /*51e0*/  FADD.FTZ R3, R17, R0 ;  /* 0x0000000011037221 */ /* 0x000fc40000010000 */
[----:B------:R-:W-:Y:S01]  /*51f0*/  IMAD.MOV.U32 R79, RZ, RZ, R130 ;  /* 0x000000ffff4f7224 */ /* 0x000fe200078e0082 */
[C---:B--2---:R-:W-:Y:S01]  /*5200*/  F2FP.PACK_AB R130, R19.reuse, R20 ;  /* 0x000000141382723e */ /* 0x044fe200000000ff */
[----:B------:R-:W-:Y:S02]  /*5210*/  FADD.FTZ R0, R19, R2 ;  /* 0x0000000213007221 */ /* 0x000fe40000010000 */
[----:B------:R-:W1:Y:S01]  /*5220*/  LDSM.16.MT88.4 R16, [R108+0x6000] ;  /* 0x006000006c10783b */ /* 0x000e620000004200 */
[----:B------:R-:W2:Y:S03]  /*5230*/  MUFU.EX2 R2, R35 ;  /* 0x0000002300027308 */ /* 0x000ea60000000800 */
[----:B------:R3:W-:Y:S01]  /*5240*/  STL [R1+0x7c], R0 ;  /* 0x00007c0001007387 */ /* 0x0007e20000100800 */
[----:B------:R-:W-:Y:S02]  /*5250*/  IMAD.MOV.U32 R94, RZ, RZ, R86 ;  /* 0x000000ffff5e7224 */ /* 0x000fe400078e0056 */
[----:B------:R-:W-:-:S02]  /*5260*/  IMAD.MOV.U32 R86, RZ, RZ, R58 ;  /* 0x000000ffff567224 */ /* 0x000fc400078e003a */
[----:B------:R-:W-:Y:S02]  /*5270*/  IMAD.MOV.U32 R58, RZ, RZ, R78 ;  /* 0x000000ffff3a7224 */ /* 0x000fe400078e004e */
[----:B------:R-:W-:Y:S02]  /*5280*/  IMAD.MOV.U32 R78, RZ, RZ, R131 ;  /* 0x000000ffff4e7224 */ /* 0x000fe400078e0083 */
[----:B--2---:R-:W-:Y:S01]  /*5290*/  FADD.FTZ R3, R2, R3 ;  /* 0x0000000302037221 */ /* 0x004fe20000010000 */
[----:B---3--:R-:W2:Y:S01]  /*52a0*/  MUFU.EX2 R0, R34 ;  /* 0x0000002200007308 */ /* 0x008ea20000000800 */
[----:B-1----:R-:W-:Y:S02]  /*52b0*/  HMMA.16816.F32 R20, R12, R16, RZ ;  /* 0x000000100c14723c */ /* 0x002fe400000018ff */
[C---:B--2---:R-:W-:Y:S01]  /*52c0*/  FADD.FTZ R3, R0.reuse, R3 ;  /* 0x0000000300037221 */ /* 0x044fe20000010000 */
[----:B------:R-:W-:Y:S01]  /*52d0*/  F2FP.PACK_AB R131, R0, R2 ;  /* 0x000000020083723e */ /* 0x000fe200000000ff */
[----:B------:R-:W-:-:S04]  /*52e0*/  IMAD.MOV.U32 R0, RZ, RZ, R108 ;  /* 0x000000ffff007224 */ /* 0x000fc800078e006c */
[----:B------:R-:W-:Y:S01]  /*52f0*/  HMMA.16816.F32 R12, R12, R18, RZ ;  /* 0x000000120c0c723c */ /* 0x000fe200000018ff */
[----:B------:R-:W1:Y:S01]  /*5300*/  LDSM.16.MT88.4 R16, [R0+0x6800] ;  /* 0x006800000010783b */ /* 0x000e620000004200 */
[----:B------:R-:W-:Y:S01]  /*5310*/  IMAD.MOV.U32 R88, RZ, RZ, R102 ;  /* 0x000000ffff587224 */ /* 0x000fe200078e0066 */
[----:B------:R-:W-:Y:S11]  /*5320*/  MOV R91, R104 ;  /* 0x00000068005b7202 */ /* 0x000ff60000000f00 */
[----:B------:R-:W-:Y:S02]  /*5330*/  @!UPT UIADD3 URZ, URZ, URZ, URZ ;  /* 0x0000003f3f3ff290 */ /* 0x000fe4000fffe03f */
[C---:B-1----:R-:W-:Y:S08]  /*5340*/  HMMA.16816.F32 R20, R8.reuse, R16, R20 ;  /* 0x000000100814723c */ /* 0x042ff00000001814 */
[----:B------:R-:W-:Y:S01]  /*5350*/  HMMA.16816.F32 R12, R8, R18, R12 ;  /* 0x00000012080c723c */ /* 0x000fe2000000180c */
[----:B------:R-:W1:Y:S07]  /*5360*/  LDSM.16.MT88.4 R8, [R248+0x1000] ;  /* 0x00100000f808783b */ /* 0x000e6e0000004200 */
[C---:B-1----:R-:W-:Y:S08]  /*5370*/  HMMA.16816.F32 R136, R4.reuse, R8, R136 ;  /* 0x000000080488723c */ /* 0x042ff00000001888 */
[----:B------:R-:W-:Y:S01]  /*5380*/  HMMA.16816.F32 R16, R4, R10, R88 ;  /* 0x0000000a0410723c */ /* 0x000fe20000001858 */
[----:B------:R-:W1:Y:S01]  /*5390*/  LDSM.16.MT88.4 R8, [R252+0x1000] ;  /* 0x00100000fc08783b */ /* 0x000e620000004200 */
[----:B------:R-:W-:-:S02]  /*53a0*/  IMAD.MOV.U32 R92, RZ, RZ, R105 ;  /* 0x000000ffff5c7224 */ /* 0x000fc400078e0069 */
[----:B------:R-:W-:-:S04]  /*53b0*/  IMAD.MOV.U32 R93, RZ, RZ, R107 ;  /* 0x000000ffff5d7224 */ /* 0x000fc800078e006b */
        /* <DEDUP_REMOVED lines=21> */
[----:B------:R2:W-:Y:S04]  /*5510*/  STL [R1+0x80], R3 ;  /* 0x0000800301007387 */ /* 0x0005e80000100800 */
[----:B------:R-:W-:Y:S01]  /*5520*/  LDSM.16.MT88.4 R164, [R0+0x1800] ;  /* 0x0018000000a4783b */ /* 0x000fe20000004200 */
[C---:B-1----:R-:W-:Y:S08]  /*5530*/  HMMA.16816.F32 R84, R4.reuse, R8, R180 ;  /* 0x000000080454723c */ /* 0x042ff000000018b4 */
[----:B------:R-:W-:Y:S01]  /*5540*/  HMMA.16816.F32 R88, R4, R10, R140 ;  /* 0x0000000a0458723c */ /* 0x000fe2000000188c */
[----:B------:R-:W1:Y:S01]  /*5550*/  LDSM.16.MT88.4 R8, [R252+0x5000] ;  /* 0x00500000fc08783b */ /* 0x000e620000004200 */
[----:B--2---:R-:W-:-:S03]  /*5560*/  IMAD.MOV.U32 R3, RZ, RZ, c[0x0][0x2c4] ;  /* 0x0000b100ff037624 */ /* 0x004fc600078e00ff */
[----:B------:R-:W-:Y:S03]  /*5570*/  LDSM.16.MT88.4 R140, [R248+0x1800] ;  /* 0x00180000f88c783b */ /* 0x000fe60000004200 */
[C---:B-1----:R-:W-:Y:S08]  /*5580*/  HMMA.16816.F32 R92, R4.reuse, R8, R156 ;  /* 0x00000008045c723c */ /* 0x042ff0000000189c */
[----:B------:R-:W-:Y:S01]  /*5590*/  HMMA.16816.F32 R96, R4, R10, R124 ;  /* 0x0000000a0460723c */ /* 0x000fe2000000187c */
[----:B------:R-:W1:Y:S01]  /*55a0*/  LDSM.16.MT88.4 R8, [R251+0x5000] ;  /* 0x00500000fb08783b */ /* 0x000e620000004200 */
[----:B------:R-:W-:-:S03]  /*55b0*/  ISETP.NE.AND P2, PT, R3, 0x1, PT ;  /* 0x000000010300780c */ /* 0x000fc60003f45270 */
[----:B------:R-:W-:Y:S03]  /*55c0*/  LDSM.16.MT88.4 R156, [R251+0x1800] ;  /* 0x00180000fb9c783b */ /* 0x000fe60000004200 */
[C---:B-1----:R-:W-:Y:S08]  /*55d0*/  HMMA.16816.F32 R100, R4.reuse, R8, R148 ;  /* 0x000000080464723c */ /* 0x042ff00000001894 */
[----:B------:R-:W-:Y:S01]  /*55e0*/  HMMA.16816.F32 R104, R4, R10, R116 ;  /* 0x0000000a0468723c */ /* 0x000fe20000001874 */
[----:B------:R-:W1:Y:S01]  /*55f0*/  LDSM.16.MT88.4 R8, [R0+0x5000] ;  /* 0x005000000008783b */ /* 0x000e620000004200 */
[----:B------:R-:W-:-:S03]  /*5600*/  @P2 IMAD.HI.U32 R2, R135, c[0x0][0x2c8], RZ ;  /* 0x0000b20087022a27 */ /* 0x000fc600078e00ff */
[----:B------:R-:W-:Y:S03]  /*5610*/  LDSM.16.MT88.4 R148, [R252+0x1800] ;  /* 0x00180000fc94783b */ /* 0x000fe60000004200 */
[C---:B-1----:R-:W-:Y:S08]  /*5620*/  HMMA.16816.F32 R108, R4.reuse, R8, R120 ;  /* 0x00000008046c723c */ /* 0x042ff00000001878 */
[C---:B------:R-:W-:Y:S01]  /*5630*/  HMMA.16816.F32 R112, R4.reuse, R10, R112 ;  /* 0x0000000a0470723c */ /* 0x040fe20000001870 */
[----:B------:R-:W1:Y:S07]  /*5640*/  LDSM.16.MT88.4 R8, [R248+0x7000] ;  /* 0x00700000f808783b */ /* 0x000e6e0000004200 */
[C---:B-1----:R-:W-:Y:S08]  /*5650*/  HMMA.16816.F32 R184, R4.reuse, R8, R184 ;  /* 0x0000000804b8723c */ /* 0x042ff000000018b8 */
[C---:B------:R-:W-:Y:S01]  /*5660*/  HMMA.16816.F32 R168, R4.reuse, R10, R168 ;  /* 0x0000000a04a8723c */ /* 0x040fe200000018a8 */
[----:B------:R-:W1:Y:S07]  /*5670*/  LDSM.16.MT88.4 R8, [R252+0x7000] ;  /* 0x00700000fc08783b */ /* 0x000e6e0000004200 */
[C---:B-1----:R-:W-:Y:S01]  /*5680*/  HMMA.16816.F32 R120, R4.reuse, R8, R80 ;  /* 0x000000080478723c */ /* 0x042fe20000001850 */
[----:B------:R-:W-:Y:S07]  /*5690*/  LDSM.16.MT88.4 R80, [R252+0x5800] ;  /* 0x00580000fc50783b */ /* 0x000fee0000004200 */
[C---:B------:R-:W-:Y:S01]  /*56a0*/  HMMA.16816.F32 R116, R4.reuse, R10, R64 ;  /* 0x0000000a0474723c */ /* 0x040fe20000001840 */
[----:B------:R-:W1:Y:S04]  /*56b0*/  LDSM.16.MT88.4 R8, [R251+0x7000] ;  /* 0x00700000fb08783b */ /* 0x000e680000004200 */
[----:B------:R-:W-:Y:S03]  /*56c0*/  LDSM.16.MT88.4 R64, [R0+0x3800] ;  /* 0x003800000040783b */ /* 0x000fe60000004200 */
[C---:B-1----:R-:W-:Y:S01]  /*56d0*/  HMMA.16816.F32 R124, R4.reuse, R10, R40 ;  /* 0x0000000a047c723c */ /* 0x042fe20000001828 */
[----:B------:R-:W1:Y:S07]  /*56e0*/  LDSM.16.MT88.4 R40, [R248+0x3800] ;  /* 0x00380000f828783b */ /* 0x000e6e0000004200 */
[----:B------:R-:W-:Y:S01]  /*56f0*/  HMMA.16816.F32 R180, R4, R8, R48 ;  /* 0x0000000804b4723c */ /* 0x000fe20000001830 */
[----:B------:R-:W2:Y:S04]  /*5700*/  LDSM.16.MT88.4 R48, [R252+0x3800] ;  /* 0x00380000fc30783b */ /* 0x000ea80000004200 */
[----:B------:R-:W-:Y:S03]  /*5710*/  LDSM.16.MT88.4 R8, [R0+0x7000] ;  /* 0x007000000008783b */ /* 0x000fe60000004200 */
[C---:B-1----:R-:W-:Y:S08]  /*5720*/  HMMA.16816.F32 R36, R128.reuse, R40, R36 ;  /* 0x000000288024723c */ /* 0x042ff00000001824 */
[C---:B------:R-:W-:Y:S08]  /*5730*/  HMMA.16816.F32 R40, R128.reuse, R42, R44 ;  /* 0x0000002a8028723c */ /* 0x040ff0000000182c */
[C---:B--2---:R-:W-:Y:S08]  /*5740*/  HMMA.16816.F32 R44, R128.reuse, R48, R52 ;  /* 0x00000030802c723c */ /* 0x044ff00000001834 */
[C---:B------:R-:W-:Y:S01]  /*5750*/  HMMA.16816.F32 R48, R128.reuse, R50, R56 ;  /* 0x000000328030723c */ /* 0x040fe20000001838 */
[----:B------:R-:W1:Y:S07]  /*5760*/  LDSM.16.MT88.4 R56, [R251+0x3800] ;  /* 0x00380000fb38783b */ /* 0x000e6e0000004200 */
        /* <DEDUP_REMOVED lines=9> */
[C---:B--2---:R-:W-:Y:S08]  /*5800*/  HMMA.16816.F32 R92, R128.reuse, R96, R108 ;  /* 0x00000060805c723c */ /* 0x044ff0000000186c */
[C---:B------:R-:W-:Y:S01]  /*5810*/  HMMA.16816.F32 R96, R128.reuse, R98, R112 ;  /* 0x000000628060723c */ /* 0x040fe20000001870 */
[----:B------:R-:W1:Y:S07]  /*5820*/  LDSM.16.MT88.4 R112, [R252+0x7800] ;  /* 0x00780000fc70783b */ /* 0x000e6e0000004200 */
[----:B------:R-:W-:Y:S01]  /*5830*/  HMMA.16816.F32 R72, R128, R74, R88 ;  /* 0x0000004a8048723c */ /* 0x000fe20000001858 */
[----:B------:R-:W2:Y:S07]  /*5840*/  LDSM.16.MT88.4 R88, [R251+0x5800] ;  /* 0x00580000fb58783b */ /* 0x000eae0000004200 */
[C---:B------:R-:W-:Y:S08]  /*5850*/  HMMA.16816.F32 R20, R4.reuse, R8, R20 ;  /* 0x000000080414723c */ /* 0x040ff00000001814 */
[----:B------:R-:W-:Y:S01]  /*5860*/  HMMA.16816.F32 R12, R4, R10, R12 ;  /* 0x0000000a040c723c */ /* 0x000fe2000000180c */
[----:B------:R3:W-:Y:S07]  /*5870*/  LDSM.16.MT88.4 R4, [R0+0x7800] ;  /* 0x007800000004783b */ /* 0x0007ee0000004200 */
[----:B-1----:R-:W-:Y:S01]  /*5880*/  HMMA.16816.F32 R108, R128, R112, R120 ;  /* 0x00000070806c723c */ /* 0x002fe20000001878 */
[----:B------:R-:W1:Y:S01]  /*5890*/  LDSM.16.MT88.4 R120, [R251+0x7800] ;  /* 0x00780000fb78783b */ /* 0x000e620000004200 */
[----:B---3--:R-:W-:-:S06]  /*58a0*/  IMAD.MOV.U32 R0, RZ, RZ, R135 ;  /* 0x000000ffff007224 */ /* 0x008fcc00078e0087 */
[----:B--2---:R-:W-:Y:S01]  /*58b0*/  HMMA.16816.F32 R84, R128, R88, R100 ;  /* 0x000000588054723c */ /* 0x004fe20000001864 */
[----:B------:R-:W-:Y:S01]  /*58c0*/  @P2 SHF.R.U32.HI R0, RZ, c[0x0][0x2cc], R2 ;  /* 0x0000b300ff002a19 */ /* 0x000fe20000011602 */
[----:B------:R-:W-:-:S06]  /*58d0*/  IMAD.MOV.U32 R2, RZ, RZ, c[0x0][0x168] ;  /* 0x00005a00ff027624 */ /* 0x000fcc00078e00ff */
[----:B------:R-:W-:Y:S01]  /*58e0*/  HMMA.16816.F32 R88, R128, R90, R104 ;  /* 0x0000005a8058723c */ /* 0x000fe20000001868 */
[----:B------:R-:W2:Y:S01]  /*58f0*/  LDSM.16.MT88.4 R104, [R248+0x7800] ;  /* 0x00780000f868783b */ /* 0x000ea20000004200 */
[----:B------:R-:W-:-:S04]  /*5900*/  IADD3 R0, R0, c[0x0][0x1d0], -R2 ;  /* 0x0000740000007a10 */ /* 0x000fc80007ffe802 */
[----:B------:R-:W-:-:S04]  /*5910*/  SHF.R.S32.HI R2, RZ, 0x1f, R0 ;  /* 0x0000001fff027819 */ /* 0x000fc80000011400 */
[----:B------:R-:W-:Y:S01]  /*5920*/  LEA.HI R0, R2, R0, RZ, 0x6 ;  /* 0x0000000002007211 */ /* 0x000fe200078f30ff */
[----:B------:R-:W-:Y:S03]  /*5930*/  HMMA.16816.F32 R112, R128, R114, R116 ;  /* 0x000000728070723c */ /* 0x000fe60000001874 */
[----:B------:R-:W-:-:S04]  /*5940*/  SHF.R.S32.HI R0, RZ, 0x6, R0 ;  /* 0x00000006ff007819 */ /* 0x000fc80000011400 */
[----:B------:R-:W-:Y:S01]  /*5950*/  IMNMX R0, RZ, R0, !PT ;  /* 0x00000000ff007217 */ /* 0x000fe20007800200 */
[C---:B-1----:R-:W-:Y:S08]  /*5960*/  HMMA.16816.F32 R116, R128.reuse, R120, R180 ;  /* 0x000000788074723c */ /* 0x042ff000000018b4 */
[C---:B------:R-:W-:Y:S08]  /*5970*/  HMMA.16816.F32 R120, R128.reuse, R122, R124 ;  /* 0x0000007a8078723c */ /* 0x040ff0000000187c */
[----:B------:R-:W-:Y:S07]  /*5980*/  HMMA.16816.F32 R124, R128, R4, R20 ;  /* 0x00000004807c723c */ /* 0x000fee0000001814 */
[----:B------:R-:W-:-:S05]  /*5990*/  IADD3 R4, R134, -0x2, RZ ;  /* 0xfffffffe86047810 */ /* 0x000fca0007ffe0ff */
[----:B------:R1:W-:Y:S04]  /*59a0*/  STL [R1+0x5c], R4 ;  /* 0x00005c0401007387 */ /* 0x0003e80000100800 */
[----:B------:R1:W-:Y:S01]  /*59b0*/  STL [R1+0x84], R0 ;  /* 0x0000840001007387 */ /* 0x0003e20000100800 */
[----:B------:R-:W-:Y:S01]  /*59c0*/  ISETP.GE.AND P0, PT, R4, R0, PT ;  /* 0x000000000400720c */ /* 0x000fe20003f06270 */
[C---:B------:R-:W-:Y:S08]  /*59d0*/  HMMA.16816.F32 R136, R128.reuse, R140, R136 ;  /* 0x0000008c8088723c */ /* 0x040ff00000001888 */
        /* <DEDUP_REMOVED lines=9> */
[----:B------:R-:W-:Y:S01]  /*5a70*/  HMMA.16816.F32 R128, R128, R6, R12 ;  /* 0x000000068080723c */ /* 0x000fe2000000180c */
[----:B------:R-:W-:Y:S01]  /*5a80*/  @!UPT UIADD3 URZ, URZ, URZ, URZ ;  /* 0x0000003f3f3ff290 */ /* 0x000fe2000fffe03f */
[----:B------:R-:W-:Y:S11]  /*5a90*/  @!P0 BRA `(.L_x_476) ;  /* 0x000043b000008947 */ /* 0x000ff60003800000 */
[----:B-1----:R-:W-:Y:S02]  /*5aa0*/  MOV R0, R4 ;  /* 0x0000000400007202 */ /* 0x002fe40000000f00 */
[----:B------:R-:W-:-:S02]  /*5ab0*/  MOV R134, R132 ;  /* 0x0000008400867202 */ /* 0x000fc40000000f00 */
[----:B------:R-:W-:Y:S01]  /*5ac0*/  MOV R3, R133 ;  /* 0x0000008500037202 */ /* 0x000fe20000000f00 */
[----:B------:R1:W-:Y:S06]  /*5ad0*/  STL [R1+0x60], R0 ;  /* 0x0000600001007387 */ /* 0x0003ec0000100800 */
.L_x_477:
[----:B------:R-:W2:Y:S01]  /*5ae0*/  LDL R2, [R1+0x60] ;  /* 0x0000600001027983 */ /* 0x000ea20000100800 */
[----:B------:R-:W-:Y:S04]  /*5af0*/  DEPBAR.LE SB0, 0x0 ;  /* 0x000080000000791a */ /* 0x000fe80000000000 */
[----:B------:R-:W3:Y:S01]  /*5b00*/  LDL.64 R16, [R1+0x70] ;  /* 0x0000700001107983 */ /* 0x000ee20000100a00 */
[----:B------:R-:W-:Y:S05]  /*5b10*/  WARPSYNC 0xffffffff ;  /* 0xffffffff00007948 */ /* 0x000fea0003800000 */
[----:B------:R-:W4:Y:S04]  /*5b20*/  LDL R13, [R1+0x78] ;  /* 0x00007800010d7983 */ /* 0x000f280000100800 */
[----:B------:R-:W-:Y:S06]  /*5b30*/  STL.64 [R1+0x138], R128 ;  /* 0x0001388001007387 */ /* 0x000fec0000100a00 */
[----:B-1----:R1:W-:Y:S04]  /*5b40*/  STL [R1+0x134], R130 ;  /* 0x0001348201007387 */ /* 0x0023e80000100800 */
[----:B------:R1:W-:Y:S04]  /*5b50*/  STL [R1+0x130], R131 ;  /* 0x0001308301007387 */ /* 0x0003e80000100800 */
[----:B------:R-:W4:Y:S04]  /*5b60*/  LDL R168, [R1+0x8] ;  /* 0x0000080001a87983 */ /* 0x000f280000100800 */
[----:B------:R-:W4:Y:S04]  /*5b70*/  LDL R180, [R1+0x44] ;  /* 0x0000440001b47983 */ /* 0x000f280000100800 */
[----:B------:R-:W4:Y:S04]  /*5b80*/  LDL R135, [R1+0x40] ;  /* 0x0000400001877983 */ /* 0x000f280000100800 */
[----:B------:R-:W-:Y:S08]  /*5b90*/  BAR.SYNC.DEFER_BLOCKING 0x0 ;  /* 0x0000000000007b1d */ /* 0x000ff00000010000 */
[----:B------:R-:W-:Y:S08]  /*5ba0*/  LDSM.16.M88.4 R24, [R249+0x1000] ;  /* 0x00100000f918783b */ /* 0x000ff00000000200 */
[----:B-1----:R-:W4:Y:S04]  /*5bb0*/  LDL R130, [R1+0x3c] ;  /* 0x00003c0001827983 */ /* 0x002f280000100800 */
[----:B------:R-:W4:Y:S01]  /*5bc0*/  LDL R131, [R1+0x58] ;  /* 0x0000580001837983 */ /* 0x000f220000100800 */
[C---:B--2---:R-:W-:Y:S11]  /*5bd0*/  ISETP.GE.AND P1, PT, R2.reuse, RZ, PT ;  /* 0x000000ff0200720c */ /* 0x044ff60003f26270 */
[----:B------:R-:W-:Y:S02]  /*5be0*/  @!UPT UIADD3 URZ, URZ, URZ, URZ ;  /* 0x0000003f3f3ff290 */ /* 0x000fe4000fffe03f */
[----:B------:R-:W-:Y:S01]  /*5bf0*/  @P1 SHF.R.S32.HI R0, RZ, 0x1f, R2 ;  /* 0x0000001fff001819 */ /* 0x000fe20000011402 */
[----:B------:R-:W-:Y:S01]  /*5c00*/  @P1 IMAD.WIDE.U32 R4, R2, c[0x0][0x208], RZ ;  /* 0x0000820002041a25 */ /* 0x000fe200078e00ff */
[----:B---3--:R-:W-:Y:S03]  /*5c10*/  @P1 IADD3 R10, P0, R16, 0x40, RZ ;  /* 0x00000040100a1810 */ /* 0x008fe60007f1e0ff */
[----:B------:R-:W-:Y:S01]  /*5c20*/  @P1 IMAD R0, R0, c[0x0][0x208], RZ ;  /* 0x0000820000001a24 */ /* 0x000fe200078e02ff */
[-C--:B----4-:R-:W-:Y:S01]  /*5c30*/  @P1 IADD3.X R9, RZ, R13.reuse, RZ, P0, !PT ;  /* 0x0000000dff091210 */ /* 0x090fe200007fe4ff */
[----:B------:R-:W-:Y:S02]  /*5c40*/  @P1 IMAD.MOV.U32 R6, RZ, RZ, c[0x0][0x20c] ;  /* 0x00008300ff061624 */ /* 0x000fe400078e00ff */
[----:B------:R-:W-:Y:S01]  /*5c50*/  @P1 IMAD R0, R2, c[0x0][0x20c], R0 ;  /* 0x0000830002001a24 */ /* 0x000fe200078e0200 */
[C---:B------:R-:W-:Y:S04]  /*5c60*/  @P1 SHF.L.U32 R2, R4.reuse, 0x6, RZ ;  /* 0x0000000604021819 */ /* 0x040fe800000006ff */
[----:B------:R-:W-:Y:S02]  /*5c70*/  @P1 IADD3 R0, R5, R0, RZ ;  /* 0x0000000005001210 */ /* 0x000fe40007ffe0ff */
[----:B------:R-:W-:Y:S01]  /*5c80*/  @P1 MOV R5, c[0x0][0x208] ;  /* 0x0000820000051a02 */ /* 0x000fe20000000f00 */
[----:B------:R-:W-:Y:S01]  /*5c90*/  LDSM.16.M88.4 R168, [R168] ;  /* 0x00000000a8a8783b */ /* 0x000fe20000000200 */
[----:B------:R-:W-:Y:S02]  /*5ca0*/  @P1 SHF.L.U64.HI R0, R4, 0x6, R0 ;  /* 0x0000000604001819 */ /* 0x000fe40000010200 */
[C---:B------:R-:W-:Y:S04]  /*5cb0*/  @P1 LEA R4, P0, R5.reuse, R2, 0x5 ;  /* 0x0000000205041211 */ /* 0x040fe800078028ff */
[----:B------:R-:W-:Y:S01]  /*5cc0*/  @P1 LEA.HI.X R5, R5, R0, R6, 0x5, P0 ;  /* 0x0000000005051211 */ /* 0x000fe200000f2c06 */
[----:B------:R-:W-:Y:S01]  /*5cd0*/  LDSM.16.M88.4 R180, [R180] ;  /* 0x00000000b4b4783b */ /* 0x000fe20000000200 */
[----:B------:R-:W-:Y:S04]  /*5ce0*/  @P1 IADD3 R6, P0, R2, R16, RZ ;  /* 0x0000001002061210 */ /* 0x000fe80007f1e0ff */
[-C--:B------:R-:W-:Y:S02]  /*5cf0*/  @P1 IADD3.X R8, R0, R13.reuse, RZ, P0, !PT ;  /* 0x0000000d00081210 */ /* 0x080fe400007fe4ff */
[----:B------:R-:W-:Y:S01]  /*5d00*/  @P1 IADD3 R7, P0, R2, R10, RZ ;  /* 0x0000000a02071210 */ /* 0x000fe20007f1e0ff */
[----:B------:R-:W-:Y:S04]  /*5d10*/  LDSM.16.M88.4 R184, [R135] ;  /* 0x0000000087b8783b */ /* 0x000fe80000000200 */
[----:B------:R-:W-:Y:S01]  /*5d20*/  @P1 IMAD.X R11, R0, 0x1, R9, P0 ;  /* 0x00000001000b1824 */ /* 0x000fe200000e0609 */
[C---:B------:R-:W-:Y:S04]  /*5d30*/  @P1 LEA R132, P0, R6.reuse, c[0x0][0x1f8], 0x1 ;  /* 0x00007e0006841a11 */ /* 0x040fe800078008ff */
[----:B------:R-:W-:Y:S02]  /*5d40*/  @P1 LEA.HI.X R133, R6, c[0x0][0x1fc], R8, 0x1, P0 ;  /* 0x00007f0006851a11 */ /* 0x000fe400000f0c08 */
[C---:B------:R-:W-:Y:S04]  /*5d50*/  @P1 LEA R28, P0, R7.reuse, c[0x0][0x1f8], 0x1 ;  /* 0x00007e00071c1a11 */ /* 0x040fe800078008ff */
[----:B------:R-:W-:Y:S02]  /*5d60*/  @P1 LEA.HI.X R29, R7, c[0x0][0x1fc], R11, 0x1, P0 ;  /* 0x00007f00071d1a11 */ /* 0x000fe400000f0c0b */
[----:B------:R-:W-:Y:S04]  /*5d70*/  @P1 IADD3 R8, P0, R16, 0x80, RZ ;  /* 0x0000008010081810 */ /* 0x000fe80007f1e0ff */
[----:B------:R-:W-:Y:S02]  /*5d80*/  @P1 IADD3.X R7, RZ, R13, RZ, P0, !PT ;  /* 0x0000000dff071210 */ /* 0x000fe400007fe4ff */
[----:B------:R-:W-:Y:S04]  /*5d90*/  @P1 IADD3 R6, P0, R2, R8, RZ ;  /* 0x0000000802061210 */ /* 0x000fe80007f1e0ff */
[----:B------:R-:W-:Y:S01]  /*5da0*/  @P1 IADD3.X R11, R0, R7, RZ, P0, !PT ;  /* 0x00000007000b1210 */ /* 0x000fe200007fe4ff */
[----:B------:R1:W-:Y:S01]  /*5db0*/  LDSM.16.M88.4 R188, [R130] ;  /* 0x0000000082bc783b */ /* 0x0003e20000000200 */
[C---:B------:R-:W-:Y:S04]  /*5dc0*/  @P1 LEA R14, P0, R6.reuse, c[0x0][0x1f8], 0x1 ;  /* 0x00007e00060e1a11 */ /* 0x040fe800078008ff */
[----:B------:R-:W-:Y:S02]  /*5dd0*/  @P1 LEA.HI.X R15, R6, c[0x0][0x1fc], R11, 0x1, P0 ;  /* 0x00007f00060f1a11 */ /* 0x000fe400000f0c0b */
[----:B------:R-:W-:Y:S04]  /*5de0*/  @P1 IADD3 R6, P0, R16, 0xc0, RZ ;  /* 0x000000c010061810 */ /* 0x000fe80007f1e0ff */
[----:B------:R-:W-:Y:S02]  /*5df0*/  @P1 IADD3.X R12, RZ, R13, RZ, P0, !PT ;  /* 0x0000000dff0c1210 */ /* 0x000fe400007fe4ff */
[----:B------:R-:W-:Y:S05]  /*5e00*/  @P1 IADD3 R2, P0, R2, R6, RZ ;  /* 0x0000000602021210 */ /* 0x000fea0007f1e0ff */
[----:B------:R-:W-:Y:S01]  /*5e10*/  @P1 IMAD.X R0, R0, 0x1, R12, P0 ;  /* 0x0000000100001824 */ /* 0x000fe200000e060c */
[C---:B------:R-:W-:Y:S04]  /*5e20*/  @P1 LEA R22, P0, R2.reuse, c[0x0][0x1f8], 0x1 ;  /* 0x00007e0002161a11 */ /* 0x040fe800078008ff */
[----:B------:R-:W-:Y:S01]  /*5e30*/  @P1 LEA.HI.X R23, R2, c[0x0][0x1fc], R0, 0x1, P0 ;  /* 0x00007f0002171a11 */ /* 0x000fe200000f0c00 */
[----:B-1----:R-:W2:Y:S01]  /*5e40*/  LDL R130, [R1+0x38] ;  /* 0x0000380001827983 */ /* 0x002ea20000100800 */
[C---:B------:R-:W-:Y:S04]  /*5e50*/  @P1 IADD3 R2, P0, R4.reuse, R10, RZ ;  /* 0x0000000a04021210 */ /* 0x040fe80007f1e0ff */
[C---:B------:R-:W-:Y:S02]  /*5e60*/  @P1 IADD3.X R21, R5.reuse, R9, RZ, P0, !PT ;  /* 0x0000000905151210 */ /* 0x040fe400007fe4ff */
[C---:B------:R-:W-:Y:S02]  /*5e70*/  @P1 IADD3 R0, P0, R4.reuse, R8, RZ ;  /* 0x0000000804001210 */ /* 0x040fe40007f1e0ff */
[----:B------:R-:W1:Y:S02]  /*5e80*/  LDSM.16.M88.4 R8, [R249] ;  /* 0x00000000f908783b */ /* 0x000e640000000200 */
[C---:B------:R-:W-:Y:S02]  /*5e90*/  @P1 IADD3.X R7, R5.reuse, R7, RZ, P0, !PT ;  /* 0x0000000705071210 */ /* 0x040fe400007fe4ff */
[C---:B------:R-:W-:Y:S04]  /*5ea0*/  @P1 IADD3 R6, P0, R4.reuse, R6, RZ ;  /* 0x0000000604061210 */ /* 0x040fe80007f1e0ff */
[C---:B------:R-:W-:Y:S02]  /*5eb0*/  @P1 IADD3.X R32, R5.reuse, R12, RZ, P0, !PT ;  /* 0x0000000c05201210 */ /* 0x040fe400007fe4ff */
[----:B------:R-:W-:Y:S02]  /*5ec0*/  @P1 IADD3 R4, P0, R4, R16, RZ ;  /* 0x0000001004041210 */ /* 0x000fe40007f1e0ff */
[----:B------:R-:W3:Y:S03]  /*5ed0*/  LDSM.16.M88.4 R16, [R249+0x800] ;  /* 0x00080000f910783b */ /* 0x000ee60000000200 */
[----:B------:R-:W-:Y:S01]  /*5ee0*/  @P1 IMAD.X R5, R5, 0x1, R13, P0 ;  /* 0x0000000105051824 */ /* 0x000fe200000e060d */
[C---:B------:R-:W-:Y:S04]  /*5ef0*/  @P1 LEA R12, P0, R4.reuse, c[0x0][0x1f8], 0x1 ;  /* 0x00007e00040c1a11 */ /* 0x040fe800078008ff */
[----:B------:R-:W-:Y:S02]  /*5f00*/  @P1 LEA.HI.X R13, R4, c[0x0][0x1fc], R5, 0x1, P0 ;  /* 0x00007f00040d1a11 */ /* 0x000fe400000f0c05 */
[C---:B------:R-:W-:Y:S04]  /*5f10*/  @P1 LEA R20, P0, R2.reuse, c[0x0][0x1f8], 0x1 ;  /* 0x00007e0002141a11 */ /* 0x040fe800078008ff */
[----:B------:R-:W-:Y:S02]  /*5f20*/  @P1 LEA.HI.X R21, R2, c[0x0][0x1fc], R21, 0x1, P0 ;  /* 0x00007f0002151a11 */ /* 0x000fe400000f0c15 */
[C---:B------:R-:W-:Y:S01]  /*5f30*/  @P1 LEA R30, P0, R0.reuse, c[0x0][0x1f8], 0x1 ;  /* 0x00007e00001e1a11 */ /* 0x040fe200078008ff */
[----:B------:R-:W4:Y:S03]  /*5f40*/  LDL R2, [R1+0x2c] ;  /* 0x00002c0001027983 */ /* 0x000f260000100800 */
[----:B------:R-:W-:Y:S02]  /*5f50*/  @P1 LEA.HI.X R31, R0, c[0x0][0x1fc], R7, 0x1, P0 ;  /* 0x00007f00001f1a11 */ /* 0x000fe400000f0c07 */
[----:B------:R-:W2:Y:S01]  /*5f60*/  LDL R0, [R1] ;  /* 0x0000000001007983 */ /* 0x000ea20000100800 */
[C---:B------:R-:W-:Y:S04]  /*5f70*/  @P1 LEA R128, P0, R6.reuse, c[0x0][0x1f8], 0x1 ;  /* 0x00007e0006801a11 */ /* 0x040fe800078008ff */
[----:B------:R-:W-:Y:S02]  /*5f80*/  @P1 LEA.HI.X R129, R6, c[0x0][0x1fc], R32, 0x1, P0 ;  /* 0x00007f0006811a11 */ /* 0x000fe400000f0c20 */
[C---:B-1---5:R-:W-:Y:S01]  /*5f90*/  HMMA.16816.F32 R4, R172.reuse, R8, RZ ;  /* 0x00000008ac04723c */ /* 0x062fe200000018ff */
[----:B------:R-:W1:Y:S07]  /*5fa0*/  LDSM.16.M88.4 R32, [R249+0x1800] ;  /* 0x00180000f920783b */ /* 0x000e6e0000000200 */
[C---:B------:R-:W-:Y:S01]  /*5fb0*/  HMMA.16816.F32 R8, R172.reuse, R10, RZ ;  /* 0x0000000aac08723c */ /* 0x040fe200000018ff */
[----:B------:R-:W-:Y:S01]  /*5fc0*/  @!PT LDS RZ, [RZ] ;  /* 0x00000000fffff984 */ /* 0x000fe20000000800 */
[----:B------:R-:W-:Y:S01]  /*5fd0*/  @!PT LDS RZ, [RZ] ;  /* 0x00000000fffff984 */ /* 0x000fe20000000800 */
[----:B------:R-:W-:Y:S01]  /*5fe0*/  @!PT LDS RZ, [RZ] ;  /* 0x00000000fffff984 */ /* 0x000fe20000000800 */
[----:B------:R1:W-:Y:S08]  /*5ff0*/  @P1 LDGSTS.E.BYPASS.LTC128B.128 [R131+0x100], [R132.64], !P6 ;  /* 0x0010000084831fae */ /* 0x0003f0000f101d46 */
[----:B------:R1:W-:Y:S08]  /*6000*/  @P1 LDGSTS.E.BYPASS.LTC128B.128 [R131+0x2100], [R28.64], !P5 ;  /* 0x021000001c831fae */ /* 0x0003f0000e901d46 */
[----:B------:R3:W-:Y:S08]  /*6010*/  @P1 LDGSTS.E.BYPASS.LTC128B.128 [R131+0x4100], [R14.64], !P4 ;  /* 0x041000000e831fae */ /* 0x0007f0000e101d46 */
[----:B------:R1:W-:Y:S08]  /*6020*/  @P1 LDGSTS.E.BYPASS.LTC128B.128 [R131+0x6100], [R22.64], !P3 ;  /* 0x0610000016831fae */ /* 0x0003f0000d901d46 */
[----:B------:R3:W-:Y:S08]  /*6030*/  @P1 LDGSTS.E.BYPASS.LTC128B.128 [R131+0x1100], [R12.64], !P6 ;  /* 0x011000000c831fae */ /* 0x0007f0000f101d46 */
[----:B------:R1:W-:Y:S08]  /*6040*/  @P1 LDGSTS.E.BYPASS.LTC128B.128 [R131+0x3100], [R20.64], !P5 ;  /* 0x0310000014831fae */ /* 0x0003f0000e901d46 */
[----:B------:R1:W-:Y:S08]  /*6050*/  @P1 LDGSTS.E.BYPASS.LTC128B.128 [R131+0x5100], [R30.64], !P4 ;  /* 0x051000001e831fae */ /* 0x0003f0000e101d46 */
[----:B------:R1:W-:Y:S01]  /*6060*/  @P1 LDGSTS.E.BYPASS.LTC128B.128 [R131+0x7100], [R128.64], !P3 ;  /* 0x0710000080831fae */ /* 0x0003e2000d901d46 */
[C---:B---3--:R-:W-:Y:S07]  /*6070*/  HMMA.16816.F32 R12, R172.reuse, R16, RZ ;  /* 0x00000010ac0c723c */ /* 0x048fee00000018ff */
[----:B------:R-:W0:Y:S01]  /*6080*/  LDGDEPBAR ;  /* 0x00000000000079af */ /* 0x000e220000000000 */
[C---:B------:R-:W-:Y:S08]  /*6090*/  HMMA.16816.F32 R16, R172.reuse, R18, RZ ;  /* 0x00000012ac10723c */ /* 0x040ff000000018ff */
[C---:B-1----:R-:W-:Y:S08]  /*60a0*/  HMMA.16816.F32 R20, R172.reuse, R24, RZ ;  /* 0x00000018ac14723c */ /* 0x042ff000000018ff */
[C---:B------:R-:W-:Y:S01]  /*60b0*/  HMMA.16816.F32 R24, R172.reuse, R26, RZ ;  /* 0x0000001aac18723c */ /* 0x040fe200000018ff */
[----:B------:R-:W3:Y:S04]  /*60c0*/  LDL R129, [R1+0x34] ;  /* 0x0000340001817983 */ /* 0x000ee80000100800 */
[----:B------:R-:W3:Y:S03]  /*60d0*/  LDL R128, [R1+0x30] ;  /* 0x0000300001807983 */ /* 0x000ee60000100800 */
[C---:B------:R-:W-:Y:S01]  /*60e0*/  HMMA.16816.F32 R28, R172.reuse, R32, RZ ;  /* 0x00000020ac1c723c */ /* 0x040fe200000018ff */
[----:B------:R-:W-:Y:S04]  /*60f0*/  STL [R1+0x100], R172 ;  /* 0x000100ac01007387 */ /* 0x000fe80000100800 */
[----:B------:R-:W-:Y:S03]  /*6100*/  STL [R1+0xfc], R173 ;  /* 0x0000fcad01007387 */ /* 0x000fe60000100800 */
[----:B------:R-:W-:Y:S01]  /*6110*/  HMMA.16816.F32 R32, R172, R34, RZ ;  /* 0x00000022ac20723c */ /* 0x000fe200000018ff */
[----:B------:R-:W-:Y:S04]  /*6120*/  STL [R1+0xf8], R174 ;  /* 0x0000f8ae01007387 */ /* 0x000fe80000100800 */
[----:B------:R-:W-:Y:S03]  /*6130*/  STL [R1+0xf4], R175 ;  /* 0x0000f4af01007387 */ /* 0x000fe60000100800 */
[C---:B------:R-:W-:Y:S01]  /*6140*/  HMMA.16816.F32 R4, R176.reuse, R168, R4 ;  /* 0x000000a8b004723c */ /* 0x040fe20000001804 */
[----:B------:R-:W-:Y:S04]  /*6150*/  STL [R1+0x110], R176 ;  /* 0x000110b001007387 */ /* 0x000fe80000100800 */
[----:B------:R-:W-:Y:S03]  /*6160*/  STL [R1+0x10c], R177 ;  /* 0x00010cb101007387 */ /* 0x000fe60000100800 */
[C---:B------:R-:W-:Y:S01]  /*6170*/  HMMA.16816.F32 R8, R176.reuse, R170, R8 ;  /* 0x000000aab008723c */ /* 0x040fe20000001808 */
[----:B------:R1:W-:Y:S04]  /*6180*/  STL [R1+0x108], R178 ;  /* 0x000108b201007387 */ /* 0x0003e80000100800 */
[----:B------:R-:W-:Y:S03]  /*6190*/  STL [R1+0x104], R179 ;  /* 0x000104b301007387 */ /* 0x000fe60000100800 */
[C---:B------:R-:W-:Y:S01]  /*61a0*/  HMMA.16816.F32 R12, R176.reuse, R180, R12 ;  /* 0x000000b4b00c723c */ /* 0x040fe2000000180c */
[----:B------:R-:W-:Y:S04]  /*61b0*/  STL [R1+0x120], R192 ;  /* 0x000120c001007387 */ /* 0x000fe80000100800 */
        /* <DEDUP_REMOVED lines=8> */
[----:B------:R-:W-:Y:S07]  /*6240*/  STL [R1+0x124], R199 ;  /* 0x000124c701007387 */ /* 0x000fee0000100800 */
[C---:B------:R-:W-:Y:S08]  /*6250*/  HMMA.16816.F32 R28, R176.reuse, R188, R28 ;  /* 0x000000bcb01c723c */ /* 0x040ff0000000181c */
[----:B------:R-:W-:Y:S07]  /*6260*/  HMMA.16816.F32 R32, R176, R190, R32 ;  /* 0x000000beb020723c */ /* 0x000fee0000001820 */
[----:B-1----:R-:W-:Y:S04]  /*6270*/  MOV R178, c[0x0][0x2c4] ;  /* 0x0000b10000b27a02 */ /* 0x002fe80000000f00 */
[----:B------:R-:W-:Y:S01]  /*6280*/  ISETP.NE.AND P2, PT, R178, 0x1, PT ;  /* 0x00000001b200780c */ /* 0x000fe20003f45270 */
[----:B--2---:R-:W1:Y:S08]  /*6290*/  LDSM.16.M88.4 R168, [R0] ;  /* 0x0000000000a8783b */ /* 0x004e700000000200 */
[----:B------:R-:W2:Y:S08]  /*62a0*/  LDSM.16.M88.4 R180, [R0+0x800] ;  /* 0x0008000000b4783b */ /* 0x000eb00000000200 */
[----:B------:R-:W-:Y:S01]  /*62b0*/  LDSM.16.M88.4 R184, [R0+0x1800] ;  /* 0x0018000000b8783b */ /* 0x000fe20000000200 */
[C---:B-1----:R-:W-:Y:S08]  /*62c0*/  HMMA.16816.F32 R4, R192.reuse, R168, R4 ;  /* 0x000000a8c004723c */ /* 0x042ff00000001804 */
[C---:B------:R-:W-:Y:S01]  /*62d0*/  HMMA.16816.F32 R8, R192.reuse, R170, R8 ;  /* 0x000000aac008723c */ /* 0x040fe20000001808 */
[----:B------:R-:W1:Y:S07]  /*62e0*/  LDSM.16.M88.4 R168, [R0+0x1000] ;  /* 0x0010000000a8783b */ /* 0x000e6e0000000200 */
[C---:B--2---:R-:W-:Y:S08]  /*62f0*/  HMMA.16816.F32 R12, R192.reuse, R180, R12 ;  /* 0x000000b4c00c723c */ /* 0x044ff0000000180c */
[C---:B------:R-:W-:Y:S01]  /*6300*/  HMMA.16816.F32 R16, R192.reuse, R182, R16 ;  /* 0x000000b6c010723c */ /* 0x040fe20000001810 */
[----:B------:R-:W2:Y:S07]  /*6310*/  LDSM.16.M88.4 R180, [R250] ;  /* 0x00000000fab4783b */ /* 0x000eae0000000200 */
[C---:B-1----:R-:W-:Y:S08]  /*6320*/  HMMA.16816.F32 R20, R192.reuse, R168, R20 ;  /* 0x000000a8c014723c */ /* 0x042ff00000001814 */
[C---:B------:R-:W-:Y:S01]  /*6330*/  HMMA.16816.F32 R24, R192.reuse, R170, R24 ;  /* 0x000000aac018723c */ /* 0x040fe20000001818 */
[----:B------:R-:W1:Y:S07]  /*6340*/  LDSM.16.M88.4 R168, [R250+0x800] ;  /* 0x00080000faa8783b */ /* 0x000e6e0000000200 */
[C---:B------:R-:W-:Y:S08]  /*6350*/  HMMA.16816.F32 R28, R192.reuse, R184, R28 ;  /* 0x000000b8c01c723c */ /* 0x040ff0000000181c */
[----:B------:R-:W-:Y:S01]  /*6360*/  HMMA.16816.F32 R32, R192, R186, R32 ;  /* 0x000000bac020723c */ /* 0x000fe20000001820 */
[----:B------:R-:W3:Y:S07]  /*6370*/  LDSM.16.M88.4 R184, [R250+0x1000] ;  /* 0x00100000fab8783b */ /* 0x000eee0000000200 */
[C---:B--2---:R-:W-:Y:S08]  /*6380*/  HMMA.16816.F32 R4, R196.reuse, R180, R4 ;  /* 0x000000b4c404723c */ /* 0x044ff00000001804 */
[C---:B------:R-:W-:Y:S01]  /*6390*/  HMMA.16816.F32 R8, R196.reuse, R182, R8 ;  /* 0x000000b6c408723c */ /* 0x040fe20000001808 */
[----:B------:R-:W2:Y:S07]  /*63a0*/  LDSM.16.M88.4 R180, [R250+0x1800] ;  /* 0x00180000fab4783b */ /* 0x000eae0000000200 */
[C---:B-1----:R-:W-:Y:S08]  /*63b0*/  HMMA.16816.F32 R12, R196.reuse, R168, R12 ;  /* 0x000000a8c40c723c */ /* 0x042ff0000000180c */
[C---:B------:R-:W-:Y:S01]  /*63c0*/  HMMA.16816.F32 R16, R196.reuse, R170, R16 ;  /* 0x000000aac410723c */ /* 0x040fe20000001810 */
[----:B------:R-:W1:Y:S07]  /*63d0*/  LDSM.16.M88.4 R168, [R249+0x2000] ;  /* 0x00200000f9a8783b */ /* 0x000e6e0000000200 */
[C---:B---3--:R-:W-:Y:S08]  /*63e0*/  HMMA.16816.F32 R20, R196.reuse, R184, R20 ;  /* 0x000000b8c414723c */ /* 0x048ff00000001814 */
[C---:B------:R-:W-:Y:S01]  /*63f0*/  HMMA.16816.F32 R24, R196.reuse, R186, R24 ;  /* 0x000000bac418723c */ /* 0x040fe20000001818 */
[----:B------:R-:W3:Y:S07]  /*6400*/  LDSM.16.M88.4 R184, [R249+0x2800] ;  /* 0x00280000f9b8783b */ /* 0x000eee0000000200 */
[C---:B--2---:R-:W-:Y:S08]  /*6410*/  HMMA.16816.F32 R28, R196.reuse, R180, R28 ;  /* 0x000000b4c41c723c */ /* 0x044ff0000000181c */
[----:B------:R-:W-:Y:S01]  /*6420*/  HMMA.16816.F32 R32, R196, R182, R32 ;  /* 0x000000b6c420723c */ /* 0x000fe20000001820 */
[----:B------:R-:W2:Y:S07]  /*6430*/  LDSM.16.M88.4 R180, [R249+0x3000] ;  /* 0x00300000f9b4783b */ /* 0x000eae0000000200 */
[C---:B-1----:R-:W-:Y:S08]  /*6440*/  HMMA.16816.F32 R4, R200.reuse, R168, R4 ;  /* 0x000000a8c804723c */ /* 0x042ff00000001804 */
[C---:B------:R-:W-:Y:S01]  /*6450*/  HMMA.16816.F32 R8, R200.reuse, R170, R8 ;  /* 0x000000aac808723c */ /* 0x040fe20000001808 */
[----:B------:R-:W1:Y:S07]  /*6460*/  LDSM.16.M88.4 R168, [R249+0x3800] ;  /* 0x00380000f9a8783b */ /* 0x000e6e0000000200 */
[C---:B---3--:R-:W-:Y:S08]  /*6470*/  HMMA.16816.F32 R12, R200.reuse, R184, R12 ;  /* 0x000000b8c80c723c */ /* 0x048ff0000000180c */
[C---:B------:R-:W-:Y:S01]  /*6480*/  HMMA.16816.F32 R16, R200.reuse, R186, R16 ;  /* 0x000000bac810723c */ /* 0x040fe20000001810 */
[----:B------:R3:W4:Y:S07]  /*6490*/  LDSM.16.M88.4 R184, [R130] ;  /* 0x0000000082b8783b */ /* 0x00072e0000000200 */
[C---:B--2---:R-:W-:Y:S08]  /*64a0*/  HMMA.16816.F32 R20, R200.reuse, R180, R20 ;  /* 0x000000b4c814723c */ /* 0x044ff00000001814 */
[C---:B------:R-:W-:Y:S01]  /*64b0*/  HMMA.16816.F32 R24, R200.reuse, R182, R24 ;  /* 0x000000b6c818723c */ /* 0x040fe20000001818 */
[----:B------:R2:W2:Y:S07]  /*64c0*/  LDSM.16.M88.4 R180, [R129] ;  /* 0x0000000081b4783b */ /* 0x0004ae0000000200 */
[C---:B-1----:R-:W-:Y:S01]  /*64d0*/  HMMA.16816.F32 R28, R200.reuse, R168, R28 ;  /* 0x000000a8c81c723c */ /* 0x042fe2000000181c */
[----:B---3--:R-:W3:Y:S07]  /*64e0*/  LDL R130, [R1+0x28] ;  /* 0x0000280001827983 */ /* 0x008eee0000100800 */
[----:B------:R-:W-:Y:S01]  /*64f0*/  HMMA.16816.F32 R32, R200, R170, R32 ;  /* 0x000000aac820723c */ /* 0x000fe20000001820 */
[----:B------:R1:W1:Y:S07]  /*6500*/  LDSM.16.M88.4 R168, [R128] ;  /* 0x0000000080a8783b */ /* 0x00026e0000000200 */
[C---:B----4-:R-:W-:Y:S01]  /*6510*/  HMMA.16816.F32 R4, R204.reuse, R184, R4 ;  /* 0x000000b8cc04723c */ /* 0x050fe20000001804 */
[----:B--2---:R-:W2:Y:S07]  /*6520*/  LDL R129, [R1+0x24] ;  /* 0x0000240001817983 */ /* 0x004eae0000100800 */
[C---:B------:R-:W-:Y:S01]  /*6530*/  HMMA.16816.F32 R8, R204.reuse, R186, R8 ;  /* 0x000000bacc08723c */ /* 0x040fe20000001808 */
[----:B------:R4:W4:Y:S07]  /*6540*/  LDSM.16.M88.4 R184, [R2] ;  /* 0x0000000002b8783b */ /* 0x00092e0000000200 */
[C---:B------:R-:W-:Y:S01]  /*6550*/  HMMA.16816.F32 R12, R204.reuse, R180, R12 ;  /* 0x000000b4cc0c723c */ /* 0x040fe2000000180c */
[----:B-1----:R-:W2:Y:S07]  /*6560*/  LDL R128, [R1+0x20] ;  /* 0x0000200001807983 */ /* 0x002eae0000100800 */
[C---:B------:R-:W-:Y:S01]  /*6570*/  HMMA.16816.F32 R16, R204.reuse, R182, R16 ;  /* 0x000000b6cc10723c */ /* 0x040fe20000001810 */
[----:B------:R-:W1:Y:S07]  /*6580*/  LDSM.16.M88.4 R180, [R0+0x2000] ;  /* 0x0020000000b4783b */ /* 0x000e6e0000000200 */
[C---:B------:R-:W-:Y:S01]  /*6590*/  HMMA.16816.F32 R20, R204.reuse, R168, R20 ;  /* 0x000000a8cc14723c */ /* 0x040fe20000001814 */
[----:B----4-:R-:W2:Y:S07]  /*65a0*/  LDL R2, [R1+0x1c] ;  /* 0x00001c0001027983 */ /* 0x010eae0000100800 */
        /* <DEDUP_REMOVED lines=33> */
[C---:B------:R-:W-:Y:S08]  /*67c0*/  HMMA.16816.F32 R16, R216.reuse, R182, R16 ;  /* 0x000000b6d810723c */ /* 0x040ff00000001810 */
[C---:B------:R-:W-:Y:S08]  /*67d0*/  HMMA.16816.F32 R20, R216.reuse, R168, R20 ;  /* 0x000000a8d814723c */ /* 0x040ff00000001814 */
[C---:B------:R-:W-:Y:S08]  /*67e0*/  HMMA.16816.F32 R24, R216.reuse, R170, R24 ;  /* 0x000000aad818723c */ /* 0x040ff00000001818 */
[C---:B------:R-:W-:Y:S08]  /*67f0*/  HMMA.16816.F32 R28, R216.reuse, R184, R28 ;  /* 0x000000b8d81c723c */ /* 0x040ff0000000181c */
[----:B------:R-:W-:Y:S01]  /*6800*/  HMMA.16816.F32 R32, R216, R186, R32 ;  /* 0x000000bad820723c */ /* 0x000fe20000001820 */
[----:B---3--:R1:W3:Y:S08]  /*6810*/  LDSM.16.M88.4 R180, [R130] ;  /* 0x0000000082b4783b */ /* 0x0082f00000000200 */
[----:B--2---:R2:W2:Y:S08]  /*6820*/  LDSM.16.M88.4 R168, [R129] ;  /* 0x0000000081a8783b */ /* 0x0044b00000000200 */
[----:B-1----:R-:W4:Y:S04]  /*6830*/  LDL R130, [R1+0x18] ;  /* 0x0000180001827983 */ /* 0x002f280000100800 */
[----:B------:R1:W1:Y:S01]  /*6840*/  LDSM.16.M88.4 R184, [R128] ;  /* 0x0000000080b8783b */ /* 0x0002620000000200 */
[C---:B---3--:R-:W-:Y:S07]  /*6850*/  HMMA.16816.F32 R4, R220.reuse, R180, R4 ;  /* 0x000000b4dc04723c */ /* 0x048fee0000001804 */
[----:B--2---:R-:W2:Y:S01]  /*6860*/  LDL R129, [R1+0x14] ;  /* 0x0000140001817983 */ /* 0x004ea20000100800 */
[C---:B------:R-:W-:Y:S03]  /*6870*/  HMMA.16816.F32 R8, R220.reuse, R182, R8 ;  /* 0x000000b6dc08723c */ /* 0x040fe60000001808 */
[----:B------:R3:W3:Y:S05]  /*6880*/  LDSM.16.M88.4 R180, [R2] ;  /* 0x0000000002b4783b */ /* 0x0006ea0000000200 */
[C---:B------:R-:W-:Y:S03]  /*6890*/  HMMA.16816.F32 R12, R220.reuse, R168, R12 ;  /* 0x000000a8dc0c723c */ /* 0x040fe6000000180c */
[----:B-1----:R-:W2:Y:S05]  /*68a0*/  LDL R128, [R1+0x10] ;  /* 0x0000100001807983 */ /* 0x002eaa0000100800 */
[C---:B------:R-:W-:Y:S01]  /*68b0*/  HMMA.16816.F32 R16, R220.reuse, R170, R16 ;  /* 0x000000aadc10723c */ /* 0x040fe20000001810 */
[----:B------:R-:W1:Y:S07]  /*68c0*/  LDSM.16.M88.4 R168, [R0+0x4000] ;  /* 0x0040000000a8783b */ /* 0x000e6e0000000200 */
[C---:B------:R-:W-:Y:S01]  /*68d0*/  HMMA.16816.F32 R20, R220.reuse, R184, R20 ;  /* 0x000000b8dc14723c */ /* 0x040fe20000001814 */
[----:B---3--:R-:W2:Y:S04]  /*68e0*/  LDL R2, [R1+0xc] ;  /* 0x00000c0001027983 */ /* 0x008ea80000100800 */
[----:B------:R-:W2:Y:S03]  /*68f0*/  LDL.LU R174, [R1+0x60] ;  /* 0x0000600001ae7983 */ /* 0x000ea60000300800 */
[C---:B------:R-:W-:Y:S01]  /*6900*/  HMMA.16816.F32 R24, R220.reuse, R186, R24 ;  /* 0x000000badc18723c */ /* 0x040fe20000001818 */
[----:B------:R-:W1:Y:S07]  /*6910*/  LDSM.16.M88.4 R184, [R0+0x4800] ;  /* 0x0048000000b8783b */ /* 0x000e6e0000000200 */
[C---:B------:R-:W-:Y:S01]  /*6920*/  HMMA.16816.F32 R28, R220.reuse, R180, R28 ;  /* 0x000000b4dc1c723c */ /* 0x040fe2000000181c */
[----:B------:R-:W2:Y:S04]  /*6930*/  LDL R188, [R1+0xa0] ;  /* 0x0000a00001bc7983 */ /* 0x000ea80000100800 */
[----:B------:R-:W2:Y:S03]  /*6940*/  LDL R179, [R1+0xac] ;  /* 0x0000ac0001b37983 */ /* 0x000ea60000100800 */
[----:B------:R-:W-:Y:S01]  /*6950*/  HMMA.16816.F32 R32, R220, R182, R32 ;  /* 0x000000b6dc20723c */ /* 0x000fe20000001820 */
[----:B------:R-:W1:Y:S07]  /*6960*/  LDSM.16.M88.4 R180, [R0+0x5000] ;  /* 0x0050000000b4783b */ /* 0x000e6e0000000200 */
[C---:B-1----:R-:W-:Y:S01]  /*6970*/  HMMA.16816.F32 R4, R224.reuse, R168, R4 ;  /* 0x000000a8e004723c */ /* 0x042fe20000001804 */
[----:B------:R-:W2:Y:S07]  /*6980*/  LDL R177, [R1+0xb0] ;  /* 0x0000b00001b17983 */ /* 0x000eae0000100800 */
        /* <DEDUP_REMOVED lines=32> */
[----:B----4-:R1:W4:Y:S08]  /*6b90*/  LDSM.16.M88.4 R168, [R130] ;  /* 0x0000000082a8783b */ /* 0x0103300000000200 */
[----:B--2---:R-:W2:Y:S08]  /*6ba0*/  LDSM.16.M88.4 R184, [R129] ;  /* 0x0000000081b8783b */ /* 0x004eb00000000200 */
[----:B-1----:R-:W3:Y:S04]  /*6bb0*/  LDL R130, [R1+0x64] ;  /* 0x0000640001827983 */ /* 0x002ee80000100800 */
[----:B------:R1:W2:Y:S01]  /*6bc0*/  LDSM.16.M88.4 R180, [R128] ;  /* 0x0000000080b4783b */ /* 0x0002a20000000200 */
[C---:B----4-:R-:W-:Y:S08]  /*6bd0*/  HMMA.16816.F32 R4, R236.reuse, R168, R4 ;  /* 0x000000a8ec04723c */ /* 0x050ff00000001804 */
[C---:B------:R-:W-:Y:S01]  /*6be0*/  HMMA.16816.F32 R8, R236.reuse, R170, R8 ;  /* 0x000000aaec08723c */ /* 0x040fe20000001808 */
[----:B--2---:R-:W2:Y:S03]  /*6bf0*/  LDSM.16.M88.4 R168, [R2] ;  /* 0x0000000002a8783b */ /* 0x004ea60000000200 */
[C---:B------:R-:W-:Y:S02]  /*6c00*/  IADD3 R175, R174.reuse, -0x1, RZ ;  /* 0xffffffffaeaf7810 */ /* 0x040fe40007ffe0ff */
[----:B------:R-:W-:Y:S02]  /*6c10*/  ISETP.GE.AND P1, PT, R174, 0x1, PT ;  /* 0x00000001ae00780c */ /* 0x000fe40003f26270 */
[C---:B------:R-:W-:Y:S01]  /*6c20*/  HMMA.16816.F32 R12, R236.reuse, R184, R12 ;  /* 0x000000b8ec0c723c */ /* 0x040fe2000000180c */
[----:B-1----:R-:W4:Y:S07]  /*6c30*/  LDL.64 R128, [R1+0x68] ;  /* 0x0000680001807983 */ /* 0x002f2e0000100a00 */
[C---:B------:R-:W-:Y:S01]  /*6c40*/  HMMA.16816.F32 R16, R236.reuse, R186, R16 ;  /* 0x000000baec10723c */ /* 0x040fe20000001810 */
[----:B------:R-:W1:Y:S07]  /*6c50*/  LDSM.16.M88.4 R184, [R0+0x6000] ;  /* 0x0060000000b8783b */ /* 0x000e6e0000000200 */
[C---:B------:R-:W-:Y:S08]  /*6c60*/  HMMA.16816.F32 R20, R236.reuse, R180, R20 ;  /* 0x000000b4ec14723c */ /* 0x040ff00000001814 */
[C---:B------:R-:W-:Y:S01]  /*6c70*/  HMMA.16816.F32 R24, R236.reuse, R182, R24 ;  /* 0x000000b6ec18723c */ /* 0x040fe20000001818 */
[----:B------:R-:W1:Y:S07]  /*6c80*/  LDSM.16.M88.4 R180, [R0+0x6800] ;  /* 0x0068000000b4783b */ /* 0x000e6e0000000200 */
[C---:B--2---:R-:W-:Y:S08]  /*6c90*/  HMMA.16816.F32 R28, R236.reuse, R168, R28 ;  /* 0x000000a8ec1c723c */ /* 0x044ff0000000181c */
[----:B------:R-:W-:Y:S01]  /*6ca0*/  HMMA.16816.F32 R32, R236, R170, R32 ;  /* 0x000000aaec20723c */ /* 0x000fe20000001820 */
[----:B------:R-:W2:Y:S07]  /*6cb0*/  LDSM.16.M88.4 R168, [R0+0x7000] ;  /* 0x0070000000a8783b */ /* 0x000eae0000000200 */
[C---:B-1----:R-:W-:Y:S08]  /*6cc0*/  HMMA.16816.F32 R4, R240.reuse, R184, R4 ;  /* 0x000000b8f004723c */ /* 0x042ff00000001804 */
[C---:B------:R-:W-:Y:S01]  /*6cd0*/  HMMA.16816.F32 R8, R240.reuse, R186, R8 ;  /* 0x000000baf008723c */ /* 0x040fe20000001808 */
[----:B------:R1:W1:Y:S07]  /*6ce0*/  LDSM.16.M88.4 R184, [R0+0x7800] ;  /* 0x0078000000b8783b */ /* 0x00026e0000000200 */
[C---:B------:R-:W-:Y:S08]  /*6cf0*/  HMMA.16816.F32 R12, R240.reuse, R180, R12 ;  /* 0x000000b4f00c723c */ /* 0x040ff0000000180c */
[C---:B------:R-:W-:Y:S01]  /*6d00*/  HMMA.16816.F32 R16, R240.reuse, R182, R16 ;  /* 0x000000b6f010723c */ /* 0x040fe20000001810 */
[----:B------:R-:W1:Y:S07]  /*6d10*/  LDSM.16.M88.4 R180, [R250+0x6000] ;  /* 0x00600000fab4783b */ /* 0x000e6e0000000200 */
[C---:B--2---:R-:W-:Y:S04]  /*6d20*/  HMMA.16816.F32 R20, R240.reuse, R168, R20 ;  /* 0x000000a8f014723c */ /* 0x044fe80000001814 */
[----:B-1----:R-:W-:Y:S04]  /*6d30*/  @P1 SHF.R.S32.HI R0, RZ, 0x1f, R175 ;  /* 0x0000001fff001819 */ /* 0x002fe800000114af */
[C---:B------:R-:W-:Y:S01]  /*6d40*/  HMMA.16816.F32 R24, R240.reuse, R170, R24 ;  /* 0x000000aaf018723c */ /* 0x040fe20000001818 */
[----:B------:R-:W1:Y:S03]  /*6d50*/  LDSM.16.M88.4 R168, [R250+0x6800] ;  /* 0x00680000faa8783b */ /* 0x000e660000000200 */
[----:B------:R-:W-:Y:S04]  /*6d60*/  @P1 IMAD R0, R0, c[0x0][0x1e0], RZ ;  /* 0x0000780000001a24 */ /* 0x000fe800078e02ff */
[C---:B------:R-:W-:Y:S08]  /*6d70*/  HMMA.16816.F32 R28, R240.reuse, R184, R28 ;  /* 0x000000b8f01c723c */ /* 0x040ff0000000181c */
[----:B------:R-:W-:Y:S08]  /*6d80*/  HMMA.16816.F32 R32, R240, R186, R32 ;  /* 0x000000baf020723c */ /* 0x000ff00000001820 */
[C---:B------:R-:W-:Y:S08]  /*6d90*/  HMMA.16816.F32 R4, R244.reuse, R180, R4 ;  /* 0x000000b4f404723c */ /* 0x040ff00000001804 */
[C---:B------:R-:W-:Y:S01]  /*6da0*/  HMMA.16816.F32 R8, R244.reuse, R182, R8 ;  /* 0x000000b6f408723c */ /* 0x040fe20000001808 */
[----:B------:R-:W2:Y:S07]  /*6db0*/  LDSM.16.M88.4 R180, [R250+0x7000] ;  /* 0x00700000fab4783b */ /* 0x000eae0000000200 */
[C---:B-1----:R-:W-:Y:S08]  /*6dc0*/  HMMA.16816.F32 R12, R244.reuse, R168, R12 ;  /* 0x000000a8f40c723c */ /* 0x042ff0000000180c */
[C---:B------:R-:W-:Y:S04]  /*6dd0*/  HMMA.16816.F32 R16, R244.reuse, R170, R16 ;  /* 0x000000aaf410723c */ /* 0x040fe80000001810 */
[----:B------:R-:W-:Y:S02]  /*6de0*/  FMUL.FTZ R4, R4, c[0x0][0x320] ;  /* 0x0000c80004047a20 */ /* 0x000fe40000410000 */
[----:B------:R-:W-:Y:S02]  /*6df0*/  FMUL.FTZ R5, R5, c[0x0][0x320] ;  /* 0x0000c80005057a20 */ /* 0x000fe40000410000 */
[----:B------:R-:W1:Y:S01]  /*6e00*/  MUFU.TANH R191, R4 ;  /* 0x0000000400bf7308 */ /* 0x000e620000002400 */
[----:B------:R-:W-:Y:S03]  /*6e10*/  FMUL.FTZ R6, R6, c[0x0][0x320] ;  /* 0x0000c80006067a20 */ /* 0x000fe60000410000 */
[----:B------:R-:W-:Y:S02]  /*6e20*/  FMUL.FTZ R7, R7, c[0x0][0x320] ;  /* 0x0000c80007077a20 */ /* 0x000fe40000410000 */
[----:B------:R-:W-:Y:S02]  /*6e30*/  FMUL.FTZ R2, R8, c[0x0][0x320] ;  /* 0x0000c80008027a20 */ /* 0x000fe40000410000 */
[----:B------:R-:W-:Y:S02]  /*6e40*/  @P1 IMAD R8, R175, c[0x0][0x1e4], R0 ;  /* 0x00007900af081a24 */ /* 0x000fe400078e0200 */
[----:B------:R1:W1:Y:S01]  /*6e50*/  MUFU.TANH R176, R5 ;  /* 0x0000000500b07308 */ /* 0x0002620000002400 */
[----:B------:R-:W-:Y:S02]  /*6e60*/  FMUL.FTZ R10, R10, c[0x0][0x320] ;  /* 0x0000c8000a0a7a20 */ /* 0x000fe40000410000 */
[----:B------:R-:W-:Y:S02]  /*6e70*/  FMUL.FTZ R11, R11, c[0x0][0x320] ;  /* 0x0000c8000b0b7a20 */ /* 0x000fe40000410000 */
[----:B------:R-:W-:Y:S01]  /*6e80*/  FMUL.FTZ R14, R14, c[0x0][0x320] ;  /* 0x0000c8000e0e7a20 */ /* 0x000fe20000410000 */
[C---:B--2---:R-:W-:Y:S04]  /*6e90*/  HMMA.16816.F32 R20, R244.reuse, R180, R20 ;  /* 0x000000b4f414723c */ /* 0x044fe80000001814 */
[----:B------:R-:W2:Y:S01]  /*6ea0*/  MUFU.TANH R173, R6 ;  /* 0x0000000600ad7308 */ /* 0x000ea20000002400 */
[----:B------:R-:W-:Y:S02]  /*6eb0*/  FMUL.FTZ R9, R9, c[0x0][0x320] ;  /* 0x0000c80009097a20 */ /* 0x000fe40000410000 */
[----:B------:R-:W-:Y:S01]  /*6ec0*/  FMUL.FTZ R18, R18, c[0x0][0x320] ;  /* 0x0000c80012127a20 */ /* 0x000fe20000410000 */
[C---:B------:R-:W-:Y:S04]  /*6ed0*/  HMMA.16816.F32 R24, R244.reuse, R182, R24 ;  /* 0x000000b6f418723c */ /* 0x040fe80000001818 */
[----:B------:R-:W-:Y:S02]  /*6ee0*/  FMUL.FTZ R17, R17, c[0x0][0x320] ;  /* 0x0000c80011117a20 */ /* 0x000fe40000410000 */
[----:B------:R2:W2:Y:S01]  /*6ef0*/  MUFU.TANH R172, R7 ;  /* 0x0000000700ac7308 */ /* 0x0004a20000002400 */
[----:B------:R-:W-:Y:S02]  /*6f00*/  FMUL.FTZ R16, R16, c[0x0][0x320] ;  /* 0x0000c80010107a20 */ /* 0x000fe40000410000 */
[----:B------:R-:W-:Y:S03]  /*6f10*/  FMUL.FTZ R15, R15, c[0x0][0x320] ;  /* 0x0000c8000f0f7a20 */ /* 0x000fe60000410000 */
[----:B-1----:R-:W-:Y:S04]  /*6f20*/  @P1 IMAD.WIDE.U32 R4, R175, c[0x0][0x1e0], RZ ;  /* 0x00007800af041a25 */ /* 0x002fe800078e00ff */
[----:B------:R3:W1:Y:S01]  /*6f30*/  MUFU.TANH R185, R2 ;  /* 0x0000000200b97308 */ /* 0x0006620000002400 */
[----:B------:R-:W-:Y:S01]  /*6f40*/  FMUL.FTZ R20, R20, c[0x0][0x320] ;  /* 0x0000c80014147a20 */ /* 0x000fe20000410000 */
[----:B------:R-:W-:Y:S01]  /*6f50*/  @P1 IADD3 R8, R5, R8, RZ ;  /* 0x0000000805081210 */ /* 0x000fe20007ffe0ff */
[----:B------:R-:W-:Y:S01]  /*6f60*/  FMUL.FTZ R12, R12, c[0x0][0x320] ;  /* 0x0000c8000c0c7a20 */ /* 0x000fe20000410000 */
[C---:B------:R-:W-:Y:S01]  /*6f70*/  @P1 SHF.L.U32 R132, R4.reuse, 0x6, RZ ;  /* 0x0000000604841819 */ /* 0x040fe200000006ff */
[----:B------:R-:W-:Y:S01]  /*6f80*/  FMUL.FTZ R13, R13, c[0x0][0x320] ;  /* 0x0000c8000d0d7a20 */ /* 0x000fe20000410000 */
[----:B------:R-:W-:Y:S01]  /*6f90*/  @P1 SHF.L.U64.HI R8, R4, 0x6, R8 ;  /* 0x0000000604081819 */ /* 0x000fe20000010208 */
[----:B------:R-:W-:Y:S02]  /*6fa0*/  FMUL.FTZ R21, R21, c[0x0][0x320] ;  /* 0x0000c80015157a20 */ /* 0x000fe40000410000 */
[----:B------:R-:W-:Y:S01]  /*6fb0*/  FMUL.FTZ R22, R22, c[0x0][0x320] ;  /* 0x0000c80016167a20 */ /* 0x000fe20000410000 */
[----:B------:R-:W-:Y:S01]  /*6fc0*/  MUFU.TANH R135, R10 ;  /* 0x0000000a00877308 */ /* 0x000fe20000002400 */
[----:B------:R-:W-:Y:S02]  /*6fd0*/  FMUL.FTZ R23, R23, c[0x0][0x320] ;  /* 0x0000c80017177a20 */ /* 0x000fe40000410000 */
[----:B------:R-:W-:Y:S01]  /*6fe0*/  FMUL.FTZ R24, R24, c[0x0][0x320] ;  /* 0x0000c80018187a20 */ /* 0x000fe20000410000 */
[----:B--2---:R-:W2:Y:S01]  /*6ff0*/  LDSM.16.M88.4 R4, [R250+0x7800] ;  /* 0x00780000fa04783b */ /* 0x004ea20000000200 */
[----:B------:R-:W-:Y:S04]  /*7000*/  DEPBAR.LE SB0, 0x0 ;  /* 0x000080000000791a */ /* 0x000fe80000000000 */
[----:B------:R-:W-:Y:S01]  /*7010*/  FMUL.FTZ R25, R25, c[0x0][0x320] ;  /* 0x0000c80019197a20 */ /* 0x000fe20000410000 */
[----:B------:R-:W-:Y:S01]  /*7020*/  MUFU.TANH R133, R11 ;  /* 0x0000000b00857308 */ /* 0x000fe20000002400 */
[----:B------:R-:W-:Y:S01]  /*7030*/  FMUL.FTZ R26, R26, c[0x0][0x320] ;  /* 0x0000c8001a1a7a20 */ /* 0x000fe20000410000 */
[----:B------:R-:W-:Y:S01]  /*7040*/  BAR.SYNC.DEFER_BLOCKING 0x0 ;  /* 0x0000000000007b1d */ /* 0x000fe20000010000 */
[----:B------:R-:W-:Y:S01]  /*7050*/  FMUL.FTZ R27, R27, c[0x0][0x320] ;  /* 0x0000c8001b1b7a20 */ /* 0x000fe20000410000 */
[C---:B--2---:R-:W-:Y:S06]  /*7060*/  HMMA.16816.F32 R28, R244.reuse, R4, R28 ;  /* 0x00000004f41c723c */ /* 0x044fec000000181c */
[----:B------:R2:W1:Y:S02]  /*7070*/  MUFU.TANH R184, R9 ;  /* 0x0000000900b87308 */ /* 0x0004640000002400 */
[----:B------:R-:W-:Y:S08]  /*7080*/  HMMA.16816.F32 R32, R244, R6, R32 ;  /* 0x00000006f420723c */ /* 0x000ff00000001820 */
[----:B------:R1:W-:Y:S10]  /*7090*/  MUFU.TANH R190, R18 ;  /* 0x0000001200be7308 */ /* 0x0003f40000002400 */
[----:B------:R-:W-:Y:S01]  /*70a0*/  MUFU.TANH R187, R14 ;  /* 0x0000000e00bb7308 */ /* 0x000fe20000002400 */
[----:B------:R-:W-:Y:S02]  /*70b0*/  FMUL.FTZ R28, R28, c[0x0][0x320] ;  /* 0x0000c8001c1c7a20 */ /* 0x000fe40000410000 */
[----:B------:R-:W-:Y:S02]  /*70c0*/  FMUL.FTZ R29, R29, c[0x0][0x320] ;  /* 0x0000c8001d1d7a20 */ /* 0x000fe40000410000 */
[----:B------:R-:W-:Y:S05]  /*70d0*/  FMUL.FTZ R30, R30, c[0x0][0x320] ;  /* 0x0000c8001e1e7a20 */ /* 0x000fea0000410000 */
[----:B------:R-:W-:Y:S01]  /*70e0*/  MUFU.TANH R189, R17 ;  /* 0x0000001100bd7308 */ /* 0x000fe20000002400 */
[----:B------:R-:W-:Y:S02]  /*70f0*/  FMUL.FTZ R32, R32, c[0x0][0x320] ;  /* 0x0000c80020207a20 */ /* 0x000fe40000410000 */
[----:B------:R-:W-:Y:S02]  /*7100*/  FMUL.FTZ R34, R34, c[0x0][0x320] ;  /* 0x0000c80022227a20 */ /* 0x000fe40000410000 */
[----:B------:R-:W-:Y:S05]  /*7110*/  FMUL.FTZ R35, R35, c[0x0][0x320] ;  /* 0x0000c80023237a20 */ /* 0x000fea0000410000 */
[----:B------:R-:W-:Y:S10]  /*7120*/  MUFU.TANH R186, R15 ;  /* 0x0000000f00ba7308 */ /* 0x000ff40000002400 */
[----:B------:R-:W1:Y:S01]  /*7130*/  MUFU.TANH R12, R12 ;  /* 0x0000000c000c7308 */ /* 0x000e620000002400 */
[----:B----4-:R-:W-:Y:S09]  /*7140*/  @P1 IADD3 R0, P0, R132, R128, RZ ;  /* 0x0000008084001210 */ /* 0x010ff20007f1e0ff */
[----:B------:R-:W4:Y:S01]  /*7150*/  MUFU.TANH R13, R13 ;  /* 0x0000000d000d7308 */ /* 0x000f220000002400 */
[----:B---3--:R-:W-:Y:S02]  /*7160*/  @P1 IADD3.X R2, R8, R130, RZ, P0, !PT ;  /* 0x0000008208021210 */ /* 0x008fe400007fe4ff */
[C---:B------:R-:W-:Y:S04]  /*7170*/  @P1 LEA R168, P0, R0.reuse, c[0x0][0x1c8], 0x1 ;  /* 0x0000720000a81a11 */ /* 0x040fe800078008ff */
[----:B------:R-:W-:Y:S03]  /*7180*/  @P1 LEA.HI.X R169, R0, c[0x0][0x1cc], R2, 0x1, P0 ;  /* 0x0000730000a91a11 */ /* 0x000fe600000f0c02 */
[----:B------:R-:W-:Y:S01]  /*7190*/  MUFU.TANH R21, R21 ;  /* 0x0000001500157308 */ /* 0x000fe20000002400 */
[----:B------:R-:W-:Y:S02]  /*71a0*/  @P1 IADD3 R181, P0, R128, 0x40, RZ ;  /* 0x0000004080b51810 */ /* 0x000fe40007f1e0ff */
[----:B------:R-:W-:Y:S01]  /*71b0*/  IADD3 R0, R179, R188, RZ ;  /* 0x000000bcb3007210 */ /* 0x000fe20007ffe0ff */
[----:B------:R-:W-:Y:S01]  /*71c0*/  @!PT LDS RZ, [RZ] ;  /* 0x00000000fffff984 */ /* 0x000fe20000000800 */
[----:B------:R-:W-:Y:S01]  /*71d0*/  @!PT LDS RZ, [RZ] ;  /* 0x00000000fffff984 */ /* 0x000fe20000000800 */
[----:B------:R-:W-:Y:S01]  /*71e0*/  @!PT LDS RZ, [RZ] ;  /* 0x00000000fffff984 */ /* 0x000fe20000000800 */
[----:B------:R3:W-:Y:S02]  /*71f0*/  @P1 LDGSTS.E.BYPASS.LTC128B.128 [R131+0x10100], [R168.64], !P6 ;  /* 0x10100000a8831fae */ /* 0x0007e4000f101d46 */
[--C-:B------:R-:W-:Y:S01]  /*7200*/  @P1 IMAD.X R180, RZ, RZ, R130.reuse, P0 ;  /* 0x000000ffffb41224 */ /* 0x100fe200000e0682 */
[----:B------:R-:W-:Y:S01]  /*7210*/  @P1 IADD3 R2, P0, R132, R181, RZ ;  /* 0x000000b584021210 */ /* 0x000fe20007f1e0ff */
[----:B--2---:R-:W-:Y:S02]  /*7220*/  @P2 IMAD.HI.U32 R9, R0, c[0x0][0x2c8], RZ ;  /* 0x0000b20000092a27 */ /* 0x004fe400078e00ff */
[----:B------:R-:W2:Y:S01]  /*7230*/  MUFU.TANH R188, R16 ;  /* 0x0000001000bc7308 */ /* 0x000ea20000002400 */
[----:B------:R-:W-:Y:S02]  /*7240*/  @P1 IADD3.X R11, R8, R180, RZ, P0, !PT ;  /* 0x000000b4080b1210 */ /* 0x000fe400007fe4ff */
[C---:B------:R-:W-:Y:S02]  /*7250*/  @P1 LEA R10, P0, R2.reuse, c[0x0][0x1c8], 0x1 ;  /* 0x00007200020a1a11 */ /* 0x040fe400078008ff */
[----:B------:R-:W-:Y:S02]  /*7260*/  @P2 SHF.R.U32.HI R0, RZ, c[0x0][0x2cc], R9 ;  /* 0x0000b300ff002a19 */ /* 0x000fe40000011609 */
[----:B------:R-:W-:Y:S02]  /*7270*/  @P1 LEA.HI.X R11, R2, c[0x0][0x1cc], R11, 0x1, P0 ;  /* 0x00007300020b1a11 */ /* 0x000fe400000f0c0b */
[----:B------:R-:W-:Y:S01]  /*7280*/  @P1 IADD3 R171, P0, R128, 0x80, RZ ;  /* 0x0000008080ab1810 */ /* 0x000fe20007f1e0ff */
[----:B------:R-:W-:Y:S01]  /*7290*/  MUFU.TANH R22, R22 ;  /* 0x0000001600167308 */ /* 0x000fe20000002400 */
[----:B------:R-:W-:Y:S01]  /*72a0*/  MOV R9, 0xffffffc0 ;  /* 0xffffffc000097802 */ /* 0x000fe20000000f00 */
[----:B------:R1:W-:Y:S02]  /*72b0*/  @P1 LDGSTS.E.BYPASS.LTC128B.128 [R131+0x12100], [R10.64], !P5 ;  /* 0x121000000a831fae */ /* 0x0003e4000e901d46 */
[----:B------:R-:W-:Y:S01]  /*72c0*/  @P1 IMAD.X R170, RZ, RZ, R130, P0 ;  /* 0x000000ffffaa1224 */ /* 0x000fe200000e0682 */
[----:B------:R-:W-:Y:S05]  /*72d0*/  @P1 IADD3 R2, P0, R132, R171, RZ ;  /* 0x000000ab84021210 */ /* 0x000fea0007f1e0ff */
[----:B------:R-:W-:Y:S10]  /*72e0*/  MUFU.TANH R23, R23 ;  /* 0x0000001700177308 */ /* 0x000ff40000002400 */
[----:B------:R-:W-:Y:S01]  /*72f0*/  MUFU.TANH R24, R24 ;  /* 0x0000001800187308 */ /* 0x000fe20000002400 */
[----:B-1----:R-:W1:Y:S09]  /*7300*/  SHFL.IDX PT, R11, R0, RZ, 0x1c1f ;  /* 0x001c1fff000b7589 */ /* 0x002e7200000e0000 */
[----:B------:R-:W-:Y:S01]  /*7310*/  MUFU.TANH R25, R25 ;  /* 0x0000001900197308 */ /* 0x000fe20000002400 */
[----:B------:R1:W2:Y:S09]  /*7320*/  SHFL.IDX PT, R10, R0, 0x1, 0x1c1f ;  /* 0x003c1f00000a7f89 */ /* 0x0002b200000e0000 */
[----:B------:R-:W-:Y:S10]  /*7330*/  MUFU.TANH R28, R28 ;  /* 0x0000001c001c7308 */ /* 0x000ff40000002400 */
[----:B------:R-:W-:Y:S01]  /*7340*/  MUFU.TANH R29, R29 ;  /* 0x0000001d001d7308 */ /* 0x000fe20000002400 */
[----:B-1----:R-:W-:Y:S09]  /*7350*/  @P1 IADD3.X R0, R8, R170, RZ, P0, !PT ;  /* 0x000000aa08001210 */ /* 0x002ff200007fe4ff */
[----:B------:R-:W-:Y:S01]  /*7360*/  MUFU.TANH R32, R32 ;  /* 0x0000002000207308 */ /* 0x000fe20000002400 */
[C---:B------:R-:W-:Y:S04]  /*7370*/  @P1 LEA R4, P0, R2.reuse, c[0x0][0x1c8], 0x1 ;  /* 0x0000720002041a11 */ /* 0x040fe800078008ff */
[----:B------:R-:W-:Y:S01]  /*7380*/  @P1 LEA.HI.X R5, R2, c[0x0][0x1cc], R0, 0x1, P0 ;  /* 0x0000730002051a11 */ /* 0x000fe200000f0c00 */
[----:B------:R-:W-:Y:S01]  /*7390*/  IMAD R0, R174, R9, 0x1 ;  /* 0x00000001ae007424 */ /* 0x000fe200078e0209 */
[----:B---3--:R-:W-:Y:S03]  /*73a0*/  @P1 IADD3 R169, P0, R128, 0xc0, RZ ;  /* 0x000000c080a91810 */ /* 0x008fe60007f1e0ff */
[----:B------:R1:W-:Y:S01]  /*73b0*/  @P1 LDGSTS.E.BYPASS.LTC128B.128 [R131+0x14100], [R4.64], !P4 ;  /* 0x1410000004831fae */ /* 0x0003e2000e101d46 */
[----:B------:R-:W-:Y:S01]  /*73c0*/  @P1 IADD3.X R9, RZ, R130, RZ, P0, !PT ;  /* 0x00000082ff091210 */ /* 0x000fe200007fe4ff */
[----:B------:R-:W-:Y:S01]  /*73d0*/  MUFU.TANH R26, R26 ;  /* 0x0000001a001a7308 */ /* 0x000fe20000002400 */
[----:B------:R-:W-:Y:S04]  /*73e0*/  IADD3 R0, R0, c[0x0][0x1d0], -R177 ;  /* 0x0000740000007a10 */ /* 0x000fe80007ffe8b1 */
[----:B------:R-:W-:Y:S05]  /*73f0*/  IADD3 R0, R0, -c[0x0][0x168], RZ ;  /* 0x80005a0000007a10 */ /* 0x000fea0007ffe0ff */
[C---:B------:R-:W-:Y:S01]  /*7400*/  IMAD.IADD R2, R0.reuse, 0x1, R11 ;  /* 0x0000000100027824 */ /* 0x040fe200078e020b */
[----:B--2---:R-:W-:Y:S01]  /*7410*/  IADD3 R0, R0, R10, RZ ;  /* 0x0000000a00007210 */ /* 0x004fe20007ffe0ff */
[----:B------:R-:W-:Y:S01]  /*7420*/  @P1 IMAD.MOV.U32 R10, RZ, RZ, c[0x0][0x1e4] ;  /* 0x00007900ff0a1624 */ /* 0x000fe200078e00ff */
[----:B------:R-:W-:Y:S10]  /*7430*/  MUFU.TANH R27, R27 ;  /* 0x0000001b001b7308 */ /* 0x000ff40000002400 */
[----:B------:R-:W-:Y:S01]  /*7440*/  MUFU.TANH R30, R30 ;  /* 0x0000001e001e7308 */ /* 0x000fe20000002400 */
[----:B-1----:R-:W-:Y:S04]  /*7450*/  @P1 IADD3 R4, P0, R132, R169, RZ ;  /* 0x000000a984041210 */ /* 0x002fe80007f1e0ff */
[----:B------:R-:W-:Y:S02]  /*7460*/  @P1 IADD3.X R5, R8, R9, RZ, P0, !PT ;  /* 0x0000000908051210 */ /* 0x000fe400007fe4ff */
[C---:B------:R-:W-:Y:S04]  /*7470*/  @P1 LEA R6, P0, R4.reuse, c[0x0][0x1c8], 0x1 ;  /* 0x0000720004061a11 */ /* 0x040fe800078008ff */
[----:B------:R-:W-:Y:S02]  /*7480*/  @P1 LEA.HI.X R7, R4, c[0x0][0x1cc], R5, 0x1, P0 ;  /* 0x0000730004071a11 */ /* 0x000fe400000f0c05 */
[----:B------:R-:W-:Y:S03]  /*7490*/  @P1 MOV R5, c[0x0][0x1e0] ;  /* 0x0000780000051a02 */ /* 0x000fe60000000f00 */
[----:B------:R1:W-:Y:S01]  /*74a0*/  @P1 LDGSTS.E.BYPASS.LTC128B.128 [R131+0x16100], [R6.64], !P3 ;  /* 0x1610000006831fae */ /* 0x0003e2000d901d46 */
[C---:B------:R-:W-:Y:S04]  /*74b0*/  @P1 LEA R4, P0, R5.reuse, R132, 0x5 ;  /* 0x0000008405041211 */ /* 0x040fe800078028ff */
[----:B------:R-:W-:Y:S01]  /*74c0*/  @P1 LEA.HI.X R8, R5, R8, R10, 0x5, P0 ;  /* 0x0000000805081211 */ /* 0x000fe200000f2c0a */
[----:B------:R-:W-:Y:S01]  /*74d0*/  FMUL.FTZ R5, R19, c[0x0][0x320] ;  /* 0x0000c80013057a20 */ /* 0x000fe20000410000 */
[----:B------:R2:W-:Y:S01]  /*74e0*/  MUFU.TANH R10, R20 ;  /* 0x00000014000a7308 */ /* 0x0005e20000002400 */
[C---:B------:R-:W-:Y:S04]  /*74f0*/  ISETP.GT.AND P0, PT, R2.reuse, RZ, PT ;  /* 0x000000ff0200720c */ /* 0x040fe80003f04270 */
[----:B------:R-:W-:Y:S02]  /*7500*/  FSEL R19, R191, -INF , P0 ;  /* 0xff800000bf137808 */ /* 0x000fe40000000000 */
[----:B------:R-:W-:Y:S03]  /*7510*/  ISETP.GT.AND P0, PT, R2, 0x1, PT ;  /* 0x000000010200780c */ /* 0x000fe60003f04270 */
[----:B------:R3:W3:Y:S01]  /*7520*/  MUFU.TANH R191, R5 ;  /* 0x0000000500bf7308 */ /* 0x0006e20000002400 */
[----:B------:R-:W-:Y:S02]  /*7530*/  FSEL R18, R176, -INF , P0 ;  /* 0xff800000b0127808 */ /* 0x000fe40000000000 */
[C---:B------:R-:W-:Y:S04]  /*7540*/  ISETP.GT.AND P0, PT, R0.reuse, RZ, PT ;  /* 0x000000ff0000720c */ /* 0x040fe80003f04270 */
[----:B------:R-:W-:Y:S02]  /*7550*/  FSEL R168, R173, -INF , P0 ;  /* 0xff800000ada87808 */ /* 0x000fe40000000000 */
[----:B------:R-:W-:Y:S01]  /*7560*/  ISETP.GT.AND P0, PT, R0, 0x1, PT ;  /* 0x000000010000780c */ /* 0x000fe20003f04270 */
[----:B-1----:R-:W-:Y:S01]  /*7570*/  FMUL.FTZ R7, R33, c[0x0][0x320] ;  /* 0x0000c80021077a20 */ /* 0x002fe20000410000 */
[----:B------:R-:W-:Y:S02]  /*7580*/  FMNMX.FTZ R6, R168, R134, !PT ;  /* 0x00000086a8067209 */ /* 0x000fe40007810000 */
[----:B--2---:R-:W-:Y:S02]  /*7590*/  FSEL R20, R172, -INF , P0 ;  /* 0xff800000ac147808 */ /* 0x004fe40000000000 */
[----:B------:R-:W-:Y:S01]  /*75a0*/  ISETP.GT.AND P0, PT, R2, 0x8, PT ;  /* 0x000000080200780c */ /* 0x000fe20003f04270 */
[----:B------:R-:W1:Y:S01]  /*75b0*/  MUFU.TANH R7, R7 ;  /* 0x0000000700077308 */ /* 0x000e620000002400 */
[----:B------:R-:W-:Y:S02]  /*75c0*/  FMNMX.FTZ R6, R20, R6, !PT ;  /* 0x0000000614067209 */ /* 0x000fe40007810000 */
[----:B------:R-:W-:Y:S02]  /*75d0*/  FSEL R14, R185, -INF , P0 ;  /* 0xff800000b90e7808 */ /* 0x000fe40000000000 */
[----:B------:R-:W-:Y:S02]  /*75e0*/  ISETP.GT.AND P0, PT, R2, 0x9, PT ;  /* 0x000000090200780c */ /* 0x000fe40003f04270 */
[----:B---3--:R-:W-:Y:S02]  /*75f0*/  FMNMX.FTZ R5, R19, R3, !PT ;  /* 0x0000000313057209 */ /* 0x008fe40007810000 */
[----:B------:R-:W-:Y:S02]  /*7600*/  FSEL R17, R184, -INF , P0 ;  /* 0xff800000b8117808 */ /* 0x000fe40000000000 */
[----:B------:R-:W-:Y:S02]  /*7610*/  ISETP.GT.AND P0, PT, R0, 0x8, PT ;  /* 0x000000080000780c */ /* 0x000fe40003f04270 */
[----:B------:R-:W-:Y:S02]  /*7620*/  FMNMX.FTZ R5, R18, R5, !PT ;  /* 0x0000000512057209 */ /* 0x000fe40007810000 */
[----:B------:R-:W-:Y:S02]  /*7630*/  FSEL R16, R135, -INF , P0 ;  /* 0xff80000087107808 */ /* 0x000fe40000000000 */
[----:B------:R-:W-:Y:S01]  /*7640*/  ISETP.GT.AND P0, PT, R0, 0x9, PT ;  /* 0x000000090000780c */ /* 0x000fe20003f04270 */
[----:B------:R-:W-:Y:S01]  /*7650*/  MUFU.TANH R135, R35 ;  /* 0x0000002300877308 */ /* 0x000fe20000002400 */
[----:B------:R-:W-:Y:S02]  /*7660*/  FMNMX.FTZ R5, R14, R5, !PT ;  /* 0x000000050e057209 */ /* 0x000fe40007810000 */
[----:B------:R-:W-:Y:S02]  /*7670*/  FSEL R15, R133, -INF , P0 ;  /* 0xff800000850f7808 */ /* 0x000fe40000000000 */
[----:B------:R-:W-:Y:S02]  /*7680*/  ISETP.GT.AND P0, PT, R2, 0x10, PT ;  /* 0x000000100200780c */ /* 0x000fe40003f04270 */
[----:B------:R-:W-:Y:S02]  /*7690*/  FMNMX.FTZ R5, R17, R5, !PT ;  /* 0x0000000511057209 */ /* 0x000fe40007810000 */
[----:B------:R-:W-:Y:S02]  /*76a0*/  FSEL R185, R12, -INF , P0 ;  /* 0xff8000000cb97808 */ /* 0x000fe40000000000 */
[----:B------:R-:W-:Y:S02]  /*76b0*/  ISETP.GT.AND P0, PT, R2, 0x11, PT ;  /* 0x000000110200780c */ /* 0x000fe40003f04270 */
[----:B------:R-:W-:Y:S02]  /*76c0*/  FMNMX.FTZ R5, R185, R5, !PT ;  /* 0x00000005b9057209 */ /* 0x000fe40007810000 */
[----:B----4-:R-:W-:Y:S02]  /*76d0*/  FSEL R184, R13, -INF , P0 ;  /* 0xff8000000db87808 */ /* 0x010fe40000000000 */
[----:B------:R-:W-:Y:S02]  /*76e0*/  ISETP.GT.AND P0, PT, R0, 0x10, PT ;  /* 0x000000100000780c */ /* 0x000fe40003f04270 */
[----:B------:R-:W-:Y:S02]  /*76f0*/  FMNMX.FTZ R5, R184, R5, !PT ;  /* 0x00000005b8057209 */ /* 0x000fe40007810000 */
[----:B------:R-:W-:Y:S02]  /*7700*/  FSEL R187, R187, -INF , P0 ;  /* 0xff800000bbbb7808 */ /* 0x000fe40000000000 */
        /* <DEDUP_REMOVED lines=15> */
[----:B------:R-:W-:Y:S04]  /*7800*/  ISETP.GT.AND P0, PT, R2, 0x20, PT ;  /* 0x000000200200780c */ /* 0x000fe80003f04270 */
[----:B------:R-:W-:Y:S01]  /*7810*/  FSEL R197, R10, -INF , P0 ;  /* 0xff8000000ac57808 */ /* 0x000fe20000000000 */
[----:B------:R-:W-:Y:S01]  /*7820*/  FMUL.FTZ R10, R31, c[0x0][0x320] ;  /* 0x0000c8001f0a7a20 */ /* 0x000fe20000410000 */
[----:B------:R-:W-:Y:S02]  /*7830*/  ISETP.GT.AND P0, PT, R2, 0x21, PT ;  /* 0x000000210200780c */ /* 0x000fe40003f04270 */
[----:B------:R-:W-:Y:S02]  /*7840*/  FMNMX.FTZ R5, R197, R5, !PT ;  /* 0x00000005c5057209 */ /* 0x000fe40007810000 */
[----:B------:R-:W-:Y:S01]  /*7850*/  FSEL R198, R21, -INF , P0 ;  /* 0xff80000015c67808 */ /* 0x000fe20000000000 */
[----:B------:R-:W2:Y:S01]  /*7860*/  MUFU.TANH R10, R10 ;  /* 0x0000000a000a7308 */ /* 0x000ea20000002400 */
[----:B------:R-:W-:Y:S02]  /*7870*/  ISETP.GT.AND P0, PT, R0, 0x20, PT ;  /* 0x000000200000780c */ /* 0x000fe40003f04270 */
[----:B------:R-:W-:Y:S02]  /*7880*/  FMNMX.FTZ R5, R198, R5, !PT ;  /* 0x00000005c6057209 */ /* 0x000fe40007810000 */
[----:B------:R-:W-:Y:S02]  /*7890*/  FSEL R132, R22, -INF , P0 ;  /* 0xff80000016847808 */ /* 0x000fe40000000000 */
[----:B------:R-:W-:Y:S04]  /*78a0*/  ISETP.GT.AND P0, PT, R0, 0x21, PT ;  /* 0x000000210000780c */ /* 0x000fe80003f04270 */
[----:B------:R-:W-:Y:S02]  /*78b0*/  FSEL R11, R23, -INF , P0 ;  /* 0xff800000170b7808 */ /* 0x000fe40000000000 */
[----:B------:R-:W-:Y:S02]  /*78c0*/  ISETP.GT.AND P0, PT, R2, 0x28, PT ;  /* 0x000000280200780c */ /* 0x000fe40003f04270 */
[----:B------:R-:W-:Y:S02]  /*78d0*/  MOV R23, R132 ;  /* 0x0000008400177202 */ /* 0x000fe40000000f00 */
[----:B------:R-:W-:Y:S02]  /*78e0*/  FSEL R199, R24, -INF , P0 ;  /* 0xff80000018c77808 */ /* 0x000fe40000000000 */
[C---:B------:R-:W-:Y:S02]  /*78f0*/  ISETP.GT.AND P0, PT, R2.reuse, 0x29, PT ;  /* 0x000000290200780c */ /* 0x040fe40003f04270 */
        /* <DEDUP_REMOVED lines=13> */
[----:B------:R3:W4:Y:S01]  /*79d0*/  MUFU.TANH R6, R34 ;  /* 0x0000002200067308 */ /* 0x0007220000002400 */
[----:B------:R-:W-:Y:S02]  /*79e0*/  FMNMX.FTZ R5, R176, R5, !PT ;  /* 0x00000005b0057209 */ /* 0x000fe40007810000 */
[----:B------:R-:W-:Y:S02]  /*79f0*/  FMNMX.FTZ R2, R190, R2, !PT ;  /* 0x00000002be027209 */ /* 0x000fe40007810000 */
[----:B-1----:R-:W-:Y:S02]  /*7a00*/  FSEL R177, R7, -INF , P0 ;  /* 0xff80000007b17808 */ /* 0x002fe40000000000 */
[----:B------:R-:W-:Y:S02]  /*7a10*/  FMNMX.FTZ R2, R191, R2, !PT ;  /* 0x00000002bf027209 */ /* 0x000fe40007810000 */
[----:B------:R-:W-:Y:S02]  /*7a20*/  FMNMX.FTZ R5, R177, R5, !PT ;  /* 0x00000005b1057209 */ /* 0x000fe40007810000 */
[----:B------:R-:W-:Y:S02]  /*7a30*/  ISETP.GT.AND P0, PT, R0, 0x28, PT ;  /* 0x000000280000780c */ /* 0x000fe40003f04270 */
[----:B------:R-:W-:Y:S01]  /*7a40*/  FMNMX.FTZ R2, R23, R2, !PT ;  /* 0x0000000217027209 */ /* 0x000fe20007810000 */
[----:B------:R-:W1:Y:S01]  /*7a50*/  SHFL.BFLY PT, R133, R5, 0x2, 0x1f ;  /* 0x0c401f0005857f89 */ /* 0x000e6200000e0000 */
[----:B------:R-:W-:Y:S02]  /*7a60*/  FSEL R193, R26, -INF , P0 ;  /* 0xff8000001ac17808 */ /* 0x000fe40000000000 */
[C---:B------:R-:W-:Y:S04]  /*7a70*/  ISETP.GT.AND P0, PT, R0.reuse, 0x29, PT ;  /* 0x000000290000780c */ /* 0x040fe80003f04270 */
[----:B------:R-:W-:Y:S02]  /*7a80*/  FSEL R178, R27, -INF , P0 ;  /* 0xff8000001bb27808 */ /* 0x000fe40000000000 */
[----:B------:R-:W-:Y:S02]  /*7a90*/  ISETP.GT.AND P0, PT, R0, 0x30, PT ;  /* 0x000000300000780c */ /* 0x000fe40003f04270 */
[----:B---3--:R-:W-:Y:S02]  /*7aa0*/  MOV R34, R11 ;  /* 0x0000000b00227202 */ /* 0x008fe40000000f00 */
[----:B------:R-:W-:Y:S02]  /*7ab0*/  FSEL R179, R30, -INF , P0 ;  /* 0xff8000001eb37808 */ /* 0x000fe40000000000 */
[----:B------:R-:W-:Y:S02]  /*7ac0*/  FMNMX.FTZ R2, R34, R2, !PT ;  /* 0x0000000222027209 */ /* 0x000fe40007810000 */
[----:B------:R-:W-:Y:S02]  /*7ad0*/  ISETP.GT.AND P0, PT, R0, 0x31, PT ;  /* 0x000000310000780c */ /* 0x000fe40003f04270 */
[----:B------:R-:W-:Y:S02]  /*7ae0*/  FMNMX.FTZ R2, R193, R2, !PT ;  /* 0x00000002c1027209 */ /* 0x000fe40007810000 */
[----:B--2---:R-:W-:Y:S02]  /*7af0*/  FSEL R172, R10, -INF , P0 ;  /* 0xff8000000aac7808 */ /* 0x004fe40000000000 */
[----:B------:R-:W-:Y:S02]  /*7b00*/  FMNMX.FTZ R2, R178, R2, !PT ;  /* 0x00000002b2027209 */ /* 0x000fe40007810000 */
[----:B------:R-:W-:Y:S02]  /*7b10*/  ISETP.GT.AND P0, PT, R0, 0x38, PT ;  /* 0x000000380000780c */ /* 0x000fe40003f04270 */
[----:B------:R-:W-:Y:S02]  /*7b20*/  FMNMX.FTZ R2, R179, R2, !PT ;  /* 0x00000002b3027209 */ /* 0x000fe40007810000 */
[----:B----4-:R-:W-:Y:S02]  /*7b30*/  FSEL R173, R6, -INF , P0 ;  /* 0xff80000006ad7808 */ /* 0x010fe40000000000 */
[----:B------:R-:W-:Y:S02]  /*7b40*/  ISETP.GT.AND P0, PT, R0, 0x39, PT ;  /* 0x000000390000780c */ /* 0x000fe40003f04270 */
[----:B------:R-:W-:Y:S02]  /*7b50*/  FMNMX.FTZ R0, R172, R2, !PT ;  /* 0x00000002ac007209 */ /* 0x000fe40007810000 */
[----:B------:R-:W-:Y:S02]  /*7b60*/  FSEL R135, R135, -INF , P0 ;  /* 0xff80000087877808 */ /* 0x000fe40000000000 */
[----:B------:R-:W-:Y:S02]  /*7b70*/  @P1 IADD3 R2, P0, R4, R128, RZ ;  /* 0x0000008004021210 */ /* 0x000fe40007f1e0ff */
[----:B------:R-:W-:Y:S01]  /*7b80*/  FMNMX.FTZ R0, R173, R0, !PT ;  /* 0x00000000ad007209 */ /* 0x000fe20007810000 */
[----:B------:R-:W2:Y:S01]  /*7b90*/  LDL.LU.64 R128, [R1+0x138] ;  /* 0x0001380001807983 */ /* 0x000ea20000300a00 */
[----:B-1----:R-:W-:Y:S02]  /*7ba0*/  FMNMX.FTZ R133, R5, R133, !PT ;  /* 0x0000008505857209 */ /* 0x002fe40007810000 */
[----:B------:R-:W-:Y:S02]  /*7bb0*/  @P1 IADD3.X R5, R8, R130, RZ, P0, !PT ;  /* 0x0000008208051210 */ /* 0x000fe400007fe4ff */
[C---:B------:R-:W-:Y:S01]  /*7bc0*/  @P1 LEA R10, P0, R2.reuse, c[0x0][0x1c8], 0x1 ;  /* 0x00007200020a1a11 */ /* 0x040fe200078008ff */
[----:B------:R-:W1:Y:S01]  /*7bd0*/  SHFL.BFLY PT, R6, R133, 0x1, 0x1f ;  /* 0x0c201f0085067f89 */ /* 0x000e6200000e0000 */
[----:B------:R-:W-:Y:S02]  /*7be0*/  FMNMX.FTZ R0, R135, R0, !PT ;  /* 0x0000000087007209 */ /* 0x000fe40007810000 */
[----:B------:R-:W-:Y:S02]  /*7bf0*/  @P1 LEA.HI.X R11, R2, c[0x0][0x1cc], R5, 0x1, P0 ;  /* 0x00007300020b1a11 */ /* 0x000fe400000f0c05 */
[----:B------:R-:W-:Y:S03]  /*7c00*/  @P1 IADD3 R5, P0, R4, R181, RZ ;  /* 0x000000b504051210 */ /* 0x000fe60007f1e0ff */
[----:B------:R-:W3:Y:S02]  /*7c10*/  SHFL.BFLY PT, R2, R0, 0x2, 0x1f ;  /* 0x0c401f0000027f89 */ /* 0x000ee400000e0000 */
[----:B------:R-:W-:Y:S01]  /*7c20*/  @P1 IMAD.X R180, R8, 0x1, R180, P0 ;  /* 0x0000000108b41824 */ /* 0x000fe200000e06b4 */
[C---:B------:R-:W-:Y:S04]  /*7c30*/  @P1 LEA R12, P0, R5.reuse, c[0x0][0x1c8], 0x1 ;  /* 0x00007200050c1a11 */ /* 0x040fe800078008ff */
[----:B------:R-:W-:Y:S01]  /*7c40*/  @P1 LEA.HI.X R13, R5, c[0x0][0x1cc], R180, 0x1, P0 ;  /* 0x00007300050d1a11 */ /* 0x000fe200000f0cb4 */
[----:B------:R4:W-:Y:S01]  /*7c50*/  @P1 LDGSTS.E.BYPASS.LTC128B.128 [R131+0x11100], [R10.64], !P6 ;  /* 0x111000000a831fae */ /* 0x0009e2000f101d46 */
[----:B------:R-:W-:Y:S04]  /*7c60*/  @P1 IADD3 R5, P0, R4, R171, RZ ;  /* 0x000000ab04051210 */ /* 0x000fe80007f1e0ff */
[----:B------:R-:W-:Y:S02]  /*7c70*/  @P1 IADD3.X R170, R8, R170, RZ, P0, !PT ;  /* 0x000000aa08aa1210 */ /* 0x000fe400007fe4ff */
[----:B------:R-:W-:Y:S01]  /*7c80*/  @P1 IADD3 R4, P0, R4, R169, RZ ;  /* 0x000000a904041210 */ /* 0x000fe20007f1e0ff */
[----:B------:R4:W-:Y:S01]  /*7c90*/  @P1 LDGSTS.E.BYPASS.LTC128B.128 [R131+0x13100], [R12.64], !P5 ;  /* 0x131000000c831fae */ /* 0x0009e2000e901d46 */
[----:B-1----:R-:W-:Y:S02]  /*7ca0*/  FMNMX.FTZ R133, R133, R6, !PT ;  /* 0x0000000685857209 */ /* 0x002fe40007810000 */
[----:B------:R-:W-:Y:S02]  /*7cb0*/  @P1 IADD3.X R7, R8, R9, RZ, P0, !PT ;  /* 0x0000000908071210 */ /* 0x000fe400007fe4ff */
[----:B------:R-:W-:Y:S01]  /*7cc0*/  @P1 LEA R8, P0, R5, c[0x0][0x1c8], 0x1 ;  /* 0x0000720005081a11 */ /* 0x000fe200078008ff */
[----:B------:R-:W-:Y:S01]  /*7cd0*/  FMUL.FTZ R180, R133, c[0x0][0x2d0] ;  /* 0x0000b40085b47a20 */ /* 0x000fe20000410000 */
[----:B---3--:R-:W-:Y:S01]  /*7ce0*/  FMNMX.FTZ R0, R0, R2, !PT ;  /* 0x0000000200007209 */ /* 0x008fe20007810000 */
[----:B------:R-:W3:Y:S01]  /*7cf0*/  LDL.LU R130, [R1+0x134] ;  /* 0x0001340001827983 */ /* 0x000ee20000300800 */
[----:B------:R-:W-:Y:S02]  /*7d00*/  @P1 LEA.HI.X R9, R5, c[0x0][0x1cc], R170, 0x1, P0 ;  /* 0x0000730005091a11 */ /* 0x000fe400000f0caa */
[C---:B------:R-:W-:Y:S01]  /*7d10*/  @P1 LEA R6, P0, R4.reuse, c[0x0][0x1c8], 0x1 ;  /* 0x0000720004061a11 */ /* 0x040fe200078008ff */
[----:B------:R-:W1:Y:S03]  /*7d20*/  SHFL.BFLY PT, R2, R0, 0x1, 0x1f ;  /* 0x0c201f0000027f89 */ /* 0x000e6600000e0000 */
[----:B------:R-:W-:Y:S02]  /*7d30*/  @P1 LEA.HI.X R7, R4, c[0x0][0x1cc], R7, 0x1, P0 ;  /* 0x0000730004071a11 */ /* 0x000fe400000f0c07 */
[----:B------:R-:W-:Y:S03]  /*7d40*/  FSETP.NEU.FTZ.AND P0, PT, R133, -INF , PT ;  /* 0xff8000008500780b */ /* 0x000fe60003f1d000 */
[----:B------:R4:W-:Y:S01]  /*7d50*/  @P1 LDGSTS.E.BYPASS.LTC128B.128 [R131+0x15100], [R8.64], !P4 ;  /* 0x1510000008831fae */ /* 0x0009e2000e101d46 */
[----:B------:R-:W-:Y:S05]  /*7d60*/  FSEL R180, R180, RZ, P0 ;  /* 0x000000ffb4b47208 */ /* 0x000fea0000000000 */
[--C-:B------:R-:W-:Y:S02]  /*7d70*/  FFMA.FTZ R18, R18, c[0x0][0x2d0], -R180.reuse ;  /* 0x0000b40012127a23 */ /* 0x100fe400000108b4 */
[----:B------:R4:W-:Y:S01]  /*7d80*/  @P1 LDGSTS.E.BYPASS.LTC128B.128 [R131+0x17100], [R6.64], !P3 ;  /* 0x1710000006831fae */ /* 0x0009e2000d901d46 */
[--C-:B------:R-:W-:Y:S01]  /*7d90*/  FFMA.FTZ R17, R17, c[0x0][0x2d0], -R180.reuse ;  /* 0x0000b40011117a23 */ /* 0x100fe200000108b4 */
[----:B------:R-:W-:Y:S01]  /*7da0*/  MUFU.EX2 R24, R18 ;  /* 0x0000001200187308 */ /* 0x000fe20000000800 */
[--C-:B------:R-:W-:Y:S02]  /*7db0*/  FFMA.FTZ R14, R14, c[0x0][0x2d0], -R180.reuse ;  /* 0x0000b4000e0e7a23 */ /* 0x100fe400000108b4 */
[----:B------:R-:W-:Y:S01]  /*7dc0*/  FFMA.FTZ R19, R19, c[0x0][0x2d0], -R180 ;  /* 0x0000b40013137a23 */ /* 0x000fe200000108b4 */
[----:B-1----:R-:W-:Y:S02]  /*7dd0*/  FMNMX.FTZ R132, R0, R2, !PT ;  /* 0x0000000200847209 */ /* 0x002fe40007810000 */
[----:B------:R-:W-:Y:S01]  /*7de0*/  LDSM.16.MT88.4 R28, [R251] ;  /* 0x00000000fb1c783b */ /* 0x000fe20000004200 */
[----:B------:R-:W-:Y:S03]  /*7df0*/  FSEL R0, R133, RZ, P0 ;  /* 0x000000ff85007208 */ /* 0x000fe60000000000 */
[----:B------:R-:W-:Y:S01]  /*7e00*/  MUFU.EX2 R22, R17 ;  /* 0x0000001100167308 */ /* 0x000fe20000000800 */
[C---:B------:R-:W-:Y:S01]  /*7e10*/  FSETP.NEU.FTZ.AND P0, PT, R132.reuse, -INF , PT ;  /* 0xff8000008400780b */ /* 0x040fe20003f1d000 */
[----:B------:R-:W-:Y:S02]  /*7e20*/  FMUL.FTZ R181, R132, c[0x0][0x2d0] ;  /* 0x0000b40084b57a20 */ /* 0x000fe40000410000 */
[----:B------:R-:W-:Y:S01]  /*7e30*/  FADD.FTZ R0, -R0, R3 ;  /* 0x0000000300007221 */ /* 0x000fe20000010100 */
[----:B------:R-:W-:Y:S01]  /*7e40*/  FSEL R2, R132, RZ, P0 ;  /* 0x000000ff84027208 */ /* 0x000fe20000000000 */
[----:B------:R-:W0:Y:S01]  /*7e50*/  LDGDEPBAR ;  /* 0x00000000000079af */ /* 0x000e220000000000 */
[----:B------:R-:W-:Y:S01]  /*7e60*/  FSEL R181, R181, RZ, P0 ;  /* 0x000000ffb5b57208 */ /* 0x000fe20000000000 */
[----:B------:R-:W-:Y:S02]  /*7e70*/  FMUL.FTZ R0, R0, c[0x0][0x2d0] ;  /* 0x0000b40000007a20 */ /* 0x000fe40000410000 */
[----:B------:R-:W1:Y:S02]  /*7e80*/  MUFU.EX2 R32, R14 ;  /* 0x0000000e00207308 */ /* 0x000e640000000800 */
[--C-:B------:R-:W-:Y:S02]  /*7e90*/  FFMA.FTZ R15, R15, c[0x0][0x2d0], -R181.reuse ;  /* 0x0000b4000f0f7a23 */ /* 0x100fe400000108b5 */
[--C-:B------:R-:W-:Y:S01]  /*7ea0*/  FFMA.FTZ R16, R16, c[0x0][0x2d0], -R181.reuse ;  /* 0x0000b40010107a23 */ /* 0x100fe200000108b5 */
[----:B----4-:R-:W4:Y:S01]  /*7eb0*/  LDL.LU R131, [R1+0x130] ;  /* 0x0001300001837983 */ /* 0x010f220000300800 */
[--C-:B------:R-:W-:Y:S02]  /*7ec0*/  FFMA.FTZ R20, R20, c[0x0][0x2d0], -R181.reuse ;  /* 0x0000b40014147a23 */ /* 0x100fe400000108b5 */
[----:B------:R-:W-:Y:S02]  /*7ed0*/  FFMA.FTZ R168, R168, c[0x0][0x2d0], -R181 ;  /* 0x0000b400a8a87a23 */ /* 0x000fe400000108b5 */
[----:B------:R-:W1:Y:S10]  /*7ee0*/  MUFU.EX2 R3, R0 ;  /* 0x0000000000037308 */ /* 0x000e740000000800 */
[----:B------:R1:W-:Y:S02]  /*7ef0*/  MUFU.EX2 R35, R15 ;  /* 0x0000000f00237308 */ /* 0x0003e40000000800 */
[----:B-1----:R-:W-:Y:S08]  /*7f00*/  F2FP.PACK_AB R170, R22, R32 ;  /* 0x0000002016aa723e */ /* 0x002ff000000000ff */
[----:B------:R-:W1:Y:S01]  /*7f10*/  MUFU.EX2 R21, R16 ;  /* 0x0000001000157308 */ /* 0x000e620000000800 */
[C---:B------:R-:W-:Y:S02]  /*7f20*/  FMUL.FTZ R4, R3.reuse, R136 ;  /* 0x0000008803047220 */ /* 0x040fe40000410000 */
[----:B------:R-:W2:Y:S01]  /*7f30*/  LDL R136, [R1+0x48] ;  /* 0x0000480001887983 */ /* 0x000ea20000100800 */
[C---:B------:R-:W-:Y:S02]  /*7f40*/  FMUL.FTZ R25, R3.reuse, R157 ;  /* 0x0000009d03197220 */ /* 0x040fe40000410000 */
[----:B------:R-:W-:Y:S01]  /*7f50*/  FADD.FTZ R0, -R2, R134 ;  /* 0x0000008602007221 */ /* 0x000fe20000010100 */
[----:B------:R-:W4:Y:S01]  /*7f60*/  LDL.LU R157, [R1+0x7c] ;  /* 0x00007c00019d7983 */ /* 0x000f220000300800 */
[----:B------:R-:W-:Y:S01]  /*7f70*/  MOV R134, R24 ;  /* 0x0000001800867202 */ /* 0x000fe20000000f00 */
[C---:B------:R-:W-:Y:S01]  /*7f80*/  FMUL.FTZ R24, R3.reuse, R156 ;  /* 0x0000009c03187220 */ /* 0x040fe20000410000 */
[----:B------:R1:W-:Y:S01]  /*7f90*/  MUFU.EX2 R33, R20 ;  /* 0x0000001400217308 */ /* 0x0003e20000000800 */
[----:B------:R-:W4:Y:S01]  /*7fa0*/  LDL.LU R156, [R1+0x80] ;  /* 0x00008000019c7983 */ /* 0x000f220000300800 */
[C---:B------:R-:W-:Y:S02]  /*7fb0*/  FMUL.FTZ R17, R3.reuse, R149 ;  /* 0x0000009503117220 */ /* 0x040fe40000410000 */
[----:B------:R-:W-:Y:S01]  /*7fc0*/  FMUL.FTZ R0, R0, c[0x0][0x2d0] ;  /* 0x0000b40000007a20 */ /* 0x000fe20000410000 */
[----:B------:R-:W4:Y:S01]  /*7fd0*/  LDL R149, [R1+0x4] ;  /* 0x0000040001957983 */ /* 0x000f220000100800 */
[----:B------:R-:W-:Y:S02]  /*7fe0*/  IMAD.MOV.U32 R2, RZ, RZ, R23 ;  /* 0x000000ffff027224 */ /* 0x000fe400078e0017 */
[----:B------:R-:W-:Y:S01]  /*7ff0*/  FMUL.FTZ R8, R3, R140 ;  /* 0x0000008c03087220 */ /* 0x000fe20000410000 */
[----:B------:R-:W1:Y:S01]  /*8000*/  LDSM.16.MT88.4 R12, [R248] ;  /* 0x00000000f80c783b */ /* 0x000e620000004200 */
[----:B------:R-:W1:Y:S02]  /*8010*/  MUFU.EX2 R0, R0 ;  /* 0x0000000000007308 */ /* 0x000e640000000800 */
[----:B-1----:R-:W-:Y:S01]  /*8020*/  F2FP.PACK_AB R171, R35, R21 ;  /* 0x0000001523ab723e */ /* 0x002fe200000000ff */
[C---:B------:R-:W-:Y:S01]  /*8030*/  FMUL.FTZ R9, R3.reuse, R141 ;  /* 0x0000008d03097220 */ /* 0x040fe20000410000 */
[----:B------:R-:W-:Y:S01]  /*8040*/  MOV R140, R22 ;  /* 0x00000016008c7202 */ /* 0x000fe20000000f00 */
[C---:B------:R-:W-:Y:S01]  /*8050*/  FMUL.FTZ R5, R3.reuse, R137 ;  /* 0x0000008903057220 */ /* 0x040fe20000410000 */
[----:B------:R-:W-:Y:S01]  /*8060*/  MOV R141, R21 ;  /* 0x00000015008d7202 */ /* 0x000fe20000000f00 */
[C---:B------:R-:W-:Y:S01]  /*8070*/  FMUL.FTZ R16, R3.reuse, R148 ;  /* 0x0000009403107220 */ /* 0x040fe20000410000 */
[----:B------:R-:W-:Y:S01]  /*8080*/  MOV R148, R32 ;  /* 0x0000002000947202 */ /* 0x000fe20000000f00 */
[C---:B------:R-:W-:Y:S01]  /*8090*/  FMUL.FTZ R32, R3.reuse, R164 ;  /* 0x000000a403207220 */ /* 0x040fe20000410000 */
[----:B------:R1:W1:Y:S01]  /*80a0*/  MUFU.EX2 R183, R19 ;  /* 0x0000001300b77308 */ /* 0x0002620000000800 */
[C---:B------:R-:W-:Y:S02]  /*80b0*/  FMUL.FTZ R36, R3.reuse, R36 ;  /* 0x0000002403247220 */ /* 0x040fe40000410000 */
[C---:B------:R-:W-:Y:S01]  /*80c0*/  FMUL.FTZ R37, R3.reuse, R37 ;  /* 0x0000002503257220 */ /* 0x040fe20000410000 */
[----:B------:R-:W1:Y:S01]  /*80d0*/  LDSM.16.MT88.4 R20, [R252] ;  /* 0x00000000fc14783b */ /* 0x000e620000004200 */
[C---:B------:R-:W-:Y:S02]  /*80e0*/  FMUL.FTZ R40, R3.reuse, R40 ;  /* 0x0000002803287220 */ /* 0x040fe40000410000 */
[C---:B------:R-:W-:Y:S02]  /*80f0*/  FMUL.FTZ R41, R3.reuse, R41 ;  /* 0x0000002903297220 */ /* 0x040fe40000410000 */
[C---:B------:R-:W-:Y:S01]  /*8100*/  FMUL.FTZ R44, R3.reuse, R44 ;  /* 0x0000002c032c7220 */ /* 0x040fe20000410000 */
[----:B------:R1:W1:Y:S01]  /*8110*/  MUFU.EX2 R182, R168 ;  /* 0x000000a800b67308 */ /* 0x0002620000000800 */
[C---:B------:R-:W-:Y:S02]  /*8120*/  FMUL.FTZ R45, R3.reuse, R45 ;  /* 0x0000002d032d7220 */ /* 0x040fe40000410000 */
[----:B------:R-:W-:Y:S02]  /*8130*/  FMUL.FTZ R48, R3, R48 ;  /* 0x0000003003307220 */ /* 0x000fe40000410000 */
[C---:B------:R-:W-:Y:S02]  /*8140*/  FMUL.FTZ R6, R0.reuse, R138 ;  /* 0x0000008a00067220 */ /* 0x040fe40000410000 */
[C---:B------:R-:W-:Y:S02]  /*8150*/  FMUL.FTZ R7, R0.reuse, R139 ;  /* 0x0000008b00077220 */ /* 0x040fe40000410000 */
[C---:B------:R-:W-:Y:S02]  /*8160*/  FMUL.FTZ R10, R0.reuse, R142 ;  /* 0x0000008e000a7220 */ /* 0x040fe40000410000 */
[C---:B------:R-:W-:Y:S02]  /*8170*/  FMUL.FTZ R11, R0.reuse, R143 ;  /* 0x0000008f000b7220 */ /* 0x040fe40000410000 */
[C---:B------:R-:W-:Y:S02]  /*8180*/  FMUL.FTZ R18, R0.reuse, R150 ;  /* 0x0000009600127220 */ /* 0x040fe40000410000 */
[C---:B-1----:R-:W-:Y:S01]  /*8190*/  FMUL.FTZ R19, R0.reuse, R151 ;  /* 0x0000009700137220 */ /* 0x042fe20000410000 */
[----:B------:R-:W-:Y:S01]  /*81a0*/  MOV R151, R34 ;  /* 0x0000002200977202 */ /* 0x000fe20000000f00 */
[C---:B------:R-:W-:Y:S02]  /*81b0*/  FMUL.FTZ R26, R0.reuse, R158 ;  /* 0x0000009e001a7220 */ /* 0x040fe40000410000 */
[C---:B------:R-:W-:Y:S02]  /*81c0*/  FMUL.FTZ R27, R0.reuse, R159 ;  /* 0x0000009f001b7220 */ /* 0x040fe40000410000 */
[----:B------:R-:W-:Y:S02]  /*81d0*/  IMAD.MOV.U32 R150, RZ, RZ, R33 ;  /* 0x000000ffff967224 */ /* 0x000fe400078e0021 */
[----:B------:R-:W-:Y:S01]  /*81e0*/  FMUL.FTZ R34, R0, R166 ;  /* 0x000000a600227220 */ /* 0x000fe20000410000 */
[----:B------:R-:W-:Y:S01]  /*81f0*/  F2FP.PACK_AB R168, R134, R183 ;  /* 0x000000b786a8723e */ /* 0x000fe200000000ff */
[C---:B------:R-:W-:Y:S01]  /*8200*/  FMUL.FTZ R38, R0.reuse, R38 ;  /* 0x0000002600267220 */ /* 0x040fe20000410000 */
[----:B------:R-:W-:Y:S01]  /*8210*/  F2FP.PACK_AB R169, R33, R182 ;  /* 0x000000b621a9723e */ /* 0x000fe200000000ff */
[C---:B------:R-:W-:Y:S02]  /*8220*/  FMUL.FTZ R33, R3.reuse, R165 ;  /* 0x000000a503217220 */ /* 0x040fe40000410000 */
[C---:B------:R-:W-:Y:S02]  /*8230*/  FMUL.FTZ R39, R0.reuse, R39 ;  /* 0x0000002700277220 */ /* 0x040fe40000410000 */
[C---:B------:R-:W-:Y:S02]  /*8240*/  FMUL.FTZ R42, R0.reuse, R42 ;  /* 0x0000002a002a7220 */ /* 0x040fe40000410000 */
[C---:B------:R-:W-:Y:S05]  /*8250*/  HMMA.16816.F32 R4, R168.reuse, R12, R4 ;  /* 0x0000000ca804723c */ /* 0x040fea0000001804 */
[C---:B------:R-:W-:Y:S02]  /*8260*/  FMUL.FTZ R43, R0.reuse, R43 ;  /* 0x0000002b002b7220 */ /* 0x040fe40000410000 */
[C---:B------:R-:W-:Y:S01]  /*8270*/  FMUL.FTZ R12, R3.reuse, R144 ;  /* 0x00000090030c7220 */ /* 0x040fe20000410000 */
[C---:B------:R-:W-:Y:S04]  /*8280*/  HMMA.16816.F32 R8, R168.reuse, R14, R8 ;  /* 0x0000000ea808723c */ /* 0x040fe80000001808 */
[C---:B------:R-:W-:Y:S02]  /*8290*/  FMUL.FTZ R13, R3.reuse, R145 ;  /* 0x00000091030d7220 */ /* 0x040fe40000410000 */
[C---:B------:R-:W-:Y:S02]  /*82a0*/  FMUL.FTZ R46, R0.reuse, R46 ;  /* 0x0000002e002e7220 */ /* 0x040fe40000410000 */
[C---:B------:R-:W-:Y:S04]  /*82b0*/  FMUL.FTZ R14, R0.reuse, R146 ;  /* 0x00000092000e7220 */ /* 0x040fe80000410000 */
[C---:B------:R-:W-:Y:S02]  /*82c0*/  FMUL.FTZ R15, R0.reuse, R147 ;  /* 0x00000093000f7220 */ /* 0x040fe40000410000 */
[----:B------:R-:W-:Y:S01]  /*82d0*/  LDSM.16.MT88.4 R144, [R252+0x800] ;  /* 0x00080000fc90783b */ /* 0x000fe20000004200 */
[C---:B------:R-:W-:Y:S02]  /*82e0*/  FMUL.FTZ R47, R0.reuse, R47 ;  /* 0x0000002f002f7220 */ /* 0x040fe40000410000 */
[C---:B------:R-:W-:Y:S02]  /*82f0*/  FMUL.FTZ R49, R3.reuse, R49 ;  /* 0x0000003103317220 */ /* 0x040fe40000410000 */
[C---:B------:R-:W-:Y:S03]  /*8300*/  HMMA.16816.F32 R12, R168.reuse, R20, R12 ;  /* 0x00000014a80c723c */ /* 0x040fe6000000180c */
[C---:B------:R-:W-:Y:S02]  /*8310*/  FMUL.FTZ R50, R0.reuse, R50 ;  /* 0x0000003200327220 */ /* 0x040fe40000410000 */
[C---:B------:R-:W-:Y:S02]  /*8320*/  FMUL.FTZ R51, R0.reuse, R51 ;  /* 0x0000003300337220 */ /* 0x040fe40000410000 */
[C---:B------:R-:W-:Y:S01]  /*8330*/  FMUL.FTZ R20, R3.reuse, R152 ;  /* 0x0000009803147220 */ /* 0x040fe20000410000 */
[C---:B------:R-:W-:Y:S04]  /*8340*/  HMMA.16816.F32 R16, R168.reuse, R22, R16 ;  /* 0x00000016a810723c */ /* 0x040fe80000001810 */
[C---:B------:R-:W-:Y:S01]  /*8350*/  FMUL.FTZ R21, R3.reuse, R153 ;  /* 0x0000009903157220 */ /* 0x040fe20000410000 */
[----:B------:R-:W-:Y:S01]  /*8360*/  MOV R153, R141 ;  /* 0x0000008d00997202 */ /* 0x000fe20000000f00 */
[C---:B------:R-:W-:Y:S02]  /*8370*/  FMUL.FTZ R52, R3.reuse, R52 ;  /* 0x0000003403347220 */ /* 0x040fe40000410000 */
[C---:B------:R-:W-:Y:S01]  /*8380*/  FMUL.FTZ R22, R0.reuse, R154 ;  /* 0x0000009a00167220 */ /* 0x040fe20000410000 */
[----:B------:R-:W-:Y:S03]  /*8390*/  MOV R154, R35 ;  /* 0x00000023009a7202 */ /* 0x000fe60000000f00 */
[C---:B------:R-:W-:Y:S01]  /*83a0*/  FMUL.FTZ R23, R0.reuse, R155 ;  /* 0x0000009b00177220 */ /* 0x040fe20000410000 */
[----:B------:R-:W-:Y:S01]  /*83b0*/  MOV R155, R2 ;  /* 0x00000002009b7202 */ /* 0x000fe20000000f00 */
[----:B------:R-:W-:Y:S02]  /*83c0*/  IMAD.MOV.U32 R152, RZ, RZ, R140 ;  /* 0x000000ffff987224 */ /* 0x000fe400078e008c */
[----:B------:R-:W-:Y:S01]  /*83d0*/  LDSM.16.MT88.4 R140, [R248+0x800] ;  /* 0x00080000f88c783b */ /* 0x000fe20000004200 */
[C---:B------:R-:W-:Y:S02]  /*83e0*/  FMUL.FTZ R35, R0.reuse, R167 ;  /* 0x000000a700237220 */ /* 0x040fe40000410000 */
[C---:B------:R-:W-:Y:S03]  /*83f0*/  HMMA.16816.F32 R20, R168.reuse, R28, R20 ;  /* 0x0000001ca814723c */ /* 0x040fe60000001814 */
[C---:B------:R-:W-:Y:S02]  /*8400*/  FMUL.FTZ R53, R3.reuse, R53 ;  /* 0x0000003503357220 */ /* 0x040fe40000410000 */
[C---:B------:R-:W-:Y:S02]  /*8410*/  FMUL.FTZ R54, R0.reuse, R54 ;  /* 0x0000003600367220 */ /* 0x040fe40000410000 */
[C---:B------:R-:W-:Y:S01]  /*8420*/  FMUL.FTZ R28, R3.reuse, R160 ;  /* 0x000000a0031c7220 */ /* 0x040fe20000410000 */
[C---:B------:R-:W-:Y:S04]  /*8430*/  HMMA.16816.F32 R24, R168.reuse, R30, R24 ;  /* 0x0000001ea818723c */ /* 0x040fe80000001818 */
[C---:B------:R-:W-:Y:S02]  /*8440*/  FMUL.FTZ R29, R3.reuse, R161 ;  /* 0x000000a1031d7220 */ /* 0x040fe40000410000 */
[C---:B------:R-:W-:Y:S02]  /*8450*/  FMUL.FTZ R55, R0.reuse, R55 ;  /* 0x0000003700377220 */ /* 0x040fe40000410000 */
[C---:B------:R-:W-:Y:S04]  /*8460*/  FMUL.FTZ R30, R0.reuse, R162 ;  /* 0x000000a2001e7220 */ /* 0x040fe80000410000 */
        /* <DEDUP_REMOVED lines=43> */
[C---:B------:R-:W-:Y:S02]  /*8720*/  FMUL.FTZ R98, R0.reuse, R98 ;  /* 0x0000006200627220 */ /* 0x040fe40000410000 */
[C---:B------:R-:W-:Y:S02]  /*8730*/  FMUL.FTZ R99, R0.reuse, R99 ;  /* 0x0000006300637220 */ /* 0x040fe40000410000 */
[--C-:B------:R-:W-:Y:S02]  /*8740*/  FFMA.FTZ R2, R185, c[0x0][0x2d0], -R180.reuse ;  /* 0x0000b400b9027a23 */ /* 0x100fe400000108b4 */
[C---:B------:R-:W-:Y:S02]  /*8750*/  FMUL.FTZ R100, R3.reuse, R100 ;  /* 0x0000006403647220 */ /* 0x040fe40000410000 */
        /* <DEDUP_REMOVED lines=13> */
[----:B-1----:R-:W-:Y:S02]  /*8830*/  FFMA.FTZ R2, R184, c[0x0][0x2d0], -R180 ;  /* 0x0000b400b8027a23 */ /* 0x002fe400000108b4 */
[C---:B------:R-:W-:Y:S02]  /*8840*/  FMUL.FTZ R113, R3.reuse, R113 ;  /* 0x0000007103717220 */ /* 0x040fe40000410000 */
[----:B------:R1:W1:Y:S01]  /*8850*/  MUFU.EX2 R161, R2 ;  /* 0x0000000200a17308 */ /* 0x0002620000000800 */
        /* <DEDUP_REMOVED lines=10> */
[C---:B------:R-:W-:Y:S02]  /*8900*/  FMUL.FTZ R126, R0.reuse, R126 ;  /* 0x0000007e007e7220 */ /* 0x040fe40000410000 */
[C---:B------:R-:W-:Y:S02]  /*8910*/  FMUL.FTZ R127, R0.reuse, R127 ;  /* 0x0000007f007f7220 */ /* 0x040fe40000410000 */
[----:B-1----:R-:W-:Y:S02]  /*8920*/  FFMA.FTZ R2, R187, c[0x0][0x2d0], -R181 ;  /* 0x0000b400bb027a23 */ /* 0x002fe400000108b5 */
[C---:B------:R-:W-:Y:S02]  /*8930*/  FMUL.FTZ R124, R3.reuse, R124 ;  /* 0x0000007c037c7220 */ /* 0x040fe40000410000 */
[----:B------:R1:W-:Y:S01]  /*8940*/  MUFU.EX2 R160, R2 ;  /* 0x0000000200a07308 */ /* 0x0003e20000000800 */
[C---:B------:R-:W-:Y:S02]  /*8950*/  FMUL.FTZ R125, R3.reuse, R125 ;  /* 0x0000007d037d7220 */ /* 0x040fe40000410000 */
[C---:B---3--:R-:W-:Y:S01]  /*8960*/  FMUL.FTZ R130, R0.reuse, R130 ;  /* 0x0000008200827220 */ /* 0x048fe20000410000 */
[----:B--2---:R-:W2:Y:S01]  /*8970*/  LDSM.16.MT88.4 R136, [R136] ;  /* 0x000000008888783b */ /* 0x004ea20000004200 */
[C---:B----4-:R-:W-:Y:S02]  /*8980*/  FMUL.FTZ R131, R0.reuse, R131 ;  /* 0x0000008300837220 */ /* 0x050fe40000410000 */
[C---:B------:R-:W-:Y:S02]  /*8990*/  FMUL.FTZ R128, R3.reuse, R128 ;  /* 0x0000008003807220 */ /* 0x040fe40000410000 */
[C---:B------:R-:W-:Y:S01]  /*89a0*/  FFMA.FTZ R183, R3.reuse, R157, R183 ;  /* 0x0000009d03b77223 */ /* 0x040fe200000100b7 */
[----:B------:R-:W-:Y:S01]  /*89b0*/  MOV R157, R154 ;  /* 0x0000009a009d7202 */ /* 0x000fe20000000f00 */
[----:B------:R-:W-:Y:S02]  /*89c0*/  FMUL.FTZ R129, R3, R129 ;  /* 0x0000008103817220 */ /* 0x000fe40000410000 */
[----:B------:R-:W-:Y:S02]  /*89d0*/  FFMA.FTZ R182, R0, R156, R182 ;  /* 0x0000009c00b67223 */ /* 0x000fe400000100b6 */
[--C-:B------:R-:W-:Y:S02]  /*89e0*/  FFMA.FTZ R0, R197, c[0x0][0x2d0], -R180.reuse ;  /* 0x0000b400c5007a23 */ /* 0x100fe400000108b4 */
[----:B------:R3:W5:Y:S01]  /*89f0*/  LDL.LU R197, [R1+0x12c] ;  /* 0x00012c0001c57983 */ /* 0x0007620000300800 */
[--C-:B------:R-:W-:Y:S04]  /*8a00*/  FFMA.FTZ R156, R195, c[0x0][0x2d0], -R180.reuse ;  /* 0x0000b400c39c7a23 */ /* 0x100fe800000108b4 */
[----:B------:R-:W-:Y:S01]  /*8a10*/  MUFU.EX2 R165, R156 ;  /* 0x0000009c00a57308 */ /* 0x000fe20000000800 */
[--C-:B-1----:R-:W-:Y:S09]  /*8a20*/  FFMA.FTZ R2, R186, c[0x0][0x2d0], -R181.reuse ;  /* 0x0000b400ba027a23 */ /* 0x102ff200000108b5 */
[----:B------:R1:W4:Y:S01]  /*8a30*/  MUFU.EX2 R162, R2 ;  /* 0x0000000200a27308 */ /* 0x0003220000000800 */
[C---:B--2---:R-:W-:Y:S08]  /*8a40*/  HMMA.16816.F32 R28, R168.reuse, R136, R28 ;  /* 0x00000088a81c723c */ /* 0x044ff0000000181c */
[C---:B------:R-:W-:Y:S01]  /*8a50*/  HMMA.16816.F32 R32, R168.reuse, R138, R32 ;  /* 0x0000008aa820723c */ /* 0x040fe20000001820 */
[----:B------:R-:W2:Y:S03]  /*8a60*/  LDSM.16.MT88.4 R136, [R248+0x2000] ;  /* 0x00200000f888783b */ /* 0x000ea60000004200 */
[--C-:B-1----:R-:W-:Y:S04]  /*8a70*/  FFMA.FTZ R2, R188, c[0x0][0x2d0], -R180.reuse ;  /* 0x0000b400bc027a23 */ /* 0x102fe800000108b4 */
[----:B------:R1:W-:Y:S04]  /*8a80*/  MUFU.EX2 R185, R2 ;  /* 0x0000000200b97308 */ /* 0x0003e80000000800 */
[--C-:B-1----:R-:W-:Y:S06]  /*8a90*/  FFMA.FTZ R2, R189, c[0x0][0x2d0], -R180.reuse ;  /* 0x0000b400bd027a23 */ /* 0x102fec00000108b4 */
[----:B------:R1:W1:Y:S01]  /*8aa0*/  MUFU.EX2 R184, R2 ;  /* 0x0000000200b87308 */ /* 0x0002620000000800 */
[C---:B--2---:R-:W-:Y:S08]  /*8ab0*/  HMMA.16816.F32 R36, R168.reuse, R136, R36 ;  /* 0x00000088a824723c */ /* 0x044ff00000001824 */
[C---:B------:R-:W-:Y:S01]  /*8ac0*/  HMMA.16816.F32 R40, R168.reuse, R138, R40 ;  /* 0x0000008aa828723c */ /* 0x040fe20000001828 */
[----:B------:R-:W2:Y:S03]  /*8ad0*/  LDSM.16.MT88.4 R136, [R252+0x2000] ;  /* 0x00200000fc88783b */ /* 0x000ea60000004200 */
[--C-:B-1----:R-:W-:Y:S02]  /*8ae0*/  FFMA.FTZ R2, R190, c[0x0][0x2d0], -R181.reuse ;  /* 0x0000b400be027a23 */ /* 0x102fe400000108b5 */
[--C-:B------:R-:W-:Y:S06]  /*8af0*/  FFMA.FTZ R190, R176, c[0x0][0x2d0], -R180.reuse ;  /* 0x0000b400b0be7a23 */ /* 0x100fec00000108b4 */
[----:B------:R-:W-:Y:S01]  /*8b00*/  MUFU.EX2 R190, R190 ;  /* 0x000000be00be7308 */ /* 0x000fe20000000800 */
[C---:B--2---:R-:W-:Y:S08]  /*8b10*/  HMMA.16816.F32 R44, R168.reuse, R136, R44 ;  /* 0x00000088a82c723c */ /* 0x044ff0000000182c */
        /* <DEDUP_REMOVED lines=30> */
[----:B------:R-:W-:Y:S01]  /*8d00*/  F2FP.PACK_AB R136, R161, R159 ;  /* 0x0000009fa188723e */ /* 0x000fe200000000ff */
[----:B------:R-:W-:Y:S01]  /*8d10*/  HMMA.16816.F32 R128, R168, R138, R128 ;  /* 0x0000008aa880723c */ /* 0x000fe20000001880 */
[----:B------:R1:W-:Y:S03]  /*8d20*/  MUFU.EX2 R168, R2 ;  /* 0x0000000200a87308 */ /* 0x0003e60000000800 */
[----:B----4-:R-:W-:Y:S03]  /*8d30*/  F2FP.PACK_AB R137, R162, R160 ;  /* 0x000000a0a289723e */ /* 0x010fe600000000ff */
[----:B------:R-:W-:Y:S04]  /*8d40*/  F2FP.PACK_AB R138, R184, R185 ;  /* 0x000000b9b88a723e */ /* 0x000fe800000000ff */
[----:B------:R2:W-:Y:S01]  /*8d50*/  MUFU.EX2 R171, R0 ;  /* 0x0000000000ab7308 */ /* 0x0005e20000000800 */
[----:B-1----:R-:W-:Y:S09]  /*8d60*/  FFMA.FTZ R2, R191, c[0x0][0x2d0], -R181 ;  /* 0x0000b400bf027a23 */ /* 0x002ff200000108b5 */
[----:B------:R-:W1:Y:S01]  /*8d70*/  MUFU.EX2 R187, R2 ;  /* 0x0000000200bb7308 */ /* 0x000e620000000800 */
[--C-:B--2---:R-:W-:Y:S02]  /*8d80*/  FFMA.FTZ R0, R198, c[0x0][0x2d0], -R180.reuse ;  /* 0x0000b400c6007a23 */ /* 0x104fe400000108b4 */
[----:B------:R3:W5:Y:S07]  /*8d90*/  LDL.LU R198, [R1+0x128] ;  /* 0x0001280001c67983 */ /* 0x00076e0000300800 */
[----:B------:R2:W4:Y:S01]  /*8da0*/  MUFU.EX2 R3, R0 ;  /* 0x0000000000037308 */ /* 0x0005220000000800 */
[----:B-1----:R-:W-:Y:S01]  /*8db0*/  F2FP.PACK_AB R139, R187, R168 ;  /* 0x000000a8bb8b723e */ /* 0x002fe200000000ff */
[----:B------:R-:W-:Y:S02]  /*8dc0*/  FADD.FTZ R2, R134, R183 ;  /* 0x000000b786027221 */ /* 0x000fe40000010000 */
[----:B------:R-:W-:Y:S02]  /*8dd0*/  FFMA.FTZ R134, R194, c[0x0][0x2d0], -R180 ;  /* 0x0000b400c2867a23 */ /* 0x000fe400000108b4 */
[----:B------:R-:W-:Y:S02]  /*8de0*/  FADD.FTZ R2, R148, R2 ;  /* 0x0000000294027221 */ /* 0x000fe40000010000 */
[C---:B------:R-:W-:Y:S02]  /*8df0*/  HMMA.16816.F32 R4, R136.reuse, R140, R4 ;  /* 0x0000008c8804723c */ /* 0x040fe40000001804 */
[----:B------:R-:W1:Y:S03]  /*8e00*/  MUFU.EX2 R169, R134 ;  /* 0x0000008600a97308 */ /* 0x000e660000000800 */
[----:B--2---:R-:W-:Y:S01]  /*8e10*/  FFMA.FTZ R0, R155, c[0x0][0x2d0], -R181 ;  /* 0x0000b4009b007a23 */ /* 0x004fe200000108b5 */
[----:B----4-:R-:W-:Y:S01]  /*8e20*/  MOV R183, R3 ;  /* 0x0000000300b77202 */ /* 0x010fe20000000f00 */
[----:B------:R-:W-:Y:S01]  /*8e30*/  FADD.FTZ R3, R150, R182 ;  /* 0x000000b696037221 */ /* 0x000fe20000010000 */
[C---:B------:R-:W-:Y:S01]  /*8e40*/  HMMA.16816.F32 R8, R136.reuse, R142, R8 ;  /* 0x0000008e8808723c */ /* 0x040fe20000001808 */
[----:B------:R-:W2:Y:S03]  /*8e50*/  LDSM.16.MT88.4 R140, [R251+0x800] ;  /* 0x00080000fb8c783b */ /* 0x000ea60000004200 */
[----:B------:R4:W-:Y:S01]  /*8e60*/  MUFU.EX2 R170, R0 ;  /* 0x0000000000aa7308 */ /* 0x0009e20000000800 */
[----:B------:R-:W-:Y:S02]  /*8e70*/  IMAD.MOV.U32 R182, RZ, RZ, R149 ;  /* 0x000000ffffb67224 */ /* 0x000fe400078e0095 */
[----:B------:R-:W-:Y:S01]  /*8e80*/  FADD.FTZ R3, R153, R3 ;  /* 0x0000000399037221 */ /* 0x000fe20000010000 */
[C---:B------:R-:W-:Y:S04]  /*8e90*/  HMMA.16816.F32 R12, R136.reuse, R144, R12 ;  /* 0x00000090880c723c */ /* 0x040fe8000000180c */
[----:B------:R-:W-:Y:S02]  /*8ea0*/  FADD.FTZ R158, R152, R2 ;  /* 0x00000002989e7221 */ /* 0x000fe40000010000 */
[----:B------:R-:W-:Y:S01]  /*8eb0*/  LDSM.16.MT88.4 R152, [R251+0x1000] ;  /* 0x00100000fb98783b */ /* 0x000fe20000004200 */
[----:B------:R-:W-:Y:S01]  /*8ec0*/  FFMA.FTZ R2, R173, c[0x0][0x2d0], -R181 ;  /* 0x0000b400ad027a23 */ /* 0x000fe200000108b5 */
[C---:B------:R-:W-:Y:S04]  /*8ed0*/  HMMA.16816.F32 R16, R136.reuse, R146, R16 ;  /* 0x000000928810723c */ /* 0x040fe80000001810 */
[----:B------:R-:W-:Y:S02]  /*8ee0*/  FADD.FTZ R157, R157, R3 ;  /* 0x000000039d9d7221 */ /* 0x000fe40000010000 */
[----:B------:R-:W1:Y:S01]  /*8ef0*/  LDSM.16.MT88.4 R144, [R149+0x800] ;  /* 0x000800009590783b */ /* 0x000e620000004200 */
[----:B------:R-:W-:Y:S02]  /*8f00*/  FADD.FTZ R3, R159, R158 ;  /* 0x0000009e9f037221 */ /* 0x000fe40000010000 */
[----:B----4-:R-:W-:Y:S03]  /*8f10*/  FFMA.FTZ R0, R151, c[0x0][0x2d0], -R181 ;  /* 0x0000b40097007a23 */ /* 0x010fe600000108b5 */
[----:B------:R-:W-:Y:S01]  /*8f20*/  FADD.FTZ R3, R161, R3 ;  /* 0x00000003a1037221 */ /* 0x000fe20000010000 */
[----:B------:R4:W-:Y:S03]  /*8f30*/  MUFU.EX2 R186, R0 ;  /* 0x0000000000ba7308 */ /* 0x0009e60000000800 */
[----:B------:R-:W-:Y:S01]  /*8f40*/  FADD.FTZ R3, R185, R3 ;  /* 0x00000003b9037221 */ /* 0x000fe20000010000 */
[C---:B--2---:R-:W-:Y:S08]  /*8f50*/  HMMA.16816.F32 R20, R136.reuse, R140, R20 ;  /* 0x0000008c8814723c */ /* 0x044ff00000001814 */
[C---:B------:R-:W-:Y:S01]  /*8f60*/  HMMA.16816.F32 R24, R136.reuse, R142, R24 ;  /* 0x0000008e8818723c */ /* 0x040fe20000001818 */
[----:B------:R-:W2:Y:S03]  /*8f70*/  LDSM.16.MT88.4 R140, [R248+0x2800] ;  /* 0x00280000f88c783b */ /* 0x000ea60000004200 */
[--C-:B----4-:R-:W-:Y:S05]  /*8f80*/  FFMA.FTZ R0, R199, c[0x0][0x2d0], -R180.reuse ;  /* 0x0000b400c7007a23 */ /* 0x110fea00000108b4 */
[----:B------:R3:W5:Y:S01]  /*8f90*/  LDL.LU R199, [R1+0x124] ;  /* 0x0001240001c77983 */ /* 0x0007620000300800 */
[----:B------:R4:W-:Y:S01]  /*8fa0*/  MUFU.EX2 R166, R0 ;  /* 0x0000000000a67308 */ /* 0x0009e20000000800 */
[C---:B-1----:R-:W-:Y:S08]  /*8fb0*/  HMMA.16816.F32 R28, R136.reuse, R144, R28 ;  /* 0x00000090881c723c */ /* 0x042ff0000000181c */
[C---:B------:R-:W-:Y:S01]  /*8fc0*/  HMMA.16816.F32 R32, R136.reuse, R146, R32 ;  /* 0x000000928820723c */ /* 0x040fe20000001820 */
[----:B------:R-:W1:Y:S03]  /*8fd0*/  LDSM.16.MT88.4 R144, [R252+0x2800] ;  /* 0x00280000fc90783b */ /* 0x000e660000004200 */
[--C-:B----4-:R-:W-:Y:S05]  /*8fe0*/  FFMA.FTZ R0, R192, c[0x0][0x2d0], -R180.reuse ;  /* 0x0000b400c0007a23 */ /* 0x110fea00000108b4 */
[----:B------:R3:W5:Y:S03]  /*8ff0*/  LDL.LU R192, [R1+0x120] ;  /* 0x0001200001c07983 */ /* 0x0007660000300800 */
[----:B------:R-:W-:Y:S01]  /*9000*/  FFMA.FTZ R180, R177, c[0x0][0x2d0], -R180 ;  /* 0x0000b400b1b47a23 */ /* 0x000fe200000108b4 */
[----:B------:R4:W-:Y:S01]  /*9010*/  MUFU.EX2 R167, R0 ;  /* 0x0000000000a77308 */ /* 0x0009e20000000800 */
[C---:B--2---:R-:W-:Y:S08]  /*9020*/  HMMA.16816.F32 R36, R136.reuse, R140, R36 ;  /* 0x0000008c8824723c */ /* 0x044ff00000001824 */
[C---:B------:R-:W-:Y:S01]  /*9030*/  HMMA.16816.F32 R40, R136.reuse, R142, R40 ;  /* 0x0000008e8828723c */ /* 0x040fe20000001828 */
[----:B------:R-:W2:Y:S01]  /*9040*/  LDSM.16.MT88.4 R140, [R251+0x2800] ;  /* 0x00280000fb8c783b */ /* 0x000ea20000004200 */
[----:B------:R-:W-:Y:S06]  /*9050*/  MUFU.EX2 R188, R180 ;  /* 0x000000b400bc7308 */ /* 0x000fec0000000800 */
[C---:B-1----:R-:W-:Y:S04]  /*9060*/  HMMA.16816.F32 R44, R136.reuse, R144, R44 ;  /* 0x00000090882c723c */ /* 0x042fe8000000182c */
[--C-:B----4-:R-:W-:Y:S02]  /*9070*/  FFMA.FTZ R0, R193, c[0x0][0x2d0], -R181.reuse ;  /* 0x0000b400c1007a23 */ /* 0x110fe400000108b5 */
[----:B------:R3:W5:Y:S02]  /*9080*/  LDL.LU R193, [R1+0x11c] ;  /* 0x00011c0001c17983 */ /* 0x0007640000300800 */
[----:B------:R1:W-:Y:S01]  /*9090*/  MUFU.EX2 R163, R0 ;  /* 0x0000000000a37308 */ /* 0x0003e20000000800 */
[C---:B------:R-:W-:Y:S01]  /*90a0*/  HMMA.16816.F32 R48, R136.reuse, R146, R48 ;  /* 0x000000928830723c */ /* 0x040fe20000001830 */
[----:B------:R-:W4:Y:S08]  /*90b0*/  LDSM.16.MT88.4 R144, [R149+0x2800] ;  /* 0x002800009590783b */ /* 0x000f300000004200 */
[----:B------:R3:W5:Y:S04]  /*90c0*/  LDL.LU R194, [R1+0x118] ;  /* 0x0001180001c27983 */ /* 0x0007680000300800 */
[----:B------:R3:W5:Y:S04]  /*90d0*/  LDL.LU R195, [R1+0x114] ;  /* 0x0001140001c37983 */ /* 0x0007680000300800 */
[----:B------:R3:W5:Y:S01]  /*90e0*/  LDL.LU R176, [R1+0x110] ;  /* 0x0001100001b07983 */ /* 0x0007620000300800 */
[C---:B--2---:R-:W-:Y:S03]  /*90f0*/  HMMA.16816.F32 R52, R136.reuse, R140, R52 ;  /* 0x0000008c8834723c */ /* 0x044fe60000001834 */
[----:B------:R3:W5:Y:S01]  /*9100*/  LDL.LU R177, [R1+0x10c] ;  /* 0x00010c0001b17983 */ /* 0x0007620000300800 */
[--C-:B-1----:R-:W-:Y:S03]  /*9110*/  FFMA.FTZ R0, R178, c[0x0][0x2d0], -R181.reuse ;  /* 0x0000b400b2007a23 */ /* 0x102fe600000108b5 */
[----:B------:R3:W5:Y:S01]  /*9120*/  LDL.LU R178, [R1+0x108] ;  /* 0x0001080001b27983 */ /* 0x0007620000300800 */
[----:B------:R1:W-:Y:S01]  /*9130*/  MUFU.EX2 R164, R0 ;  /* 0x0000000000a47308 */ /* 0x0003e20000000800 */
[C---:B------:R-:W-:Y:S02]  /*9140*/  HMMA.16816.F32 R56, R136.reuse, R142, R56 ;  /* 0x0000008e8838723c */ /* 0x040fe40000001838 */
[----:B------:R-:W2:Y:S06]  /*9150*/  LDSM.16.MT88.4 R140, [R248+0x4800] ;  /* 0x00480000f88c783b */ /* 0x000eac0000004200 */
[C---:B----4-:R-:W-:Y:S08]  /*9160*/  HMMA.16816.F32 R60, R136.reuse, R144, R60 ;  /* 0x00000090883c723c */ /* 0x050ff0000000183c */
[C---:B------:R-:W-:Y:S01]  /*9170*/  HMMA.16816.F32 R64, R136.reuse, R146, R64 ;  /* 0x000000928840723c */ /* 0x040fe20000001840 */
[----:B------:R-:W4:Y:S03]  /*9180*/  LDSM.16.MT88.4 R144, [R252+0x4800] ;  /* 0x00480000fc90783b */ /* 0x000f260000004200 */
[--C-:B-1----:R-:W-:Y:S04]  /*9190*/  FFMA.FTZ R0, R179, c[0x0][0x2d0], -R181.reuse ;  /* 0x0000b400b3007a23 */ /* 0x102fe800000108b5 */
[----:B------:R1:W-:Y:S01]  /*91a0*/  MUFU.EX2 R189, R0 ;  /* 0x0000000000bd7308 */ /* 0x0003e20000000800 */
[----:B------:R3:W5:Y:S01]  /*91b0*/  LDL.LU R179, [R1+0x104] ;  /* 0x0001040001b37983 */ /* 0x0007620000300800 */
[C---:B--2---:R-:W-:Y:S08]  /*91c0*/  HMMA.16816.F32 R68, R136.reuse, R140, R68 ;  /* 0x0000008c8844723c */ /* 0x044ff00000001844 */
[C---:B------:R-:W-:Y:S01]  /*91d0*/  HMMA.16816.F32 R72, R136.reuse, R142, R72 ;  /* 0x0000008e8848723c */ /* 0x040fe20000001848 */
[----:B------:R-:W2:Y:S03]  /*91e0*/  LDSM.16.MT88.4 R140, [R251+0x4800] ;  /* 0x00480000fb8c783b */ /* 0x000ea60000004200 */
[--C-:B-1----:R-:W-:Y:S02]  /*91f0*/  FFMA.FTZ R0, R172, c[0x0][0x2d0], -R181.reuse ;  /* 0x0000b400ac007a23 */ /* 0x102fe400000108b5 */
[----:B------:R-:W-:Y:S02]  /*9200*/  FFMA.FTZ R181, R135, c[0x0][0x2d0], -R181 ;  /* 0x0000b40087b57a23 */ /* 0x000fe400000108b5 */
[----:B------:R1:W1:Y:S01]  /*9210*/  MUFU.EX2 R191, R0 ;  /* 0x0000000000bf7308 */ /* 0x0002620000000800 */
[----:B------:R3:W5:Y:S01]  /*9220*/  LDL.LU R172, [R1+0x100] ;  /* 0x0001000001ac7983 */ /* 0x0007620000300800 */
[C---:B----4-:R-:W-:Y:S03]  /*9230*/  HMMA.16816.F32 R76, R136.reuse, R144, R76 ;  /* 0x00000090884c723c */ /* 0x050fe6000000184c */
[----:B------:R3:W5:Y:S05]  /*9240*/  LDL.LU R173, [R1+0xfc] ;  /* 0x0000fc0001ad7983 */ /* 0x00076a0000300800 */
[----:B------:R-:W-:Y:S01]  /*9250*/  MUFU.EX2 R134, R181 ;  /* 0x000000b500867308 */ /* 0x000fe20000000800 */
[C---:B------:R-:W-:Y:S01]  /*9260*/  HMMA.16816.F32 R80, R136.reuse, R146, R80 ;  /* 0x000000928850723c */ /* 0x040fe20000001850 */
[----:B------:R-:W4:Y:S08]  /*9270*/  LDSM.16.MT88.4 R144, [R149+0x4800] ;  /* 0x004800009590783b */ /* 0x000f300000004200 */
[----:B------:R3:W3:Y:S03]  /*9280*/  MUFU.EX2 R135, R2 ;  /* 0x0000000200877308 */ /* 0x0006e60000000800 */
[----:B-1----:R-:W-:Y:S02]  /*9290*/  FADD.FTZ R0, R160, R157 ;  /* 0x0000009da0007221 */ /* 0x002fe40000010000 */
[----:B------:R-:W-:Y:S02]  /*92a0*/  LDSM.16.MT88.4 R156, [R252+0x1800] ;  /* 0x00180000fc9c783b */ /* 0x000fe40000004200 */
[----:B------:R-:W-:Y:S01]  /*92b0*/  FADD.FTZ R0, R162, R0 ;  /* 0x00000000a2007221 */ /* 0x000fe20000010000 */
[C---:B--2---:R-:W-:Y:S03]  /*92c0*/  HMMA.16816.F32 R84, R136.reuse, R140, R84 ;  /* 0x0000008c8854723c */ /* 0x044fe60000001854 */
[----:B------:R-:W-:Y:S05]  /*92d0*/  FADD.FTZ R0, R168, R0 ;  /* 0x00000000a8007221 */ /* 0x000fea0000010000 */
[C---:B------:R-:W-:Y:S01]  /*92e0*/  HMMA.16816.F32 R88, R136.reuse, R142, R88 ;  /* 0x0000008e8858723c */ /* 0x040fe20000001858 */
[----:B------:R-:W1:Y:S03]  /*92f0*/  LDSM.16.MT88.4 R140, [R248+0x6800] ;  /* 0x00680000f88c783b */ /* 0x000e660000004200 */
[----:B---3--:R-:W-:Y:S01]  /*9300*/  FADD.FTZ R2, R184, R3 ;  /* 0x00000003b8027221 */ /* 0x008fe20000010000 */
[----:B------:R-:W-:Y:S02]  /*9310*/  MOV R3, R169 ;  /* 0x000000a900037202 */ /* 0x000fe40000000f00 */
[----:B------:R-:W-:Y:S01]  /*9320*/  F2FP.PACK_AB R169, R191, R189 ;  /* 0x000000bdbfa9723e */ /* 0x000fe200000000ff */
[C---:B----4-:R-:W-:Y:S08]  /*9330*/  HMMA.16816.F32 R92, R136.reuse, R144, R92 ;  /* 0x00000090885c723c */ /* 0x050ff0000000185c */
[C---:B------:R-:W-:Y:S01]  /*9340*/  HMMA.16816.F32 R96, R136.reuse, R146, R96 ;  /* 0x000000928860723c */ /* 0x040fe20000001860 */
[----:B------:R-:W2:Y:S07]  /*9350*/  LDSM.16.MT88.4 R144, [R252+0x6800] ;  /* 0x00680000fc90783b */ /* 0x000eae0000004200 */
[C---:B-1----:R-:W-:Y:S08]  /*9360*/  HMMA.16816.F32 R100, R136.reuse, R140, R100 ;  /* 0x0000008c8864723c */ /* 0x042ff00000001864 */
[C---:B------:R-:W-:Y:S01]  /*9370*/  HMMA.16816.F32 R104, R136.reuse, R142, R104 ;  /* 0x0000008e8868723c */ /* 0x040fe20000001868 */
[----:B------:R-:W1:Y:S07]  /*9380*/  LDSM.16.MT88.4 R140, [R251+0x6800] ;  /* 0x00680000fb8c783b */ /* 0x000e6e0000004200 */
[C---:B--2---:R-:W-:Y:S08]  /*9390*/  HMMA.16816.F32 R108, R136.reuse, R144, R108 ;  /* 0x00000090886c723c */ /* 0x044ff0000000186c */
[C---:B------:R-:W-:Y:S01]  /*93a0*/  HMMA.16816.F32 R112, R136.reuse, R146, R112 ;  /* 0x000000928870723c */ /* 0x040fe20000001870 */
[----:B------:R-:W2:Y:S08]  /*93b0*/  LDSM.16.MT88.4 R144, [R149+0x6800] ;  /* 0x006800009590783b */ /* 0x000eb00000004200 */
[----:B------:R-:W3:Y:S01]  /*93c0*/  LDSM.16.MT88.4 R148, [R248+0x1000] ;  /* 0x00100000f894783b */ /* 0x000ee20000004200 */
[C---:B-1----:R-:W-:Y:S08]  /*93d0*/  HMMA.16816.F32 R116, R136.reuse, R140, R116 ;  /* 0x0000008c8874723c */ /* 0x042ff00000001874 */
[C---:B------:R-:W-:Y:S01]  /*93e0*/  HMMA.16816.F32 R120, R136.reuse, R142, R120 ;  /* 0x0000008e8878723c */ /* 0x040fe20000001878 */
[----:B------:R-:W1:Y:S07]  /*93f0*/  LDSM.16.MT88.4 R140, [R252+0x1000] ;  /* 0x00100000fc8c783b */ /* 0x000e6e0000004200 */
[C---:B--2---:R-:W-:Y:S08]  /*9400*/  HMMA.16816.F32 R124, R136.reuse, R144, R124 ;  /* 0x00000090887c723c */ /* 0x044ff0000000187c */
[----:B------:R-:W-:Y:S01]  /*9410*/  HMMA.16816.F32 R128, R136, R146, R128 ;  /* 0x000000928880723c */ /* 0x000fe20000001880 */
[----:B------:R-:W2:Y:S06]  /*9420*/  LDSM.16.MT88.4 R144, [R182+0x1000] ;  /* 0x00100000b690783b */ /* 0x000eac0000004200 */
[----:B------:R-:W-:Y:S02]  /*9430*/  F2FP.PACK_AB R136, R183, R171 ;  /* 0x000000abb788723e */ /* 0x000fe400000000ff */
[----:B------:R-:W-:Y:S03]  /*9440*/  F2FP.PACK_AB R137, R186, R170 ;  /* 0x000000aaba89723e */ /* 0x000fe600000000ff */
[----:B------:R-:W-:Y:S02]  /*9450*/  F2FP.PACK_AB R138, R167, R166 ;  /* 0x000000a6a78a723e */ /* 0x000fe400000000ff */
[----:B------:R-:W-:Y:S07]  /*9460*/  F2FP.PACK_AB R139, R164, R163 ;  /* 0x000000a3a48b723e */ /* 0x000fee00000000ff */
[C---:B---3--:R-:W-:Y:S08]  /*9470*/  HMMA.16816.F32 R4, R136.reuse, R148, R4 ;  /* 0x000000948804723c */ /* 0x048ff00000001804 */
[C---:B------:R-:W-:Y:S01]  /*9480*/  HMMA.16816.F32 R8, R136.reuse, R150, R8 ;  /* 0x000000968808723c */ /* 0x040fe20000001808 */
[----:B------:R-:W-:Y:S07]  /*9490*/  LDSM.16.MT88.4 R148, [R252+0x3000] ;  /* 0x00300000fc94783b */ /* 0x000fee0000004200 */
[C---:B-1----:R-:W-:Y:S08]  /*94a0*/  HMMA.16816.F32 R12, R136.reuse, R140, R12 ;  /* 0x0000008c880c723c */ /* 0x042ff0000000180c */
[C---:B------:R-:W-:Y:S01]  /*94b0*/  HMMA.16816.F32 R16, R136.reuse, R142, R16 ;  /* 0x0000008e8810723c */ /* 0x040fe20000001810 */
[----:B------:R-:W1:Y:S07]  /*94c0*/  LDSM.16.MT88.4 R140, [R248+0x3000] ;  /* 0x00300000f88c783b */ /* 0x000e6e0000004200 */
[C---:B------:R-:W-:Y:S08]  /*94d0*/  HMMA.16816.F32 R20, R136.reuse, R152, R20 ;  /* 0x000000988814723c */ /* 0x040ff00000001814 */
[C---:B------:R-:W-:Y:S01]  /*94e0*/  HMMA.16816.F32 R24, R136.reuse, R154, R24 ;  /* 0x0000009a8818723c */ /* 0x040fe20000001818 */
[----:B------:R-:W3:Y:S07]  /*94f0*/  LDSM.16.MT88.4 R152, [R251+0x3000] ;  /* 0x00300000fb98783b */ /* 0x000eee0000004200 */
[C---:B--2---:R-:W-:Y:S08]  /*9500*/  HMMA.16816.F32 R28, R136.reuse, R144, R28 ;  /* 0x00000090881c723c */ /* 0x044ff0000000181c */
[C---:B------:R-:W-:Y:S01]  /*9510*/  HMMA.16816.F32 R32, R136.reuse, R146, R32 ;  /* 0x000000928820723c */ /* 0x040fe20000001820 */
[----:B------:R-:W-:Y:S07]  /*9520*/  LDSM.16.MT88.4 R144, [R248+0x5000] ;  /* 0x00500000f890783b */ /* 0x000fee0000004200 */
[C---:B-1----:R-:W-:Y:S08]  /*9530*/  HMMA.16816.F32 R36, R136.reuse, R140, R36 ;  /* 0x0000008c8824723c */ /* 0x042ff00000001824 */
[C---:B------:R-:W-:Y:S01]  /*9540*/  HMMA.16816.F32 R40, R136.reuse, R142, R40 ;  /* 0x0000008e8828723c */ /* 0x040fe20000001828 */
[----:B------:R-:W1:Y:S07]  /*9550*/  LDSM.16.MT88.4 R140, [R182+0x3000] ;  /* 0x00300000b68c783b */ /* 0x000e6e0000004200 */
[C---:B------:R-:W-:Y:S08]  /*9560*/  HMMA.16816.F32 R44, R136.reuse, R148, R44 ;  /* 0x00000094882c723c */ /* 0x040ff0000000182c */
[C---:B------:R-:W-:Y:S01]  /*9570*/  HMMA.16816.F32 R48, R136.reuse, R150, R48 ;  /* 0x000000968830723c */ /* 0x040fe20000001830 */
[----:B------:R-:W2:Y:S07]  /*9580*/  LDSM.16.MT88.4 R148, [R252+0x5000] ;  /* 0x00500000fc94783b */ /* 0x000eae0000004200 */
        /* <DEDUP_REMOVED lines=18> */
[C---:B---3--:R-:W-:Y:S07]  /*96b0*/  HMMA.16816.F32 R100, R136.reuse, R144, R100 ;  /* 0x000000908864723c */ /* 0x048fee0000001864 */
[----:B------:R-:W-:Y:S01]  /*96c0*/  MOV R145, R183 ;  /* 0x000000b700917202 */ /* 0x000fe20000000f00 */
[C---:B------:R-:W-:Y:S04]  /*96d0*/  HMMA.16816.F32 R104, R136.reuse, R146, R104 ;  /* 0x000000928868723c */ /* 0x040fe80000001868 */
[----:B------:R-:W-:Y:S03]  /*96e0*/  MOV R144, R186 ;  /* 0x000000ba00907202 */ /* 0x000fe60000000f00 */
[----:B------:R-:W-:Y:S01]  /*96f0*/  MOV R146, R163 ;  /* 0x000000a300927202 */ /* 0x000fe20000000f00 */
[C---:B-1----:R-:W-:Y:S01]  /*9700*/  HMMA.16816.F32 R108, R136.reuse, R140, R108 ;  /* 0x0000008c886c723c */ /* 0x042fe2000000186c */
[----:B------:R-:W-:Y:S03]  /*9710*/  LDSM.16.MT88.4 R160, [R251+0x1800] ;  /* 0x00180000fba0783b */ /* 0x000fe60000004200 */
[----:B------:R-:W-:Y:S04]  /*9720*/  MOV R147, R166 ;  /* 0x000000a600937202 */ /* 0x000fe80000000f00 */
[C---:B------:R-:W-:Y:S01]  /*9730*/  HMMA.16816.F32 R112, R136.reuse, R142, R112 ;  /* 0x0000008e8870723c */ /* 0x040fe20000001870 */
[----:B------:R-:W1:Y:S07]  /*9740*/  LDSM.16.MT88.4 R140, [R248+0x1800] ;  /* 0x00180000f88c783b */ /* 0x000e6e0000004200 */
[C---:B------:R-:W-:Y:S07]  /*9750*/  HMMA.16816.F32 R116, R136.reuse, R148, R116 ;  /* 0x000000948874723c */ /* 0x040fee0000001874 */
[----:B------:R-:W-:Y:S01]  /*9760*/  MOV R149, R182 ;  /* 0x000000b600957202 */ /* 0x000fe20000000f00 */
[C---:B------:R-:W-:Y:S01]  /*9770*/  HMMA.16816.F32 R120, R136.reuse, R150, R120 ;  /* 0x000000968878723c */ /* 0x040fe20000001878 */
[----:B------:R-:W-:Y:S03]  /*9780*/  LDSM.16.MT88.4 R180, [R248+0x3800] ;  /* 0x00380000f8b4783b */ /* 0x000fe60000004200 */
[----:B------:R-:W-:Y:S03]  /*9790*/  IMAD.MOV.U32 R148, RZ, RZ, R167 ;  /* 0x000000ffff947224 */ /* 0x000fe600078e00a7 */
[----:B------:R-:W-:Y:S01]  /*97a0*/  MOV R150, R165 ;  /* 0x000000a500967202 */ /* 0x000fe20000000f00 */
[C---:B--2---:R-:W-:Y:S04]  /*97b0*/  HMMA.16816.F32 R124, R136.reuse, R152, R124 ;  /* 0x00000098887c723c */ /* 0x044fe8000000187c */
[----:B------:R-:W-:Y:S01]  /*97c0*/  IMAD.MOV.U32 R151, RZ, RZ, R164 ;  /* 0x000000ffff977224 */ /* 0x000fe200078e00a4 */
[----:B------:R-:W-:Y:S01]  /*97d0*/  F2FP.PACK_AB R168, R150, R3 ;  /* 0x0000000396a8723e */ /* 0x000fe200000000ff */
[----:B------:R2:W3:Y:S01]  /*97e0*/  LDSM.16.MT88.4 R164, [R149+0x1800] ;  /* 0x0018000095a4783b */ /* 0x0004e20000004200 */
[----:B------:R-:W-:Y:S01]  /*97f0*/  MOV R152, R171 ;  /* 0x000000ab00987202 */ /* 0x000fe20000000f00 */
[----:B------:R-:W-:Y:S04]  /*9800*/  HMMA.16816.F32 R128, R136, R154, R128 ;  /* 0x0000009a8880723c */ /* 0x000fe80000001880 */
[----:B------:R-:W-:Y:S02]  /*9810*/  MOV R153, R170 ;  /* 0x000000aa00997202 */ /* 0x000fe40000000f00 */
[----:B------:R-:W-:Y:S01]  /*9820*/  F2FP.PACK_AB R170, R188, R190 ;  /* 0x000000bebcaa723e */ /* 0x000fe200000000ff */
[----:B------:R-:W-:Y:S01]  /*9830*/  IMAD.MOV.U32 R155, RZ, RZ, R187 ;  /* 0x000000ffff9b7224 */ /* 0x000fe200078e00bb */
[----:B------:R-:W-:Y:S01]  /*9840*/  F2FP.PACK_AB R171, R134, R135 ;  /* 0x0000008786ab723e */ /* 0x000fe200000000ff */
[----:B------:R-:W4:Y:S06]  /*9850*/  LDSM.16.MT88.4 R184, [R252+0x3800] ;  /* 0x00380000fcb8783b */ /* 0x000f2c0000004200 */
[C---:B-1----:R-:W-:Y:S07]  /*9860*/  HMMA.16816.F32 R136, R168.reuse, R140, R4 ;  /* 0x0000008ca888723c */ /* 0x042fee0000001804 */
[----:B------:R-:W-:Y:S01]  /*9870*/  MOV R5, R150 ;  /* 0x0000009600057202 */ /* 0x000fe20000000f00 */
[C---:B------:R-:W-:Y:S04]  /*9880*/  HMMA.16816.F32 R140, R168.reuse, R142, R8 ;  /* 0x0000008ea88c723c */ /* 0x040fe80000001808 */
[----:B------:R-:W-:Y:S01]  /*9890*/  MOV R6, R151 ;  /* 0x0000009700067202 */ /* 0x000fe20000000f00 */
[----:B------:R-:W-:Y:S01]  /*98a0*/  IMAD.MOV.U32 R7, RZ, RZ, R148 ;  /* 0x000000ffff077224 */ /* 0x000fe200078e0094 */
[----:B------:R-:W-:Y:S01]  /*98b0*/  MOV R4, R155 ;  /* 0x0000009b00047202 */ /* 0x000fe20000000f00 */
[----:B------:R-:W-:Y:S01]  /*98c0*/  IMAD.MOV.U32 R11, RZ, RZ, R145 ;  /* 0x000000ffff0b7224 */ /* 0x000fe200078e0091 */
[----:B------:R-:W-:Y:S04]  /*98d0*/  MOV R8, R146 ;  /* 0x0000009200087202 */ /* 0x000fe80000000f00 */
[----:B------:R-:W-:Y:S02]  /*98e0*/  MOV R9, R147 ;  /* 0x0000009300097202 */ /* 0x000fe40000000f00 */
[----:B------:R-:W-:Y:S02]  /*98f0*/  MOV R10, R144 ;  /* 0x00000090000a7202 */ /* 0x000fe40000000f00 */
[C---:B------:R-:W-:Y:S07]  /*9900*/  HMMA.16816.F32 R144, R168.reuse, R156, R12 ;  /* 0x0000009ca890723c */ /* 0x040fee000000180c */
[----:B------:R-:W-:Y:S02]  /*9910*/  MOV R15, R149 ;  /* 0x00000095000f7202 */ /* 0x000fe40000000f00 */
[C---:B--2---:R-:W-:Y:S07]  /*9920*/  HMMA.16816.F32 R148, R168.reuse, R158, R16 ;  /* 0x0000009ea894723c */ /* 0x044fee0000001810 */
[----:B------:R-:W-:Y:S02]  /*9930*/  MOV R18, R152 ;  /* 0x0000009800127202 */ /* 0x000fe40000000f00 */
[----:B------:R-:W-:Y:S02]  /*9940*/  MOV R19, R153 ;  /* 0x0000009900137202 */ /* 0x000fe40000000f00 */
[C---:B------:R-:W-:Y:S07]  /*9950*/  HMMA.16816.F32 R152, R168.reuse, R160, R20 ;  /* 0x000000a0a898723c */ /* 0x040fee0000001814 */
[----:B------:R-:W-:Y:S01]  /*9960*/  MOV R23, R4 ;  /* 0x0000000400177202 */ /* 0x000fe20000000f00 */
[C---:B------:R-:W-:Y:S01]  /*9970*/  HMMA.16816.F32 R156, R168.reuse, R162, R24 ;  /* 0x000000a2a89c723c */ /* 0x040fe20000001818 */
[----:B------:R-:W-:Y:S03]  /*9980*/  LDSM.16.MT88.4 R24, [R251+0x7800] ;  /* 0x00780000fb18783b */ /* 0x000fe60000004200 */
[----:B------:R-:W-:Y:S04]  /*9990*/  IMAD.MOV.U32 R22, RZ, RZ, R15 ;  /* 0x000000ffff167224 */ /* 0x000fe800078e000f */
[C---:B---3--:R-:W-:Y:S01]  /*99a0*/  HMMA.16816.F32 R160, R168.reuse, R164, R28 ;  /* 0x000000a4a8a0723c */ /* 0x048fe2000000181c */
[----:B------:R-:W2:Y:S04]  /*99b0*/  LDL R31, [R1+0x84] ;  /* 0x00008400011f7983 */ /* 0x000ea80000100800 */
[----:B------:R-:W-:Y:S02]  /*99c0*/  LDSM.16.MT88.4 R12, [R248+0x5800] ;  /* 0x00580000f80c783b */ /* 0x000fe40000004200 */
[----:B------:R-:W-:Y:S01]  /*99d0*/  IMAD.MOV.U32 R28, RZ, RZ, R7 ;  /* 0x000000ffff1c7224 */ /* 0x000fe200078e0007 */
[C---:B------:R-:W-:Y:S04]  /*99e0*/  HMMA.16816.F32 R164, R168.reuse, R166, R32 ;  /* 0x000000a6a8a4723c */ /* 0x040fe80000001820 */
[----:B------:R-:W-:Y:S02]  /*99f0*/  MOV R29, R6 ;  /* 0x00000006001d7202 */ /* 0x000fe40000000f00 */
[----:B------:R-:W-:Y:S01]  /*9a00*/  MOV R30, R5 ;  /* 0x00000005001e7202 */ /* 0x000fe20000000f00 */
[----:B------:R-:W-:Y:S01]  /*9a10*/  IMAD.MOV.U32 R32, RZ, RZ, R11 ;  /* 0x000000ffff207224 */ /* 0x000fe200078e000b */
[C---:B------:R-:W-:Y:S01]  /*9a20*/  HMMA.16816.F32 R36, R168.reuse, R180, R36 ;  /* 0x000000b4a824723c */ /* 0x040fe20000001824 */
[----:B------:R-:W1:Y:S03]  /*9a30*/  LDSM.16.MT88.4 R4, [R251+0x3800] ;  /* 0x00380000fb04783b */ /* 0x000e660000004200 */
[----:B------:R-:W-:Y:S02]  /*9a40*/  MOV R34, R9 ;  /* 0x0000000900227202 */ /* 0x000fe40000000f00 */
[----:B------:R-:W-:Y:S02]  /*9a50*/  MOV R33, R10 ;  /* 0x0000000a00217202 */ /* 0x000fe40000000f00 */
[C---:B------:R-:W-:Y:S04]  /*9a60*/  HMMA.16816.F32 R40, R168.reuse, R182, R40 ;  /* 0x000000b6a828723c */ /* 0x040fe80000001828 */
[----:B------:R-:W-:Y:S02]  /*9a70*/  MOV R180, R18 ;  /* 0x0000001200b47202 */ /* 0x000fe40000000f00 */
[----:B------:R-:W-:Y:S01]  /*9a80*/  MOV R181, R19 ;  /* 0x0000001300b57202 */ /* 0x000fe20000000f00 */
[----:B------:R-:W-:Y:S01]  /*9a90*/  IMAD.MOV.U32 R183, RZ, RZ, R23 ;  /* 0x000000ffffb77224 */ /* 0x000fe200078e0017 */
[C---:B----4-:R-:W-:Y:S01]  /*9aa0*/  HMMA.16816.F32 R44, R168.reuse, R184, R44 ;  /* 0x000000b8a82c723c */ /* 0x050fe2000000182c */
[----:B------:R-:W-:Y:S03]  /*9ab0*/  LDSM.16.MT88.4 R16, [R252+0x5800] ;  /* 0x00580000fc10783b */ /* 0x000fe60000004200 */
[----:B------:R-:W-:Y:S01]  /*9ac0*/  FADD.FTZ R2, R180, R2 ;  /* 0x00000002b4027221 */ /* 0x000fe20000010000 */
[----:B------:R-:W-:Y:S01]  /*9ad0*/  MOV R35, R8 ;  /* 0x0000000800237202 */ /* 0x000fe20000000f00 */
[----:B------:R-:W-:Y:S01]  /*9ae0*/  FADD.FTZ R0, R183, R0 ;  /* 0x00000000b7007221 */ /* 0x000fe20000010000 */
[----:B------:R-:W-:Y:S01]  /*9af0*/  MOV R182, R22 ;  /* 0x0000001600b67202 */ /* 0x000fe20000000f00 */
[C---:B------:R-:W-:Y:S01]  /*9b00*/  HMMA.16816.F32 R48, R168.reuse, R186, R48 ;  /* 0x000000baa830723c */ /* 0x040fe20000001830 */
[----:B------:R-:W3:Y:S03]  /*9b10*/  LDSM.16.MT88.4 R8, [R22+0x3800] ;  /* 0x003800001608783b */ /* 0x000ee60000004200 */
[----:B------:R-:W-:Y:S02]  /*9b20*/  FADD.FTZ R2, R32, R2 ;  /* 0x0000000220027221 */ /* 0x000fe40000010000 */
[----:B------:R-:W-:Y:S02]  /*9b30*/  FADD.FTZ R0, R181, R0 ;  /* 0x00000000b5007221 */ /* 0x000fe40000010000 */
[----:B------:R-:W-:Y:S01]  /*9b40*/  FADD.FTZ R2, R34, R2 ;  /* 0x0000000222027221 */ /* 0x000fe20000010000 */
[----:B------:R-:W4:Y:S03]  /*9b50*/  LDSM.16.MT88.4 R20, [R251+0x5800] ;  /* 0x00580000fb14783b */ /* 0x000f260000004200 */
[----:B------:R-:W-:Y:S02]  /*9b60*/  FADD.FTZ R0, R33, R0 ;  /* 0x0000000021007221 */ /* 0x000fe40000010000 */
[----:B------:R-:W-:Y:S02]  /*9b70*/  FADD.FTZ R2, R28, R2 ;  /* 0x000000021c027221 */ /* 0x000fe40000010000 */
[----:B------:R-:W-:Y:S01]  /*9b80*/  FADD.FTZ R0, R35, R0 ;  /* 0x0000000023007221 */ /* 0x000fe20000010000 */
[C---:B-1----:R-:W-:Y:S03]  /*9b90*/  HMMA.16816.F32 R52, R168.reuse, R4, R52 ;  /* 0x00000004a834723c */ /* 0x042fe60000001834 */
[----:B------:R-:W-:Y:S02]  /*9ba0*/  FADD.FTZ R2, R3, R2 ;  /* 0x0000000203027221 */ /* 0x000fe40000010000 */
[----:B------:R-:W-:Y:S03]  /*9bb0*/  FADD.FTZ R0, R29, R0 ;  /* 0x000000001d007221 */ /* 0x000fe60000010000 */
[C---:B------:R-:W-:Y:S01]  /*9bc0*/  HMMA.16816.F32 R56, R168.reuse, R6, R56 ;  /* 0x00000006a838723c */ /* 0x040fe20000001838 */
[----:B------:R-:W1:Y:S03]  /*9bd0*/  LDSM.16.MT88.4 R4, [R182+0x5800] ;  /* 0x00580000b604783b */ /* 0x000e660000004200 */
[----:B------:R-:W-:Y:S02]  /*9be0*/  FADD.FTZ R3, R189, R0 ;  /* 0x00000000bd037221 */ /* 0x000fe40000010000 */
[----:B------:R-:W-:Y:S02]  /*9bf0*/  FADD.FTZ R0, R30, R2 ;  /* 0x000000021e007221 */ /* 0x000fe40000010000 */
[----:B------:R-:W-:Y:S04]  /*9c00*/  FADD.FTZ R3, R191, R3 ;  /* 0x00000003bf037221 */ /* 0x000fe80000010000 */
[----:B------:R-:W-:Y:S02]  /*9c10*/  FADD.FTZ R2, R190, R0 ;  /* 0x00000000be027221 */ /* 0x000fe40000010000 */
[----:B------:R-:W-:Y:S01]  /*9c20*/  FADD.FTZ R0, R135, R3 ;  /* 0x0000000387007221 */ /* 0x000fe20000010000 */
[----:B------:R-:W-:Y:S01]  /*9c30*/  MOV R3, R133 ;  /* 0x0000008500037202 */ /* 0x000fe20000000f00 */
[C---:B---3--:R-:W-:Y:S03]  /*9c40*/  HMMA.16816.F32 R60, R168.reuse, R8, R60 ;  /* 0x00000008a83c723c */ /* 0x048fe6000000183c */
[----:B------:R-:W-:Y:S02]  /*9c50*/  FADD.FTZ R2, R188, R2 ;  /* 0x00000002bc027221 */ /* 0x000fe40000010000 */
[----:B------:R-:W-:Y:S01]  /*9c60*/  FADD.FTZ R0, R134, R0 ;  /* 0x0000000086007221 */ /* 0x000fe20000010000 */
[----:B------:R-:W-:Y:S02]  /*9c70*/  MOV R134, R132 ;  /* 0x0000008400867202 */ /* 0x000fe40000000f00 */
[C---:B------:R-:W-:Y:S01]  /*9c80*/  HMMA.16816.F32 R64, R168.reuse, R10, R64 ;  /* 0x0000000aa840723c */ /* 0x040fe20000001840 */
[----:B------:R-:W3:Y:S07]  /*9c90*/  LDSM.16.MT88.4 R8, [R248+0x7800] ;  /* 0x00780000f808783b */ /* 0x000eee0000004200 */
[C---:B------:R-:W-:Y:S08]  /*9ca0*/  HMMA.16816.F32 R68, R168.reuse, R12, R68 ;  /* 0x0000000ca844723c */ /* 0x040ff00000001844 */
[C---:B------:R-:W-:Y:S01]  /*9cb0*/  HMMA.16816.F32 R72, R168.reuse, R14, R72 ;  /* 0x0000000ea848723c */ /* 0x040fe20000001848 */
[----:B------:R-:W3:Y:S07]  /*9cc0*/  LDSM.16.MT88.4 R12, [R252+0x7800] ;  /* 0x00780000fc0c783b */ /* 0x000eee0000004200 */
[C---:B------:R-:W-:Y:S08]  /*9cd0*/  HMMA.16816.F32 R76, R168.reuse, R16, R76 ;  /* 0x00000010a84c723c */ /* 0x040ff0000000184c */
[C---:B------:R-:W-:Y:S01]  /*9ce0*/  HMMA.16816.F32 R80, R168.reuse, R18, R80 ;  /* 0x00000012a850723c */ /* 0x040fe20000001850 */
[----:B------:R-:W3:Y:S07]  /*9cf0*/  LDSM.16.MT88.4 R16, [R182+0x7800] ;  /* 0x00780000b610783b */ /* 0x000eee0000004200 */
[C---:B----4-:R-:W-:Y:S08]  /*9d00*/  HMMA.16816.F32 R84, R168.reuse, R20, R84 ;  /* 0x00000014a854723c */ /* 0x050ff00000001854 */
[C---:B------:R-:W-:Y:S08]  /*9d10*/  HMMA.16816.F32 R88, R168.reuse, R22, R88 ;  /* 0x00000016a858723c */ /* 0x040ff00000001858 */
[C---:B-1----:R-:W-:Y:S08]  /*9d20*/  HMMA.16816.F32 R92, R168.reuse, R4, R92 ;  /* 0x00000004a85c723c */ /* 0x042ff0000000185c */
        /* <DEDUP_REMOVED lines=8> */
[----:B------:R-:W-:Y:S03]  /*9db0*/  HMMA.16816.F32 R128, R168, R18, R128 ;  /* 0x00000012a880723c */ /* 0x000fe60000001880 */
[----:B--2---:R-:W-:Y:S02]  /*9dc0*/  ISETP.GT.AND P0, PT, R174, R31, PT ;  /* 0x0000001fae00720c */ /* 0x004fe40003f04270 */
[----:B------:R1:W5:Y:S04]  /*9dd0*/  LDL.LU R174, [R1+0xf8] ;  /* 0x0000f80001ae7983 */ /* 0x0003680000300800 */
[----:B------:R-:W-:Y:S04]  /*9de0*/  STL [R1+0x7c], R2 ;  /* 0x00007c0201007387 */ /* 0x000fe80000100800 */
[----:B------:R-:W-:Y:S04]  /*9df0*/  STL [R1+0x5c], R175 ;  /* 0x00005caf01007387 */ /* 0x000fe80000100800 */
[----:B------:R2:W-:Y:S02]  /*9e00*/  STL [R1+0x80], R0 ;  /* 0x0000800001007387 */ /* 0x0005e40000100800 */
[----:B--2---:R-:W-:Y:S02]  /*9e10*/  MOV R0, R175 ;  /* 0x000000af00007202 */ /* 0x004fe40000000f00 */
[----:B------:R1:W5:Y:S04]  /*9e20*/  LDL.LU R175, [R1+0xf4] ;  /* 0x0000f40001af7983 */ /* 0x0003680000300800 */
[----:B------:R1:W-:Y:S01]  /*9e30*/  STL [R1+0x60], R0 ;  /* 0x0000600001007387 */ /* 0x0003e20000100800 */
[----:B------:R-:W-:-:S05]  /*9e40*/  @P0 BRA `(.L_x_477) ;  /* 0xffffbc9000000947 */ /* 0x000fca000383ffff */
.L_x_476:
[----:B-1----:R-:W2:Y:S02]  /*9e50*/  LDL R0, [R1+0x5c] ;  /* 0x00005c0001007983 */ /* 0x002ea40000100800 */
[----:B--2---:R-:W-:-:S13]  /*9e60*/  ISETP.GE.AND P0, PT, R0, RZ, PT ;  /* 0x000000ff0000720c */ /* 0x004fda0003f06270 */
[----:B------:R-:W-:Y:S05]  /*9e70*/  @!P0 BRA `(.L_x_478) ;  /* 0x00003db000008947 */ /* 0x000fea0003800000 */
[----:B------:R-:W-:Y:S02]  /*9e80*/  MOV R135, R132 ;  /* 0x0000008400877202 */ /* 0x000fe40000000f00 */
[----:B------:R-:W-:Y:S02]  /*9e90*/  MOV R134, R133 ;  /* 0x0000008500867202 */ /* 0x000fe40000000f00 */
.L_x_479:
[----:B------:R-:W2:Y:S01]  /*9ea0*/  LDL R133, [R1+0x8] ;  /* 0x0000080001857983 */ /* 0x000ea20000100800 */
[----:B------:R-:W-:Y:S04]  /*9eb0*/  DEPBAR.LE SB0, 0x0 ;  /* 0x000080000000791a */ /* 0x000fe80000000000 */
[----:B------:R-:W3:Y:S01]  /*9ec0*/  LDL.64 R30, [R1+0x70] ;  /* 0x00007000011e7983 */ /* 0x000ee20000100a00 */
[----:B------:R-:W-:Y:S05]  /*9ed0*/  WARPSYNC 0xffffffff ;  /* 0xffffffff00007948 */ /* 0x000fea0003800000 */
[----:B------:R-:W4:Y:S04]  /*9ee0*/  LDL R29, [R1+0x44] ;  /* 0x00004400011d7983 */ /* 0x000f280000100800 */
[----:B------:R-:W4:Y:S04]  /*9ef0*/  LDL R23, [R1+0x78] ;  /* 0x0000780001177983 */ /* 0x000f280000100800 */
[----:B------:R-:W4:Y:S04]  /*9f00*/  LDL R28, [R1+0x40] ;  /* 0x00004000011c7983 */ /* 0x000f280000100800 */
[----:B------:R-:W4:Y:S04]  /*9f10*/  LDL R14, [R1+0x3c] ;  /* 0x00003c00010e7983 */ /* 0x000f280000100800 */
[----:B------:R-:W4:Y:S04]  /*9f20*/  LDL.LU R132, [R1+0x5c] ;  /* 0x00005c0001847983 */ /* 0x000f280000300800 */
[----:B------:R1:W-:Y:S04]  /*9f30*/  STL [R1+0x11c], R131 ;  /* 0x00011c8301007387 */ /* 0x0003e80000100800 */
[----:B------:R-:W-:Y:S08]  /*9f40*/  BAR.SYNC.DEFER_BLOCKING 0x0 ;  /* 0x0000000000007b1d */ /* 0x000ff00000010000 */
[----:B------:R-:W2:Y:S08]  /*9f50*/  LDSM.16.M88.4 R8, [R249] ;  /* 0x00000000f908783b */ /* 0x000eb00000000200 */
[----:B-1----:R-:W4:Y:S04]  /*9f60*/  LDL R131, [R1+0x58] ;  /* 0x0000580001837983 */ /* 0x002f280000100800 */
[----:B------:R-:W1:Y:S08]  /*9f70*/  LDSM.16.M88.4 R16, [R249+0x800] ;  /* 0x00080000f910783b */ /* 0x000e700000000200 */
[----:B------:R-:W1:Y:S08]  /*9f80*/  LDSM.16.M88.4 R24, [R249+0x1000] ;  /* 0x00100000f918783b */ /* 0x000e700000000200 */
[----:B------:R-:W1:Y:S08]  /*9f90*/  LDSM.16.M88.4 R32, [R249+0x1800] ;  /* 0x00180000f920783b */ /* 0x000e700000000200 */
[----:B--2---:R2:W1:Y:S01]  /*9fa0*/  LDSM.16.M88.4 R168, [R133] ;  /* 0x0000000085a8783b */ /* 0x0044620000000200 */
[----:B---3--:R-:W-:Y:S07]  /*9fb0*/  IADD3 R15, P0, R30, 0x40, RZ ;  /* 0x000000401e0f7810 */ /* 0x008fee0007f1e0ff */
[----:B----4-:R3:W4:Y:S01]  /*9fc0*/  LDSM.16.M88.4 R180, [R29] ;  /* 0x000000001db4783b */ /* 0x0107220000000200 */
[----:B------:R-:W-:Y:S07]  /*9fd0*/  IADD3.X R21, RZ, R23, RZ, P0, !PT ;  /* 0x00000017ff157210 */ /* 0x000fee00007fe4ff */
[----:B------:R1:W1:Y:S08]  /*9fe0*/  LDSM.16.M88.4 R184, [R28] ;  /* 0x000000001cb8783b */ /* 0x0002700000000200 */
[----:B--2---:R-:W4:Y:S01]  /*9ff0*/  LDL R133, [R1] ;  /* 0x0000000001857983 */ /* 0x004f220000100800 */
[----:B------:R-:W-:Y:S01]  /*a000*/  SHF.R.S32.HI R0, RZ, 0x1f, R132 ;  /* 0x0000001fff007819 */ /* 0x000fe20000011484 */
[----:B------:R-:W-:Y:S02]  /*a010*/  IMAD.WIDE.U32 R6, R132, c[0x0][0x208], RZ ;  /* 0x0000820084067a25 */ /* 0x000fe400078e00ff */
[----:B------:R1:W1:Y:S02]  /*a020*/  LDSM.16.M88.4 R188, [R14] ;  /* 0x000000000ebc783b */ /* 0x0002640000000200 */
[----:B------:R-:W-:Y:S01]  /*a030*/  IMAD R0, R0, c[0x0][0x208], RZ ;  /* 0x0000820000007a24 */ /* 0x000fe200078e02ff */
[----:B------:R-:W-:Y:S03]  /*a040*/  SHF.L.U32 R4, R6, 0x6, RZ ;  /* 0x0000000606047819 */ /* 0x000fe600000006ff */
[----:B------:R-:W-:Y:S01]  /*a050*/  IMAD R0, R132, c[0x0][0x20c], R0 ;  /* 0x0000830084007a24 */ /* 0x000fe200078e0200 */
[C---:B------:R-:W-:Y:S02]  /*a060*/  IADD3 R2, P1, R4.reuse, R30, RZ ;  /* 0x0000001e04027210 */ /* 0x040fe40007f3e0ff */
[----:B------:R-:W-:Y:S02]  /*a070*/  IADD3 R3, P2, R4, R15, RZ ;  /* 0x0000000f04037210 */ /* 0x000fe40007f5e0ff */
[----:B------:R-:W-:Y:S02]  /*a080*/  IADD3 R0, R7, R0, RZ ;  /* 0x0000000007007210 */ /* 0x000fe40007ffe0ff */
[----:B------:R-:W-:Y:S02]  /*a090*/  LEA R12, P0, R2, c[0x0][0x1f8], 0x1 ;  /* 0x00007e00020c7a11 */ /* 0x000fe400078008ff */
[----:B------:R-:W-:Y:S04]  /*a0a0*/  SHF.L.U64.HI R0, R6, 0x6, R0 ;  /* 0x0000000606007819 */ /* 0x000fe80000010200 */
[----:B------:R-:W-:Y:S02]  /*a0b0*/  IADD3.X R5, R0, R23, RZ, P1, !PT ;  /* 0x0000001700057210 */ /* 0x000fe40000ffe4ff */
[C---:B------:R-:W-:Y:S02]  /*a0c0*/  LEA R6, P1, R3.reuse, c[0x0][0x1f8], 0x1 ;  /* 0x00007e0003067a11 */ /* 0x040fe400078208ff */
[----:B------:R-:W-:Y:S02]  /*a0d0*/  LEA.HI.X R13, R2, c[0x0][0x1fc], R5, 0x1, P0 ;  /* 0x00007f00020d7a11 */ /* 0x000fe400000f0c05 */
[----:B------:R-:W-:Y:S02]  /*a0e0*/  IADD3.X R7, R0, R21, RZ, P2, !PT ;  /* 0x0000001500077210 */ /* 0x000fe400017fe4ff */
[----:B------:R-:W-:Y:S02]  /*a0f0*/  IADD3 R20, P0, R30, 0x80, RZ ;  /* 0x000000801e147810 */ /* 0x000fe40007f1e0ff */
[----:B------:R-:W-:Y:S02]  /*a100*/  LEA.HI.X R7, R3, c[0x0][0x1fc], R7, 0x1, P1 ;  /* 0x00007f0003077a11 */ /* 0x000fe400008f0c07 */
[----:B------:R-:W-:Y:S02]  /*a110*/  IADD3.X R22, RZ, R23, RZ, P0, !PT ;  /* 0x00000017ff167210 */ /* 0x000fe400007fe4ff */
[----:B------:R-:W-:Y:S01]  /*a120*/  IADD3 R3, P0, R4, R20, RZ ;  /* 0x0000001404037210 */ /* 0x000fe20007f1e0ff */
[----:B------:R-:W-:Y:S01]  /*a130*/  @!PT LDS RZ, [RZ] ;  /* 0x00000000fffff984 */ /* 0x000fe20000000800 */
[----:B------:R-:W-:Y:S01]  /*a140*/  @!PT LDS RZ, [RZ] ;  /* 0x00000000fffff984 */ /* 0x000fe20000000800 */
[----:B------:R-:W-:Y:S01]  /*a150*/  @!PT LDS RZ, [RZ] ;  /* 0x00000000fffff984 */ /* 0x000fe20000000800 */
[----:B------:R1:W-:Y:S08]  /*a160*/  LDGSTS.E.BYPASS.LTC128B.128 [R131+0x100], [R12.64], !P6 ;  /* 0x001000000c837fae */ /* 0x0003f0000f101d46 */
[----:B------:R3:W-:Y:S01]  /*a170*/  LDGSTS.E.BYPASS.LTC128B.128 [R131+0x2100], [R6.64], !P5 ;  /* 0x0210000006837fae */ /* 0x0007e2000e901d46 */
[----:B-1----:R-:W-:Y:S02]  /*a180*/  MOV R12, c[0x0][0x208] ;  /* 0x00008200000c7a02 */ /* 0x002fe40000000f00 */
[----:B------:R-:W-:Y:S02]  /*a190*/  MOV R13, c[0x0][0x20c] ;  /* 0x00008300000d7a02 */ /* 0x000fe40000000f00 */
[----:B------:R-:W-:Y:S02]  /*a1a0*/  LEA R2, P1, R12, R4, 0x5 ;  /* 0x000000040c027211 */ /* 0x000fe400078228ff */
[C---:B---3--:R-:W-:Y:S02]  /*a1b0*/  LEA R6, P2, R3.reuse, c[0x0][0x1f8], 0x1 ;  /* 0x00007e0003067a11 */ /* 0x048fe400078408ff */
[----:B------:R-:W-:Y:S02]  /*a1c0*/  IADD3.X R7, R0, R22, RZ, P0, !PT ;  /* 0x0000001600077210 */ /* 0x000fe400007fe4ff */
[----:B------:R-:W-:Y:S02]  /*a1d0*/  IADD3 R5, P0, R30, 0xc0, RZ ;  /* 0x000000c01e057810 */ /* 0x000fe40007f1e0ff */
[----:B------:R-:W-:Y:S02]  /*a1e0*/  LEA.HI.X R7, R3, c[0x0][0x1fc], R7, 0x1, P2 ;  /* 0x00007f0003077a11 */ /* 0x000fe400010f0c07 */
[----:B------:R-:W-:Y:S02]  /*a1f0*/  LEA.HI.X R3, R12, R0, R13, 0x5, P1 ;  /* 0x000000000c037211 */ /* 0x000fe400008f2c0d */
[----:B------:R-:W-:Y:S01]  /*a200*/  IADD3 R4, P1, R4, R5, RZ ;  /* 0x0000000504047210 */ /* 0x000fe20007f3e0ff */
[----:B------:R1:W-:Y:S01]  /*a210*/  LDGSTS.E.BYPASS.LTC128B.128 [R131+0x4100], [R6.64], !P4 ;  /* 0x0410000006837fae */ /* 0x0003e2000e101d46 */
[----:B------:R-:W-:Y:S02]  /*a220*/  IADD3.X R29, RZ, R23, RZ, P0, !PT ;  /* 0x00000017ff1d7210 */ /* 0x000fe400007fe4ff */
[----:B------:R-:W-:Y:S02]  /*a230*/  LEA R12, P0, R4, c[0x0][0x1f8], 0x1 ;  /* 0x00007e00040c7a11 */ /* 0x000fe400078008ff */
[----:B------:R-:W-:Y:S02]  /*a240*/  IADD3 R28, P2, R2, R5, RZ ;  /* 0x00000005021c7210 */ /* 0x000fe40007f5e0ff */
[----:B-1----:R-:W-:Y:S02]  /*a250*/  IADD3.X R6, R0, R29, RZ, P1, !PT ;  /* 0x0000001d00067210 */ /* 0x002fe40000ffe4ff */
[----:B------:R-:W-:Y:S02]  /*a260*/  IADD3 R0, P1, R2, R30, RZ ;  /* 0x0000001e02007210 */ /* 0x000fe40007f3e0ff */
[----:B------:R-:W-:Y:S02]  /*a270*/  LEA.HI.X R13, R4, c[0x0][0x1fc], R6, 0x1, P0 ;  /* 0x00007f00040d7a11 */ /* 0x000fe400000f0c06 */
[----:B------:R-:W-:Y:S02]  /*a280*/  LEA R14, P0, R0, c[0x0][0x1f8], 0x1 ;  /* 0x00007e00000e7a11 */ /* 0x000fe400078008ff */
[C---:B------:R-:W-:Y:S01]  /*a290*/  IADD3.X R6, R3.reuse, R23, RZ, P1, !PT ;  /* 0x0000001703067210 */ /* 0x040fe20000ffe4ff */
[----:B------:R1:W-:Y:S01]  /*a2a0*/  LDGSTS.E.BYPASS.LTC128B.128 [R131+0x6100], [R12.64], !P3 ;  /* 0x061000000c837fae */ /* 0x0003e2000d901d46 */
[----:B------:R-:W-:Y:S02]  /*a2b0*/  IADD3 R4, P1, R2, R15, RZ ;  /* 0x0000000f02047210 */ /* 0x000fe40007f3e0ff */
[----:B------:R-:W-:Y:S02]  /*a2c0*/  LEA.HI.X R15, R0, c[0x0][0x1fc], R6, 0x1, P0 ;  /* 0x00007f00000f7a11 */ /* 0x000fe400000f0c06 */
[----:B------:R-:W-:Y:S02]  /*a2d0*/  IADD3 R0, P0, R2, R20, RZ ;  /* 0x0000001402007210 */ /* 0x000fe40007f1e0ff */
[C---:B------:R-:W-:Y:S01]  /*a2e0*/  IADD3.X R21, R3.reuse, R21, RZ, P1, !PT ;  /* 0x0000001503157210 */ /* 0x040fe20000ffe4ff */
[----:B------:R1:W-:Y:S01]  /*a2f0*/  LDGSTS.E.BYPASS.LTC128B.128 [R131+0x1100], [R14.64], !P6 ;  /* 0x011000000e837fae */ /* 0x0003e2000f101d46 */
[C---:B------:R-:W-:Y:S02]  /*a300*/  LEA R20, P1, R4.reuse, c[0x0][0x1f8], 0x1 ;  /* 0x00007e0004147a11 */ /* 0x040fe400078208ff */
[C---:B------:R-:W-:Y:S02]  /*a310*/  IADD3.X R2, R3.reuse, R22, RZ, P0, !PT ;  /* 0x0000001603027210 */ /* 0x040fe400007fe4ff */
[----:B------:R-:W-:Y:S02]  /*a320*/  LEA.HI.X R21, R4, c[0x0][0x1fc], R21, 0x1, P1 ;  /* 0x00007f0004157a11 */ /* 0x000fe400008f0c15 */
[C---:B-----5:R-:W-:Y:S03]  /*a330*/  HMMA.16816.F32 R4, R172.reuse, R8, RZ ;  /* 0x00000008ac04723c */ /* 0x060fe600000018ff */
[C---:B------:R-:W-:Y:S01]  /*a340*/  LEA R22, P0, R0.reuse, c[0x0][0x1f8], 0x1 ;  /* 0x00007e0000167a11 */ /* 0x040fe200078008ff */
[----:B------:R3:W-:Y:S01]  /*a350*/  LDGSTS.E.BYPASS.LTC128B.128 [R131+0x3100], [R20.64], !P5 ;  /* 0x0310000014837fae */ /* 0x0007e2000e901d46 */
[----:B------:R-:W-:Y:S02]  /*a360*/  IADD3.X R3, R3, R29, RZ, P2, !PT ;  /* 0x0000001d03037210 */ /* 0x000fe400017fe4ff */
[----:B------:R-:W-:Y:S01]  /*a370*/  LEA.HI.X R23, R0, c[0x0][0x1fc], R2, 0x1, P0 ;  /* 0x00007f0000177a11 */ /* 0x000fe200000f0c02 */
[C---:B------:R-:W-:Y:S01]  /*a380*/  HMMA.16816.F32 R8, R172.reuse, R10, RZ ;  /* 0x0000000aac08723c */ /* 0x040fe200000018ff */
[C---:B------:R-:W-:Y:S03]  /*a390*/  LEA R2, P0, R28.reuse, c[0x0][0x1f8], 0x1 ;  /* 0x00007e001c027a11 */ /* 0x040fe600078008ff */
[----:B------:R3:W-:Y:S01]  /*a3a0*/  LDGSTS.E.BYPASS.LTC128B.128 [R131+0x5100], [R22.64], !P4 ;  /* 0x0510000016837fae */ /* 0x0007e2000e101d46 */
[----:B------:R-:W-:Y:S02]  /*a3b0*/  LEA.HI.X R3, R28, c[0x0][0x1fc], R3, 0x1, P0 ;  /* 0x00007f001c037a11 */ /* 0x000fe400000f0c03 */
[C---:B------:R-:W-:Y:S02]  /*a3c0*/  ISETP.GT.AND P0, PT, R132.reuse, RZ, PT ;  /* 0x000000ff8400720c */ /* 0x040fe40003f04270 */
[----:B------:R-:W-:Y:S01]  /*a3d0*/  IADD3 R132, R132, -0x1, RZ ;  /* 0xffffffff84847810 */ /* 0x000fe20007ffe0ff */
[C---:B-1----:R-:W-:Y:S02]  /*a3e0*/  HMMA.16816.F32 R12, R172.reuse, R16, RZ ;  /* 0x00000010ac0c723c */ /* 0x042fe400000018ff */
[----:B------:R1:W-:Y:S06]  /*a3f0*/  LDGSTS.E.BYPASS.LTC128B.128 [R131+0x7100], [R2.64], !P3 ;  /* 0x0710000002837fae */ /* 0x0003ec000d901d46 */
[C---:B------:R-:W-:Y:S02]  /*a400*/  HMMA.16816.F32 R16, R172.reuse, R18, RZ ;  /* 0x00000012ac10723c */ /* 0x040fe400000018ff */
[----:B------:R-:W2:Y:S04]  /*a410*/  LDL R0, [R1+0x2c] ;  /* 0x00002c0001007983 */ /* 0x000ea80000100800 */
[----:B------:R-:W0:Y:S02]  /*a420*/  LDGDEPBAR ;  /* 0x00000000000079af */ /* 0x000e240000000000 */
[C---:B---3--:R-:W-:Y:S08]  /*a430*/  HMMA.16816.F32 R20, R172.reuse, R24, RZ ;  /* 0x00000018ac14723c */ /* 0x048ff000000018ff */
[C---:B------:R-:W-:Y:S01]  /*a440*/  HMMA.16816.F32 R24, R172.reuse, R26, RZ ;  /* 0x0000001aac18723c */ /* 0x040fe200000018ff */
[----:B-1----:R-:W3:Y:S04]  /*a450*/  LDL R2, [R1+0x34] ;  /* 0x0000340001027983 */ /* 0x002ee80000100800 */
[----:B------:R-:W2:Y:S03]  /*a460*/  LDL R3, [R1+0x30] ;  /* 0x0000300001037983 */ /* 0x000ea60000100800 */
[C---:B------:R-:W-:Y:S01]  /*a470*/  HMMA.16816.F32 R28, R172.reuse, R32, RZ ;  /* 0x00000020ac1c723c */ /* 0x040fe200000018ff */
[----:B------:R1:W-:Y:S07]  /*a480*/  STL [R1+0x100], R172 ;  /* 0x000100ac01007387 */ /* 0x0003ee0000100800 */
[----:B------:R-:W-:Y:S08]  /*a490*/  HMMA.16816.F32 R32, R172, R34, RZ ;  /* 0x00000022ac20723c */ /* 0x000ff000000018ff */
[C---:B------:R-:W-:Y:S08]  /*a4a0*/  HMMA.16816.F32 R4, R176.reuse, R168, R4 ;  /* 0x000000a8b004723c */ /* 0x040ff00000001804 */
[C---:B------:R-:W-:Y:S01]  /*a4b0*/  HMMA.16816.F32 R8, R176.reuse, R170, R8 ;  /* 0x000000aab008723c */ /* 0x040fe20000001808 */
[----:B-1----:R-:W2:Y:S04]  /*a4c0*/  LDL R172, [R1+0x38] ;  /* 0x0000380001ac7983 */ /* 0x002ea80000100800 */
[----:B------:R-:W-:Y:S03]  /*a4d0*/  STL [R1+0xfc], R173 ;  /* 0x0000fcad01007387 */ /* 0x000fe60000100800 */
[C---:B----4-:R-:W-:Y:S01]  /*a4e0*/  HMMA.16816.F32 R12, R176.reuse, R180, R12 ;  /* 0x000000b4b00c723c */ /* 0x050fe2000000180c */
        /* <DEDUP_REMOVED lines=11> */
[C---:B------:R-:W-:Y:S08]  /*a5a0*/  HMMA.16816.F32 R28, R176.reuse, R188, R28 ;  /* 0x000000bcb01c723c */ /* 0x040ff0000000181c */
[----:B------:R-:W-:Y:S01]  /*a5b0*/  HMMA.16816.F32 R32, R176, R190, R32 ;  /* 0x000000beb020723c */ /* 0x000fe20000001820 */
[----:B------:R-:W1:Y:S08]  /*a5c0*/  LDSM.16.M88.4 R168, [R133] ;  /* 0x0000000085a8783b */ /* 0x000e700000000200 */
[----:B------:R-:W4:Y:S08]  /*a5d0*/  LDSM.16.M88.4 R180, [R133+0x800] ;  /* 0x0008000085b4783b */ /* 0x000f300000000200 */
[----:B------:R-:W-:Y:S01]  /*a5e0*/  LDSM.16.M88.4 R184, [R133+0x1800] ;  /* 0x0018000085b8783b */ /* 0x000fe20000000200 */
[C---:B-1----:R-:W-:Y:S08]  /*a5f0*/  HMMA.16816.F32 R4, R192.reuse, R168, R4 ;  /* 0x000000a8c004723c */ /* 0x042ff00000001804 */
[C---:B------:R-:W-:Y:S01]  /*a600*/  HMMA.16816.F32 R8, R192.reuse, R170, R8 ;  /* 0x000000aac008723c */ /* 0x040fe20000001808 */
[----:B------:R-:W1:Y:S07]  /*a610*/  LDSM.16.M88.4 R168, [R133+0x1000] ;  /* 0x0010000085a8783b */ /* 0x000e6e0000000200 */
[C---:B----4-:R-:W-:Y:S08]  /*a620*/  HMMA.16816.F32 R12, R192.reuse, R180, R12 ;  /* 0x000000b4c00c723c */ /* 0x050ff0000000180c */
[C---:B------:R-:W-:Y:S01]  /*a630*/  HMMA.16816.F32 R16, R192.reuse, R182, R16 ;  /* 0x000000b6c010723c */ /* 0x040fe20000001810 */
[----:B------:R-:W4:Y:S07]  /*a640*/  LDSM.16.M88.4 R180, [R250] ;  /* 0x00000000fab4783b */ /* 0x000f2e0000000200 */
[C---:B-1----:R-:W-:Y:S08]  /*a650*/  HMMA.16816.F32 R20, R192.reuse, R168, R20 ;  /* 0x000000a8c014723c */ /* 0x042ff00000001814 */
[C---:B------:R-:W-:Y:S01]  /*a660*/  HMMA.16816.F32 R24, R192.reuse, R170, R24 ;  /* 0x000000aac018723c */ /* 0x040fe20000001818 */
[----:B------:R-:W1:Y:S07]  /*a670*/  LDSM.16.M88.4 R168, [R250+0x800] ;  /* 0x00080000faa8783b */ /* 0x000e6e0000000200 */
[C---:B------:R-:W-:Y:S08]  /*a680*/  HMMA.16816.F32 R28, R192.reuse, R184, R28 ;  /* 0x000000b8c01c723c */ /* 0x040ff0000000181c */
[----:B------:R-:W-:Y:S01]  /*a690*/  HMMA.16816.F32 R32, R192, R186, R32 ;  /* 0x000000bac020723c */ /* 0x000fe20000001820 */
[----:B------:R-:W1:Y:S07]  /*a6a0*/  LDSM.16.M88.4 R184, [R250+0x1000] ;  /* 0x00100000fab8783b */ /* 0x000e6e0000000200 */
[C---:B----4-:R-:W-:Y:S08]  /*a6b0*/  HMMA.16816.F32 R4, R196.reuse, R180, R4 ;  /* 0x000000b4c404723c */ /* 0x050ff00000001804 */
[C---:B------:R-:W-:Y:S01]  /*a6c0*/  HMMA.16816.F32 R8, R196.reuse, R182, R8 ;  /* 0x000000b6c408723c */ /* 0x040fe20000001808 */
[----:B------:R-:W4:Y:S07]  /*a6d0*/  LDSM.16.M88.4 R180, [R250+0x1800] ;  /* 0x00180000fab4783b */ /* 0x000f2e0000000200 */
[C---:B-1----:R-:W-:Y:S08]  /*a6e0*/  HMMA.16816.F32 R12, R196.reuse, R168, R12 ;  /* 0x000000a8c40c723c */ /* 0x042ff0000000180c */
[C---:B------:R-:W-:Y:S01]  /*a6f0*/  HMMA.16816.F32 R16, R196.reuse, R170, R16 ;  /* 0x000000aac410723c */ /* 0x040fe20000001810 */
[----:B------:R-:W1:Y:S07]  /*a700*/  LDSM.16.M88.4 R168, [R249+0x2000] ;  /* 0x00200000f9a8783b */ /* 0x000e6e0000000200 */
[C---:B------:R-:W-:Y:S08]  /*a710*/  HMMA.16816.F32 R20, R196.reuse, R184, R20 ;  /* 0x000000b8c414723c */ /* 0x040ff00000001814 */
[C---:B------:R-:W-:Y:S01]  /*a720*/  HMMA.16816.F32 R24, R196.reuse, R186, R24 ;  /* 0x000000bac418723c */ /* 0x040fe20000001818 */
[----:B------:R-:W3:Y:S07]  /*a730*/  LDSM.16.M88.4 R184, [R249+0x2800] ;  /* 0x00280000f9b8783b */ /* 0x000eee0000000200 */
[C---:B----4-:R-:W-:Y:S08]  /*a740*/  HMMA.16816.F32 R28, R196.reuse, R180, R28 ;  /* 0x000000b4c41c723c */ /* 0x050ff0000000181c */
[----:B------:R-:W-:Y:S01]  /*a750*/  HMMA.16816.F32 R32, R196, R182, R32 ;  /* 0x000000b6c420723c */ /* 0x000fe20000001820 */
[----:B------:R-:W4:Y:S07]  /*a760*/  LDSM.16.M88.4 R180, [R249+0x3000] ;  /* 0x00300000f9b4783b */ /* 0x000f2e0000000200 */
[C---:B-1----:R-:W-:Y:S08]  /*a770*/  HMMA.16816.F32 R4, R200.reuse, R168, R4 ;  /* 0x000000a8c804723c */ /* 0x042ff00000001804 */
[C---:B------:R-:W-:Y:S01]  /*a780*/  HMMA.16816.F32 R8, R200.reuse, R170, R8 ;  /* 0x000000aac808723c */ /* 0x040fe20000001808 */
[----:B------:R-:W1:Y:S07]  /*a790*/  LDSM.16.M88.4 R168, [R249+0x3800] ;  /* 0x00380000f9a8783b */ /* 0x000e6e0000000200 */
[C---:B---3--:R-:W-:Y:S08]  /*a7a0*/  HMMA.16816.F32 R12, R200.reuse, R184, R12 ;  /* 0x000000b8c80c723c */ /* 0x048ff0000000180c */
[C---:B------:R-:W-:Y:S01]  /*a7b0*/  HMMA.16816.F32 R16, R200.reuse, R186, R16 ;  /* 0x000000bac810723c */ /* 0x040fe20000001810 */
[----:B--2---:R2:W3:Y:S07]  /*a7c0*/  LDSM.16.M88.4 R184, [R172] ;  /* 0x00000000acb8783b */ /* 0x0044ee0000000200 */
[C---:B----4-:R-:W-:Y:S08]  /*a7d0*/  HMMA.16816.F32 R20, R200.reuse, R180, R20 ;  /* 0x000000b4c814723c */ /* 0x050ff00000001814 */
[C---:B------:R-:W-:Y:S01]  /*a7e0*/  HMMA.16816.F32 R24, R200.reuse, R182, R24 ;  /* 0x000000b6c818723c */ /* 0x040fe20000001818 */
[----:B------:R4:W3:Y:S07]  /*a7f0*/  LDSM.16.M88.4 R180, [R2] ;  /* 0x0000000002b4783b */ /* 0x0008ee0000000200 */
[C---:B-1----:R-:W-:Y:S01]  /*a800*/  HMMA.16816.F32 R28, R200.reuse, R168, R28 ;  /* 0x000000a8c81c723c */ /* 0x042fe2000000181c */
[----:B--2---:R-:W2:Y:S07]  /*a810*/  LDL R172, [R1+0x28] ;  /* 0x0000280001ac7983 */ /* 0x004eae0000100800 */
[----:B------:R-:W-:Y:S01]  /*a820*/  HMMA.16816.F32 R32, R200, R170, R32 ;  /* 0x000000aac820723c */ /* 0x000fe20000001820 */
[----:B------:R1:W1:Y:S08]  /*a830*/  LDSM.16.M88.4 R168, [R3] ;  /* 0x0000000003a8783b */ /* 0x0002700000000200 */
[----:B----4-:R-:W4:Y:S01]  /*a840*/  LDL R2, [R1+0x20] ;  /* 0x0000200001027983 */ /* 0x010f220000100800 */
[C---:B---3--:R-:W-:Y:S08]  /*a850*/  HMMA.16816.F32 R4, R204.reuse, R184, R4 ;  /* 0x000000b8cc04723c */ /* 0x048ff00000001804 */
[C---:B------:R-:W-:Y:S01]  /*a860*/  HMMA.16816.F32 R8, R204.reuse, R186, R8 ;  /* 0x000000bacc08723c */ /* 0x040fe20000001808 */
[----:B------:R3:W3:Y:S07]  /*a870*/  LDSM.16.M88.4 R184, [R0] ;  /* 0x0000000000b8783b */ /* 0x0006ee0000000200 */
[C---:B------:R-:W-:Y:S01]  /*a880*/  HMMA.16816.F32 R12, R204.reuse, R180, R12 ;  /* 0x000000b4cc0c723c */ /* 0x040fe2000000180c */
[----:B-1----:R-:W4:Y:S07]  /*a890*/  LDL R3, [R1+0x24] ;  /* 0x0000240001037983 */ /* 0x002f2e0000100800 */
[C---:B------:R-:W-:Y:S01]  /*a8a0*/  HMMA.16816.F32 R16, R204.reuse, R182, R16 ;  /* 0x000000b6cc10723c */ /* 0x040fe20000001810 */
[----:B------:R-:W1:Y:S07]  /*a8b0*/  LDSM.16.M88.4 R180, [R133+0x2000] ;  /* 0x0020000085b4783b */ /* 0x000e6e0000000200 */
[C---:B------:R-:W-:Y:S01]  /*a8c0*/  HMMA.16816.F32 R20, R204.reuse, R168, R20 ;  /* 0x000000a8cc14723c */ /* 0x040fe20000001814 */
[----:B---3--:R-:W4:Y:S07]  /*a8d0*/  LDL R0, [R1+0x1c] ;  /* 0x00001c0001007983 */ /* 0x008f2e0000100800 */
        /* <DEDUP_REMOVED lines=38> */
[----:B--2---:R1:W2:Y:S08]  /*ab40*/  LDSM.16.M88.4 R180, [R172] ;  /* 0x00000000acb4783b */ /* 0x0042b00000000200 */
[----:B----4-:R4:W-:Y:S08]  /*ab50*/  LDSM.16.M88.4 R184, [R2] ;  /* 0x0000000002b8783b */ /* 0x0109f00000000200 */
[----:B-1----:R-:W3:Y:S04]  /*ab60*/  LDL R172, [R1+0x18] ;  /* 0x0000180001ac7983 */ /* 0x002ee80000100800 */
[----:B------:R1:W1:Y:S01]  /*ab70*/  LDSM.16.M88.4 R168, [R3] ;  /* 0x0000000003a8783b */ /* 0x0002620000000200 */
[C---:B--2---:R-:W-:Y:S07]  /*ab80*/  HMMA.16816.F32 R4, R220.reuse, R180, R4 ;  /* 0x000000b4dc04723c */ /* 0x044fee0000001804 */
[----:B----4-:R-:W2:Y:S01]  /*ab90*/  LDL R2, [R1+0x10] ;  /* 0x0000100001027983 */ /* 0x010ea20000100800 */
[C---:B------:R-:W-:Y:S03]  /*aba0*/  HMMA.16816.F32 R8, R220.reuse, R182, R8 ;  /* 0x000000b6dc08723c */ /* 0x040fe60000001808 */
[----:B------:R4:W1:Y:S08]  /*abb0*/  LDSM.16.M88.4 R180, [R0] ;  /* 0x0000000000b4783b */ /* 0x0008700000000200 */
[----:B-1----:R-:W2:Y:S04]  /*abc0*/  LDL R3, [R1+0x14] ;  /* 0x0000140001037983 */ /* 0x002ea80000100800 */
[----:B----4-:R-:W4:Y:S01]  /*abd0*/  LDL R0, [R1+0xc] ;  /* 0x00000c0001007983 */ /* 0x010f220000100800 */
        /* <DEDUP_REMOVED lines=42> */
[----:B---3--:R-:W1:Y:S08]  /*ae80*/  LDSM.16.M88.4 R168, [R172] ;  /* 0x00000000aca8783b */ /* 0x008e700000000200 */
[----:B--2---:R-:W-:Y:S08]  /*ae90*/  LDSM.16.M88.4 R180, [R2] ;  /* 0x0000000002b4783b */ /* 0x004ff00000000200 */
[----:B------:R-:W2:Y:S01]  /*aea0*/  LDSM.16.M88.4 R184, [R3] ;  /* 0x0000000003b8783b */ /* 0x000ea20000000200 */
[C---:B-1----:R-:W-:Y:S08]  /*aeb0*/  HMMA.16816.F32 R4, R236.reuse, R168, R4 ;  /* 0x000000a8ec04723c */ /* 0x042ff00000001804 */
[C---:B------:R-:W-:Y:S01]  /*aec0*/  HMMA.16816.F32 R8, R236.reuse, R170, R8 ;  /* 0x000000aaec08723c */ /* 0x040fe20000001808 */
[----:B----4-:R-:W1:Y:S07]  /*aed0*/  LDSM.16.M88.4 R168, [R0] ;  /* 0x0000000000a8783b */ /* 0x010e6e0000000200 */
[C---:B--2---:R-:W-:Y:S08]  /*aee0*/  HMMA.16816.F32 R12, R236.reuse, R184, R12 ;  /* 0x000000b8ec0c723c */ /* 0x044ff0000000180c */
[C---:B------:R-:W-:Y:S01]  /*aef0*/  HMMA.16816.F32 R16, R236.reuse, R186, R16 ;  /* 0x000000baec10723c */ /* 0x040fe20000001810 */
[----:B------:R-:W2:Y:S07]  /*af00*/  LDSM.16.M88.4 R184, [R133+0x6000] ;  /* 0x0060000085b8783b */ /* 0x000eae0000000200 */
[C---:B------:R-:W-:Y:S08]  /*af10*/  HMMA.16816.F32 R20, R236.reuse, R180, R20 ;  /* 0x000000b4ec14723c */ /* 0x040ff00000001814 */
[C---:B------:R-:W-:Y:S01]  /*af20*/  HMMA.16816.F32 R24, R236.reuse, R182, R24 ;  /* 0x000000b6ec18723c */ /* 0x040fe20000001818 */
[----:B------:R-:W3:Y:S07]  /*af30*/  LDSM.16.M88.4 R180, [R133+0x6800] ;  /* 0x0068000085b4783b */ /* 0x000eee0000000200 */
[C---:B-1----:R-:W-:Y:S08]  /*af40*/  HMMA.16816.F32 R28, R236.reuse, R168, R28 ;  /* 0x000000a8ec1c723c */ /* 0x042ff0000000181c */
[----:B------:R-:W-:Y:S01]  /*af50*/  HMMA.16816.F32 R32, R236, R170, R32 ;  /* 0x000000aaec20723c */ /* 0x000fe20000001820 */
        /* <DEDUP_REMOVED lines=8> */
[C---:B------:R-:W-:Y:S01]  /*afe0*/  HMMA.16816.F32 R24, R240.reuse, R170, R24 ;  /* 0x000000aaf018723c */ /* 0x040fe20000001818 */
[----:B------:R-:W1:Y:S07]  /*aff0*/  LDSM.16.M88.4 R168, [R250+0x6800] ;  /* 0x00680000faa8783b */ /* 0x000e6e0000000200 */
[C---:B--2---:R-:W-:Y:S08]  /*b000*/  HMMA.16816.F32 R28, R240.reuse, R184, R28 ;  /* 0x000000b8f01c723c */ /* 0x044ff0000000181c */
[----:B------:R-:W-:Y:S08]  /*b010*/  HMMA.16816.F32 R32, R240, R186, R32 ;  /* 0x000000baf020723c */ /* 0x000ff00000001820 */
[C---:B---3--:R-:W-:Y:S08]  /*b020*/  HMMA.16816.F32 R4, R244.reuse, R180, R4 ;  /* 0x000000b4f404723c */ /* 0x048ff00000001804 */
[C---:B------:R-:W-:Y:S08]  /*b030*/  HMMA.16816.F32 R8, R244.reuse, R182, R8 ;  /* 0x000000b6f408723c */ /* 0x040ff00000001808 */
[C---:B-1----:R-:W-:Y:S08]  /*b040*/  HMMA.16816.F32 R12, R244.reuse, R168, R12 ;  /* 0x000000a8f40c723c */ /* 0x042ff0000000180c */
[C---:B------:R-:W-:Y:S04]  /*b050*/  HMMA.16816.F32 R16, R244.reuse, R170, R16 ;  /* 0x000000aaf410723c */ /* 0x040fe80000001810 */
[----:B------:R-:W-:Y:S02]  /*b060*/  FMUL.FTZ R4, R4, c[0x0][0x320] ;  /* 0x0000c80004047a20 */ /* 0x000fe40000410000 */
[----:B------:R-:W-:Y:S02]  /*b070*/  FMUL.FTZ R5, R5, c[0x0][0x320] ;  /* 0x0000c80005057a20 */ /* 0x000fe40000410000 */
[----:B------:R-:W-:Y:S01]  /*b080*/  FMUL.FTZ R6, R6, c[0x0][0x320] ;  /* 0x0000c80006067a20 */ /* 0x000fe20000410000 */
[----:B------:R-:W-:Y:S03]  /*b090*/  MUFU.TANH R182, R4 ;  /* 0x0000000400b67308 */ /* 0x000fe60000002400 */
[----:B------:R-:W-:Y:S02]  /*b0a0*/  FMUL.FTZ R7, R7, c[0x0][0x320] ;  /* 0x0000c80007077a20 */ /* 0x000fe40000410000 */
[----:B------:R-:W-:Y:S02]  /*b0b0*/  FMUL.FTZ R8, R8, c[0x0][0x320] ;  /* 0x0000c80008087a20 */ /* 0x000fe40000410000 */
[----:B------:R-:W-:Y:S02]  /*b0c0*/  FMUL.FTZ R9, R9, c[0x0][0x320] ;  /* 0x0000c80009097a20 */ /* 0x000fe40000410000 */
[----:B------:R-:W-:Y:S01]  /*b0d0*/  FMUL.FTZ R10, R10, c[0x0][0x320] ;  /* 0x0000c8000a0a7a20 */ /* 0x000fe20000410000 */
[----:B------:R-:W-:Y:S01]  /*b0e0*/  MUFU.TANH R184, R5 ;  /* 0x0000000500b87308 */ /* 0x000fe20000002400 */
[----:B------:R-:W-:Y:S02]  /*b0f0*/  FMUL.FTZ R11, R11, c[0x0][0x320] ;  /* 0x0000c8000b0b7a20 */ /* 0x000fe40000410000 */
        /* <DEDUP_REMOVED lines=8> */
[----:B------:R-:W-:Y:S03]  /*b180*/  FMUL.FTZ R15, R15, c[0x0][0x320] ;  /* 0x0000c8000f0f7a20 */ /* 0x000fe60000410000 */
[----:B------:R1:W-:Y:S10]  /*b190*/  MUFU.TANH R188, R7 ;  /* 0x0000000700bc7308 */ /* 0x0003f40000002400 */
[----:B------:R-:W-:Y:S10]  /*b1a0*/  MUFU.TANH R183, R8 ;  /* 0x0000000800b77308 */ /* 0x000ff40000002400 */
[----:B------:R-:W-:Y:S01]  /*b1b0*/  MUFU.TANH R180, R9 ;  /* 0x0000000900b47308 */ /* 0x000fe20000002400 */
[----:B-1----:R-:W1:Y:S09]  /*b1c0*/  LDSM.16.M88.4 R4, [R250+0x7000] ;  /* 0x00700000fa04783b */ /* 0x002e720000000200 */
[----:B------:R-:W-:Y:S10]  /*b1d0*/  MUFU.TANH R185, R10 ;  /* 0x0000000a00b97308 */ /* 0x000ff40000002400 */
[----:B------:R2:W-:Y:S10]  /*b1e0*/  MUFU.TANH R186, R11 ;  /* 0x0000000b00ba7308 */ /* 0x0005f40000002400 */
[----:B------:R-:W3:Y:S10]  /*b1f0*/  MUFU.TANH R0, R13 ;  /* 0x0000000d00007308 */ /* 0x000ef40000002400 */
[----:B------:R-:W2:Y:S01]  /*b200*/  MUFU.TANH R2, R14 ;  /* 0x0000000e00027308 */ /* 0x000ea20000002400 */
[C---:B-1----:R-:W-:Y:S01]  /*b210*/  HMMA.16816.F32 R20, R244.reuse, R4, R20 ;  /* 0x00000004f414723c */ /* 0x042fe20000001814 */
[----:B--2---:R-:W1:Y:S01]  /*b220*/  LDSM.16.M88.4 R8, [R250+0x7800] ;  /* 0x00780000fa08783b */ /* 0x004e620000000200 */
[----:B------:R-:W-:Y:S07]  /*b230*/  DEPBAR.LE SB0, 0x0 ;  /* 0x000080000000791a */ /* 0x000fee0000000000 */
[----:B------:R-:W-:Y:S01]  /*b240*/  MUFU.TANH R3, R19 ;  /* 0x0000001300037308 */ /* 0x000fe20000002400 */
[C---:B------:R-:W-:Y:S01]  /*b250*/  HMMA.16816.F32 R24, R244.reuse, R6, R24 ;  /* 0x00000006f418723c */ /* 0x040fe20000001818 */
[----:B------:R-:W-:Y:S06]  /*b260*/  BAR.SYNC.DEFER_BLOCKING 0x0 ;  /* 0x0000000000007b1d */ /* 0x000fec0000010000 */
[----:B------:R-:W-:Y:S05]  /*b270*/  @P0 IMAD.WIDE.U32 R6, R132, c[0x0][0x1e0], RZ ;  /* 0x0000780084060a25 */ /* 0x000fea00078e00ff */
[----:B------:R-:W-:Y:S02]  /*b280*/  @P0 SHF.L.U32 R5, R6, 0x6, RZ ;  /* 0x0000000606050819 */ /* 0x000fe400000006ff */
[----:B------:R-:W-:Y:S02]  /*b290*/  FMUL.FTZ R20, R20, c[0x0][0x320] ;  /* 0x0000c80014147a20 */ /* 0x000fe40000410000 */
[----:B------:R-:W-:Y:S02]  /*b2a0*/  FMUL.FTZ R21, R21, c[0x0][0x320] ;  /* 0x0000c80015157a20 */ /* 0x000fe40000410000 */
[----:B------:R-:W-:Y:S02]  /*b2b0*/  FMUL.FTZ R22, R22, c[0x0][0x320] ;  /* 0x0000c80016167a20 */ /* 0x000fe40000410000 */
[----:B------:R-:W-:Y:S04]  /*b2c0*/  FMUL.FTZ R23, R23, c[0x0][0x320] ;  /* 0x0000c80017177a20 */ /* 0x000fe80000410000 */
[----:B------:R-:W-:Y:S01]  /*b2d0*/  FMUL.FTZ R26, R26, c[0x0][0x320] ;  /* 0x0000c8001a1a7a20 */ /* 0x000fe20000410000 */
[----:B------:R-:W-:Y:S01]  /*b2e0*/  MUFU.TANH R19, R20 ;  /* 0x0000001400137308 */ /* 0x000fe20000002400 */
[----:B------:R-:W-:Y:S02]  /*b2f0*/  FMUL.FTZ R27, R27, c[0x0][0x320] ;  /* 0x0000c8001b1b7a20 */ /* 0x000fe40000410000 */
[----:B------:R-:W-:Y:S02]  /*b300*/  FMUL.FTZ R24, R24, c[0x0][0x320] ;  /* 0x0000c80018187a20 */ /* 0x000fe40000410000 */
[----:B------:R-:W-:Y:S01]  /*b310*/  FMUL.FTZ R25, R25, c[0x0][0x320] ;  /* 0x0000c80019197a20 */ /* 0x000fe20000410000 */
[C---:B-1----:R-:W-:Y:S04]  /*b320*/  HMMA.16816.F32 R28, R244.reuse, R8, R28 ;  /* 0x00000008f41c723c */ /* 0x042fe8000000181c */
[----:B------:R-:W-:Y:S04]  /*b330*/  MUFU.TANH R195, R26 ;  /* 0x0000001a00c37308 */ /* 0x000fe80000002400 */
[----:B------:R-:W-:Y:S06]  /*b340*/  HMMA.16816.F32 R32, R244, R10, R32 ;  /* 0x0000000af420723c */ /* 0x000fec0000001820 */
[----:B------:R1:W-:Y:S10]  /*b350*/  MUFU.TANH R172, R27 ;  /* 0x0000001b00ac7308 */ /* 0x0003f40000002400 */
[----:B------:R2:W-:Y:S01]  /*b360*/  MUFU.TANH R4, R24 ;  /* 0x0000001800047308 */ /* 0x0005e20000002400 */
[----:B------:R-:W-:Y:S02]  /*b370*/  FMUL.FTZ R28, R28, c[0x0][0x320] ;  /* 0x0000c8001c1c7a20 */ /* 0x000fe40000410000 */
[----:B------:R-:W-:Y:S02]  /*b380*/  FMUL.FTZ R29, R29, c[0x0][0x320] ;  /* 0x0000c8001d1d7a20 */ /* 0x000fe40000410000 */
[----:B------:R-:W-:Y:S02]  /*b390*/  FMUL.FTZ R30, R30, c[0x0][0x320] ;  /* 0x0000c8001e1e7a20 */ /* 0x000fe40000410000 */
[----:B------:R-:W-:Y:S03]  /*b3a0*/  FMUL.FTZ R31, R31, c[0x0][0x320] ;  /* 0x0000c8001f1f7a20 */ /* 0x000fe60000410000 */
[----:B------:R-:W-:Y:S01]  /*b3b0*/  MUFU.TANH R20, R21 ;  /* 0x0000001500147308 */ /* 0x000fe20000002400 */
[----:B------:R-:W-:Y:S02]  /*b3c0*/  FMUL.FTZ R32, R32, c[0x0][0x320] ;  /* 0x0000c80020207a20 */ /* 0x000fe40000410000 */
[----:B------:R-:W-:Y:S01]  /*b3d0*/  FMUL.FTZ R33, R33, c[0x0][0x320] ;  /* 0x0000c80021217a20 */ /* 0x000fe20000410000 */
[----:B-1----:R-:W4:Y:S01]  /*b3e0*/  LDL.64 R26, [R1+0x68] ;  /* 0x00006800011a7983 */ /* 0x002f220000100a00 */
[----:B------:R-:W-:Y:S05]  /*b3f0*/  FMUL.FTZ R34, R34, c[0x0][0x320] ;  /* 0x0000c80022227a20 */ /* 0x000fea0000410000 */
[----:B------:R-:W-:Y:S01]  /*b400*/  MUFU.TANH R21, R22 ;  /* 0x0000001600157308 */ /* 0x000fe20000002400 */
[----:B--2---:R-:W2:Y:S04]  /*b410*/  LDL R24, [R1+0x64] ;  /* 0x0000640001187983 */ /* 0x004ea80000100800 */
[----:B------:R-:W-:Y:S05]  /*b420*/  STL [R1+0x5c], R132 ;  /* 0x00005c8401007387 */ /* 0x000fea0000100800 */
[----:B------:R3:W-:Y:S10]  /*b430*/  MUFU.TANH R22, R23 ;  /* 0x0000001700167308 */ /* 0x0007f40000002400 */
[----:B------:R-:W-:Y:S10]  /*b440*/  MUFU.TANH R191, R17 ;  /* 0x0000001100bf7308 */ /* 0x000ff40000002400 */
[----:B------:R1:W-:Y:S01]  /*b450*/  MUFU.TANH R17, R18 ;  /* 0x0000001200117308 */ /* 0x0003e20000002400 */
[----:B---3--:R-:W-:Y:S02]  /*b460*/  MOV R23, R0 ;  /* 0x0000000000177202 */ /* 0x008fe40000000f00 */
[----:B------:R-:W-:Y:S07]  /*b470*/  FMNMX.FTZ R0, R182, R134, !PT ;  /* 0x00000086b6007209 */ /* 0x000fee0007810000 */
[----:B------:R-:W-:Y:S01]  /*b480*/  MUFU.TANH R178, R32 ;  /* 0x0000002000b27308 */ /* 0x000fe20000002400 */
[----:B------:R-:W-:Y:S04]  /*b490*/  FMNMX.FTZ R0, R184, R0, !PT ;  /* 0x00000000b8007209 */ /* 0x000fe80007810000 */
[----:B------:R-:W-:Y:S04]  /*b4a0*/  FMNMX.FTZ R0, R183, R0, !PT ;  /* 0x00000000b7007209 */ /* 0x000fe80007810000 */
[----:B------:R-:W-:Y:S01]  /*b4b0*/  FMNMX.FTZ R0, R180, R0, !PT ;  /* 0x00000000b4007209 */ /* 0x000fe20007810000 */
[----:B------:R-:W3:Y:S01]  /*b4c0*/  MUFU.TANH R133, R12 ;  /* 0x0000000c00857308 */ /* 0x000ee20000002400 */
[----:B-1----:R-:W-:Y:S02]  /*b4d0*/  MOV R18, R2 ;  /* 0x0000000200127202 */ /* 0x002fe40000000f00 */
[----:B------:R-:W-:Y:S07]  /*b4e0*/  FMNMX.FTZ R2, R187, R135, !PT ;  /* 0x00000087bb027209 */ /* 0x000fee0007810000 */
[----:B------:R-:W1:Y:S01]  /*b4f0*/  MUFU.TANH R170, R16 ;  /* 0x0000001000aa7308 */ /* 0x000e620000002400 */
[----:B------:R-:W-:Y:S04]  /*b500*/  FMNMX.FTZ R2, R188, R2, !PT ;  /* 0x00000002bc027209 */ /* 0x000fe80007810000 */
[----:B------:R-:W-:Y:S04]  /*b510*/  FMNMX.FTZ R2, R185, R2, !PT ;  /* 0x00000002b9027209 */ /* 0x000fe80007810000 */
[----:B------:R-:W-:Y:S01]  /*b520*/  FMNMX.FTZ R2, R186, R2, !PT ;  /* 0x00000002ba027209 */ /* 0x000fe20007810000 */
[----:B------:R-:W1:Y:S03]  /*b530*/  MUFU.TANH R171, R15 ;  /* 0x0000000f00ab7308 */ /* 0x000e660000002400 */
[----:B------:R-:W-:Y:S02]  /*b540*/  FMNMX.FTZ R2, R18, R2, !PT ;  /* 0x0000000212027209 */ /* 0x000fe40007810000 */
[----:B---3--:R-:W-:Y:S04]  /*b550*/  MOV R32, R133 ;  /* 0x0000008500207202 */ /* 0x008fe80000000f00 */
[----:B------:R-:W-:Y:S01]  /*b560*/  FMNMX.FTZ R0, R32, R0, !PT ;  /* 0x0000000020007209 */ /* 0x000fe20007810000 */
[----:B------:R3:W-:Y:S03]  /*b570*/  MUFU.TANH R179, R33 ;  /* 0x0000002100b37308 */ /* 0x0007e60000002400 */
[----:B------:R-:W-:Y:S04]  /*b580*/  FMNMX.FTZ R0, R23, R0, !PT ;  /* 0x0000000017007209 */ /* 0x000fe80007810000 */
[----:B-1----:R-:W-:Y:S03]  /*b590*/  FMNMX.FTZ R0, R170, R0, !PT ;  /* 0x00000000aa007209 */ /* 0x002fe60007810000 */
[----:B------:R-:W1:Y:S01]  /*b5a0*/  MUFU.TANH R194, R25 ;  /* 0x0000001900c27308 */ /* 0x000e620000002400 */
[----:B------:R-:W-:Y:S02]  /*b5b0*/  FMNMX.FTZ R0, R191, R0, !PT ;  /* 0x00000000bf007209 */ /* 0x000fe40007810000 */
[----:B------:R-:W-:Y:S02]  /*b5c0*/  FMNMX.FTZ R2, R171, R2, !PT ;  /* 0x00000002ab027209 */ /* 0x000fe40007810000 */
[----:B------:R-:W-:Y:S02]  /*b5d0*/  FMNMX.FTZ R0, R19, R0, !PT ;  /* 0x0000000013007209 */ /* 0x000fe40007810000 */
[----:B------:R-:W-:Y:S03]  /*b5e0*/  FMNMX.FTZ R2, R17, R2, !PT ;  /* 0x0000000211027209 */ /* 0x000fe60007810000 */
[----:B------:R-:W1:Y:S01]  /*b5f0*/  MUFU.TANH R176, R28 ;  /* 0x0000001c00b07308 */ /* 0x000e620000002400 */
[----:B---3--:R-:W-:Y:S04]  /*b600*/  MOV R33, R3 ;  /* 0x0000000300217202 */ /* 0x008fe80000000f00 */
[----:B------:R-:W-:Y:S02]  /*b610*/  FMNMX.FTZ R3, R33, R2, !PT ;  /* 0x0000000221037209 */ /* 0x000fe40007810000 */
[----:B------:R-:W-:Y:S01]  /*b620*/  FMNMX.FTZ R2, R20, R0, !PT ;  /* 0x0000000014027209 */ /* 0x000fe20007810000 */
[----:B------:R-:W-:Y:S02]  /*b630*/  FMUL.FTZ R0, R35, c[0x0][0x320] ;  /* 0x0000c80023007a20 */ /* 0x000fe40000410000 */
[----:B------:R-:W3:Y:S01]  /*b640*/  MUFU.TANH R177, R29 ;  /* 0x0000001d00b17308 */ /* 0x000ee20000002400 */
[----:B------:R-:W-:Y:S02]  /*b650*/  FMNMX.FTZ R3, R21, R3, !PT ;  /* 0x0000000315037209 */ /* 0x000fe40007810000 */
[----:B------:R-:W-:Y:S02]  /*b660*/  MOV R35, R4 ;  /* 0x0000000400237202 */ /* 0x000fe40000000f00 */
[----:B------:R-:W-:Y:S02]  /*b670*/  FMNMX.FTZ R3, R22, R3, !PT ;  /* 0x0000000316037209 */ /* 0x000fe40007810000 */
[----:B------:R-:W-:Y:S02]  /*b680*/  FMNMX.FTZ R2, R35, R2, !PT ;  /* 0x0000000223027209 */ /* 0x000fe40007810000 */
[----:B------:R-:W-:Y:S01]  /*b690*/  @P0 SHF.R.S32.HI R4, RZ, 0x1f, R132 ;  /* 0x0000001fff040819 */ /* 0x000fe20000011484 */
[----:B------:R1:W-:Y:S04]  /*b6a0*/  MUFU.TANH R168, R0 ;  /* 0x0000000000a87308 */ /* 0x0003e80000002400 */
[----:B------:R-:W-:Y:S04]  /*b6b0*/  @P0 IMAD R4, R4, c[0x0][0x1e0], RZ ;  /* 0x0000780004040a24 */ /* 0x000fe800078e02ff */
[----:B------:R-:W-:Y:S02]  /*b6c0*/  @P0 IMAD R4, R132, c[0x0][0x1e4], R4 ;  /* 0x0000790084040a24 */ /* 0x000fe400078e0204 */
[----:B------:R-:W3:Y:S03]  /*b6d0*/  MUFU.TANH R174, R30 ;  /* 0x0000001e00ae7308 */ /* 0x000ee60000002400 */
[----:B------:R-:W-:Y:S04]  /*b6e0*/  @P0 IADD3 R4, R7, R4, RZ ;  /* 0x0000000407040210 */ /* 0x000fe80007ffe0ff */
[----:B------:R-:W-:Y:S03]  /*b6f0*/  @P0 SHF.L.U64.HI R4, R6, 0x6, R4 ;  /* 0x0000000606040819 */ /* 0x000fe60000010204 */
[----:B------:R-:W3:Y:S01]  /*b700*/  MUFU.TANH R175, R31 ;  /* 0x0000001f00af7308 */ /* 0x000ee20000002400 */
[----:B-1----:R-:W-:Y:S02]  /*b710*/  FMNMX.FTZ R0, R194, R2, !PT ;  /* 0x00000002c2007209 */ /* 0x002fe40007810000 */
[----:B------:R-:W-:Y:S02]  /*b720*/  FMNMX.FTZ R2, R195, R3, !PT ;  /* 0x00000003c3027209 */ /* 0x000fe40007810000 */
[----:B------:R-:W-:Y:S05]  /*b730*/  FMNMX.FTZ R0, R176, R0, !PT ;  /* 0x00000000b0007209 */ /* 0x000fea0007810000 */
[----:B------:R-:W1:Y:S01]  /*b740*/  MUFU.TANH R169, R34 ;  /* 0x0000002200a97308 */ /* 0x000e620000002400 */
[----:B------:R-:W-:Y:S02]  /*b750*/  FMNMX.FTZ R2, R172, R2, !PT ;  /* 0x00000002ac027209 */ /* 0x000fe40007810000 */
[----:B---3--:R-:W-:Y:S02]  /*b760*/  FMNMX.FTZ R0, R177, R0, !PT ;  /* 0x00000000b1007209 */ /* 0x008fe40007810000 */
[----:B------:R-:W-:Y:S02]  /*b770*/  FMNMX.FTZ R2, R174, R2, !PT ;  /* 0x00000002ae027209 */ /* 0x000fe40007810000 */
[----:B------:R-:W-:Y:S04]  /*b780*/  FMNMX.FTZ R3, R178, R0, !PT ;  /* 0x00000000b2037209 */ /* 0x000fe80007810000 */
[----:B------:R-:W-:Y:S02]  /*b790*/  FMNMX.FTZ R3, R179, R3, !PT ;  /* 0x00000003b3037209 */ /* 0x000fe40007810000 */
[----:B------:R-:W-:Y:S03]  /*b7a0*/  FMNMX.FTZ R0, R175, R2, !PT ;  /* 0x00000002af007209 */ /* 0x000fe60007810000 */
[----:B------:R-:W3:Y:S01]  /*b7b0*/  SHFL.BFLY PT, R133, R3, 0x2, 0x1f ;  /* 0x0c401f0003857f89 */ /* 0x000ee200000e0000 */
[----:B-1----:R-:W-:Y:S02]  /*b7c0*/  FMNMX.FTZ R0, R169, R0, !PT ;  /* 0x00000000a9007209 */ /* 0x002fe40007810000 */
[----:B------:R-:W-:Y:S02]  /*b7d0*/  MOV R34, R23 ;  /* 0x0000001700227202 */ /* 0x000fe40000000f00 */
[----:B------:R-:W-:Y:S05]  /*b7e0*/  FMNMX.FTZ R0, R168, R0, !PT ;  /* 0x00000000a8007209 */ /* 0x000fea0007810000 */
[----:B------:R-:W1:Y:S01]  /*b7f0*/  SHFL.BFLY PT, R2, R0, 0x2, 0x1f ;  /* 0x0c401f0000027f89 */ /* 0x000e6200000e0000 */
[----:B---3--:R-:W-:Y:S07]  /*b800*/  FMNMX.FTZ R133, R3, R133, !PT ;  /* 0x0000008503857209 */ /* 0x008fee0007810000 */
[----:B------:R-:W3:Y:S01]  /*b810*/  SHFL.BFLY PT, R10, R133, 0x1, 0x1f ;  /* 0x0c201f00850a7f89 */ /* 0x000ee200000e0000 */
[----:B-1----:R-:W-:Y:S07]  /*b820*/  FMNMX.FTZ R0, R0, R2, !PT ;  /* 0x0000000200007209 */ /* 0x002fee0007810000 */
[----:B------:R-:W1:Y:S01]  /*b830*/  SHFL.BFLY PT, R3, R0, 0x1, 0x1f ;  /* 0x0c201f0000037f89 */ /* 0x000e6200000e0000 */
[----:B---3--:R-:W-:Y:S05]  /*b840*/  FMNMX.FTZ R133, R133, R10, !PT ;  /* 0x0000000a85857209 */ /* 0x008fea0007810000 */
[----:B------:R-:W-:Y:S04]  /*b850*/  FMUL.FTZ R181, R133, c[0x0][0x2d0] ;  /* 0x0000b40085b57a20 */ /* 0x000fe80000410000 */
[----:B------:R-:W-:Y:S04]  /*b860*/  FFMA.FTZ R10, R184, c[0x0][0x2d0], -R181 ;  /* 0x0000b400b80a7a23 */ /* 0x000fe800000108b5 */
[----:B------:R-:W-:Y:S01]  /*b870*/  MUFU.EX2 R189, R10 ;  /* 0x0000000a00bd7308 */ /* 0x000fe20000000800 */
[----:B-1----:R-:W-:Y:S02]  /*b880*/  FMNMX.FTZ R132, R0, R3, !PT ;  /* 0x0000000300847209 */ /* 0x002fe40007810000 */
[----:B----4-:R-:W-:Y:S02]  /*b890*/  @P0 IADD3 R16, P1, R26, 0x40, RZ ;  /* 0x000000401a100810 */ /* 0x010fe40007f3e0ff */
[----:B------:R-:W-:Y:S02]  /*b8a0*/  @P0 IADD3 R7, P2, R5, R26, RZ ;  /* 0x0000001a05070210 */ /* 0x000fe40007f5e0ff */
[-C--:B--2---:R-:W-:Y:S02]  /*b8b0*/  @P0 IADD3.X R15, RZ, R24.reuse, RZ, P1, !PT ;  /* 0x00000018ff0f0210 */ /* 0x084fe40000ffe4ff */
[----:B------:R-:W-:Y:S02]  /*b8c0*/  @P0 LEA R6, P1, R7, c[0x0][0x1c8], 0x1 ;  /* 0x0000720007060a11 */ /* 0x000fe400078208ff */
[----:B------:R-:W-:Y:S02]  /*b8d0*/  @P0 IADD3.X R8, R4, R24, RZ, P2, !PT ;  /* 0x0000001804080210 */ /* 0x000fe400017fe4ff */
[----:B------:R-:W-:Y:S02]  /*b8e0*/  @P0 IADD3 R2, P2, R5, R16, RZ ;  /* 0x0000001005020210 */ /* 0x000fe40007f5e0ff */
[----:B------:R-:W-:Y:S02]  /*b8f0*/  @P0 LEA.HI.X R7, R7, c[0x0][0x1cc], R8, 0x1, P1 ;  /* 0x0000730007070a11 */ /* 0x000fe400008f0c08 */
[----:B------:R-:W-:Y:S02]  /*b900*/  @P0 LEA R8, P1, R2, c[0x0][0x1c8], 0x1 ;  /* 0x0000720002080a11 */ /* 0x000fe400078208ff */
[----:B------:R-:W-:Y:S01]  /*b910*/  @P0 IADD3.X R9, R4, R15, RZ, P2, !PT ;  /* 0x0000000f04090210 */ /* 0x000fe200017fe4ff */
[----:B------:R1:W-:Y:S03]  /*b920*/  @P0 LDGSTS.E.BYPASS.LTC128B.128 [R131+0x10100], [R6.64], !P6 ;  /* 0x1010000006830fae */ /* 0x0003e6000f101d46 */
[----:B------:R-:W-:Y:S01]  /*b930*/  @P0 LEA.HI.X R9, R2, c[0x0][0x1cc], R9, 0x1, P1 ;  /* 0x0000730002090a11 */ /* 0x000fe200008f0c09 */
[----:B------:R-:W-:Y:S01]  /*b940*/  FADD.FTZ R2, -R133, R134 ;  /* 0x0000008685027221 */ /* 0x000fe20000010100 */
[----:B------:R-:W-:Y:S02]  /*b950*/  @P0 IADD3 R14, P1, R26, 0x80, RZ ;  /* 0x000000801a0e0810 */ /* 0x000fe40007f3e0ff */
[----:B------:R-:W-:Y:S01]  /*b960*/  MOV R134, R22 ;  /* 0x0000001600867202 */ /* 0x000fe20000000f00 */
[----:B------:R2:W-:Y:S01]  /*b970*/  @P0 LDGSTS.E.BYPASS.LTC128B.128 [R131+0x12100], [R8.64], !P5 ;  /* 0x1210000008830fae */ /* 0x0005e2000e901d46 */
[----:B------:R-:W-:Y:S01]  /*b980*/  @P0 IADD3.X R13, RZ, R24, RZ, P1, !PT ;  /* 0x00000018ff0d0210 */ /* 0x000fe20000ffe4ff */
[----:B------:R-:W-:Y:S04]  /*b990*/  FMUL.FTZ R0, R2, c[0x0][0x2d0] ;  /* 0x0000b40002007a20 */ /* 0x000fe80000410000 */
[----:B------:R3:W4:Y:S01]  /*b9a0*/  MUFU.EX2 R2, R0 ;  /* 0x0000000000027308 */ /* 0x0007220000000800 */
[----:B-1----:R-:W-:Y:S04]  /*b9b0*/  @P0 IADD3 R7, P2, R5, R14, RZ ;  /* 0x0000000e05070210 */ /* 0x002fe80007f5e0ff */
[C---:B------:R-:W-:Y:S02]  /*b9c0*/  @P0 LEA R6, P1, R7.reuse, c[0x0][0x1c8], 0x1 ;  /* 0x0000720007060a11 */ /* 0x040fe400078208ff */
[----:B------:R-:W-:Y:S01]  /*b9d0*/  @P0 IADD3.X R3, R4, R13, RZ, P2, !PT ;  /* 0x0000000d04030210 */ /* 0x000fe200017fe4ff */
[----:B--2---:R-:W-:Y:S03]  /*b9e0*/  FFMA.FTZ R8, R182, c[0x0][0x2d0], -R181 ;  /* 0x0000b400b6087a23 */ /* 0x004fe600000108b5 */
[----:B------:R-:W-:Y:S01]  /*b9f0*/  @P0 LEA.HI.X R7, R7, c[0x0][0x1cc], R3, 0x1, P1 ;  /* 0x0000730007070a11 */ /* 0x000fe200008f0c03 */
[----:B---3--:R-:W-:Y:S01]  /*ba00*/  FADD.FTZ R0, -R132, R135 ;  /* 0x0000008784007221 */ /* 0x008fe20000010100 */
[----:B------:R-:W-:Y:S01]  /*ba10*/  @P0 IADD3 R12, P1, R26, 0xc0, RZ ;  /* 0x000000c01a0c0810 */ /* 0x000fe20007f3e0ff */
[----:B------:R1:W-:Y:S01]  /*ba20*/  MUFU.EX2 R135, R8 ;  /* 0x0000000800877308 */ /* 0x0003e20000000800 */
[----:B----4-:R-:W-:Y:S01]  /*ba30*/  FMUL.FTZ R25, R2, R157 ;  /* 0x0000009d02197220 */ /* 0x010fe20000410000 */
[----:B------:R2:W-:Y:S01]  /*ba40*/  @P0 LDGSTS.E.BYPASS.LTC128B.128 [R131+0x14100], [R6.64], !P4 ;  /* 0x1410000006830fae */ /* 0x0005e2000e101d46 */
[----:B------:R-:W-:Y:S01]  /*ba50*/  @P0 IADD3 R3, P2, R5, R12, RZ ;  /* 0x0000000c05030210 */ /* 0x000fe20007f5e0ff */
[----:B------:R-:W-:Y:S01]  /*ba60*/  FMUL.FTZ R0, R0, c[0x0][0x2d0] ;  /* 0x0000b40000007a20 */ /* 0x000fe20000410000 */
[----:B------:R-:W-:Y:S01]  /*ba70*/  @P0 IADD3.X R9, RZ, R24, RZ, P1, !PT ;  /* 0x00000018ff090210 */ /* 0x000fe20000ffe4ff */
[C---:B------:R-:W-:Y:S02]  /*ba80*/  FMUL.FTZ R36, R2.reuse, R36 ;  /* 0x0000002402247220 */ /* 0x040fe40000410000 */
[C---:B------:R-:W-:Y:S02]  /*ba90*/  FMUL.FTZ R37, R2.reuse, R37 ;  /* 0x0000002502257220 */ /* 0x040fe40000410000 */
[----:B------:R-:W3:Y:S01]  /*baa0*/  MUFU.EX2 R0, R0 ;  /* 0x0000000000007308 */ /* 0x000ee20000000800 */
[C---:B------:R-:W-:Y:S02]  /*bab0*/  FMUL.FTZ R40, R2.reuse, R40 ;  /* 0x0000002802287220 */ /* 0x040fe40000410000 */
[C---:B------:R-:W-:Y:S02]  /*bac0*/  FMUL.FTZ R41, R2.reuse, R41 ;  /* 0x0000002902297220 */ /* 0x040fe40000410000 */
[C---:B------:R-:W-:Y:S02]  /*bad0*/  FMUL.FTZ R44, R2.reuse, R44 ;  /* 0x0000002c022c7220 */ /* 0x040fe40000410000 */
[C---:B------:R-:W-:Y:S02]  /*bae0*/  FMUL.FTZ R45, R2.reuse, R45 ;  /* 0x0000002d022d7220 */ /* 0x040fe40000410000 */
[C---:B------:R-:W-:Y:S02]  /*baf0*/  FMUL.FTZ R48, R2.reuse, R48 ;  /* 0x0000003002307220 */ /* 0x040fe40000410000 */
[C---:B------:R-:W-:Y:S02]  /*bb00*/  FMUL.FTZ R49, R2.reuse, R49 ;  /* 0x0000003102317220 */ /* 0x040fe40000410000 */
[C---:B------:R-:W-:Y:S01]  /*bb10*/  FMUL.FTZ R52, R2.reuse, R52 ;  /* 0x0000003402347220 */ /* 0x040fe20000410000 */
[----:B-1----:R-:W-:Y:S01]  /*bb20*/  @P0 MOV R8, c[0x0][0x1e4] ;  /* 0x0000790000080a02 */ /* 0x002fe20000000f00 */
[C---:B------:R-:W-:Y:S02]  /*bb30*/  FMUL.FTZ R53, R2.reuse, R53 ;  /* 0x0000003502357220 */ /* 0x040fe40000410000 */
[C---:B------:R-:W-:Y:S01]  /*bb40*/  FMUL.FTZ R56, R2.reuse, R56 ;  /* 0x0000003802387220 */ /* 0x040fe20000410000 */
[C---:B--2---:R-:W-:Y:S01]  /*bb50*/  @P0 LEA R6, P1, R3.reuse, c[0x0][0x1c8], 0x1 ;  /* 0x0000720003060a11 */ /* 0x044fe200078208ff */
[----:B------:R-:W-:Y:S01]  /*bb60*/  FMUL.FTZ R57, R2, R57 ;  /* 0x0000003902397220 */ /* 0x000fe20000410000 */
[----:B------:R-:W-:Y:S01]  /*bb70*/  @P0 IADD3.X R7, R4, R9, RZ, P2, !PT ;  /* 0x0000000904070210 */ /* 0x000fe200017fe4ff */
[----:B------:R-:W-:Y:S02]  /*bb80*/  FMUL.FTZ R60, R2, R60 ;  /* 0x0000003c023c7220 */ /* 0x000fe40000410000 */
[C---:B---3--:R-:W-:Y:S01]  /*bb90*/  FMUL.FTZ R27, R0.reuse, R159 ;  /* 0x0000009f001b7220 */ /* 0x048fe20000410000 */
[----:B------:R-:W-:Y:S01]  /*bba0*/  @P0 LEA.HI.X R7, R3, c[0x0][0x1cc], R7, 0x1, P1 ;  /* 0x0000730003070a11 */ /* 0x000fe200008f0c07 */
[C---:B------:R-:W-:Y:S01]  /*bbb0*/  FMUL.FTZ R38, R0.reuse, R38 ;  /* 0x0000002600267220 */ /* 0x040fe20000410000 */
[----:B------:R-:W-:Y:S01]  /*bbc0*/  @P0 MOV R3, c[0x0][0x1e0] ;  /* 0x0000780000030a02 */ /* 0x000fe20000000f00 */
[C---:B------:R-:W-:Y:S02]  /*bbd0*/  FMUL.FTZ R39, R0.reuse, R39 ;  /* 0x0000002700277220 */ /* 0x040fe40000410000 */
[----:B------:R1:W-:Y:S01]  /*bbe0*/  @P0 LDGSTS.E.BYPASS.LTC128B.128 [R131+0x16100], [R6.64], !P3 ;  /* 0x1610000006830fae */ /* 0x0003e2000d901d46 */
[C---:B------:R-:W-:Y:S01]  /*bbf0*/  @P0 LEA R5, P1, R3.reuse, R5, 0x5 ;  /* 0x0000000503050211 */ /* 0x040fe200078228ff */
[C---:B------:R-:W-:Y:S02]  /*bc00*/  FMUL.FTZ R42, R0.reuse, R42 ;  /* 0x0000002a002a7220 */ /* 0x040fe40000410000 */
[C---:B------:R-:W-:Y:S01]  /*bc10*/  FMUL.FTZ R43, R0.reuse, R43 ;  /* 0x0000002b002b7220 */ /* 0x040fe20000410000 */
[----:B------:R-:W-:Y:S01]  /*bc20*/  @P0 LEA.HI.X R4, R3, R4, R8, 0x5, P1 ;  /* 0x0000000403040211 */ /* 0x000fe200008f2c08 */
[C---:B------:R-:W-:Y:S01]  /*bc30*/  FMUL.FTZ R46, R0.reuse, R46 ;  /* 0x0000002e002e7220 */ /* 0x040fe20000410000 */
[----:B------:R-:W-:Y:S01]  /*bc40*/  @P0 IADD3 R3, P2, R5, R26, RZ ;  /* 0x0000001a05030210 */ /* 0x000fe20007f5e0ff */
[C---:B------:R-:W-:Y:S02]  /*bc50*/  FMUL.FTZ R26, R0.reuse, R158 ;  /* 0x0000009e001a7220 */ /* 0x040fe40000410000 */
[C---:B------:R-:W-:Y:S01]  /*bc60*/  FMUL.FTZ R47, R0.reuse, R47 ;  /* 0x0000002f002f7220 */ /* 0x040fe20000410000 */
[----:B------:R-:W-:Y:S01]  /*bc70*/  @P0 LEA R10, P1, R3, c[0x0][0x1c8], 0x1 ;  /* 0x00007200030a0a11 */ /* 0x000fe200078208ff */
[C---:B------:R-:W-:Y:S02]  /*bc80*/  FMUL.FTZ R50, R0.reuse, R50 ;  /* 0x0000003200327220 */ /* 0x040fe40000410000 */
[C---:B------:R-:W-:Y:S02]  /*bc90*/  FMUL.FTZ R51, R0.reuse, R51 ;  /* 0x0000003300337220 */ /* 0x040fe40000410000 */
[C---:B------:R-:W-:Y:S02]  /*bca0*/  FMUL.FTZ R54, R0.reuse, R54 ;  /* 0x0000003600367220 */ /* 0x040fe40000410000 */
[C---:B------:R-:W-:Y:S02]  /*bcb0*/  FMUL.FTZ R55, R0.reuse, R55 ;  /* 0x0000003700377220 */ /* 0x040fe40000410000 */
[C---:B------:R-:W-:Y:S02]  /*bcc0*/  FMUL.FTZ R58, R0.reuse, R58 ;  /* 0x0000003a003a7220 */ /* 0x040fe40000410000 */
[----:B------:R-:W-:Y:S02]  /*bcd0*/  FMUL.FTZ R59, R0, R59 ;  /* 0x0000003b003b7220 */ /* 0x000fe40000410000 */
[----:B------:R-:W-:Y:S02]  /*bce0*/  FMUL.FTZ R61, R2, R61 ;  /* 0x0000003d023d7220 */ /* 0x000fe40000410000 */
[----:B------:R-:W-:Y:S01]  /*bcf0*/  FMUL.FTZ R62, R0, R62 ;  /* 0x0000003e003e7220 */ /* 0x000fe20000410000 */
[----:B-1----:R-:W-:Y:S01]  /*bd00*/  @P0 IADD3.X R6, R4, R24, RZ, P2, !PT ;  /* 0x0000001804060210 */ /* 0x002fe200017fe4ff */
[--C-:B------:R-:W-:Y:S02]  /*bd10*/  FFMA.FTZ R7, R183, c[0x0][0x2d0], -R181.reuse ;  /* 0x0000b400b7077a23 */ /* 0x100fe400000108b5 */
[----:B------:R-:W-:Y:S01]  /*bd20*/  FMUL.FTZ R24, R2, R156 ;  /* 0x0000009c02187220 */ /* 0x000fe20000410000 */
[----:B------:R-:W-:Y:S01]  /*bd30*/  @P0 LEA.HI.X R11, R3, c[0x0][0x1cc], R6, 0x1, P1 ;  /* 0x00007300030b0a11 */ /* 0x000fe200008f0c06 */
[----:B------:R-:W-:Y:S01]  /*bd40*/  FFMA.FTZ R3, R180, c[0x0][0x2d0], -R181 ;  /* 0x0000b400b4037a23 */ /* 0x000fe200000108b5 */
[----:B------:R1:W-:Y:S01]  /*bd50*/  MUFU.EX2 R190, R7 ;  /* 0x0000000700be7308 */ /* 0x0003e20000000800 */
[C---:B------:R-:W-:Y:S01]  /*bd60*/  @P0 IADD3 R6, P1, R5.reuse, R16, RZ ;  /* 0x0000001005060210 */ /* 0x040fe20007f3e0ff */
[C---:B------:R-:W-:Y:S01]  /*bd70*/  FMUL.FTZ R16, R2.reuse, R148 ;  /* 0x0000009402107220 */ /* 0x040fe20000410000 */
[----:B------:R2:W-:Y:S01]  /*bd80*/  @P0 LDGSTS.E.BYPASS.LTC128B.128 [R131+0x11100], [R10.64], !P6 ;  /* 0x111000000a830fae */ /* 0x0005e2000f101d46 */
[----:B------:R-:W-:Y:S01]  /*bd90*/  MOV R148, R33 ;  /* 0x0000002100947202 */ /* 0x000fe20000000f00 */
[----:B------:R-:W-:Y:S01]  /*bda0*/  FMUL.FTZ R33, R2, R165 ;  /* 0x000000a502217220 */ /* 0x000fe20000410000 */
[----:B------:R-:W-:Y:S01]  /*bdb0*/  @P0 IADD3.X R15, R4, R15, RZ, P1, !PT ;  /* 0x0000000f040f0210 */ /* 0x000fe20000ffe4ff */
[----:B------:R-:W-:Y:S02]  /*bdc0*/  FMUL.FTZ R63, R0, R63 ;  /* 0x0000003f003f7220 */ /* 0x000fe40000410000 */
[C---:B------:R-:W-:Y:S01]  /*bdd0*/  FMUL.FTZ R64, R2.reuse, R64 ;  /* 0x0000004002407220 */ /* 0x040fe20000410000 */
[----:B------:R3:W4:Y:S01]  /*bde0*/  MUFU.EX2 R173, R3 ;  /* 0x0000000300ad7308 */ /* 0x0007220000000800 */
[----:B------:R-:W-:Y:S02]  /*bdf0*/  FMUL.FTZ R65, R2, R65 ;  /* 0x0000004102417220 */ /* 0x000fe40000410000 */
[C---:B------:R-:W-:Y:S02]  /*be00*/  FMUL.FTZ R66, R0.reuse, R66 ;  /* 0x0000004200427220 */ /* 0x040fe40000410000 */
[----:B------:R-:W-:Y:S02]  /*be10*/  FMUL.FTZ R67, R0, R67 ;  /* 0x0000004300437220 */ /* 0x000fe40000410000 */
[C---:B------:R-:W-:Y:S02]  /*be20*/  FMUL.FTZ R68, R2.reuse, R68 ;  /* 0x0000004402447220 */ /* 0x040fe40000410000 */
[----:B------:R-:W-:Y:S02]  /*be30*/  FMUL.FTZ R69, R2, R69 ;  /* 0x0000004502457220 */ /* 0x000fe40000410000 */
[C---:B------:R-:W-:Y:S02]  /*be40*/  FMUL.FTZ R70, R0.reuse, R70 ;  /* 0x0000004600467220 */ /* 0x040fe40000410000 */
[----:B------:R-:W-:Y:S01]  /*be50*/  FMUL.FTZ R71, R0, R71 ;  /* 0x0000004700477220 */ /* 0x000fe20000410000 */
[C---:B-1----:R-:W-:Y:S01]  /*be60*/  @P0 IADD3 R7, P2, R5.reuse, R14, RZ ;  /* 0x0000000e05070210 */ /* 0x042fe20007f5e0ff */
[C---:B------:R-:W-:Y:S01]  /*be70*/  FMUL.FTZ R72, R2.reuse, R72 ;  /* 0x0000004802487220 */ /* 0x040fe20000410000 */
[----:B------:R-:W-:Y:S01]  /*be80*/  @P0 IADD3 R5, P1, R5, R12, RZ ;  /* 0x0000000c05050210 */ /* 0x000fe20007f3e0ff */
[----:B------:R-:W-:Y:S01]  /*be90*/  FMUL.FTZ R73, R2, R73 ;  /* 0x0000004902497220 */ /* 0x000fe20000410000 */
[----:B------:R-:W-:Y:S01]  /*bea0*/  @P0 IADD3.X R13, R4, R13, RZ, P2, !PT ;  /* 0x0000000d040d0210 */ /* 0x000fe200017fe4ff */
[----:B------:R-:W-:Y:S01]  /*beb0*/  FMUL.FTZ R74, R0, R74 ;  /* 0x0000004a004a7220 */ /* 0x000fe20000410000 */
[----:B------:R-:W-:Y:S01]  /*bec0*/  @P0 IADD3.X R14, R4, R9, RZ, P1, !PT ;  /* 0x00000009040e0210 */ /* 0x000fe20000ffe4ff */
[----:B--2---:R-:W-:Y:S01]  /*bed0*/  FMUL.FTZ R10, R0, R142 ;  /* 0x0000008e000a7220 */ /* 0x004fe20000410000 */
[----:B------:R-:W-:Y:S01]  /*bee0*/  @P0 LEA R8, P2, R6, c[0x0][0x1c8], 0x1 ;  /* 0x0000720006080a11 */ /* 0x000fe200078408ff */
[----:B------:R-:W-:Y:S02]  /*bef0*/  FMUL.FTZ R11, R0, R143 ;  /* 0x0000008f000b7220 */ /* 0x000fe40000410000 */
[----:B---3--:R-:W-:Y:S01]  /*bf00*/  FMUL.FTZ R3, R132, c[0x0][0x2d0] ;  /* 0x0000b40084037a20 */ /* 0x008fe20000410000 */
[----:B------:R-:W-:Y:S01]  /*bf10*/  @P0 LEA.HI.X R9, R6, c[0x0][0x1cc], R15, 0x1, P2 ;  /* 0x0000730006090a11 */ /* 0x000fe200010f0c0f */
[----:B------:R-:W-:Y:S01]  /*bf20*/  FMUL.FTZ R75, R0, R75 ;  /* 0x0000004b004b7220 */ /* 0x000fe20000410000 */
[----:B------:R-:W-:Y:S01]  /*bf30*/  @P0 LEA R6, P1, R7, c[0x0][0x1c8], 0x1 ;  /* 0x0000720007060a11 */ /* 0x000fe200078208ff */
[----:B------:R-:W-:Y:S01]  /*bf40*/  FFMA.FTZ R4, R187, c[0x0][0x2d0], -R3 ;  /* 0x0000b400bb047a23 */ /* 0x000fe20000010803 */
[----:B------:R-:W-:Y:S01]  /*bf50*/  MOV R187, R21 ;  /* 0x0000001500bb7202 */ /* 0x000fe20000000f00 */
[----:B------:R1:W-:Y:S01]  /*bf60*/  @P0 LDGSTS.E.BYPASS.LTC128B.128 [R131+0x13100], [R8.64], !P5 ;  /* 0x1310000008830fae */ /* 0x0003e2000e901d46 */
[----:B------:R-:W-:Y:S01]  /*bf70*/  @P0 LEA.HI.X R7, R7, c[0x0][0x1cc], R13, 0x1, P1 ;  /* 0x0000730007070a11 */ /* 0x000fe200008f0c0d */
[----:B------:R2:W-:Y:S01]  /*bf80*/  MUFU.EX2 R180, R4 ;  /* 0x0000000400b47308 */ /* 0x0005e20000000800 */
[--C-:B------:R-:W-:Y:S01]  /*bf90*/  FFMA.FTZ R12, R188, c[0x0][0x2d0], -R3.reuse ;  /* 0x0000b400bc0c7a23 */ /* 0x100fe20000010803 */
[----:B------:R-:W-:Y:S01]  /*bfa0*/  MOV R188, R20 ;  /* 0x0000001400bc7202 */ /* 0x000fe20000000f00 */
[C---:B------:R-:W-:Y:S02]  /*bfb0*/  FMUL.FTZ R76, R2.reuse, R76 ;  /* 0x0000004c024c7220 */ /* 0x040fe40000410000 */
[----:B------:R-:W-:Y:S01]  /*bfc0*/  FMUL.FTZ R77, R2, R77 ;  /* 0x0000004d024d7220 */ /* 0x000fe20000410000 */
[----:B------:R3:W-:Y:S01]  /*bfd0*/  @P0 LDGSTS.E.BYPASS.LTC128B.128 [R131+0x15100], [R6.64], !P4 ;  /* 0x1510000006830fae */ /* 0x0007e2000e101d46 */
[C---:B------:R-:W-:Y:S02]  /*bfe0*/  FMUL.FTZ R78, R0.reuse, R78 ;  /* 0x0000004e004e7220 */ /* 0x040fe40000410000 */
[----:B------:R-:W-:Y:S01]  /*bff0*/  FMUL.FTZ R79, R0, R79 ;  /* 0x0000004f004f7220 */ /* 0x000fe20000410000 */
[----:B------:R3:W3:Y:S01]  /*c000*/  MUFU.EX2 R182, R12 ;  /* 0x0000000c00b67308 */ /* 0x0006e20000000800 */
[C---:B------:R-:W-:Y:S02]  /*c010*/  FMUL.FTZ R80, R2.reuse, R80 ;  /* 0x0000005002507220 */ /* 0x040fe40000410000 */
[----:B------:R-:W-:Y:S02]  /*c020*/  FMUL.FTZ R81, R2, R81 ;  /* 0x0000005102517220 */ /* 0x000fe40000410000 */
[C---:B------:R-:W-:Y:S02]  /*c030*/  FMUL.FTZ R82, R0.reuse, R82 ;  /* 0x0000005200527220 */ /* 0x040fe40000410000 */
[----:B------:R-:W-:Y:S02]  /*c040*/  FMUL.FTZ R83, R0, R83 ;  /* 0x0000005300537220 */ /* 0x000fe40000410000 */
[C---:B------:R-:W-:Y:S02]  /*c050*/  FMUL.FTZ R84, R2.reuse, R84 ;  /* 0x0000005402547220 */ /* 0x040fe40000410000 */
[----:B------:R-:W-:Y:S02]  /*c060*/  FMUL.FTZ R85, R2, R85 ;  /* 0x0000005502557220 */ /* 0x000fe40000410000 */
[----:B------:R-:W-:Y:S01]  /*c070*/  FMUL.FTZ R86, R0, R86 ;  /* 0x0000005600567220 */ /* 0x000fe20000410000 */
[----:B--2---:R-:W-:Y:S01]  /*c080*/  @P0 LEA R4, P1, R5, c[0x0][0x1c8], 0x1 ;  /* 0x0000720005040a11 */ /* 0x004fe200078208ff */
[--C-:B-1----:R-:W-:Y:S01]  /*c090*/  FFMA.FTZ R8, R185, c[0x0][0x2d0], -R3.reuse ;  /* 0x0000b400b9087a23 */ /* 0x102fe20000010803 */
[----:B------:R-:W-:Y:S01]  /*c0a0*/  MOV R185, R18 ;  /* 0x0000001200b97202 */ /* 0x000fe20000000f00 */
[----:B------:R-:W-:Y:S01]  /*c0b0*/  FMUL.FTZ R9, R2, R141 ;  /* 0x0000008d02097220 */ /* 0x000fe20000410000 */
[----:B------:R-:W-:Y:S01]  /*c0c0*/  @P0 LEA.HI.X R5, R5, c[0x0][0x1cc], R14, 0x1, P1 ;  /* 0x0000730005050a11 */ /* 0x000fe200008f0c0e */
[----:B------:R1:W-:Y:S01]  /*c0d0*/  MUFU.EX2 R183, R8 ;  /* 0x0000000800b77308 */ /* 0x0003e20000000800 */
[C---:B------:R-:W-:Y:S02]  /*c0e0*/  FMUL.FTZ R18, R0.reuse, R150 ;  /* 0x0000009600127220 */ /* 0x040fe40000410000 */
[C---:B------:R-:W-:Y:S01]  /*c0f0*/  FMUL.FTZ R87, R0.reuse, R87 ;  /* 0x0000005700577220 */ /* 0x040fe20000410000 */
[----:B------:R2:W-:Y:S01]  /*c100*/  @P0 LDGSTS.E.BYPASS.LTC128B.128 [R131+0x17100], [R4.64], !P3 ;  /* 0x1710000004830fae */ /* 0x0005e2000d901d46 */
[C---:B---3--:R-:W-:Y:S01]  /*c110*/  FMUL.FTZ R6, R0.reuse, R138 ;  /* 0x0000008a00067220 */ /* 0x048fe20000410000 */
[----:B----4-:R-:W-:Y:S01]  /*c120*/  F2FP.PACK_AB R138, R173, R190 ;  /* 0x000000bead8a723e */ /* 0x010fe200000000ff */
[----:B------:R-:W-:Y:S02]  /*c130*/  FMUL.FTZ R7, R0, R139 ;  /* 0x0000008b00077220 */ /* 0x000fe40000410000 */
[C---:B------:R-:W-:Y:S02]  /*c140*/  FMUL.FTZ R88, R2.reuse, R88 ;  /* 0x0000005802587220 */ /* 0x040fe40000410000 */
[----:B------:R-:W-:Y:S01]  /*c150*/  FMUL.FTZ R89, R2, R89 ;  /* 0x0000005902597220 */ /* 0x000fe20000410000 */
[----:B------:R-:W3:Y:S01]  /*c160*/  LDSM.16.MT88.4 R12, [R248] ;  /* 0x00000000f80c783b */ /* 0x000ee20000004200 */
[C---:B------:R-:W-:Y:S02]  /*c170*/  FMUL.FTZ R90, R0.reuse, R90 ;  /* 0x0000005a005a7220 */ /* 0x040fe40000410000 */
[----:B------:R-:W-:Y:S02]  /*c180*/  FMUL.FTZ R91, R0, R91 ;  /* 0x0000005b005b7220 */ /* 0x000fe40000410000 */
[C---:B------:R-:W-:Y:S02]  /*c190*/  FMUL.FTZ R92, R2.reuse, R92 ;  /* 0x0000005c025c7220 */ /* 0x040fe40000410000 */
[----:B------:R-:W-:Y:S01]  /*c1a0*/  FMUL.FTZ R93, R2, R93 ;  /* 0x0000005d025d7220 */ /* 0x000fe20000410000 */
[----:B------:R-:W3:Y:S01]  /*c1b0*/  LDSM.16.MT88.4 R20, [R252] ;  /* 0x00000000fc14783b */ /* 0x000ee20000004200 */
[C---:B------:R-:W-:Y:S02]  /*c1c0*/  FMUL.FTZ R94, R0.reuse, R94 ;  /* 0x0000005e005e7220 */ /* 0x040fe40000410000 */
[----:B------:R-:W-:Y:S02]  /*c1d0*/  FMUL.FTZ R95, R0, R95 ;  /* 0x0000005f005f7220 */ /* 0x000fe40000410000 */
[C---:B-1----:R-:W-:Y:S02]  /*c1e0*/  FMUL.FTZ R8, R2.reuse, R140 ;  /* 0x0000008c02087220 */ /* 0x042fe40000410000 */
[C---:B------:R-:W-:Y:S01]  /*c1f0*/  FMUL.FTZ R96, R2.reuse, R96 ;  /* 0x0000006002607220 */ /* 0x040fe20000410000 */
[----:B------:R-:W1:Y:S01]  /*c200*/  LDSM.16.MT88.4 R28, [R251] ;  /* 0x00000000fb1c783b */ /* 0x000e620000004200 */
[----:B------:R-:W-:Y:S02]  /*c210*/  FMUL.FTZ R97, R2, R97 ;  /* 0x0000006102617220 */ /* 0x000fe40000410000 */
[----:B--2---:R-:W-:Y:S01]  /*c220*/  FFMA.FTZ R4, R186, c[0x0][0x2d0], -R3 ;  /* 0x0000b400ba047a23 */ /* 0x004fe20000010803 */
[----:B------:R-:W-:Y:S01]  /*c230*/  MOV R186, R19 ;  /* 0x0000001300ba7202 */ /* 0x000fe20000000f00 */
[----:B------:R-:W-:Y:S01]  /*c240*/  FMUL.FTZ R5, R2, R137 ;  /* 0x0000008902057220 */ /* 0x000fe20000410000 */
[----:B------:R-:W-:Y:S01]  /*c250*/  F2FP.PACK_AB R137, R182, R180 ;  /* 0x000000b4b689723e */ /* 0x000fe200000000ff */
[----:B------:R-:W2:Y:S01]  /*c260*/  MUFU.EX2 R184, R4 ;  /* 0x0000000400b87308 */ /* 0x000ea20000000800 */
[----:B------:R-:W4:Y:S01]  /*c270*/  LDL.LU R131, [R1+0x11c] ;  /* 0x00011c0001837983 */ /* 0x000f220000300800 */
[C---:B------:R-:W-:Y:S01]  /*c280*/  FMUL.FTZ R19, R0.reuse, R151 ;  /* 0x0000009700137220 */ /* 0x040fe20000410000 */
[----:B------:R-:W-:Y:S01]  /*c290*/  MOV R151, R148 ;  /* 0x0000009400977202 */ /* 0x000fe20000000f00 */
[C---:B------:R-:W-:Y:S01]  /*c2a0*/  FMUL.FTZ R98, R0.reuse, R98 ;  /* 0x0000006200627220 */ /* 0x040fe20000410000 */
[----:B------:R-:W4:Y:S01]  /*c2b0*/  LDL R140, [R1+0x48] ;  /* 0x00004800018c7983 */ /* 0x000f220000100800 */
[----:B------:R-:W-:Y:S02]  /*c2c0*/  FMUL.FTZ R99, R0, R99 ;  /* 0x0000006300637220 */ /* 0x000fe40000410000 */
[C---:B------:R-:W-:Y:S01]  /*c2d0*/  FMUL.FTZ R100, R2.reuse, R100 ;  /* 0x0000006402647220 */ /* 0x040fe20000410000 */
[----:B------:R-:W0:Y:S01]  /*c2e0*/  LDGDEPBAR ;  /* 0x00000000000079af */ /* 0x000e220000000000 */
[----:B------:R-:W-:Y:S02]  /*c2f0*/  FMUL.FTZ R101, R2, R101 ;  /* 0x0000006502657220 */ /* 0x000fe40000410000 */
[C---:B------:R-:W-:Y:S02]  /*c300*/  FMUL.FTZ R102, R0.reuse, R102 ;  /* 0x0000006600667220 */ /* 0x040fe40000410000 */
[----:B------:R-:W-:Y:S02]  /*c310*/  FMUL.FTZ R103, R0, R103 ;  /* 0x0000006700677220 */ /* 0x000fe40000410000 */
[C---:B------:R-:W-:Y:S02]  /*c320*/  FMUL.FTZ R104, R2.reuse, R104 ;  /* 0x0000006802687220 */ /* 0x040fe40000410000 */
[----:B------:R-:W-:Y:S02]  /*c330*/  FMUL.FTZ R105, R2, R105 ;  /* 0x0000006902697220 */ /* 0x000fe40000410000 */
[C---:B------:R-:W-:Y:S02]  /*c340*/  FMUL.FTZ R106, R0.reuse, R106 ;  /* 0x0000006a006a7220 */ /* 0x040fe40000410000 */
[----:B------:R-:W-:Y:S01]  /*c350*/  FMUL.FTZ R107, R0, R107 ;  /* 0x0000006b006b7220 */ /* 0x000fe20000410000 */
[----:B--2---:R-:W-:Y:S01]  /*c360*/  F2FP.PACK_AB R139, R184, R183 ;  /* 0x000000b7b88b723e */ /* 0x004fe200000000ff */
[----:B------:R-:W-:Y:S01]  /*c370*/  FMUL.FTZ R4, R2, R136 ;  /* 0x0000008802047220 */ /* 0x000fe20000410000 */
[----:B------:R-:W-:Y:S01]  /*c380*/  F2FP.PACK_AB R136, R189, R135 ;  /* 0x00000087bd88723e */ /* 0x000fe200000000ff */
[--C-:B------:R-:W-:Y:S02]  /*c390*/  FFMA.FTZ R157, R176, c[0x0][0x2d0], -R181.reuse ;  /* 0x0000b400b09d7a23 */ /* 0x100fe400000108b5 */
[--C-:B------:R-:W-:Y:S02]  /*c3a0*/  FFMA.FTZ R158, R177, c[0x0][0x2d0], -R181.reuse ;  /* 0x0000b400b19e7a23 */ /* 0x100fe400000108b5 */
[--C-:B------:R-:W-:Y:S02]  /*c3b0*/  FFMA.FTZ R159, R178, c[0x0][0x2d0], -R181.reuse ;  /* 0x0000b400b29f7a23 */ /* 0x100fe400000108b5 */
[C---:B---3--:R-:W-:Y:S05]  /*c3c0*/  HMMA.16816.F32 R4, R136.reuse, R12, R4 ;  /* 0x0000000c8804723c */ /* 0x048fea0000001804 */
[C---:B------:R-:W-:Y:S02]  /*c3d0*/  FMUL.FTZ R108, R2.reuse, R108 ;  /* 0x0000006c026c7220 */ /* 0x040fe40000410000 */
[C---:B------:R-:W-:Y:S01]  /*c3e0*/  FMUL.FTZ R12, R2.reuse, R144 ;  /* 0x00000090020c7220 */ /* 0x040fe20000410000 */
[C---:B------:R-:W-:Y:S04]  /*c3f0*/  HMMA.16816.F32 R8, R136.reuse, R14, R8 ;  /* 0x0000000e8808723c */ /* 0x040fe80000001808 */
[C---:B------:R-:W-:Y:S01]  /*c400*/  FMUL.FTZ R13, R2.reuse, R145 ;  /* 0x00000091020d7220 */ /* 0x040fe20000410000 */
[----:B------:R-:W-:Y:S01]  /*c410*/  MOV R144, R17 ;  /* 0x0000001100907202 */ /* 0x000fe20000000f00 */
[----:B------:R-:W-:Y:S01]  /*c420*/  FMUL.FTZ R17, R2, R149 ;  /* 0x0000009502117220 */ /* 0x000fe20000410000 */
[----:B------:R-:W-:Y:S01]  /*c430*/  MOV R145, R186 ;  /* 0x000000ba00917202 */ /* 0x000fe20000000f00 */
[C---:B------:R-:W-:Y:S01]  /*c440*/  FMUL.FTZ R14, R0.reuse, R146 ;  /* 0x00000092000e7220 */ /* 0x040fe20000410000 */
[----:B------:R-:W-:Y:S03]  /*c450*/  MOV R146, R188 ;  /* 0x000000bc00927202 */ /* 0x000fe60000000f00 */
[C---:B------:R-:W-:Y:S01]  /*c460*/  FMUL.FTZ R15, R0.reuse, R147 ;  /* 0x00000093000f7220 */ /* 0x040fe20000410000 */
[----:B------:R-:W-:Y:S01]  /*c470*/  MOV R147, R34 ;  /* 0x0000002200937202 */ /* 0x000fe20000000f00 */
[----:B------:R-:W-:Y:S01]  /*c480*/  FMUL.FTZ R34, R0, R166 ;  /* 0x000000a600227220 */ /* 0x000fe20000410000 */
[----:B------:R-:W-:Y:S01]  /*c490*/  MOV R148, R146 ;  /* 0x0000009200947202 */ /* 0x000fe20000000f00 */
[----:B------:R-:W-:Y:S01]  /*c4a0*/  FMUL.FTZ R109, R2, R109 ;  /* 0x0000006d026d7220 */ /* 0x000fe20000410000 */
[----:B------:R-:W-:Y:S01]  /*c4b0*/  MOV R149, R145 ;  /* 0x0000009100957202 */ /* 0x000fe20000000f00 */
[C---:B------:R-:W-:Y:S01]  /*c4c0*/  FMUL.FTZ R110, R0.reuse, R110 ;  /* 0x0000006e006e7220 */ /* 0x040fe20000410000 */
[C---:B------:R-:W-:Y:S03]  /*c4d0*/  HMMA.16816.F32 R12, R136.reuse, R20, R12 ;  /* 0x00000014880c723c */ /* 0x040fe6000000180c */
[----:B------:R-:W-:Y:S01]  /*c4e0*/  MOV R186, R187 ;  /* 0x000000bb00ba7202 */ /* 0x000fe20000000f00 */
[C---:B------:R-:W-:Y:S01]  /*c4f0*/  FMUL.FTZ R111, R0.reuse, R111 ;  /* 0x0000006f006f7220 */ /* 0x040fe20000410000 */
[----:B------:R-:W-:Y:S01]  /*c500*/  MOV R187, R35 ;  /* 0x0000002300bb7202 */ /* 0x000fe20000000f00 */
[----:B------:R-:W-:Y:S01]  /*c510*/  FMUL.FTZ R35, R0, R167 ;  /* 0x000000a700237220 */ /* 0x000fe20000410000 */
[----:B------:R-:W-:Y:S01]  /*c520*/  MOV R188, R134 ;  /* 0x0000008600bc7202 */ /* 0x000fe20000000f00 */
[C---:B------:R-:W-:Y:S04]  /*c530*/  HMMA.16816.F32 R16, R136.reuse, R22, R16 ;  /* 0x000000168810723c */ /* 0x040fe80000001810 */
[C---:B------:R-:W-:Y:S01]  /*c540*/  FMUL.FTZ R20, R2.reuse, R152 ;  /* 0x0000009802147220 */ /* 0x040fe20000410000 */
[----:B------:R-:W-:Y:S01]  /*c550*/  MOV R134, R32 ;  /* 0x0000002000867202 */ /* 0x000fe20000000f00 */
[----:B------:R-:W3:Y:S01]  /*c560*/  LDL R152, [R1+0x4] ;  /* 0x0000040001987983 */ /* 0x000ee20000100800 */
[----:B------:R-:W-:Y:S02]  /*c570*/  FMUL.FTZ R21, R2, R153 ;  /* 0x0000009902157220 */ /* 0x000fe40000410000 */
[C---:B------:R-:W-:Y:S01]  /*c580*/  FMUL.FTZ R22, R0.reuse, R154 ;  /* 0x0000009a00167220 */ /* 0x040fe20000410000 */
[----:B------:R-:W3:Y:S02]  /*c590*/  LDL.LU R150, [R1+0x7c] ;  /* 0x00007c0001967983 */ /* 0x000ee40000300800 */
[----:B------:R-:W-:Y:S02]  /*c5a0*/  FMUL.FTZ R23, R0, R155 ;  /* 0x0000009b00177220 */ /* 0x000fe40000410000 */
[----:B------:R-:W-:Y:S02]  /*c5b0*/  FMUL.FTZ R32, R2, R164 ;  /* 0x000000a402207220 */ /* 0x000fe40000410000 */
[--C-:B------:R-:W-:Y:S02]  /*c5c0*/  FFMA.FTZ R134, R134, c[0x0][0x2d0], -R181.reuse ;  /* 0x0000b40086867a23 */ /* 0x100fe400000108b5 */
[C---:B------:R-:W-:Y:S01]  /*c5d0*/  FMUL.FTZ R112, R2.reuse, R112 ;  /* 0x0000007002707220 */ /* 0x040fe20000410000 */
[C---:B-1----:R-:W-:Y:S03]  /*c5e0*/  HMMA.16816.F32 R20, R136.reuse, R28, R20 ;  /* 0x0000001c8814723c */ /* 0x042fe60000001814 */
[----:B------:R-:W-:Y:S02]  /*c5f0*/  FMUL.FTZ R113, R2, R113 ;  /* 0x0000007102717220 */ /* 0x000fe40000410000 */
[----:B------:R-:W-:Y:S02]  /*c600*/  FMUL.FTZ R114, R0, R114 ;  /* 0x0000007200727220 */ /* 0x000fe40000410000 */
[C---:B------:R-:W-:Y:S01]  /*c610*/  FMUL.FTZ R28, R2.reuse, R160 ;  /* 0x000000a0021c7220 */ /* 0x040fe20000410000 */
[C---:B------:R-:W-:Y:S01]  /*c620*/  HMMA.16816.F32 R24, R136.reuse, R30, R24 ;  /* 0x0000001e8818723c */ /* 0x040fe20000001818 */
[----:B------:R1:W-:Y:S03]  /*c630*/  MUFU.EX2 R160, R134 ;  /* 0x0000008600a07308 */ /* 0x0003e60000000800 */
[----:B------:R-:W-:Y:S02]  /*c640*/  FMUL.FTZ R29, R2, R161 ;  /* 0x000000a1021d7220 */ /* 0x000fe40000410000 */
[C---:B------:R-:W-:Y:S02]  /*c650*/  FMUL.FTZ R115, R0.reuse, R115 ;  /* 0x0000007300737220 */ /* 0x040fe40000410000 */
[C---:B------:R-:W-:Y:S04]  /*c660*/  FMUL.FTZ R30, R0.reuse, R162 ;  /* 0x000000a2001e7220 */ /* 0x040fe80000410000 */
[----:B------:R-:W-:Y:S02]  /*c670*/  FMUL.FTZ R31, R0, R163 ;  /* 0x000000a3001f7220 */ /* 0x000fe40000410000 */
[C---:B------:R-:W-:Y:S02]  /*c680*/  FMUL.FTZ R116, R2.reuse, R116 ;  /* 0x0000007402747220 */ /* 0x040fe40000410000 */
[----:B------:R-:W-:Y:S02]  /*c690*/  FMUL.FTZ R117, R2, R117 ;  /* 0x0000007502757220 */ /* 0x000fe40000410000 */
[C---:B------:R-:W-:Y:S02]  /*c6a0*/  FMUL.FTZ R118, R0.reuse, R118 ;  /* 0x0000007600767220 */ /* 0x040fe40000410000 */
[----:B------:R-:W-:Y:S02]  /*c6b0*/  FMUL.FTZ R119, R0, R119 ;  /* 0x0000007700777220 */ /* 0x000fe40000410000 */
[C---:B------:R-:W-:Y:S02]  /*c6c0*/  FMUL.FTZ R120, R2.reuse, R120 ;  /* 0x0000007802787220 */ /* 0x040fe40000410000 */
[----:B------:R-:W-:Y:S02]  /*c6d0*/  FMUL.FTZ R121, R2, R121 ;  /* 0x0000007902797220 */ /* 0x000fe40000410000 */
[----:B-1----:R-:W-:Y:S02]  /*c6e0*/  FFMA.FTZ R134, R147, c[0x0][0x2d0], -R181 ;  /* 0x0000b40093867a23 */ /* 0x002fe400000108b5 */
[C---:B------:R-:W-:Y:S02]  /*c6f0*/  FMUL.FTZ R122, R0.reuse, R122 ;  /* 0x0000007a007a7220 */ /* 0x040fe40000410000 */
[----:B------:R1:W1:Y:S01]  /*c700*/  MUFU.EX2 R161, R134 ;  /* 0x0000008600a17308 */ /* 0x0002620000000800 */
[----:B------:R-:W-:Y:S02]  /*c710*/  FMUL.FTZ R123, R0, R123 ;  /* 0x0000007b007b7220 */ /* 0x000fe40000410000 */
[C---:B------:R-:W-:Y:S02]  /*c720*/  FMUL.FTZ R124, R2.reuse, R124 ;  /* 0x0000007c027c7220 */ /* 0x040fe40000410000 */
[----:B------:R-:W-:Y:S02]  /*c730*/  FMUL.FTZ R125, R2, R125 ;  /* 0x0000007d027d7220 */ /* 0x000fe40000410000 */
[C---:B------:R-:W-:Y:S02]  /*c740*/  FMUL.FTZ R126, R0.reuse, R126 ;  /* 0x0000007e007e7220 */ /* 0x040fe40000410000 */
[----:B------:R-:W-:Y:S02]  /*c750*/  FMUL.FTZ R127, R0, R127 ;  /* 0x0000007f007f7220 */ /* 0x000fe40000410000 */
[C---:B------:R-:W-:Y:S02]  /*c760*/  FMUL.FTZ R128, R2.reuse, R128 ;  /* 0x0000008002807220 */ /* 0x040fe40000410000 */
[----:B------:R-:W-:Y:S02]  /*c770*/  FMUL.FTZ R129, R2, R129 ;  /* 0x0000008102817220 */ /* 0x000fe40000410000 */
[----:B------:R-:W-:Y:S02]  /*c780*/  FMUL.FTZ R130, R0, R130 ;  /* 0x0000008200827220 */ /* 0x000fe40000410000 */
[--C-:B------:R-:W-:Y:S02]  /*c790*/  FFMA.FTZ R169, R169, c[0x0][0x2d0], -R3.reuse ;  /* 0x0000b400a9a97a23 */ /* 0x100fe40000010803 */
[--C-:B-1----:R-:W-:Y:S04]  /*c7a0*/  FFMA.FTZ R134, R185, c[0x0][0x2d0], -R3.reuse ;  /* 0x0000b400b9867a23 */ /* 0x102fe80000010803 */
[----:B------:R1:W-:Y:S02]  /*c7b0*/  MUFU.EX2 R156, R134 ;  /* 0x00000086009c7308 */ /* 0x0003e40000000800 */
[----:B-1----:R-:W-:Y:S08]  /*c7c0*/  FFMA.FTZ R134, R171, c[0x0][0x2d0], -R3 ;  /* 0x0000b400ab867a23 */ /* 0x002ff00000010803 */
[----:B------:R1:W1:Y:S02]  /*c7d0*/  MUFU.EX2 R171, R134 ;  /* 0x0000008600ab7308 */ /* 0x0002640000000800 */
[--C-:B-1----:R-:W-:Y:S08]  /*c7e0*/  FFMA.FTZ R134, R170, c[0x0][0x2d0], -R181.reuse ;  /* 0x0000b400aa867a23 */ /* 0x102ff000000108b5 */
[----:B------:R1:W-:Y:S02]  /*c7f0*/  MUFU.EX2 R185, R134 ;  /* 0x0000008600b97308 */ /* 0x0003e40000000800 */
[----:B-1----:R-:W-:Y:S08]  /*c800*/  FFMA.FTZ R134, R191, c[0x0][0x2d0], -R181 ;  /* 0x0000b400bf867a23 */ /* 0x002ff000000108b5 */
[----:B------:R1:W1:Y:S02]  /*c810*/  MUFU.EX2 R165, R134 ;  /* 0x0000008600a57308 */ /* 0x0002640000000800 */
[--C-:B-1----:R-:W-:Y:S02]  /*c820*/  FFMA.FTZ R134, R144, c[0x0][0x2d0], -R3.reuse ;  /* 0x0000b40090867a23 */ /* 0x102fe40000010803 */
[----:B------:R-:W-:Y:S06]  /*c830*/  LDSM.16.MT88.4 R144, [R252+0x800] ;  /* 0x00080000fc90783b */ /* 0x000fec0000004200 */
[----:B------:R1:W-:Y:S02]  /*c840*/  MUFU.EX2 R170, R134 ;  /* 0x0000008600aa7308 */ /* 0x0003e40000000800 */
[----:B-1----:R-:W-:Y:S08]  /*c850*/  FFMA.FTZ R134, R151, c[0x0][0x2d0], -R3 ;  /* 0x0000b40097867a23 */ /* 0x002ff00000010803 */
[----:B------:R1:W1:Y:S01]  /*c860*/  MUFU.EX2 R164, R134 ;  /* 0x0000008600a47308 */ /* 0x0002620000000800 */
[----:B----4-:R-:W-:Y:S01]  /*c870*/  FMUL.FTZ R131, R0, R131 ;  /* 0x0000008300837220 */ /* 0x010fe20000410000 */
[----:B------:R-:W4:Y:S08]  /*c880*/  LDSM.16.MT88.4 R140, [R140] ;  /* 0x000000008c8c783b */ /* 0x000f300000004200 */
[----:B-1----:R-:W2:Y:S01]  /*c890*/  LDL.LU R134, [R1+0x80] ;  /* 0x0000800001867983 */ /* 0x002ea20000300800 */
[C---:B----4-:R-:W-:Y:S08]  /*c8a0*/  HMMA.16816.F32 R28, R136.reuse, R140, R28 ;  /* 0x0000008c881c723c */ /* 0x050ff0000000181c */
[C---:B------:R-:W-:Y:S01]  /*c8b0*/  HMMA.16816.F32 R32, R136.reuse, R142, R32 ;  /* 0x0000008e8820723c */ /* 0x040fe20000001820 */
[----:B------:R-:W1:Y:S03]  /*c8c0*/  LDSM.16.MT88.4 R140, [R248+0x2000] ;  /* 0x00200000f88c783b */ /* 0x000e660000004200 */
[----:B---3--:R-:W-:Y:S02]  /*c8d0*/  FFMA.FTZ R135, R2, R150, R135 ;  /* 0x0000009602877223 */ /* 0x008fe40000010087 */
[----:B------:R-:W-:Y:S02]  /*c8e0*/  FFMA.FTZ R2, R149, c[0x0][0x2d0], -R181 ;  /* 0x0000b40095027a23 */ /* 0x000fe400000108b5 */
[----:B------:R-:W-:Y:S01]  /*c8f0*/  FADD.FTZ R135, R189, R135 ;  /* 0x00000087bd877221 */ /* 0x000fe20000010000 */
        /* <DEDUP_REMOVED lines=14> */
[----:B------:R-:W1:Y:S03]  /*c9e0*/  LDSM.16.MT88.4 R140, [R252+0x4000] ;  /* 0x00400000fc8c783b */ /* 0x000e660000004200 */
[----:B--2---:R-:W-:Y:S02]  /*c9f0*/  FFMA.FTZ R134, R0, R134, R180 ;  /* 0x0000008600867223 */ /* 0x004fe400000100b4 */
[----:B------:R-:W-:Y:S04]  /*ca00*/  FFMA.FTZ R0, R188, c[0x0][0x2d0], -R3 ;  /* 0x0000b400bc007a23 */ /* 0x000fe80000010803 */
[----:B------:R2:W-:Y:S01]  /*ca10*/  MUFU.EX2 R166, R0 ;  /* 0x0000000000a67308 */ /* 0x0005e20000000800 */
[C---:B-1----:R-:W-:Y:S08]  /*ca20*/  HMMA.16816.F32 R76, R136.reuse, R140, R76 ;  /* 0x0000008c884c723c */ /* 0x042ff0000000184c */
[C---:B------:R-:W-:Y:S01]  /*ca30*/  HMMA.16816.F32 R80, R136.reuse, R142, R80 ;  /* 0x0000008e8850723c */ /* 0x040fe20000001850 */
[----:B------:R-:W1:Y:S03]  /*ca40*/  LDSM.16.MT88.4 R140, [R251+0x4000] ;  /* 0x00400000fb8c783b */ /* 0x000e660000004200 */
[--C-:B--2---:R-:W-:Y:S04]  /*ca50*/  FFMA.FTZ R0, R187, c[0x0][0x2d0], -R181.reuse ;  /* 0x0000b400bb007a23 */ /* 0x104fe800000108b5 */
[----:B------:R2:W-:Y:S04]  /*ca60*/  MUFU.EX2 R163, R0 ;  /* 0x0000000000a37308 */ /* 0x0005e80000000800 */
[----:B--2---:R-:W-:Y:S02]  /*ca70*/  FFMA.FTZ R0, R194, c[0x0][0x2d0], -R181 ;  /* 0x0000b400c2007a23 */ /* 0x004fe400000108b5 */
[----:B------:R2:W5:Y:S04]  /*ca80*/  LDL.LU R194, [R1+0x118] ;  /* 0x0001180001c27983 */ /* 0x0005680000300800 */
[----:B------:R3:W-:Y:S01]  /*ca90*/  MUFU.EX2 R162, R0 ;  /* 0x0000000000a27308 */ /* 0x0007e20000000800 */
[C---:B-1----:R-:W-:Y:S08]  /*caa0*/  HMMA.16816.F32 R84, R136.reuse, R140, R84 ;  /* 0x0000008c8854723c */ /* 0x042ff00000001854 */
[C---:B------:R-:W-:Y:S01]  /*cab0*/  HMMA.16816.F32 R88, R136.reuse, R142, R88 ;  /* 0x0000008e8858723c */ /* 0x040fe20000001858 */
[----:B------:R-:W1:Y:S03]  /*cac0*/  LDSM.16.MT88.4 R140, [R152+0x4000] ;  /* 0x00400000988c783b */ /* 0x000e660000004200 */
[--C-:B---3--:R-:W-:Y:S05]  /*cad0*/  FFMA.FTZ R0, R195, c[0x0][0x2d0], -R3.reuse ;  /* 0x0000b400c3007a23 */ /* 0x108fea0000010803 */
[----:B------:R2:W5:Y:S01]  /*cae0*/  LDL.LU R195, [R1+0x114] ;  /* 0x0001140001c37983 */ /* 0x0005620000300800 */
[----:B------:R3:W-:Y:S03]  /*caf0*/  MUFU.EX2 R191, R0 ;  /* 0x0000000000bf7308 */ /* 0x0007e60000000800 */
[----:B------:R2:W5:Y:S04]  /*cb00*/  LDL.LU R176, [R1+0x110] ;  /* 0x0001100001b07983 */ /* 0x0005680000300800 */
[----:B------:R2:W5:Y:S04]  /*cb10*/  LDL.LU R177, [R1+0x10c] ;  /* 0x00010c0001b17983 */ /* 0x0005680000300800 */
[----:B------:R2:W5:Y:S01]  /*cb20*/  LDL.LU R178, [R1+0x108] ;  /* 0x0001080001b27983 */ /* 0x0005620000300800 */
[----:B---3--:R-:W-:Y:S01]  /*cb30*/  FFMA.FTZ R0, R172, c[0x0][0x2d0], -R3 ;  /* 0x0000b400ac007a23 */ /* 0x008fe20000010803 */
        /* <DEDUP_REMOVED lines=22> */
[C---:B------:R-:W-:Y:S08]  /*cca0*/  HMMA.16816.F32 R12, R136.reuse, R144, R12 ;  /* 0x00000090880c723c */ /* 0x040ff0000000180c */
[C---:B------:R-:W-:Y:S01]  /*ccb0*/  HMMA.16816.F32 R16, R136.reuse, R146, R16 ;  /* 0x000000928810723c */ /* 0x040fe20000001810 */
[----:B------:R-:W3:Y:S07]  /*ccc0*/  LDSM.16.MT88.4 R144, [R152+0x800] ;  /* 0x000800009890783b */ /* 0x000eee0000004200 */
[C---:B-1----:R-:W-:Y:S08]  /*ccd0*/  HMMA.16816.F32 R20, R136.reuse, R140, R20 ;  /* 0x0000008c8814723c */ /* 0x042ff00000001814 */
[C---:B------:R-:W-:Y:S01]  /*cce0*/  HMMA.16816.F32 R24, R136.reuse, R142, R24 ;  /* 0x0000008e8818723c */ /* 0x040fe20000001818 */
[----:B------:R-:W1:Y:S07]  /*ccf0*/  LDSM.16.MT88.4 R140, [R248+0x2800] ;  /* 0x00280000f88c783b */ /* 0x000e6e0000004200 */
[C---:B---3--:R-:W-:Y:S08]  /*cd00*/  HMMA.16816.F32 R28, R136.reuse, R144, R28 ;  /* 0x00000090881c723c */ /* 0x048ff0000000181c */
        /* <DEDUP_REMOVED lines=29> */
[C---:B---3--:R-:W-:Y:S01]  /*cee0*/  HMMA.16816.F32 R108, R136.reuse, R144, R108 ;  /* 0x00000090886c723c */ /* 0x048fe2000000186c */
[----:B------:R3:W4:Y:S07]  /*cef0*/  MUFU.EX2 R144, R2 ;  /* 0x0000000200907308 */ /* 0x00072e0000000800 */
[C---:B------:R-:W-:Y:S04]  /*cf00*/  HMMA.16816.F32 R112, R136.reuse, R146, R112 ;  /* 0x000000928870723c */ /* 0x040fe80000001870 */
[--C-:B---3--:R-:W-:Y:S01]  /*cf10*/  FFMA.FTZ R2, R148, c[0x0][0x2d0], -R181.reuse ;  /* 0x0000b40094027a23 */ /* 0x108fe200000108b5 */
[----:B----4-:R-:W-:Y:S01]  /*cf20*/  MOV R180, R144 ;  /* 0x0000009000b47202 */ /* 0x010fe20000000f00 */
[----:B------:R-:W-:Y:S01]  /*cf30*/  FFMA.FTZ R181, R179, c[0x0][0x2d0], -R181 ;  /* 0x0000b400b3b57a23 */ /* 0x000fe200000108b5 */
[----:B------:R-:W3:Y:S01]  /*cf40*/  LDSM.16.MT88.4 R144, [R152+0x6800] ;  /* 0x006800009890783b */ /* 0x000ee20000004200 */
[----:B------:R4:W2:Y:S01]  /*cf50*/  MUFU.EX2 R167, R2 ;  /* 0x0000000200a77308 */ /* 0x0008a20000000800 */
[C---:B-1----:R-:W-:Y:S06]  /*cf60*/  HMMA.16816.F32 R116, R136.reuse, R140, R116 ;  /* 0x0000008c8874723c */ /* 0x042fec0000001874 */
[----:B------:R1:W5:Y:S03]  /*cf70*/  LDL.LU R179, [R1+0x104] ;  /* 0x0001040001b37983 */ /* 0x0003660000300800 */
[----:B------:R-:W-:Y:S01]  /*cf80*/  MUFU.EX2 R187, R181 ;  /* 0x000000b500bb7308 */ /* 0x000fe20000000800 */
[----:B------:R1:W5:Y:S01]  /*cf90*/  LDL.LU R172, [R1+0x100] ;  /* 0x0001000001ac7983 */ /* 0x0003620000300800 */
[C---:B------:R-:W-:Y:S03]  /*cfa0*/  HMMA.16816.F32 R120, R136.reuse, R142, R120 ;  /* 0x0000008e8878723c */ /* 0x040fe60000001878 */
[----:B------:R-:W-:Y:S01]  /*cfb0*/  LDSM.16.MT88.4 R140, [R252+0x1000] ;  /* 0x00100000fc8c783b */ /* 0x000fe20000004200 */
[----:B----4-:R-:W-:Y:S04]  /*cfc0*/  FFMA.FTZ R2, R186, c[0x0][0x2d0], -R3 ;  /* 0x0000b400ba027a23 */ /* 0x010fe80000010803 */
[----:B------:R-:W-:Y:S10]  /*cfd0*/  MUFU.EX2 R186, R159 ;  /* 0x0000009f00ba7308 */ /* 0x000ff40000000800 */
[----:B------:R4:W1:Y:S01]  /*cfe0*/  MUFU.EX2 R148, R2 ;  /* 0x0000000200947308 */ /* 0x0008620000000800 */
[C---:B---3--:R-:W-:Y:S08]  /*cff0*/  HMMA.16816.F32 R124, R136.reuse, R144, R124 ;  /* 0x00000090887c723c */ /* 0x048ff0000000187c */
[----:B------:R-:W-:Y:S07]  /*d000*/  HMMA.16816.F32 R128, R136, R146, R128 ;  /* 0x000000928880723c */ /* 0x000fee0000001880 */
[----:B--2---:R-:W-:Y:S02]  /*d010*/  F2FP.PACK_AB R136, R167, R180 ;  /* 0x000000b4a788723e */ /* 0x004fe400000000ff */
[----:B------:R-:W-:Y:S03]  /*d020*/  F2FP.PACK_AB R138, R162, R163 ;  /* 0x000000a3a28a723e */ /* 0x000fe600000000ff */
[----:B----4-:R-:W-:Y:S01]  /*d030*/  FADD.FTZ R2, R182, R134 ;  /* 0x00000086b6027221 */ /* 0x010fe20000010000 */
[----:B-1----:R-:W-:Y:S01]  /*d040*/  MOV R182, R148 ;  /* 0x0000009400b67202 */ /* 0x002fe20000000f00 */
[----:B------:R-:W-:Y:S01]  /*d050*/  FADD.FTZ R134, R190, R135 ;  /* 0x00000087be867221 */ /* 0x000fe20000010000 */
[----:B------:R-:W1:Y:S01]  /*d060*/  LDSM.16.MT88.4 R148, [R248+0x1000] ;  /* 0x00100000f894783b */ /* 0x000e620000004200 */
[----:B------:R-:W2:Y:S01]  /*d070*/  MUFU.EX2 R190, R0 ;  /* 0x0000000000be7308 */ /* 0x000ea20000000800 */
[----:B------:R-:W-:Y:S01]  /*d080*/  FADD.FTZ R2, R183, R2 ;  /* 0x00000002b7027221 */ /* 0x000fe20000010000 */
[----:B------:R-:W-:Y:S01]  /*d090*/  MOV R183, R152 ;  /* 0x0000009800b77202 */ /* 0x000fe20000000f00 */
[----:B------:R-:W-:Y:S01]  /*d0a0*/  FADD.FTZ R134, R173, R134 ;  /* 0x00000086ad867221 */ /* 0x000fe20000010000 */
[----:B------:R-:W-:Y:S01]  /*d0b0*/  F2FP.PACK_AB R137, R166, R182 ;  /* 0x000000b6a689723e */ /* 0x000fe200000000ff */
[----:B------:R-:W-:Y:S01]  /*d0c0*/  FADD.FTZ R2, R184, R2 ;  /* 0x00000002b8027221 */ /* 0x000fe20000010000 */
[----:B------:R-:W-:Y:S01]  /*d0d0*/  MOV R135, R164 ;  /* 0x000000a400877202 */ /* 0x000fe20000000f00 */
[----:B------:R-:W3:Y:S02]  /*d0e0*/  LDSM.16.MT88.4 R152, [R251+0x1000] ;  /* 0x00100000fb98783b */ /* 0x000ee40000004200 */
[----:B------:R-:W-:Y:S01]  /*d0f0*/  FADD.FTZ R2, R156, R2 ;  /* 0x000000029c027221 */ /* 0x000fe20000010000 */
[----:B------:R4:W-:Y:S03]  /*d100*/  MUFU.EX2 R164, R157 ;  /* 0x0000009d00a47308 */ /* 0x0009e60000000800 */
[----:B------:R-:W-:Y:S02]  /*d110*/  FADD.FTZ R2, R171, R2 ;  /* 0x00000002ab027221 */ /* 0x000fe40000010000 */
[----:B------:R-:W3:Y:S08]  /*d120*/  LDSM.16.MT88.4 R144, [R183+0x1000] ;  /* 0x00100000b790783b */ /* 0x000ef00000004200 */
[----:B------:R3:W5:Y:S01]  /*d130*/  LDL.LU R173, [R1+0xfc] ;  /* 0x0000fc0001ad7983 */ /* 0x0007620000300800 */
[----:B--2---:R-:W-:Y:S01]  /*d140*/  F2FP.PACK_AB R139, R190, R191 ;  /* 0x000000bfbe8b723e */ /* 0x004fe200000000ff */
[--C-:B------:R-:W-:Y:S02]  /*d150*/  FFMA.FTZ R0, R174, c[0x0][0x2d0], -R3.reuse ;  /* 0x0000b400ae007a23 */ /* 0x100fe40000010803 */
[----:B------:R2:W5:Y:S02]  /*d160*/  LDL.LU R174, [R1+0xf8] ;  /* 0x0000f80001ae7983 */ /* 0x0005640000300800 */
[----:B------:R2:W-:Y:S01]  /*d170*/  MUFU.EX2 R188, R0 ;  /* 0x0000000000bc7308 */ /* 0x0005e20000000800 */
[----:B----4-:R-:W-:Y:S01]  /*d180*/  MOV R157, R165 ;  /* 0x000000a5009d7202 */ /* 0x010fe20000000f00 */
[C---:B-1----:R-:W-:Y:S08]  /*d190*/  HMMA.16816.F32 R4, R136.reuse, R148, R4 ;  /* 0x000000948804723c */ /* 0x042ff00000001804 */
[----:B------:R1:W4:Y:S01]  /*d1a0*/  MUFU.EX2 R165, R158 ;  /* 0x0000009e00a57308 */ /* 0x0003220000000800 */
[C---:B------:R-:W-:Y:S01]  /*d1b0*/  HMMA.16816.F32 R8, R136.reuse, R150, R8 ;  /* 0x000000968808723c */ /* 0x040fe20000001808 */
[----:B------:R-:W-:Y:S02]  /*d1c0*/  LDSM.16.MT88.4 R148, [R252+0x3000] ;  /* 0x00300000fc94783b */ /* 0x000fe40000004200 */
[--C-:B--2---:R-:W-:Y:S05]  /*d1d0*/  FFMA.FTZ R0, R175, c[0x0][0x2d0], -R3.reuse ;  /* 0x0000b400af007a23 */ /* 0x104fea0000010803 */
[C---:B------:R-:W-:Y:S01]  /*d1e0*/  HMMA.16816.F32 R12, R136.reuse, R140, R12 ;  /* 0x0000008c880c723c */ /* 0x040fe2000000180c */
[----:B------:R2:W5:Y:S01]  /*d1f0*/  LDL.LU R175, [R1+0xf4] ;  /* 0x0000f40001af7983 */ /* 0x0005620000300800 */
[----:B------:R2:W2:Y:S02]  /*d200*/  MUFU.EX2 R189, R0 ;  /* 0x0000000000bd7308 */ /* 0x0004a40000000800 */
[----:B------:R-:W-:Y:S01]  /*d210*/  FFMA.FTZ R3, R168, c[0x0][0x2d0], -R3 ;  /* 0x0000b400a8037a23 */ /* 0x000fe20000010803 */
[----:B------:R-:W-:Y:S03]  /*d220*/  MOV R168, R157 ;  /* 0x0000009d00a87202 */ /* 0x000fe60000000f00 */
[C---:B------:R-:W-:Y:S01]  /*d230*/  HMMA.16816.F32 R16, R136.reuse, R142, R16 ;  /* 0x0000008e8810723c */ /* 0x040fe20000001810 */
[----:B------:R-:W4:Y:S07]  /*d240*/  LDSM.16.MT88.4 R140, [R248+0x3000] ;  /* 0x00300000f88c783b */ /* 0x000f2e0000004200 */
[C---:B---3--:R-:W-:Y:S01]  /*d250*/  HMMA.16816.F32 R20, R136.reuse, R152, R20 ;  /* 0x000000988814723c */ /* 0x048fe20000001814 */
[----:B-1----:R-:W-:Y:S07]  /*d260*/  LDSM.16.MT88.4 R156, [R252+0x1800] ;  /* 0x00180000fc9c783b */ /* 0x002fee0000004200 */
[C---:B------:R-:W-:Y:S01]  /*d270*/  HMMA.16816.F32 R24, R136.reuse, R154, R24 ;  /* 0x0000009a8818723c */ /* 0x040fe20000001818 */
[----:B------:R-:W1:Y:S03]  /*d280*/  LDSM.16.MT88.4 R152, [R251+0x3000] ;  /* 0x00300000fb98783b */ /* 0x000e660000004200 */
[----:B--2---:R-:W-:Y:S02]  /*d290*/  FADD.FTZ R0, R160, R134 ;  /* 0x00000086a0007221 */ /* 0x004fe40000010000 */
[----:B------:R2:W-:Y:S02]  /*d2a0*/  MUFU.EX2 R134, R3 ;  /* 0x0000000300867308 */ /* 0x0005e40000000800 */
[C---:B------:R-:W-:Y:S04]  /*d2b0*/  HMMA.16816.F32 R28, R136.reuse, R144, R28 ;  /* 0x00000090881c723c */ /* 0x040fe8000000181c */
[----:B------:R-:W-:Y:S04]  /*d2c0*/  FADD.FTZ R0, R161, R0 ;  /* 0x00000000a1007221 */ /* 0x000fe80000010000 */
[C---:B------:R-:W-:Y:S01]  /*d2d0*/  HMMA.16816.F32 R32, R136.reuse, R146, R32 ;  /* 0x000000928820723c */ /* 0x040fe20000001820 */
[----:B------:R-:W-:Y:S07]  /*d2e0*/  LDSM.16.MT88.4 R144, [R248+0x5000] ;  /* 0x00500000f890783b */ /* 0x000fee0000004200 */
[C---:B----4-:R-:W-:Y:S04]  /*d2f0*/  HMMA.16816.F32 R36, R136.reuse, R140, R36 ;  /* 0x0000008c8824723c */ /* 0x050fe80000001824 */
[----:B--2---:R-:W-:Y:S02]  /*d300*/  FADD.FTZ R3, R185, R0 ;  /* 0x00000000b9037221 */ /* 0x004fe40000010000 */
[----:B------:R-:W-:Y:S02]  /*d310*/  FADD.FTZ R0, R170, R2 ;  /* 0x00000002aa007221 */ /* 0x000fe40000010000 */
[C---:B------:R-:W-:Y:S01]  /*d320*/  HMMA.16816.F32 R40, R136.reuse, R142, R40 ;  /* 0x0000008e8828723c */ /* 0x040fe20000001828 */
[----:B------:R-:W2:Y:S03]  /*d330*/  LDSM.16.MT88.4 R140, [R183+0x3000] ;  /* 0x00300000b78c783b */ /* 0x000ea60000004200 */
[----:B------:R-:W-:Y:S04]  /*d340*/  MOV R2, R168 ;  /* 0x000000a800027202 */ /* 0x000fe80000000f00 */
[C---:B------:R-:W-:Y:S04]  /*d350*/  HMMA.16816.F32 R44, R136.reuse, R148, R44 ;  /* 0x00000094882c723c */ /* 0x040fe8000000182c */
[----:B------:R-:W-:Y:S04]  /*d360*/  FADD.FTZ R2, R2, R3 ;  /* 0x0000000302027221 */ /* 0x000fe80000010000 */
[C---:B------:R-:W-:Y:S01]  /*d370*/  HMMA.16816.F32 R48, R136.reuse, R150, R48 ;  /* 0x000000968830723c */ /* 0x040fe20000001830 */
[----:B------:R-:W3:Y:S07]  /*d380*/  LDSM.16.MT88.4 R148, [R252+0x5000] ;  /* 0x00500000fc94783b */ /* 0x000eee0000004200 */
[C---:B-1----:R-:W-:Y:S08]  /*d390*/  HMMA.16816.F32 R52, R136.reuse, R152, R52 ;  /* 0x000000988834723c */ /* 0x042ff00000001834 */
[C---:B------:R-:W-:Y:S01]  /*d3a0*/  HMMA.16816.F32 R56, R136.reuse, R154, R56 ;  /* 0x0000009a8838723c */ /* 0x040fe20000001838 */
[----:B------:R-:W-:Y:S07]  /*d3b0*/  LDSM.16.MT88.4 R152, [R183+0x5000] ;  /* 0x00500000b798783b */ /* 0x000fee0000004200 */
[C---:B--2---:R-:W-:Y:S08]  /*d3c0*/  HMMA.16816.F32 R60, R136.reuse, R140, R60 ;  /* 0x0000008c883c723c */ /* 0x044ff0000000183c */
        /* <DEDUP_REMOVED lines=14> */
[C---:B--2---:R-:W-:Y:S07]  /*d4b0*/  HMMA.16816.F32 R100, R136.reuse, R144, R100 ;  /* 0x000000908864723c */ /* 0x044fee0000001864 */
[----:B------:R-:W-:Y:S01]  /*d4c0*/  MOV R145, R167 ;  /* 0x000000a700917202 */ /* 0x000fe20000000f00 */
[C---:B------:R-:W-:Y:S04]  /*d4d0*/  HMMA.16816.F32 R104, R136.reuse, R146, R104 ;  /* 0x000000928868723c */ /* 0x040fe80000001868 */
[----:B------:R-:W-:Y:S03]  /*d4e0*/  MOV R144, R166 ;  /* 0x000000a600907202 */ /* 0x000fe60000000f00 */
[----:B------:R-:W-:Y:S01]  /*d4f0*/  MOV R147, R163 ;  /* 0x000000a300937202 */ /* 0x000fe20000000f00 */
[C---:B-1----:R-:W-:Y:S04]  /*d500*/  HMMA.16816.F32 R108, R136.reuse, R140, R108 ;  /* 0x0000008c886c723c */ /* 0x042fe8000000186c */
[----:B------:R-:W-:Y:S02]  /*d510*/  MOV R146, R162 ;  /* 0x000000a200927202 */ /* 0x000fe40000000f00 */
[----:B------:R-:W-:Y:S02]  /*d520*/  LDSM.16.MT88.4 R160, [R251+0x1800] ;  /* 0x00180000fba0783b */ /* 0x000fe40000004200 */
[C---:B------:R-:W-:Y:S06]  /*d530*/  HMMA.16816.F32 R112, R136.reuse, R142, R112 ;  /* 0x0000008e8870723c */ /* 0x040fec0000001870 */
[----:B------:R-:W1:Y:S02]  /*d540*/  LDSM.16.MT88.4 R140, [R248+0x1800] ;  /* 0x00180000f88c783b */ /* 0x000e640000004200 */
[C---:B------:R-:W-:Y:S07]  /*d550*/  HMMA.16816.F32 R116, R136.reuse, R148, R116 ;  /* 0x000000948874723c */ /* 0x040fee0000001874 */
[----:B------:R-:W-:Y:S01]  /*d560*/  MOV R148, R183 ;  /* 0x000000b700947202 */ /* 0x000fe20000000f00 */
[C---:B------:R-:W-:Y:S04]  /*d570*/  HMMA.16816.F32 R120, R136.reuse, R150, R120 ;  /* 0x000000968878723c */ /* 0x040fe80000001878 */
[----:B------:R-:W-:Y:S02]  /*d580*/  MOV R149, R135 ;  /* 0x0000008700957202 */ /* 0x000fe40000000f00 */
[----:B------:R2:W4:Y:S01]  /*d590*/  MUFU.EX2 R135, R169 ;  /* 0x000000a900877308 */ /* 0x0005220000000800 */
[----:B------:R-:W-:Y:S01]  /*d5a0*/  MOV R150, R165 ;  /* 0x000000a500967202 */ /* 0x000fe20000000f00 */
[C---:B---3--:R-:W-:Y:S04]  /*d5b0*/  HMMA.16816.F32 R124, R136.reuse, R152, R124 ;  /* 0x00000098887c723c */ /* 0x048fe8000000187c */
[----:B------:R-:W-:Y:S02]  /*d5c0*/  MOV R151, R164 ;  /* 0x000000a400977202 */ /* 0x000fe40000000f00 */
[----:B------:R3:W3:Y:S01]  /*d5d0*/  LDSM.16.MT88.4 R164, [R148+0x1800] ;  /* 0x0018000094a4783b */ /* 0x0006e20000004200 */
[----:B------:R-:W-:Y:S01]  /*d5e0*/  MOV R152, R182 ;  /* 0x000000b600987202 */ /* 0x000fe20000000f00 */
[----:B------:R-:W-:Y:S04]  /*d5f0*/  HMMA.16816.F32 R128, R136, R154, R128 ;  /* 0x0000009a8880723c */ /* 0x000fe80000001880 */
[----:B------:R-:W-:Y:S02]  /*d600*/  F2FP.PACK_AB R168, R150, R151 ;  /* 0x0000009796a8723e */ /* 0x000fe400000000ff */
[----:B------:R-:W-:Y:S02]  /*d610*/  MOV R153, R180 ;  /* 0x000000b400997202 */ /* 0x000fe40000000f00 */
[----:B------:R-:W-:Y:S01]  /*d620*/  MOV R154, R187 ;  /* 0x000000bb009a7202 */ /* 0x000fe20000000f00 */
[----:B------:R-:W3:Y:S03]  /*d630*/  LDSM.16.MT88.4 R180, [R248+0x3800] ;  /* 0x00380000f8b4783b */ /* 0x000ee60000004200 */
[----:B------:R-:W-:Y:S02]  /*d640*/  MOV R155, R186 ;  /* 0x000000ba009b7202 */ /* 0x000fe40000000f00 */
[----:B--2---:R-:W-:Y:S02]  /*d650*/  F2FP.PACK_AB R169, R189, R188 ;  /* 0x000000bcbda9723e */ /* 0x004fe400000000ff */
[----:B------:R-:W-:Y:S01]  /*d660*/  F2FP.PACK_AB R170, R154, R155 ;  /* 0x0000009b9aaa723e */ /* 0x000fe200000000ff */
[----:B------:R-:W2:Y:S01]  /*d670*/  LDSM.16.MT88.4 R184, [R252+0x3800] ;  /* 0x00380000fcb8783b */ /* 0x000ea20000004200 */
[----:B----4-:R-:W-:Y:S07]  /*d680*/  F2FP.PACK_AB R171, R134, R135 ;  /* 0x0000008786ab723e */ /* 0x010fee00000000ff */
[C---:B-1----:R-:W-:Y:S07]  /*d690*/  HMMA.16816.F32 R136, R168.reuse, R140, R4 ;  /* 0x0000008ca888723c */ /* 0x042fee0000001804 */
[----:B------:R-:W-:Y:S01]  /*d6a0*/  MOV R6, R150 ;  /* 0x0000009600067202 */ /* 0x000fe20000000f00 */
[C---:B------:R-:W-:Y:S04]  /*d6b0*/  HMMA.16816.F32 R140, R168.reuse, R142, R8 ;  /* 0x0000008ea88c723c */ /* 0x040fe80000001808 */
[----:B------:R-:W-:Y:S02]  /*d6c0*/  MOV R7, R151 ;  /* 0x0000009700077202 */ /* 0x000fe40000000f00 */
[----:B------:R-:W-:Y:S02]  /*d6d0*/  MOV R4, R154 ;  /* 0x0000009a00047202 */ /* 0x000fe40000000f00 */
[----:B------:R-:W-:Y:S04]  /*d6e0*/  MOV R8, R146 ;  /* 0x0000009200087202 */ /* 0x000fe80000000f00 */
[----:B------:R-:W-:Y:S02]  /*d6f0*/  MOV R9, R147 ;  /* 0x0000009300097202 */ /* 0x000fe40000000f00 */
[----:B------:R-:W-:Y:S02]  /*d700*/  MOV R10, R144 ;  /* 0x00000090000a7202 */ /* 0x000fe40000000f00 */
[----:B------:R-:W-:Y:S02]  /*d710*/  MOV R11, R145 ;  /* 0x00000091000b7202 */ /* 0x000fe40000000f00 */
[C---:B------:R-:W-:Y:S03]  /*d720*/  HMMA.16816.F32 R144, R168.reuse, R156, R12 ;  /* 0x0000009ca890723c */ /* 0x040fe6000000180c */
[----:B------:R-:W-:Y:S04]  /*d730*/  MOV R5, R155 ;  /* 0x0000009b00057202 */ /* 0x000fe80000000f00 */
[----:B------:R-:W-:Y:S02]  /*d740*/  MOV R14, R148 ;  /* 0x00000094000e7202 */ /* 0x000fe40000000f00 */
[----:B------:R-:W-:Y:S02]  /*d750*/  MOV R15, R149 ;  /* 0x00000095000f7202 */ /* 0x000fe40000000f00 */
[C---:B---3--:R-:W-:Y:S07]  /*d760*/  HMMA.16816.F32 R148, R168.reuse, R158, R16 ;  /* 0x0000009ea894723c */ /* 0x048fee0000001810 */
[----:B------:R-:W-:Y:S02]  /*d770*/  MOV R18, R152 ;  /* 0x0000009800127202 */ /* 0x000fe40000000f00 */
[----:B------:R-:W-:Y:S02]  /*d780*/  MOV R19, R153 ;  /* 0x0000009900137202 */ /* 0x000fe40000000f00 */
[C---:B------:R-:W-:Y:S07]  /*d790*/  HMMA.16816.F32 R152, R168.reuse, R160, R20 ;  /* 0x000000a0a898723c */ /* 0x040fee0000001814 */
[----:B------:R-:W-:Y:S01]  /*d7a0*/  MOV R22, R14 ;  /* 0x0000000e00167202 */ /* 0x000fe20000000f00 */
[C---:B------:R-:W-:Y:S01]  /*d7b0*/  HMMA.16816.F32 R156, R168.reuse, R162, R24 ;  /* 0x000000a2a89c723c */ /* 0x040fe20000001818 */
[----:B------:R-:W-:Y:S03]  /*d7c0*/  LDSM.16.MT88.4 R24, [R251+0x7800] ;  /* 0x00780000fb18783b */ /* 0x000fe60000004200 */
[----:B------:R-:W-:Y:S04]  /*d7d0*/  MOV R23, R15 ;  /* 0x0000000f00177202 */ /* 0x000fe80000000f00 */
[C---:B------:R-:W-:Y:S01]  /*d7e0*/  HMMA.16816.F32 R160, R168.reuse, R164, R28 ;  /* 0x000000a4a8a0723c */ /* 0x040fe2000000181c */
[----:B------:R-:W-:Y:S06]  /*d7f0*/  LDSM.16.MT88.4 R12, [R248+0x5800] ;  /* 0x00580000f80c783b */ /* 0x000fec0000004200 */
[----:B------:R-:W-:Y:S01]  /*d800*/  MOV R31, R4 ;  /* 0x00000004001f7202 */ /* 0x000fe20000000f00 */
[C---:B------:R-:W-:Y:S04]  /*d810*/  HMMA.16816.F32 R164, R168.reuse, R166, R32 ;  /* 0x000000a6a8a4723c */ /* 0x040fe80000001820 */
[----:B------:R-:W-:Y:S02]  /*d820*/  MOV R30, R5 ;  /* 0x00000005001e7202 */ /* 0x000fe40000000f00 */
[----:B------:R-:W-:Y:S02]  /*d830*/  MOV R29, R6 ;  /* 0x00000006001d7202 */ /* 0x000fe40000000f00 */
[C---:B------:R-:W-:Y:S04]  /*d840*/  HMMA.16816.F32 R36, R168.reuse, R180, R36 ;  /* 0x000000b4a824723c */ /* 0x040fe80000001824 */
[----:B------:R-:W-:Y:S02]  /*d850*/  MOV R28, R7 ;  /* 0x00000007001c7202 */ /* 0x000fe40000000f00 */
[----:B------:R-:W1:Y:S01]  /*d860*/  LDSM.16.MT88.4 R4, [R251+0x3800] ;  /* 0x00380000fb04783b */ /* 0x000e620000004200 */
[----:B------:R-:W-:Y:S01]  /*d870*/  MOV R35, R8 ;  /* 0x0000000800237202 */ /* 0x000fe20000000f00 */
[C---:B------:R-:W-:Y:S04]  /*d880*/  HMMA.16816.F32 R40, R168.reuse, R182, R40 ;  /* 0x000000b6a828723c */ /* 0x040fe80000001828 */
[----:B------:R-:W-:Y:S02]  /*d890*/  MOV R34, R9 ;  /* 0x0000000900227202 */ /* 0x000fe40000000f00 */
[----:B------:R-:W-:Y:S02]  /*d8a0*/  MOV R33, R10 ;  /* 0x0000000a00217202 */ /* 0x000fe40000000f00 */
[C---:B--2---:R-:W-:Y:S04]  /*d8b0*/  HMMA.16816.F32 R44, R168.reuse, R184, R44 ;  /* 0x000000b8a82c723c */ /* 0x044fe8000000182c */
[----:B------:R-:W-:Y:S02]  /*d8c0*/  MOV R32, R11 ;  /* 0x0000000b00207202 */ /* 0x000fe40000000f00 */
[----:B------:R-:W2:Y:S01]  /*d8d0*/  LDSM.16.MT88.4 R8, [R22+0x3800] ;  /* 0x003800001608783b */ /* 0x000ea20000004200 */
[----:B------:R-:W-:Y:S01]  /*d8e0*/  MOV R181, R18 ;  /* 0x0000001200b57202 */ /* 0x000fe20000000f00 */
[C---:B------:R-:W-:Y:S04]  /*d8f0*/  HMMA.16816.F32 R48, R168.reuse, R186, R48 ;  /* 0x000000baa830723c */ /* 0x040fe80000001830 */
[----:B------:R-:W-:Y:S02]  /*d900*/  MOV R180, R19 ;  /* 0x0000001300b47202 */ /* 0x000fe40000000f00 */
[----:B------:R-:W3:Y:S01]  /*d910*/  LDSM.16.MT88.4 R16, [R252+0x5800] ;  /* 0x00580000fc10783b */ /* 0x000ee20000004200 */
[----:B------:R-:W-:Y:S02]  /*d920*/  MOV R182, R22 ;  /* 0x0000001600b67202 */ /* 0x000fe40000000f00 */
[----:B------:R-:W-:Y:S03]  /*d930*/  MOV R183, R23 ;  /* 0x0000001700b77202 */ /* 0x000fe60000000f00 */
[----:B------:R-:W-:Y:S02]  /*d940*/  FADD.FTZ R2, R180, R2 ;  /* 0x00000002b4027221 */ /* 0x000fe40000010000 */
[----:B------:R-:W4:Y:S01]  /*d950*/  LDSM.16.MT88.4 R20, [R251+0x5800] ;  /* 0x00580000fb14783b */ /* 0x000f220000004200 */
[----:B------:R-:W-:Y:S02]  /*d960*/  FADD.FTZ R0, R183, R0 ;  /* 0x00000000b7007221 */ /* 0x000fe40000010000 */
        /* <DEDUP_REMOVED lines=8> */
[----:B------:R-:W-:Y:S04]  /*d9f0*/  FADD.FTZ R0, R191, R0 ;  /* 0x00000000bf007221 */ /* 0x000fe80000010000 */
[C---:B--2---:R-:W-:Y:S04]  /*da00*/  HMMA.16816.F32 R60, R168.reuse, R8, R60 ;  /* 0x00000008a83c723c */ /* 0x044fe8000000183c */
[----:B------:R-:W-:Y:S02]  /*da10*/  FADD.FTZ R3, R190, R0 ;  /* 0x00000000be037221 */ /* 0x000fe40000010000 */
[----:B------:R-:W-:Y:S02]  /*da20*/  FADD.FTZ R0, R28, R2 ;  /* 0x000000021c007221 */ /* 0x000fe40000010000 */
[C---:B------:R-:W-:Y:S01]  /*da30*/  HMMA.16816.F32 R64, R168.reuse, R10, R64 ;  /* 0x0000000aa840723c */ /* 0x040fe20000001840 */
[----:B------:R-:W2:Y:S03]  /*da40*/  LDSM.16.MT88.4 R8, [R248+0x7800] ;  /* 0x00780000f808783b */ /* 0x000ea60000004200 */
[----:B------:R-:W-:Y:S02]  /*da50*/  FADD.FTZ R0, R29, R0 ;  /* 0x000000001d007221 */ /* 0x000fe40000010000 */
[----:B------:R-:W-:Y:S02]  /*da60*/  FADD.FTZ R3, R188, R3 ;  /* 0x00000003bc037221 */ /* 0x000fe40000010000 */
[C---:B------:R-:W-:Y:S04]  /*da70*/  HMMA.16816.F32 R68, R168.reuse, R12, R68 ;  /* 0x0000000ca844723c */ /* 0x040fe80000001844 */
[----:B------:R-:W-:Y:S02]  /*da80*/  FADD.FTZ R2, R30, R0 ;  /* 0x000000001e027221 */ /* 0x000fe40000010000 */
[----:B------:R-:W-:Y:S02]  /*da90*/  FADD.FTZ R3, R189, R3 ;  /* 0x00000003bd037221 */ /* 0x000fe40000010000 */
[C---:B------:R-:W-:Y:S01]  /*daa0*/  HMMA.16816.F32 R72, R168.reuse, R14, R72 ;  /* 0x0000000ea848723c */ /* 0x040fe20000001848 */
[----:B------:R-:W2:Y:S03]  /*dab0*/  LDSM.16.MT88.4 R12, [R252+0x7800] ;  /* 0x00780000fc0c783b */ /* 0x000ea60000004200 */
[----:B------:R-:W-:Y:S02]  /*dac0*/  FADD.FTZ R2, R31, R2 ;  /* 0x000000021f027221 */ /* 0x000fe40000010000 */
[----:B------:R-:W-:Y:S01]  /*dad0*/  FADD.FTZ R0, R135, R3 ;  /* 0x0000000387007221 */ /* 0x000fe20000010000 */
[----:B------:R-:W-:Y:S01]  /*dae0*/  MOV R135, R132 ;  /* 0x0000008400877202 */ /* 0x000fe20000000f00 */
[C---:B---3--:R-:W-:Y:S01]  /*daf0*/  HMMA.16816.F32 R76, R168.reuse, R16, R76 ;  /* 0x00000010a84c723c */ /* 0x048fe2000000184c */
[----:B------:R-:W-:Y:S03]  /*db00*/  STL [R1+0x7c], R2 ;  /* 0x00007c0201007387 */ /* 0x000fe60000100800 */
[----:B------:R-:W-:Y:S01]  /*db10*/  FADD.FTZ R0, R134, R0 ;  /* 0x0000000086007221 */ /* 0x000fe20000010000 */
[----:B------:R-:W-:Y:S03]  /*db20*/  MOV R134, R133 ;  /* 0x0000008500867202 */ /* 0x000fe60000000f00 */
[C---:B------:R-:W-:Y:S01]  /*db30*/  HMMA.16816.F32 R80, R168.reuse, R18, R80 ;  /* 0x00000012a850723c */ /* 0x040fe20000001850 */
[----:B------:R-:W3:Y:S07]  /*db40*/  LDSM.16.MT88.4 R16, [R182+0x7800] ;  /* 0x00780000b610783b */ /* 0x000eee0000004200 */
[C---:B----4-:R-:W-:Y:S01]  /*db50*/  HMMA.16816.F32 R84, R168.reuse, R20, R84 ;  /* 0x00000014a854723c */ /* 0x050fe20000001854 */
[----:B------:R4:W-:Y:S07]  /*db60*/  STL [R1+0x80], R0 ;  /* 0x0000800001007387 */ /* 0x0009ee0000100800 */
[C---:B------:R-:W-:Y:S08]  /*db70*/  HMMA.16816.F32 R88, R168.reuse, R22, R88 ;  /* 0x00000016a858723c */ /* 0x040ff00000001858 */
[C---:B-1----:R-:W-:Y:S08]  /*db80*/  HMMA.16816.F32 R92, R168.reuse, R4, R92 ;  /* 0x00000004a85c723c */ /* 0x042ff0000000185c */
[C---:B------:R-:W-:Y:S08]  /*db90*/  HMMA.16816.F32 R96, R168.reuse, R6, R96 ;  /* 0x00000006a860723c */ /* 0x040ff00000001860 */
[C---:B--2---:R-:W-:Y:S08]  /*dba0*/  HMMA.16816.F32 R100, R168.reuse, R8, R100 ;  /* 0x00000008a864723c */ /* 0x044ff00000001864 */
[C---:B------:R-:W-:Y:S08]  /*dbb0*/  HMMA.16816.F32 R104, R168.reuse, R10, R104 ;  /* 0x0000000aa868723c */ /* 0x040ff00000001868 */
[C---:B------:R-:W-:Y:S08]  /*dbc0*/  HMMA.16816.F32 R108, R168.reuse, R12, R108 ;  /* 0x0000000ca86c723c */ /* 0x040ff0000000186c */
[C---:B------:R-:W-:Y:S08]  /*dbd0*/  HMMA.16816.F32 R112, R168.reuse, R14, R112 ;  /* 0x0000000ea870723c */ /* 0x040ff00000001870 */
[C---:B------:R-:W-:Y:S08]  /*dbe0*/  HMMA.16816.F32 R116, R168.reuse, R24, R116 ;  /* 0x00000018a874723c */ /* 0x040ff00000001874 */
[C---:B------:R-:W-:Y:S08]  /*dbf0*/  HMMA.16816.F32 R120, R168.reuse, R26, R120 ;  /* 0x0000001aa878723c */ /* 0x040ff00000001878 */
[C---:B---3--:R-:W-:Y:S08]  /*dc00*/  HMMA.16816.F32 R124, R168.reuse, R16, R124 ;  /* 0x00000010a87c723c */ /* 0x048ff0000000187c */
[----:B------:R-:W-:Y:S01]  /*dc10*/  HMMA.16816.F32 R128, R168, R18, R128 ;  /* 0x00000012a880723c */ /* 0x000fe20000001880 */
[----:B----4-:R-:W-:-:S07]  /*dc20*/  @P0 BRA `(.L_x_479) ;  /* 0xffffc27000000947 */ /* 0x010fce000383ffff */
.L_x_478:
[----:B------:R-:W-:Y:S07]  /*dc30*/  @!UPT UIADD3 URZ, URZ, URZ, URZ ;  /* 0x0000003f3f3ff290 */ /* 0x000fee000fffe03f */
[----:B------:R-:W-:Y:S02]  /*dc40*/  MOV R7, 0x1f ;  /* 0x0000001f00077802 */ /* 0x000fe40000000f00 */
[----:B------:R-:W-:Y:S01]  /*dc50*/  MOV R6, 0xffffffff ;  /* 0xffffffff00067802 */ /* 0x000fe20000000f00 */
[----:B------:R-:W-:Y:S06]  /*dc60*/  BRA.DIV ~URZ, `(.L_x_480) ;  /* 0x00002f227f007947 */ /* 0x000fec000b800000 */
[----:B------:R-:W2:Y:S04]  /*dc70*/  LDL R0, [R1+0x7c] ;  /* 0x00007c0001007983 */ /* 0x000ea80000100800 */
[----:B--2---:R1:W2:Y:S02]  /*dc80*/  SHFL.BFLY PT, R4, R0, 0x2, 0x1f ;  /* 0x0c401f0000047f89 */ /* 0x0042a400000e0000 */
.L_x_512:
[----:B-1----:R-:W3:Y:S02]  /*dc90*/  LDL.LU R0, [R1+0x7c] ;  /* 0x00007c0001007983 */ /* 0x002ee40000300800 */
[----:B--23--:R-:W-:Y:S01]  /*dca0*/  FADD.FTZ R4, R4, R0 ;  /* 0x0000000004047221 */ /* 0x00cfe20000010000 */
[----:B------:R-:W-:Y:S05]  /*dcb0*/  BRA.DIV ~URZ, `(.L_x_481) ;  /* 0x00002f327f007947 */ /* 0x000fea000b800000 */
[----:B------:R-:W2:Y:S04]  /*dcc0*/  LDL.LU R5, [R1+0x80] ;  /* 0x0000800001057983 */ /* 0x000ea80000300800 */
[----:B------:R-:W1:Y:S02]  /*dcd0*/  SHFL.BFLY PT, R2, R4, 0x1, 0x1f ;  /* 0x0c201f0004027f89 */ /* 0x000e6400000e0000 */
[----:B-1----:R-:W-:-:S02]  /*dce0*/  FADD.FTZ R4, R4, R2 ;  /* 0x0000000204047221 */ /* 0x002fc40000010000 */
[----:B--2---:R-:W1:Y:S02]  /*dcf0*/  SHFL.BFLY PT, R0, R5, 0x2, 0x1f ;  /* 0x0c401f0005007f89 */ /* 0x004e6400000e0000 */
[----:B-1----:R-:W-:-:S05]  /*dd00*/  FADD.FTZ R0, R0, R5 ;  /* 0x0000000500007221 */ /* 0x002fca0000010000 */
[----:B------:R1:W2:Y:S02]  /*dd10*/  SHFL.BFLY PT, R3, R0, 0x1, 0x1f ;  /* 0x0c201f0000037f89 */ /* 0x0002a400000e0000 */
.L_x_513:
[----:B------:R-:W-:Y:S01]  /*dd20*/  FSETP.NE.FTZ.AND P1, PT, R4, RZ, PT ;  /* 0x000000ff0400720b */ /* 0x000fe20003f35000 */
[----:B--2---:R-:W-:Y:S01]  /*dd30*/  FADD.FTZ R3, R3, R0 ;  /* 0x0000000003037221 */ /* 0x004fe20000010000 */
[----:B------:R-:W-:Y:S02]  /*dd40*/  MOV R2, RZ ;  /* 0x000000ff00027202 */ /* 0x000fe40000000f00 */
[----:B-1----:R-:W-:Y:S02]  /*dd50*/  MOV R0, RZ ;  /* 0x000000ff00007202 */ /* 0x002fe40000000f00 */
[----:B------:R-:W-:Y:S02]  /*dd60*/  FSETP.NE.FTZ.AND P0, PT, R3, RZ, PT ;  /* 0x000000ff0300720b */ /* 0x000fe40003f15000 */
[----:B-----5:R-:W-:-:S05]  /*dd70*/  MOV R174, 0xff800000 ;  /* 0xff80000000ae7802 */ /* 0x020fca0000000f00 */
[----:B------:R-:W1:Y:S01]  /*dd80*/  @P1 MUFU.RCP R2, R4 ;  /* 0x0000000400021308 */ /* 0x000e620000001000 */
[----:B------:R-:W-:-:S07]  /*dd90*/  @P1 MOV R6, 0x3f317218 ;  /* 0x3f31721800061802 */ /* 0x000fce0000000f00 */
[----:B------:R-:W2:Y:S01]  /*dda0*/  @P1 MUFU.LG2 R4, R4 ;  /* 0x0000000400041308 */ /* 0x000ea20000000c00 */
[----:B-1----:R-:W-:-:S07]  /*ddb0*/  FMUL.FTZ R134, R2, R36 ;  /* 0x0000002402867220 */ /* 0x002fce0000410000 */
[----:B------:R-:W1:Y:S01]  /*ddc0*/  @P0 MUFU.RCP R0, R3 ;  /* 0x0000000300000308 */ /* 0x000e620000001000 */
        /* <DEDUP_REMOVED lines=64> */
[----:B------:R3:W4:Y:S01]  /*e1d0*/  @P0 MUFU.LG2 R2, R3 ;  /* 0x0000000300020308 */ /* 0x0007220000000c00 */
[----:B--2---:R-:W-:Y:S02]  /*e1e0*/  @P1 FMUL.FTZ R5, R4, 0.69314718246459960938 ;  /* 0x3f31721804051820 */ /* 0x004fe40000410000 */
[----:B------:R-:W-:Y:S02]  /*e1f0*/  @P1 FMUL.FTZ R4, R6, c[0x0][0x2d0] ;  /* 0x0000b40006041a20 */ /* 0x000fe40000410000 */
[----:B-1----:R-:W-:Y:S01]  /*e200*/  FMUL.FTZ R6, R0, R46 ;  /* 0x0000002e00067220 */ /* 0x002fe20000410000 */
[----:B------:R-:W-:Y:S01]  /*e210*/  MOV R46, 0x1 ;  /* 0x00000001002e7802 */ /* 0x000fe20000000f00 */
[----:B------:R-:W-:-:S02]  /*e220*/  @P1 FFMA.FTZ R174, R4, R133, R5 ;  /* 0x0000008504ae1223 */ /* 0x000fc40000010005 */
[C---:B------:R-:W-:Y:S02]  /*e230*/  FMUL.FTZ R45, R0.reuse, R43 ;  /* 0x0000002b002d7220 */ /* 0x040fe40000410000 */
[C---:B------:R-:W-:Y:S02]  /*e240*/  FMUL.FTZ R138, R0.reuse, R138 ;  /* 0x0000008a008a7220 */ /* 0x040fe40000410000 */
[C---:B------:R-:W-:Y:S02]  /*e250*/  FMUL.FTZ R139, R0.reuse, R139 ;  /* 0x0000008b008b7220 */ /* 0x040fe40000410000 */
[----:B------:R-:W-:Y:S01]  /*e260*/  FMUL.FTZ R142, R0, R142 ;  /* 0x0000008e008e7220 */ /* 0x000fe20000410000 */
[----:B---3--:R-:W-:Y:S01]  /*e270*/  @P0 MOV R3, 0x3f317218 ;  /* 0x3f31721800030802 */ /* 0x008fe20000000f00 */
[----:B----4-:R-:W-:Y:S02]  /*e280*/  @P0 FMUL.FTZ R2, R2, 0.69314718246459960938 ;  /* 0x3f31721802020820 */ /* 0x010fe40000410000 */
[----:B------:R-:W-:-:S02]  /*e290*/  FMUL.FTZ R61, R0, R143 ;  /* 0x0000008f003d7220 */ /* 0x000fc40000410000 */
[----:B------:R-:W-:Y:S02]  /*e2a0*/  @P0 FMUL.FTZ R3, R3, c[0x0][0x2d0] ;  /* 0x0000b40003030a20 */ /* 0x000fe40000410000 */
        /* <DEDUP_REMOVED lines=58> */
[----:B------:R-:W-:Y:S01]  /*e650*/  PRMT R0, R46, 0x7610, R0 ;  /* 0x000076102e007816 */ /* 0x000fe20000000000 */
[----:B------:R-:W-:-:S02]  /*e660*/  @P0 FFMA.FTZ R65, R3, R132, R2 ;  /* 0x0000008403410223 */ /* 0x000fc40000010002 */
.L_x_473:
[----:B------:R1:W5:Y:S01]  /*e670*/  LDL R48, [R1+0xc0] ;  /* 0x0000c00001307983 */ /* 0x0003620000100800 */
[----:B------:R-:W-:Y:S03]  /*e680*/  BSSY B0, `(.L_x_482) ;  /* 0x0000012000007945 */ /* 0x000fe60003800000 */
[----:B------:R-:W3:Y:S02]  /*e690*/  S2R R67, SR_TID.X ;  /* 0x0000000000437919 */ /* 0x000ee40000002100 */
[----:B---3--:R-:W-:-:S13]  /*e6a0*/  LOP3.LUT P0, RZ, R67, 0xff, RZ, 0xc0, !PT ;  /* 0x000000ff43ff7812 */ /* 0x008fda000780c0ff */
[----:B------:R-:W-:Y:S05]  /*e6b0*/  @P0 BRA `(.L_x_483) ;  /* 0x000000e000000947 */ /* 0x000fea0003800000 */
[----:B-1----:R-:W1:Y:S01]  /*e6c0*/  S2R R46, SR_LANEID ;  /* 0x00000000002e7919 */ /* 0x002e620000000000 */
[----:B------:R-:W-:Y:S01]  /*e6d0*/  VOTEU.ANY UR4, UPT, PT ;  /* 0x0000000000047886 */ /* 0x000fe200038e0100 */
[----:B------:R-:W-:Y:S01]  /*e6e0*/  IMAD.MOV.U32 R47, RZ, RZ, c[0x0][0x584] ;  /* 0x00016100ff2f7624 */ /* 0x000fe200078e00ff */
[----:B------:R-:W1:Y:S08]  /*e6f0*/  FLO.U32 R3, UR4 ;  /* 0x0000000400037d00 */ /* 0x000e7000080e0000 */
[----:B------:R-:W3:Y:S01]  /*e700*/  POPC R2, UR4 ;  /* 0x0000000400027d09 */ /* 0x000ee20008000000 */
[----:B-1----:R-:W-:Y:S01]  /*e710*/  ISETP.EQ.U32.AND P0, PT, R3, R46, PT ;  /* 0x0000002e0300720c */ /* 0x002fe20003f02070 */
[----:B------:R-:W-:-:S12]  /*e720*/  IMAD.MOV.U32 R46, RZ, RZ, c[0x0][0x580] ;  /* 0x00016000ff2e7624 */ /* 0x000fd800078e00ff */
[----:B---3--:R1:W3:Y:S04]  /*e730*/  @P0 ATOMG.E.ADD.STRONG.GPU PT, R2, [R46.64], R2 ;  /* 0x000000022e0209a8 */ /* 0x0082e800081ee1c6 */
[----:B-1----:R-:W1:Y:S04]  /*e740*/  S2R R46, SR_LTMASK ;  /* 0x00000000002e7919 */ /* 0x002e680000003900 */
[----:B---3--:R1:W3:Y:S02]  /*e750*/  SHFL.IDX PT, R3, R2, R3, 0x1f ;  /* 0x00001f0302037589 */ /* 0x0082e400000e0000 */
[----:B-1----:R-:W-:-:S06]  /*e760*/  LOP3.LUT R2, R46, UR4, RZ, 0xc0, !PT ;  /* 0x000000042e027c12 */ /* 0x002fcc000f8ec0ff */
[----:B------:R-:W3:Y:S02]  /*e770*/  POPC R2, R2 ;  /* 0x0000000200027309 */ /* 0x000ee40000000000 */
[----:B---3-5:R-:W-:-:S05]  /*e780*/  IADD3 R48, R3, c[0x0][0xc], R2 ;  /* 0x0000030003307a10 */ /* 0x028fca0007ffe002 */
[----:B------:R1:W-:Y:S02]  /*e790*/  STL [R1+0xc0], R48 ;  /* 0x0000c03001007387 */ /* 0x0003e40000100800 */
.L_x_483:
[----:B-1----:R-:W-:Y:S05]  /*e7a0*/  BSYNC B0 ;  /* 0x0000000000007941 */ /* 0x002fea0003800000 */
.L_x_482:
[----:B------:R-:W-:Y:S01]  /*e7b0*/  PRMT R0, R0, 0x9910, RZ ;  /* 0x0000991000007816 */ /* 0x000fe200000000ff */
[----:B------:R-:W-:Y:S01]  /*e7c0*/  BSSY B1, `(.L_x_484) ;  /* 0x0000226000017945 */ /* 0x000fe20003800000 */
[----:B-----5:R-:W-:Y:S02]  /*e7d0*/  IMAD.MOV.U32 R81, RZ, RZ, R48 ;  /* 0x000000ffff517224 */ /* 0x020fe400078e0030 */
[----:B------:R-:W-:Y:S01]  /*e7e0*/  ISETP.NE.AND P0, PT, R0, RZ, PT ;  /* 0x000000ff0000720c */ /* 0x000fe20003f05270 */
[----:B------:R-:W-:-:S12]  /*e7f0*/  IMAD.MOV.U32 R83, RZ, RZ, -0x1 ;  /* 0xffffffffff537424 */ /* 0x000fd800078e00ff */
[----:B------:R-:W-:Y:S05]  /*e800*/  @!P0 BRA `(.L_x_485) ;  /* 0x000015a000008947 */ /* 0x000fea0003800000 */
[----:B------:R-:W3:Y:S04]  /*e810*/  LDL R87, [R1+0xc4] ;  /* 0x0000c40001577983 */ /* 0x000ee80000100800 */
[----:B------:R-:W4:Y:S04]  /*e820*/  LDL R85, [R1+0xc8] ;  /* 0x0000c80001557983 */ /* 0x000f280000100800 */
[----:B------:R-:W5:Y:S04]  /*e830*/  LDL R79, [R1+0xd0] ;  /* 0x0000d000014f7983 */ /* 0x000f680000100800 */
[----:B--2---:R-:W2:Y:S04]  /*e840*/  LDL R77, [R1+0xcc] ;  /* 0x0000cc00014d7983 */ /* 0x004ea80000100800 */
[----:B------:R-:W2:Y:S04]  /*e850*/  LDL R75, [R1+0xe0] ;  /* 0x0000e000014b7983 */ /* 0x000ea80000100800 */
[----:B------:R-:W2:Y:S04]  /*e860*/  LDL R73, [R1+0xd8] ;  /* 0x0000d80001497983 */ /* 0x000ea80000100800 */
[----:B------:R-:W2:Y:S04]  /*e870*/  LDL R71, [R1+0xdc] ;  /* 0x0000dc0001477983 */ /* 0x000ea80000100800 */
[----:B------:R-:W2:Y:S01]  /*e880*/  LDL R69, [R1+0xd4] ;  /* 0x0000d40001457983 */ /* 0x000ea20000100800 */
[----:B------:R-:W-:Y:S01]  /*e890*/  WARPSYNC 0xffffffff ;  /* 0xffffffff00007948 */ /* 0x000fe20003800000 */
[----:B------:R-:W-:-:S02]  /*e8a0*/  F2FP.PACK_AB R64, R137, R136 ;  /* 0x000000888940723e */ /* 0x000fc400000000ff */
[----:B------:R-:W-:Y:S01]  /*e8b0*/  BAR.SYNC.DEFER_BLOCKING 0x1, 0x100 ;  /* 0x0044000000007b1d */ /* 0x000fe20000010000 */
        /* <DEDUP_REMOVED lines=62> */
[----:B------:R-:W-:Y:S01]  /*eca0*/  F2FP.PACK_AB R0, R131, R130 ;  /* 0x000000828300723e */ /* 0x000fe200000000ff */
[----:B---3--:R1:W-:Y:S04]  /*ecb0*/  STS [R87], R64 ;  /* 0x0000004057007388 */ /* 0x0083e80000000800 */
[----:B------:R1:W-:Y:S04]  /*ecc0*/  STS [R87+0x400], R63 ;  /* 0x0004003f57007388 */ /* 0x0003e80000000800 */
[----:B----4-:R1:W-:Y:S04]  /*ecd0*/  STS [R85], R62 ;  /* 0x0000003e55007388 */ /* 0x0103e80000000800 */
[----:B------:R1:W-:Y:S04]  /*ece0*/  STS [R85+0x400], R61 ;  /* 0x0004003d55007388 */ /* 0x0003e80000000800 */
[----:B-----5:R1:W-:Y:S04]  /*ecf0*/  STS [R79], R60 ;  /* 0x0000003c4f007388 */ /* 0x0203e80000000800 */
[----:B------:R1:W-:Y:S04]  /*ed00*/  STS [R79+0x400], R59 ;  /* 0x0004003b4f007388 */ /* 0x0003e80000000800 */
[----:B--2---:R1:W-:Y:S04]  /*ed10*/  STS [R77], R58 ;  /* 0x0000003a4d007388 */ /* 0x0043e80000000800 */
[----:B------:R1:W-:Y:S04]  /*ed20*/  STS [R77+0x400], R57 ;  /* 0x000400394d007388 */ /* 0x0003e80000000800 */
[----:B------:R1:W-:Y:S04]  /*ed30*/  STS [R75], R56 ;  /* 0x000000384b007388 */ /* 0x0003e80000000800 */
[----:B------:R1:W-:Y:S04]  /*ed40*/  STS [R75+0x400], R55 ;  /* 0x000400374b007388 */ /* 0x0003e80000000800 */
[----:B------:R1:W-:Y:S04]  /*ed50*/  STS [R73], R54 ;  /* 0x0000003649007388 */ /* 0x0003e80000000800 */
[----:B------:R1:W-:Y:S04]  /*ed60*/  STS [R73+0x400], R53 ;  /* 0x0004003549007388 */ /* 0x0003e80000000800 */
[----:B------:R1:W-:Y:S04]  /*ed70*/  STS [R71], R52 ;  /* 0x0000003447007388 */ /* 0x0003e80000000800 */
[----:B------:R1:W-:Y:S04]  /*ed80*/  STS [R71+0x400], R51 ;  /* 0x0004003347007388 */ /* 0x0003e80000000800 */
[----:B------:R1:W-:Y:S04]  /*ed90*/  STS [R69], R50 ;  /* 0x0000003245007388 */ /* 0x0003e80000000800 */
        /* <DEDUP_REMOVED lines=49> */
[----:B------:R-:W-:Y:S06]  /*f0b0*/  BAR.SYNC.DEFER_BLOCKING 0x1, 0x100 ;  /* 0x0044000000007b1d */ /* 0x000fec0000010000 */
[----:B------:R-:W-:Y:S05]  /*f0c0*/  BRA.CONV ~URZ, `(.L_x_486) ;  /* 0x000000737f007947 */ /* 0x000fea000b800000 */
[----:B-1----:R-:W-:Y:S01]  /*f0d0*/  SHF.R.S32.HI R5, RZ, 0x1f, R67 ;  /* 0x0000001fff057819 */ /* 0x002fe20000011443 */
[----:B------:R-:W-:Y:S01]  /*f0e0*/  IMAD.MOV.U32 R4, RZ, RZ, RZ ;  /* 0x000000ffff047224 */ /* 0x000fe200078e00ff */
[----:B------:R-:W-:Y:S01]  /*f0f0*/  MOV R6, 0xf140 ;  /* 0x0000f14000067802 */ /* 0x000fe20000000f00 */
[----:B------:R-:W-:Y:S01]  /*f100*/  IMAD.MOV.U32 R0, RZ, RZ, 0x1f ;  /* 0x0000001fff007424 */ /* 0x000fe200078e00ff */
[----:B------:R-:W-:-:S04]  /*f110*/  LEA.HI R5, R5, R67, RZ, 0x7 ;  /* 0x0000004305057211 */ /* 0x000fc800078f38ff */
[----:B------:R-:W-:Y:S02]  /*f120*/  SHF.R.S32.HI R5, RZ, 0x7, R5 ;  /* 0x00000007ff057819 */ /* 0x000fe40000011405 */
[----:B------:R-:W-:Y:S05]  /*f130*/  CALL.REL.NOINC `($__internal_1_$__cuda_sm70_shflsync_idx_p) ;  /* 0x00001f7000007944 */ /* 0x000fea0003c00000 */
.L_x_486:
[----:B-1----:R-:W2:Y:S04]  /*f140*/  LDL R2, [R1+0xac] ;  /* 0x0000ac0001027983 */ /* 0x002ea80000100800 */
[----:B------:R-:W3:Y:S04]  /*f150*/  LDL R13, [R1+0xe8] ;  /* 0x0000e800010d7983 */ /* 0x000ee80000100800 */
[----:B------:R-:W4:Y:S04]  /*f160*/  LDL.LU R11, [R1+0xa4] ;  /* 0x0000a400010b7983 */ /* 0x000f280000300800 */
[----:B------:R-:W2:Y:S04]  /*f170*/  LDL.LU R12, [R1+0xa8] ;  /* 0x0000a800010c7983 */ /* 0x000ea80000300800 */
[----:B------:R-:W2:Y:S01]  /*f180*/  LDL.LU R17, [R1+0xa0] ;  /* 0x0000a00001117983 */ /* 0x000ea20000300800 */
[----:B------:R-:W-:-:S03]  /*f190*/  IMAD.MOV.U32 R0, RZ, RZ, 0x1 ;  /* 0x00000001ff007424 */ /* 0x000fc600078e00ff */
[----:B------:R-:W3:Y:S02]  /*f1a0*/  LDL R14, [R1+0xf0] ;  /* 0x0000f000010e7983 */ /* 0x000ee40000100800 */
[----:B------:R-:W-:Y:S02]  /*f1b0*/  ISETP.NE.AND P0, PT, R0, c[0x0][0x4e8], PT ;  /* 0x00013a0000007a0c */ /* 0x000fe40003f05270 */
[----:B------:R-:W1:Y:S04]  /*f1c0*/  S2R R16, SR_TID.X ;  /* 0x0000000000107919 */ /* 0x000e680000002100 */
[----:B------:R2:W5:Y:S04]  /*f1d0*/  LDL.64 R86, [R1+0x90] ;  /* 0x0000900001567983 */ /* 0x0005680000100a00 */
[----:B------:R2:W5:Y:S04]  /*f1e0*/  LDL R85, [R1+0xbc] ;  /* 0x0000bc0001557983 */ /* 0x0005680000100800 */
[----:B------:R2:W5:Y:S04]  /*f1f0*/  LDL R84, [R1+0x9c] ;  /* 0x00009c0001547983 */ /* 0x0005680000100800 */
[----:B------:R2:W5:Y:S04]  /*f200*/  LDL R82, [R1+0xb8] ;  /* 0x0000b80001527983 */ /* 0x0005680000100800 */
[----:B------:R2:W5:Y:S01]  /*f210*/  LDL R80, [R1+0x98] ;  /* 0x0000980001507983 */ /* 0x0005620000100800 */
[----:B-1----:R-:W-:-:S04]  /*f220*/  SHF.R.S32.HI R15, RZ, 0x1f, R16 ;  /* 0x0000001fff0f7819 */ /* 0x002fc80000011410 */
[----:B------:R-:W-:-:S04]  /*f230*/  LEA.HI R15, R15, R16, RZ, 0x5 ;  /* 0x000000100f0f7211 */ /* 0x000fc800078f28ff */
[----:B------:R-:W-:-:S04]  /*f240*/  LOP3.LUT R15, R15, 0xffffffe0, RZ, 0xc0, !PT ;  /* 0xffffffe00f0f7812 */ /* 0x000fc800078ec0ff */
[----:B------:R-:W-:Y:S02]  /*f250*/  IADD3 R15, -R15, R16, RZ ;  /* 0x000000100f0f7210 */ /* 0x000fe40007ffe1ff */
[----:B----4-:R-:W-:-:S05]  /*f260*/  SHF.R.S32.HI R5, RZ, 0x1f, R11 ;  /* 0x0000001fff057819 */ /* 0x010fca000001140b */
[----:B------:R-:W-:Y:S01]  /*f270*/  IMAD R6, R5, c[0x0][0x490], RZ ;  /* 0x0001240005067a24 */ /* 0x000fe200078e02ff */
[----:B--2---:R-:W-:Y:S01]  /*f280*/  IADD3 R4, R2, R17, RZ ;  /* 0x0000001102047210 */ /* 0x004fe20007ffe0ff */
[----:B------:R-:W-:-:S04]  /*f290*/  IMAD.WIDE.U32 R2, R11, c[0x0][0x490], RZ ;  /* 0x000124000b027a25 */ /* 0x000fc800078e00ff */
[----:B------:R-:W-:-:S04]  /*f2a0*/  @P0 IMAD.HI.U32 R7, R4, c[0x0][0x4ec], RZ ;  /* 0x00013b0004070a27 */ /* 0x000fc800078e00ff */
[----:B------:R-:W-:Y:S02]  /*f2b0*/  IMAD R6, R11, c[0x0][0x494], R6 ;  /* 0x000125000b067a24 */ /* 0x000fe400078e0206 */
[----:B------:R-:W-:Y:S01]  /*f2c0*/  IMAD.MOV.U32 R0, RZ, RZ, R4 ;  /* 0x000000ffff007224 */ /* 0x000fe200078e0004 */
[----:B------:R-:W-:Y:S02]  /*f2d0*/  @P0 SHF.R.U32.HI R0, RZ, c[0x0][0x4f0], R7 ;  /* 0x00013c00ff000a19 */ /* 0x000fe40000011607 */
[----:B------:R-:W-:-:S03]  /*f2e0*/  IADD3 R3, R3, R6, RZ ;  /* 0x0000000603037210 */ /* 0x000fc60007ffe0ff */
[----:B------:R-:W-:Y:S02]  /*f2f0*/  IMAD.MOV R8, RZ, RZ, -R0 ;  /* 0x000000ffff087224 */ /* 0x000fe400078e0a00 */
[----:B------:R-:W-:-:S04]  /*f300*/  IMAD.WIDE.U32 R6, R12, c[0x0][0x498], R2 ;  /* 0x000126000c067a25 */ /* 0x000fc800078e0002 */
[----:B------:R-:W-:Y:S01]  /*f310*/  IMAD R2, R8, c[0x0][0x4e8], R4 ;  /* 0x00013a0008027a24 */ /* 0x000fe200078e0204 */
[----:B------:R-:W-:Y:S02]  /*f320*/  IADD3 R4, P1, R0, R6, RZ ;  /* 0x0000000600047210 */ /* 0x000fe40007f3e0ff */
[----:B---3--:R-:W-:Y:S02]  /*f330*/  IADD3 R6, R13, R17, RZ ;  /* 0x000000110d067210 */ /* 0x008fe40007ffe0ff */
[----:B------:R-:W2:Y:S01]  /*f340*/  LDL R13, [R1+0x58] ;  /* 0x00005800010d7983 */ /* 0x000ea20000100800 */
[----:B------:R-:W-:-:S05]  /*f350*/  SHF.R.S32.HI R10, RZ, 0x1f, R12 ;  /* 0x0000001fff0a7819 */ /* 0x000fca000001140c */
[----:B------:R-:W-:Y:S01]  /*f360*/  IMAD R9, R10, c[0x0][0x498], RZ ;  /* 0x000126000a097a24 */ /* 0x000fe200078e02ff */
[----:B------:R-:W-:-:S03]  /*f370*/  SHF.R.S32.HI R8, RZ, 0x1f, R0 ;  /* 0x0000001fff087819 */ /* 0x000fc60000011400 */
[----:B------:R-:W-:Y:S01]  /*f380*/  IMAD R3, R12, c[0x0][0x49c], R9 ;  /* 0x000127000c037a24 */ /* 0x000fe200078e0209 */
[----:B------:R-:W-:Y:S01]  /*f390*/  SHF.R.S32.HI R9, RZ, 0x1f, R2 ;  /* 0x0000001fff097819 */ /* 0x000fe20000011402 */
[----:B------:R-:W-:-:S03]  /*f3a0*/  IMAD R0, R5, c[0x0][0x3e8], RZ ;  /* 0x0000fa0005007a24 */ /* 0x000fc600078e02ff */
[----:B------:R-:W-:Y:S01]  /*f3b0*/  IADD3.X R5, R8, R7, R3, P1, !PT ;  /* 0x0000000708057210 */ /* 0x000fe20000ffe403 */
[----:B------:R-:W-:Y:S02]  /*f3c0*/  IMAD R3, R9, c[0x0][0x488], RZ ;  /* 0x0001220009037a24 */ /* 0x000fe400078e02ff */
[C---:B------:R-:W-:Y:S02]  /*f3d0*/  IMAD R7, R11.reuse, c[0x0][0x3ec], R0 ;  /* 0x0000fb000b077a24 */ /* 0x040fe400078e0200 */
[----:B------:R-:W-:-:S04]  /*f3e0*/  IMAD.WIDE.U32 R8, R11, c[0x0][0x3e8], RZ ;  /* 0x0000fa000b087a25 */ /* 0x000fc800078e00ff */
[C---:B------:R-:W-:Y:S02]  /*f3f0*/  IMAD R11, R2.reuse, c[0x0][0x48c], R3 ;  /* 0x00012300020b7a24 */ /* 0x040fe400078e0203 */
[----:B------:R-:W-:-:S04]  /*f400*/  IMAD.WIDE.U32 R4, R2, c[0x0][0x488], R4 ;  /* 0x0001220002047a25 */ /* 0x000fc800078e0004 */
[----:B------:R-:W-:Y:S01]  /*f410*/  @P0 IMAD.HI.U32 R2, R6, c[0x0][0x4ec], RZ ;  /* 0x00013b0006020a27 */ /* 0x000fe200078e00ff */
[----:B------:R-:W-:-:S03]  /*f420*/  IADD3 R3, R9, R7, RZ ;  /* 0x0000000709037210 */ /* 0x000fc60007ffe0ff */
[----:B------:R-:W-:Y:S01]  /*f430*/  IMAD.MOV.U32 R0, RZ, RZ, R6 ;  /* 0x000000ffff007224 */ /* 0x000fe200078e0006 */
[----:B------:R-:W-:Y:S01]  /*f440*/  @P0 SHF.R.U32.HI R0, RZ, c[0x0][0x4f0], R2 ;  /* 0x00013c00ff000a19 */ /* 0x000fe20000011602 */
[----:B------:R-:W-:Y:S01]  /*f450*/  IMAD.IADD R5, R5, 0x1, R11 ;  /* 0x0000000105057824 */ /* 0x000fe200078e020b */
[----:B------:R-:W-:Y:S01]  /*f460*/  LEA R9, P0, R4, c[0x0][0x450], 0x2 ;  /* 0x0001140004097a11 */ /* 0x000fe200078010ff */
[----:B------:R-:W-:Y:S01]  /*f470*/  IMAD R10, R10, c[0x0][0x3f0], RZ ;  /* 0x0000fc000a0a7a24 */ /* 0x000fe200078e02ff */
[----:B------:R-:W-:Y:S02]  /*f480*/  MOV R2, R8 ;  /* 0x0000000800027202 */ /* 0x000fe40000000f00 */
[----:B------:R-:W-:Y:S01]  /*f490*/  LEA.HI.X R4, R4, c[0x0][0x454], R5, 0x2, P0 ;  /* 0x0001150004047a11 */ /* 0x000fe200000f1405 */
[C---:B------:R-:W-:Y:S02]  /*f4a0*/  IMAD R5, R12.reuse, c[0x0][0x3f4], R10 ;  /* 0x0000fd000c057a24 */ /* 0x040fe400078e020a */
[----:B------:R-:W-:Y:S01]  /*f4b0*/  IMAD.WIDE.U32 R2, R12, c[0x0][0x3f0], R2 ;  /* 0x0000fc000c027a25 */ /* 0x000fe200078e0002 */
[----:B------:R-:W-:-:S02]  /*f4c0*/  LOP3.LUT P0, RZ, R15, 0x3, RZ, 0xc0, !PT ;  /* 0x000000030fff7812 */ /* 0x000fc4000780c0ff */
[----:B------:R1:W5:Y:S01]  /*f4d0*/  LDL R15, [R1+0xb4] ;  /* 0x0000b400010f7983 */ /* 0x0003620000100800 */
[----:B------:R-:W-:Y:S01]  /*f4e0*/  IMAD.IADD R3, R3, 0x1, R5 ;  /* 0x0000000103037824 */ /* 0x000fe200078e0205 */
[----:B------:R-:W-:Y:S02]  /*f4f0*/  IADD3 R5, R14, R17, RZ ;  /* 0x000000110e057210 */ /* 0x000fe40007ffe0ff */
[----:B------:R1:W5:Y:S01]  /*f500*/  LDL R14, [R1+0x88] ;  /* 0x00008800010e7983 */ /* 0x0003620000100800 */
[----:B------:R-:W-:-:S03]  /*f510*/  ULDC UR5, c[0x0][0x4e8] ;  /* 0x00013a0000057ab9 */ /* 0x000fc60000000800 */
[----:B------:R-:W-:Y:S01]  /*f520*/  SHFL.IDX PT, R10, R9, RZ, 0x1c1f ;  /* 0x001c1fff090a7589 */ /* 0x000fe200000e0000 */
[----:B------:R-:W-:-:S03]  /*f530*/  ULDC UR4, c[0x0][0x388] ;  /* 0x0000e20000047ab9 */ /* 0x000fc60000000800 */
[----:B------:R-:W3:Y:S01]  /*f540*/  SHFL.IDX PT, R11, R4, RZ, 0x1c1f ;  /* 0x001c1fff040b7589 */ /* 0x000ee200000e0000 */
[----:B------:R-:W-:-:S03]  /*f550*/  IMAD.MOV R7, RZ, RZ, -R0 ;  /* 0x000000ffff077224 */ /* 0x000fc600078e0a00 */
[----:B------:R-:W-:Y:S04]  /*f560*/  SHFL.IDX PT, R8, R9, 0x1, 0x1c1f ;  /* 0x003c1f0009087f89 */ /* 0x000fe800000e0000 */
[----:B------:R4:W1:Y:S01]  /*f570*/  SHFL.IDX PT, R9, R4, 0x1, 0x1c1f ;  /* 0x003c1f0004097f89 */ /* 0x00086200000e0000 */
[----:B------:R-:W-:-:S03]  /*f580*/  UIMAD UR4, UR5, UR4, URZ ;  /* 0x00000004050472a4 */ /* 0x000fc6000f8e023f */
[----:B------:R-:W1:Y:S03]  /*f590*/  S2R R18, SR_TID.X ;  /* 0x0000000000127919 */ /* 0x000e660000002100 */
[----:B------:R-:W-:Y:S02]  /*f5a0*/  ISETP.GE.OR P1, PT, R5, UR4, P0 ;  /* 0x0000000405007c0c */ /* 0x000fe40008726670 */
[----:B------:R-:W-:Y:S01]  /*f5b0*/  SHF.R.S32.HI R12, RZ, 0x1f, R0 ;  /* 0x0000001fff0c7819 */ /* 0x000fe20000011400 */
[----:B----4-:R-:W-:Y:S01]  /*f5c0*/  IMAD R4, R7, c[0x0][0x4e8], R6 ;  /* 0x00013a0007047a24 */ /* 0x010fe200078e0206 */
[----:B------:R-:W-:-:S04]  /*f5d0*/  IADD3 R7, R5, 0x8, RZ ;  /* 0x0000000805077810 */ /* 0x000fc80007ffe0ff */
[----:B------:R-:W-:Y:S01]  /*f5e0*/  ISETP.GE.OR P0, PT, R7, UR4, P0 ;  /* 0x0000000407007c0c */ /* 0x000fe20008706670 */
[----:B------:R-:W-:-:S04]  /*f5f0*/  IMAD R6, R12, c[0x0][0x3e0], RZ ;  /* 0x0000f8000c067a24 */ /* 0x000fc800078e02ff */
[----:B---3--:R3:W-:Y:S01]  /*f600*/  @!P1 ST.E [R10.64], R174 ;  /* 0x000000ae0a009985 */ /* 0x0087e2000c101906 */
[----:B------:R-:W-:Y:S01]  /*f610*/  IMAD.WIDE.U32 R2, R0, c[0x0][0x3e0], R2 ;  /* 0x0000f80000027a25 */ /* 0x000fe200078e0002 */
[----:B-1----:R-:W-:-:S03]  /*f620*/  SHF.R.S32.HI R16, RZ, 0x1f, R18 ;  /* 0x0000001fff107819 */ /* 0x002fc60000011412 */
[----:B------:R-:W-:Y:S01]  /*f630*/  IMAD R5, R0, c[0x0][0x3e4], R6 ;  /* 0x0000f90000057a24 */ /* 0x000fe200078e0206 */
[----:B------:R-:W-:Y:S02]  /*f640*/  SHF.R.S32.HI R0, RZ, 0x1f, R4 ;  /* 0x0000001fff007819 */ /* 0x000fe40000011404 */
[----:B------:R3:W-:Y:S01]  /*f650*/  @!P0 ST.E [R8.64], R65 ;  /* 0x0000004108008985 */ /* 0x0007e2000c101906 */
[----:B------:R-:W-:Y:S01]  /*f660*/  IMAD.IADD R3, R3, 0x1, R5 ;  /* 0x0000000103037824 */ /* 0x000fe200078e0205 */
[----:B------:R-:W-:Y:S01]  /*f670*/  LEA.HI R16, R16, R18, RZ, 0x3 ;  /* 0x0000001210107211 */ /* 0x000fe200078f18ff */
[----:B------:R-:W-:Y:S02]  /*f680*/  IMAD R0, R0, c[0x0][0x3d8], RZ ;  /* 0x0000f60000007a24 */ /* 0x000fe400078e02ff */
[----:B------:R-:W-:Y:S01]  /*f690*/  IMAD.WIDE.U32 R2, R4, c[0x0][0x3d8], R2 ;  /* 0x0000f60004027a25 */ /* 0x000fe200078e0002 */
[----:B------:R-:W-:-:S03]  /*f6a0*/  SHF.R.S32.HI R16, RZ, 0x3, R16 ;  /* 0x00000003ff107819 */ /* 0x000fc60000011410 */
[----:B------:R-:W-:Y:S01]  /*f6b0*/  IMAD R0, R4, c[0x0][0x3dc], R0 ;  /* 0x0000f70004007a24 */ /* 0x000fe200078e0200 */
[----:B------:R-:W-:Y:S01]  /*f6c0*/  LEA R5, P0, R2, c[0x0][0x380], 0x1 ;  /* 0x0000e00002057a11 */ /* 0x000fe200078008ff */
[----:B------:R-:W-:-:S03]  /*f6d0*/  IMAD.IADD R4, R16, 0x1, R17 ;  /* 0x0000000110047824 */ /* 0x000fc600078e0211 */
[----:B------:R-:W-:-:S04]  /*f6e0*/  IADD3 R3, R3, R0, RZ ;  /* 0x0000000003037210 */ /* 0x000fc80007ffe0ff */
[----:B------:R-:W-:Y:S02]  /*f6f0*/  LEA.HI.X R3, R2, c[0x0][0x384], R3, 0x1, P0 ;  /* 0x0000e10002037a11 */ /* 0x000fe400000f0c03 */
[----:B------:R-:W-:Y:S01]  /*f700*/  ISETP.GE.AND P0, PT, R4, UR4, PT ;  /* 0x0000000404007c0c */ /* 0x000fe2000bf06270 */
[----:B------:R3:W1:Y:S01]  /*f710*/  SHFL.IDX PT, R0, R5, RZ, 0x181f ;  /* 0x00181fff05007589 */ /* 0x00066200000e0000 */
[----:B------:R-:W-:Y:S03]  /*f720*/  BSSY B0, `(.L_x_487) ;  /* 0x0000023000007945 */ /* 0x000fe60003800000 */
[----:B------:R3:W4:Y:S04]  /*f730*/  SHFL.IDX PT, R2, R3, RZ, 0x181f ;  /* 0x00181fff03027589 */ /* 0x00072800000e0000 */
[----:B--2---:R3:W2:Y:S04]  /*f740*/  LDS.128 R44, [R13+0x1080] ;  /* 0x001080000d2c7984 */ /* 0x0046a80000000c00 */
        /* <DEDUP_REMOVED lines=12> */
[----:B--2-4-:R-:W2:Y:S01]  /*f810*/  LDS.128 R28, [R13+0x80] ;  /* 0x000080000d1c7984 */ /* 0x014ea20000000c00 */
[----:B-----5:R-:W-:-:S02]  /*f820*/  ISETP.GE.AND P3, PT, R86, c[0x0][0x3c8], PT ;  /* 0x0000f20056007a0c */ /* 0x020fc40003f66270 */
[----:B------:R-:W-:Y:S01]  /*f830*/  ISETP.GE.AND P2, PT, R84, c[0x0][0x3c8], PT ;  /* 0x0000f20054007a0c */ /* 0x000fe20003f46270 */
[----:B------:R-:W4:Y:S01]  /*f840*/  LDS.128 R24, [R13+0x4080] ;  /* 0x004080000d187984 */ /* 0x000f220000000c00 */
[----:B------:R-:W-:Y:S02]  /*f850*/  ISETP.GE.AND P1, PT, R80, c[0x0][0x3c8], PT ;  /* 0x0000f20050007a0c */ /* 0x000fe40003f26270 */
[----:B------:R-:W-:Y:S01]  /*f860*/  ISETP.GE.AND P0, PT, R14, c[0x0][0x3c8], PT ;  /* 0x0000f2000e007a0c */ /* 0x000fe20003f06270 */
[----:B------:R-:W3:Y:S04]  /*f870*/  LDS.128 R20, [R13+0x8080] ;  /* 0x008080000d147984 */ /* 0x000ee80000000c00 */
[----:B------:R1:W3:Y:S02]  /*f880*/  LDS.128 R16, [R13+0xc080] ;  /* 0x00c080000d107984 */ /* 0x0002e40000000c00 */
[----:B-1----:R-:W-:-:S02]  /*f890*/  @!P3 LEA R12, P4, R86, R0, 0x1 ;  /* 0x00000000560cb211 */ /* 0x002fc400078808ff */
[-C--:B---3--:R-:W-:Y:S02]  /*f8a0*/  @!P2 LEA R10, P6, R84, R0.reuse, 0x1 ;  /* 0x00000000540aa211 */ /* 0x088fe400078c08ff */
[----:B------:R-:W-:Y:S02]  /*f8b0*/  @!P1 LEA R8, P5, R80, R0, 0x1 ;  /* 0x0000000050089211 */ /* 0x000fe400078a08ff */
[-C--:B------:R-:W-:Y:S02]  /*f8c0*/  @!P2 LEA.HI.X R11, R84, R2.reuse, R85, 0x1, P6 ;  /* 0x00000002540ba211 */ /* 0x080fe400030f0c55 */
[-C--:B------:R-:W-:Y:S02]  /*f8d0*/  @!P1 LEA.HI.X R9, R80, R2.reuse, R82, 0x1, P5 ;  /* 0x0000000250099211 */ /* 0x080fe400028f0c52 */
[----:B------:R-:W-:Y:S02]  /*f8e0*/  @!P3 LEA.HI.X R13, R86, R2, R87, 0x1, P4 ;  /* 0x00000002560db211 */ /* 0x000fe400020f0c57 */
[----:B------:R-:W-:-:S03]  /*f8f0*/  @!P0 LEA R6, P4, R14, R0, 0x1 ;  /* 0x000000000e068211 */ /* 0x000fc600078808ff */
[----:B--2---:R1:W-:Y:S01]  /*f900*/  @!P3 ST.E.128 [R12.64], R28 ;  /* 0x0000001c0c00b985 */ /* 0x0043e2000c101d06 */
[----:B------:R-:W-:-:S03]  /*f910*/  @!P0 LEA.HI.X R7, R14, R2, R15, 0x1, P4 ;  /* 0x000000020e078211 */ /* 0x000fc600020f0c0f */
[----:B----4-:R1:W-:Y:S04]  /*f920*/  @!P2 ST.E.128 [R10.64], R24 ;  /* 0x000000180a00a985 */ /* 0x0103e8000c101d06 */
[----:B------:R1:W-:Y:S04]  /*f930*/  @!P1 ST.E.128 [R8.64], R20 ;  /* 0x0000001408009985 */ /* 0x0003e8000c101d06 */
[----:B------:R1:W-:Y:S02]  /*f940*/  @!P0 ST.E.128 [R6.64], R16 ;  /* 0x0000001006008985 */ /* 0x0003e4000c101d06 */
.L_x_488:
[----:B--2-4-:R-:W-:Y:S05]  /*f950*/  BSYNC B0 ;  /* 0x0000000000007941 */ /* 0x014fea0003800000 */
.L_x_487:
[----:B-1----:R-:W-:Y:S01]  /*f960*/  IADD3 R6, R4, 0x20, RZ ;  /* 0x0000002004067810 */ /* 0x002fe20007ffe0ff */
[----:B------:R1:W2:Y:S01]  /*f970*/  SHFL.IDX PT, R2, R3, 0x1, 0x181f ;  /* 0x00381f0003027f89 */ /* 0x0002a200000e0000 */
[----:B------:R-:W-:Y:S02]  /*f980*/  BSSY B0, `(.L_x_489) ;  /* 0x0000014000007945 */ /* 0x000fe40003800000 */
[----:B------:R-:W-:Y:S01]  /*f990*/  ISETP.GE.AND P0, PT, R6, UR4, PT ;  /* 0x0000000406007c0c */ /* 0x000fe2000bf06270 */
[----:B------:R1:W4:-:S12]  /*f9a0*/  SHFL.IDX PT, R0, R5, 0x1, 0x181f ;  /* 0x00381f0005007f89 */ /* 0x00031800000e0000 */
[----:B------:R-:W-:Y:S05]  /*f9b0*/  @P0 BRA `(.L_x_490) ;  /* 0x0000010000000947 */ /* 0x000fea0003800000 */
[----:B-----5:R-:W-:Y:S02]  /*f9c0*/  ISETP.GE.AND P3, PT, R86, c[0x0][0x3c8], PT ;  /* 0x0000f20056007a0c */ /* 0x020fe40003f66270 */
[----:B------:R-:W-:Y:S02]  /*f9d0*/  ISETP.GE.AND P2, PT, R84, c[0x0][0x3c8], PT ;  /* 0x0000f20054007a0c */ /* 0x000fe40003f46270 */
[----:B------:R-:W-:Y:S02]  /*f9e0*/  ISETP.GE.AND P1, PT, R80, c[0x0][0x3c8], PT ;  /* 0x0000f20050007a0c */ /* 0x000fe40003f26270 */
[----:B------:R-:W-:-:S07]  /*f9f0*/  ISETP.GE.AND P0, PT, R14, c[0x0][0x3c8], PT ;  /* 0x0000f2000e007a0c */ /* 0x000fce0003f06270 */
[-C--:B----4-:R-:W-:Y:S02]  /*fa00*/  @!P3 LEA R12, P4, R86, R0.reuse, 0x1 ;  /* 0x00000000560cb211 */ /* 0x090fe400078808ff */
[----:B---3--:R-:W-:Y:S02]  /*fa10*/  @!P2 LEA R10, P6, R84, R0, 0x1 ;  /* 0x00000000540aa211 */ /* 0x008fe400078c08ff */
[----:B--2---:R-:W-:Y:S02]  /*fa20*/  @!P3 LEA.HI.X R13, R86, R2, R87, 0x1, P4 ;  /* 0x00000002560db211 */ /* 0x004fe400020f0c57 */
[-C--:B------:R-:W-:Y:S02]  /*fa30*/  @!P1 LEA R8, P5, R80, R0.reuse, 0x1 ;  /* 0x0000000050089211 */ /* 0x080fe400078a08ff */
[----:B------:R-:W-:Y:S01]  /*fa40*/  @!P0 LEA R6, P4, R14, R0, 0x1 ;  /* 0x000000000e068211 */ /* 0x000fe200078808ff */
[----:B------:R2:W-:Y:S01]  /*fa50*/  @!P3 ST.E.128 [R12.64], R44 ;  /* 0x0000002c0c00b985 */ /* 0x0005e2000c101d06 */
[----:B------:R-:W-:-:S02]  /*fa60*/  @!P2 LEA.HI.X R11, R84, R2, R85, 0x1, P6 ;  /* 0x00000002540ba211 */ /* 0x000fc400030f0c55 */
[-C--:B------:R-:W-:Y:S02]  /*fa70*/  @!P1 LEA.HI.X R9, R80, R2.reuse, R82, 0x1, P5 ;  /* 0x0000000250099211 */ /* 0x080fe400028f0c52 */
[----:B------:R-:W-:Y:S01]  /*fa80*/  @!P0 LEA.HI.X R7, R14, R2, R15, 0x1, P4 ;  /* 0x000000020e078211 */ /* 0x000fe200020f0c0f */
[----:B------:R2:W-:Y:S04]  /*fa90*/  @!P2 ST.E.128 [R10.64], R40 ;  /* 0x000000280a00a985 */ /* 0x0005e8000c101d06 */
[----:B------:R2:W-:Y:S04]  /*faa0*/  @!P1 ST.E.128 [R8.64], R36 ;  /* 0x0000002408009985 */ /* 0x0005e8000c101d06 */
[----:B------:R2:W-:Y:S02]  /*fab0*/  @!P0 ST.E.128 [R6.64], R32 ;  /* 0x0000002006008985 */ /* 0x0005e4000c101d06 */
.L_x_490:
[----:B------:R-:W-:Y:S05]  /*fac0*/  BSYNC B0 ;  /* 0x0000000000007941 */ /* 0x000fea0003800000 */
.L_x_489:
[----:B--2---:R-:W-:Y:S01]  /*fad0*/  IADD3 R6, R4, 0x40, RZ ;  /* 0x0000004004067810 */ /* 0x004fe20007ffe0ff */
[----:B------:R2:W1:Y:S01]  /*fae0*/  SHFL.IDX PT, R2, R3, 0x2, 0x181f ;  /* 0x00581f0003027f89 */ /* 0x00046200000e0000 */
[----:B------:R-:W-:Y:S02]  /*faf0*/  BSSY B0, `(.L_x_491) ;  /* 0x0000014000007945 */ /* 0x000fe40003800000 */
[----:B------:R-:W-:Y:S01]  /*fb00*/  ISETP.GE.AND P0, PT, R6, UR4, PT ;  /* 0x0000000406007c0c */ /* 0x000fe2000bf06270 */
[----:B----4-:R2:W4:-:S12]  /*fb10*/  SHFL.IDX PT, R0, R5, 0x2, 0x181f ;  /* 0x00581f0005007f89 */ /* 0x01051800000e0000 */
[----:B------:R-:W-:Y:S05]  /*fb20*/  @P0 BRA `(.L_x_492) ;  /* 0x0000010000000947 */ /* 0x000fea0003800000 */
[----:B-----5:R-:W-:Y:S02]  /*fb30*/  ISETP.GE.AND P3, PT, R86, c[0x0][0x3c8], PT ;  /* 0x0000f20056007a0c */ /* 0x020fe40003f66270 */
[----:B------:R-:W-:Y:S02]  /*fb40*/  ISETP.GE.AND P2, PT, R84, c[0x0][0x3c8], PT ;  /* 0x0000f20054007a0c */ /* 0x000fe40003f46270 */
[----:B------:R-:W-:Y:S02]  /*fb50*/  ISETP.GE.AND P1, PT, R80, c[0x0][0x3c8], PT ;  /* 0x0000f20050007a0c */ /* 0x000fe40003f26270 */
[----:B------:R-:W-:-:S07]  /*fb60*/  ISETP.GE.AND P0, PT, R14, c[0x0][0x3c8], PT ;  /* 0x0000f2000e007a0c */ /* 0x000fce0003f06270 */
[-C--:B----4-:R-:W-:Y:S02]  /*fb70*/  @!P3 LEA R12, P4, R86, R0.reuse, 0x1 ;  /* 0x00000000560cb211 */ /* 0x090fe400078808ff */
[----:B---3--:R-:W-:Y:S02]  /*fb80*/  @!P2 LEA R10, P6, R84, R0, 0x1 ;  /* 0x00000000540aa211 */ /* 0x008fe400078c08ff */
[----:B-1----:R-:W-:Y:S02]  /*fb90*/  @!P3 LEA.HI.X R13, R86, R2, R87, 0x1, P4 ;  /* 0x00000002560db211 */ /* 0x002fe400020f0c57 */
        /* <DEDUP_REMOVED lines=9> */
.L_x_492:
[----:B------:R-:W-:Y:S05]  /*fc30*/  BSYNC B0 ;  /* 0x0000000000007941 */ /* 0x000fea0003800000 */
.L_x_491:
[----:B-1----:R1:W2:Y:S04]  /*fc40*/  SHFL.IDX PT, R2, R3, 0x3, 0x181f ;  /* 0x00781f0003027f89 */ /* 0x0022a800000e0000 */
[----:B----4-:R4:W3:Y:S02]  /*fc50*/  SHFL.IDX PT, R0, R5, 0x3, 0x181f ;  /* 0x00781f0005007f89 */ /* 0x0108e400000e0000 */
[----:B-123--:R-:W-:-:S04]  /*fc60*/  IADD3 R3, R4, 0x60, RZ ;  /* 0x0000006004037810 */ /* 0x00efc80007ffe0ff */
[----:B------:R-:W-:-:S13]  /*fc70*/  ISETP.GE.AND P0, PT, R3, UR4, PT ;  /* 0x0000000403007c0c */ /* 0x000fda000bf06270 */
[----:B------:R-:W-:Y:S05]  /*fc80*/  @P0 BRA `(.L_x_493) ;  /* 0x00000d9000000947 */ /* 0x000fea0003800000 */
[----:B----45:R-:W-:Y:S02]  /*fc90*/  ISETP.GE.AND P2, PT, R86, c[0x0][0x3c8], PT ;  /* 0x0000f20056007a0c */ /* 0x030fe40003f46270 */
[----:B------:R-:W-:Y:S02]  /*fca0*/  ISETP.GE.AND P1, PT, R84, c[0x0][0x3c8], PT ;  /* 0x0000f20054007a0c */ /* 0x000fe40003f26270 */
[----:B------:R-:W-:-:S09]  /*fcb0*/  ISETP.GE.AND P0, PT, R80, c[0x0][0x3c8], PT ;  /* 0x0000f20050007a0c */ /* 0x000fd20003f06270 */
[-C--:B------:R-:W-:Y:S02]  /*fcc0*/  @!P2 LEA R8, P5, R86, R0.reuse, 0x1 ;  /* 0x000000005608a211 */ /* 0x080fe400078a08ff */
[-C--:B------:R-:W-:Y:S02]  /*fcd0*/  @!P1 LEA R6, P4, R84, R0.reuse, 0x1 ;  /* 0x0000000054069211 */ /* 0x080fe400078808ff */
[----:B------:R-:W-:Y:S02]  /*fce0*/  @!P0 LEA R4, P3, R80, R0, 0x1 ;  /* 0x0000000050048211 */ /* 0x000fe400078608ff */
[-C--:B------:R-:W-:Y:S02]  /*fcf0*/  @!P2 LEA.HI.X R9, R86, R2.reuse, R87, 0x1, P5 ;  /* 0x000000025609a211 */ /* 0x080fe400028f0c57 */
[-C--:B------:R-:W-:Y:S02]  /*fd00*/  @!P1 LEA.HI.X R7, R84, R2.reuse, R85, 0x1, P4 ;  /* 0x0000000254079211 */ /* 0x080fe400020f0c55 */
[----:B------:R-:W-:Y:S01]  /*fd10*/  @!P0 LEA.HI.X R5, R80, R2, R82, 0x1, P3 ;  /* 0x0000000250058211 */ /* 0x000fe200018f0c52 */
[----:B------:R1:W-:Y:S04]  /*fd20*/  @!P2 ST.E.128 [R8.64], R72 ;  /* 0x000000480800a985 */ /* 0x0003e8000c101d06 */
[----:B------:R1:W-:Y:S04]  /*fd30*/  @!P1 ST.E.128 [R6.64], R68 ;  /* 0x0000004406009985 */ /* 0x0003e8000c101d06 */
[----:B------:R1:W-:Y:S01]  /*fd40*/  @!P0 ST.E.128 [R4.64], R64 ;  /* 0x0000004004008985 */ /* 0x0003e2000c101d06 */
[----:B------:R-:W-:-:S13]  /*fd50*/  ISETP.GE.AND P0, PT, R14, c[0x0][0x3c8], PT ;  /* 0x0000f2000e007a0c */ /* 0x000fda0003f06270 */
[----:B------:R-:W-:Y:S05]  /*fd60*/  @P0 BRA `(.L_x_493) ;  /* 0x00000cb000000947 */ /* 0x000fea0003800000 */
[----:B-1----:R-:W-:-:S04]  /*fd70*/  LEA R4, P0, R14, R0, 0x1 ;  /* 0x000000000e047211 */ /* 0x002fc800078008ff */
[----:B------:R-:W-:-:S05]  /*fd80*/  LEA.HI.X R5, R14, R2, R15, 0x1, P0 ;  /* 0x000000020e057211 */ /* 0x000fca00000f0c0f */
[----:B------:R1:W-:Y:S01]  /*fd90*/  ST.E.128 [R4.64], R76 ;  /* 0x0000004c04007985 */ /* 0x0003e2000c101d06 */
[----:B------:R-:W-:Y:S05]  /*fda0*/  BRA `(.L_x_493) ;  /* 0x00000c7000007947 */ /* 0x000fea0003800000 */
.L_x_485:
[----:B------:R-:W3:Y:S04]  /*fdb0*/  LDL R0, [R1+0xa0] ;  /* 0x0000a00001007983 */ /* 0x000ee80000100800 */
[----:B------:R-:W4:Y:S04]  /*fdc0*/  LDL R14, [R1+0xa4] ;  /* 0x0000a400010e7983 */ /* 0x000f280000100800 */
[----:B------:R-:W5:Y:S01]  /*fdd0*/  LDL R13, [R1+0xa8] ;  /* 0x0000a800010d7983 */ /* 0x000f620000100800 */
[----:B------:R-:W-:Y:S03]  /*fde0*/  BSSY B0, `(.L_x_494) ;  /* 0x0000025000007945 */ /* 0x000fe60003800000 */
[----:B------:R-:W1:Y:S02]  /*fdf0*/  S2R R12, SR_TID.X ;  /* 0x00000000000c7919 */ /* 0x000e640000002100 */
[----:B-1----:R-:W-:Y:S01]  /*fe00*/  ISETP.GE.AND P0, PT, R12, 0x80, PT ;  /* 0x000000800c00780c */ /* 0x002fe20003f06270 */
[----:B---3--:R-:W-:Y:S01]  /*fe10*/  IMAD.MOV.U32 R11, RZ, RZ, R0 ;  /* 0x000000ffff0b7224 */ /* 0x008fe200078e0000 */
[----:B----4-:R-:W-:-:S02]  /*fe20*/  SHF.R.S32.HI R7, RZ, 0x1f, R14 ;  /* 0x0000001fff077819 */ /* 0x010fc4000001140e */
[----:B-----5:R-:W-:-:S09]  /*fe30*/  SHF.R.S32.HI R8, RZ, 0x1f, R13 ;  /* 0x0000001fff087819 */ /* 0x020fd2000001140d */
[----:B------:R-:W-:Y:S05]  /*fe40*/  @P0 BRA `(.L_x_495) ;  /* 0x000001e000000947 */ /* 0x000fea0003800000 */
[----:B------:R-:W-:Y:S02]  /*fe50*/  MOV R2, c[0x0][0x4e8] ;  /* 0x00013a0000027a02 */ /* 0x000fe40000000f00 */
[----:B------:R-:W-:-:S03]  /*fe60*/  IADD3 R6, R11, R12, RZ ;  /* 0x0000000c0b067210 */ /* 0x000fc60007ffe0ff */
[----:B------:R-:W-:-:S05]  /*fe70*/  IMAD R0, R2, c[0x0][0x388], RZ ;  /* 0x0000e20002007a24 */ /* 0x000fca00078e02ff */
[----:B------:R-:W-:-:S13]  /*fe80*/  ISETP.GE.AND P0, PT, R6, R0, PT ;  /* 0x000000000600720c */ /* 0x000fda0003f06270 */
[----:B------:R-:W-:Y:S05]  /*fe90*/  @P0 BRA `(.L_x_495) ;  /* 0x0000019000000947 */ /* 0x000fea0003800000 */
[----:B------:R-:W-:Y:S01]  /*fea0*/  ISETP.NE.AND P0, PT, R2, 0x1, PT ;  /* 0x000000010200780c */ /* 0x000fe20003f05270 */
[----:B------:R-:W-:Y:S01]  /*feb0*/  IMAD R4, R7, c[0x0][0x490], RZ ;  /* 0x0001240007047a24 */ /* 0x000fe200078e02ff */
[----:B------:R-:W-:Y:S01]  /*fec0*/  MOV R0, R6 ;  /* 0x0000000600007202 */ /* 0x000fe20000000f00 */
[----:B------:R-:W-:-:S04]  /*fed0*/  IMAD.WIDE.U32 R2, R14, c[0x0][0x490], RZ ;  /* 0x000124000e027a25 */ /* 0x000fc800078e00ff */
[----:B------:R-:W-:Y:S02]  /*fee0*/  IMAD R4, R14, c[0x0][0x494], R4 ;  /* 0x000125000e047a24 */ /* 0x000fe400078e0204 */
[----:B------:R-:W-:-:S03]  /*fef0*/  IMAD R10, R8, c[0x0][0x498], RZ ;  /* 0x00012600080a7a24 */ /* 0x000fc600078e02ff */
[----:B------:R-:W-:Y:S01]  /*ff00*/  IADD3 R3, R3, R4, RZ ;  /* 0x0000000403037210 */ /* 0x000fe20007ffe0ff */
[----:B------:R-:W-:-:S05]  /*ff10*/  @P0 IMAD.HI.U32 R5, R6, c[0x0][0x4ec], RZ ;  /* 0x00013b0006050a27 */ /* 0x000fca00078e00ff */
[----:B------:R-:W-:Y:S01]  /*ff20*/  @P0 SHF.R.U32.HI R0, RZ, c[0x0][0x4f0], R5 ;  /* 0x00013c00ff000a19 */ /* 0x000fe20000011605 */
[----:B------:R-:W-:-:S03]  /*ff30*/  IMAD.WIDE.U32 R4, R13, c[0x0][0x498], R2 ;  /* 0x000126000d047a25 */ /* 0x000fc600078e0002 */
[C---:B------:R-:W-:Y:S01]  /*ff40*/  IADD3 R9, -R0.reuse, RZ, RZ ;  /* 0x000000ff00097210 */ /* 0x040fe20007ffe1ff */
[----:B------:R-:W-:Y:S01]  /*ff50*/  IMAD R3, R13, c[0x0][0x49c], R10 ;  /* 0x000127000d037a24 */ /* 0x000fe200078e020a */
[----:B------:R-:W-:-:S03]  /*ff60*/  IADD3 R4, P0, R0, R4, RZ ;  /* 0x0000000400047210 */ /* 0x000fc60007f1e0ff */
[----:B------:R-:W-:Y:S01]  /*ff70*/  IMAD R2, R9, c[0x0][0x4e8], R6 ;  /* 0x00013a0009027a24 */ /* 0x000fe200078e0206 */
[----:B------:R-:W-:-:S04]  /*ff80*/  SHF.R.S32.HI R6, RZ, 0x1f, R0 ;  /* 0x0000001fff067819 */ /* 0x000fc80000011400 */
[----:B------:R-:W-:Y:S02]  /*ff90*/  SHF.R.S32.HI R0, RZ, 0x1f, R2 ;  /* 0x0000001fff007819 */ /* 0x000fe40000011402 */
[----:B------:R-:W-:-:S03]  /*ffa0*/  IADD3.X R5, R6, R5, R3, P0, !PT ;  /* 0x0000000506057210 */ /* 0x000fc600007fe403 */
[----:B------:R-:W-:-:S04]  /*ffb0*/  IMAD R0, R0, c[0x0][0x488], RZ ;  /* 0x0001220000007a24 */ /* 0x000fc800078e02ff */
[C---:B------:R-:W-:Y:S02]  /*ffc0*/  IMAD R0, R2.reuse, c[0x0][0x48c], R0 ;  /* 0x0001230002007a24 */ /* 0x040fe400078e0200 */
[----:B------:R-:W-:-:S05]  /*ffd0*/  IMAD.WIDE.U32 R2, R2, c[0x0][0x488], R4 ;  /* 0x0001220002027a25 */ /* 0x000fca00078e0004 */
[----:B------:R-:W-:Y:S02]  /*ffe0*/  IADD3 R0, R3, R0, RZ ;  /* 0x0000000003007210 */ /* 0x000fe40007ffe0ff */
[----:B------:R-:W-:-:S04]  /*fff0*/  LEA R4, P0, R2, c[0x0][0x450], 0x2 ;  /* 0x0001140002047a11 */ /* 0x000fc800078010ff */
[----:B------:R-:W-:Y:S02]  /*10000*/  LEA.HI.X R5, R2, c[0x0][0x454], R0, 0x2, P0 ;  /* 0x0001150002057a11 */ /* 0x000fe400000f1400 */
[----:B------:R-:W-:-:S05]  /*10010*/  MOV R0, 0xff800000 ;  /* 0xff80000000007802 */ /* 0x000fca0000000f00 */
[----:B------:R1:W-:Y:S02]  /*10020*/  STG.E [R4.64], R0 ;  /* 0x0000000004007986 */ /* 0x0003e4000c101906 */
.L_x_495:
[----:B------:R-:W-:Y:S05]  /*10030*/  BSYNC B0 ;  /* 0x0000000000007941 */ /* 0x000fea0003800000 */
.L_x_494:
[----:B------:R-:W3:Y:S01]  /*10040*/  LDL R2, [R1+0xe8] ;  /* 0x0000e80001027983 */ /* 0x000ee20000100800 */
[----:B-1----:R-:W-:Y:S01]  /*10050*/  MOV R0, c[0x0][0x4e8] ;  /* 0x00013a0000007a02 */ /* 0x002fe20000000f00 */
[----:B------:R-:W-:Y:S01]  /*10060*/  IMAD R7, R7, c[0x0][0x3e8], RZ ;  /* 0x0000fa0007077a24 */ /* 0x000fe200078e02ff */
[----:B------:R-:W-:Y:S01]  /*10070*/  SHF.R.S32.HI R9, RZ, 0x1f, R12 ;  /* 0x0000001fff097819 */ /* 0x000fe2000001140c */
[----:B------:R-:W-:Y:S01]  /*10080*/  IMAD R5, R8, c[0x0][0x3f0], RZ ;  /* 0x0000fc0008057a24 */ /* 0x000fe200078e02ff */
[----:B------:R-:W-:Y:S01]  /*10090*/  ISETP.NE.AND P0, PT, R0, 0x1, PT ;  /* 0x000000010000780c */ /* 0x000fe20003f05270 */
[----:B------:R-:W-:Y:S01]  /*100a0*/  IMAD R7, R14, c[0x0][0x3ec], R7 ;  /* 0x0000fb000e077a24 */ /* 0x000fe200078e0207 */
[----:B------:R-:W-:-:S04]  /*100b0*/  LEA.HI R9, R9, R12, RZ, 0x3 ;  /* 0x0000000c09097211 */ /* 0x000fc800078f18ff */
[----:B------:R-:W-:-:S04]  /*100c0*/  SHF.R.S32.HI R9, RZ, 0x3, R9 ;  /* 0x00000003ff097819 */ /* 0x000fc80000011409 */
[-C--:B------:R-:W-:Y:S02]  /*100d0*/  IADD3 R12, R9, R11.reuse, RZ ;  /* 0x0000000b090c7210 */ /* 0x080fe40007ffe0ff */
[----:B---3--:R-:W-:Y:S01]  /*100e0*/  IADD3 R4, R2, R11, RZ ;  /* 0x0000000b02047210 */ /* 0x008fe20007ffe0ff */
[----:B------:R-:W-:-:S03]  /*100f0*/  IMAD.WIDE.U32 R2, R14, c[0x0][0x3e8], RZ ;  /* 0x0000fa000e027a25 */ /* 0x000fc600078e00ff */
[----:B------:R-:W-:Y:S01]  /*10100*/  MOV R0, R4 ;  /* 0x0000000400007202 */ /* 0x000fe20000000f00 */
[----:B------:R-:W-:-:S04]  /*10110*/  @P0 IMAD.HI.U32 R6, R4, c[0x0][0x4ec], RZ ;  /* 0x00013b0004060a27 */ /* 0x000fc800078e00ff */
[----:B------:R-:W-:Y:S01]  /*10120*/  IMAD.IADD R3, R3, 0x1, R7 ;  /* 0x0000000103037824 */ /* 0x000fe200078e0207 */
[----:B------:R-:W-:Y:S01]  /*10130*/  @P0 SHF.R.U32.HI R0, RZ, c[0x0][0x4f0], R6 ;  /* 0x00013c00ff000a19 */ /* 0x000fe20000011606 */
[C---:B------:R-:W-:Y:S02]  /*10140*/  IMAD R7, R13.reuse, c[0x0][0x3f4], R5 ;  /* 0x0000fd000d077a24 */ /* 0x040fe400078e0205 */
[----:B------:R-:W-:Y:S01]  /*10150*/  IMAD.WIDE.U32 R2, R13, c[0x0][0x3f0], R2 ;  /* 0x0000fc000d027a25 */ /* 0x000fe200078e0002 */
[----:B------:R-:W-:Y:S02]  /*10160*/  SHF.R.S32.HI R6, RZ, 0x1f, R0 ;  /* 0x0000001fff067819 */ /* 0x000fe40000011400 */
[----:B------:R-:W-:Y:S02]  /*10170*/  IADD3 R5, -R0, RZ, RZ ;  /* 0x000000ff00057210 */ /* 0x000fe40007ffe1ff */
[----:B------:R-:W-:Y:S01]  /*10180*/  IADD3 R3, R3, R7, RZ ;  /* 0x0000000703037210 */ /* 0x000fe20007ffe0ff */
[----:B------:R-:W-:-:S02]  /*10190*/  IMAD R6, R6, c[0x0][0x3e0], RZ ;  /* 0x0000f80006067a24 */ /* 0x000fc400078e02ff */
[----:B------:R-:W-:Y:S02]  /*101a0*/  IMAD R4, R5, c[0x0][0x4e8], R4 ;  /* 0x00013a0005047a24 */ /* 0x000fe400078e0204 */
[C---:B------:R-:W-:Y:S02]  /*101b0*/  IMAD R5, R0.reuse, c[0x0][0x3e4], R6 ;  /* 0x0000f90000057a24 */ /* 0x040fe400078e0206 */
[----:B------:R-:W-:Y:S01]  /*101c0*/  IMAD.WIDE.U32 R2, R0, c[0x0][0x3e0], R2 ;  /* 0x0000f80000027a25 */ /* 0x000fe200078e0002 */
[----:B------:R-:W-:-:S03]  /*101d0*/  SHF.R.S32.HI R0, RZ, 0x1f, R4 ;  /* 0x0000001fff007819 */ /* 0x000fc60000011404 */
[----:B------:R-:W-:Y:S02]  /*101e0*/  IMAD.IADD R3, R3, 0x1, R5 ;  /* 0x0000000103037824 */ /* 0x000fe400078e0205 */
[----:B------:R-:W-:Y:S02]  /*101f0*/  IMAD R0, R0, c[0x0][0x3d8], RZ ;  /* 0x0000f60000007a24 */ /* 0x000fe400078e02ff */
[----:B------:R-:W-:-:S04]  /*10200*/  IMAD.WIDE.U32 R2, R4, c[0x0][0x3d8], R2 ;  /* 0x0000f60004027a25 */ /* 0x000fc800078e0002 */
[----:B------:R-:W-:Y:S01]  /*10210*/  IMAD R4, R4, c[0x0][0x3dc], R0 ;  /* 0x0000f70004047a24 */ /* 0x000fe200078e0200 */
[----:B------:R-:W-:-:S04]  /*10220*/  LEA R13, P0, R2, c[0x0][0x380], 0x1 ;  /* 0x0000e000020d7a11 */ /* 0x000fc800078008ff */
[----:B------:R-:W-:-:S04]  /*10230*/  IADD3 R3, R3, R4, RZ ;  /* 0x0000000403037210 */ /* 0x000fc80007ffe0ff */
[----:B------:R-:W-:Y:S01]  /*10240*/  LEA.HI.X R3, R2, c[0x0][0x384], R3, 0x1, P0 ;  /* 0x0000e10002037a11 */ /* 0x000fe200000f0c03 */
[----:B------:R-:W-:Y:S05]  /*10250*/  BRA.DIV ~URZ, `(.L_x_496) ;  /* 0x00000a927f007947 */ /* 0x000fea000b800000 */
[----:B------:R1:W3:Y:S02]  /*10260*/  SHFL.IDX PT, R2, R3, RZ, 0x181f ;  /* 0x00181fff03027589 */ /* 0x0002e400000e0000 */
.L_x_514:
[----:B------:R-:W-:Y:S05]  /*10270*/  BRA.DIV ~URZ, `(.L_x_497) ;  /* 0x00000ae27f007947 */ /* 0x000fea000b800000 */
[----:B------:R4:W1:Y:S02]  /*10280*/  SHFL.IDX PT, R0, R13, RZ, 0x181f ;  /* 0x00181fff0d007589 */ /* 0x00086400000e0000 */
.L_x_515:
[----:B------:R-:W-:Y:S01]  /*10290*/  MOV R14, c[0x0][0x4e8] ;  /* 0x00013a00000e7a02 */ /* 0x000fe20000000f00 */
[----:B------:R-:W-:Y:S04]  /*102a0*/  BSSY B0, `(.L_x_498) ;  /* 0x000001b000007945 */ /* 0x000fe80003800000 */
[----:B------:R-:W-:-:S05]  /*102b0*/  IMAD R14, R14, c[0x0][0x388], RZ ;  /* 0x0000e2000e0e7a24 */ /* 0x000fca00078e02ff */
[----:B------:R-:W-:-:S13]  /*102c0*/  ISETP.GE.AND P0, PT, R12, R14, PT ;  /* 0x0000000e0c00720c */ /* 0x000fda0003f06270 */
[----:B------:R-:W-:Y:S05]  /*102d0*/  @P0 BRA `(.L_x_499) ;  /* 0x0000017000000947 */ /* 0x000fea0003800000 */
[----:B------:R-:W5:Y:S04]  /*102e0*/  LDL.64 R6, [R1+0x90] ;  /* 0x0000900001067983 */ /* 0x000f680000100a00 */
[----:B--2---:R-:W2:Y:S04]  /*102f0*/  LDL R4, [R1+0x9c] ;  /* 0x00009c0001047983 */ /* 0x004ea80000100800 */
[----:B----4-:R-:W4:Y:S04]  /*10300*/  LDL R17, [R1+0x98] ;  /* 0x0000980001117983 */ /* 0x010f280000100800 */
[----:B---3--:R-:W3:Y:S04]  /*10310*/  LDL R15, [R1+0x88] ;  /* 0x00008800010f7983 */ /* 0x008ee80000100800 */
[----:B------:R-:W3:Y:S04]  /*10320*/  LDL R5, [R1+0xbc] ;  /* 0x0000bc0001057983 */ /* 0x000ee80000100800 */
[----:B------:R-:W3:Y:S04]  /*10330*/  LDL R18, [R1+0xb8] ;  /* 0x0000b80001127983 */ /* 0x000ee80000100800 */
[----:B------:R-:W3:Y:S01]  /*10340*/  LDL R16, [R1+0xb4] ;  /* 0x0000b40001107983 */ /* 0x000ee20000100800 */
[----:B-----5:R-:W-:-:S02]  /*10350*/  ISETP.GE.AND P3, PT, R6, c[0x0][0x3c8], PT ;  /* 0x0000f20006007a0c */ /* 0x020fc40003f66270 */
[----:B--2---:R-:W-:Y:S02]  /*10360*/  ISETP.GE.AND P2, PT, R4, c[0x0][0x3c8], PT ;  /* 0x0000f20004007a0c */ /* 0x004fe40003f46270 */
[----:B----4-:R-:W-:Y:S02]  /*10370*/  ISETP.GE.AND P1, PT, R17, c[0x0][0x3c8], PT ;  /* 0x0000f20011007a0c */ /* 0x010fe40003f26270 */
[----:B---3--:R-:W-:-:S07]  /*10380*/  ISETP.GE.AND P0, PT, R15, c[0x0][0x3c8], PT ;  /* 0x0000f2000f007a0c */ /* 0x008fce0003f06270 */
[-C--:B-1----:R-:W-:Y:S02]  /*10390*/  @!P3 LEA R10, P4, R6, R0.reuse, 0x1 ;  /* 0x00000000060ab211 */ /* 0x082fe400078808ff */
[----:B------:R-:W-:Y:S02]  /*103a0*/  @!P2 LEA R8, P6, R4, R0, 0x1 ;  /* 0x000000000408a211 */ /* 0x000fe400078c08ff */
[----:B------:R-:W-:Y:S02]  /*103b0*/  @!P3 LEA.HI.X R11, R6, R2, R7, 0x1, P4 ;  /* 0x00000002060bb211 */ /* 0x000fe400020f0c07 */
[----:B------:R-:W-:Y:S02]  /*103c0*/  @!P1 LEA R6, P5, R17, R0, 0x1 ;  /* 0x0000000011069211 */ /* 0x000fe400078a08ff */
[----:B------:R-:W-:Y:S02]  /*103d0*/  @!P2 LEA.HI.X R9, R4, R2, R5, 0x1, P6 ;  /* 0x000000020409a211 */ /* 0x000fe400030f0c05 */
[----:B------:R-:W-:-:S02]  /*103e0*/  @!P0 LEA R4, P4, R15, R0, 0x1 ;  /* 0x000000000f048211 */ /* 0x000fc400078808ff */
[-C--:B------:R-:W-:Y:S02]  /*103f0*/  @!P1 LEA.HI.X R7, R17, R2.reuse, R18, 0x1, P5 ;  /* 0x0000000211079211 */ /* 0x080fe400028f0c12 */
[----:B------:R-:W-:Y:S01]  /*10400*/  @!P0 LEA.HI.X R5, R15, R2, R16, 0x1, P4 ;  /* 0x000000020f058211 */ /* 0x000fe200020f0c10 */
[----:B------:R1:W-:Y:S04]  /*10410*/  @!P3 ST.E.128 [R10.64], RZ ;  /* 0x000000ff0a00b985 */ /* 0x0003e8000c101d06 */
[----:B------:R1:W-:Y:S04]  /*10420*/  @!P2 ST.E.128 [R8.64], RZ ;  /* 0x000000ff0800a985 */ /* 0x0003e8000c101d06 */
[----:B------:R1:W-:Y:S04]  /*10430*/  @!P1 ST.E.128 [R6.64], RZ ;  /* 0x000000ff06009985 */ /* 0x0003e8000c101d06 */
[----:B------:R1:W-:Y:S02]  /*10440*/  @!P0 ST.E.128 [R4.64], RZ ;  /* 0x000000ff04008985 */ /* 0x0003e4000c101d06 */
.L_x_499:
[----:B------:R-:W-:Y:S05]  /*10450*/  BSYNC B0 ;  /* 0x0000000000007941 */ /* 0x000fea0003800000 */
.L_x_498:
[----:B------:R-:W-:Y:S05]  /*10460*/  BRA.DIV ~URZ, `(.L_x_500) ;  /* 0x000009527f007947 */ /* 0x000fea000b800000 */
[----:B---3--:R3:W2:Y:S04]  /*10470*/  SHFL.IDX PT, R2, R3, 0x1, 0x181f ;  /* 0x00381f0003027f89 */ /* 0x0086a800000e0000 */
[----:B-1----:R3:W1:Y:S02]  /*10480*/  SHFL.IDX PT, R0, R13, 0x1, 0x181f ;  /* 0x00381f000d007f89 */ /* 0x00266400000e0000 */
.L_x_516:
[----:B------:R-:W-:Y:S01]  /*10490*/  IADD3 R4, R12, 0x20, RZ ;  /* 0x000000200c047810 */ /* 0x000fe20007ffe0ff */
[----:B------:R-:W-:Y:S03]  /*104a0*/  BSSY B0, `(.L_x_501) ;  /* 0x000001a000007945 */ /* 0x000fe60003800000 */
[----:B------:R-:W-:-:S13]  /*104b0*/  ISETP.GE.AND P0, PT, R4, R14, PT ;  /* 0x0000000e0400720c */ /* 0x000fda0003f06270 */
[----:B------:R-:W-:Y:S05]  /*104c0*/  @P0 BRA `(.L_x_502) ;  /* 0x0000017000000947 */ /* 0x000fea0003800000 */
[----:B------:R-:W5:Y:S04]  /*104d0*/  LDL.64 R6, [R1+0x90] ;  /* 0x0000900001067983 */ /* 0x000f680000100a00 */
[----:B---3--:R-:W3:Y:S04]  /*104e0*/  LDL R5, [R1+0x9c] ;  /* 0x00009c0001057983 */ /* 0x008ee80000100800 */
[----:B----4-:R-:W4:Y:S04]  /*104f0*/  LDL R17, [R1+0x98] ;  /* 0x0000980001117983 */ /* 0x010f280000100800 */
[----:B--2---:R-:W2:Y:S04]  /*10500*/  LDL R15, [R1+0x88] ;  /* 0x00008800010f7983 */ /* 0x004ea80000100800 */
[----:B------:R-:W2:Y:S04]  /*10510*/  LDL R19, [R1+0xbc] ;  /* 0x0000bc0001137983 */ /* 0x000ea80000100800 */
[----:B------:R-:W2:Y:S04]  /*10520*/  LDL R18, [R1+0xb8] ;  /* 0x0000b80001127983 */ /* 0x000ea80000100800 */
[----:B------:R-:W2:Y:S01]  /*10530*/  LDL R16, [R1+0xb4] ;  /* 0x0000b40001107983 */ /* 0x000ea20000100800 */
[----:B-----5:R-:W-:-:S02]  /*10540*/  ISETP.GE.AND P3, PT, R6, c[0x0][0x3c8], PT ;  /* 0x0000f20006007a0c */ /* 0x020fc40003f66270 */
[----:B---3--:R-:W-:Y:S02]  /*10550*/  ISETP.GE.AND P2, PT, R5, c[0x0][0x3c8], PT ;  /* 0x0000f20005007a0c */ /* 0x008fe40003f46270 */
[----:B----4-:R-:W-:Y:S02]  /*10560*/  ISETP.GE.AND P1, PT, R17, c[0x0][0x3c8], PT ;  /* 0x0000f20011007a0c */ /* 0x010fe40003f26270 */
[----:B--2---:R-:W-:-:S07]  /*10570*/  ISETP.GE.AND P0, PT, R15, c[0x0][0x3c8], PT ;  /* 0x0000f2000f007a0c */ /* 0x004fce0003f06270 */
[CC--:B-1----:R-:W-:Y:S02]  /*10580*/  @!P3 LEA R10, P4, R6.reuse, R0.reuse, 0x1 ;  /* 0x00000000060ab211 */ /* 0x0c2fe400078808ff */
        /* <DEDUP_REMOVED lines=11> */
.L_x_502:
[----:B------:R-:W-:Y:S05]  /*10640*/  BSYNC B0 ;  /* 0x0000000000007941 */ /* 0x000fea0003800000 */
.L_x_501:
[----:B------:R-:W-:Y:S05]  /*10650*/  BRA.DIV ~URZ, `(.L_x_503) ;  /* 0x000008227f007947 */ /* 0x000fea000b800000 */
[----:B--2---:R2:W3:Y:S02]  /*10660*/  SHFL.IDX PT, R2, R3, 0x2, 0x181f ;  /* 0x00581f0003027f89 */ /* 0x0044e400000e0000 */
.L_x_517:
[----:B------:R-:W-:Y:S05]  /*10670*/  BRA.DIV ~URZ, `(.L_x_504) ;  /* 0x000008727f007947 */ /* 0x000fea000b800000 */
[----:B-1----:R1:W2:Y:S02]  /*10680*/  SHFL.IDX PT, R0, R13, 0x2, 0x181f ;  /* 0x00581f000d007f89 */ /* 0x0022a400000e0000 */
.L_x_518:
[----:B------:R-:W-:Y:S01]  /*10690*/  IADD3 R4, R12, 0x40, RZ ;  /* 0x000000400c047810 */ /* 0x000fe20007ffe0ff */
[----:B------:R-:W-:Y:S03]  /*106a0*/  BSSY B0, `(.L_x_505) ;  /* 0x000001a000007945 */ /* 0x000fe60003800000 */
[----:B------:R-:W-:-:S13]  /*106b0*/  ISETP.GE.AND P0, PT, R4, R14, PT ;  /* 0x0000000e0400720c */ /* 0x000fda0003f06270 */
[----:B------:R-:W-:Y:S05]  /*106c0*/  @P0 BRA `(.L_x_506) ;  /* 0x0000017000000947 */ /* 0x000fea0003800000 */
[----:B------:R-:W5:Y:S04]  /*106d0*/  LDL.64 R6, [R1+0x90] ;  /* 0x0000900001067983 */ /* 0x000f680000100a00 */
[----:B----4-:R-:W4:Y:S04]  /*106e0*/  LDL R5, [R1+0x9c] ;  /* 0x00009c0001057983 */ /* 0x010f280000100800 */
[----:B---3--:R-:W3:Y:S04]  /*106f0*/  LDL R17, [R1+0x98] ;  /* 0x0000980001117983 */ /* 0x008ee80000100800 */
[----:B--2---:R-:W2:Y:S04]  /*10700*/  LDL R15, [R1+0x88] ;  /* 0x00008800010f7983 */ /* 0x004ea80000100800 */
[----:B------:R-:W2:Y:S04]  /*10710*/  LDL R19, [R1+0xbc] ;  /* 0x0000bc0001137983 */ /* 0x000ea80000100800 */
[----:B------:R-:W2:Y:S04]  /*10720*/  LDL R18, [R1+0xb8] ;  /* 0x0000b80001127983 */ /* 0x000ea80000100800 */
[----:B------:R-:W2:Y:S01]  /*10730*/  LDL R16, [R1+0xb4] ;  /* 0x0000b40001107983 */ /* 0x000ea20000100800 */
[----:B-----5:R-:W-:-:S02]  /*10740*/  ISETP.GE.AND P3, PT, R6, c[0x0][0x3c8], PT ;  /* 0x0000f20006007a0c */ /* 0x020fc40003f66270 */
[----:B----4-:R-:W-:Y:S02]  /*10750*/  ISETP.GE.AND P2, PT, R5, c[0x0][0x3c8], PT ;  /* 0x0000f20005007a0c */ /* 0x010fe40003f46270 */
[----:B---3--:R-:W-:Y:S02]  /*10760*/  ISETP.GE.AND P1, PT, R17, c[0x0][0x3c8], PT ;  /* 0x0000f20011007a0c */ /* 0x008fe40003f26270 */
[----:B--2---:R-:W-:-:S07]  /*10770*/  ISETP.GE.AND P0, PT, R15, c[0x0][0x3c8], PT ;  /* 0x0000f2000f007a0c */ /* 0x004fce0003f06270 */
[CC--:B------:R-:W-:Y:S02]  /*10780*/  @!P3 LEA R10, P4, R6.reuse, R0.reuse, 0x1 ;  /* 0x00000000060ab211 */ /* 0x0c0fe400078808ff */
        /* <DEDUP_REMOVED lines=11> */
.L_x_506:
[----:B------:R-:W-:Y:S05]  /*10840*/  BSYNC B0 ;  /* 0x0000000000007941 */ /* 0x000fea0003800000 */
.L_x_505:
[----:B------:R-:W-:Y:S05]  /*10850*/  BRA.DIV ~URZ, `(.L_x_507) ;  /* 0x000006f27f007947 */ /* 0x000fea000b800000 */
[----:B---3--:R3:W1:Y:S04]  /*10860*/  SHFL.IDX PT, R2, R3, 0x3, 0x181f ;  /* 0x00781f0003027f89 */ /* 0x00866800000e0000 */
[----:B--2---:R3:W2:Y:S02]  /*10870*/  SHFL.IDX PT, R0, R13, 0x3, 0x181f ;  /* 0x00781f000d007f89 */ /* 0x0046a400000e0000 */
.L_x_519:
[----:B------:R-:W-:-:S04]  /*10880*/  IADD3 R12, R12, 0x60, RZ ;  /* 0x000000600c0c7810 */ /* 0x000fc80007ffe0ff */
        /* <DEDUP_REMOVED lines=8> */
[----:B-1----:R-:W2:Y:S01]  /*10910*/  LDL R13, [R1+0xb4] ;  /* 0x0000b400010d7983 */ /* 0x002ea20000100800 */
[----:B-----5:R-:W-:-:S02]  /*10920*/  ISETP.GE.AND P3, PT, R6, c[0x0][0x3c8], PT ;  /* 0x0000f20006007a0c */ /* 0x020fc40003f66270 */
[----:B---3--:R-:W-:Y:S02]  /*10930*/  ISETP.GE.AND P2, PT, R4, c[0x0][0x3c8], PT ;  /* 0x0000f20004007a0c */ /* 0x008fe40003f46270 */
[----:B----4-:R-:W-:Y:S02]  /*10940*/  ISETP.GE.AND P1, PT, R15, c[0x0][0x3c8], PT ;  /* 0x0000f2000f007a0c */ /* 0x010fe40003f26270 */
[----:B--2---:R-:W-:-:S07]  /*10950*/  ISETP.GE.AND P0, PT, R3, c[0x0][0x3c8], PT ;  /* 0x0000f20003007a0c */ /* 0x004fce0003f06270 */
[-C--:B------:R-:W-:Y:S02]  /*10960*/  @!P3 LEA R10, P4, R6, R0.reuse, 0x1 ;  /* 0x00000000060ab211 */ /* 0x080fe400078808ff */
        /* <DEDUP_REMOVED lines=11> */
.L_x_493:
[----:B----4-:R-:W-:Y:S05]  /*10a20*/  BSYNC B1 ;  /* 0x0000000000017941 */ /* 0x010fea0003800000 */
.L_x_484:
[----:B--2---:R-:W2:Y:S02]  /*10a30*/  LDL R0, [R1+0xec] ;  /* 0x0000ec0001007983 */ /* 0x004ea40000100800 */
[----:B--2---:R-:W-:-:S13]  /*10a40*/  ISETP.NE.AND P0, PT, R0, RZ, PT ;  /* 0x000000ff0000720c */ /* 0x004fda0003f05270 */
[----:B------:R-:W-:Y:S01]  /*10a50*/  @P0 WARPSYNC 0xffffffff ;  /* 0xffffffff00000948 */ /* 0x000fe20003800000 */
[----:B------:R-:W-:Y:S06]  /*10a60*/  @P0 BAR.SYNC.DEFER_BLOCKING 0x5, 0x100 ;  /* 0x0144000000000b1d */ /* 0x000fec0000010000 */
[----:B------:R-:W2:Y:S04]  /*10a70*/  @P0 LDS R0, [0x18100] ;  /* 0x01810000ff000984 */ /* 0x000ea80000000800 */
[----:B--2---:R2:W-:Y:S04]  /*10a80*/  @P0 STL [R1+0xc0], R0 ;  /* 0x0000c00001000387 */ /* 0x0045e80000100800 */
[----:B------:R-:W-:Y:S06]  /*10a90*/  @P0 BAR.ARV 0x4, 0x100 ;  /* 0x0104000000000b1d */ /* 0x000fec0000002000 */
[----:B------:R-:W-:Y:S05]  /*10aa0*/  @P0 BRA `(.L_x_508) ;  /* 0x0000009000000947 */ /* 0x000fea0003800000 */
[----:B------:R-:W-:Y:S05]  /*10ab0*/  BRA.DIV ~URZ, `(.L_x_509) ;  /* 0x000005527f007947 */ /* 0x000fea000b800000 */
[----:B--2---:R2:W4:Y:S02]  /*10ac0*/  SHFL.IDX PT, R0, R81, RZ, 0x1f ;  /* 0x00001fff51007589 */ /* 0x00452400000e0000 */
.L_x_520:
[----:B-1----:R-:W1:Y:S01]  /*10ad0*/  S2R R2, SR_TID.X ;  /* 0x0000000000027919 */ /* 0x002e620000002100 */
[----:B------:R-:W-:Y:S03]  /*10ae0*/  WARPSYNC 0xffffffff ;  /* 0xffffffff00007948 */ /* 0x000fe60003800000 */
[----:B------:R-:W-:Y:S06]  /*10af0*/  BAR.SYNC.DEFER_BLOCKING 0x4, 0x100 ;  /* 0x0104000000007b1d */ /* 0x000fec0000010000 */
[----:B----4-:R4:W-:Y:S01]  /*10b00*/  STL [R1+0xc0], R0 ;  /* 0x0000c00001007387 */ /* 0x0109e20000100800 */
[----:B-1----:R-:W-:-:S13]  /*10b10*/  LOP3.LUT P0, RZ, R2, 0xff, RZ, 0xc0, !PT ;  /* 0x000000ff02ff7812 */ /* 0x002fda000780c0ff */
[----:B------:R4:W-:Y:S04]  /*10b20*/  @!P0 STS [0x18100], R81 ;  /* 0x01810051ff008388 */ /* 0x0009e80000000800 */
[----:B------:R-:W-:Y:S06]  /*10b30*/  BAR.ARV 0x5, 0x100 ;  /* 0x0144000000007b1d */ /* 0x000fec0000002000 */
.L_x_508:
[----:B--2-4-:R-:W2:Y:S02]  /*10b40*/  LDL R0, [R1+0xc0] ;  /* 0x0000c00001007983 */ /* 0x014ea40000100800 */
[----:B--2---:R-:W-:-:S13]  /*10b50*/  ISETP.GE.AND P0, PT, R0, c[0x0][0x538], PT ;  /* 0x00014e0000007a0c */ /* 0x004fda0003f06270 */
[----:B-1-3-5:R-:W-:Y:S01]  /*10b60*/  @P0 CALL.REL.NOINC `(.L_x_510) ;  /* 0x0000001000000944 */ /* 0x02afe20003c00000 */
[----:B------:R-:W-:Y:S05]  /*10b70*/  BRA `(.L_x_511) ;  /* 0xffff007000007947 */ /* 0x000fea000383ffff */
.L_x_510:
[----:B------:R-:W-:Y:S05]  /*10b80*/  EXIT ;  /* 0x000000000000794d */ /* 0x000fea0003800000 */
.L_x_480:
[----:B------:R1:W5:Y:S01]  /*10b90*/  LDL R0, [R1+0x7c] ;  /* 0x00007c0001007983 */ /* 0x0003620000100800 */
[----:B------:R-:W-:Y:S02]  /*10ba0*/  MOV R3, 0x2 ;  /* 0x0000000200037802 */ /* 0x000fe40000000f00 */
[----:B------:R-:W-:Y:S02]  /*10bb0*/  MOV R2, 0x10bd0 ;  /* 0x00010bd000027802 */ /* 0x000fe40000000f00 */
[----:B-1---5:R-:W-:Y:S05]  /*10bc0*/  CALL.REL.NOINC `($__internal_0_$__cuda_sm70_shflsync_bfly_p) ;  /* 0x000004a000007944 */ /* 0x022fea0003c00000 */
[----:B------:R-:W-:Y:S01]  /*10bd0*/  MOV R4, R5 ;  /* 0x0000000500047202 */ /* 0x000fe20000000f00 */
[----:B------:R-:W-:Y:S05]  /*10be0*/  BRA `(.L_x_512) ;  /* 0xffffd0a000007947 */ /* 0x000fea000383ffff */
.L_x_481:
[----:B------:R-:W-:Y:S01]  /*10bf0*/  IMAD.MOV.U32 R0, RZ, RZ, R4 ;  /* 0x000000ffff007224 */ /* 0x000fe200078e0004 */
[----:B------:R-:W-:Y:S02]  /*10c00*/  MOV R3, 0x1 ;  /* 0x0000000100037802 */ /* 0x000fe40000000f00 */
[----:B------:R-:W-:Y:S02]  /*10c10*/  MOV R2, 0x10c30 ;  /* 0x00010c3000027802 */ /* 0x000fe40000000f00 */
[----:B-----5:R-:W-:Y:S05]  /*10c20*/  CALL.REL.NOINC `($__internal_0_$__cuda_sm70_shflsync_bfly_p) ;  /* 0x0000044000007944 */ /* 0x020fea0003c00000 */
[----:B------:R1:W5:Y:S01]  /*10c30*/  LDL R0, [R1+0x80] ;  /* 0x0000800001007983 */ /* 0x0003620000100800 */
[----:B------:R-:W-:Y:S01]  /*10c40*/  FADD.FTZ R4, R4, R5 ;  /* 0x0000000504047221 */ /* 0x000fe20000010000 */
[----:B------:R-:W-:Y:S02]  /*10c50*/  MOV R3, 0x2 ;  /* 0x0000000200037802 */ /* 0x000fe40000000f00 */
[----:B------:R-:W-:-:S02]  /*10c60*/  MOV R2, 0x10c80 ;  /* 0x00010c8000027802 */ /* 0x000fc40000000f00 */
[----:B-1---5:R-:W-:Y:S05]  /*10c70*/  CALL.REL.NOINC `($__internal_0_$__cuda_sm70_shflsync_bfly_p) ;  /* 0x000003f000007944 */ /* 0x022fea0003c00000 */
[----:B------:R-:W2:Y:S01]  /*10c80*/  LDL.LU R0, [R1+0x80] ;  /* 0x0000800001007983 */ /* 0x000ea20000300800 */
[----:B------:R-:W-:-:S02]  /*10c90*/  MOV R3, 0x1 ;  /* 0x0000000100037802 */ /* 0x000fc40000000f00 */
[----:B------:R-:W-:Y:S01]  /*10ca0*/  MOV R2, 0x10cd0 ;  /* 0x00010cd000027802 */ /* 0x000fe20000000f00 */
[----:B--2---:R-:W-:Y:S02]  /*10cb0*/  FADD.FTZ R0, R0, R5 ;  /* 0x0000000500007221 */ /* 0x004fe40000010000 */
[----:B------:R-:W-:Y:S05]  /*10cc0*/  CALL.REL.NOINC `($__internal_0_$__cuda_sm70_shflsync_bfly_p) ;  /* 0x000003a000007944 */ /* 0x000fea0003c00000 */
[----:B------:R-:W-:Y:S01]  /*10cd0*/  MOV R3, R5 ;  /* 0x0000000500037202 */ /* 0x000fe20000000f00 */
[----:B------:R-:W-:Y:S05]  /*10ce0*/  BRA `(.L_x_513) ;  /* 0xffffd03000007947 */ /* 0x000fea000383ffff */
.L_x_496:
[----:B------:R-:W-:Y:S01]  /*10cf0*/  IMAD.MOV.U32 R5, RZ, RZ, R3 ;  /* 0x000000ffff057224 */ /* 0x000fe200078e0003 */
[----:B------:R-:W-:Y:S01]  /*10d00*/  MOV R4, RZ ;  /* 0x000000ff00047202 */ /* 0x000fe20000000f00 */
[----:B------:R-:W-:Y:S01]  /*10d10*/  IMAD.MOV.U32 R0, RZ, RZ, 0x181f ;  /* 0x0000181fff007424 */ /* 0x000fe200078e00ff */
[----:B------:R-:W-:Y:S02]  /*10d20*/  MOV R6, 0x10d40 ;  /* 0x00010d4000067802 */ /* 0x000fe40000000f00 */
[----:B--2---:R-:W-:Y:S05]  /*10d30*/  CALL.REL.NOINC `($__internal_1_$__cuda_sm70_shflsync_idx_p) ;  /* 0x0000037000007944 */ /* 0x004fea0003c00000 */
[----:B------:R-:W-:Y:S01]  /*10d40*/  MOV R2, R0 ;  /* 0x0000000000027202 */ /* 0x000fe20000000f00 */
[----:B------:R-:W-:Y:S05]  /*10d50*/  BRA `(.L_x_514) ;  /* 0xfffff51000007947 */ /* 0x000fea000383ffff */
.L_x_497:
[----:B------:R-:W-:Y:S01]  /*10d60*/  IMAD.MOV.U32 R5, RZ, RZ, R13 ;  /* 0x000000ffff057224 */ /* 0x000fe200078e000d */
[----:B------:R-:W-:Y:S01]  /*10d70*/  MOV R4, RZ ;  /* 0x000000ff00047202 */ /* 0x000fe20000000f00 */
[----:B------:R-:W-:Y:S01]  /*10d80*/  IMAD.MOV.U32 R0, RZ, RZ, 0x181f ;  /* 0x0000181fff007424 */ /* 0x000fe200078e00ff */
[----:B------:R-:W-:Y:S02]  /*10d90*/  MOV R6, 0x10db0 ;  /* 0x00010db000067802 */ /* 0x000fe40000000f00 */
[----:B-123--:R-:W-:Y:S05]  /*10da0*/  CALL.REL.NOINC `($__internal_1_$__cuda_sm70_shflsync_idx_p) ;  /* 0x0000030000007944 */ /* 0x00efea0003c00000 */
[----:B------:R-:W-:Y:S05]  /*10db0*/  BRA `(.L_x_515) ;  /* 0xfffff4d000007947 */ /* 0x000fea000383ffff */
.L_x_500:
[----:B-1----:R-:W-:Y:S01]  /*10dc0*/  IMAD.MOV.U32 R5, RZ, RZ, R3 ;  /* 0x000000ffff057224 */ /* 0x002fe200078e0003 */
[----:B------:R-:W-:Y:S01]  /*10dd0*/  MOV R4, 0x1 ;  /* 0x0000000100047802 */ /* 0x000fe20000000f00 */
[----:B------:R-:W-:Y:S01]  /*10de0*/  IMAD.MOV.U32 R0, RZ, RZ, 0x181f ;  /* 0x0000181fff007424 */ /* 0x000fe200078e00ff */
[----:B------:R-:W-:-:S02]  /*10df0*/  MOV R6, 0x10e10 ;  /* 0x00010e1000067802 */ /* 0x000fc40000000f00 */
[----:B--234-:R-:W-:Y:S05]  /*10e00*/  CALL.REL.NOINC `($__internal_1_$__cuda_sm70_shflsync_idx_p) ;  /* 0x000002a000007944 */ /* 0x01cfea0003c00000 */
[----:B------:R-:W-:Y:S01]  /*10e10*/  IMAD.MOV.U32 R2, RZ, RZ, R0 ;  /* 0x000000ffff027224 */ /* 0x000fe200078e0000 */
[----:B------:R-:W-:Y:S01]  /*10e20*/  MOV R4, 0x1 ;  /* 0x0000000100047802 */ /* 0x000fe20000000f00 */
[----:B------:R-:W-:Y:S01]  /*10e30*/  IMAD.MOV.U32 R5, RZ, RZ, R13 ;  /* 0x000000ffff057224 */ /* 0x000fe200078e000d */
[----:B------:R-:W-:-:S02]  /*10e40*/  MOV R0, 0x181f ;  /* 0x0000181f00007802 */ /* 0x000fc40000000f00 */
[----:B------:R-:W-:Y:S02]  /*10e50*/  MOV R6, 0x10e70 ;  /* 0x00010e7000067802 */ /* 0x000fe40000000f00 */
[----:B------:R-:W-:Y:S05]  /*10e60*/  CALL.REL.NOINC `($__internal_1_$__cuda_sm70_shflsync_idx_p) ;  /* 0x0000024000007944 */ /* 0x000fea0003c00000 */
[----:B------:R-:W-:Y:S05]  /*10e70*/  BRA `(.L_x_516) ;  /* 0xfffff61000007947 */ /* 0x000fea000383ffff */
.L_x_503:
[----:B-1----:R-:W-:Y:S01]  /*10e80*/  IMAD.MOV.U32 R5, RZ, RZ, R3 ;  /* 0x000000ffff057224 */ /* 0x002fe200078e0003 */
[----:B------:R-:W-:Y:S01]  /*10e90*/  MOV R4, 0x2 ;  /* 0x0000000200047802 */ /* 0x000fe20000000f00 */
[----:B------:R-:W-:Y:S01]  /*10ea0*/  IMAD.MOV.U32 R0, RZ, RZ, 0x181f ;  /* 0x0000181fff007424 */ /* 0x000fe200078e00ff */
[----:B------:R-:W-:Y:S02]  /*10eb0*/  MOV R6, 0x10ed0 ;  /* 0x00010ed000067802 */ /* 0x000fe40000000f00 */
[----:B--234-:R-:W-:Y:S05]  /*10ec0*/  CALL.REL.NOINC `($__internal_1_$__cuda_sm70_shflsync_idx_p) ;  /* 0x000001e000007944 */ /* 0x01cfea0003c00000 */
[----:B------:R-:W-:Y:S01]  /*10ed0*/  MOV R2, R0 ;  /* 0x0000000000027202 */ /* 0x000fe20000000f00 */
[----:B------:R-:W-:Y:S05]  /*10ee0*/  BRA `(.L_x_517) ;  /* 0xfffff78000007947 */ /* 0x000fea000383ffff */
.L_x_504:
[----:B-1----:R-:W-:Y:S01]  /*10ef0*/  IMAD.MOV.U32 R5, RZ, RZ, R13 ;  /* 0x000000ffff057224 */ /* 0x002fe200078e000d */
[----:B------:R-:W-:Y:S01]  /*10f00*/  MOV R4, 0x2 ;  /* 0x0000000200047802 */ /* 0x000fe20000000f00 */
[----:B------:R-:W-:Y:S01]  /*10f10*/  IMAD.MOV.U32 R0, RZ, RZ, 0x181f ;  /* 0x0000181fff007424 */ /* 0x000fe200078e00ff */
[----:B------:R-:W-:Y:S02]  /*10f20*/  MOV R6, 0x10f40 ;  /* 0x00010f4000067802 */ /* 0x000fe40000000f00 */
[----:B--234-:R-:W-:Y:S05]  /*10f30*/  CALL.REL.NOINC `($__internal_1_$__cuda_sm70_shflsync_idx_p) ;  /* 0x0000017000007944 */ /* 0x01cfea0003c00000 */
[----:B------:R-:W-:Y:S05]  /*10f40*/  BRA `(.L_x_518) ;  /* 0xfffff74000007947 */ /* 0x000fea000383ffff */
.L_x_507:
[----:B--2---:R-:W-:Y:S01]  /*10f50*/  IMAD.MOV.U32 R5, RZ, RZ, R3 ;  /* 0x000000ffff057224 */ /* 0x004fe200078e0003 */
[----:B------:R-:W-:Y:S01]  /*10f60*/  MOV R4, 0x3 ;  /* 0x0000000300047802 */ /* 0x000fe20000000f00 */
[----:B------:R-:W-:Y:S01]  /*10f70*/  IMAD.MOV.U32 R0, RZ, RZ, 0x181f ;  /* 0x0000181fff007424 */ /* 0x000fe200078e00ff */
[----:B------:R-:W-:-:S02]  /*10f80*/  MOV R6, 0x10fa0 ;  /* 0x00010fa000067802 */ /* 0x000fc40000000f00 */
[----:B-1-34-:R-:W-:Y:S05]  /*10f90*/  CALL.REL.NOINC `($__internal_1_$__cuda_sm70_shflsync_idx_p) ;  /* 0x0000011000007944 */ /* 0x01afea0003c00000 */
[----:B------:R-:W-:Y:S01]  /*10fa0*/  IMAD.MOV.U32 R2, RZ, RZ, R0 ;  /* 0x000000ffff027224 */ /* 0x000fe200078e0000 */
[----:B------:R-:W-:Y:S01]  /*10fb0*/  MOV R4, 0x3 ;  /* 0x0000000300047802 */ /* 0x000fe20000000f00 */
[----:B------:R-:W-:Y:S01]  /*10fc0*/  IMAD.MOV.U32 R5, RZ, RZ, R13 ;  /* 0x000000ffff057224 */ /* 0x000fe200078e000d */
[----:B------:R-:W-:-:S02]  /*10fd0*/  MOV R0, 0x181f ;  /* 0x0000181f00007802 */ /* 0x000fc40000000f00 */
[----:B------:R-:W-:Y:S02]  /*10fe0*/  MOV R6, 0x11000 ;  /* 0x0001100000067802 */ /* 0x000fe40000000f00 */
[----:B------:R-:W-:Y:S05]  /*10ff0*/  CALL.REL.NOINC `($__internal_1_$__cuda_sm70_shflsync_idx_p) ;  /* 0x000000b000007944 */ /* 0x000fea0003c00000 */
[----:B------:R-:W-:Y:S05]  /*11000*/  BRA `(.L_x_519) ;  /* 0xfffff87000007947 */ /* 0x000fea000383ffff */
.L_x_509:
[----:B-1----:R-:W-:Y:S01]  /*11010*/  IMAD.MOV.U32 R5, RZ, RZ, R81 ;  /* 0x000000ffff057224 */ /* 0x002fe200078e0051 */
[----:B------:R-:W-:Y:S01]  /*11020*/  MOV R4, RZ ;  /* 0x000000ff00047202 */ /* 0x000fe20000000f00 */
[----:B--2---:R-:W-:Y:S01]  /*11030*/  IMAD.MOV.U32 R0, RZ, RZ, 0x1f ;  /* 0x0000001fff007424 */ /* 0x004fe200078e00ff */
[----:B------:R-:W-:Y:S02]  /*11040*/  MOV R6, 0x11060 ;  /* 0x0001106000067802 */ /* 0x000fe40000000f00 */
[----:B---3-5:R-:W-:Y:S05]  /*11050*/  CALL.REL.NOINC `($__internal_1_$__cuda_sm70_shflsync_idx_p) ;  /* 0x0000005000007944 */ /* 0x028fea0003c00000 */
[----:B------:R-:W-:Y:S05]  /*11060*/  BRA `(.L_x_520) ;  /* 0xfffffa6000007947 */ /* 0x000fea000383ffff */
        .weak           $__internal_0_$__cuda_sm70_shflsync_bfly_p
        .type           $__internal_0_$__cuda_sm70_shflsync_bfly_p,@function
        .size           $__internal_0_$__cuda_sm70_shflsync_bfly_p,($__internal_1_$__cuda_sm70_shflsync_idx_p - $__internal_0_$__cuda_sm70_shflsync_bfly_p)
$__internal_0_$__cuda_sm70_shflsync_bfly_p:
[----:B------:R-:W-:Y:S04]  /*11070*/  WARPSYNC R6 ;  /* 0x0000000600007348 */ /* 0x000fe80003800000 */
[----:B------:R1:W2:Y:S02]  /*11080*/  SHFL.BFLY PT, R5, R0, R3, R7 ;  /* 0x0c00000300057389 */ /* 0x0002a400000e0007 */
[----:B-1----:R-:W-:-:S04]  /*11090*/  MOV R3, 0x0 ;  /* 0x0000000000037802 */ /* 0x002fc80000000f00 */
[----:B--2---:R-:W-:Y:S05]  /*110a0*/  RET.REL.NODEC R2 `(_ZN7cutlass13device_kernelIN5flash19enable_sm80_to_sm89INS1_16FlashAttnFwdSm80INS1_25CollectiveMainloopFwdSm80ILi8ELi1ELb1EN4cute5tupleIJNS5_1CILi128EEENS7_ILi64EEENS7_ILi256EEEEEELi256ENS_6half_tEfNS_4arch4Sm80ELb1ELb0ELb1ELb0ELb0ELb0ELb1ELb0EEENS1_21CollectiveEpilogueFwdINS6_IJS8_SA_S9_EEENS6_IJNS7_ILi1EEESI_SI_EEESC_SE_Li256ELb0ELb1ELb0ELb0EEENS1_30DynamicPersistentTileSchedulerILi256ELi256ELb0ELb1ELb0EEEEEEEEEvNT_6ParamsE) ;  /* 0xfffeef5002007950 */ /* 0x004fea0003c3ffff */
        .weak           $__internal_1_$__cuda_sm70_shflsync_idx_p
        .type           $__internal_1_$__cuda_sm70_shflsync_idx_p,@function
        .size           $__internal_1_$__cuda_sm70_shflsync_idx_p,(.L_x_1534 - $__internal_1_$__cuda_sm70_shflsync_idx_p)
$__internal_1_$__cuda_sm70_shflsync_idx_p:
[----:B------:R-:W-:Y:S04]  /*110b0*/  WARPSYNC R83 ;  /* 0x0000005300007348 */ /* 0x000fe80003800000 */
[----:B------:R1:W2:Y:S02]  /*110c0*/  SHFL.IDX PT, R0, R5, R4, R0 ;  /* 0x0000000405007389 */ /* 0x0002a400000e0000 */
[----:B-1----:R-:W-:Y:S02]  /*110d0*/  MOV R4, R6 ;  /* 0x0000000600047202 */ /* 0x002fe40000000f00 */
[----:B------:R-:W-:-:S04]  /*110e0*/  MOV R5, 0x0 ;  /* 0x0000000000057802 */ /* 0x000fc80000000f00 */
[----:B--2---:R-:W-:Y:S05]  /*110f0*/  RET.REL.NODEC R4 `(_ZN7cutlass13device_kernelIN5flash19enable_sm80_to_sm89INS1_16FlashAttnFwdSm80INS1_25CollectiveMainloopFwdSm80ILi8ELi1ELb1EN4cute5tupleIJNS5_1CILi128EEENS7_ILi64EEENS7_ILi256EEEEEELi256ENS_6half_tEfNS_4arch4Sm80ELb1ELb0ELb1ELb0ELb0ELb0ELb1ELb0EEENS1_21CollectiveEpilogueFwdINS6_IJS8_SA_S9_EEENS6_IJNS7_ILi1EEESI_SI_EEESC_SE_Li256ELb0ELb1ELb0ELb0EEENS1_30DynamicPersistentTileSchedulerILi256ELi256ELb0ELb1ELb0EEEEEEEEEvNT_6ParamsE) ;  /* 0xfffeef0004007950 */ /* 0x004fea0003c3ffff */
.L_x_521:
        /* <DEDUP_REMOVED lines=16> */
.L_x_1534:


//--------------------- .text._ZN7cutlass13device_kernelIN5flash19enable_sm80_to_sm89INS1_16FlashAttnFwdSm80INS1_25CollectiveMainloopFwdSm80ILi8ELi1ELb1EN4cute5tupleIJNS5_1CILi128EEENS7_ILi64EEENS7_ILi256EEEEEELi256ENS_6half_tEfNS_4arch4Sm80ELb1ELb0ELb1ELb1ELb0ELb0ELb1ELb0EEENS1_21CollectiveEpilogueFwdINS6_IJS8_SA_S9_EEENS6_IJNS7_ILi1EEESI_SI_EEESC_SE_Li256ELb1ELb1ELb0ELb0EEENS1_19SingleTileSchedulerILb1ELb0ELb1ELi128EEEEEEEEEvNT_6ParamsE --------------------------
	.section	.text._ZN7cutlass13device_kernelIN5flash19enable_sm80_to_sm89INS1_16FlashAttnFwdSm80INS1_25CollectiveMainloopFwdSm80ILi8ELi1ELb1EN4cute5tupleIJNS5_1CILi128EEENS7_ILi64EEENS7_ILi256EEEEEELi256ENS_6half_tEfNS_4arch4Sm80ELb1ELb0ELb1ELb1ELb0ELb0ELb1ELb0EEENS1_21CollectiveEpilogueFwdINS6_IJS8_SA_S9_EEENS6_IJNS7_ILi1EEESI_SI_EEESC_SE_Li256ELb1ELb1ELb0ELb0EEENS1_19SingleTileSchedulerILb1ELb0ELb1ELi128EEEEEEEEEvNT_6ParamsE,"ax",@progbits
	.sectioninfo	@"SHI_REGISTERS=255"
	.align	128
.text._ZN7cutlass13device_kernelIN5flash19enable_sm80_to_sm89INS1_16FlashAttnFwdSm80INS1_25CollectiveMainloopFwdSm80ILi8ELi1ELb1EN4cute5tupleIJNS5_1CILi128EEENS7_ILi64EEENS7_ILi256EEEEEELi256ENS_6half_tEfNS_4arch4Sm80ELb1ELb0ELb1ELb1ELb0ELb0ELb1ELb0EEENS1_21CollectiveEpilogueFwdINS6_IJS8_SA_S9_EEENS6_IJNS7_ILi1EEESI_SI_EEESC_SE_Li256ELb1ELb1ELb0ELb0EEENS1_19SingleTileSchedulerILb1ELb0ELb1ELi128EEEEEEEEEvNT_6ParamsE:
        .type           _ZN7cutlass13device_kernelIN5flash19enable_sm80_to_sm89INS1_16FlashAttnFwdSm80INS1_25CollectiveMainloopFwdSm80ILi8ELi1ELb1EN4cute5tupleIJNS5_1CILi128EEENS7_ILi64EEENS7_ILi256EEEEEELi256ENS_6half_tEfNS_4arch4Sm80ELb1ELb0ELb1ELb1ELb0ELb0ELb1ELb0EEENS1_21CollectiveEpilogueFwdINS6_IJS8_SA_S9_EEENS6_IJNS7_ILi1EEESI_SI_EEESC_SE_Li256ELb1ELb1ELb0ELb0EEENS1_19SingleTileSchedulerILb1ELb0ELb1ELi128EEEEEEEEEvNT_6ParamsE,@function
        .size           _ZN7cutlass13device_kernelIN5flash19enable_sm80_to_sm89INS1_16FlashAttnFwdSm80INS1_25CollectiveMainloopFwdSm80ILi8ELi1ELb1EN4cute5tupleIJNS5_1CILi128EEENS7_ILi64EEENS7_ILi256EEEEEELi256ENS_6half_tEfNS_4arch4Sm80ELb1ELb0ELb1ELb1ELb0ELb0ELb1ELb0EEENS1_21CollectiveEpilogueFwdINS6_IJS8_SA_S9_EEENS6_IJNS7_ILi1EEESI_SI_EEESC_SE_Li256ELb1ELb1ELb0ELb0EEENS1_19SingleTileSchedulerILb1ELb0ELb1ELi128EEEEEEEEEvNT_6ParamsE,(.L_x_1537 - _ZN7cutlass13device_kernelIN5flash19enable_sm80_to_sm89INS1_16FlashAttnFwdSm80INS1_25CollectiveMainloopFwdSm80ILi8ELi1ELb1EN4cute5tupleIJNS5_1CILi128EEENS7_ILi64EEENS7_ILi256EEEEEELi256ENS_6half_tEfNS_4arch4Sm80ELb1ELb0ELb1ELb1ELb0ELb0ELb1ELb0EEENS1_21CollectiveEpilogueFwdINS6_IJS8_SA_S9_EEENS6_IJNS7_ILi1EEESI_SI_EEESC_SE_Li256ELb1ELb1ELb0ELb0EEENS1_19SingleTileSchedulerILb1ELb0ELb1ELi128EEEEEEEEEvNT_6ParamsE)
        .other          _ZN7cutlass13device_kernelIN5flash19enable_sm80_to_sm89INS1_16FlashAttnFwdSm80INS1_25CollectiveMainloopFwdSm80ILi8ELi1ELb1EN4cute5tupleIJNS5_1CILi128EEENS7_ILi64EEENS7_ILi256EEEEEELi256ENS_6half_tEfNS_4arch4Sm80ELb1ELb0ELb1ELb1ELb0ELb0ELb1ELb0EEENS1_21CollectiveEpilogueFwdINS6_IJS8_SA_S9_EEENS6_IJNS7_ILi1EEESI_SI_EEESC_SE_Li256ELb1ELb1ELb0ELb0EEENS1_19SingleTileSchedulerILb1ELb0ELb1ELi128EEEEEEEEEvNT_6ParamsE,@"STO_CUDA_ENTRY STV_DEFAULT"
_ZN7cutlass13device_kernelIN5flash19enable_sm80_to_sm89INS1_16FlashAttnFwdSm80INS1_25CollectiveMainloopFwdSm80ILi8ELi1ELb1EN4cute5tupleIJNS5_1CILi128EEENS7_ILi64EEENS7_ILi256EEEEEELi256ENS_6half_tEfNS_4arch4Sm80ELb1ELb0ELb1ELb1ELb0ELb0ELb1ELb0EEENS1_21CollectiveEpilogueFwdINS6_IJS8_SA_S9_EEENS6_IJNS7_ILi1EEESI_SI_EEESC_SE_Li256ELb1ELb1ELb0ELb0EEENS1_19SingleTileSchedulerILb1ELb0ELb1ELi128EEEEEEEEEvNT_6ParamsE:
[----:B------:R-:W-:Y:S02]  /*0000*/  MOV R1, c[0x0][0x28] ;  /* 0x00000a0000017a02 */ /* 0x000fe40000000f00 */
[----:B------:R-:W1:Y:S01]  /*0010*/  S2R R101, SR_TID.X ;  /* 0x0000000000657919 */ /* 0x000e620000002100 */
[----:B------:R-:W-:Y:S01]  /*0020*/  IMAD.MOV.U32 R23, RZ, RZ, 0x4 ;  /* 0x00000004ff177424 */ /* 0x000fe200078e00ff */
[----:B------:R-:W2:Y:S01]  /*0030*/  S2UR UR6, SR_CTAID.X ;  /* 0x00000000000679c3 */ /* 0x000ea20000002500 */
[----:B------:R-:W-:Y:S01]  /*0040*/  ULDC.64 UR22, c[0x0][0x118] ;  /* 0x0000460000167ab9 */ /* 0x000fe20000000a00 */
[----:B------:R-:W3:Y:S01]  /*0050*/  S2R R5, SR_CTAID.Z ;  /* 0x0000000000057919 */ /* 0x000ee20000002700 */
[----:B------:R-:W-:Y:S02]  /*0060*/  IADD3 R1, R1, -0x130, RZ ;  /* 0xfffffed001017810 */ /* 0x000fe40007ffe0ff */
[----:B-1----:R-:W-:Y:S01]  /*0070*/  SHF.R.U32.HI R0, RZ, 0x5, R101 ;  /* 0x00000005ff007819 */ /* 0x002fe20000011665 */
[----:B---3--:R-:W-:-:S05]  /*0080*/  IMAD.WIDE R2, R5, R23, c[0x0][0x568] ;  /* 0x00015a0005027625 */ /* 0x008fca00078e0217 */
[----:B------:R-:W1:Y:S02]  /*0090*/  SHFL.IDX PT, R0, R0, RZ, 0x1f ;  /* 0x00001fff00007589 */ /* 0x000e6400000e0000 */
[----:B-1----:R-:W-:-:S13]  /*00a0*/  ISETP.NE.AND P0, PT, R0, RZ, PT ;  /* 0x000000ff0000720c */ /* 0x002fda0003f05270 */
[----:B--2---:R-:W-:Y:S05]  /*00b0*/  @!P0 BRA `(.L_x_522) ;  /* 0x0000014000008947 */ /* 0x004fea0003800000 */
[----:B------:R-:W-:-:S04]  /*00c0*/  ISETP.NE.U32.AND P0, PT, RZ, c[0x0][0x568], PT ;  /* 0x00015a00ff007a0c */ /* 0x000fc80003f05070 */
[----:B------:R-:W-:-:S13]  /*00d0*/  ISETP.NE.AND.EX P0, PT, RZ, c[0x0][0x56c], PT, P0 ;  /* 0x00015b00ff007a0c */ /* 0x000fda0003f05300 */
[----:B------:R-:W-:Y:S05]  /*00e0*/  @!P0 BRA `(.L_x_523) ;  /* 0x0000002000008947 */ /* 0x000fea0003800000 */
[----:B------:R1:W5:Y:S01]  /*00f0*/  LDG.E R0, [R2.64] ;  /* 0x0000001602007981 */ /* 0x000362000c1e1900 */
[----:B------:R-:W-:Y:S05]  /*0100*/  BRA `(.L_x_524) ;  /* 0x0000009000007947 */ /* 0x000fea0003800000 */
.L_x_523:
        /* <DEDUP_REMOVED lines=8> */
.L_x_525:
[----:B------:R-:W-:-:S04]  /*0190*/  MOV R0, c[0x0][0x54c] ;  /* 0x0001530000007a02 */ /* 0x000fc80000000f00 */
.L_x_524:
[----:B------:R-:W-:Y:S01]  /*01a0*/  USHF.L.U32 UR6, UR6, 0x7, URZ ;  /* 0x0000000706067899 */ /* 0x000fe2000800063f */
[----:B-----5:R-:W-:-:S05]  /*01b0*/  IMAD R0, R0, c[0x0][0x548], RZ ;  /* 0x0001520000007a24 */ /* 0x020fca00078e02ff */
[----:B------:R-:W-:-:S04]  /*01c0*/  ISETP.LE.AND P0, PT, R0, UR6, PT ;  /* 0x0000000600007c0c */ /* 0x000fc8000bf03270 */
[----:B------:R-:W-:-:S05]  /*01d0*/  SEL R0, R5, 0xffffffff, !P0 ;  /* 0xffffffff05007807 */ /* 0x000fca0004000000 */
[----:B------:R2:W-:Y:S01]  /*01e0*/  STL [R1+0xe4], R0 ;  /* 0x0000e40001007387 */ /* 0x0005e20000100800 */
[----:B------:R-:W-:Y:S05]  /*01f0*/  BRA `(.L_x_526) ;  /* 0x0000013000007947 */ /* 0x000fea0003800000 */
.L_x_522:
[----:B------:R-:W-:-:S04]  /*0200*/  ISETP.NE.U32.AND P0, PT, RZ, c[0x0][0x568], PT ;  /* 0x00015a00ff007a0c */ /* 0x000fc80003f05070 */
[----:B------:R-:W-:-:S13]  /*0210*/  ISETP.NE.AND.EX P0, PT, RZ, c[0x0][0x56c], PT, P0 ;  /* 0x00015b00ff007a0c */ /* 0x000fda0003f05300 */
[----:B------:R-:W-:Y:S05]  /*0220*/  @!P0 BRA `(.L_x_527) ;  /* 0x0000002000008947 */ /* 0x000fea0003800000 */
[----:B------:R1:W5:Y:S01]  /*0230*/  LDG.E R0, [R2.64] ;  /* 0x0000001602007981 */ /* 0x000362000c1e1900 */
[----:B------:R-:W-:Y:S05]  /*0240*/  BRA `(.L_x_528) ;  /* 0x0000009000007947 */ /* 0x000fea0003800000 */
.L_x_527:
        /* <DEDUP_REMOVED lines=8> */
.L_x_529:
[----:B------:R-:W-:-:S04]  /*02d0*/  MOV R0, c[0x0][0x54c] ;  /* 0x0001530000007a02 */ /* 0x000fc80000000f00 */
.L_x_528:
[----:B------:R-:W-:Y:S01]  /*02e0*/  USHF.L.U32 UR6, UR6, 0x7, URZ ;  /* 0x0000000706067899 */ /* 0x000fe2000800063f */
[----:B-----5:R-:W-:-:S05]  /*02f0*/  IMAD R0, R0, c[0x0][0x548], RZ ;  /* 0x0001520000007a24 */ /* 0x020fca00078e02ff */
[----:B------:R-:W-:-:S04]  /*0300*/  ISETP.LE.AND P0, PT, R0, UR6, PT ;  /* 0x0000000600007c0c */ /* 0x000fc8000bf03270 */
[----:B------:R-:W-:-:S05]  /*0310*/  SEL R0, R5, 0xffffffff, !P0 ;  /* 0xffffffff05007807 */ /* 0x000fca0004000000 */
[----:B------:R2:W-:Y:S04]  /*0320*/  STL [R1+0xe4], R0 ;  /* 0x0000e40001007387 */ /* 0x0005e80000100800 */
.L_x_526:
[----:B------:R-:W3:Y:S02]  /*0330*/  LDL R40, [R1+0xe4] ;  /* 0x0000e40001287983 */ /* 0x000ee40000100800 */
[----:B---3--:R-:W-:-:S13]  /*0340*/  ISETP.GE.AND P0, PT, R40, RZ, PT ;  /* 0x000000ff2800720c */ /* 0x008fda0003f06270 */
[----:B------:R-:W-:Y:S05]  /*0350*/  @!P0 EXIT ;  /* 0x000000000000894d */ /* 0x000fea0003800000 */
[----:B------:R-:W-:Y:S02]  /*0360*/  ISETP.NE.U32.AND P1, PT, RZ, c[0x0][0x370], PT ;  /* 0x0000dc00ff007a0c */ /* 0x000fe40003f25070 */
[----:B------:R-:W-:Y:S02]  /*0370*/  ISETP.NE.U32.AND P0, PT, RZ, c[0x0][0x360], PT ;  /* 0x0000d800ff007a0c */ /* 0x000fe40003f05070 */
[----:B------:R-:W-:Y:S02]  /*0380*/  ISETP.NE.AND.EX P1, PT, RZ, c[0x0][0x374], PT, P1 ;  /* 0x0000dd00ff007a0c */ /* 0x000fe40003f25310 */
[----:B------:R-:W-:Y:S02]  /*0390*/  ISETP.NE.AND.EX P0, PT, RZ, c[0x0][0x364], PT, P0 ;  /* 0x0000d900ff007a0c */ /* 0x000fe40003f05300 */
[----:B------:R-:W-:Y:S02]  /*03a0*/  ISETP.NE.U32.AND P4, PT, RZ, c[0x0][0x348], PT ;  /* 0x0000d200ff007a0c */ /* 0x000fe40003f85070 */
[----:B------:R-:W-:-:S02]  /*03b0*/  ISETP.NE.U32.AND P3, PT, RZ, c[0x0][0x350], PT ;  /* 0x0000d400ff007a0c */ /* 0x000fc40003f65070 */
[----:B------:R-:W-:Y:S02]  /*03c0*/  ISETP.NE.AND.EX P4, PT, RZ, c[0x0][0x34c], PT, P4 ;  /* 0x0000d300ff007a0c */ /* 0x000fe40003f85340 */
[----:B------:R-:W-:-:S03]  /*03d0*/  ISETP.NE.AND.EX P3, PT, RZ, c[0x0][0x354], PT, P3 ;  /* 0x0000d500ff007a0c */ /* 0x000fc60003f65330 */
[----:B------:R-:W-:-:S04]  /*03e0*/  @P1 IMAD.WIDE R4, R40, R23, c[0x0][0x370] ;  /* 0x0000dc0028041625 */ /* 0x000fc800078e0217 */
[----:B-1----:R-:W-:Y:S01]  /*03f0*/  @P0 IMAD.WIDE R2, R40, R23, c[0x0][0x360] ;  /* 0x0000d80028020625 */ /* 0x002fe200078e0217 */
[----:B------:R1:W3:Y:S01]  /*0400*/  @P1 LDG.E R8, [R4.64] ;  /* 0x0000001604081981 */ /* 0x0002e2000c1e1900 */
[----:B------:R-:W-:-:S03]  /*0410*/  CS2R R6, SRZ ;  /* 0x0000000000067805 */ /* 0x000fc6000001ff00 */
[----:B--2---:R2:W4:Y:S01]  /*0420*/  @P0 LDG.E R0, [R2.64] ;  /* 0x0000001602000981 */ /* 0x004522000c1e1900 */
[----:B-1----:R-:W-:-:S04]  /*0430*/  IMAD.WIDE R4, R40, R23, c[0x0][0x348] ;  /* 0x0000d20028047625 */ /* 0x002fc800078e0217 */
[----:B--2---:R-:W-:Y:S01]  /*0440*/  IMAD.WIDE R2, R40, R23, c[0x0][0x350] ;  /* 0x0000d40028027625 */ /* 0x004fe200078e0217 */
[----:B------:R1:W5:Y:S04]  /*0450*/  @P4 LDG.E R6, [R4.64] ;  /* 0x0000001604064981 */ /* 0x000368000c1e1900 */
[----:B------:R1:W5:Y:S01]  /*0460*/  @P3 LDG.E R7, [R2.64] ;  /* 0x0000001602073981 */ /* 0x000362000c1e1900 */
[----:B------:R-:W-:Y:S02]  /*0470*/  UMOV UR7, URZ ;  /* 0x0000003f00077c82 */ /* 0x000fe40008000000 */
[----:B------:R-:W-:Y:S02]  /*0480*/  ULDC UR19, c[0x0][0x168] ;  /* 0x00005a0000137ab9 */ /* 0x000fe40000000800 */
[----:B------:R-:W-:Y:S01]  /*0490*/  ULDC UR10, c[0x0][0x1d0] ;  /* 0x00007400000a7ab9 */ /* 0x000fe20000000800 */
[----:B---3--:R1:W2:Y:S08]  /*04a0*/  @P1 R2UR UR7, R8 ;  /* 0x00000000080713c2 */ /* 0x0082b000000e0000 */
[----:B----4-:R1:W3:Y:S02]  /*04b0*/  @P0 R2UR UR19, R0 ;  /* 0x00000000001303c2 */ /* 0x0102e400000e0000 */
[----:B-123--:R-:W-:Y:S05]  /*04c0*/  @P0 BRA `(.L_x_530) ;  /* 0x0000006000000947 */ /* 0x00efea0003800000 */
[----:B------:R-:W-:Y:S05]  /*04d0*/  @!P4 BRA `(.L_x_530) ;  /* 0x000000500000c947 */ /* 0x000fea0003800000 */
[----:B------:R1:W2:Y:S04]  /*04e0*/  LDG.E R0, [R4.64] ;  /* 0x0000001604007981 */ /* 0x0002a8000c1e1900 */
[----:B-1----:R-:W3:Y:S01]  /*04f0*/  LDG.E R4, [R4.64+0x4] ;  /* 0x0000041604047981 */ /* 0x002ee2000c1e1900 */
[----:B--2---:R-:W1:Y:S08]  /*0500*/  R2UR UR19, R0 ;  /* 0x00000000001373c2 */ /* 0x004e7000000e0000 */
[----:B---3--:R-:W1:Y:S02]  /*0510*/  R2UR UR4, R4 ;  /* 0x00000000040473c2 */ /* 0x008e6400000e0000 */
[----:B-1----:R-:W-:-:S06]  /*0520*/  UIADD3 UR19, -UR19, UR4, URZ ;  /* 0x0000000413137290 */ /* 0x002fcc000fffe13f */
.L_x_530:
[----:B------:R-:W-:-:S04]  /*0530*/  ISETP.NE.U32.AND P0, PT, RZ, c[0x0][0x368], PT ;  /* 0x0000da00ff007a0c */ /* 0x000fc80003f05070 */
[----:B------:R-:W-:-:S13]  /*0540*/  ISETP.NE.AND.EX P0, PT, RZ, c[0x0][0x36c], PT, P0 ;  /* 0x0000db00ff007a0c */ /* 0x000fda0003f05300 */
[----:B------:R-:W-:Y:S05]  /*0550*/  @!P0 BRA `(.L_x_531) ;  /* 0x0000004000008947 */ /* 0x000fea0003800000 */
[----:B------:R-:W-:-:S05]  /*0560*/  IMAD.WIDE R2, R40, R23, c[0x0][0x368] ;  /* 0x0000da0028027625 */ /* 0x000fca00078e0217 */
[----:B------:R-:W2:Y:S02]  /*0570*/  LDG.E R0, [R2.64] ;  /* 0x0000001602007981 */ /* 0x000ea4000c1e1900 */
[----:B--2---:R1:W2:Y:S02]  /*0580*/  R2UR UR10, R0 ;  /* 0x00000000000a73c2 */ /* 0x0042a400000e0000 */
[----:B-12---:R-:W-:Y:S05]  /*0590*/  BRA `(.L_x_532) ;  /* 0x0000006000007947 */ /* 0x006fea0003800000 */
.L_x_531:
[----:B------:R-:W-:Y:S05]  /*05a0*/  @!P3 BRA `(.L_x_532) ;  /* 0x000000500000b947 */ /* 0x000fea0003800000 */
[----:B------:R1:W2:Y:S04]  /*05b0*/  LDG.E R0, [R2.64] ;  /* 0x0000001602007981 */ /* 0x0002a8000c1e1900 */
[----:B-1----:R-:W3:Y:S01]  /*05c0*/  LDG.E R2, [R2.64+0x4] ;  /* 0x0000041602027981 */ /* 0x002ee2000c1e1900 */
[----:B--2---:R-:W1:Y:S08]  /*05d0*/  R2UR UR10, R0 ;  /* 0x00000000000a73c2 */ /* 0x004e7000000e0000 */
[----:B---3--:R-:W1:Y:S02]  /*05e0*/  R2UR UR4, R2 ;  /* 0x00000000020473c2 */ /* 0x008e6400000e0000 */
[----:B-1----:R-:W-:-:S06]  /*05f0*/  UIADD3 UR10, -UR10, UR4, URZ ;  /* 0x000000040a0a7290 */ /* 0x002fcc000fffe13f */
.L_x_532:
[----:B------:R-:W-:Y:S01]  /*0600*/  ULDC UR4, c[0x0][0x2c4] ;  /* 0x0000b10000047ab9 */ /* 0x000fe20000000800 */
[----:B-----5:R-:W-:Y:S01]  /*0610*/  IADD3 R25, R7, UR7, RZ ;  /* 0x0000000707197c10 */ /* 0x020fe2000fffe0ff */
[----:B------:R-:W-:Y:S01]  /*0620*/  UISETP.NE.AND UP1, UPT, UR4, 0x1, UPT ;  /* 0x000000010400788c */ /* 0x000fe2000bf25270 */
[----:B------:R-:W-:Y:S01]  /*0630*/  PLOP3.LUT P1, PT, PT, PT, PT, 0x80, 0x0 ;  /* 0x000000000000781c */ /* 0x000fe20003f2f070 */
[----:B------:R-:W-:Y:S01]  /*0640*/  UIADD3 UR10, -UR7, UR10, URZ ;  /* 0x0000000a070a7290 */ /* 0x000fe2000fffe13f */
[----:B------:R-:W-:Y:S01]  /*0650*/  CS2R R10, SRZ ;  /* 0x00000000000a7805 */ /* 0x000fe2000001ff00 */
[----:B------:R-:W-:Y:S01]  /*0660*/  ULDC.64 UR4, c[0x0][0x2c8] ;  /* 0x0000b20000047ab9 */ /* 0x000fe20000000a00 */
[----:B------:R-:W-:Y:S01]  /*0670*/  IMAD.MOV.U32 R130, RZ, RZ, RZ ;  /* 0x000000ffff827224 */ /* 0x000fe200078e00ff */
[----:B------:R-:W-:Y:S01]  /*0680*/  UIADD3 UR7, UR10, 0x40, -UR19 ;  /* 0x000000400a077890 */ /* 0x000fe2000fffe813 */
[----:B------:R-:W-:Y:S01]  /*0690*/  CS2R R128, SRZ ;  /* 0x0000000000807805 */ /* 0x000fe2000001ff00 */
[----:B------:R-:W-:Y:S01]  /*06a0*/  CS2R R14, SRZ ;  /* 0x00000000000e7805 */ /* 0x000fe2000001ff00 */
[----:B------:R-:W-:Y:S01]  /*06b0*/  IMAD.MOV.U32 R126, RZ, RZ, RZ ;  /* 0x000000ffff7e7224 */ /* 0x000fe200078e00ff */
[----:B------:R-:W-:Y:S01]  /*06c0*/  CS2R R124, SRZ ;  /* 0x00000000007c7805 */ /* 0x000fe2000001ff00 */
[----:B------:R-:W-:Y:S01]  /*06d0*/  @UP1 UIADD3 UR8, UR6, 0x7f, URZ ;  /* 0x0000007f06081890 */ /* 0x000fe2000fffe03f */
[----:B------:R-:W-:Y:S01]  /*06e0*/  MOV R122, RZ ;  /* 0x000000ff007a7202 */ /* 0x000fe20000000f00 */
[----:B------:R-:W-:Y:S01]  /*06f0*/  CS2R R120, SRZ ;  /* 0x0000000000787805 */ /* 0x000fe2000001ff00 */
[----:B------:R-:W-:Y:S01]  /*0700*/  CS2R R12, SRZ ;  /* 0x00000000000c7805 */ /* 0x000fe2000001ff00 */
[----:B------:R-:W-:Y:S01]  /*0710*/  UIMAD.WIDE.U32 UR8, UR8, UR4, URZ ;  /* 0x00000004080872a5 */ /* 0x000fe2000f8e003f */
[----:B------:R-:W-:Y:S01]  /*0720*/  IMAD.MOV.U32 R118, RZ, RZ, RZ ;  /* 0x000000ffff767224 */ /* 0x000fe200078e00ff */
[----:B------:R-:W-:Y:S01]  /*0730*/  UIADD3 UR4, UR6, 0x7f, URZ ;  /* 0x0000007f06047890 */ /* 0x000fe2000fffe03f */
[----:B------:R-:W-:Y:S01]  /*0740*/  CS2R R116, SRZ ;  /* 0x0000000000747805 */ /* 0x000fe2000001ff00 */
[----:B------:R-:W-:Y:S01]  /*0750*/  @UP1 USHF.R.U32.HI UR4, URZ, UR5, UR9 ;  /* 0x000000053f041299 */ /* 0x000fe20008011609 */
[----:B------:R-:W-:Y:S01]  /*0760*/  CS2R R16, SRZ ;  /* 0x0000000000107805 */ /* 0x000fe2000001ff00 */
[----:B------:R-:W-:Y:S01]  /*0770*/  UIADD3 UR5, UR10, 0x3f, URZ ;  /* 0x0000003f0a057890 */ /* 0x000fe2000fffe03f */
[----:B------:R-:W-:Y:S01]  /*0780*/  MOV R114, RZ ;  /* 0x000000ff00727202 */ /* 0x000fe20000000f00 */
[----:B------:R-:W-:Y:S01]  /*0790*/  UIADD3 UR7, UR7, UR4, URZ ;  /* 0x0000000407077290 */ /* 0x000fe2000fffe03f */
[----:B------:R-:W-:Y:S01]  /*07a0*/  CS2R R112, SRZ ;  /* 0x0000000000707805 */ /* 0x000fe2000001ff00 */
[----:B------:R-:W-:Y:S01]  /*07b0*/  USHF.R.S32.HI UR8, URZ, 0x1f, UR5 ;  /* 0x0000001f3f087899 */ /* 0x000fe20008011405 */
[----:B------:R-:W-:Y:S01]  /*07c0*/  CS2R R18, SRZ ;  /* 0x0000000000127805 */ /* 0x000fe2000001ff00 */
[----:B------:R-:W-:Y:S01]  /*07d0*/  USHF.R.S32.HI UR4, URZ, 0x1f, UR7 ;  /* 0x0000001f3f047899 */ /* 0x000fe20008011407 */
[----:B------:R-:W-:Y:S01]  /*07e0*/  IMAD.MOV.U32 R110, RZ, RZ, RZ ;  /* 0x000000ffff6e7224 */ /* 0x000fe200078e00ff */
[----:B------:R-:W-:Y:S01]  /*07f0*/  ULEA.HI UR8, UR8, UR5, URZ, 0x6 ;  /* 0x0000000508087291 */ /* 0x000fe2000f8f303f */
[----:B------:R-:W-:Y:S01]  /*0800*/  CS2R R108, SRZ ;  /* 0x00000000006c7805 */ /* 0x000fe2000001ff00 */
[----:B------:R-:W-:Y:S01]  /*0810*/  ULEA.HI UR4, UR4, UR7, URZ, 0x6 ;  /* 0x0000000704047291 */ /* 0x000fe2000f8f303f */
[----:B------:R-:W-:Y:S01]  /*0820*/  CS2R R106, SRZ ;  /* 0x00000000006a7805 */ /* 0x000fe2000001ff00 */
[----:B------:R-:W-:Y:S01]  /*0830*/  USHF.R.S32.HI UR8, URZ, 0x6, UR8 ;  /* 0x000000063f087899 */ /* 0x000fe20008011408 */
[----:B------:R-:W-:Y:S01]  /*0840*/  CS2R R104, SRZ ;  /* 0x0000000000687805 */ /* 0x000fe2000001ff00 */
[----:B------:R-:W-:Y:S01]  /*0850*/  USHF.R.S32.HI UR4, URZ, 0x6, UR4 ;  /* 0x000000063f047899 */ /* 0x000fe20008011404 */
[----:B------:R-:W-:Y:S01]  /*0860*/  CS2R R102, SRZ ;  /* 0x0000000000667805 */ /* 0x000fe2000001ff00 */
[----:B------:R-:W-:Y:S01]  /*0870*/  MOV R22, RZ ;  /* 0x000000ff00167202 */ /* 0x000fe20000000f00 */
[----:B------:R-:W-:Y:S01]  /*0880*/  IMAD.MOV.U32 R100, RZ, RZ, RZ ;  /* 0x000000ffff647224 */ /* 0x000fe200078e00ff */
[----:B------:R-:W-:Y:S01]  /*0890*/  UISETP.LT.AND UP0, UPT, UR8, UR4, UPT ;  /* 0x000000040800728c */ /* 0x000fe2000bf01270 */
[----:B------:R-:W-:Y:S01]  /*08a0*/  CS2R R98, SRZ ;  /* 0x0000000000627805 */ /* 0x000fe2000001ff00 */
[----:B------:R-:W-:Y:S01]  /*08b0*/  MOV R24, RZ ;  /* 0x000000ff00187202 */ /* 0x000fe20000000f00 */
[----:B------:R-:W-:Y:S01]  /*08c0*/  IMAD.MOV.U32 R96, RZ, RZ, RZ ;  /* 0x000000ffff607224 */ /* 0x000fe200078e00ff */
[----:B------:R-:W-:Y:S01]  /*08d0*/  USEL UR17, UR8, UR4, UP0 ;  /* 0x0000000408117287 */ /* 0x000fe20008000000 */
[----:B------:R-:W-:Y:S01]  /*08e0*/  CS2R R94, SRZ ;  /* 0x00000000005e7805 */ /* 0x000fe2000001ff00 */
[----:B------:R-:W-:Y:S01]  /*08f0*/  CS2R R92, SRZ ;  /* 0x00000000005c7805 */ /* 0x000fe2000001ff00 */
[----:B------:R-:W-:Y:S01]  /*0900*/  CS2R R90, SRZ ;  /* 0x00000000005a7805 */ /* 0x000fe2000001ff00 */
[----:B------:R-:W-:Y:S01]  /*0910*/  UISETP.GE.AND UP0, UPT, UR17, 0x1, UPT ;  /* 0x000000011100788c */ /* 0x000fe2000bf06270 */
[----:B------:R-:W-:Y:S01]  /*0920*/  CS2R R26, SRZ ;  /* 0x00000000001a7805 */ /* 0x000fe2000001ff00 */
[----:B------:R-:W-:Y:S01]  /*0930*/  MOV R88, RZ ;  /* 0x000000ff00587202 */ /* 0x000fe20000000f00 */
[----:B------:R-:W-:Y:S01]  /*0940*/  CS2R R86, SRZ ;  /* 0x0000000000567805 */ /* 0x000fe2000001ff00 */
[----:B------:R-:W-:Y:S01]  /*0950*/  IMAD.MOV.U32 R84, RZ, RZ, RZ ;  /* 0x000000ffff547224 */ /* 0x000fe200078e00ff */
[----:B------:R-:W-:Y:S01]  /*0960*/  CS2R R82, SRZ ;  /* 0x0000000000527805 */ /* 0x000fe2000001ff00 */
[----:B------:R-:W-:Y:S01]  /*0970*/  PLOP3.LUT P0, PT, PT, PT, UP0, 0x80, 0x0 ;  /* 0x000000000000781c */ /* 0x000fe20003f0f008 */
[----:B------:R-:W-:Y:S01]  /*0980*/  CS2R R28, SRZ ;  /* 0x00000000001c7805 */ /* 0x000fe2000001ff00 */
[----:B------:R-:W-:Y:S01]  /*0990*/  MOV R80, RZ ;  /* 0x000000ff00507202 */ /* 0x000fe20000000f00 */
[----:B------:R-:W-:Y:S01]  /*09a0*/  CS2R R78, SRZ ;  /* 0x00000000004e7805 */ /* 0x000fe2000001ff00 */
[----:B------:R-:W-:Y:S01]  /*09b0*/  IMAD.MOV.U32 R76, RZ, RZ, RZ ;  /* 0x000000ffff4c7224 */ /* 0x000fe200078e00ff */
[----:B------:R-:W-:Y:S01]  /*09c0*/  CS2R R74, SRZ ;  /* 0x00000000004a7805 */ /* 0x000fe2000001ff00 */
        /* <DEDUP_REMOVED lines=40> */
[----:B------:R-:W-:Y:S01]  /*0c50*/  ISETP.NE.U32.AND P2, PT, RZ, c[0x0][0x340], PT ;  /* 0x0000d000ff007a0c */ /* 0x000fe20003f45070 */
[----:B------:R-:W1:Y:S01]  /*0c60*/  S2R R26, SR_CTAID.Y ;  /* 0x00000000001a7919 */ /* 0x000e620000002600 */
[----:B------:R-:W-:-:S02]  /*0c70*/  SHF.R.S32.HI R98, RZ, 0x1f, R101 ;  /* 0x0000001fff627819 */ /* 0x000fc40000011465 */
[----:B------:R-:W-:Y:S02]  /*0c80*/  SHF.R.S32.HI R0, RZ, 0x1f, R6 ;  /* 0x0000001fff007819 */ /* 0x000fe40000011406 */
[----:B------:R-:W-:Y:S02]  /*0c90*/  PLOP3.LUT P1, PT, PT, PT, UP1, 0x80, 0x0 ;  /* 0x000000000000781c */ /* 0x000fe40003f2f018 */
[----:B------:R-:W-:Y:S02]  /*0ca0*/  PLOP3.LUT P0, PT, PT, PT, UP1, 0x80, 0x0 ;  /* 0x000000000000781c */ /* 0x000fe40003f0f018 */
[----:B------:R-:W-:Y:S01]  /*0cb0*/  SHF.R.S32.HI R11, RZ, 0x1f, R40 ;  /* 0x0000001fff0b7819 */ /* 0x000fe20000011428 */
[----:B------:R-:W-:Y:S01]  /*0cc0*/  UIADD3 UR9, UR17, -0x1, URZ ;  /* 0xffffffff11097890 */ /* 0x000fe2000fffe03f */
[----:B------:R-:W-:Y:S01]  /*0cd0*/  ISETP.NE.AND.EX P2, PT, RZ, c[0x0][0x344], PT, P2 ;  /* 0x0000d100ff007a0c */ /* 0x000fe20003f45320 */
[----:B------:R-:W-:Y:S02]  /*0ce0*/  ULDC UR4, c[0x0][0x2c4] ;  /* 0x0000b10000047ab9 */ /* 0x000fe40000000800 */
[----:B------:R-:W-:-:S10]  /*0cf0*/  ULDC.64 UR14, c[0x0][0x1e0] ;  /* 0x00007800000e7ab9 */ /* 0x000fd40000000a00 */
[----:B------:R-:W-:-:S05]  /*0d00*/  @P2 IMAD.WIDE R2, R40, R23, c[0x0][0x340] ;  /* 0x0000d00028022625 */ /* 0x000fca00078e0217 */
[----:B------:R2:W3:Y:S01]  /*0d10*/  @P2 LDG.E R12, [R2.64] ;  /* 0x00000016020c2981 */ /* 0x0004e2000c1e1900 */
[-C--:B------:R-:W-:Y:S01]  /*0d20*/  LEA.HI R5, R98, R101.reuse, RZ, 0x3 ;  /* 0x0000006562057211 */ /* 0x080fe200078f18ff */
[----:B------:R-:W-:Y:S01]  /*0d30*/  IMAD R0, R0, c[0x0][0x178], RZ ;  /* 0x00005e0000007a24 */ /* 0x000fe200078e02ff */
[----:B-1----:R-:W-:Y:S01]  /*0d40*/  SHF.R.S32.HI R27, RZ, 0x1f, R26 ;  /* 0x0000001fff1b7819 */ /* 0x002fe2000001141a */
[----:B------:R-:W-:Y:S01]  /*0d50*/  UIMAD UR4, UR19, UR4, URZ ;  /* 0x00000004130472a4 */ /* 0x000fe2000f8e023f */
[----:B------:R-:W-:Y:S01]  /*0d60*/  LOP3.LUT R4, R5, 0xfffffff8, RZ, 0xc0, !PT ;  /* 0xfffffff805047812 */ /* 0x000fe200078ec0ff */
[----:B------:R-:W-:Y:S01]  /*0d70*/  IMAD R0, R6, c[0x0][0x17c], R0 ;  /* 0x00005f0006007a24 */ /* 0x000fe200078e0200 */
[----:B------:R-:W-:Y:S01]  /*0d80*/  SHF.R.S32.HI R19, RZ, 0x3, R5 ;  /* 0x00000003ff137819 */ /* 0x000fe20000011405 */
[----:B------:R-:W-:Y:S01]  /*0d90*/  UMOV UR12, 0x6 ;  /* 0x00000006000c7882 */ /* 0x000fe20000000000 */
[----:B------:R-:W-:Y:S01]  /*0da0*/  LEA.HI R97, R98, R101, RZ, 0x5 ;  /* 0x0000006562617211 */ /* 0x000fe200078f28ff */
[----:B------:R-:W-:Y:S01]  /*0db0*/  IMAD.IADD R21, R101, 0x1, -R4 ;  /* 0x0000000165157824 */ /* 0x000fe200078e0a04 */
[----:B------:R-:W-:Y:S01]  /*0dc0*/  SEL R4, R40, RZ, !P4 ;  /* 0x000000ff28047207 */ /* 0x000fe20006000000 */
[----:B------:R-:W-:Y:S01]  /*0dd0*/  USHF.L.U32 UR8, UR14, 0x6, URZ ;  /* 0x000000060e087899 */ /* 0x000fe2000800063f */
[----:B------:R-:W-:Y:S01]  /*0de0*/  IADD3 R14, R19, UR6, RZ ;  /* 0x00000006130e7c10 */ /* 0x000fe2000fffe0ff */
[C---:B------:R-:W-:Y:S01]  /*0df0*/  IMAD R5, R21.reuse, 0x20, R19 ;  /* 0x0000002015057824 */ /* 0x040fe200078e0213 */
[----:B------:R-:W-:Y:S01]  /*0e00*/  USHF.L.U64.HI UR7, UR14, UR12, UR15 ;  /* 0x0000000c0e077299 */ /* 0x000fe2000801020f */
[----:B------:R-:W-:Y:S01]  /*0e10*/  IMAD.SHL.U32 R8, R21, 0x8, RZ ;  /* 0x0000000815087824 */ /* 0x000fe200078e00ff */
[----:B------:R-:W-:Y:S01]  /*0e20*/  USHF.R.S32.HI UR11, URZ, 0x1f, UR9 ;  /* 0x0000001f3f0b7899 */ /* 0x000fe20008011409 */
[----:B------:R-:W-:Y:S01]  /*0e30*/  IMAD.U32 R104, RZ, RZ, UR8 ;  /* 0x00000008ff687e24 */ /* 0x000fe2000f8e00ff */
[----:B------:R-:W-:Y:S01]  /*0e40*/  IADD3 R5, R5, UR6, RZ ;  /* 0x0000000605057c10 */ /* 0x000fe2000fffe0ff */
[----:B------:R-:W-:Y:S01]  /*0e50*/  UIMAD UR5, UR7, UR9, URZ ;  /* 0x00000009070572a4 */ /* 0x000fe2000f8e023f */
[C---:B------:R-:W-:Y:S01]  /*0e60*/  IADD3 R16, R8.reuse, 0x40, RZ ;  /* 0x0000004008107810 */ /* 0x040fe20007ffe0ff */
[----:B------:R-:W-:Y:S01]  /*0e70*/  USHF.L.U32 UR16, UR14, 0x5, URZ ;  /* 0x000000050e107899 */ /* 0x000fe2000800063f */
[C---:B------:R-:W-:Y:S01]  /*0e80*/  IADD3 R17, R8.reuse, 0x80, RZ ;  /* 0x0000008008117810 */ /* 0x040fe20007ffe0ff */
[----:B------:R-:W-:Y:S01]  /*0e90*/  @P1 IMAD.HI.U32 R7, R5, c[0x0][0x2c8], RZ ;  /* 0x0000b20005071a27 */ /* 0x000fe200078e00ff */
[----:B------:R-:W-:Y:S01]  /*0ea0*/  IADD3 R22, R8, 0xc0, RZ ;  /* 0x000000c008167810 */ /* 0x000fe20007ffe0ff */
[----:B------:R-:W-:Y:S01]  /*0eb0*/  UIMAD UR5, UR11, UR8, UR5 ;  /* 0x000000080b0572a4 */ /* 0x000fe2000f8e0205 */
[----:B------:R-:W-:Y:S01]  /*0ec0*/  BAR.SYNC.DEFER_BLOCKING 0x0 ;  /* 0x0000000000007b1d */ /* 0x000fe20000010000 */
[----:B--2---:R-:W-:Y:S01]  /*0ed0*/  IMAD.WIDE.U32 R2, R6, c[0x0][0x178], RZ ;  /* 0x00005e0006027a25 */ /* 0x004fe200078e00ff */
[----:B------:R-:W-:Y:S01]  /*0ee0*/  SEL R6, R11, RZ, !P4 ;  /* 0x000000ff0b067207 */ /* 0x000fe20006000000 */
[----:B------:R-:W-:Y:S01]  /*0ef0*/  UISETP.GE.AND UP0, UPT, UR17, 0x2, UPT ;  /* 0x000000021100788c */ /* 0x000fe2000bf06270 */
[----:B------:R-:W-:Y:S01]  /*0f00*/  ISETP.GE.AND P5, PT, R8, c[0x0][0x198], PT ;  /* 0x0000660008007a0c */ /* 0x000fe20003fa6270 */
[----:B------:R-:W-:Y:S01]  /*0f10*/  IMAD.IADD R3, R3, 0x1, R0 ;  /* 0x0000000103037824 */ /* 0x000fe200078e0200 */
[----:B------:R-:W-:Y:S01]  /*0f20*/  ISETP.GE.AND P4, PT, R16, c[0x0][0x198], PT ;  /* 0x0000660010007a0c */ /* 0x000fe20003f86270 */
[----:B------:R-:W-:Y:S01]  /*0f30*/  IMAD R0, R27, c[0x0][0x1b8], RZ ;  /* 0x00006e001b007a24 */ /* 0x000fe200078e02ff */
[----:B------:R-:W-:Y:S01]  /*0f40*/  SHF.R.S32.HI R96, RZ, 0x5, R97 ;  /* 0x00000005ff607819 */ /* 0x000fe20000011461 */
[----:B------:R-:W-:Y:S01]  /*0f50*/  IMAD.WIDE.U32 R2, R26, c[0x0][0x1b8], R2 ;  /* 0x00006e001a027a25 */ /* 0x000fe200078e0002 */
[----:B------:R-:W-:-:S03]  /*0f60*/  UIADD3 UR17, UR17, -0x2, URZ ;  /* 0xfffffffe11117890 */ /* 0x000fc6000fffe03f */
[----:B------:R-:W-:Y:S01]  /*0f70*/  IMAD R0, R26, c[0x0][0x1bc], R0 ;  /* 0x00006f001a007a24 */ /* 0x000fe200078e0200 */
[----:B------:R-:W-:Y:S01]  /*0f80*/  @UP0 UIMAD UR7, UR7, UR17, URZ ;  /* 0x00000011070702a4 */ /* 0x000fe2000f8e023f */
[----:B------:R-:W-:Y:S02]  /*0f90*/  IMAD R6, R6, c[0x0][0x1c0], RZ ;  /* 0x0000700006067a24 */ /* 0x000fe400078e02ff */
[----:B------:R-:W-:Y:S02]  /*0fa0*/  IMAD.IADD R3, R3, 0x1, R0 ;  /* 0x0000000103037824 */ /* 0x000fe400078e0200 */
[----:B------:R-:W-:Y:S01]  /*0fb0*/  IMAD.MOV.U32 R0, RZ, RZ, R5 ;  /* 0x000000ffff007224 */ /* 0x000fe200078e0005 */
[----:B------:R-:W-:Y:S01]  /*0fc0*/  @P0 SHF.R.U32.HI R0, RZ, c[0x0][0x2cc], R7 ;  /* 0x0000b300ff000a19 */ /* 0x000fe20000011607 */
[C---:B------:R-:W-:Y:S02]  /*0fd0*/  IMAD R7, R4.reuse, c[0x0][0x1c4], R6 ;  /* 0x0000710004077a24 */ /* 0x040fe400078e0206 */
[----:B------:R-:W-:Y:S01]  /*0fe0*/  IMAD.WIDE.U32 R2, R4, c[0x0][0x1c0], R2 ;  /* 0x0000700004027a25 */ /* 0x000fe200078e0002 */
[----:B------:R-:W-:-:S03]  /*0ff0*/  SHF.R.S32.HI R6, RZ, 0x1f, R0 ;  /* 0x0000001fff067819 */ /* 0x000fc60000011400 */
[----:B------:R-:W-:Y:S01]  /*1000*/  IMAD.MOV R4, RZ, RZ, -R0 ;  /* 0x000000ffff047224 */ /* 0x000fe200078e0a00 */
[----:B------:R-:W-:Y:S01]  /*1010*/  IADD3 R3, R3, R7, RZ ;  /* 0x0000000703037210 */ /* 0x000fe20007ffe0ff */
[----:B------:R-:W-:Y:S02]  /*1020*/  IMAD R6, R6, c[0x0][0x1b0], RZ ;  /* 0x00006c0006067a24 */ /* 0x000fe400078e02ff */
[----:B------:R-:W-:Y:S02]  /*1030*/  IMAD R4, R4, c[0x0][0x2c4], R5 ;  /* 0x0000b10004047a24 */ /* 0x000fe400078e0205 */
[C---:B------:R-:W-:Y:S02]  /*1040*/  IMAD R5, R0.reuse, c[0x0][0x1b4], R6 ;  /* 0x00006d0000057a24 */ /* 0x040fe400078e0206 */
[----:B------:R-:W-:Y:S01]  /*1050*/  IMAD.WIDE.U32 R2, R0, c[0x0][0x1b0], R2 ;  /* 0x00006c0000027a25 */ /* 0x000fe200078e0002 */
[----:B------:R-:W-:-:S03]  /*1060*/  SHF.R.S32.HI R0, RZ, 0x1f, R4 ;  /* 0x0000001fff007819 */ /* 0x000fc60000011404 */
[----:B------:R-:W-:Y:S02]  /*1070*/  IMAD.SHL.U32 R6, R19, 0x40, RZ ;  /* 0x0000004013067824 */ /* 0x000fe400078e00ff */
[----:B------:R-:W-:Y:S02]  /*1080*/  IMAD.IADD R3, R3, 0x1, R5 ;  /* 0x0000000103037824 */ /* 0x000fe400078e0205 */
[----:B------:R-:W-:Y:S01]  /*1090*/  IMAD R5, R0, c[0x0][0x1a8], RZ ;  /* 0x00006a0000057a24 */ /* 0x000fe200078e02ff */
[----:B------:R-:W-:Y:S01]  /*10a0*/  LOP3.LUT R0, R6, 0x1c0, RZ, 0xc0, !PT ;  /* 0x000001c006007812 */ /* 0x000fe200078ec0ff */
[----:B------:R-:W-:Y:S01]  /*10b0*/  IMAD.WIDE.U32 R2, R4, c[0x0][0x1a8], R2 ;  /* 0x00006a0004027a25 */ /* 0x000fe200078e0002 */
[----:B------:R-:W-:Y:S02]  /*10c0*/  IADD3 R6, -R19, UR10, RZ ;  /* 0x0000000a13067c10 */ /* 0x000fe4000fffe1ff */
[----:B------:R-:W-:Y:S01]  /*10d0*/  LOP3.LUT R7, R0, 0x38, R8, 0xf8, !PT ;  /* 0x0000003800077812 */ /* 0x000fe200078ef808 */
[----:B------:R-:W-:Y:S01]  /*10e0*/  IMAD R9, R4, c[0x0][0x1ac], R5 ;  /* 0x00006b0004097a24 */ /* 0x000fe200078e0205 */
[----:B------:R-:W-:Y:S01]  /*10f0*/  SHF.R.U32.HI R4, RZ, 0x3, R0 ;  /* 0x00000003ff047819 */ /* 0x000fe20000011600 */
[----:B------:R-:W-:Y:S01]  /*1100*/  IMAD.U32 R5, RZ, RZ, UR9 ;  /* 0x00000009ff057e24 */ /* 0x000fe2000f8e00ff */
[C---:B------:R-:W-:Y:S01]  /*1110*/  LEA R18, P0, R2.reuse, c[0x0][0x160], 0x1 ;  /* 0x0000580002127a11 */ /* 0x040fe200078008ff */
[----:B------:R-:W-:Y:S01]  /*1120*/  IMAD.IADD R0, R3, 0x1, R9 ;  /* 0x0000000103007824 */ /* 0x000fe200078e0209 */
[----:B------:R-:W-:Y:S01]  /*1130*/  SHF.R.S32.HI R9, RZ, 0x1f, R8 ;  /* 0x0000001fff097819 */ /* 0x000fe20000011408 */
[----:B------:R-:W-:Y:S01]  /*1140*/  IMAD R20, R5, -0x40, R6 ;  /* 0xffffffc005147824 */ /* 0x000fe200078e0206 */
[----:B------:R-:W-:Y:S01]  /*1150*/  LOP3.LUT R5, R7, R4, RZ, 0x3c, !PT ;  /* 0x0000000407057212 */ /* 0x000fe200078e3cff */
[----:B------:R-:W1:Y:S01]  /*1160*/  SHFL.IDX PT, R6, R18, RZ, 0x181f ;  /* 0x00181fff12067589 */ /* 0x000e6200000e0000 */
[----:B------:R-:W-:-:S02]  /*1170*/  LEA.HI.X R15, R2, c[0x0][0x164], R0, 0x1, P0 ;  /* 0x00005900020f7a11 */ /* 0x000fc400000f0c00 */
[----:B------:R-:W-:Y:S02]  /*1180*/  ISETP.GE.AND P0, PT, R14, UR4, PT ;  /* 0x000000040e007c0c */ /* 0x000fe4000bf06270 */
[----:B------:R-:W-:Y:S01]  /*1190*/  LEA.HI R0, R98, R101, RZ, 0x6 ;  /* 0x0000006562007211 */ /* 0x000fe200078f30ff */
[----:B------:R-:W2:Y:S01]  /*11a0*/  SHFL.IDX PT, R7, R15, RZ, 0x181f ;  /* 0x00181fff0f077589 */ /* 0x000ea200000e0000 */
[C---:B------:R-:W-:Y:S02]  /*11b0*/  IADD3 R4, R14.reuse, 0x20, RZ ;  /* 0x000000200e047810 */ /* 0x040fe40007ffe0ff */
[----:B------:R-:W-:Y:S01]  /*11c0*/  IADD3 R2, R14, 0x40, RZ ;  /* 0x000000400e027810 */ /* 0x000fe20007ffe0ff */
[----:B------:R-:W-:Y:S01]  /*11d0*/  IMAD.SHL.U32 R0, R0, 0x8, RZ ;  /* 0x0000000800007824 */ /* 0x000fe200078e00ff */
[----:B------:R-:W-:Y:S02]  /*11e0*/  ISETP.GE.AND P1, PT, R4, UR4, PT ;  /* 0x0000000404007c0c */ /* 0x000fe4000bf26270 */
[----:B------:R-:W-:-:S02]  /*11f0*/  ISETP.GE.AND P6, PT, R2, UR4, PT ;  /* 0x0000000402007c0c */ /* 0x000fc4000bfc6270 */
[----:B------:R-:W-:Y:S02]  /*1200*/  LOP3.LUT R10, R5, 0xfffffe00, R0, 0xf8, !PT ;  /* 0xfffffe00050a7812 */ /* 0x000fe400078ef800 */
[----:B------:R-:W-:Y:S02]  /*1210*/  @!P0 SHF.R.S32.HI R5, RZ, 0x1f, R16 ;  /* 0x0000001fff058819 */ /* 0x000fe40000011410 */
[----:B------:R-:W-:Y:S01]  /*1220*/  @!P0 SHF.R.S32.HI R4, RZ, 0x1f, R17 ;  /* 0x0000001fff048819 */ /* 0x000fe20000011411 */
[----:B------:R-:W-:Y:S01]  /*1230*/  IMAD.SHL.U32 R107, R10, 0x2, RZ ;  /* 0x000000020a6b7824 */ /* 0x000fe200078e00ff */
[----:B------:R-:W-:Y:S02]  /*1240*/  @!P0 SHF.R.S32.HI R0, RZ, 0x1f, R22 ;  /* 0x0000001fff008819 */ /* 0x000fe40000011416 */
[----:B------:R-:W-:Y:S02]  /*1250*/  IADD3 R14, R14, 0x60, RZ ;  /* 0x000000600e0e7810 */ /* 0x000fe40007ffe0ff */
[----:B------:R-:W-:Y:S01]  /*1260*/  @!P0 LEA.HI R0, R0, R22, RZ, 0x3 ;  /* 0x0000001600008211 */ /* 0x000fe200078f18ff */
[----:B------:R-:W-:Y:S03]  /*1270*/  STL [R1+0x48], R107 ;  /* 0x0000486b01007387 */ /* 0x000fe60000100800 */
[----:B------:R-:W-:-:S02]  /*1280*/  @!P0 LOP3.LUT R0, R0, 0xfffffff8, RZ, 0xc0, !PT ;  /* 0xfffffff800008812 */ /* 0x000fc400078ec0ff */
[----:B---3--:R-:W-:Y:S01]  /*1290*/  @P2 SHF.R.S32.HI R3, RZ, 0x1f, R12 ;  /* 0x0000001fff032819 */ /* 0x008fe2000001140c */
[----:B------:R-:W-:Y:S01]  /*12a0*/  @!P2 IMAD.MOV.U32 R3, RZ, RZ, R11 ;  /* 0x000000ffff03a224 */ /* 0x000fe200078e000b */
[----:B------:R-:W-:Y:S01]  /*12b0*/  @P2 MOV R2, R12 ;  /* 0x0000000c00022202 */ /* 0x000fe20000000f00 */
[----:B------:R-:W-:Y:S01]  /*12c0*/  @!P2 IMAD.MOV.U32 R2, RZ, RZ, R40 ;  /* 0x000000ffff02a224 */ /* 0x000fe200078e0028 */
[----:B------:R-:W-:Y:S02]  /*12d0*/  @!P0 LEA.HI R12, R5, R16, RZ, 0x3 ;  /* 0x00000010050c8211 */ /* 0x000fe400078f18ff */
[----:B------:R-:W-:Y:S02]  /*12e0*/  @!P0 LEA.HI R5, R4, R17, RZ, 0x3 ;  /* 0x0000001104058211 */ /* 0x000fe400078f18ff */
[----:B------:R-:W3:Y:S01]  /*12f0*/  SHFL.IDX PT, R4, R18, 0x1, 0x181f ;  /* 0x00381f0012047f89 */ /* 0x000ee200000e0000 */
[----:B------:R-:W-:Y:S02]  /*1300*/  SEL R23, R2, RZ, !P3 ;  /* 0x000000ff02177207 */ /* 0x000fe40005800000 */
[----:B------:R-:W-:-:S02]  /*1310*/  @!P0 LOP3.LUT R10, R5, 0xfffffff8, RZ, 0xc0, !PT ;  /* 0xfffffff8050a8812 */ /* 0x000fc400078ec0ff */
[----:B------:R-:W4:Y:S01]  /*1320*/  SHFL.IDX PT, R5, R15, 0x1, 0x181f ;  /* 0x00381f000f057f89 */ /* 0x000f2200000e0000 */
[----:B------:R-:W-:Y:S02]  /*1330*/  SEL R24, R3, RZ, !P3 ;  /* 0x000000ff03187207 */ /* 0x000fe40005800000 */
[----:B-1----:R-:W-:Y:S01]  /*1340*/  @!P0 LEA R2, P2, R8, R6, 0x1 ;  /* 0x0000000608028211 */ /* 0x002fe200078408ff */
[----:B--2---:R-:W-:Y:S01]  /*1350*/  @!P0 IMAD.WIDE R10, R10, 0x2, R6 ;  /* 0x000000020a0a8825 */ /* 0x004fe200078e0206 */
[----:B------:R-:W-:Y:S02]  /*1360*/  ISETP.GE.AND P3, PT, R17, c[0x0][0x198], PT ;  /* 0x0000660011007a0c */ /* 0x000fe40003f66270 */
[----:B------:R-:W-:Y:S02]  /*1370*/  @!P0 LOP3.LUT R12, R12, 0xfffffff8, RZ, 0xc0, !PT ;  /* 0xfffffff80c0c8812 */ /* 0x000fe400078ec0ff */
[----:B------:R-:W-:Y:S02]  /*1380*/  @!P0 LEA.HI.X R3, R8, R7, R9, 0x1, P2 ;  /* 0x0000000708038211 */ /* 0x000fe400010f0c09 */
[----:B------:R-:W-:Y:S01]  /*1390*/  ISETP.GE.AND P2, PT, R22, c[0x0][0x198], PT ;  /* 0x0000660016007a0c */ /* 0x000fe20003f46270 */
[----:B------:R-:W-:-:S02]  /*13a0*/  @!P0 IMAD.WIDE R12, R12, 0x2, R6 ;  /* 0x000000020c0c8825 */ /* 0x000fc400078e0206 */
[----:B------:R1:W-:Y:S02]  /*13b0*/  @!P0 LDGSTS.E.BYPASS.LTC128B.128 [R107+0x100], [R2.64], !P5 ;  /* 0x00100000026b8fae */ /* 0x0003e4000e901d56 */
[----:B------:R-:W-:Y:S01]  /*13c0*/  @!P0 IMAD.WIDE R6, R0, 0x2, R6 ;  /* 0x0000000200068825 */ /* 0x000fe200078e0206 */
[----:B------:R-:W-:Y:S01]  /*13d0*/  @!P1 SHF.R.S32.HI R0, RZ, 0x1f, R22 ;  /* 0x0000001fff009819 */ /* 0x000fe20000011416 */
[----:B------:R2:W-:Y:S03]  /*13e0*/  @!P0 LDGSTS.E.BYPASS.LTC128B.128 [R107+0x4100], [R12.64], !P4 ;  /* 0x041000000c6b8fae */ /* 0x0005e6000e101d56 */
[----:B------:R-:W-:Y:S01]  /*13f0*/  @!P1 LEA.HI R0, R0, R22, RZ, 0x3 ;  /* 0x0000001600009211 */ /* 0x000fe200078f18ff */
[----:B------:R5:W-:Y:S03]  /*1400*/  @!P0 LDGSTS.E.BYPASS.LTC128B.128 [R107+0x8100], [R10.64], !P3 ;  /* 0x081000000a6b8fae */ /* 0x000be6000d901d56 */
[----:B------:R-:W-:Y:S01]  /*1410*/  @!P1 LOP3.LUT R0, R0, 0xfffffff8, RZ, 0xc0, !PT ;  /* 0xfffffff800009812 */ /* 0x000fe200078ec0ff */
[----:B------:R3:W-:Y:S01]  /*1420*/  @!P0 LDGSTS.E.BYPASS.LTC128B.128 [R107+0xc100], [R6.64], !P2 ;  /* 0x0c100000066b8fae */ /* 0x0007e2000d101d56 */
[----:B-1----:R-:W-:-:S02]  /*1430*/  @!P1 SHF.R.S32.HI R3, RZ, 0x1f, R16 ;  /* 0x0000001fff039819 */ /* 0x002fc40000011410 */
[----:B------:R-:W-:Y:S02]  /*1440*/  @!P1 SHF.R.S32.HI R2, RZ, 0x1f, R17 ;  /* 0x0000001fff029819 */ /* 0x000fe40000011411 */
[----:B------:R-:W-:Y:S02]  /*1450*/  @!P1 LEA.HI R3, R3, R16, RZ, 0x3 ;  /* 0x0000001003039211 */ /* 0x000fe400078f18ff */
[----:B-----5:R-:W-:Y:S02]  /*1460*/  @!P1 LEA.HI R10, R2, R17, RZ, 0x3 ;  /* 0x00000011020a9211 */ /* 0x020fe400078f18ff */
[----:B------:R-:W1:Y:S01]  /*1470*/  SHFL.IDX PT, R2, R18, 0x2, 0x181f ;  /* 0x00581f0012027f89 */ /* 0x000e6200000e0000 */
[----:B--2---:R-:W-:Y:S02]  /*1480*/  @!P1 LOP3.LUT R12, R3, 0xfffffff8, RZ, 0xc0, !PT ;  /* 0xfffffff8030c9812 */ /* 0x004fe400078ec0ff */
[----:B---3--:R-:W-:Y:S01]  /*1490*/  @!P1 LEA R6, P0, R8, R4, 0x1 ;  /* 0x0000000408069211 */ /* 0x008fe200078008ff */
[----:B------:R-:W2:Y:S01]  /*14a0*/  SHFL.IDX PT, R3, R15, 0x2, 0x181f ;  /* 0x00581f000f037f89 */ /* 0x000ea200000e0000 */
[----:B------:R-:W-:Y:S01]  /*14b0*/  @!P1 LOP3.LUT R10, R10, 0xfffffff8, RZ, 0xc0, !PT ;  /* 0xfffffff80a0a9812 */ /* 0x000fe200078ec0ff */
[----:B----4-:R-:W-:Y:S01]  /*14c0*/  @!P1 IMAD.WIDE R12, R12, 0x2, R4 ;  /* 0x000000020c0c9825 */ /* 0x010fe200078e0204 */
[----:B------:R-:W-:-:S02]  /*14d0*/  @!P1 LEA.HI.X R7, R8, R5, R9, 0x1, P0 ;  /* 0x0000000508079211 */ /* 0x000fc400000f0c09 */
[----:B------:R-:W-:Y:S01]  /*14e0*/  ISETP.GE.AND P0, PT, R14, UR4, PT ;  /* 0x000000040e007c0c */ /* 0x000fe2000bf06270 */
[--C-:B------:R-:W-:Y:S01]  /*14f0*/  @!P1 IMAD.WIDE R10, R10, 0x2, R4.reuse ;  /* 0x000000020a0a9825 */ /* 0x100fe200078e0204 */
[----:B------:R-:W-:Y:S01]  /*1500*/  UMOV UR4, 0x5 ;  /* 0x0000000500047882 */ /* 0x000fe20000000000 */
[----:B------:R3:W-:Y:S01]  /*1510*/  @!P1 LDGSTS.E.BYPASS.LTC128B.128 [R107+0x1100], [R6.64], !P5 ;  /* 0x01100000066b9fae */ /* 0x0007e2000e901d56 */
[----:B------:R-:W-:Y:S01]  /*1520*/  USHF.L.U64.HI UR15, UR14, UR4, UR15 ;  /* 0x000000040e0f7299 */ /* 0x000fe2000801020f */
[----:B------:R-:W-:Y:S01]  /*1530*/  @!P1 IMAD.WIDE R4, R0, 0x2, R4 ;  /* 0x0000000200049825 */ /* 0x000fe200078e0204 */
[----:B------:R-:W-:Y:S01]  /*1540*/  @!P6 SHF.R.S32.HI R0, RZ, 0x1f, R22 ;  /* 0x0000001fff00e819 */ /* 0x000fe20000011416 */
[----:B------:R4:W-:Y:S03]  /*1550*/  @!P1 LDGSTS.E.BYPASS.LTC128B.128 [R107+0x5100], [R12.64], !P4 ;  /* 0x051000000c6b9fae */ /* 0x0009e6000e101d56 */
[----:B------:R-:W-:Y:S01]  /*1560*/  @!P6 LEA.HI R0, R0, R22, RZ, 0x3 ;  /* 0x000000160000e211 */ /* 0x000fe200078f18ff */
[----:B------:R2:W-:Y:S03]  /*1570*/  @!P1 LDGSTS.E.BYPASS.LTC128B.128 [R107+0x9100], [R10.64], !P3 ;  /* 0x091000000a6b9fae */ /* 0x0005e6000d901d56 */
[----:B------:R-:W-:Y:S01]  /*1580*/  @!P6 LOP3.LUT R0, R0, 0xfffffff8, RZ, 0xc0, !PT ;  /* 0xfffffff80000e812 */ /* 0x000fe200078ec0ff */
[----:B------:R5:W-:Y:S01]  /*1590*/  @!P1 LDGSTS.E.BYPASS.LTC128B.128 [R107+0xd100], [R4.64], !P2 ;  /* 0x0d100000046b9fae */ /* 0x000be2000d101d56 */
[----:B---3--:R-:W-:-:S04]  /*15a0*/  @!P6 SHF.R.S32.HI R6, RZ, 0x1f, R17 ;  /* 0x0000001fff06e819 */ /* 0x008fc80000011411 */
[----:B------:R-:W-:Y:S02]  /*15b0*/  @!P6 LEA.HI R7, R6, R17, RZ, 0x3 ;  /* 0x000000110607e211 */ /* 0x000fe400078f18ff */
[----:B-1----:R-:W-:Y:S02]  /*15c0*/  @!P6 LEA R6, P1, R8, R2, 0x1 ;  /* 0x000000020806e211 */ /* 0x002fe400078208ff */
[----:B----4-:R-:W-:Y:S01]  /*15d0*/  @!P6 LOP3.LUT R12, R7, 0xfffffff8, RZ, 0xc0, !PT ;  /* 0xfffffff8070ce812 */ /* 0x010fe200078ec0ff */
[----:B--2---:R-:W-:Y:S01]  /*15e0*/  @!P6 IMAD.WIDE R10, R0, 0x2, R2 ;  /* 0x00000002000ae825 */ /* 0x004fe200078e0202 */
[----:B------:R-:W-:Y:S02]  /*15f0*/  @!P6 LEA.HI.X R7, R8, R3, R9, 0x1, P1 ;  /* 0x000000030807e211 */ /* 0x000fe400008f0c09 */
[----:B-----5:R-:W-:Y:S01]  /*1600*/  @!P6 SHF.R.S32.HI R5, RZ, 0x1f, R16 ;  /* 0x0000001fff05e819 */ /* 0x020fe20000011410 */
[----:B------:R1:W-:Y:S01]  /*1610*/  SHFL.IDX PT, R4, R18, 0x3, 0x181f ;  /* 0x00781f0012047f89 */ /* 0x0003e200000e0000 */
[----:B------:R-:W-:Y:S01]  /*1620*/  @!P6 IMAD.WIDE R12, R12, 0x2, R2 ;  /* 0x000000020c0ce825 */ /* 0x000fe200078e0202 */
[----:B------:R-:W-:-:S02]  /*1630*/  SHF.R.S32.HI R0, RZ, 0x1f, R25 ;  /* 0x0000001fff007819 */ /* 0x000fc40000011419 */
[----:B------:R-:W-:Y:S01]  /*1640*/  @!P6 LEA.HI R14, R5, R16, RZ, 0x3 ;  /* 0x00000010050ee211 */ /* 0x000fe200078f18ff */
[----:B------:R2:W-:Y:S03]  /*1650*/  @!P6 LDGSTS.E.BYPASS.LTC128B.128 [R107+0x2100], [R6.64], !P5 ;  /* 0x02100000066befae */ /* 0x0005e6000e901d56 */
[----:B------:R-:W-:Y:S01]  /*1660*/  @!P6 LOP3.LUT R14, R14, 0xfffffff8, RZ, 0xc0, !PT ;  /* 0xfffffff80e0ee812 */ /* 0x000fe200078ec0ff */
[----:B------:R3:W4:Y:S01]  /*1670*/  SHFL.IDX PT, R5, R15, 0x3, 0x181f ;  /* 0x00781f000f057f89 */ /* 0x00072200000e0000 */
[----:B-1----:R-:W-:-:S03]  /*1680*/  IADD3 R18, P1, R25, R19, RZ ;  /* 0x0000001319127210 */ /* 0x002fc60007f3e0ff */
[----:B---3--:R-:W-:Y:S01]  /*1690*/  @!P6 IMAD.WIDE R14, R14, 0x2, R2 ;  /* 0x000000020e0ee825 */ /* 0x008fe200078e0202 */
[----:B--2---:R-:W-:-:S04]  /*16a0*/  @!P0 SHF.R.S32.HI R6, RZ, 0x1f, R16 ;  /* 0x0000001fff068819 */ /* 0x004fc80000011410 */
[----:B------:R1:W-:Y:S01]  /*16b0*/  @!P6 LDGSTS.E.BYPASS.LTC128B.128 [R107+0x6100], [R14.64], !P4 ;  /* 0x061000000e6befae */ /* 0x0003e2000e101d56 */
[----:B------:R-:W-:-:S03]  /*16c0*/  @!P0 LEA.HI R6, R6, R16, RZ, 0x3 ;  /* 0x0000001006068211 */ /* 0x000fc600078f18ff */
[----:B------:R2:W-:Y:S01]  /*16d0*/  @!P6 LDGSTS.E.BYPASS.LTC128B.128 [R107+0xa100], [R12.64], !P3 ;  /* 0x0a1000000c6befae */ /* 0x0005e2000d901d56 */
[----:B------:R-:W-:-:S03]  /*16e0*/  @!P0 LOP3.LUT R6, R6, 0xfffffff8, RZ, 0xc0, !PT ;  /* 0xfffffff806068812 */ /* 0x000fc600078ec0ff */
[----:B------:R3:W-:Y:S01]  /*16f0*/  @!P6 LDGSTS.E.BYPASS.LTC128B.128 [R107+0xe100], [R10.64], !P2 ;  /* 0x0e1000000a6befae */ /* 0x0007e2000d101d56 */
[----:B------:R-:W-:Y:S01]  /*1700*/  ISETP.GE.AND P6, PT, R20, 0x1, PT ;  /* 0x000000011400780c */ /* 0x000fe20003fc6270 */
[----:B----4-:R-:W-:Y:S01]  /*1710*/  @!P0 IMAD.WIDE R6, R6, 0x2, R4 ;  /* 0x0000000206068825 */ /* 0x010fe200078e0204 */
[----:B-1----:R-:W-:Y:S02]  /*1720*/  LEA.HI R14, R98, R101, RZ, 0x4 ;  /* 0x00000065620e7211 */ /* 0x002fe400078f20ff */
[----:B--2---:R-:W-:Y:S02]  /*1730*/  LEA.HI.X.SX32 R13, R19, R0, 0x1, P1 ;  /* 0x00000000130d7211 */ /* 0x004fe400008f0eff */
[C---:B------:R-:W-:Y:S02]  /*1740*/  @!P0 LEA R2, P1, R8.reuse, R4, 0x1 ;  /* 0x0000000408028211 */ /* 0x040fe400078208ff */
[----:B------:R-:W-:Y:S01]  /*1750*/  SHF.R.S32.HI R12, RZ, 0x4, R14 ;  /* 0x00000004ff0c7819 */ /* 0x000fe2000001140e */
[----:B------:R-:W-:Y:S01]  /*1760*/  IMAD R0, R13, c[0x0][0x1e0], RZ ;  /* 0x000078000d007a24 */ /* 0x000fe200078e02ff */
[----:B------:R-:W-:-:S02]  /*1770*/  @!P0 LEA.HI.X R3, R8, R5, R9, 0x1, P1 ;  /* 0x0000000508038211 */ /* 0x000fc400008f0c09 */
[----:B---3--:R-:W-:Y:S01]  /*1780*/  LEA.HI R10, R14, R12, RZ, 0x1 ;  /* 0x0000000c0e0a7211 */ /* 0x008fe200078f08ff */
[----:B------:R-:W-:Y:S01]  /*1790*/  IMAD R11, R18, c[0x0][0x1e4], R0 ;  /* 0x00007900120b7a24 */ /* 0x000fe200078e0200 */
[----:B------:R-:W-:Y:S01]  /*17a0*/  @!P0 SHF.R.S32.HI R0, RZ, 0x1f, R17 ;  /* 0x0000001fff008819 */ /* 0x000fe20000011411 */
[----:B------:R1:W-:Y:S01]  /*17b0*/  @!P0 LDGSTS.E.BYPASS.LTC128B.128 [R107+0x3100], [R2.64], !P5 ;  /* 0x03100000026b8fae */ /* 0x0003e2000e901d56 */
[----:B------:R-:W-:Y:S02]  /*17c0*/  LOP3.LUT R10, R10, 0xfffffffe, RZ, 0xc0, !PT ;  /* 0xfffffffe0a0a7812 */ /* 0x000fe400078ec0ff */
[----:B------:R-:W-:Y:S01]  /*17d0*/  @!P0 LEA.HI R0, R0, R17, RZ, 0x3 ;  /* 0x0000001100008211 */ /* 0x000fe200078f18ff */
[----:B------:R2:W-:Y:S01]  /*17e0*/  @!P0 LDGSTS.E.BYPASS.LTC128B.128 [R107+0x7100], [R6.64], !P4 ;  /* 0x07100000066b8fae */ /* 0x0005e2000e101d56 */
[----:B------:R-:W-:Y:S01]  /*17f0*/  ISETP.GE.AND P1, PT, R20, 0x21, PT ;  /* 0x000000211400780c */ /* 0x000fe20003f26270 */
[----:B------:R-:W-:Y:S01]  /*1800*/  IMAD.IADD R12, R12, 0x1, -R10 ;  /* 0x000000010c0c7824 */ /* 0x000fe200078e0a0a */
[----:B------:R-:W-:Y:S01]  /*1810*/  ISETP.GE.AND P5, PT, R8, c[0x0][0x1d4], PT ;  /* 0x0000750008007a0c */ /* 0x000fe20003fa6270 */
[----:B------:R-:W-:Y:S01]  /*1820*/  IMAD R10, R27, c[0x0][0x1e8], RZ ;  /* 0x00007a001b0a7a24 */ /* 0x000fe200078e02ff */
[----:B------:R-:W-:-:S03]  /*1830*/  ISETP.GE.AND P4, PT, R16, c[0x0][0x1d4], PT ;  /* 0x0000750010007a0c */ /* 0x000fc60003f86270 */
[----:B------:R-:W-:Y:S02]  /*1840*/  IMAD R10, R26, c[0x0][0x1ec], R10 ;  /* 0x00007b001a0a7a24 */ /* 0x000fe400078e020a */
[----:B-1----:R-:W-:Y:S01]  /*1850*/  IMAD.WIDE.U32 R2, R18, c[0x0][0x1e0], R8 ;  /* 0x0000780012027a25 */ /* 0x002fe200078e0008 */
[----:B--2---:R-:W-:-:S03]  /*1860*/  @!P0 SHF.R.S32.HI R7, RZ, 0x1f, R22 ;  /* 0x0000001fff078819 */ /* 0x004fc60000011416 */
[----:B------:R-:W-:Y:S01]  /*1870*/  IMAD.IADD R3, R3, 0x1, R11 ;  /* 0x0000000103037824 */ /* 0x000fe200078e020b */
[----:B------:R-:W-:Y:S01]  /*1880*/  @!P0 LOP3.LUT R6, R0, 0xfffffff8, RZ, 0xc0, !PT ;  /* 0xfffffff800068812 */ /* 0x000fe200078ec0ff */
[----:B------:R-:W-:Y:S01]  /*1890*/  IMAD R11, R27, c[0x0][0x210], RZ ;  /* 0x000084001b0b7a24 */ /* 0x000fe200078e02ff */
[----:B------:R-:W-:Y:S01]  /*18a0*/  @!P0 LEA.HI R0, R7, R22, RZ, 0x3 ;  /* 0x0000001607008211 */ /* 0x000fe200078f18ff */
[----:B------:R-:W-:-:S03]  /*18b0*/  IMAD.WIDE.U32 R2, R26, c[0x0][0x1e8], R2 ;  /* 0x00007a001a027a25 */ /* 0x000fc600078e0002 */
[----:B------:R-:W-:Y:S01]  /*18c0*/  @!P0 LOP3.LUT R0, R0, 0xfffffff8, RZ, 0xc0, !PT ;  /* 0xfffffff800008812 */ /* 0x000fe200078ec0ff */
[----:B------:R-:W-:-:S04]  /*18d0*/  @!P0 IMAD.WIDE R6, R6, 0x2, R4 ;  /* 0x0000000206068825 */ /* 0x000fc800078e0204 */
[----:B------:R-:W-:Y:S01]  /*18e0*/  @!P0 IMAD.WIDE R4, R0, 0x2, R4 ;  /* 0x0000000200048825 */ /* 0x000fe200078e0204 */
[----:B------:R1:W-:Y:S01]  /*18f0*/  @!P0 LDGSTS.E.BYPASS.LTC128B.128 [R107+0xb100], [R6.64], !P3 ;  /* 0x0b100000066b8fae */ /* 0x0003e2000d901d56 */
[----:B------:R-:W-:Y:S02]  /*1900*/  ISETP.GE.AND P3, PT, R17, c[0x0][0x1d4], PT ;  /* 0x0000750011007a0c */ /* 0x000fe40003f66270 */
[----:B------:R-:W-:Y:S01]  /*1910*/  IMAD.IADD R3, R3, 0x1, R10 ;  /* 0x0000000103037824 */ /* 0x000fe200078e020a */
[----:B------:R2:W-:Y:S01]  /*1920*/  @!P0 LDGSTS.E.BYPASS.LTC128B.128 [R107+0xf100], [R4.64], !P2 ;  /* 0x0f100000046b8fae */ /* 0x0005e2000d101d56 */
[----:B------:R-:W-:Y:S01]  /*1930*/  IMAD R0, R24, c[0x0][0x1f0], RZ ;  /* 0x00007c0018007a24 */ /* 0x000fe200078e02ff */
[----:B------:R-:W-:Y:S01]  /*1940*/  LOP3.LUT R10, R14, 0xfffffff0, RZ, 0xc0, !PT ;  /* 0xfffffff00e0a7812 */ /* 0x000fe200078ec0ff */
[C---:B------:R-:W-:Y:S01]  /*1950*/  IMAD.WIDE.U32 R28, R23.reuse, c[0x0][0x1f0], R2 ;  /* 0x00007c00171c7a25 */ /* 0x040fe200078e0002 */
[----:B------:R-:W-:Y:S01]  /*1960*/  ISETP.GE.AND P2, PT, R22, c[0x0][0x1d4], PT ;  /* 0x0000750016007a0c */ /* 0x000fe20003f46270 */
[----:B------:R-:W0:Y:S02]  /*1970*/  LDGDEPBAR ;  /* 0x00000000000079af */ /* 0x000e240000000000 */
[----:B------:R-:W-:-:S02]  /*1980*/  IMAD R0, R23, c[0x0][0x1f4], R0 ;  /* 0x00007d0017007a24 */ /* 0x000fc400078e0200 */
[----:B------:R-:W-:Y:S01]  /*1990*/  IMAD.MOV.U32 R108, RZ, RZ, R28 ;  /* 0x000000ffff6c7224 */ /* 0x000fe200078e001c */
[----:B------:R3:W-:Y:S01]  /*19a0*/  STL.64 [R1+0xc8], R28 ;  /* 0x0000c81c01007387 */ /* 0x0007e20000100a00 */
[----:B------:R-:W-:Y:S01]  /*19b0*/  IMAD.IADD R10, R101, 0x1, -R10 ;  /* 0x00000001650a7824 */ /* 0x000fe200078e0a0a */
[----:B------:R-:W-:Y:S01]  /*19c0*/  IADD3 R109, R29, R0, RZ ;  /* 0x000000001d6d7210 */ /* 0x000fe20007ffe0ff */
[----:B------:R-:W-:Y:S02]  /*19d0*/  IMAD R0, R13, c[0x0][0x208], RZ ;  /* 0x000082000d007a24 */ /* 0x000fe400078e02ff */
[----:B------:R-:W-:Y:S02]  /*19e0*/  IMAD R11, R26, c[0x0][0x214], R11 ;  /* 0x000085001a0b7a24 */ /* 0x000fe400078e020b */
[----:B------:R-:W-:Y:S01]  /*19f0*/  IMAD.WIDE.U32 R2, R104, UR9, R108 ;  /* 0x0000000968027c25 */ /* 0x000fe2000f8e006c */
[----:B------:R-:W-:Y:S04]  /*1a00*/  STL.64 [R1+0xb8], R108 ;  /* 0x0000b86c01007387 */ /* 0x000fe80000100a00 */
[----:B------:R-:W-:Y:S01]  /*1a10*/  IADD3 R3, R3, UR5, RZ ;  /* 0x0000000503037c10 */ /* 0x000fe2000fffe0ff */
[C---:B-1----:R-:W-:Y:S01]  /*1a20*/  IMAD R6, R18.reuse, c[0x0][0x20c], R0 ;  /* 0x0000830012067a24 */ /* 0x042fe200078e0200 */
[----:B------:R-:W-:Y:S01]  /*1a30*/  ULDC.64 UR4, c[0x0][0x208] ;  /* 0x0000820000047ab9 */ /* 0x000fe20000000a00 */
[----:B------:R-:W-:Y:S01]  /*1a40*/  IMAD.SHL.U32 R0, R21, 0x40, RZ ;  /* 0x0000004015007824 */ /* 0x000fe200078e00ff */
[----:B------:R-:W-:Y:S01]  /*1a50*/  UIMAD.WIDE.U32 UR20, UR9, UR4, URZ ;  /* 0x00000004091472a5 */ /* 0x000fe2000f8e003f */
[----:B--2---:R-:W-:Y:S01]  /*1a60*/  IMAD.WIDE.U32 R4, R18, c[0x0][0x208], R8 ;  /* 0x0000820012047a25 */ /* 0x004fe200078e0008 */
[----:B------:R-:W-:Y:S01]  /*1a70*/  @P6 LEA R8, P0, R2, c[0x0][0x1c8], 0x1 ;  /* 0x0000720002086a11 */ /* 0x000fe200078008ff */
[----:B------:R-:W-:Y:S01]  /*1a80*/  UIMAD UR11, UR11, UR4, URZ ;  /* 0x000000040b0b72a4 */ /* 0x000fe2000f8e023f */
[----:B------:R-:W-:Y:S01]  /*1a90*/  LOP3.LUT R0, R0, 0x1c0, RZ, 0xc0, !PT ;  /* 0x000001c000007812 */ /* 0x000fe200078ec0ff */
[----:B------:R-:W-:Y:S01]  /*1aa0*/  IMAD.SHL.U32 R7, R19, 0x8, RZ ;  /* 0x0000000813077824 */ /* 0x000fe200078e00ff */
[C---:B------:R-:W-:Y:S01]  /*1ab0*/  @P6 LEA.HI.X R9, R2.reuse, c[0x0][0x1cc], R3, 0x1, P0 ;  /* 0x0000730002096a11 */ /* 0x040fe200000f0c03 */
[----:B------:R-:W-:Y:S01]  /*1ac0*/  IMAD.IADD R5, R5, 0x1, R6 ;  /* 0x0000000105057824 */ /* 0x000fe200078e0206 */
[----:B------:R-:W-:Y:S01]  /*1ad0*/  @P1 IADD3 R2, P0, R2, UR16, RZ ;  /* 0x0000001002021c10 */ /* 0x000fe2000ff1e0ff */
[----:B------:R-:W-:Y:S01]  /*1ae0*/  UIMAD UR11, UR9, UR5, UR11 ;  /* 0x00000005090b72a4 */ /* 0x000fe2000f8e020b */
[----:B------:R-:W-:Y:S01]  /*1af0*/  LOP3.LUT R7, R0, 0x8, R7, 0xf8, !PT ;  /* 0x0000000800077812 */ /* 0x000fe200078ef807 */
[----:B------:R1:W-:Y:S01]  /*1b00*/  @P6 LDGSTS.E.BYPASS.LTC128B.128 [R107+0x10100], [R8.64], !P5 ;  /* 0x10100000086b6fae */ /* 0x0003e2000e901d56 */
[----:B------:R-:W-:Y:S01]  /*1b10*/  SHF.R.U32.HI R0, RZ, 0x3, R0 ;  /* 0x00000003ff007819 */ /* 0x000fe20000011600 */
[----:B------:R-:W-:Y:S01]  /*1b20*/  UIADD3 UR11, UR21, UR11, URZ ;  /* 0x0000000b150b7290 */ /* 0x000fe2000fffe03f */
[----:B------:R-:W-:Y:S01]  /*1b30*/  @P1 IADD3.X R3, R3, UR15, RZ, P0, !PT ;  /* 0x0000000f03031c10 */ /* 0x000fe200087fe4ff */
[----:B------:R1:W-:Y:S01]  /*1b40*/  @P6 LDGSTS.E.BYPASS.LTC128B.128 [R107+0x12100], [R8.64+0x80], !P4 ;  /* 0x12100080086b6fae */ /* 0x0003e2000e101d56 */
[C---:B------:R-:W-:Y:S01]  /*1b50*/  @P1 LEA R6, P0, R2.reuse, c[0x0][0x1c8], 0x1 ;  /* 0x0000720002061a11 */ /* 0x040fe200078008ff */
[----:B------:R-:W-:Y:S01]  /*1b60*/  USHF.L.U32 UR13, UR4, 0x6, URZ ;  /* 0x00000006040d7899 */ /* 0x000fe2000800063f */
[----:B------:R-:W-:Y:S01]  /*1b70*/  LOP3.LUT R0, R7, R0, RZ, 0x3c, !PT ;  /* 0x0000000007007212 */ /* 0x000fe200078e3cff */
[----:B------:R1:W-:Y:S01]  /*1b80*/  @P6 LDGSTS.E.BYPASS.LTC128B.128 [R107+0x14100], [R8.64+0x100], !P3 ;  /* 0x14100100086b6fae */ /* 0x0003e2000d901d56 */
[----:B------:R-:W-:Y:S01]  /*1b90*/  @P1 LEA.HI.X R7, R2, c[0x0][0x1cc], R3, 0x1, P0 ;  /* 0x0000730002071a11 */ /* 0x000fe200000f0c03 */
[----:B------:R-:W-:Y:S01]  /*1ba0*/  USHF.L.U64.HI UR12, UR4, UR12, UR5 ;  /* 0x0000000c040c7299 */ /* 0x000fe20008010205 */
[----:B------:R-:W-:Y:S01]  /*1bb0*/  SHF.R.S32.HI R2, RZ, 0x1f, R10 ;  /* 0x0000001fff027819 */ /* 0x000fe2000001140a */
[----:B------:R1:W-:Y:S01]  /*1bc0*/  @P6 LDGSTS.E.BYPASS.LTC128B.128 [R107+0x16100], [R8.64+0x180], !P2 ;  /* 0x16100180086b6fae */ /* 0x0003e2000d101d56 */
[----:B------:R-:W-:Y:S01]  /*1bd0*/  LEA R0, R12, R0, 0x9 ;  /* 0x000000000c007211 */ /* 0x000fe200078e48ff */
[----:B------:R-:W-:Y:S01]  /*1be0*/  UMOV UR4, 0xffffffc0 ;  /* 0xffffffc000047882 */ /* 0x000fe20000000000 */
[----:B------:R-:W-:Y:S01]  /*1bf0*/  LOP3.LUT P0, RZ, R21, 0x2, RZ, 0xc0, !PT ;  /* 0x0000000215ff7812 */ /* 0x000fe2000780c0ff */
[----:B------:R2:W-:Y:S01]  /*1c00*/  @P1 LDGSTS.E.BYPASS.LTC128B.128 [R107+0x11100], [R6.64], !P5 ;  /* 0x11100000066b1fae */ /* 0x0005e2000e901d56 */
[----:B------:R-:W-:Y:S01]  /*1c10*/  LEA.HI R14, R2, R10, RZ, 0x3 ;  /* 0x0000000a020e7211 */ /* 0x000fe200078f18ff */
[----:B------:R-:W-:Y:S01]  /*1c20*/  IMAD.SHL.U32 R248, R0, 0x2, RZ ;  /* 0x0000000200f87824 */ /* 0x000fe200078e00ff */
[----:B------:R-:W-:Y:S01]  /*1c30*/  MOV R13, UR11 ;  /* 0x0000000b000d7c02 */ /* 0x000fe20008000f00 */
[----:B------:R2:W-:Y:S01]  /*1c40*/  @P1 LDGSTS.E.BYPASS.LTC128B.128 [R107+0x13100], [R6.64+0x80], !P4 ;  /* 0x13100080066b1fae */ /* 0x0005e2000e101d56 */
[----:B------:R-:W-:Y:S01]  /*1c50*/  LOP3.LUT R0, R14, 0xfffffff8, RZ, 0xc0, !PT ;  /* 0xfffffff80e007812 */ /* 0x000fe200078ec0ff */
[----:B------:R-:W-:Y:S01]  /*1c60*/  IMAD.WIDE.U32 R2, R26, c[0x0][0x210], R4 ;  /* 0x000084001a027a25 */ /* 0x000fe200078e0004 */
[C---:B------:R-:W-:Y:S01]  /*1c70*/  IADD3 R4, R248.reuse, 0x10100, RZ ;  /* 0x00010100f8047810 */ /* 0x040fe20007ffe0ff */
[----:B------:R2:W-:Y:S01]  /*1c80*/  @P1 LDGSTS.E.BYPASS.LTC128B.128 [R107+0x15100], [R6.64+0x100], !P3 ;  /* 0x15100100066b1fae */ /* 0x0005e2000d901d56 */
[----:B------:R-:W-:Y:S01]  /*1c90*/  IADD3 R105, R248, 0x10120, RZ ;  /* 0x00010120f8697810 */ /* 0x000fe20007ffe0ff */
[----:B------:R-:W-:Y:S01]  /*1ca0*/  IMAD.IADD R10, R10, 0x1, -R0 ;  /* 0x000000010a0a7824 */ /* 0x000fe200078e0a00 */
[----:B------:R-:W-:Y:S01]  /*1cb0*/  SEL R5, RZ, 0x1, P5 ;  /* 0x00000001ff057807 */ /* 0x000fe20002800000 */
[----:B------:R2:W-:Y:S01]  /*1cc0*/  @P1 LDGSTS.E.BYPASS.LTC128B.128 [R107+0x17100], [R6.64+0x180], !P2 ;  /* 0x17100180066b1fae */ /* 0x0005e2000d101d56 */
[----:B------:R-:W-:Y:S01]  /*1cd0*/  IMAD R0, R24, c[0x0][0x218], RZ ;  /* 0x0000860018007a24 */ /* 0x000fe200078e02ff */
[----:B------:R-:W-:Y:S01]  /*1ce0*/  @P0 IADD3 R105, R4, -0x20, RZ ;  /* 0xffffffe004690810 */ /* 0x000fe20007ffe0ff */
[----:B------:R-:W-:Y:S01]  /*1cf0*/  IMAD.IADD R3, R3, 0x1, R11 ;  /* 0x0000000103037824 */ /* 0x000fe200078e020b */
[----:B------:R-:W0:Y:S01]  /*1d00*/  LDGDEPBAR ;  /* 0x00000000000079af */ /* 0x000e220000000000 */
[C---:B------:R-:W-:Y:S01]  /*1d10*/  IMAD R4, R23.reuse, c[0x0][0x21c], R0 ;  /* 0x0000870017047a24 */ /* 0x040fe200078e0200 */
[----:B------:R-:W-:Y:S01]  /*1d20*/  SEL R11, RZ, 0x4, P3 ;  /* 0x00000004ff0b7807 */ /* 0x000fe20001800000 */
[C---:B------:R-:W-:Y:S01]  /*1d30*/  IMAD.SHL.U32 R0, R10.reuse, 0x40, RZ ;  /* 0x000000400a007824 */ /* 0x040fe200078e00ff */
[C---:B------:R-:W-:Y:S01]  /*1d40*/  LOP3.LUT P1, RZ, R10.reuse, 0x2, RZ, 0xc0, !PT ;  /* 0x000000020aff7812 */ /* 0x040fe2000782c0ff */
[----:B---3--:R-:W-:Y:S01]  /*1d50*/  IMAD.WIDE.U32 R28, R23, c[0x0][0x218], R2 ;  /* 0x00008600171c7a25 */ /* 0x008fe200078e0002 */
[----:B------:R-:W-:Y:S01]  /*1d60*/  LOP3.LUT P6, RZ, R10, 0x4, RZ, 0xc0, !PT ;  /* 0x000000040aff7812 */ /* 0x000fe200078cc0ff */
[----:B------:R-:W-:Y:S01]  /*1d70*/  UIMAD UR11, UR9, -0x40, UR10 ;  /* 0xffffffc0090b78a4 */ /* 0x000fe2000f8e020a */
[----:B------:R-:W-:Y:S01]  /*1d80*/  LOP3.LUT R0, R0, 0x1c0, RZ, 0xc0, !PT ;  /* 0x000001c000007812 */ /* 0x000fe200078ec0ff */
[----:B------:R-:W-:Y:S01]  /*1d90*/  IMAD.U32 R3, RZ, RZ, UR21 ;  /* 0x00000015ff037e24 */ /* 0x000fe2000f8e00ff */
[----:B------:R-:W-:Y:S01]  /*1da0*/  STL [R1+0x8], R105 ;  /* 0x0000086901007387 */ /* 0x000fe20000100800 */
[----:B------:R-:W-:Y:S01]  /*1db0*/  IMAD.SHL.U32 R3, R12, 0x8, RZ ;  /* 0x000000080c037824 */ /* 0x000fe200078e00ff */
[----:B------:R-:W-:Y:S01]  /*1dc0*/  SEL R12, RZ, 0x2, P4 ;  /* 0x00000002ff0c7807 */ /* 0x000fe20002000000 */
[----:B------:R-:W-:Y:S01]  /*1dd0*/  IMAD.U32 R2, RZ, RZ, UR20 ;  /* 0x00000014ff027e24 */ /* 0x000fe2000f8e00ff */
[----:B------:R-:W-:Y:S01]  /*1de0*/  STL.64 [R1+0xd0], R28 ;  /* 0x0000d01c01007387 */ /* 0x000fe20000100a00 */
[----:B------:R-:W-:Y:S01]  /*1df0*/  IMAD.IADD R17, R29, 0x1, R4 ;  /* 0x000000011d117824 */ /* 0x000fe200078e0204 */
[----:B------:R-:W-:Y:S01]  /*1e00*/  LOP3.LUT R3, R0, 0x8, R3, 0xf8, !PT ;  /* 0x0000000800037812 */ /* 0x000fe200078ef803 */
[----:B------:R-:W-:Y:S01]  /*1e10*/  UIMAD UR4, UR9, UR4, 0x1 ;  /* 0x00000001090474a4 */ /* 0x000fe2000f8e0204 */
[----:B------:R-:W-:-:S02]  /*1e20*/  SHF.R.U32.HI R0, RZ, 0x3, R0 ;  /* 0x00000003ff007819 */ /* 0x000fc40000011600 */
[----:B------:R-:W-:Y:S01]  /*1e30*/  LEA R4, P0, R2, R28, 0x6 ;  /* 0x0000001c02047211 */ /* 0x000fe200078030ff */
[----:B------:R-:W-:Y:S01]  /*1e40*/  STL [R1+0xc4], R17 ;  /* 0x0000c41101007387 */ /* 0x000fe20000100800 */
[----:B------:R-:W-:Y:S02]  /*1e50*/  IADD3 R11, R11, R12, R5 ;  /* 0x0000000c0b0b7210 */ /* 0x000fe40007ffe005 */
[----:B------:R-:W-:Y:S01]  /*1e60*/  LOP3.LUT R5, R3, R0, RZ, 0x3c, !PT ;  /* 0x0000000003057212 */ /* 0x000fe200078e3cff */
[----:B------:R-:W-:Y:S01]  /*1e70*/  IMAD.SHL.U32 R3, R14, 0x40, RZ ;  /* 0x000000400e037824 */ /* 0x000fe200078e00ff */
[----:B------:R-:W-:Y:S01]  /*1e80*/  LEA.HI.X R2, R2, R17, R13, 0x6, P0 ;  /* 0x0000001102027211 */ /* 0x000fe200000f340d */
[----:B------:R-:W-:-:S04]  /*1e90*/  DEPBAR.LE SB0, 0x1 ;  /* 0x000080400000791a */ /* 0x000fc80000000000 */
[----:B------:R-:W-:Y:S01]  /*1ea0*/  BAR.SYNC.DEFER_BLOCKING 0x0 ;  /* 0x0000000000007b1d */ /* 0x000fe20000010000 */
[C---:B--2---:R-:W-:Y:S02]  /*1eb0*/  LEA R6, P0, R4.reuse, c[0x0][0x1f8], 0x1 ;  /* 0x00007e0004067a11 */ /* 0x044fe400078008ff */
[----:B------:R-:W-:Y:S02]  /*1ec0*/  LOP3.LUT R3, R5, 0xfffffe00, R3, 0xf8, !PT ;  /* 0xfffffe0005037812 */ /* 0x000fe400078ef803 */
[----:B------:R-:W-:Y:S02]  /*1ed0*/  SEL R0, RZ, 0x8, P2 ;  /* 0x00000008ff007807 */ /* 0x000fe40001000000 */
[----:B------:R-:W-:Y:S01]  /*1ee0*/  LEA.HI.X R7, R4, c[0x0][0x1fc], R2, 0x1, P0 ;  /* 0x00007f0004077a11 */ /* 0x000fe200000f0c02 */
[----:B------:R-:W-:Y:S01]  /*1ef0*/  IMAD.MOV.U32 R4, RZ, RZ, 0x10 ;  /* 0x00000010ff047424 */ /* 0x000fe200078e00ff */
[----:B------:R-:W-:Y:S01]  /*1f00*/  LEA R232, R96, R3, 0xa ;  /* 0x0000000360e87211 */ /* 0x000fe200078e50ff */
[----:B------:R-:W-:Y:S01]  /*1f10*/  IMAD.IADD R11, R11, 0x1, R0 ;  /* 0x000000010b0b7824 */ /* 0x000fe200078e0200 */
[----:B------:R-:W-:Y:S01]  /*1f20*/  IADD3 R5, -R19, UR11, RZ ;  /* 0x0000000b13057c10 */ /* 0x000fe2000fffe1ff */
[----:B------:R-:W-:Y:S01]  /*1f30*/  IMAD.MOV.U32 R0, RZ, RZ, 0x20 ;  /* 0x00000020ff007424 */ /* 0x000fe200078e00ff */
[----:B------:R-:W-:Y:S01]  /*1f40*/  SEL R4, R4, 0xfffffff0, !P1 ;  /* 0xfffffff004047807 */ /* 0x000fe20004800000 */
[----:B------:R-:W-:Y:S01]  /*1f50*/  IMAD.MOV.U32 R2, RZ, RZ, 0x40 ;  /* 0x00000040ff027424 */ /* 0x000fe200078e00ff */
[C---:B------:R-:W-:Y:S01]  /*1f60*/  LEA R240, R232.reuse, 0x100, 0x1 ;  /* 0x00000100e8f07811 */ /* 0x040fe200078e08ff */
[----:B------:R-:W-:Y:S01]  /*1f70*/  IMAD.SHL.U32 R232, R232, 0x2, RZ ;  /* 0x00000002e8e87824 */ /* 0x000fe200078e00ff */
[----:B------:R-:W-:Y:S01]  /*1f80*/  SEL R0, R0, 0xffffffe0, !P6 ;  /* 0xffffffe000007807 */ /* 0x000fe20007000000 */
[----:B------:R-:W-:Y:S01]  /*1f90*/  IMAD.SHL.U32 R249, R3, 0x2, RZ ;  /* 0x0000000203f97824 */ /* 0x000fe200078e00ff */
[----:B-1----:R-:W-:Y:S01]  /*1fa0*/  IADD3 R8, P0, R6, UR13, RZ ;  /* 0x0000000d06087c10 */ /* 0x002fe2000ff1e0ff */
[--C-:B------:R-:W-:Y:S01]  /*1fb0*/  IMAD R236, R4, 0x2, R240.reuse ;  /* 0x0000000204ec7824 */ /* 0x100fe200078e02f0 */
[----:B------:R-:W-:Y:S01]  /*1fc0*/  LOP3.LUT P6, RZ, R11, 0x2, RZ, 0xc0, !PT ;  /* 0x000000020bff7812 */ /* 0x000fe200078cc0ff */
[C---:B------:R-:W-:Y:S01]  /*1fd0*/  IMAD R240, R0.reuse, 0x2, R240 ;  /* 0x0000000200f07824 */ /* 0x040fe200078e02f0 */
[----:B------:R-:W-:Y:S01]  /*1fe0*/  ISETP.LT.OR P1, PT, R5, 0x1, P5 ;  /* 0x000000010500780c */ /* 0x000fe20002f21670 */
[----:B------:R-:W-:Y:S01]  /*1ff0*/  IMAD R244, R0, 0x2, R236 ;  /* 0x0000000200f47824 */ /* 0x000fe200078e02ec */
[----:B------:R-:W-:Y:S01]  /*2000*/  LDSM.16.M88.4 R168, [R232+0x100] ;  /* 0x00010000e8a8783b */ /* 0x000fe20000000200 */
[----:B------:R-:W-:Y:S01]  /*2010*/  IADD3.X R9, R7, UR12, RZ, P0, !PT ;  /* 0x0000000c07097c10 */ /* 0x000fe200087fe4ff */
[--C-:B------:R-:W-:Y:S01]  /*2020*/  IMAD R250, R4, 0x2, R249.reuse ;  /* 0x0000000204fa7824 */ /* 0x100fe200078e02f9 */
[C---:B------:R-:W-:Y:S01]  /*2030*/  ISETP.LT.OR P0, PT, R5.reuse, 0x1, !P6 ;  /* 0x000000010500780c */ /* 0x040fe20007701670 */
[----:B------:R-:W-:Y:S01]  /*2040*/  LDSM.16.M88.4 R200, [R232+0x4100] ;  /* 0x00410000e8c8783b */ /* 0x000fe20000000200 */
[----:B------:R-:W-:Y:S01]  /*2050*/  P2R R12, PR, RZ, 0x10 ;  /* 0x00000010ff0c7803 */ /* 0x000fe20000000000 */
[C---:B------:R-:W-:Y:S01]  /*2060*/  IMAD R124, R0.reuse, 0x2, R249 ;  /* 0x00000002007c7824 */ /* 0x040fe200078e02f9 */
[----:B------:R-:W-:Y:S01]  /*2070*/  ISETP.LT.OR P6, PT, R5, 0x21, !P6 ;  /* 0x000000210500780c */ /* 0x000fe200077c1670 */
        /* <DEDUP_REMOVED lines=18> */
[----:B------:R-:W-:Y:S04]  /*21a0*/  LDSM.16.M88.4 R16, [R248+0x10100] ;  /* 0x01010000f810783b */ /* 0x000fe80000000200 */
[----:B------:R-:W-:Y:S04]  /*21b0*/  LDSM.16.M88.4 R24, [R248+0x10900] ;  /* 0x01090000f818783b */ /* 0x000fe80000000200 */
[----:B------:R-:W-:Y:S04]  /*21c0*/  LDSM.16.M88.4 R32, [R248+0x11100] ;  /* 0x01110000f820783b */ /* 0x000fe80000000200 */
[----:B------:R-:W1:Y:S04]  /*21d0*/  LDSM.16.M88.4 R40, [R248+0x11900] ;  /* 0x01190000f828783b */ /* 0x000e680000000200 */
[----:B------:R-:W-:Y:S04]  /*21e0*/  LDSM.16.M88.4 R28, [R105] ;  /* 0x00000000691c783b */ /* 0x000fe80000000200 */
[----:B------:R-:W2:Y:S04]  /*21f0*/  LDSM.16.M88.4 R48, [R105+0x800] ;  /* 0x000800006930783b */ /* 0x000ea80000000200 */
[----:B------:R-:W-:Y:S04]  /*2200*/  LDSM.16.M88.4 R56, [R105+0x1000] ;  /* 0x001000006938783b */ /* 0x000fe80000000200 */
[----:B------:R-:W3:Y:S04]  /*2210*/  LDSM.16.M88.4 R68, [R105+0x1800] ;  /* 0x001800006944783b */ /* 0x000ee80000000200 */
[----:B------:R-:W-:Y:S01]  /*2220*/  @!PT LDS RZ, [RZ] ;  /* 0x00000000fffff984 */ /* 0x000fe20000000800 */
[----:B------:R-:W-:Y:S01]  /*2230*/  @!PT LDS RZ, [RZ] ;  /* 0x00000000fffff984 */ /* 0x000fe20000000800 */
[----:B------:R-:W-:Y:S01]  /*2240*/  @!PT LDS RZ, [RZ] ;  /* 0x00000000fffff984 */ /* 0x000fe20000000800 */
[----:B------:R4:W-:Y:S01]  /*2250*/  LDGSTS.E.BYPASS.LTC128B.128 [R107+0x100], [R6.64], !P1 ;  /* 0x00100000066b7fae */ /* 0x0009e2000c901d56 */
[----:B------:R-:W-:-:S03]  /*2260*/  LOP3.LUT P1, RZ, R11, 0x4, RZ, 0xc0, !PT ;  /* 0x000000040bff7812 */ /* 0x000fc6000782c0ff */
[----:B------:R4:W-:Y:S01]  /*2270*/  LDGSTS.E.BYPASS.LTC128B.128 [R107+0x2100], [R6.64+0x80], !P0 ;  /* 0x02100080066b7fae */ /* 0x0009e2000c101d56 */
[C---:B------:R-:W-:Y:S02]  /*2280*/  ISETP.LT.OR P0, PT, R5.reuse, 0x1, !P1 ;  /* 0x000000010500780c */ /* 0x040fe40004f01670 */
[----:B------:R-:W-:-:S11]  /*2290*/  ISETP.LT.OR P1, PT, R5, 0x21, !P1 ;  /* 0x000000210500780c */ /* 0x000fd60004f21670 */
[----:B------:R4:W-:Y:S01]  /*22a0*/  LDGSTS.E.BYPASS.LTC128B.128 [R107+0x4100], [R6.64+0x100], !P0 ;  /* 0x04100100066b7fae */ /* 0x0009e2000c101d56 */
[----:B------:R-:W-:Y:S01]  /*22b0*/  LOP3.LUT P0, RZ, R21, 0x4, RZ, 0xc0, !PT ;  /* 0x0000000415ff7812 */ /* 0x000fe2000780c0ff */
[C---:B-1----:R-:W-:Y:S03]  /*22c0*/  HMMA.16816.F32 R36, R168.reuse, R40, RZ ;  /* 0x00000028a824723c */ /* 0x042fe600000018ff */
[----:B------:R-:W-:Y:S02]  /*22d0*/  SEL R2, R2, 0xffffffc0, !P0 ;  /* 0xffffffc002027807 */ /* 0x000fe40004000000 */
[----:B------:R-:W-:Y:S02]  /*22e0*/  LOP3.LUT P0, RZ, R11, 0x8, RZ, 0xc0, !PT ;  /* 0x000000080bff7812 */ /* 0x000fe4000780c0ff */
[----:B------:R-:W-:Y:S01]  /*22f0*/  IADD3 R251, R2, R105, RZ ;  /* 0x0000006902fb7210 */ /* 0x000fe20007ffe0ff */
[----:B------:R-:W-:Y:S01]  /*2300*/  IMAD.IADD R99, R248, 0x1, R2 ;  /* 0x00000001f8637824 */ /* 0x000fe200078e0202 */
[C---:B------:R-:W-:Y:S01]  /*2310*/  ISETP.LT.OR P4, PT, R5.reuse, 0x1, !P0 ;  /* 0x000000010500780c */ /* 0x040fe20004781670 */
[----:B------:R-:W-:Y:S01]  /*2320*/  HMMA.16816.F32 R20, R168, R26, RZ ;  /* 0x0000001aa814723c */ /* 0x000fe200000018ff */
[----:B------:R-:W-:-:S02]  /*2330*/  ISETP.LT.OR P0, PT, R5, 0x21, !P0 ;  /* 0x000000210500780c */ /* 0x000fc40004701670 */
[----:B------:R-:W-:Y:S05]  /*2340*/  STL [R1+0x4], R99 ;  /* 0x0000046301007387 */ /* 0x000fea0000100800 */
[----:B------:R-:W-:Y:S04]  /*2350*/  HMMA.16816.F32 R40, R168, R42, RZ ;  /* 0x0000002aa828723c */ /* 0x000fe800000018ff */
[----:B------:R4:W-:Y:S01]  /*2360*/  LDGSTS.E.BYPASS.LTC128B.128 [R107+0x6100], [R6.64+0x180], !P4 ;  /* 0x06100180066b7fae */ /* 0x0009e2000e101d56 */
[----:B------:R-:W-:-:S02]  /*2370*/  ISETP.LT.OR P4, PT, R5, 0x21, P5 ;  /* 0x000000210500780c */ /* 0x000fc40002f81670 */
[----:B------:R-:W-:-:S04]  /*2380*/  LEA.HI R5, R98, R101, RZ, 0x2 ;  /* 0x0000006562057211 */ /* 0x000fc800078f10ff */
[----:B------:R-:W-:-:S05]  /*2390*/  LOP3.LUT R5, R5, 0xfffffffc, RZ, 0xc0, !PT ;  /* 0xfffffffc05057812 */ /* 0x000fca00078ec0ff */
[----:B--2---:R-:W-:Y:S01]  /*23a0*/  HMMA.16816.F32 R20, R172, R50, R20 ;  /* 0x00000032ac14723c */ /* 0x004fe20000001814 */
[----:B------:R-:W-:Y:S01]  /*23b0*/  IMAD.IADD R5, R101, 0x1, -R5 ;  /* 0x0000000165057824 */ /* 0x000fe200078e0a05 */
[----:B------:R1:W-:Y:S01]  /*23c0*/  LDGSTS.E.BYPASS.LTC128B.128 [R107+0x1100], [R8.64], !P4 ;  /* 0x01100000086b7fae */ /* 0x0003e2000e101d56 */
[----:B------:R-:W-:-:S03]  /*23d0*/  ISETP.NE.AND P4, PT, R12, RZ, PT ;  /* 0x000000ff0c00720c */ /* 0x000fc60003f85270 */
[----:B------:R1:W-:Y:S02]  /*23e0*/  LDGSTS.E.BYPASS.LTC128B.128 [R107+0x3100], [R8.64+0x80], !P6 ;  /* 0x03100080086b7fae */ /* 0x0003e4000f101d56 */
[----:B------:R-:W-:Y:S02]  /*23f0*/  HMMA.16816.F32 R12, R168, R16, RZ ;  /* 0x00000010a80c723c */ /* 0x000fe400000018ff */
[----:B------:R1:W-:Y:S01]  /*2400*/  LDGSTS.E.BYPASS.LTC128B.128 [R107+0x5100], [R8.64+0x100], !P1 ;  /* 0x05100100086b7fae */ /* 0x0003e2000c901d56 */
[----:B------:R-:W-:-:S03]  /*2410*/  PLOP3.LUT P1, PT, PT, PT, UP1, 0x80, 0x0 ;  /* 0x000000000000781c */ /* 0x000fc60003f2f018 */
[----:B------:R1:W-:Y:S01]  /*2420*/  LDGSTS.E.BYPASS.LTC128B.128 [R107+0x7100], [R8.64+0x180], !P0 ;  /* 0x07100180086b7fae */ /* 0x0003e2000c101d56 */
[----:B----4-:R-:W-:Y:S01]  /*2430*/  SHF.R.S32.HI R6, RZ, 0x1f, R96 ;  /* 0x0000001fff067819 */ /* 0x010fe20000011460 */
[----:B------:R-:W-:Y:S01]  /*2440*/  HMMA.16816.F32 R16, R168, R18, RZ ;  /* 0x00000012a810723c */ /* 0x000fe200000018ff */
[----:B------:R-:W-:Y:S01]  /*2450*/  LEA.HI R7, R5, R5, RZ, 0x1 ;  /* 0x0000000505077211 */ /* 0x000fe200078f08ff */
[----:B------:R-:W2:Y:S01]  /*2460*/  LDSM.16.M88.4 R60, [R99+0x10100] ;  /* 0x01010000633c783b */ /* 0x000ea20000000200 */
[----:B------:R-:W-:Y:S02]  /*2470*/  LEA.HI R6, R6, R96, RZ, 0x3 ;  /* 0x0000006006067211 */ /* 0x000fe400078f18ff */
[----:B------:R-:W-:Y:S01]  /*2480*/  LOP3.LUT R7, R7, 0x1ffffffe, RZ, 0xc0, !PT ;  /* 0x1ffffffe07077812 */ /* 0x000fe200078ec0ff */
[----:B------:R-:W4:Y:S01]  /*2490*/  LDSM.16.M88.4 R52, [R99+0x10900] ;  /* 0x010900006334783b */ /* 0x000f220000000200 */
[----:B------:R-:W-:Y:S01]  /*24a0*/  LOP3.LUT R6, R6, 0xffffff8, RZ, 0xc0, !PT ;  /* 0x0ffffff806067812 */ /* 0x000fe200078ec0ff */
[----:B---3--:R-:W-:Y:S01]  /*24b0*/  HMMA.16816.F32 R40, R172, R70, R40 ;  /* 0x00000046ac28723c */ /* 0x008fe20000001828 */
[----:B------:R-:W-:Y:S01]  /*24c0*/  PLOP3.LUT P0, PT, PT, PT, UP1, 0x80, 0x0 ;  /* 0x000000000000781c */ /* 0x000fe20003f0f018 */
[----:B------:R-:W3:Y:S01]  /*24d0*/  LDSM.16.M88.4 R64, [R99+0x11100] ;  /* 0x011100006340783b */ /* 0x000ee20000000200 */
[----:B------:R-:W-:-:S03]  /*24e0*/  IMAD.IADD R7, R5, 0x1, -R7 ;  /* 0x0000000105077824 */ /* 0x000fc600078e0a07 */
[----:B------:R-:W5:Y:S02]  /*24f0*/  LDSM.16.M88.4 R72, [R99+0x11900] ;  /* 0x011900006348783b */ /* 0x000f640000000200 */
[C---:B------:R-:W-:Y:S02]  /*2500*/  HMMA.16816.F32 R44, R172.reuse, R28, R12 ;  /* 0x0000001cac2c723c */ /* 0x040fe4000000180c */
[----:B------:R-:W2:Y:S04]  /*2510*/  LDSM.16.M88.4 R84, [R251] ;  /* 0x00000000fb54783b */ /* 0x000ea80000000200 */
[----:B------:R-:W-:Y:S02]  /*2520*/  LDSM.16.M88.4 R80, [R248+0x12100] ;  /* 0x01210000f850783b */ /* 0x000fe40000000200 */
[----:B------:R-:W-:Y:S02]  /*2530*/  HMMA.16816.F32 R12, R172, R30, R16 ;  /* 0x0000001eac0c723c */ /* 0x000fe40000001810 */
[----:B------:R-:W2:Y:S04]  /*2540*/  LDSM.16.M88.4 R16, [R251+0x800] ;  /* 0x00080000fb10783b */ /* 0x000ea80000000200 */
[----:B------:R-:W-:Y:S02]  /*2550*/  LDSM.16.M88.4 R76, [R105+0x2000] ;  /* 0x00200000694c783b */ /* 0x000fe40000000200 */
[C---:B-1----:R-:W-:Y:S02]  /*2560*/  HMMA.16816.F32 R8, R168.reuse, R24, RZ ;  /* 0x00000018a808723c */ /* 0x042fe400000018ff */
[----:B------:R-:W-:Y:S04]  /*2570*/  LDSM.16.M88.4 R92, [R105+0x4000] ;  /* 0x00400000695c783b */ /* 0x000fe80000000200 */
[----:B------:R-:W-:Y:S02]  /*2580*/  LDSM.16.M88.4 R88, [R99+0x14100] ;  /* 0x014100006358783b */ /* 0x000fe40000000200 */
[C---:B------:R-:W-:Y:S02]  /*2590*/  HMMA.16816.F32 R24, R168.reuse, R32, RZ ;  /* 0x00000020a818723c */ /* 0x040fe400000018ff */
[----:B------:R-:W0:Y:S06]  /*25a0*/  LDGDEPBAR ;  /* 0x00000000000079af */ /* 0x000e2c0000000000 */
[----:B------:R-:W-:Y:S08]  /*25b0*/  HMMA.16816.F32 R32, R168, R34, RZ ;  /* 0x00000022a820723c */ /* 0x000ff000000018ff */
[C---:B------:R-:W-:Y:S01]  /*25c0*/  HMMA.16816.F32 R8, R172.reuse, R48, R8 ;  /* 0x00000030ac08723c */ /* 0x040fe20000001808 */
[----:B------:R-:W-:Y:S07]  /*25d0*/  LDSM.16.M88.4 R48, [R248+0x12900] ;  /* 0x01290000f830783b */ /* 0x000fee0000000200 */
[C---:B------:R-:W-:Y:S08]  /*25e0*/  HMMA.16816.F32 R24, R172.reuse, R56, R24 ;  /* 0x00000038ac18723c */ /* 0x040ff00000001818 */
[C---:B------:R-:W-:Y:S01]  /*25f0*/  HMMA.16816.F32 R28, R172.reuse, R58, R32 ;  /* 0x0000003aac1c723c */ /* 0x040fe20000001820 */
[----:B------:R-:W1:Y:S07]  /*2600*/  LDSM.16.M88.4 R56, [R251+0x1000] ;  /* 0x00100000fb38783b */ /* 0x000e6e0000000200 */
[----:B------:R-:W-:Y:S01]  /*2610*/  HMMA.16816.F32 R32, R172, R68, R36 ;  /* 0x00000044ac20723c */ /* 0x000fe20000001824 */
[----:B------:R-:W1:Y:S07]  /*2620*/  LDSM.16.M88.4 R68, [R251+0x1800] ;  /* 0x00180000fb44783b */ /* 0x000e6e0000000200 */
[C---:B--2---:R-:W-:Y:S08]  /*2630*/  HMMA.16816.F32 R36, R192.reuse, R60, R44 ;  /* 0x0000003cc024723c */ /* 0x044ff0000000182c */
[C---:B------:R-:W-:Y:S01]  /*2640*/  HMMA.16816.F32 R12, R192.reuse, R62, R12 ;  /* 0x0000003ec00c723c */ /* 0x040fe2000000180c */
[----:B------:R-:W2:Y:S07]  /*2650*/  LDSM.16.M88.4 R60, [R248+0x13100] ;  /* 0x01310000f83c783b */ /* 0x000eae0000000200 */
[C---:B----4-:R-:W-:Y:S08]  /*2660*/  HMMA.16816.F32 R8, R192.reuse, R52, R8 ;  /* 0x00000034c008723c */ /* 0x050ff00000001808 */
[C---:B------:R-:W-:Y:S01]  /*2670*/  HMMA.16816.F32 R20, R192.reuse, R54, R20 ;  /* 0x00000036c014723c */ /* 0x040fe20000001814 */
[----:B------:R-:W-:Y:S07]  /*2680*/  LDSM.16.M88.4 R52, [R105+0x3000] ;  /* 0x003000006934783b */ /* 0x000fee0000000200 */
[C---:B---3--:R-:W-:Y:S08]  /*2690*/  HMMA.16816.F32 R24, R192.reuse, R64, R24 ;  /* 0x00000040c018723c */ /* 0x048ff00000001818 */
[C---:B------:R-:W-:Y:S01]  /*26a0*/  HMMA.16816.F32 R28, R192.reuse, R66, R28 ;  /* 0x00000042c01c723c */ /* 0x040fe2000000181c */
[----:B------:R-:W-:Y:S07]  /*26b0*/  LDSM.16.M88.4 R64, [R105+0x3800] ;  /* 0x003800006940783b */ /* 0x000fee0000000200 */
[----:B-----5:R-:W-:Y:S08]  /*26c0*/  HMMA.16816.F32 R32, R192, R72, R32 ;  /* 0x00000048c020723c */ /* 0x020ff00000001820 */
[----:B------:R-:W-:Y:S08]  /*26d0*/  HMMA.16816.F32 R36, R196, R84, R36 ;  /* 0x00000054c424723c */ /* 0x000ff00000001824 */
[----:B------:R-:W-:Y:S01]  /*26e0*/  HMMA.16816.F32 R44, R192, R74, R40 ;  /* 0x0000004ac02c723c */ /* 0x000fe20000001828 */
[----:B------:R-:W3:Y:S04]  /*26f0*/  LDSM.16.M88.4 R72, [R248+0x13900] ;  /* 0x01390000f848783b */ /* 0x000ee80000000200 */
[----:B------:R-:W4:Y:S03]  /*2700*/  LDSM.16.M88.4 R40, [R105+0x2800] ;  /* 0x002800006928783b */ /* 0x000f260000000200 */
[C---:B------:R-:W-:Y:S01]  /*2710*/  HMMA.16816.F32 R12, R196.reuse, R86, R12 ;  /* 0x00000056c40c723c */ /* 0x040fe2000000180c */
[----:B------:R-:W5:Y:S07]  /*2720*/  LDSM.16.M88.4 R84, [R99+0x12100] ;  /* 0x012100006354783b */ /* 0x000f6e0000000200 */
[C---:B------:R-:W-:Y:S08]  /*2730*/  HMMA.16816.F32 R8, R196.reuse, R16, R8 ;  /* 0x00000010c408723c */ /* 0x040ff00000001808 */
[C---:B------:R-:W-:Y:S08]  /*2740*/  HMMA.16816.F32 R20, R196.reuse, R18, R20 ;  /* 0x00000012c414723c */ /* 0x040ff00000001814 */
[C---:B-1----:R-:W-:Y:S08]  /*2750*/  HMMA.16816.F32 R24, R196.reuse, R56, R24 ;  /* 0x00000038c418723c */ /* 0x042ff00000001818 */
[C---:B------:R-:W-:Y:S01]  /*2760*/  HMMA.16816.F32 R28, R196.reuse, R58, R28 ;  /* 0x0000003ac41c723c */ /* 0x040fe2000000181c */
[----:B------:R-:W-:Y:S07]  /*2770*/  LDSM.16.M88.4 R56, [R99+0x13100] ;  /* 0x013100006338783b */ /* 0x000fee0000000200 */
[----:B------:R-:W-:Y:S08]  /*2780*/  HMMA.16816.F32 R32, R196, R68, R32 ;  /* 0x00000044c420723c */ /* 0x000ff00000001820 */
[----:B------:R-:W-:Y:S08]  /*2790*/  HMMA.16816.F32 R36, R200, R80, R36 ;  /* 0x00000050c824723c */ /* 0x000ff00000001824 */
[----:B------:R-:W-:Y:S01]  /*27a0*/  HMMA.16816.F32 R44, R196, R70, R44 ;  /* 0x00000046c42c723c */ /* 0x000fe2000000182c */
[----:B------:R-:W-:Y:S07]  /*27b0*/  LDSM.16.M88.4 R68, [R99+0x13900] ;  /* 0x013900006344783b */ /* 0x000fee0000000200 */
[C---:B------:R-:W-:Y:S01]  /*27c0*/  HMMA.16816.F32 R12, R200.reuse, R82, R12 ;  /* 0x00000052c80c723c */ /* 0x040fe2000000180c */
[----:B------:R-:W-:Y:S07]  /*27d0*/  LDSM.16.M88.4 R80, [R251+0x2000] ;  /* 0x00200000fb50783b */ /* 0x000fee0000000200 */
[C---:B------:R-:W-:Y:S08]  /*27e0*/  HMMA.16816.F32 R8, R200.reuse, R48, R8 ;  /* 0x00000030c808723c */ /* 0x040ff00000001808 */
[C---:B------:R-:W-:Y:S01]  /*27f0*/  HMMA.16816.F32 R20, R200.reuse, R50, R20 ;  /* 0x00000032c814723c */ /* 0x040fe20000001814 */
[----:B------:R-:W1:Y:S07]  /*2800*/  LDSM.16.M88.4 R48, [R99+0x12900] ;  /* 0x012900006330783b */ /* 0x000e6e0000000200 */
[C---:B--2---:R-:W-:Y:S08]  /*2810*/  HMMA.16816.F32 R24, R200.reuse, R60, R24 ;  /* 0x0000003cc818723c */ /* 0x044ff00000001818 */
[C---:B------:R-:W-:Y:S01]  /*2820*/  HMMA.16816.F32 R28, R200.reuse, R62, R28 ;  /* 0x0000003ec81c723c */ /* 0x040fe2000000181c */
[----:B------:R-:W-:Y:S07]  /*2830*/  LDSM.16.M88.4 R60, [R248+0x15100] ;  /* 0x01510000f83c783b */ /* 0x000fee0000000200 */
[----:B---3--:R-:W-:Y:S08]  /*2840*/  HMMA.16816.F32 R32, R200, R72, R32 ;  /* 0x00000048c820723c */ /* 0x008ff00000001820 */
[----:B------:R-:W-:Y:S08]  /*2850*/  HMMA.16816.F32 R36, R204, R76, R36 ;  /* 0x0000004ccc24723c */ /* 0x000ff00000001824 */
[----:B------:R-:W-:Y:S01]  /*2860*/  HMMA.16816.F32 R44, R200, R74, R44 ;  /* 0x0000004ac82c723c */ /* 0x000fe2000000182c */
[----:B------:R-:W-:Y:S07]  /*2870*/  LDSM.16.M88.4 R72, [R248+0x15900] ;  /* 0x01590000f848783b */ /* 0x000fee0000000200 */
[C---:B------:R-:W-:Y:S01]  /*2880*/  HMMA.16816.F32 R16, R204.reuse, R78, R12 ;  /* 0x0000004ecc10723c */ /* 0x040fe2000000180c */
[----:B------:R-:W-:Y:S07]  /*2890*/  LDSM.16.M88.4 R76, [R248+0x14100] ;  /* 0x01410000f84c783b */ /* 0x000fee0000000200 */
[C---:B----4-:R-:W-:Y:S08]  /*28a0*/  HMMA.16816.F32 R12, R204.reuse, R40, R8 ;  /* 0x00000028cc0c723c */ /* 0x050ff00000001808 */
[C---:B------:R-:W-:Y:S01]  /*28b0*/  HMMA.16816.F32 R8, R204.reuse, R42, R20 ;  /* 0x0000002acc08723c */ /* 0x040fe20000001814 */
[----:B------:R-:W2:Y:S07]  /*28c0*/  LDSM.16.M88.4 R40, [R251+0x2800] ;  /* 0x00280000fb28783b */ /* 0x000eae0000000200 */
[C---:B------:R-:W-:Y:S08]  /*28d0*/  HMMA.16816.F32 R24, R204.reuse, R52, R24 ;  /* 0x00000034cc18723c */ /* 0x040ff00000001818 */
[C---:B------:R-:W-:Y:S01]  /*28e0*/  HMMA.16816.F32 R28, R204.reuse, R54, R28 ;  /* 0x00000036cc1c723c */ /* 0x040fe2000000181c */
[----:B------:R-:W3:Y:S07]  /*28f0*/  LDSM.16.M88.4 R52, [R251+0x3000] ;  /* 0x00300000fb34783b */ /* 0x000eee0000000200 */
[----:B------:R-:W-:Y:S08]  /*2900*/  HMMA.16816.F32 R32, R204, R64, R32 ;  /* 0x00000040cc20723c */ /* 0x000ff00000001820 */
[----:B-----5:R-:W-:Y:S08]  /*2910*/  HMMA.16816.F32 R36, R208, R84, R36 ;  /* 0x00000054d024723c */ /* 0x020ff00000001824 */
[----:B------:R-:W-:Y:S01]  /*2920*/  HMMA.16816.F32 R44, R204, R66, R44 ;  /* 0x00000042cc2c723c */ /* 0x000fe2000000182c */
[----:B------:R-:W4:Y:S07]  /*2930*/  LDSM.16.M88.4 R64, [R251+0x3800] ;  /* 0x00380000fb40783b */ /* 0x000f2e0000000200 */
[C---:B------:R-:W-:Y:S01]  /*2940*/  HMMA.16816.F32 R20, R208.reuse, R86, R16 ;  /* 0x00000056d014723c */ /* 0x040fe20000001810 */
[----:B------:R-:W-:Y:S07]  /*2950*/  LDSM.16.M88.4 R84, [R251+0x4000] ;  /* 0x00400000fb54783b */ /* 0x000fee0000000200 */
[C---:B-1----:R-:W-:Y:S08]  /*2960*/  HMMA.16816.F32 R16, R208.reuse, R48, R12 ;  /* 0x00000030d010723c */ /* 0x042ff0000000180c */
[C---:B------:R-:W-:Y:S01]  /*2970*/  HMMA.16816.F32 R12, R208.reuse, R50, R8 ;  /* 0x00000032d00c723c */ /* 0x040fe20000001808 */
[----:B------:R-:W1:Y:S07]  /*2980*/  LDSM.16.M88.4 R48, [R248+0x14900] ;  /* 0x01490000f830783b */ /* 0x000e6e0000000200 */
[C---:B------:R-:W-:Y:S08]  /*2990*/  HMMA.16816.F32 R8, R208.reuse, R56, R24 ;  /* 0x00000038d008723c */ /* 0x040ff00000001818 */
[C---:B------:R-:W-:Y:S01]  /*29a0*/  HMMA.16816.F32 R28, R208.reuse, R58, R28 ;  /* 0x0000003ad01c723c */ /* 0x040fe2000000181c */
[----:B------:R-:W-:Y:S07]  /*29b0*/  LDSM.16.M88.4 R56, [R105+0x5000] ;  /* 0x005000006938783b */ /* 0x000fee0000000200 */
[----:B------:R-:W-:Y:S08]  /*29c0*/  HMMA.16816.F32 R32, R208, R68, R32 ;  /* 0x00000044d020723c */ /* 0x000ff00000001820 */
[C---:B------:R-:W-:Y:S08]  /*29d0*/  HMMA.16816.F32 R36, R212.reuse, R80, R36 ;  /* 0x00000050d424723c */ /* 0x040ff00000001824 */
[C---:B------:R-:W-:Y:S01]  /*29e0*/  HMMA.16816.F32 R24, R212.reuse, R82, R20 ;  /* 0x00000052d418723c */ /* 0x040fe20000001814 */
[----:B------:R-:W-:Y:S07]  /*29f0*/  LDSM.16.M88.4 R80, [R248+0x16100] ;  /* 0x01610000f850783b */ /* 0x000fee0000000200 */
[C---:B--2---:R-:W-:Y:S08]  /*2a00*/  HMMA.16816.F32 R20, R212.reuse, R40, R16 ;  /* 0x00000028d414723c */ /* 0x044ff00000001810 */
[C---:B------:R-:W-:Y:S01]  /*2a10*/  HMMA.16816.F32 R16, R212.reuse, R42, R12 ;  /* 0x0000002ad410723c */ /* 0x040fe2000000180c */
[----:B------:R-:W2:Y:S07]  /*2a20*/  LDSM.16.M88.4 R40, [R105+0x4800] ;  /* 0x004800006928783b */ /* 0x000eae0000000200 */
[C---:B---3--:R-:W-:Y:S08]  /*2a30*/  HMMA.16816.F32 R12, R212.reuse, R52, R8 ;  /* 0x00000034d40c723c */ /* 0x048ff00000001808 */
[C---:B------:R-:W-:Y:S01]  /*2a40*/  HMMA.16816.F32 R8, R212.reuse, R54, R28 ;  /* 0x00000036d408723c */ /* 0x040fe2000000181c */
[----:B------:R-:W-:Y:S07]  /*2a50*/  LDSM.16.M88.4 R52, [R99+0x14900] ;  /* 0x014900006334783b */ /* 0x000fee0000000200 */
[----:B----4-:R-:W-:Y:S08]  /*2a60*/  HMMA.16816.F32 R32, R212, R64, R32 ;  /* 0x00000040d420723c */ /* 0x010ff00000001820 */
[----:B------:R-:W-:Y:S08]  /*2a70*/  HMMA.16816.F32 R36, R216, R76, R36 ;  /* 0x0000004cd824723c */ /* 0x000ff00000001824 */
[----:B------:R-:W-:Y:S01]  /*2a80*/  HMMA.16816.F32 R44, R208, R70, R44 ;  /* 0x00000046d02c723c */ /* 0x000fe2000000182c */
[----:B------:R-:W3:Y:S07]  /*2a90*/  LDSM.16.M88.4 R68, [R105+0x5800] ;  /* 0x005800006944783b */ /* 0x000eee0000000200 */
[C---:B------:R-:W-:Y:S01]  /*2aa0*/  HMMA.16816.F32 R28, R216.reuse, R78, R24 ;  /* 0x0000004ed81c723c */ /* 0x040fe20000001818 */
[----:B------:R-:W-:Y:S07]  /*2ab0*/  LDSM.16.M88.4 R76, [R99+0x15900] ;  /* 0x01590000634c783b */ /* 0x000fee0000000200 */
[C---:B-1----:R-:W-:Y:S08]  /*2ac0*/  HMMA.16816.F32 R24, R216.reuse, R48, R20 ;  /* 0x00000030d818723c */ /* 0x042ff00000001814 */
[C---:B------:R-:W-:Y:S01]  /*2ad0*/  HMMA.16816.F32 R20, R216.reuse, R50, R16 ;  /* 0x00000032d814723c */ /* 0x040fe20000001810 */
[----:B------:R-:W-:Y:S07]  /*2ae0*/  LDSM.16.M88.4 R48, [R251+0x4800] ;  /* 0x00480000fb30783b */ /* 0x000fee0000000200 */
[C---:B------:R-:W-:Y:S08]  /*2af0*/  HMMA.16816.F32 R16, R216.reuse, R60, R12 ;  /* 0x0000003cd810723c */ /* 0x040ff0000000180c */
[C---:B------:R-:W-:Y:S01]  /*2b00*/  HMMA.16816.F32 R12, R216.reuse, R62, R8 ;  /* 0x0000003ed80c723c */ /* 0x040fe20000001808 */
[----:B------:R-:W1:Y:S07]  /*2b10*/  LDSM.16.M88.4 R60, [R99+0x15100] ;  /* 0x01510000633c783b */ /* 0x000e6e0000000200 */
[----:B------:R-:W-:Y:S08]  /*2b20*/  HMMA.16816.F32 R8, R216, R72, R32 ;  /* 0x00000048d808723c */ /* 0x000ff00000001820 */
[----:B------:R-:W-:Y:S08]  /*2b30*/  HMMA.16816.F32 R36, R220, R92, R36 ;  /* 0x0000005cdc24723c */ /* 0x000ff00000001824 */
[----:B------:R-:W-:Y:S01]  /*2b40*/  HMMA.16816.F32 R44, R212, R66, R44 ;  /* 0x00000042d42c723c */ /* 0x000fe2000000182c */
[----:B------:R-:W-:Y:S07]  /*2b50*/  LDSM.16.M88.4 R64, [R251+0x5000] ;  /* 0x00500000fb40783b */ /* 0x000fee0000000200 */
[C---:B------:R-:W-:Y:S08]  /*2b60*/  HMMA.16816.F32 R32, R220.reuse, R94, R28 ;  /* 0x0000005edc20723c */ /* 0x040ff0000000181c */
[C---:B--2---:R-:W-:Y:S08]  /*2b70*/  HMMA.16816.F32 R28, R220.reuse, R40, R24 ;  /* 0x00000028dc1c723c */ /* 0x044ff00000001818 */
[C---:B------:R-:W-:Y:S08]  /*2b80*/  HMMA.16816.F32 R24, R220.reuse, R42, R20 ;  /* 0x0000002adc18723c */ /* 0x040ff00000001814 */
[C---:B------:R-:W-:Y:S08]  /*2b90*/  HMMA.16816.F32 R20, R220.reuse, R56, R16 ;  /* 0x00000038dc14723c */ /* 0x040ff00000001810 */
[C---:B------:R-:W-:Y:S01]  /*2ba0*/  HMMA.16816.F32 R16, R220.reuse, R58, R12 ;  /* 0x0000003adc10723c */ /* 0x040fe2000000180c */
[----:B------:R-:W-:Y:S07]  /*2bb0*/  LDSM.16.M88.4 R56, [R248+0x16900] ;  /* 0x01690000f838783b */ /* 0x000fee0000000200 */
[----:B---3--:R-:W-:Y:S08]  /*2bc0*/  HMMA.16816.F32 R12, R220, R68, R8 ;  /* 0x00000044dc0c723c */ /* 0x008ff00000001808 */
[----:B------:R-:W-:Y:S08]  /*2bd0*/  HMMA.16816.F32 R8, R224, R88, R36 ;  /* 0x00000058e008723c */ /* 0x000ff00000001824 */
[----:B------:R-:W-:Y:S01]  /*2be0*/  HMMA.16816.F32 R44, R216, R74, R44 ;  /* 0x0000004ad82c723c */ /* 0x000fe2000000182c */
[----:B------:R-:W2:Y:S07]  /*2bf0*/  LDSM.16.M88.4 R72, [R251+0x5800] ;  /* 0x00580000fb48783b */ /* 0x000eae0000000200 */
[----:B------:R-:W-:Y:S08]  /*2c00*/  HMMA.16816.F32 R40, R224, R90, R32 ;  /* 0x0000005ae028723c */ /* 0x000ff00000001820 */
[----:B------:R-:W-:Y:S08]  /*2c10*/  HMMA.16816.F32 R8, R228, R84, R8 ;  /* 0x00000054e408723c */ /* 0x000ff00000001808 */
[----:B------:R-:W-:Y:S08]  /*2c20*/  HMMA.16816.F32 R36, R224, R52, R28 ;  /* 0x00000034e024723c */ /* 0x000ff0000000181c */
[----:B------:R-:W-:Y:S01]  /*2c30*/  HMMA.16816.F32 R44, R220, R70, R44 ;  /* 0x00000046dc2c723c */ /* 0x000fe2000000182c */
[----:B------:R-:W3:Y:S07]  /*2c40*/  LDSM.16.M88.4 R68, [R105+0x6000] ;  /* 0x006000006944783b */ /* 0x000eee0000000200 */
[C---:B-1----:R-:W-:Y:S08]  /*2c50*/  HMMA.16816.F32 R28, R224.reuse, R60, R20 ;  /* 0x0000003ce01c723c */ /* 0x042ff00000001814 */
[C---:B------:R-:W-:Y:S08]  /*2c60*/  HMMA.16816.F32 R20, R224.reuse, R76, R12 ;  /* 0x0000004ce014723c */ /* 0x040ff0000000180c */
[C---:B------:R-:W-:Y:S01]  /*2c70*/  HMMA.16816.F32 R32, R224.reuse, R54, R24 ;  /* 0x00000036e020723c */ /* 0x040fe20000001818 */
[----:B------:R-:W-:Y:S07]  /*2c80*/  LDSM.16.M88.4 R52, [R251+0x6000] ;  /* 0x00600000fb34783b */ /* 0x000fee0000000200 */
[----:B------:R-:W-:Y:S08]  /*2c90*/  HMMA.16816.F32 R24, R224, R62, R16 ;  /* 0x0000003ee018723c */ /* 0x000ff00000001810 */
[----:B------:R-:W-:Y:S08]  /*2ca0*/  HMMA.16816.F32 R12, R228, R86, R40 ;  /* 0x00000056e40c723c */ /* 0x000ff00000001828 */
[----:B------:R-:W-:Y:S08]  /*2cb0*/  HMMA.16816.F32 R8, R232, R80, R8 ;  /* 0x00000050e808723c */ /* 0x000ff00000001808 */
[----:B------:R-:W-:Y:S08]  /*2cc0*/  HMMA.16816.F32 R16, R224, R78, R44 ;  /* 0x0000004ee010723c */ /* 0x000ff0000000182c */
[C---:B--2---:R-:W-:Y:S01]  /*2cd0*/  HMMA.16816.F32 R44, R228.reuse, R72, R20 ;  /* 0x00000048e42c723c */ /* 0x044fe20000001814 */
[----:B------:R-:W1:Y:S07]  /*2ce0*/  LDSM.16.M88.4 R20, [R248+0x17100] ;  /* 0x01710000f814783b */ /* 0x000e6e0000000200 */
[C---:B------:R-:W-:Y:S08]  /*2cf0*/  HMMA.16816.F32 R36, R228.reuse, R48, R36 ;  /* 0x00000030e424723c */ /* 0x040ff00000001824 */
[C---:B------:R-:W-:Y:S01]  /*2d00*/  HMMA.16816.F32 R40, R228.reuse, R50, R32 ;  /* 0x00000032e428723c */ /* 0x040fe20000001820 */
[----:B------:R-:W2:Y:S04]  /*2d10*/  LDSM.16.M88.4 R48, [R248+0x17900] ;  /* 0x01790000f830783b */ /* 0x000ea80000000200 */
[----:B------:R-:W-:Y:S03]  /*2d20*/  LDSM.16.M88.4 R32, [R105+0x6800] ;  /* 0x006800006920783b */ /* 0x000fe60000000200 */
[C---:B------:R-:W-:Y:S08]  /*2d30*/  HMMA.16816.F32 R60, R228.reuse, R64, R28 ;  /* 0x00000040e43c723c */ /* 0x040ff0000000181c */
[----:B------:R-:W-:Y:S01]  /*2d40*/  HMMA.16816.F32 R28, R228, R66, R24 ;  /* 0x00000042e41c723c */ /* 0x000fe20000001818 */
[----:B------:R-:W4:Y:S07]  /*2d50*/  LDSM.16.M88.4 R24, [R99+0x16100] ;  /* 0x016100006318783b */ /* 0x000f2e0000000200 */
[----:B------:R-:W-:Y:S08]  /*2d60*/  HMMA.16816.F32 R12, R232, R82, R12 ;  /* 0x00000052e80c723c */ /* 0x000ff0000000180c */
[----:B---3--:R-:W-:Y:S08]  /*2d70*/  HMMA.16816.F32 R8, R236, R68, R8 ;  /* 0x00000044ec08723c */ /* 0x008ff00000001808 */
[----:B------:R-:W-:Y:S08]  /*2d80*/  HMMA.16816.F32 R72, R228, R74, R16 ;  /* 0x0000004ae448723c */ /* 0x000ff00000001810 */
[----:B------:R-:W-:Y:S08]  /*2d90*/  HMMA.16816.F32 R12, R236, R70, R12 ;  /* 0x00000046ec0c723c */ /* 0x000ff0000000180c */
[C---:B-1----:R-:W-:Y:S08]  /*2da0*/  HMMA.16816.F32 R64, R232.reuse, R20, R60 ;  /* 0x00000014e840723c */ /* 0x042ff0000000183c */
[C---:B--2---:R-:W-:Y:S01]  /*2db0*/  HMMA.16816.F32 R60, R232.reuse, R48, R44 ;  /* 0x00000030e83c723c */ /* 0x044fe2000000182c */
[----:B------:R-:W1:Y:S07]  /*2dc0*/  LDSM.16.M88.4 R44, [R105+0x7000] ;  /* 0x00700000692c783b */ /* 0x000e6e0000000200 */
[----:B------:R-:W-:Y:S01]  /*2dd0*/  HMMA.16816.F32 R16, R232, R56, R36 ;  /* 0x00000038e810723c */ /* 0x000fe20000001824 */
[----:B------:R-:W-:Y:S07]  /*2de0*/  LDSM.16.M88.4 R36, [R251+0x6800] ;  /* 0x00680000fb24783b */ /* 0x000fee0000000200 */
[----:B----4-:R-:W-:Y:S08]  /*2df0*/  HMMA.16816.F32 R8, R240, R24, R8 ;  /* 0x00000018f008723c */ /* 0x010ff00000001808 */
[----:B------:R-:W-:Y:S01]  /*2e00*/  HMMA.16816.F32 R56, R232, R58, R40 ;  /* 0x0000003ae838723c */ /* 0x000fe20000001828 */
[----:B------:R-:W2:Y:S07]  /*2e10*/  LDSM.16.M88.4 R40, [R99+0x16900] ;  /* 0x016900006328783b */ /* 0x000eae0000000200 */
[----:B------:R-:W-:Y:S01]  /*2e20*/  HMMA.16816.F32 R12, R240, R26, R12 ;  /* 0x0000001af00c723c */ /* 0x000fe2000000180c */
[----:B------:R-:W-:Y:S07]  /*2e30*/  LDSM.16.M88.4 R24, [R99+0x17100] ;  /* 0x017100006318783b */ /* 0x000fee0000000200 */
[C---:B------:R-:W-:Y:S08]  /*2e40*/  HMMA.16816.F32 R76, R232.reuse, R22, R28 ;  /* 0x00000016e84c723c */ /* 0x040ff0000000181c */
[----:B------:R-:W-:Y:S01]  /*2e50*/  HMMA.16816.F32 R72, R232, R50, R72 ;  /* 0x00000032e848723c */ /* 0x000fe20000001848 */
[----:B------:R-:W3:Y:S07]  /*2e60*/  LDSM.16.M88.4 R48, [R105+0x7800] ;  /* 0x007800006930783b */ /* 0x000eee0000000200 */
[----:B------:R-:W-:Y:S08]  /*2e70*/  HMMA.16816.F32 R16, R236, R32, R16 ;  /* 0x00000020ec10723c */ /* 0x000ff00000001810 */
[----:B------:R-:W-:Y:S08]  /*2e80*/  HMMA.16816.F32 R28, R244, R52, R8 ;  /* 0x00000034f41c723c */ /* 0x000ff00000001808 */
[----:B------:R-:W-:Y:S08]  /*2e90*/  HMMA.16816.F32 R8, R236, R34, R56 ;  /* 0x00000022ec08723c */ /* 0x000ff00000001838 */
[----:B------:R-:W-:Y:S08]  /*2ea0*/  HMMA.16816.F32 R32, R244, R54, R12 ;  /* 0x00000036f420723c */ /* 0x000ff0000000180c */
[----:B-1----:R-:W-:Y:S01]  /*2eb0*/  HMMA.16816.F32 R20, R236, R44, R64 ;  /* 0x0000002cec14723c */ /* 0x002fe20000001840 */
[----:B------:R-:W-:-:S02]  /*2ec0*/  FMUL.FTZ R28, R28, c[0x0][0x320] ;  /* 0x0000c8001c1c7a20 */ /* 0x000fc40000410000 */
[----:B------:R-:W-:Y:S02]  /*2ed0*/  FMUL.FTZ R29, R29, c[0x0][0x320] ;  /* 0x0000c8001d1d7a20 */ /* 0x000fe40000410000 */
[----:B------:R-:W-:Y:S01]  /*2ee0*/  FMUL.FTZ R30, R30, c[0x0][0x320] ;  /* 0x0000c8001e1e7a20 */ /* 0x000fe20000410000 */
[----:B------:R-:W-:Y:S01]  /*2ef0*/  MUFU.TANH R68, R28 ;  /* 0x0000001c00447308 */ /* 0x000fe20000002400 */
[----:B------:R-:W-:Y:S01]  /*2f00*/  FMUL.FTZ R31, R31, c[0x0][0x320] ;  /* 0x0000c8001f1f7a20 */ /* 0x000fe20000410000 */
[----:B------:R-:W-:Y:S06]  /*2f10*/  HMMA.16816.F32 R12, R236, R46, R76 ;  /* 0x0000002eec0c723c */ /* 0x000fec000000184c */
[----:B------:R-:W-:Y:S02]  /*2f20*/  MUFU.TANH R59, R29 ;  /* 0x0000001d003b7308 */ /* 0x000fe40000002400 */
[----:B--2---:R-:W-:Y:S01]  /*2f30*/  HMMA.16816.F32 R16, R240, R40, R16 ;  /* 0x00000028f010723c */ /* 0x004fe20000001810 */
[----:B------:R-:W-:-:S02]  /*2f40*/  FMUL.FTZ R33, R33, c[0x0][0x320] ;  /* 0x0000c80021217a20 */ /* 0x000fc40000410000 */
[----:B------:R-:W-:Y:S02]  /*2f50*/  FMUL.FTZ R32, R32, c[0x0][0x320] ;  /* 0x0000c80020207a20 */ /* 0x000fe40000410000 */
[----:B------:R-:W-:Y:S01]  /*2f60*/  FMUL.FTZ R34, R34, c[0x0][0x320] ;  /* 0x0000c80022227a20 */ /* 0x000fe20000410000 */
[----:B------:R-:W-:Y:S01]  /*2f70*/  MUFU.TANH R57, R33 ;  /* 0x0000002100397308 */ /* 0x000fe20000002400 */
[----:B------:R-:W-:Y:S01]  /*2f80*/  FMUL.FTZ R2, R35, c[0x0][0x320] ;  /* 0x0000c80023027a20 */ /* 0x000fe20000410000 */
[----:B------:R-:W-:Y:S06]  /*2f90*/  HMMA.16816.F32 R8, R240, R42, R8 ;  /* 0x0000002af008723c */ /* 0x000fec0000001808 */
[----:B------:R-:W1:Y:S02]  /*2fa0*/  MUFU.TANH R56, R32 ;  /* 0x0000002000387308 */ /* 0x000e640000002400 */
[----:B---3--:R-:W-:Y:S06]  /*2fb0*/  HMMA.16816.F32 R52, R236, R48, R60 ;  /* 0x00000030ec34723c */ /* 0x008fec000000183c */
[----:B------:R2:W-:Y:S02]  /*2fc0*/  MUFU.TANH R58, R34 ;  /* 0x00000022003a7308 */ /* 0x0005e40000002400 */
[C---:B------:R-:W-:Y:S06]  /*2fd0*/  HMMA.16816.F32 R20, R240.reuse, R24, R20 ;  /* 0x00000018f014723c */ /* 0x040fec0000001814 */
[----:B------:R3:W-:Y:S02]  /*2fe0*/  MUFU.TANH R49, R2 ;  /* 0x0000000200317308 */ /* 0x0007e40000002400 */
[----:B------:R-:W-:Y:S01]  /*2ff0*/  HMMA.16816.F32 R12, R240, R26, R12 ;  /* 0x0000001af00c723c */ /* 0x000fe2000000180c */
[----:B------:R-:W-:Y:S04]  /*3000*/  LDSM.16.M88.4 R24, [R99+0x17900] ;  /* 0x017900006318783b */ /* 0x000fe80000000200 */
[----:B--2---:R-:W2:Y:S01]  /*3010*/  LDSM.16.M88.4 R32, [R251+0x7000] ;  /* 0x00700000fb20783b */ /* 0x004ea20000000200 */
[----:B------:R-:W-:Y:S02]  /*3020*/  MUFU.TANH R64, R30 ;  /* 0x0000001e00407308 */ /* 0x000fe40000002400 */
[----:B------:R-:W-:Y:S01]  /*3030*/  HMMA.16816.F32 R44, R244, R36, R16 ;  /* 0x00000024f42c723c */ /* 0x000fe20000001810 */
[----:B---3--:R-:W-:-:S05]  /*3040*/  LOP3.LUT R2, R97, 0xffffffe0, RZ, 0xc0, !PT ;  /* 0xffffffe061027812 */ /* 0x008fca00078ec0ff */
[----:B------:R3:W-:Y:S02]  /*3050*/  MUFU.TANH R48, R31 ;  /* 0x0000001f00307308 */ /* 0x0007e40000002400 */
[----:B------:R-:W-:Y:S01]  /*3060*/  HMMA.16816.F32 R36, R244, R38, R8 ;  /* 0x00000026f424723c */ /* 0x000fe20000001808 */
[----:B------:R-:W-:-:S06]  /*3070*/  IMAD.IADD R2, R101, 0x1, -R2 ;  /* 0x0000000165027824 */ /* 0x000fcc00078e0a02 */
[----:B------:R-:W-:Y:S01]  /*3080*/  IMAD.IADD R9, R96, 0x1, -R6 ;  /* 0x0000000160097824 */ /* 0x000fe200078e0a06 */
[----:B------:R-:W-:Y:S01]  /*3090*/  SHF.R.S32.HI R8, RZ, 0x1f, R2 ;  /* 0x0000001fff087819 */ /* 0x000fe20000011402 */
[----:B------:R-:W-:Y:S03]  /*30a0*/  HMMA.16816.F32 R16, R236, R50, R72 ;  /* 0x00000032ec10723c */ /* 0x000fe60000001848 */
[----:B------:R-:W-:Y:S01]  /*30b0*/  LEA.HI R6, R8, R2, RZ, 0x2 ;  /* 0x0000000208067211 */ /* 0x000fe200078f10ff */
[----:B---3--:R-:W3:Y:S03]  /*30c0*/  LDSM.16.M88.4 R28, [R251+0x7800] ;  /* 0x00780000fb1c783b */ /* 0x008ee60000000200 */
[----:B------:R-:W-:Y:S01]  /*30d0*/  LEA.HI.SX32 R8, R6, UR6, 0x1e ;  /* 0x0000000606087c11 */ /* 0x000fe2000f8ff2ff */
[----:B------:R-:W-:Y:S01]  /*30e0*/  FMUL.FTZ R45, R45, c[0x0][0x320] ;  /* 0x0000c8002d2d7a20 */ /* 0x000fe20000410000 */
[----:B------:R-:W-:-:S04]  /*30f0*/  DEPBAR.LE SB0, 0x0 ;  /* 0x000080000000791a */ /* 0x000fc80000000000 */
[----:B------:R-:W-:Y:S01]  /*3100*/  IMAD R5, R9, 0x10, R8 ;  /* 0x0000001009057824 */ /* 0x000fe200078e0208 */
[----:B------:R-:W4:Y:S01]  /*3110*/  MUFU.TANH R45, R45 ;  /* 0x0000002d002d7308 */ /* 0x000f220000002400 */
[----:B------:R-:W-:Y:S02]  /*3120*/  FMUL.FTZ R44, R44, c[0x0][0x320] ;  /* 0x0000c8002c2c7a20 */ /* 0x000fe40000410000 */
[----:B------:R-:W-:Y:S02]  /*3130*/  IMAD R10, R7, 0x8, R5 ;  /* 0x00000008070a7824 */ /* 0x000fe400078e0205 */
[----:B------:R-:W-:Y:S02]  /*3140*/  FMUL.FTZ R36, R36, c[0x0][0x320] ;  /* 0x0000c80024247a20 */ /* 0x000fe40000410000 */
[----:B------:R-:W-:Y:S01]  /*3150*/  @P1 IMAD.HI.U32 R7, R10, c[0x0][0x2c8], RZ ;  /* 0x0000b2000a071a27 */ /* 0x000fe200078e00ff */
[----:B------:R-:W-:Y:S01]  /*3160*/  MOV R5, R10 ;  /* 0x0000000a00057202 */ /* 0x000fe20000000f00 */
[----:B--2---:R-:W-:Y:S01]  /*3170*/  HMMA.16816.F32 R40, R244, R32, R20 ;  /* 0x00000020f428723c */ /* 0x004fe20000001814 */
[----:B------:R2:W-:Y:S01]  /*3180*/  STL [R1+0xdc], R10 ;  /* 0x0000dc0a01007387 */ /* 0x0005e20000100800 */
[----:B------:R-:W-:Y:S01]  /*3190*/  FMUL.FTZ R37, R37, c[0x0][0x320] ;  /* 0x0000c80025257a20 */ /* 0x000fe20000410000 */
[----:B------:R-:W-:Y:S01]  /*31a0*/  @P0 SHF.R.U32.HI R5, RZ, c[0x0][0x2cc], R7 ;  /* 0x0000b300ff050a19 */ /* 0x000fe20000011607 */
[----:B------:R-:W-:Y:S01]  /*31b0*/  MUFU.TANH R44, R44 ;  /* 0x0000002c002c7308 */ /* 0x000fe20000002400 */
[----:B------:R-:W-:-:S02]  /*31c0*/  FMUL.FTZ R47, R47, c[0x0][0x320] ;  /* 0x0000c8002f2f7a20 */ /* 0x000fc40000410000 */
[----:B------:R-:W-:Y:S01]  /*31d0*/  FMUL.FTZ R46, R46, c[0x0][0x320] ;  /* 0x0000c8002e2e7a20 */ /* 0x000fe20000410000 */
[----:B------:R-:W-:Y:S01]  /*31e0*/  HMMA.16816.F32 R20, R244, R34, R12 ;  /* 0x00000022f414723c */ /* 0x000fe2000000180c */
[----:B------:R-:W5:Y:S01]  /*31f0*/  SHFL.IDX PT, R12, R5, RZ, 0x1c1f ;  /* 0x001c1fff050c7589 */ /* 0x000f6200000e0000 */
[----:B------:R-:W-:Y:S02]  /*3200*/  FMUL.FTZ R39, R39, c[0x0][0x320] ;  /* 0x0000c80027277a20 */ /* 0x000fe40000410000 */
[----:B------:R-:W-:Y:S01]  /*3210*/  MUFU.TANH R36, R36 ;  /* 0x0000002400247308 */ /* 0x000fe20000002400 */
[----:B------:R1:W3:Y:S01]  /*3220*/  SHFL.IDX PT, R7, R5, 0x1, 0x1c1f ;  /* 0x003c1f0005077f89 */ /* 0x0002e200000e0000 */
[----:B------:R-:W-:Y:S02]  /*3230*/  FMUL.FTZ R38, R38, c[0x0][0x320] ;  /* 0x0000c80026267a20 */ /* 0x000fe40000410000 */
[C---:B------:R-:W-:Y:S04]  /*3240*/  HMMA.16816.F32 R16, R240.reuse, R26, R16 ;  /* 0x0000001af010723c */ /* 0x040fe80000001810 */
[----:B------:R-:W-:Y:S04]  /*3250*/  MUFU.TANH R37, R37 ;  /* 0x0000002500257308 */ /* 0x000fe80000002400 */
[----:B------:R-:W-:Y:S01]  /*3260*/  FMUL.FTZ R41, R41, c[0x0][0x320] ;  /* 0x0000c80029297a20 */ /* 0x000fe20000410000 */
[----:B--2---:R-:W-:Y:S01]  /*3270*/  HMMA.16816.F32 R8, R240, R24, R52 ;  /* 0x00000018f008723c */ /* 0x004fe20000001834 */
[----:B------:R-:W-:-:S02]  /*3280*/  FMUL.FTZ R42, R42, c[0x0][0x320] ;  /* 0x0000c8002a2a7a20 */ /* 0x000fc40000410000 */
[----:B------:R-:W-:Y:S01]  /*3290*/  MUFU.TANH R47, R47 ;  /* 0x0000002f002f7308 */ /* 0x000fe20000002400 */
[----:B------:R-:W-:-:S03]  /*32a0*/  FMUL.FTZ R43, R43, c[0x0][0x320] ;  /* 0x0000c8002b2b7a20 */ /* 0x000fc60000410000 */
[----:B------:R-:W-:Y:S02]  /*32b0*/  FMUL.FTZ R20, R20, c[0x0][0x320] ;  /* 0x0000c80014147a20 */ /* 0x000fe40000410000 */
[----:B------:R-:W-:Y:S01]  /*32c0*/  FMUL.FTZ R22, R22, c[0x0][0x320] ;  /* 0x0000c80016167a20 */ /* 0x000fe20000410000 */
[----:B-1----:R-:W-:Y:S01]  /*32d0*/  LOP3.LUT R5, R6, 0x7ffffffc, RZ, 0xc0, !PT ;  /* 0x7ffffffc06057812 */ /* 0x002fe200078ec0ff */
[----:B------:R-:W-:Y:S01]  /*32e0*/  MUFU.TANH R41, R41 ;  /* 0x0000002900297308 */ /* 0x000fe20000002400 */
[----:B------:R-:W-:-:S03]  /*32f0*/  FMUL.FTZ R23, R23, c[0x0][0x320] ;  /* 0x0000c80017177a20 */ /* 0x000fc60000410000 */
[C---:B---3--:R-:W-:Y:S01]  /*3300*/  HMMA.16816.F32 R24, R244.reuse, R30, R16 ;  /* 0x0000001ef418723c */ /* 0x048fe20000001810 */
[----:B------:R-:W-:Y:S02]  /*3310*/  IMAD.IADD R5, R2, 0x1, -R5 ;  /* 0x0000000102057824 */ /* 0x000fe400078e0a05 */
[----:B------:R-:W-:Y:S01]  /*3320*/  IMAD.U32 R2, RZ, RZ, UR4 ;  /* 0x00000004ff027e24 */ /* 0x000fe2000f8e00ff */
[----:B------:R-:W-:Y:S01]  /*3330*/  @UP0 USHF.R.S32.HI UR4, URZ, 0x1f, UR17 ;  /* 0x0000001f3f040899 */ /* 0x000fe20008011411 */
[----:B------:R-:W-:Y:S01]  /*3340*/  IMAD.SHL.U32 R13, R5, 0x2, RZ ;  /* 0x00000002050d7824 */ /* 0x000fe200078e00ff */
[----:B------:R-:W-:Y:S02]  /*3350*/  MUFU.TANH R20, R20 ;  /* 0x0000001400147308 */ /* 0x000fe40000002400 */
[----:B------:R-:W-:Y:S02]  /*3360*/  @UP0 UIMAD UR4, UR4, UR8, UR7 ;  /* 0x00000008040402a4 */ /* 0x000fe4000f8e0207 */
[C---:B------:R-:W-:Y:S01]  /*3370*/  IADD3 R2, -R13.reuse, UR10, R2 ;  /* 0x0000000a0d027c10 */ /* 0x040fe2000fffe102 */
[----:B------:R-:W-:Y:S01]  /*3380*/  HMMA.16816.F32 R32, R244, R28, R8 ;  /* 0x0000001cf420723c */ /* 0x000fe20000001808 */
[----:B------:R-:W-:Y:S01]  /*3390*/  IADD3 R6, -R13, UR11, RZ ;  /* 0x0000000b0d067c10 */ /* 0x000fe2000fffe1ff */
[----:B------:R1:W-:Y:S01]  /*33a0*/  STL [R1+0xe0], R13 ;  /* 0x0000e00d01007387 */ /* 0x0003e20000100800 */
[----:B------:R-:W-:Y:S01]  /*33b0*/  IADD3 R2, R2, -UR19, RZ ;  /* 0x8000001302027c10 */ /* 0x000fe2000fffe0ff */
[----:B------:R-:W-:Y:S02]  /*33c0*/  MUFU.TANH R46, R46 ;  /* 0x0000002e002e7308 */ /* 0x000fe40000002400 */
[----:B------:R-:W-:Y:S01]  /*33d0*/  STL [R1], R124 ;  /* 0x0000007c01007387 */ /* 0x000fe20000100800 */
[----:B------:R-:W-:-:S02]  /*33e0*/  FMUL.FTZ R8, R40, c[0x0][0x320] ;  /* 0x0000c80028087a20 */ /* 0x000fc40000410000 */
[C---:B-----5:R-:W-:Y:S02]  /*33f0*/  IMAD.IADD R5, R2.reuse, 0x1, R12 ;  /* 0x0000000102057824 */ /* 0x060fe400078e020c */
[----:B------:R-:W-:Y:S01]  /*3400*/  IMAD.IADD R2, R2, 0x1, R7 ;  /* 0x0000000102027824 */ /* 0x000fe200078e0207 */
[----:B------:R-:W-:Y:S01]  /*3410*/  MUFU.TANH R39, R39 ;  /* 0x0000002700277308 */ /* 0x000fe20000002400 */
[----:B------:R-:W-:Y:S01]  /*3420*/  FMUL.FTZ R9, R21, c[0x0][0x320] ;  /* 0x0000c80015097a20 */ /* 0x000fe20000410000 */
[----:B------:R-:W-:Y:S01]  /*3430*/  IMNMX R5, R6, R5, PT ;  /* 0x0000000506057217 */ /* 0x000fe20003800200 */
[----:B------:R-:W-:Y:S01]  /*3440*/  FMUL.FTZ R24, R24, c[0x0][0x320] ;  /* 0x0000c80018187a20 */ /* 0x000fe20000410000 */
[----:B------:R-:W-:Y:S01]  /*3450*/  IMNMX R2, R6, R2, PT ;  /* 0x0000000206027217 */ /* 0x000fe20003800200 */
[----:B------:R-:W-:Y:S01]  /*3460*/  FMUL.FTZ R25, R25, c[0x0][0x320] ;  /* 0x0000c80019197a20 */ /* 0x000fe20000410000 */
[C---:B------:R-:W-:Y:S01]  /*3470*/  ISETP.GT.AND P0, PT, R5.reuse, 0x8, PT ;  /* 0x000000080500780c */ /* 0x040fe20003f04270 */
[----:B------:R-:W-:Y:S01]  /*3480*/  FMUL.FTZ R10, R26, c[0x0][0x320] ;  /* 0x0000c8001a0a7a20 */ /* 0x000fe20000410000 */
[----:B------:R-:W2:Y:S01]  /*3490*/  MUFU.TANH R8, R8 ;  /* 0x0000000800087308 */ /* 0x000ea20000002400 */
[----:B------:R-:W-:-:S02]  /*34a0*/  ISETP.GT.AND P6, PT, R5, RZ, PT ;  /* 0x000000ff0500720c */ /* 0x000fc40003fc4270 */
[----:B------:R-:W-:Y:S01]  /*34b0*/  FSEL R11, R56, -INF , P0 ;  /* 0xff800000380b7808 */ /* 0x000fe20000000000 */
[----:B------:R-:W-:Y:S01]  /*34c0*/  FMUL.FTZ R32, R32, c[0x0][0x320] ;  /* 0x0000c80020207a20 */ /* 0x000fe20000410000 */
[----:B------:R-:W-:Y:S01]  /*34d0*/  ISETP.GT.AND P0, PT, R5, 0x11, PT ;  /* 0x000000110500780c */ /* 0x000fe20003f04270 */
[----:B------:R-:W-:Y:S01]  /*34e0*/  FMUL.FTZ R33, R33, c[0x0][0x320] ;  /* 0x0000c80021217a20 */ /* 0x000fe20000410000 */
[----:B------:R-:W-:Y:S01]  /*34f0*/  ISETP.GT.AND P1, PT, R5, 0x1, PT ;  /* 0x000000010500780c */ /* 0x000fe20003f24270 */
[----:B------:R-:W3:Y:S01]  /*3500*/  MUFU.TANH R9, R9 ;  /* 0x0000000900097308 */ /* 0x000ee20000002400 */
[----:B----4-:R-:W-:Y:S01]  /*3510*/  FSEL R19, R45, -INF , P0 ;  /* 0xff8000002d137808 */ /* 0x010fe20000000000 */
[----:B------:R-:W-:Y:S01]  /*3520*/  FMUL.FTZ R34, R34, c[0x0][0x320] ;  /* 0x0000c80022227a20 */ /* 0x000fe20000410000 */
[----:B------:R-:W-:Y:S01]  /*3530*/  ISETP.GT.AND P0, PT, R5, 0x20, PT ;  /* 0x000000200500780c */ /* 0x000fe20003f04270 */
[----:B------:R-:W-:Y:S01]  /*3540*/  FMUL.FTZ R17, R35, c[0x0][0x320] ;  /* 0x0000c80023117a20 */ /* 0x000fe20000410000 */
[----:B------:R-:W-:-:S02]  /*3550*/  FSEL R6, R68, -INF , P6 ;  /* 0xff80000044067808 */ /* 0x000fc40003000000 */
[----:B------:R-:W-:Y:S01]  /*3560*/  FSEL R7, R59, -INF , P1 ;  /* 0xff8000003b077808 */ /* 0x000fe20000800000 */
[----:B------:R-:W4:Y:S01]  /*3570*/  MUFU.TANH R38, R38 ;  /* 0x0000002600267308 */ /* 0x000f220000002400 */
[C---:B------:R-:W-:Y:S02]  /*3580*/  ISETP.GT.AND P6, PT, R5.reuse, 0x9, PT ;  /* 0x000000090500780c */ /* 0x040fe40003fc4270 */
[----:B------:R-:W-:Y:S02]  /*3590*/  ISETP.GT.AND P1, PT, R5, 0x10, PT ;  /* 0x000000100500780c */ /* 0x000fe40003f24270 */
[----:B--2---:R-:W-:Y:S02]  /*35a0*/  FSEL R100, R8, -INF , P0 ;  /* 0xff80000008647808 */ /* 0x004fe40000000000 */
[----:B------:R-:W-:Y:S01]  /*35b0*/  FMNMX.FTZ R8, R6, R7, !PT ;  /* 0x0000000706087209 */ /* 0x000fe20007810000 */
[----:B------:R-:W2:Y:S01]  /*35c0*/  MUFU.TANH R32, R32 ;  /* 0x0000002000207308 */ /* 0x000ea20000002400 */
[----:B------:R-:W-:-:S02]  /*35d0*/  FSEL R12, R57, -INF , P6 ;  /* 0xff800000390c7808 */ /* 0x000fc40003000000 */
[----:B-1----:R-:W-:Y:S02]  /*35e0*/  FSEL R13, R44, -INF , P1 ;  /* 0xff8000002c0d7808 */ /* 0x002fe40000800000 */
[C---:B------:R-:W-:Y:S02]  /*35f0*/  ISETP.GT.AND P6, PT, R5.reuse, 0x18, PT ;  /* 0x000000180500780c */ /* 0x040fe40003fc4270 */
[----:B------:R-:W-:Y:S01]  /*3600*/  ISETP.GT.AND P1, PT, R5, 0x19, PT ;  /* 0x000000190500780c */ /* 0x000fe20003f24270 */
[----:B------:R-:W1:Y:S01]  /*3610*/  MUFU.TANH R33, R33 ;  /* 0x0000002100217308 */ /* 0x000e620000002400 */
[----:B------:R-:W-:Y:S02]  /*3620*/  FMNMX.FTZ R8, R11, R8, !PT ;  /* 0x000000080b087209 */ /* 0x000fe40007810000 */
[----:B------:R-:W-:Y:S02]  /*3630*/  FSEL R28, R36, -INF , P6 ;  /* 0xff800000241c7808 */ /* 0x000fe40003000000 */
[----:B------:R-:W-:-:S02]  /*3640*/  FSEL R30, R37, -INF , P1 ;  /* 0xff800000251e7808 */ /* 0x000fc40000800000 */
[----:B------:R-:W-:Y:S01]  /*3650*/  FMNMX.FTZ R8, R12, R8, !PT ;  /* 0x000000080c087209 */ /* 0x000fe20007810000 */
[----:B------:R-:W-:Y:S01]  /*3660*/  MUFU.TANH R25, R25 ;  /* 0x0000001900197308 */ /* 0x000fe20000002400 */
[C---:B------:R-:W-:Y:S02]  /*3670*/  ISETP.GT.AND P6, PT, R5.reuse, 0x21, PT ;  /* 0x000000210500780c */ /* 0x040fe40003fc4270 */
[C---:B------:R-:W-:Y:S02]  /*3680*/  ISETP.GT.AND P1, PT, R5.reuse, 0x28, PT ;  /* 0x000000280500780c */ /* 0x040fe40003f24270 */
[----:B------:R-:W-:Y:S02]  /*3690*/  ISETP.GT.AND P0, PT, R5, 0x29, PT ;  /* 0x000000290500780c */ /* 0x000fe40003f04270 */
[----:B------:R-:W-:Y:S01]  /*36a0*/  FMNMX.FTZ R8, R13, R8, !PT ;  /* 0x000000080d087209 */ /* 0x000fe20007810000 */
[----:B------:R-:W-:Y:S01]  /*36b0*/  MUFU.TANH R42, R42 ;  /* 0x0000002a002a7308 */ /* 0x000fe20000002400 */
[----:B------:R-:W-:-:S02]  /*36c0*/  FSEL R101, R41, -INF , P6 ;  /* 0xff80000029657808 */ /* 0x000fc40003000000 */
[----:B------:R-:W-:Y:S02]  /*36d0*/  FSEL R103, R20, -INF , P1 ;  /* 0xff80000014677808 */ /* 0x000fe40000800000 */
[----:B---3--:R-:W-:Y:S01]  /*36e0*/  FSEL R102, R9, -INF , P0 ;  /* 0xff80000009667808 */ /* 0x008fe20000000000 */
[----:B------:R-:W-:Y:S01]  /*36f0*/  FMUL.FTZ R9, R27, c[0x0][0x320] ;  /* 0x0000c8001b097a20 */ /* 0x000fe20000410000 */
[C---:B------:R-:W-:Y:S01]  /*3700*/  ISETP.GT.AND P6, PT, R2.reuse, RZ, PT ;  /* 0x000000ff0200720c */ /* 0x040fe20003fc4270 */
[----:B------:R-:W-:Y:S01]  /*3710*/  MUFU.TANH R43, R43 ;  /* 0x0000002b002b7308 */ /* 0x000fe20000002400 */
[C---:B------:R-:W-:Y:S02]  /*3720*/  ISETP.GT.AND P1, PT, R2.reuse, 0x1, PT ;  /* 0x000000010200780c */ /* 0x040fe40003f24270 */
[----:B------:R-:W-:Y:S02]  /*3730*/  ISETP.GT.AND P0, PT, R2, 0x8, PT ;  /* 0x000000080200780c */ /* 0x000fe40003f04270 */
[----:B------:R-:W-:-:S02]  /*3740*/  FMNMX.FTZ R8, R19, R8, !PT ;  /* 0x0000000813087209 */ /* 0x000fc40007810000 */
[----:B------:R-:W-:Y:S01]  /*3750*/  FSEL R15, R64, -INF , P6 ;  /* 0xff800000400f7808 */ /* 0x000fe20003000000 */
[----:B------:R-:W-:Y:S01]  /*3760*/  MUFU.TANH R22, R22 ;  /* 0x0000001600167308 */ /* 0x000fe20000002400 */
[----:B------:R-:W-:Y:S02]  /*3770*/  FSEL R14, R48, -INF , P1 ;  /* 0xff800000300e7808 */ /* 0x000fe40000800000 */
[----:B------:R-:W-:Y:S02]  /*3780*/  FSEL R16, R58, -INF , P0 ;  /* 0xff8000003a107808 */ /* 0x000fe40000000000 */
[C---:B------:R-:W-:Y:S02]  /*3790*/  ISETP.GT.AND P6, PT, R2.reuse, 0x9, PT ;  /* 0x000000090200780c */ /* 0x040fe40003fc4270 */
[C---:B------:R-:W-:Y:S01]  /*37a0*/  ISETP.GT.AND P1, PT, R2.reuse, 0x10, PT ;  /* 0x000000100200780c */ /* 0x040fe20003f24270 */
[----:B------:R-:W-:Y:S01]  /*37b0*/  MUFU.TANH R20, R23 ;  /* 0x0000001700147308 */ /* 0x000fe20000002400 */
[----:B------:R-:W-:-:S02]  /*37c0*/  ISETP.GT.AND P0, PT, R2, 0x11, PT ;  /* 0x000000110200780c */ /* 0x000fc40003f04270 */
[----:B------:R-:W-:Y:S02]  /*37d0*/  FMNMX.FTZ R133, R28, R8, !PT ;  /* 0x000000081c857209 */ /* 0x000fe40007810000 */
[----:B------:R-:W-:Y:S02]  /*37e0*/  FSEL R18, R49, -INF , P6 ;  /* 0xff80000031127808 */ /* 0x000fe40003000000 */
[----:B------:R-:W-:Y:S01]  /*37f0*/  FSEL R29, R46, -INF , P1 ;  /* 0xff8000002e1d7808 */ /* 0x000fe20000800000 */
[----:B------:R3:W5:Y:S01]  /*3800*/  MUFU.TANH R8, R24 ;  /* 0x0000001800087308 */ /* 0x0007620000002400 */
[C---:B------:R-:W-:Y:S02]  /*3810*/  ISETP.GT.AND P6, PT, R2.reuse, 0x18, PT ;  /* 0x000000180200780c */ /* 0x040fe40003fc4270 */
[----:B------:R-:W-:Y:S02]  /*3820*/  ISETP.GT.AND P1, PT, R2, 0x19, PT ;  /* 0x000000190200780c */ /* 0x000fe40003f24270 */
[----:B------:R-:W-:-:S02]  /*3830*/  FMNMX.FTZ R133, R30, R133, !PT ;  /* 0x000000851e857209 */ /* 0x000fc40007810000 */
[----:B----4-:R-:W-:Y:S01]  /*3840*/  FSEL R44, R38, -INF , P6 ;  /* 0xff800000262c7808 */ /* 0x010fe20003000000 */
[----:B------:R-:W4:Y:S01]  /*3850*/  MUFU.TANH R34, R34 ;  /* 0x0000002200227308 */ /* 0x000f220000002400 */
[----:B------:R-:W-:Y:S01]  /*3860*/  FSEL R45, R39, -INF , P1 ;  /* 0xff800000272d7808 */ /* 0x000fe20000800000 */
[----:B------:R-:W-:Y:S01]  /*3870*/  BAR.SYNC.DEFER_BLOCKING 0x0 ;  /* 0x0000000000007b1d */ /* 0x000fe20000010000 */
[C---:B------:R-:W-:Y:S02]  /*3880*/  ISETP.GT.AND P6, PT, R5.reuse, 0x31, PT ;  /* 0x000000310500780c */ /* 0x040fe40003fc4270 */
[----:B------:R-:W-:Y:S02]  /*3890*/  FMNMX.FTZ R133, R100, R133, !PT ;  /* 0x0000008564857209 */ /* 0x000fe40007810000 */
[----:B------:R-:W-:Y:S01]  /*38a0*/  ISETP.GT.AND P1, PT, R5, 0x38, PT ;  /* 0x000000380500780c */ /* 0x000fe20003f24270 */
[----:B------:R-:W1:Y:S01]  /*38b0*/  MUFU.TANH R17, R17 ;  /* 0x0000001100117308 */ /* 0x000e620000002400 */
[----:B---3--:R-:W-:-:S02]  /*38c0*/  FSEL R24, R47, -INF , P0 ;  /* 0xff8000002f187808 */ /* 0x008fc40000000000 */
[----:B------:R-:W-:Y:S02]  /*38d0*/  ISETP.GT.AND P0, PT, R5, 0x30, PT ;  /* 0x000000300500780c */ /* 0x000fe40003f04270 */
[----:B------:R-:W-:Y:S02]  /*38e0*/  FMNMX.FTZ R133, R101, R133, !PT ;  /* 0x0000008565857209 */ /* 0x000fe40007810000 */
[----:B--2---:R-:W-:Y:S01]  /*38f0*/  FSEL R99, R32, -INF , P0 ;  /* 0xff80000020637808 */ /* 0x004fe20000000000 */
[----:B------:R-:W2:Y:S01]  /*3900*/  MUFU.TANH R10, R10 ;  /* 0x0000000a000a7308 */ /* 0x000ea20000002400 */
[----:B------:R-:W-:Y:S02]  /*3910*/  ISETP.GT.AND P0, PT, R5, 0x39, PT ;  /* 0x000000390500780c */ /* 0x000fe40003f04270 */
[----:B------:R-:W-:Y:S02]  /*3920*/  FMNMX.FTZ R5, R15, R14, !PT ;  /* 0x0000000e0f057209 */ /* 0x000fe40007810000 */
[----:B------:R-:W-:-:S02]  /*3930*/  FMNMX.FTZ R133, R103, R133, !PT ;  /* 0x0000008567857209 */ /* 0x000fc40007810000 */
[----:B------:R-:W-:Y:S01]  /*3940*/  FMNMX.FTZ R5, R16, R5, !PT ;  /* 0x0000000510057209 */ /* 0x000fe20007810000 */
[----:B------:R-:W3:Y:S01]  /*3950*/  MUFU.TANH R9, R9 ;  /* 0x0000000900097308 */ /* 0x000ee20000002400 */
[----:B------:R-:W-:Y:S02]  /*3960*/  FMNMX.FTZ R133, R102, R133, !PT ;  /* 0x0000008566857209 */ /* 0x000fe40007810000 */
[----:B------:R-:W-:Y:S02]  /*3970*/  FMNMX.FTZ R5, R18, R5, !PT ;  /* 0x0000000512057209 */ /* 0x000fe40007810000 */
[----:B-1----:R-:W-:Y:S02]  /*3980*/  FSEL R98, R33, -INF , P6 ;  /* 0xff80000021627808 */ /* 0x002fe40003000000 */
[----:B------:R-:W-:Y:S02]  /*3990*/  FMNMX.FTZ R5, R29, R5, !PT ;  /* 0x000000051d057209 */ /* 0x000fe40007810000 */
[----:B------:R-:W-:-:S02]  /*39a0*/  FMNMX.FTZ R133, R99, R133, !PT ;  /* 0x0000008563857209 */ /* 0x000fc40007810000 */
[----:B------:R-:W-:Y:S02]  /*39b0*/  FMNMX.FTZ R5, R24, R5, !PT ;  /* 0x0000000518057209 */ /* 0x000fe40007810000 */
[----:B-----5:R-:W-:Y:S02]  /*39c0*/  FSEL R97, R8, -INF , P1 ;  /* 0xff80000008617808 */ /* 0x020fe40000800000 */
[----:B------:R-:W-:Y:S02]  /*39d0*/  FMNMX.FTZ R133, R98, R133, !PT ;  /* 0x0000008562857209 */ /* 0x000fe40007810000 */
[----:B------:R-:W-:Y:S02]  /*39e0*/  ISETP.GT.AND P6, PT, R2, 0x20, PT ;  /* 0x000000200200780c */ /* 0x000fe40003fc4270 */
[----:B------:R-:W-:Y:S02]  /*39f0*/  FMNMX.FTZ R5, R44, R5, !PT ;  /* 0x000000052c057209 */ /* 0x000fe40007810000 */
[----:B------:R-:W-:-:S02]  /*3a00*/  FSEL R96, R25, -INF , P0 ;  /* 0xff80000019607808 */ /* 0x000fc40000000000 */
[----:B------:R-:W-:Y:S02]  /*3a10*/  FMNMX.FTZ R133, R97, R133, !PT ;  /* 0x0000008561857209 */ /* 0x000fe40007810000 */
[----:B------:R-:W-:Y:S02]  /*3a20*/  ISETP.GT.AND P1, PT, R2, 0x21, PT ;  /* 0x000000210200780c */ /* 0x000fe40003f24270 */
[----:B------:R-:W-:Y:S02]  /*3a30*/  FSEL R85, R42, -INF , P6 ;  /* 0xff8000002a557808 */ /* 0x000fe40003000000 */
[----:B------:R-:W-:Y:S02]  /*3a40*/  FMNMX.FTZ R5, R45, R5, !PT ;  /* 0x000000052d057209 */ /* 0x000fe40007810000 */
[----:B------:R-:W-:Y:S02]  /*3a50*/  FMNMX.FTZ R133, R96, R133, !PT ;  /* 0x0000008560857209 */ /* 0x000fe40007810000 */
[----:B------:R-:W-:-:S02]  /*3a60*/  ISETP.GT.AND P0, PT, R2, 0x28, PT ;  /* 0x000000280200780c */ /* 0x000fc40003f04270 */
[----:B------:R-:W-:Y:S01]  /*3a70*/  FSEL R84, R43, -INF , P1 ;  /* 0xff8000002b547808 */ /* 0x000fe20000800000 */
[----:B------:R-:W1:Y:S01]  /*3a80*/  SHFL.BFLY PT, R8, R133, 0x2, 0x1f ;  /* 0x0c401f0085087f89 */ /* 0x000e6200000e0000 */
[----:B------:R-:W-:Y:S02]  /*3a90*/  FMNMX.FTZ R5, R85, R5, !PT ;  /* 0x0000000555057209 */ /* 0x000fe40007810000 */
[----:B------:R-:W-:Y:S02]  /*3aa0*/  ISETP.GT.AND P1, PT, R2, 0x29, PT ;  /* 0x000000290200780c */ /* 0x000fe40003f24270 */
[----:B------:R-:W-:Y:S02]  /*3ab0*/  FSEL R87, R22, -INF , P0 ;  /* 0xff80000016577808 */ /* 0x000fe40000000000 */
[----:B------:R-:W-:Y:S02]  /*3ac0*/  FMNMX.FTZ R5, R84, R5, !PT ;  /* 0x0000000554057209 */ /* 0x000fe40007810000 */
[----:B------:R-:W-:-:S02]  /*3ad0*/  ISETP.GT.AND P0, PT, R2, 0x30, PT ;  /* 0x000000300200780c */ /* 0x000fc40003f04270 */
[----:B------:R-:W-:Y:S02]  /*3ae0*/  FSEL R86, R20, -INF , P1 ;  /* 0xff80000014567808 */ /* 0x000fe40000800000 */
[----:B------:R-:W-:Y:S02]  /*3af0*/  FMNMX.FTZ R5, R87, R5, !PT ;  /* 0x0000000557057209 */ /* 0x000fe40007810000 */
[----:B------:R-:W-:Y:S02]  /*3b00*/  ISETP.GT.AND P1, PT, R2, 0x31, PT ;  /* 0x000000310200780c */ /* 0x000fe40003f24270 */
[----:B----4-:R-:W-:Y:S02]  /*3b10*/  FSEL R93, R34, -INF , P0 ;  /* 0xff800000225d7808 */ /* 0x010fe40000000000 */
[----:B------:R-:W-:Y:S02]  /*3b20*/  FMNMX.FTZ R5, R86, R5, !PT ;  /* 0x0000000556057209 */ /* 0x000fe40007810000 */
[----:B------:R-:W-:-:S02]  /*3b30*/  ISETP.GT.AND P0, PT, R2, 0x38, PT ;  /* 0x000000380200780c */ /* 0x000fc40003f04270 */
[----:B------:R-:W-:Y:S02]  /*3b40*/  FSEL R92, R17, -INF , P1 ;  /* 0xff800000115c7808 */ /* 0x000fe40000800000 */
[----:B------:R-:W-:Y:S02]  /*3b50*/  FMNMX.FTZ R5, R93, R5, !PT ;  /* 0x000000055d057209 */ /* 0x000fe40007810000 */
[----:B------:R-:W-:Y:S02]  /*3b60*/  ISETP.GT.AND P1, PT, R2, 0x39, PT ;  /* 0x000000390200780c */ /* 0x000fe40003f24270 */
[----:B--2---:R-:W-:Y:S02]  /*3b70*/  FSEL R125, R10, -INF , P0 ;  /* 0xff8000000a7d7808 */ /* 0x004fe40000000000 */
[----:B------:R-:W-:Y:S02]  /*3b80*/  FMNMX.FTZ R2, R92, R5, !PT ;  /* 0x000000055c027209 */ /* 0x000fe40007810000 */
[----:B---3--:R-:W-:-:S02]  /*3b90*/  FSEL R50, R9, -INF , P1 ;  /* 0xff80000009327808 */ /* 0x008fc40000800000 */
[----:B------:R-:W-:Y:S02]  /*3ba0*/  FMNMX.FTZ R2, R125, R2, !PT ;  /* 0x000000027d027209 */ /* 0x000fe40007810000 */
[----:B-1----:R-:W-:Y:S02]  /*3bb0*/  FMNMX.FTZ R133, R133, R8, !PT ;  /* 0x0000000885857209 */ /* 0x002fe40007810000 */
[----:B------:R-:W-:Y:S02]  /*3bc0*/  FMNMX.FTZ R2, R50, R2, !PT ;  /* 0x0000000232027209 */ /* 0x000fe40007810000 */
[----:B------:R-:W-:Y:S01]  /*3bd0*/  PLOP3.LUT P0, PT, PT, PT, UP0, 0x80, 0x0 ;  /* 0x000000000000781c */ /* 0x000fe20003f0f008 */
[----:B------:R-:W1:Y:S01]  /*3be0*/  SHFL.BFLY PT, R5, R133, 0x1, 0x1f ;  /* 0x0c201f0085057f89 */ /* 0x000e6200000e0000 */
[----:B------:R-:W-:-:S03]  /*3bf0*/  MOV R10, UR16 ;  /* 0x00000010000a7c02 */ /* 0x000fc60008000f00 */
[----:B------:R-:W2:Y:S08]  /*3c00*/  SHFL.BFLY PT, R132, R2, 0x2, 0x1f ;  /* 0x0c401f0002847f89 */ /* 0x000eb000000e0000 */
[----:B------:R-:W-:Y:S01]  /*3c10*/  @P0 IMAD.WIDE.U32 R8, R104, UR17, R108 ;  /* 0x0000001168080c25 */ /* 0x000fe2000f8e006c */
[----:B-1----:R-:W-:Y:S02]  /*3c20*/  FMNMX.FTZ R133, R133, R5, !PT ;  /* 0x0000000585857209 */ /* 0x002fe40007810000 */
[----:B--2---:R-:W-:-:S03]  /*3c30*/  FMNMX.FTZ R132, R2, R132, !PT ;  /* 0x0000008402847209 */ /* 0x004fc60007810000 */
[C---:B------:R-:W-:Y:S01]  /*3c40*/  FMUL.FTZ R5, R133.reuse, c[0x0][0x2d0] ;  /* 0x0000b40085057a20 */ /* 0x040fe20000410000 */
[----:B------:R-:W-:Y:S01]  /*3c50*/  FSETP.NEU.FTZ.AND P1, PT, R133, -INF , PT ;  /* 0xff8000008500780b */ /* 0x000fe20003f3d000 */
[----:B------:R-:W1:Y:S03]  /*3c60*/  SHFL.BFLY PT, R17, R132, 0x1, 0x1f ;  /* 0x0c201f0084117f89 */ /* 0x000e6600000e0000 */
[----:B------:R-:W-:Y:S02]  /*3c70*/  FSEL R2, R5, RZ, P1 ;  /* 0x000000ff05027208 */ /* 0x000fe40000800000 */
[----:B------:R-:W-:Y:S01]  /*3c80*/  @P0 IADD3 R5, R9, UR4, RZ ;  /* 0x0000000409050c10 */ /* 0x000fe2000fffe0ff */
[----:B------:R-:W-:Y:S02]  /*3c90*/  ULDC.64 UR4, c[0x0][0x2c8] ;  /* 0x0000b20000047ab9 */ /* 0x000fe40000000a00 */
[--C-:B------:R-:W-:Y:S01]  /*3ca0*/  FFMA.FTZ R6, R6, c[0x0][0x2d0], -R2.reuse ;  /* 0x0000b40006067a23 */ /* 0x100fe20000010802 */
[----:B------:R-:W-:Y:S01]  /*3cb0*/  UIMAD.WIDE.U32 UR8, UR6, UR4, URZ ;  /* 0x00000004060872a5 */ /* 0x000fe2000f8e003f */
[----:B------:R-:W-:-:S02]  /*3cc0*/  FFMA.FTZ R9, R7, c[0x0][0x2d0], -R2 ;  /* 0x0000b40007097a23 */ /* 0x000fc40000010802 */
[----:B------:R2:W-:Y:S04]  /*3cd0*/  MUFU.EX2 R82, R6 ;  /* 0x0000000600527308 */ /* 0x0005e80000000800 */
[----:B------:R-:W-:Y:S02]  /*3ce0*/  @UP1 UMOV UR7, UR9 ;  /* 0x0000000900071c82 */ /* 0x000fe40008000000 */
[----:B------:R-:W-:Y:S02]  /*3cf0*/  @UP1 USHF.R.U32.HI UR6, URZ, UR5, UR7 ;  /* 0x000000053f061299 */ /* 0x000fe40008011607 */
[----:B------:R3:W-:Y:S02]  /*3d00*/  MUFU.EX2 R81, R9 ;  /* 0x0000000900517308 */ /* 0x0007e40000000800 */
[----:B------:R-:W-:Y:S01]  /*3d10*/  UIADD3 UR6, UR6, UR10, -UR19 ;  /* 0x0000000a06067290 */ /* 0x000fe2000fffe813 */
[----:B-1----:R-:W-:-:S03]  /*3d20*/  FMNMX.FTZ R132, R132, R17, !PT ;  /* 0x0000001184847209 */ /* 0x002fc60007810000 */
[----:B------:R-:W-:Y:S01]  /*3d30*/  USHF.R.S32.HI UR4, URZ, 0x1f, UR6 ;  /* 0x0000001f3f047899 */ /* 0x000fe20008011406 */
[----:B--2---:R-:W-:-:S03]  /*3d40*/  @P0 LEA R6, P1, R8, c[0x0][0x1c8], 0x1 ;  /* 0x0000720008060a11 */ /* 0x004fc600078208ff */
[----:B------:R-:W-:Y:S01]  /*3d50*/  ULEA.HI UR4, UR4, UR6, URZ, 0x6 ;  /* 0x0000000604047291 */ /* 0x000fe2000f8f303f */
[----:B------:R-:W-:Y:S01]  /*3d60*/  @P0 LEA.HI.X R7, R8, c[0x0][0x1cc], R5, 0x1, P1 ;  /* 0x0000730008070a11 */ /* 0x000fe200008f0c05 */
[----:B------:R-:W-:Y:S02]  /*3d70*/  IMAD.U32 R8, RZ, RZ, UR16 ;  /* 0x00000010ff087e24 */ /* 0x000fe4000f8e00ff */
[----:B------:R-:W-:Y:S01]  /*3d80*/  FFMA.FTZ R5, R11, c[0x0][0x2d0], -R2 ;  /* 0x0000b4000b057a23 */ /* 0x000fe20000010802 */
[----:B------:R-:W-:Y:S01]  /*3d90*/  USHF.R.S32.HI UR9, URZ, 0x6, UR4 ;  /* 0x000000063f097899 */ /* 0x000fe20008011404 */
[----:B---3--:R-:W-:Y:S01]  /*3da0*/  IMAD.U32 R9, RZ, RZ, UR15 ;  /* 0x0000000fff097e24 */ /* 0x008fe2000f8e00ff */
[----:B------:R-:W-:Y:S01]  /*3db0*/  @P0 LEA R8, P1, R8, R6, 0x1 ;  /* 0x0000000608080211 */ /* 0x000fe200078208ff */
[----:B------:R1:W-:Y:S01]  /*3dc0*/  MUFU.EX2 R83, R5 ;  /* 0x0000000500537308 */ /* 0x0003e20000000800 */
[----:B------:R2:W-:Y:S01]  /*3dd0*/  @P0 LDGSTS.E.BYPASS.LTC128B.128 [R107+0x10100], [R6.64], !P5 ;  /* 0x10100000066b0fae */ /* 0x0005e2000e901d56 */
[----:B------:R-:W-:Y:S01]  /*3de0*/  UISETP.LT.AND UP0, UPT, URZ, UR9, UPT ;  /* 0x000000093f00728c */ /* 0x000fe2000bf01270 */
[----:B------:R-:W-:-:S02]  /*3df0*/  @P0 LEA.HI.X R9, R10, R7, R9, 0x1, P1 ;  /* 0x000000070a090211 */ /* 0x000fc400008f0c09 */
[----:B------:R-:W-:Y:S01]  /*3e00*/  FSETP.NEU.FTZ.AND P1, PT, R132, -INF , PT ;  /* 0xff8000008400780b */ /* 0x000fe20003f3d000 */
[----:B------:R2:W-:Y:S01]  /*3e10*/  @P0 LDGSTS.E.BYPASS.LTC128B.128 [R107+0x12100], [R6.64+0x80], !P4 ;  /* 0x12100080066b0fae */ /* 0x0005e2000e101d56 */
[----:B------:R-:W-:-:S03]  /*3e20*/  USEL UR9, URZ, UR9, !UP0 ;  /* 0x000000093f097287 */ /* 0x000fc6000c000000 */
[----:B------:R2:W-:Y:S01]  /*3e30*/  @P0 LDGSTS.E.BYPASS.LTC128B.128 [R107+0x14100], [R6.64+0x100], !P3 ;  /* 0x14100100066b0fae */ /* 0x0005e2000d901d56 */
[----:B------:R-:W-:-:S03]  /*3e40*/  UISETP.GE.AND UP0, UPT, UR17, UR9, UPT ;  /* 0x000000091100728c */ /* 0x000fc6000bf06270 */
[----:B------:R2:W-:Y:S01]  /*3e50*/  @P0 LDGSTS.E.BYPASS.LTC128B.128 [R107+0x16100], [R6.64+0x180], !P2 ;  /* 0x16100180066b0fae */ /* 0x0005e2000d101d56 */
[----:B-1----:R-:W-:Y:S02]  /*3e60*/  FFMA.FTZ R5, R12, c[0x0][0x2d0], -R2 ;  /* 0x0000b4000c057a23 */ /* 0x002fe40000010802 */
[----:B------:R-:W-:Y:S01]  /*3e70*/  FMUL.FTZ R12, R132, c[0x0][0x2d0] ;  /* 0x0000b400840c7a20 */ /* 0x000fe20000410000 */
[----:B------:R1:W-:Y:S01]  /*3e80*/  @P0 LDGSTS.E.BYPASS.LTC128B.128 [R107+0x11100], [R8.64], !P5 ;  /* 0x11100000086b0fae */ /* 0x0003e2000e901d56 */
[----:B------:R3:W4:Y:S03]  /*3e90*/  MUFU.EX2 R95, R5 ;  /* 0x00000005005f7308 */ /* 0x0007260000000800 */
[----:B------:R-:W-:Y:S01]  /*3ea0*/  FSEL R12, R12, RZ, P1 ;  /* 0x000000ff0c0c7208 */ /* 0x000fe20000800000 */
[----:B------:R1:W-:Y:S04]  /*3eb0*/  @P0 LDGSTS.E.BYPASS.LTC128B.128 [R107+0x13100], [R8.64+0x80], !P4 ;  /* 0x13100080086b0fae */ /* 0x0003e8000e101d56 */
[--C-:B------:R-:W-:Y:S01]  /*3ec0*/  FFMA.FTZ R3, R15, c[0x0][0x2d0], -R12.reuse ;  /* 0x0000b4000f037a23 */ /* 0x100fe2000001080c */
[----:B------:R1:W-:Y:S01]  /*3ed0*/  @P0 LDGSTS.E.BYPASS.LTC128B.128 [R107+0x15100], [R8.64+0x100], !P3 ;  /* 0x15100100086b0fae */ /* 0x0003e2000d901d56 */
[----:B------:R-:W-:-:S02]  /*3ee0*/  FFMA.FTZ R0, R44, c[0x0][0x2d0], -R12 ;  /* 0x0000b4002c007a23 */ /* 0x000fc4000001080c */
[----:B------:R5:W-:Y:S01]  /*3ef0*/  MUFU.EX2 R15, R3 ;  /* 0x00000003000f7308 */ /* 0x000be20000000800 */
[----:B------:R1:W-:Y:S01]  /*3f00*/  @P0 LDGSTS.E.BYPASS.LTC128B.128 [R107+0x17100], [R8.64+0x180], !P2 ;  /* 0x17100180086b0fae */ /* 0x0003e2000d101d56 */
[----:B------:R-:W-:Y:S01]  /*3f10*/  PLOP3.LUT P0, PT, PT, PT, UP0, 0x80, 0x0 ;  /* 0x000000000000781c */ /* 0x000fe20003f0f008 */
[----:B---3--:R-:W-:Y:S02]  /*3f20*/  FFMA.FTZ R5, R13, c[0x0][0x2d0], -R2 ;  /* 0x0000b4000d057a23 */ /* 0x008fe40000010802 */
[----:B------:R-:W3:Y:S01]  /*3f30*/  LDSM.16.MT88.4 R20, [R249+0x100] ;  /* 0x00010000f914783b */ /* 0x000ee20000004200 */
[----:B----4-:R-:W-:Y:S02]  /*3f40*/  F2FP.PACK_AB R10, R95, R83 ;  /* 0x000000535f0a723e */ /* 0x010fe400000000ff */
[----:B------:R2:W-:Y:S01]  /*3f50*/  MUFU.EX2 R106, R5 ;  /* 0x00000005006a7308 */ /* 0x0005e20000000800 */
[----:B------:R-:W-:Y:S04]  /*3f60*/  LDSM.16.MT88.4 R52, [R124+0x100] ;  /* 0x000100007c34783b */ /* 0x000fe80000004200 */
[----:B------:R-:W-:Y:S01]  /*3f70*/  LDSM.16.MT88.4 R32, [R250+0x900] ;  /* 0x00090000fa20783b */ /* 0x000fe20000004200 */
[----:B-----5:R-:W-:-:S03]  /*3f80*/  FFMA.FTZ R3, R14, c[0x0][0x2d0], -R12 ;  /* 0x0000b4000e037a23 */ /* 0x020fc6000001080c */
[----:B------:R-:W-:Y:S01]  /*3f90*/  LDSM.16.MT88.4 R36, [R249+0x900] ;  /* 0x00090000f924783b */ /* 0x000fe20000004200 */
[----:B------:R-:W-:Y:S01]  /*3fa0*/  IMAD.MOV.U32 R14, RZ, RZ, R50 ;  /* 0x000000ffff0e7224 */ /* 0x000fe200078e0032 */
[----:B------:R4:W5:Y:S02]  /*3fb0*/  MUFU.EX2 R13, R3 ;  /* 0x00000003000d7308 */ /* 0x0009640000000800 */
[----:B------:R-:W-:Y:S04]  /*3fc0*/  LDSM.16.MT88.4 R72, [R124+0x900] ;  /* 0x000900007c48783b */ /* 0x000fe80000004200 */
[----:B--2---:R-:W2:Y:S01]  /*3fd0*/  LDSM.16.MT88.4 R4, [R250+0x100] ;  /* 0x00010000fa04783b */ /* 0x004ea20000004200 */
[----:B-1----:R-:W-:Y:S01]  /*3fe0*/  F2FP.PACK_AB R8, R81, R82 ;  /* 0x000000525108723e */ /* 0x002fe200000000ff */
[----:B------:R1:W-:Y:S02]  /*3ff0*/  MUFU.EX2 R107, R0 ;  /* 0x00000000006b7308 */ /* 0x0003e40000000800 */
[----:B------:R-:W-:Y:S04]  /*4000*/  LDSM.16.MT88.4 R68, [R250+0x2100] ;  /* 0x00210000fa44783b */ /* 0x000fe80000004200 */
[----:B------:R-:W-:Y:S01]  /*4010*/  LDSM.16.MT88.4 R60, [R249+0x2100] ;  /* 0x00210000f93c783b */ /* 0x000fe20000004200 */
[----:B----4-:R-:W-:Y:S01]  /*4020*/  FFMA.FTZ R3, R16, c[0x0][0x2d0], -R12 ;  /* 0x0000b40010037a23 */ /* 0x010fe2000001080c */
[----:B-----5:R-:W-:-:S02]  /*4030*/  F2FP.PACK_AB R9, R13, R15 ;  /* 0x0000000f0d09723e */ /* 0x020fc400000000ff */
[----:B------:R-:W-:Y:S01]  /*4040*/  LDSM.16.MT88.4 R76, [R124+0x2100] ;  /* 0x002100007c4c783b */ /* 0x000fe20000004200 */
[----:B------:R4:W-:Y:S03]  /*4050*/  MUFU.EX2 R80, R3 ;  /* 0x0000000300507308 */ /* 0x0009e60000000800 */
[----:B------:R-:W0:Y:S01]  /*4060*/  LDGDEPBAR ;  /* 0x00000000000079af */ /* 0x000e220000000000 */
[----:B-1----:R-:W-:-:S03]  /*4070*/  FFMA.FTZ R0, R45, c[0x0][0x2d0], -R12 ;  /* 0x0000b4002d007a23 */ /* 0x002fc6000001080c */
[----:B------:R-:W-:Y:S01]  /*4080*/  LDSM.16.MT88.4 R44, [R249+0x2900] ;  /* 0x00290000f92c783b */ /* 0x000fe20000004200 */
[----:B------:R-:W-:Y:S01]  /*4090*/  MUFU.EX2 R126, R0 ;  /* 0x00000000007e7308 */ /* 0x000fe20000000800 */
[----:B----4-:R-:W-:-:S07]  /*40a0*/  FFMA.FTZ R3, R18, c[0x0][0x2d0], -R12 ;  /* 0x0000b40012037a23 */ /* 0x010fce000001080c */
[----:B------:R1:W4:Y:S02]  /*40b0*/  MUFU.EX2 R135, R3 ;  /* 0x0000000300877308 */ /* 0x0003240000000800 */
[----:B-1----:R-:W-:Y:S01]  /*40c0*/  FFMA.FTZ R3, R19, c[0x0][0x2d0], -R2 ;  /* 0x0000b40013037a23 */ /* 0x002fe20000010802 */
[----:B----4-:R-:W-:-:S05]  /*40d0*/  F2FP.PACK_AB R11, R135, R80 ;  /* 0x00000050870b723e */ /* 0x010fca00000000ff */
[----:B------:R1:W-:Y:S02]  /*40e0*/  MUFU.EX2 R108, R3 ;  /* 0x00000003006c7308 */ /* 0x0003e40000000800 */
[C---:B---3--:R-:W-:Y:S08]  /*40f0*/  HMMA.16816.F32 R40, R8.reuse, R22, RZ ;  /* 0x000000160828723c */ /* 0x048ff000000018ff */
[----:B------:R-:W-:Y:S01]  /*4100*/  HMMA.16816.F32 R48, R8, R20, RZ ;  /* 0x000000140830723c */ /* 0x000fe200000018ff */
[----:B-1----:R-:W-:-:S04]  /*4110*/  FFMA.FTZ R3, R28, c[0x0][0x2d0], -R2 ;  /* 0x0000b4001c037a23 */ /* 0x002fc80000010802 */
[----:B------:R1:W-:Y:S03]  /*4120*/  MUFU.EX2 R88, R3 ;  /* 0x0000000300587308 */ /* 0x0003e60000000800 */
[C---:B--2---:R-:W-:Y:S07]  /*4130*/  HMMA.16816.F32 R20, R8.reuse, R6, RZ ;  /* 0x000000060814723c */ /* 0x044fee00000018ff */
[----:B------:R-:W-:Y:S01]  /*4140*/  F2FP.PACK_AB R7, R126, R107 ;  /* 0x0000006b7e07723e */ /* 0x000fe200000000ff */
[----:B------:R-:W-:Y:S01]  /*4150*/  HMMA.16816.F32 R16, R8, R52, RZ ;  /* 0x000000340810723c */ /* 0x000fe200000018ff */
[----:B-1----:R-:W-:-:S07]  /*4160*/  FFMA.FTZ R3, R30, c[0x0][0x2d0], -R2 ;  /* 0x0000b4001e037a23 */ /* 0x002fce0000010802 */
[----:B------:R-:W-:Y:S01]  /*4170*/  HMMA.16816.F32 R64, R8, R54, RZ ;  /* 0x000000360840723c */ /* 0x000fe200000018ff */
[----:B------:R1:W2:Y:S02]  /*4180*/  MUFU.EX2 R94, R3 ;  /* 0x00000003005e7308 */ /* 0x0002a40000000800 */
[--C-:B-1----:R-:W-:Y:S01]  /*4190*/  FFMA.FTZ R3, R29, c[0x0][0x2d0], -R12.reuse ;  /* 0x0000b4001d037a23 */ /* 0x102fe2000001080c */
[----:B--2---:R-:W-:Y:S01]  /*41a0*/  F2FP.PACK_AB R6, R94, R88 ;  /* 0x000000585e06723e */ /* 0x004fe200000000ff */
[----:B------:R-:W1:Y:S04]  /*41b0*/  LDSM.16.MT88.4 R28, [R252+0x100] ;  /* 0x00010000fc1c783b */ /* 0x000e680000004200 */
[----:B------:R2:W-:Y:S02]  /*41c0*/  MUFU.EX2 R90, R3 ;  /* 0x00000003005a7308 */ /* 0x0005e40000000800 */
[----:B--2---:R-:W-:-:S02]  /*41d0*/  FFMA.FTZ R3, R24, c[0x0][0x2d0], -R12 ;  /* 0x0000b40018037a23 */ /* 0x004fc4000001080c */
[C---:B------:R-:W-:Y:S04]  /*41e0*/  HMMA.16816.F32 R24, R8.reuse, R4, RZ ;  /* 0x000000040818723c */ /* 0x040fe800000018ff */
[----:B------:R-:W2:Y:S03]  /*41f0*/  MUFU.EX2 R109, R3 ;  /* 0x00000003006d7308 */ /* 0x000ea60000000800 */
[----:B------:R-:W-:Y:S02]  /*4200*/  F2FP.PACK_AB R4, R108, R106 ;  /* 0x0000006a6c04723e */ /* 0x000fe400000000ff */
[----:B--2---:R-:W-:Y:S01]  /*4210*/  F2FP.PACK_AB R5, R109, R90 ;  /* 0x0000005a6d05723e */ /* 0x004fe200000000ff */
[----:B-1----:R-:W-:Y:S11]  /*4220*/  HMMA.16816.F32 R52, R8, R28, RZ ;  /* 0x0000001c0834723c */ /* 0x002ff600000018ff */
[----:B------:R-:W-:Y:S03]  /*4230*/  @!UPT UIADD3 URZ, URZ, URZ, URZ ;  /* 0x0000003f3f3ff290 */ /* 0x000fe6000fffe03f */
[C---:B------:R-:W-:Y:S08]  /*4240*/  HMMA.16816.F32 R56, R4.reuse, R32, R24 ;  /* 0x000000200438723c */ /* 0x040ff00000001818 */
[C---:B------:R-:W-:Y:S01]  /*4250*/  HMMA.16816.F32 R148, R4.reuse, R38, R40 ;  /* 0x000000260494723c */ /* 0x040fe20000001828 */
[----:B------:R-:W1:Y:S07]  /*4260*/  LDSM.16.MT88.4 R40, [R250+0x2900] ;  /* 0x00290000fa28783b */ /* 0x000e6e0000004200 */
[C---:B------:R-:W-:Y:S08]  /*4270*/  HMMA.16816.F32 R16, R4.reuse, R72, R16 ;  /* 0x000000480410723c */ /* 0x040ff00000001810 */
[----:B------:R-:W-:Y:S01]  /*4280*/  MOV R114, R58 ;  /* 0x0000003a00727202 */ /* 0x000fe20000000f00 */
[----:B------:R-:W-:Y:S01]  /*4290*/  IMAD.MOV.U32 R113, RZ, RZ, R59 ;  /* 0x000000ffff717224 */ /* 0x000fe200078e003b */
[----:B------:R-:W-:Y:S01]  /*42a0*/  HMMA.16816.F32 R140, R4, R36, R48 ;  /* 0x00000024048c723c */ /* 0x000fe20000001830 */
[----:B------:R-:W-:Y:S01]  /*42b0*/  IMAD.MOV.U32 R111, RZ, RZ, R56 ;  /* 0x000000ffff6f7224 */ /* 0x000fe200078e0038 */
[----:B------:R-:W-:Y:S01]  /*42c0*/  LDSM.16.MT88.4 R48, [R252+0x900] ;  /* 0x00090000fc30783b */ /* 0x000fe20000004200 */
[----:B------:R-:W-:-:S03]  /*42d0*/  IMAD.MOV.U32 R110, RZ, RZ, R57 ;  /* 0x000000ffff6e7224 */ /* 0x000fc600078e0039 */
[----:B------:R-:W2:Y:S02]  /*42e0*/  LDSM.16.MT88.4 R56, [R124+0x2900] ;  /* 0x002900007c38783b */ /* 0x000ea40000004200 */
[----:B------:R-:W-:Y:S06]  /*42f0*/  HMMA.16816.F32 R156, R4, R34, R20 ;  /* 0x00000022049c723c */ /* 0x000fec0000001814 */
[----:B------:R-:W-:Y:S01]  /*4300*/  IMAD.MOV.U32 R134, RZ, RZ, R16 ;  /* 0x000000ffff867224 */ /* 0x000fe200078e0010 */
[----:B------:R-:W-:Y:S01]  /*4310*/  MOV R0, R19 ;  /* 0x0000001300007202 */ /* 0x000fe20000000f00 */
[----:B------:R-:W-:Y:S01]  /*4320*/  HMMA.16816.F32 R36, R8, R30, RZ ;  /* 0x0000001e0824723c */ /* 0x000fe200000018ff */
[----:B------:R-:W-:-:S02]  /*4330*/  IMAD.MOV.U32 R127, RZ, RZ, R17 ;  /* 0x000000ffff7f7224 */ /* 0x000fc400078e0011 */
[----:B------:R-:W-:-:S05]  /*4340*/  IMAD.MOV.U32 R3, RZ, RZ, R18 ;  /* 0x000000ffff037224 */ /* 0x000fca00078e0012 */
[C---:B------:R-:W-:Y:S08]  /*4350*/  HMMA.16816.F32 R24, R8.reuse, R68, RZ ;  /* 0x000000440818723c */ /* 0x040ff000000018ff */
[C---:B------:R-:W-:Y:S01]  /*4360*/  HMMA.16816.F32 R20, R8.reuse, R70, RZ ;  /* 0x000000460814723c */ /* 0x040fe200000018ff */
[----:B------:R-:W3:Y:S07]  /*4370*/  LDSM.16.MT88.4 R68, [R252+0x2100] ;  /* 0x00210000fc44783b */ /* 0x000eee0000004200 */
[C---:B------:R-:W-:Y:S08]  /*4380*/  HMMA.16816.F32 R28, R8.reuse, R62, RZ ;  /* 0x0000003e081c723c */ /* 0x040ff000000018ff */
[----:B------:R-:W-:Y:S08]  /*4390*/  HMMA.16816.F32 R32, R8, R60, RZ ;  /* 0x0000003c0820723c */ /* 0x000ff000000018ff */
[----:B------:R-:W-:Y:S01]  /*43a0*/  HMMA.16816.F32 R164, R4, R74, R64 ;  /* 0x0000004a04a4723c */ /* 0x000fe20000001840 */
[----:B------:R-:W4:Y:S07]  /*43b0*/  LDSM.16.MT88.4 R64, [R249+0x4100] ;  /* 0x00410000f940783b */ /* 0x000f2e0000004200 */
[C---:B------:R-:W-:Y:S08]  /*43c0*/  HMMA.16816.F32 R16, R8.reuse, R76, RZ ;  /* 0x0000004c0810723c */ /* 0x040ff000000018ff */
[----:B------:R-:W-:Y:S08]  /*43d0*/  HMMA.16816.F32 R60, R8, R78, RZ ;  /* 0x0000004e083c723c */ /* 0x000ff000000018ff */
[C---:B-1----:R-:W-:Y:S01]  /*43e0*/  HMMA.16816.F32 R184, R4.reuse, R40, R24 ;  /* 0x0000002804b8723c */ /* 0x042fe20000001818 */
[----:B------:R-:W1:Y:S07]  /*43f0*/  LDSM.16.MT88.4 R24, [R252+0x2900] ;  /* 0x00290000fc18783b */ /* 0x000e6e0000004200 */
[C---:B------:R-:W-:Y:S01]  /*4400*/  HMMA.16816.F32 R72, R4.reuse, R46, R28 ;  /* 0x0000002e0448723c */ /* 0x040fe2000000181c */
[----:B------:R-:W5:Y:S07]  /*4410*/  LDSM.16.MT88.4 R28, [R250+0x4100] ;  /* 0x00410000fa1c783b */ /* 0x000f6e0000004200 */
[C---:B------:R-:W-:Y:S01]  /*4420*/  HMMA.16816.F32 R188, R4.reuse, R44, R32 ;  /* 0x0000002c04bc723c */ /* 0x040fe20000001820 */
[----:B------:R-:W1:Y:S07]  /*4430*/  LDSM.16.MT88.4 R44, [R249+0x4900] ;  /* 0x00490000f92c783b */ /* 0x000e6e0000004200 */
[C---:B--2---:R-:W-:Y:S08]  /*4440*/  HMMA.16816.F32 R180, R4.reuse, R56, R16 ;  /* 0x0000003804b4723c */ /* 0x044ff00000001810 */
[C---:B------:R-:W-:Y:S01]  /*4450*/  HMMA.16816.F32 R160, R4.reuse, R58, R60 ;  /* 0x0000003a04a0723c */ /* 0x040fe2000000183c */
[----:B------:R-:W2:Y:S04]  /*4460*/  LDSM.16.MT88.4 R56, [R124+0x4100] ;  /* 0x004100007c38783b */ /* 0x000ea80000004200 */
[----:B------:R-:W-:Y:S03]  /*4470*/  LDSM.16.MT88.4 R60, [R252+0x4100] ;  /* 0x00410000fc3c783b */ /* 0x000fe60000004200 */
[----:B------:R-:W-:Y:S01]  /*4480*/  HMMA.16816.F32 R76, R4, R42, R20 ;  /* 0x0000002a044c723c */ /* 0x000fe20000001814 */
[----:B------:R-:W1:Y:S07]  /*4490*/  LDSM.16.MT88.4 R40, [R250+0x4900] ;  /* 0x00490000fa28783b */ /* 0x000e6e0000004200 */
[C---:B---3--:R-:W-:Y:S07]  /*44a0*/  HMMA.16816.F32 R20, R8.reuse, R68, RZ ;  /* 0x000000440814723c */ /* 0x048fee00000018ff */
[----:B------:R-:W-:Y:S01]  /*44b0*/  IMAD.MOV.U32 R69, RZ, RZ, R95 ;  /* 0x000000ffff457224 */ /* 0x000fe200078e005f */
[----:B------:R-:W-:Y:S01]  /*44c0*/  HMMA.16816.F32 R16, R8, R70, RZ ;  /* 0x000000460810723c */ /* 0x000fe200000018ff */
[----:B------:R-:W-:-:S06]  /*44d0*/  IMAD.MOV.U32 R68, RZ, RZ, R94 ;  /* 0x000000ffff447224 */ /* 0x000fcc00078e005e */
[----:B------:R-:W-:Y:S01]  /*44e0*/  IMAD.MOV.U32 R70, RZ, RZ, R93 ;  /* 0x000000ffff467224 */ /* 0x000fe200078e005d */
[----:B------:R-:W-:Y:S01]  /*44f0*/  HMMA.16816.F32 R176, R4, R50, R36 ;  /* 0x0000003204b0723c */ /* 0x000fe20000001824 */
[----:B------:R-:W-:-:S07]  /*4500*/  IMAD.MOV.U32 R71, RZ, RZ, R105 ;  /* 0x000000ffff477224 */ /* 0x000fce00078e0069 */
[C---:B----4-:R-:W-:Y:S08]  /*4510*/  HMMA.16816.F32 R36, R8.reuse, R64, RZ ;  /* 0x000000400824723c */ /* 0x050ff000000018ff */
[----:B------:R-:W-:Y:S01]  /*4520*/  HMMA.16816.F32 R32, R8, R66, RZ ;  /* 0x000000420820723c */ /* 0x000fe200000018ff */
[----:B------:R-:W3:Y:S07]  /*4530*/  LDSM.16.MT88.4 R64, [R249+0x6100] ;  /* 0x00610000f940783b */ /* 0x000eee0000004200 */
[C---:B------:R-:W-:Y:S01]  /*4540*/  HMMA.16816.F32 R116, R4.reuse, R48, R52 ;  /* 0x000000300474723c */ /* 0x040fe20000001834 */
[----:B------:R-:W4:Y:S04]  /*4550*/  LDSM.16.MT88.4 R52, [R124+0x4900] ;  /* 0x004900007c34783b */ /* 0x000f280000004200 */
[----:B------:R-:W-:Y:S03]  /*4560*/  LDSM.16.MT88.4 R48, [R252+0x4900] ;  /* 0x00490000fc30783b */ /* 0x000fe60000004200 */
[C---:B-1----:R-:W-:Y:S08]  /*4570*/  HMMA.16816.F32 R152, R4.reuse, R24, R20 ;  /* 0x000000180498723c */ /* 0x042ff00000001814 */
[----:B------:R-:W-:Y:S08]  /*4580*/  HMMA.16816.F32 R144, R4, R26, R16 ;  /* 0x0000001a0490723c */ /* 0x000ff00000001810 */
[----:B-----5:R-:W-:Y:S01]  /*4590*/  HMMA.16816.F32 R20, R8, R28, RZ ;  /* 0x0000001c0814723c */ /* 0x020fe200000018ff */
[----:B------:R-:W-:-:S02]  /*45a0*/  IMAD.MOV.U32 R112, RZ, RZ, R116 ;  /* 0x000000ffff707224 */ /* 0x000fc400078e0074 */
[----:B------:R-:W-:Y:S02]  /*45b0*/  IMAD.MOV.U32 R104, RZ, RZ, R117 ;  /* 0x000000ffff687224 */ /* 0x000fe400078e0075 */
[----:B------:R-:W-:Y:S02]  /*45c0*/  IMAD.MOV.U32 R91, RZ, RZ, R119 ;  /* 0x000000ffff5b7224 */ /* 0x000fe400078e0077 */
[----:B------:R-:W-:Y:S01]  /*45d0*/  IMAD.MOV.U32 R89, RZ, RZ, R118 ;  /* 0x000000ffff597224 */ /* 0x000fe200078e0076 */
[----:B------:R-:W-:Y:S08]  /*45e0*/  HMMA.16816.F32 R16, R8, R30, RZ ;  /* 0x0000001e0810723c */ /* 0x000ff000000018ff */
[C---:B------:R-:W-:Y:S01]  /*45f0*/  HMMA.16816.F32 R136, R4.reuse, R44, R36 ;  /* 0x0000002c0488723c */ /* 0x040fe20000001824 */
[----:B------:R-:W-:Y:S07]  /*4600*/  LDSM.16.MT88.4 R36, [R250+0x6100] ;  /* 0x00610000fa24783b */ /* 0x000fee0000004200 */
[----:B------:R-:W-:Y:S01]  /*4610*/  HMMA.16816.F32 R120, R4, R46, R32 ;  /* 0x0000002e0478723c */ /* 0x000fe20000001820 */
[----:B------:R-:W1:Y:S07]  /*4620*/  LDSM.16.MT88.4 R44, [R249+0x6900] ;  /* 0x00690000f92c783b */ /* 0x000e6e0000004200 */
[C---:B--2---:R-:W-:Y:S07]  /*4630*/  HMMA.16816.F32 R28, R8.reuse, R58, RZ ;  /* 0x0000003a081c723c */ /* 0x044fee00000018ff */
[----:B------:R-:W-:Y:S01]  /*4640*/  IMAD.MOV.U32 R58, RZ, RZ, R109 ;  /* 0x000000ffff3a7224 */ /* 0x000fe200078e006d */
[----:B------:R-:W-:Y:S01]  /*4650*/  HMMA.16816.F32 R32, R8, R56, RZ ;  /* 0x000000380820723c */ /* 0x000fe200000018ff */
[----:B------:R-:W-:-:S06]  /*4660*/  IMAD.MOV.U32 R59, RZ, RZ, R108 ;  /* 0x000000ffff3b7224 */ /* 0x000fcc00078e006c */
[----:B------:R-:W-:Y:S01]  /*4670*/  IMAD.MOV.U32 R56, RZ, RZ, R111 ;  /* 0x000000ffff387224 */ /* 0x000fe200078e006f */
[----:B------:R-:W-:Y:S01]  /*4680*/  HMMA.16816.F32 R128, R4, R40, R20 ;  /* 0x000000280480723c */ /* 0x000fe20000001814 */
[----:B------:R-:W-:-:S06]  /*4690*/  IMAD.MOV.U32 R57, RZ, RZ, R110 ;  /* 0x000000ffff397224 */ /* 0x000fcc00078e006e */
[----:B------:R-:W-:Y:S01]  /*46a0*/  IMAD.MOV.U32 R40, RZ, RZ, R114 ;  /* 0x000000ffff287224 */ /* 0x000fe200078e0072 */
[----:B------:R-:W-:Y:S01]  /*46b0*/  HMMA.16816.F32 R116, R4, R42, R16 ;  /* 0x0000002a0474723c */ /* 0x000fe20000001810 */
[----:B------:R-:W-:-:S06]  /*46c0*/  IMAD.MOV.U32 R41, RZ, RZ, R104 ;  /* 0x000000ffff297224 */ /* 0x000fcc00078e0068 */
[----:B------:R-:W-:Y:S01]  /*46d0*/  IMAD.MOV.U32 R42, RZ, RZ, R113 ;  /* 0x000000ffff2a7224 */ /* 0x000fe200078e0071 */
[----:B------:R-:W-:Y:S01]  /*46e0*/  HMMA.16816.F32 R20, R8, R62, RZ ;  /* 0x0000003e0814723c */ /* 0x000fe200000018ff */
[----:B------:R-:W-:-:S06]  /*46f0*/  MOV R43, R112 ;  /* 0x00000070002b7202 */ /* 0x000fcc0000000f00 */
[----:B------:R-:W-:Y:S01]  /*4700*/  IMAD.MOV.U32 R62, RZ, RZ, R91 ;  /* 0x000000ffff3e7224 */ /* 0x000fe200078e005b */
[----:B---3--:R-:W-:Y:S01]  /*4710*/  HMMA.16816.F32 R16, R8, R64, RZ ;  /* 0x000000400810723c */ /* 0x008fe200000018ff */
[----:B------:R-:W-:-:S06]  /*4720*/  MOV R63, R106 ;  /* 0x0000006a003f7202 */ /* 0x000fcc0000000f00 */
[----:B------:R-:W-:Y:S01]  /*4730*/  MOV R64, R90 ;  /* 0x0000005a00407202 */ /* 0x000fe20000000f00 */
[----:B----4-:R-:W-:Y:S01]  /*4740*/  HMMA.16816.F32 R108, R4, R54, R28 ;  /* 0x00000036046c723c */ /* 0x010fe2000000181c */
[----:B------:R-:W2:Y:S01]  /*4750*/  LDSM.16.MT88.4 R28, [R250+0x6900] ;  /* 0x00690000fa1c783b */ /* 0x000ea20000004200 */
[----:B------:R-:W-:-:S06]  /*4760*/  IMAD.MOV.U32 R65, RZ, RZ, R89 ;  /* 0x000000ffff417224 */ /* 0x000fcc00078e0059 */
[----:B------:R-:W-:Y:S07]  /*4770*/  HMMA.16816.F32 R112, R4, R52, R32 ;  /* 0x000000340470723c */ /* 0x000fee0000001820 */
[----:B------:R-:W-:Y:S01]  /*4780*/  IMAD.MOV.U32 R35, RZ, RZ, R88 ;  /* 0x000000ffff237224 */ /* 0x000fe200078e0058 */
[----:B------:R-:W-:Y:S07]  /*4790*/  HMMA.16816.F32 R24, R8, R60, RZ ;  /* 0x0000003c0818723c */ /* 0x000fee00000018ff */
[----:B------:R-:W-:Y:S01]  /*47a0*/  IMAD.MOV.U32 R61, RZ, RZ, R92 ;  /* 0x000000ffff3d7224 */ /* 0x000fe200078e005c */
[----:B-1----:R-:W-:Y:S01]  /*47b0*/  HMMA.16816.F32 R88, R4, R44, R16 ;  /* 0x0000002c0458723c */ /* 0x002fe20000001810 */
[----:B------:R-:W-:-:S06]  /*47c0*/  IMAD.MOV.U32 R60, RZ, RZ, R107 ;  /* 0x000000ffff3c7224 */ /* 0x000fcc00078e006b */
[----:B------:R-:W-:Y:S01]  /*47d0*/  IMAD.MOV.U32 R45, RZ, RZ, R35 ;  /* 0x000000ffff2d7224 */ /* 0x000fe200078e0023 */
[----:B------:R-:W-:Y:S01]  /*47e0*/  HMMA.16816.F32 R92, R4, R50, R20 ;  /* 0x00000032045c723c */ /* 0x000fe20000001814 */
[----:B------:R-:W1:Y:S01]  /*47f0*/  LDSM.16.MT88.4 R32, [R124+0x6100] ;  /* 0x006100007c20783b */ /* 0x000e620000004200 */
[----:B------:R-:W-:-:S06]  /*4800*/  IMAD.MOV.U32 R44, RZ, RZ, R58 ;  /* 0x000000ffff2c7224 */ /* 0x000fcc00078e003a */
[C---:B------:R-:W-:Y:S07]  /*4810*/  HMMA.16816.F32 R20, R8.reuse, R36, RZ ;  /* 0x000000240814723c */ /* 0x040fee00000018ff */
[----:B------:R-:W-:Y:S01]  /*4820*/  MOV R37, R57 ;  /* 0x0000003900257202 */ /* 0x000fe20000000f00 */
[----:B------:R-:W-:Y:S01]  /*4830*/  HMMA.16816.F32 R16, R8, R38, RZ ;  /* 0x000000260810723c */ /* 0x000fe200000018ff */
[----:B------:R-:W-:-:S06]  /*4840*/  IMAD.MOV.U32 R36, RZ, RZ, R42 ;  /* 0x000000ffff247224 */ /* 0x000fcc00078e002a */
[----:B------:R-:W-:Y:S01]  /*4850*/  IMAD.MOV.U32 R38, RZ, RZ, R43 ;  /* 0x000000ffff267224 */ /* 0x000fe200078e002b */
[----:B------:R-:W-:Y:S01]  /*4860*/  HMMA.16816.F32 R104, R4, R48, R24 ;  /* 0x000000300468723c */ /* 0x000fe20000001818 */
[----:B------:R-:W-:-:S07]  /*4870*/  IMAD.MOV.U32 R39, RZ, RZ, R40 ;  /* 0x000000ffff277224 */ /* 0x000fce00078e0028 */
[----:B--2---:R-:W-:Y:S01]  /*4880*/  HMMA.16816.F32 R52, R4, R28, R20 ;  /* 0x0000001c0434723c */ /* 0x004fe20000001814 */
[----:B------:R-:W2:Y:S07]  /*4890*/  LDSM.16.MT88.4 R20, [R124+0x6900] ;  /* 0x006900007c14783b */ /* 0x000eae0000004200 */
[----:B------:R-:W-:Y:S07]  /*48a0*/  HMMA.16816.F32 R24, R8, R66, RZ ;  /* 0x000000420818723c */ /* 0x000fee00000018ff */
[----:B------:R-:W-:Y:S01]  /*48b0*/  IMAD.MOV.U32 R67, RZ, RZ, R59 ;  /* 0x000000ffff437224 */ /* 0x000fe200078e003b */
[----:B------:R-:W-:Y:S01]  /*48c0*/  HMMA.16816.F32 R48, R4, R30, R16 ;  /* 0x0000001e0430723c */ /* 0x000fe20000001810 */
[----:B------:R-:W-:-:S07]  /*48d0*/  IMAD.MOV.U32 R66, RZ, RZ, R56 ;  /* 0x000000ffff427224 */ /* 0x000fce00078e0038 */
[----:B-1----:R-:W-:Y:S07]  /*48e0*/  HMMA.16816.F32 R16, R8, R32, RZ ;  /* 0x000000200810723c */ /* 0x002fee00000018ff */
[----:B------:R-:W-:Y:S01]  /*48f0*/  IMAD.MOV.U32 R33, RZ, RZ, R127 ;  /* 0x000000ffff217224 */ /* 0x000fe200078e007f */
[----:B------:R-:W-:Y:S01]  /*4900*/  HMMA.16816.F32 R56, R4, R46, R24 ;  /* 0x0000002e0438723c */ /* 0x000fe20000001818 */
[----:B------:R-:W-:-:S06]  /*4910*/  IMAD.MOV.U32 R32, RZ, RZ, R134 ;  /* 0x000000ffff207224 */ /* 0x000fcc00078e0086 */
[----:B------:R-:W-:Y:S02]  /*4920*/  IMAD.MOV.U32 R27, RZ, RZ, R41 ;  /* 0x000000ffff1b7224 */ /* 0x000fe400078e0029 */
[----:B------:R-:W-:Y:S02]  /*4930*/  IMAD.MOV.U32 R47, RZ, RZ, R0 ;  /* 0x000000ffff2f7224 */ /* 0x000fe400078e0000 */
[----:B------:R-:W-:Y:S02]  /*4940*/  FFMA.FTZ R0, R100, c[0x0][0x2d0], -R2 ;  /* 0x0000b40064007a23 */ /* 0x000fe40000010802 */
[----:B------:R-:W-:Y:S02]  /*4950*/  IMAD.MOV.U32 R46, RZ, RZ, R3 ;  /* 0x000000ffff2e7224 */ /* 0x000fe400078e0003 */
[----:B------:R-:W-:Y:S01]  /*4960*/  FADD.FTZ R3, R82, R81 ;  /* 0x0000005152037221 */ /* 0x000fe20000010000 */
[----:B--2---:R-:W-:Y:S01]  /*4970*/  HMMA.16816.F32 R40, R4, R20, R16 ;  /* 0x000000140428723c */ /* 0x004fe20000001810 */
[----:B------:R-:W-:Y:S01]  /*4980*/  IMAD.MOV.U32 R81, RZ, RZ, R44 ;  /* 0x000000ffff517224 */ /* 0x000fe200078e002c */
[----:B------:R-:W-:Y:S01]  /*4990*/  MOV R82, R67 ;  /* 0x0000004300527202 */ /* 0x000fe20000000f00 */
[----:B------:R-:W-:-:S05]  /*49a0*/  FADD.FTZ R3, R83, R3 ;  /* 0x0000000353037221 */ /* 0x000fca0000010000 */
[----:B------:R-:W-:Y:S07]  /*49b0*/  HMMA.16816.F32 R16, R8, R34, RZ ;  /* 0x000000220810723c */ /* 0x000fee00000018ff */
[----:B------:R-:W-:Y:S01]  /*49c0*/  IMAD.MOV.U32 R34, RZ, RZ, R38 ;  /* 0x000000ffff227224 */ /* 0x000fe200078e0026 */
[----:B------:R-:W-:Y:S01]  /*49d0*/  MOV R38, R39 ;  /* 0x0000002700267202 */ /* 0x000fe20000000f00 */
[----:B------:R-:W-:Y:S02]  /*49e0*/  IMAD.MOV.U32 R35, RZ, RZ, R27 ;  /* 0x000000ffff237224 */ /* 0x000fe400078e001b */
[----:B------:R-:W-:-:S02]  /*49f0*/  IMAD.MOV.U32 R39, RZ, RZ, R36 ;  /* 0x000000ffff277224 */ /* 0x000fc400078e0024 */
[----:B------:R-:W-:Y:S02]  /*4a00*/  IMAD.MOV.U32 R36, RZ, RZ, R66 ;  /* 0x000000ffff247224 */ /* 0x000fe400078e0042 */
[----:B------:R-:W-:Y:S02]  /*4a10*/  IMAD.MOV.U32 R66, RZ, RZ, R64 ;  /* 0x000000ffff427224 */ /* 0x000fe400078e0040 */
[----:B------:R-:W-:Y:S02]  /*4a20*/  IMAD.MOV.U32 R64, RZ, RZ, R61 ;  /* 0x000000ffff407224 */ /* 0x000fe400078e003d */
[----:B------:R-:W-:Y:S02]  /*4a30*/  IMAD.MOV.U32 R61, RZ, RZ, R70 ;  /* 0x000000ffff3d7224 */ /* 0x000fe400078e0046 */
[----:B------:R-:W-:Y:S01]  /*4a40*/  IMAD.MOV.U32 R70, RZ, RZ, R71 ;  /* 0x000000ffff467224 */ /* 0x000fe200078e0047 */
[----:B------:R-:W-:Y:S01]  /*4a50*/  MOV R71, R68 ;  /* 0x0000004400477202 */ /* 0x000fe20000000f00 */
[----:B------:R-:W-:Y:S01]  /*4a60*/  IMAD.MOV.U32 R68, RZ, RZ, R126 ;  /* 0x000000ffff447224 */ /* 0x000fe200078e007e */
[----:B------:R-:W-:Y:S01]  /*4a70*/  HMMA.16816.F32 R28, R4, R22, R16 ;  /* 0x00000016041c723c */ /* 0x000fe20000001810 */
[----:B------:R-:W1:Y:S01]  /*4a80*/  LDSM.16.MT88.4 R16, [R252+0x6100] ;  /* 0x00610000fc10783b */ /* 0x000e620000004200 */
[----:B------:R-:W-:-:S06]  /*4a90*/  IMAD.MOV.U32 R100, RZ, RZ, R34 ;  /* 0x000000ffff647224 */ /* 0x000fcc00078e0022 */
[C---:B-1----:R-:W-:Y:S08]  /*4aa0*/  HMMA.16816.F32 R20, R8.reuse, R16, RZ ;  /* 0x000000100814723c */ /* 0x042ff000000018ff */
[----:B------:R-:W-:Y:S01]  /*4ab0*/  HMMA.16816.F32 R8, R8, R18, RZ ;  /* 0x000000120808723c */ /* 0x000fe200000018ff */
[----:B------:R-:W1:Y:S11]  /*4ac0*/  LDSM.16.MT88.4 R16, [R252+0x6900] ;  /* 0x00690000fc10783b */ /* 0x000e760000004200 */
[----:B------:R-:W-:Y:S04]  /*4ad0*/  @!UPT UIADD3 URZ, URZ, URZ, URZ ;  /* 0x0000003f3f3ff290 */ /* 0x000fe8000fffe03f */
[C---:B-1----:R-:W-:Y:S07]  /*4ae0*/  HMMA.16816.F32 R24, R4.reuse, R16, R20 ;  /* 0x000000100418723c */ /* 0x042fee0000001814 */
[----:B------:R-:W-:Y:S01]  /*4af0*/  IMAD.MOV.U32 R16, RZ, RZ, R124 ;  /* 0x000000ffff107224 */ /* 0x000fe200078e007c */
[----:B------:R-:W-:Y:S01]  /*4b00*/  HMMA.16816.F32 R20, R4, R18, R8 ;  /* 0x000000120414723c */ /* 0x000fe20000001808 */
[----:B------:R1:W-:Y:S01]  /*4b10*/  MUFU.EX2 R18, R0 ;  /* 0x0000000000127308 */ /* 0x0003e20000000800 */
[----:B------:R-:W2:Y:S01]  /*4b20*/  LDSM.16.MT88.4 R8, [R249+0x1100] ;  /* 0x00110000f908783b */ /* 0x000ea20000004200 */
[----:B-1----:R-:W-:-:S02]  /*4b30*/  FFMA.FTZ R0, R101, c[0x0][0x2d0], -R2 ;  /* 0x0000b40065007a23 */ /* 0x002fc40000010802 */
[----:B------:R-:W-:-:S04]  /*4b40*/  IMAD.MOV.U32 R101, RZ, RZ, R35 ;  /* 0x000000ffff657224 */ /* 0x000fc800078e0023 */
[----:B------:R1:W3:Y:S02]  /*4b50*/  MUFU.EX2 R126, R0 ;  /* 0x00000000007e7308 */ /* 0x0002e40000000800 */
[----:B-1----:R-:W-:Y:S01]  /*4b60*/  FFMA.FTZ R0, R103, c[0x0][0x2d0], -R2 ;  /* 0x0000b40067007a23 */ /* 0x002fe20000010802 */
[----:B---3--:R-:W-:Y:S01]  /*4b70*/  F2FP.PACK_AB R4, R126, R18 ;  /* 0x000000127e04723e */ /* 0x008fe200000000ff */
[----:B------:R-:W-:-:S04]  /*4b80*/  IMAD.MOV.U32 R103, RZ, RZ, R62 ;  /* 0x000000ffff677224 */ /* 0x000fc800078e003e */
[----:B------:R1:W-:Y:S01]  /*4b90*/  MUFU.EX2 R127, R0 ;  /* 0x00000000007f7308 */ /* 0x0003e20000000800 */
[----:B------:R-:W-:Y:S02]  /*4ba0*/  IMAD.MOV.U32 R62, RZ, RZ, R60 ;  /* 0x000000ffff3e7224 */ /* 0x000fe400078e003c */
[----:B------:R-:W-:Y:S02]  /*4bb0*/  IMAD.MOV.U32 R60, RZ, RZ, R125 ;  /* 0x000000ffff3c7224 */ /* 0x000fe400078e007d */
[--C-:B-1----:R-:W-:Y:S02]  /*4bc0*/  FFMA.FTZ R0, R102, c[0x0][0x2d0], -R2.reuse ;  /* 0x0000b40066007a23 */ /* 0x102fe40000010802 */
[----:B------:R-:W-:Y:S02]  /*4bd0*/  IMAD.MOV.U32 R102, RZ, RZ, R65 ;  /* 0x000000ffff667224 */ /* 0x000fe400078e0041 */
[----:B------:R1:W3:Y:S01]  /*4be0*/  MUFU.EX2 R134, R0 ;  /* 0x0000000000867308 */ /* 0x0002e20000000800 */
[----:B------:R-:W-:Y:S01]  /*4bf0*/  IMAD.MOV.U32 R65, RZ, RZ, R63 ;  /* 0x000000ffff417224 */ /* 0x000fe200078e003f */
[----:B------:R-:W-:Y:S01]  /*4c00*/  MOV R63, R14 ;  /* 0x0000000e003f7202 */ /* 0x000fe20000000f00 */
[----:B------:R-:W-:-:S02]  /*4c10*/  FFMA.FTZ R14, R98, c[0x0][0x2d0], -R2 ;  /* 0x0000b400620e7a23 */ /* 0x000fc40000010802 */
[----:B------:R-:W-:Y:S02]  /*4c20*/  IMAD.MOV.U32 R98, RZ, RZ, R46 ;  /* 0x000000ffff627224 */ /* 0x000fe400078e002e */
[----:B-1----:R-:W-:Y:S01]  /*4c30*/  FFMA.FTZ R0, R85, c[0x0][0x2d0], -R12 ;  /* 0x0000b40055007a23 */ /* 0x002fe2000001080c */
[----:B---3--:R-:W-:Y:S01]  /*4c40*/  F2FP.PACK_AB R6, R134, R127 ;  /* 0x0000007f8606723e */ /* 0x008fe200000000ff */
[----:B------:R-:W-:Y:S02]  /*4c50*/  IMAD.MOV.U32 R85, RZ, RZ, R64 ;  /* 0x000000ffff557224 */ /* 0x000fe400078e0040 */
[----:B------:R1:W-:Y:S02]  /*4c60*/  MUFU.EX2 R124, R0 ;  /* 0x00000000007c7308 */ /* 0x0003e40000000800 */
[----:B-1----:R-:W-:Y:S02]  /*4c70*/  FFMA.FTZ R0, R84, c[0x0][0x2d0], -R12 ;  /* 0x0000b40054007a23 */ /* 0x002fe4000001080c */
[----:B------:R-:W-:-:S04]  /*4c80*/  IMAD.MOV.U32 R84, RZ, RZ, R45 ;  /* 0x000000ffff547224 */ /* 0x000fc800078e002d */
[----:B------:R1:W3:Y:S02]  /*4c90*/  MUFU.EX2 R17, R0 ;  /* 0x0000000000117308 */ /* 0x0002e40000000800 */
[----:B-1----:R-:W-:Y:S01]  /*4ca0*/  FFMA.FTZ R0, R87, c[0x0][0x2d0], -R12 ;  /* 0x0000b40057007a23 */ /* 0x002fe2000001080c */
[----:B---3--:R-:W-:Y:S01]  /*4cb0*/  F2FP.PACK_AB R5, R17, R124 ;  /* 0x0000007c1105723e */ /* 0x008fe200000000ff */
[----:B------:R-:W-:-:S04]  /*4cc0*/  IMAD.MOV.U32 R87, RZ, RZ, R66 ;  /* 0x000000ffff577224 */ /* 0x000fc800078e0042 */
[----:B------:R1:W-:Y:S02]  /*4cd0*/  MUFU.EX2 R19, R0 ;  /* 0x0000000000137308 */ /* 0x0003e40000000800 */
[----:B-1----:R-:W-:Y:S01]  /*4ce0*/  FFMA.FTZ R0, R86, c[0x0][0x2d0], -R12 ;  /* 0x0000b40056007a23 */ /* 0x002fe2000001080c */
[----:B------:R-:W-:-:S05]  /*4cf0*/  MOV R86, R16 ;  /* 0x0000001000567202 */ /* 0x000fca0000000f00 */
[----:B------:R-:W1:Y:S02]  /*4d00*/  MUFU.EX2 R125, R0 ;  /* 0x00000000007d7308 */ /* 0x000e640000000800 */
[----:B-1----:R-:W-:Y:S01]  /*4d10*/  F2FP.PACK_AB R7, R125, R19 ;  /* 0x000000137d07723e */ /* 0x002fe200000000ff */
[----:B------:R-:W-:Y:S02]  /*4d20*/  FADD.FTZ R0, R15, R13 ;  /* 0x0000000d0f007221 */ /* 0x000fe40000010000 */
[--C-:B------:R-:W-:Y:S02]  /*4d30*/  FFMA.FTZ R15, R99, c[0x0][0x2d0], -R2.reuse ;  /* 0x0000b400630f7a23 */ /* 0x100fe40000010802 */
[--C-:B------:R-:W-:Y:S02]  /*4d40*/  FFMA.FTZ R13, R97, c[0x0][0x2d0], -R2.reuse ;  /* 0x0000b400610d7a23 */ /* 0x100fe40000010802 */
[----:B------:R-:W-:Y:S01]  /*4d50*/  FFMA.FTZ R2, R96, c[0x0][0x2d0], -R2 ;  /* 0x0000b40060027a23 */ /* 0x000fe20000010802 */
[----:B--2---:R-:W-:Y:S01]  /*4d60*/  HMMA.16816.F32 R140, R4, R8, R140 ;  /* 0x00000008048c723c */ /* 0x004fe2000000188c */
[----:B------:R-:W-:-:S02]  /*4d70*/  IMAD.MOV.U32 R96, RZ, RZ, R32 ;  /* 0x000000ffff607224 */ /* 0x000fc400078e0020 */
[----:B------:R-:W-:Y:S02]  /*4d80*/  IMAD.MOV.U32 R97, RZ, RZ, R33 ;  /* 0x000000ffff617224 */ /* 0x000fe400078e0021 */
[----:B------:R-:W-:Y:S02]  /*4d90*/  IMAD.MOV.U32 R99, RZ, RZ, R47 ;  /* 0x000000ffff637224 */ /* 0x000fe400078e002f */
[----:B------:R-:W-:Y:S01]  /*4da0*/  FADD.FTZ R16, R80, R0 ;  /* 0x0000000050107221 */ /* 0x000fe20000010000 */
[----:B------:R-:W-:Y:S01]  /*4db0*/  HMMA.16816.F32 R32, R4, R10, R148 ;  /* 0x0000000a0420723c */ /* 0x000fe20000001894 */
[----:B------:R-:W1:Y:S01]  /*4dc0*/  LDSM.16.MT88.4 R8, [R250+0x1100] ;  /* 0x00110000fa08783b */ /* 0x000e620000004200 */
[----:B------:R-:W-:-:S06]  /*4dd0*/  IMAD.MOV.U32 R0, RZ, RZ, R70 ;  /* 0x000000ffff007224 */ /* 0x000fcc00078e0046 */
[C---:B-1----:R-:W-:Y:S08]  /*4de0*/  HMMA.16816.F32 R148, R4.reuse, R8, R36 ;  /* 0x000000080494723c */ /* 0x042ff00000001824 */
[C---:B------:R-:W-:Y:S01]  /*4df0*/  HMMA.16816.F32 R36, R4.reuse, R10, R156 ;  /* 0x0000000a0424723c */ /* 0x040fe2000000189c */
[----:B------:R-:W1:Y:S07]  /*4e00*/  LDSM.16.MT88.4 R8, [R86+0x1100] ;  /* 0x001100005608783b */ /* 0x000e6e0000004200 */
[C---:B-1----:R-:W-:Y:S07]  /*4e10*/  HMMA.16816.F32 R156, R4.reuse, R8, R96 ;  /* 0x00000008049c723c */ /* 0x042fee0000001860 */
[----:B------:R-:W-:Y:S01]  /*4e20*/  IMAD.MOV.U32 R99, RZ, RZ, R61 ;  /* 0x000000ffff637224 */ /* 0x000fe200078e003d */
[----:B------:R-:W-:Y:S01]  /*4e30*/  HMMA.16816.F32 R44, R4, R10, R164 ;  /* 0x0000000a042c723c */ /* 0x000fe200000018a4 */
[----:B------:R-:W1:Y:S01]  /*4e40*/  LDSM.16.MT88.4 R8, [R252+0x1100] ;  /* 0x00110000fc08783b */ /* 0x000e620000004200 */
[----:B------:R-:W-:-:S02]  /*4e50*/  IMAD.MOV.U32 R96, RZ, RZ, R71 ;  /* 0x000000ffff607224 */ /* 0x000fc400078e0047 */
[----:B------:R-:W-:Y:S02]  /*4e60*/  IMAD.MOV.U32 R97, RZ, RZ, R68 ;  /* 0x000000ffff617224 */ /* 0x000fe400078e0044 */
[----:B------:R-:W-:Y:S02]  /*4e70*/  IMAD.MOV.U32 R98, RZ, RZ, R69 ;  /* 0x000000ffff627224 */ /* 0x000fe400078e0045 */
[----:B-1----:R-:W-:Y:S07]  /*4e80*/  HMMA.16816.F32 R164, R4, R8, R100 ;  /* 0x0000000804a4723c */ /* 0x002fee0000001864 */
[----:B------:R-:W-:Y:S01]  /*4e90*/  IMAD.MOV.U32 R101, RZ, RZ, R62 ;  /* 0x000000ffff657224 */ /* 0x000fe200078e003e */
[----:B------:R-:W-:Y:S01]  /*4ea0*/  MOV R102, R60 ;  /* 0x0000003c00667202 */ /* 0x000fe20000000f00 */
[----:B------:R-:W-:-:S02]  /*4eb0*/  IMAD.MOV.U32 R103, RZ, RZ, R63 ;  /* 0x000000ffff677224 */ /* 0x000fc400078e003f */
[----:B------:R-:W-:Y:S01]  /*4ec0*/  HMMA.16816.F32 R60, R4, R10, R176 ;  /* 0x0000000a043c723c */ /* 0x000fe200000018b0 */
[----:B------:R-:W1:Y:S01]  /*4ed0*/  LDSM.16.MT88.4 R8, [R249+0x3100] ;  /* 0x00310000f908783b */ /* 0x000e620000004200 */
[----:B------:R-:W-:-:S06]  /*4ee0*/  IMAD.MOV.U32 R100, RZ, RZ, R65 ;  /* 0x000000ffff647224 */ /* 0x000fcc00078e0041 */
[C---:B-1----:R-:W-:Y:S07]  /*4ef0*/  HMMA.16816.F32 R64, R4.reuse, R8, R188 ;  /* 0x000000080440723c */ /* 0x042fee00000018bc */
[----:B------:R-:W-:Y:S01]  /*4f00*/  IMAD.MOV.U32 R188, RZ, RZ, R87 ;  /* 0x000000ffffbc7224 */ /* 0x000fe200078e0057 */
[----:B------:R-:W-:Y:S01]  /*4f10*/  HMMA.16816.F32 R68, R4, R10, R72 ;  /* 0x0000000a0444723c */ /* 0x000fe20000001848 */
[----:B------:R-:W1:Y:S01]  /*4f20*/  LDSM.16.MT88.4 R8, [R250+0x3100] ;  /* 0x00310000fa08783b */ /* 0x000e620000004200 */
[----:B------:R-:W-:Y:S01]  /*4f30*/  IMAD.MOV.U32 R189, RZ, RZ, R82 ;  /* 0x000000ffffbd7224 */ /* 0x000fe200078e0052 */
[----:B------:R-:W-:Y:S01]  /*4f40*/  MOV R191, R84 ;  /* 0x0000005400bf7202 */ /* 0x000fe20000000f00 */
[----:B------:R-:W-:-:S04]  /*4f50*/  IMAD.MOV.U32 R190, RZ, RZ, R81 ;  /* 0x000000ffffbe7224 */ /* 0x000fc800078e0051 */
[C---:B-1----:R-:W-:Y:S07]  /*4f60*/  HMMA.16816.F32 R72, R4.reuse, R8, R184 ;  /* 0x000000080448723c */ /* 0x042fee00000018b8 */
[----:B------:R-:W-:Y:S01]  /*4f70*/  IMAD.MOV.U32 R186, RZ, RZ, R86 ;  /* 0x000000ffffba7224 */ /* 0x000fe200078e0056 */
[----:B------:R-:W-:Y:S01]  /*4f80*/  HMMA.16816.F32 R76, R4, R10, R76 ;  /* 0x0000000a044c723c */ /* 0x000fe2000000184c */
[----:B------:R-:W-:-:S03]  /*4f90*/  IMAD.MOV.U32 R187, RZ, RZ, R85 ;  /* 0x000000ffffbb7224 */ /* 0x000fc600078e0055 */
[----:B------:R-:W1:Y:S04]  /*4fa0*/  LDSM.16.MT88.4 R8, [R186+0x3100] ;  /* 0x00310000ba08783b */ /* 0x000e680000004200 */
[C---:B-1----:R-:W-:Y:S08]  /*4fb0*/  HMMA.16816.F32 R180, R4.reuse, R8, R180 ;  /* 0x0000000804b4723c */ /* 0x042ff000000018b4 */
[----:B------:R-:W-:Y:S11]  /*4fc0*/  HMMA.16816.F32 R8, R4, R10, R160 ;  /* 0x0000000a0408723c */ /* 0x000ff600000018a0 */
[----:B------:R-:W-:Y:S05]  /*4fd0*/  @!UPT UIADD3 URZ, URZ, URZ, URZ ;  /* 0x0000003f3f3ff290 */ /* 0x000fea000fffe03f */
[----:B------:R-:W-:Y:S01]  /*4fe0*/  MOV R179, R180 ;  /* 0x000000b400b37202 */ /* 0x000fe20000000f00 */
[----:B------:R-:W-:Y:S02]  /*4ff0*/  IMAD.MOV.U32 R178, RZ, RZ, R181 ;  /* 0x000000ffffb27224 */ /* 0x000fe400078e00b5 */
[----:B------:R-:W-:Y:S02]  /*5000*/  IMAD.MOV.U32 R177, RZ, RZ, R182 ;  /* 0x000000ffffb17224 */ /* 0x000fe400078e00b6 */
[----:B------:R-:W-:-:S03]  /*5010*/  IMAD.MOV.U32 R176, RZ, RZ, R183 ;  /* 0x000000ffffb07224 */ /* 0x000fc600078e00b7 */
[----:B------:R-:W-:Y:S02]  /*5020*/  IMAD.MOV.U32 R183, RZ, RZ, R8 ;  /* 0x000000ffffb77224 */ /* 0x000fe400078e0008 */
[----:B------:R-:W-:Y:S02]  /*5030*/  IMAD.MOV.U32 R182, RZ, RZ, R9 ;  /* 0x000000ffffb67224 */ /* 0x000fe400078e0009 */
[----:B------:R-:W-:Y:S02]  /*5040*/  IMAD.MOV.U32 R181, RZ, RZ, R10 ;  /* 0x000000ffffb57224 */ /* 0x000fe400078e000a */
[----:B------:R-:W-:Y:S02]  /*5050*/  IMAD.MOV.U32 R180, RZ, RZ, R11 ;  /* 0x000000ffffb47224 */ /* 0x000fe400078e000b */
[----:B------:R-:W1:Y:S02]  /*5060*/  LDSM.16.MT88.4 R8, [R252+0x3100] ;  /* 0x00310000fc08783b */ /* 0x000e640000004200 */
        /* <DEDUP_REMOVED lines=12> */
[----:B------:R-:W-:Y:S02]  /*5130*/  FADD.FTZ R3, R147, R3 ;  /* 0x0000000393037221 */ /* 0x000fe40000010000 */
[----:B------:R-:W-:-:S02]  /*5140*/  FFMA.FTZ R0, R0, c[0x0][0x2d0], -R12 ;  /* 0x0000b40000007a23 */ /* 0x000fc4000001080c */
[----:B------:R-:W-:Y:S01]  /*5150*/  FADD.FTZ R3, R154, R3 ;  /* 0x000000039a037221 */ /* 0x000fe20000010000 */
[C---:B-1----:R-:W-:Y:S08]  /*5160*/  HMMA.16816.F32 R96, R4.reuse, R8, R136 ;  /* 0x000000080460723c */ /* 0x042ff00000001888 */
[C---:B------:R-:W-:Y:S01]  /*5170*/  HMMA.16816.F32 R100, R4.reuse, R10, R120 ;  /* 0x0000000a0464723c */ /* 0x040fe20000001878 */
[----:B------:R-:W1:Y:S07]  /*5180*/  LDSM.16.MT88.4 R8, [R250+0x5100] ;  /* 0x00510000fa08783b */ /* 0x000e6e0000004200 */
[----:B-1----:R-:W-:Y:S11]  /*5190*/  HMMA.16816.F32 R128, R4, R8, R128 ;  /* 0x000000080480723c */ /* 0x002ff60000001880 */
[----:B------:R-:W-:Y:S11]  /*51a0*/  @!UPT UIADD3 URZ, URZ, URZ, URZ ;  /* 0x0000003f3f3ff290 */ /* 0x000ff6000fffe03f */
[----:B------:R-:W-:Y:S02]  /*51b0*/  @!UPT UIADD3 URZ, URZ, URZ, URZ ;  /* 0x0000003f3f3ff290 */ /* 0x000fe4000fffe03f */
[----:B------:R-:W-:Y:S02]  /*51c0*/  IMAD.MOV.U32 R139, RZ, RZ, R128 ;  /* 0x000000ffff8b7224 */ /* 0x000fe400078e0080 */
[----:B------:R-:W-:Y:S01]  /*51d0*/  IMAD.MOV.U32 R138, RZ, RZ, R129 ;  /* 0x000000ffff8a7224 */ /* 0x000fe200078e0081 */
[----:B------:R-:W-:Y:S01]  /*51e0*/  MOV R129, R189 ;  /* 0x000000bd00817202 */ /* 0x000fe20000000f00 */
[----:B------:R-:W-:Y:S02]  /*51f0*/  IMAD.MOV.U32 R137, RZ, RZ, R130 ;  /* 0x000000ffff897224 */ /* 0x000fe400078e0082 */
[----:B------:R-:W-:Y:S02]  /*5200*/  IMAD.MOV.U32 R136, RZ, RZ, R131 ;  /* 0x000000ffff887224 */ /* 0x000fe400078e0083 */
[----:B------:R-:W-:Y:S02]  /*5210*/  IMAD.MOV.U32 R128, RZ, RZ, R188 ;  /* 0x000000ffff807224 */ /* 0x000fe400078e00bc */
[----:B------:R-:W-:-:S02]  /*5220*/  IMAD.MOV.U32 R130, RZ, RZ, R190 ;  /* 0x000000ffff827224 */ /* 0x000fc400078e00be */
[----:B------:R-:W-:Y:S02]  /*5230*/  IMAD.MOV.U32 R131, RZ, RZ, R191 ;  /* 0x000000ffff837224 */ /* 0x000fe400078e00bf */
[----:B------:R-:W-:Y:S07]  /*5240*/  HMMA.16816.F32 R188, R4, R10, R116 ;  /* 0x0000000a04bc723c */ /* 0x000fee0000001874 */
[----:B------:R-:W-:Y:S02]  /*5250*/  IMAD.MOV.U32 R118, RZ, RZ, R186 ;  /* 0x000000ffff767224 */ /* 0x000fe400078e00ba */
[----:B------:R-:W-:-:S03]  /*5260*/  IMAD.MOV.U32 R119, RZ, RZ, R187 ;  /* 0x000000ffff777224 */ /* 0x000fc600078e00bb */
[----:B------:R-:W1:Y:S02]  /*5270*/  LDSM.16.MT88.4 R8, [R118+0x5100] ;  /* 0x005100007608783b */ /* 0x000e640000004200 */
[C---:B-1----:R-:W-:Y:S08]  /*5280*/  HMMA.16816.F32 R120, R4.reuse, R8, R112 ;  /* 0x000000080478723c */ /* 0x042ff00000001870 */
[C---:B------:R-:W-:Y:S01]  /*5290*/  HMMA.16816.F32 R112, R4.reuse, R10, R108 ;  /* 0x0000000a0470723c */ /* 0x040fe2000000186c */
[----:B------:R-:W1:Y:S07]  /*52a0*/  LDSM.16.MT88.4 R8, [R252+0x5100] ;  /* 0x00510000fc08783b */ /* 0x000e6e0000004200 */
[C---:B-1----:R-:W-:Y:S08]  /*52b0*/  HMMA.16816.F32 R108, R4.reuse, R8, R104 ;  /* 0x00000008046c723c */ /* 0x042ff00000001868 */
[----:B------:R-:W-:Y:S01]  /*52c0*/  HMMA.16816.F32 R104, R4, R10, R92 ;  /* 0x0000000a0468723c */ /* 0x000fe2000000185c */
[----:B------:R-:W1:Y:S06]  /*52d0*/  LDSM.16.MT88.4 R8, [R249+0x7100] ;  /* 0x00710000f908783b */ /* 0x000e6c0000004200 */
[----:B------:R-:W-:Y:S01]  /*52e0*/  IMAD.MOV.U32 R92, RZ, RZ, R144 ;  /* 0x000000ffff5c7224 */ /* 0x000fe200078e0090 */
[----:B------:R-:W-:Y:S01]  /*52f0*/  MOV R95, R183 ;  /* 0x000000b7005f7202 */ /* 0x000fe20000000f00 */
[----:B------:R-:W-:Y:S01]  /*5300*/  IMAD.MOV.U32 R93, RZ, RZ, R145 ;  /* 0x000000ffff5d7224 */ /* 0x000fe200078e0091 */
[----:B------:R-:W-:Y:S01]  /*5310*/  MOV R145, R177 ;  /* 0x000000b100917202 */ /* 0x000fe20000000f00 */
[----:B------:R-:W-:-:S02]  /*5320*/  IMAD.MOV.U32 R94, RZ, RZ, R146 ;  /* 0x000000ffff5e7224 */ /* 0x000fc400078e0092 */
[----:B------:R-:W-:Y:S02]  /*5330*/  IMAD.MOV.U32 R144, RZ, RZ, R178 ;  /* 0x000000ffff907224 */ /* 0x000fe400078e00b2 */
[----:B------:R-:W-:Y:S01]  /*5340*/  IMAD.MOV.U32 R146, RZ, RZ, R176 ;  /* 0x000000ffff927224 */ /* 0x000fe200078e00b0 */
[C---:B-1----:R-:W-:Y:S08]  /*5350*/  HMMA.16816.F32 R88, R4.reuse, R8, R88 ;  /* 0x000000080458723c */ /* 0x042ff00000001858 */
[----:B------:R-:W-:Y:S01]  /*5360*/  HMMA.16816.F32 R184, R4, R10, R56 ;  /* 0x0000000a04b8723c */ /* 0x000fe20000001838 */
[----:B------:R-:W1:Y:S06]  /*5370*/  LDSM.16.MT88.4 R8, [R250+0x7100] ;  /* 0x00710000fa08783b */ /* 0x000e6c0000004200 */
[----:B------:R-:W-:-:S02]  /*5380*/  IMAD.MOV.U32 R58, RZ, RZ, R118 ;  /* 0x000000ffff3a7224 */ /* 0x000fc400078e0076 */
[----:B------:R-:W-:Y:S02]  /*5390*/  IMAD.MOV.U32 R59, RZ, RZ, R119 ;  /* 0x000000ffff3b7224 */ /* 0x000fe400078e0077 */
[----:B------:R-:W-:Y:S02]  /*53a0*/  IMAD.MOV.U32 R56, RZ, RZ, R93 ;  /* 0x000000ffff387224 */ /* 0x000fe400078e005d */
[----:B------:R-:W-:Y:S02]  /*53b0*/  IMAD.MOV.U32 R57, RZ, RZ, R94 ;  /* 0x000000ffff397224 */ /* 0x000fe400078e005e */
[----:B------:R-:W-:Y:S01]  /*53c0*/  IMAD.MOV.U32 R93, RZ, RZ, R138 ;  /* 0x000000ffff5d7224 */ /* 0x000fe200078e008a */
[----:B------:R-:W-:Y:S01]  /*53d0*/  MOV R162, R89 ;  /* 0x0000005900a27202 */ /* 0x000fe20000000f00 */
[----:B------:R-:W-:Y:S01]  /*53e0*/  IMAD.MOV.U32 R163, RZ, RZ, R88 ;  /* 0x000000ffffa37224 */ /* 0x000fe200078e0058 */
[----:B------:R-:W-:Y:S01]  /*53f0*/  MOV R89, R129 ;  /* 0x0000008100597202 */ /* 0x000fe20000000f00 */
[----:B------:R-:W-:-:S02]  /*5400*/  IMAD.MOV.U32 R161, RZ, RZ, R90 ;  /* 0x000000ffffa17224 */ /* 0x000fc400078e005a */
[----:B------:R-:W-:Y:S02]  /*5410*/  IMAD.MOV.U32 R160, RZ, RZ, R91 ;  /* 0x000000ffffa07224 */ /* 0x000fe400078e005b */
[----:B------:R-:W-:Y:S02]  /*5420*/  IMAD.MOV.U32 R88, RZ, RZ, R128 ;  /* 0x000000ffff587224 */ /* 0x000fe400078e0080 */
[----:B------:R-:W-:Y:S02]  /*5430*/  IMAD.MOV.U32 R90, RZ, RZ, R130 ;  /* 0x000000ffff5a7224 */ /* 0x000fe400078e0082 */
[----:B------:R-:W-:Y:S02]  /*5440*/  IMAD.MOV.U32 R91, RZ, RZ, R131 ;  /* 0x000000ffff5b7224 */ /* 0x000fe400078e0083 */
[----:B------:R-:W-:Y:S02]  /*5450*/  IMAD.MOV.U32 R128, RZ, RZ, R182 ;  /* 0x000000ffff807224 */ /* 0x000fe400078e00b6 */
[----:B------:R-:W-:-:S02]  /*5460*/  IMAD.MOV.U32 R129, RZ, RZ, R181 ;  /* 0x000000ffff817224 */ /* 0x000fc400078e00b5 */
[----:B------:R-:W-:Y:S02]  /*5470*/  IMAD.MOV.U32 R130, RZ, RZ, R180 ;  /* 0x000000ffff827224 */ /* 0x000fe400078e00b4 */
[----:B------:R-:W-:Y:S02]  /*5480*/  IMAD.MOV.U32 R131, RZ, RZ, R179 ;  /* 0x000000ffff837224 */ /* 0x000fe400078e00b3 */
[----:B------:R-:W-:Y:S01]  /*5490*/  IMAD.MOV.U32 R94, RZ, RZ, R137 ;  /* 0x000000ffff5e7224 */ /* 0x000fe200078e0089 */
[C---:B-1----:R-:W-:Y:S07]  /*54a0*/  HMMA.16816.F32 R180, R4.reuse, R8, R52 ;  /* 0x0000000804b4723c */ /* 0x042fee0000001834 */
[----:B------:R-:W-:Y:S01]  /*54b0*/  IMAD.MOV.U32 R52, RZ, RZ, R89 ;  /* 0x000000ffff347224 */ /* 0x000fe200078e0059 */
[----:B------:R-:W-:Y:S01]  /*54c0*/  HMMA.16816.F32 R176, R4, R10, R48 ;  /* 0x0000000a04b0723c */ /* 0x000fe20000001830 */
[----:B------:R-:W1:Y:S01]  /*54d0*/  LDSM.16.MT88.4 R8, [R58+0x7100] ;  /* 0x007100003a08783b */ /* 0x000e620000004200 */
[----:B------:R-:W-:Y:S01]  /*54e0*/  IMAD.MOV.U32 R53, RZ, RZ, R90 ;  /* 0x000000ffff357224 */ /* 0x000fe200078e005a */
[----:B------:R-:W-:Y:S01]  /*54f0*/  MOV R55, R92 ;  /* 0x0000005c00377202 */ /* 0x000fe20000000f00 */
        /* <DEDUP_REMOVED lines=10> */
[----:B------:R-:W-:Y:S01]  /*55a0*/  LDSM.16.MT88.4 R144, [R250+0x1900] ;  /* 0x00190000fa90783b */ /* 0x000fe20000004200 */
[----:B------:R-:W-:-:S02]  /*55b0*/  IMAD.MOV.U32 R88, RZ, RZ, R95 ;  /* 0x000000ffff587224 */ /* 0x000fc400078e005f */
[----:B------:R-:W-:Y:S02]  /*55c0*/  IMAD.MOV.U32 R95, RZ, RZ, R136 ;  /* 0x000000ffff5f7224 */ /* 0x000fe400078e0088 */
[----:B------:R-:W-:Y:S01]  /*55d0*/  LDSM.16.MT88.4 R136, [R249+0x1900] ;  /* 0x00190000f988783b */ /* 0x000fe20000004200 */
[C---:B-1----:R-:W-:Y:S03]  /*55e0*/  HMMA.16816.F32 R116, R4.reuse, R8, R40 ;  /* 0x000000080474723c */ /* 0x042fe60000001828 */
[----:B------:R-:W-:Y:S05]  /*55f0*/  LDSM.16.MT88.4 R40, [R249+0x3900] ;  /* 0x00390000f928783b */ /* 0x000fea0000004200 */
[C---:B------:R-:W-:Y:S01]  /*5600*/  HMMA.16816.F32 R28, R4.reuse, R10, R28 ;  /* 0x0000000a041c723c */ /* 0x040fe2000000181c */
[----:B------:R-:W1:Y:S07]  /*5610*/  LDSM.16.MT88.4 R8, [R252+0x7100] ;  /* 0x00710000fc08783b */ /* 0x000e6e0000004200 */
[C---:B-1----:R-:W-:Y:S01]  /*5620*/  HMMA.16816.F32 R24, R4.reuse, R8, R24 ;  /* 0x000000080418723c */ /* 0x042fe20000001818 */
[----:B------:R1:W-:Y:S07]  /*5630*/  MUFU.EX2 R8, R15 ;  /* 0x0000000f00087308 */ /* 0x0003ee0000000800 */
[----:B------:R-:W-:Y:S01]  /*5640*/  HMMA.16816.F32 R20, R4, R10, R20 ;  /* 0x0000000a0414723c */ /* 0x000fe20000001814 */
[----:B------:R2:W-:Y:S06]  /*5650*/  MUFU.EX2 R5, R0 ;  /* 0x0000000000057308 */ /* 0x0005ec0000000800 */
[----:B------:R-:W-:-:S02]  /*5660*/  FFMA.FTZ R4, R152, c[0x0][0x2d0], -R12 ;  /* 0x0000b40098047a23 */ /* 0x000fc4000001080c */
[----:B------:R3:W-:Y:S01]  /*5670*/  MUFU.EX2 R11, R2 ;  /* 0x00000002000b7308 */ /* 0x0007e20000000800 */
[----:B-1----:R-:W-:Y:S02]  /*5680*/  IMAD.MOV.U32 R15, RZ, RZ, R160 ;  /* 0x000000ffff0f7224 */ /* 0x002fe400078e00a0 */
[----:B--2---:R-:W-:-:S05]  /*5690*/  FFMA.FTZ R0, R59, c[0x0][0x2d0], -R12 ;  /* 0x0000b4003b007a23 */ /* 0x004fca000001080c */
[----:B------:R1:W2:Y:S01]  /*56a0*/  MUFU.EX2 R10, R14 ;  /* 0x0000000e000a7308 */ /* 0x0002a20000000800 */
[----:B------:R-:W-:Y:S02]  /*56b0*/  IMAD.MOV.U32 R59, RZ, RZ, R155 ;  /* 0x000000ffff3b7224 */ /* 0x000fe400078e009b */
[----:B---3--:R-:W-:-:S05]  /*56c0*/  FFMA.FTZ R2, R153, c[0x0][0x2d0], -R12 ;  /* 0x0000b40099027a23 */ /* 0x008fca000001080c */
[----:B------:R3:W4:Y:S01]  /*56d0*/  MUFU.EX2 R7, R0 ;  /* 0x0000000000077308 */ /* 0x0007220000000800 */
[----:B------:R-:W5:Y:S01]  /*56e0*/  LDSM.16.MT88.4 R152, [R58+0x1900] ;  /* 0x001900003a98783b */ /* 0x000f620000004200 */
[----:B------:R-:W-:-:S06]  /*56f0*/  IMAD.MOV.U32 R12, RZ, RZ, R163 ;  /* 0x000000ffff0c7224 */ /* 0x000fcc00078e00a3 */
[----:B------:R2:W-:Y:S01]  /*5700*/  MUFU.EX2 R6, R2 ;  /* 0x0000000200067308 */ /* 0x0005e20000000800 */
[----:B-1----:R-:W-:Y:S02]  /*5710*/  IMAD.MOV.U32 R14, RZ, RZ, R161 ;  /* 0x000000ffff0e7224 */ /* 0x002fe400078e00a1 */
[----:B---3--:R-:W-:-:S05]  /*5720*/  FADD.FTZ R0, R135, R16 ;  /* 0x0000001087007221 */ /* 0x008fca0000010000 */
[----:B------:R-:W1:Y:S01]  /*5730*/  MUFU.EX2 R9, R13 ;  /* 0x0000000d00097308 */ /* 0x000e620000000800 */
[----:B------:R-:W-:Y:S01]  /*5740*/  IMAD.MOV.U32 R135, RZ, RZ, R55 ;  /* 0x000000ffff877224 */ /* 0x000fe200078e0037 */
[----:B------:R-:W-:Y:S01]  /*5750*/  MOV R16, R57 ;  /* 0x0000003900107202 */ /* 0x000fe20000000f00 */
[----:B------:R-:W-:Y:S02]  /*5760*/  IMAD.MOV.U32 R55, RZ, RZ, R131 ;  /* 0x000000ffff377224 */ /* 0x000fe400078e0083 */
[----:B--2---:R-:W-:-:S03]  /*5770*/  FADD.FTZ R2, R51, R0 ;  /* 0x0000000033027221 */ /* 0x004fc60000010000 */
[----:B------:R-:W2:Y:S01]  /*5780*/  MUFU.EX2 R4, R4 ;  /* 0x0000000400047308 */ /* 0x000ea20000000800 */
[----:B------:R-:W3:Y:S01]  /*5790*/  LDSM.16.MT88.4 R48, [R250+0x3900] ;  /* 0x00390000fa30783b */ /* 0x000ee20000004200 */
[----:B------:R-:W-:Y:S02]  /*57a0*/  FADD.FTZ R0, R52, R3 ;  /* 0x0000000334007221 */ /* 0x000fe40000010000 */
[----:B------:R-:W-:Y:S02]  /*57b0*/  FADD.FTZ R2, R53, R2 ;  /* 0x0000000235027221 */ /* 0x000fe40000010000 */
[----:B------:R-:W-:Y:S02]  /*57c0*/  FADD.FTZ R0, R54, R0 ;  /* 0x0000000036007221 */ /* 0x000fe40000010000 */
[----:B------:R-:W-:Y:S01]  /*57d0*/  IMAD.MOV.U32 R52, RZ, RZ, R128 ;  /* 0x000000ffff347224 */ /* 0x000fe200078e0080 */
[----:B------:R-:W-:Y:S01]  /*57e0*/  F2FP.PACK_AB R128, R10, R8 ;  /* 0x000000080a80723e */ /* 0x000fe200000000ff */
[----:B------:R-:W-:Y:S01]  /*57f0*/  IMAD.MOV.U32 R53, RZ, RZ, R129 ;  /* 0x000000ffff357224 */ /* 0x000fe200078e0081 */
[----:B----4-:R-:W-:Y:S01]  /*5800*/  F2FP.PACK_AB R129, R7, R5 ;  /* 0x000000050781723e */ /* 0x010fe200000000ff */
[----:B------:R-:W-:Y:S01]  /*5810*/  IMAD.MOV.U32 R54, RZ, RZ, R130 ;  /* 0x000000ffff367224 */ /* 0x000fe200078e0082 */
[----:B-1----:R-:W-:Y:S01]  /*5820*/  F2FP.PACK_AB R130, R11, R9 ;  /* 0x000000090b82723e */ /* 0x002fe200000000ff */
[----:B------:R-:W-:Y:S01]  /*5830*/  IMAD.MOV.U32 R13, RZ, RZ, R162 ;  /* 0x000000ffff0d7224 */ /* 0x000fe200078e00a2 */
[----:B--2---:R-:W-:Y:S01]  /*5840*/  F2FP.PACK_AB R131, R6, R4 ;  /* 0x000000040683723e */ /* 0x004fe200000000ff */
[----:B------:R-:W1:Y:S01]  /*5850*/  LDSM.16.MT88.4 R160, [R252+0x1900] ;  /* 0x00190000fca0783b */ /* 0x000e620000004200 */
[----:B------:R-:W-:-:S04]  /*5860*/  IMAD.MOV.U32 R3, RZ, RZ, R56 ;  /* 0x000000ffff037224 */ /* 0x000fc800078e0038 */
[----:B------:R-:W-:Y:S01]  /*5870*/  FADD.FTZ R0, R3, R0 ;  /* 0x0000000003007221 */ /* 0x000fe20000010000 */
[----:B------:R-:W-:Y:S03]  /*5880*/  HMMA.16816.F32 R148, R128, R144, R148 ;  /* 0x000000908094723c */ /* 0x000fe60000001894 */
[----:B------:R-:W-:-:S04]  /*5890*/  FADD.FTZ R0, R18, R0 ;  /* 0x0000000012007221 */ /* 0x000fc80000010000 */
[----:B------:R-:W-:Y:S01]  /*58a0*/  FADD.FTZ R0, R126, R0 ;  /* 0x000000007e007221 */ /* 0x000fe20000010000 */
[----:B------:R-:W-:Y:S03]  /*58b0*/  HMMA.16816.F32 R144, R128, R146, R36 ;  /* 0x000000928090723c */ /* 0x000fe60000001824 */
[----:B------:R-:W-:-:S05]  /*58c0*/  FADD.FTZ R0, R127, R0 ;  /* 0x000000007f007221 */ /* 0x000fca0000010000 */
[C---:B-----5:R-:W-:Y:S08]  /*58d0*/  HMMA.16816.F32 R156, R128.reuse, R152, R156 ;  /* 0x00000098809c723c */ /* 0x060ff0000000189c */
[C---:B------:R-:W-:Y:S08]  /*58e0*/  HMMA.16816.F32 R152, R128.reuse, R154, R44 ;  /* 0x0000009a8098723c */ /* 0x040ff0000000182c */
[C---:B------:R-:W-:Y:S01]  /*58f0*/  HMMA.16816.F32 R36, R128.reuse, R40, R64 ;  /* 0x000000288024723c */ /* 0x040fe20000001840 */
[----:B------:R-:W2:Y:S07]  /*5900*/  LDSM.16.MT88.4 R64, [R252+0x3900] ;  /* 0x00390000fc40783b */ /* 0x000eae0000004200 */
[C---:B---3--:R-:W-:Y:S01]  /*5910*/  HMMA.16816.F32 R44, R128.reuse, R48, R72 ;  /* 0x00000030802c723c */ /* 0x048fe20000001848 */
[----:B------:R-:W3:Y:S07]  /*5920*/  LDSM.16.MT88.4 R72, [R249+0x5900] ;  /* 0x00590000f948783b */ /* 0x000eee0000004200 */
[C---:B------:R-:W-:Y:S08]  /*5930*/  HMMA.16816.F32 R140, R128.reuse, R136, R140 ;  /* 0x00000088808c723c */ /* 0x040ff0000000188c */
[C---:B------:R-:W-:Y:S07]  /*5940*/  HMMA.16816.F32 R136, R128.reuse, R138, R32 ;  /* 0x0000008a8088723c */ /* 0x040fee0000001820 */
[----:B------:R-:W-:Y:S01]  /*5950*/  IMAD.MOV.U32 R34, RZ, RZ, R58 ;  /* 0x000000ffff227224 */ /* 0x000fe200078e003a */
[----:B-1----:R-:W-:Y:S01]  /*5960*/  HMMA.16816.F32 R164, R128, R160, R164 ;  /* 0x000000a080a4723c */ /* 0x002fe200000018a4 */
[----:B------:R-:W-:-:S03]  /*5970*/  MOV R35, R59 ;  /* 0x0000003b00237202 */ /* 0x000fc60000000f00 */
[----:B------:R-:W1:Y:S02]  /*5980*/  LDSM.16.MT88.4 R56, [R34+0x3900] ;  /* 0x003900002238783b */ /* 0x000e640000004200 */
[----:B------:R-:W-:Y:S02]  /*5990*/  FADD.FTZ R2, R35, R2 ;  /* 0x0000000223027221 */ /* 0x000fe40000010000 */
[----:B------:R-:W-:Y:S02]  /*59a0*/  HMMA.16816.F32 R160, R128, R162, R60 ;  /* 0x000000a280a0723c */ /* 0x000fe4000000183c */
[----:B------:R-:W-:-:S04]  /*59b0*/  FADD.FTZ R2, R135, R2 ;  /* 0x0000000287027221 */ /* 0x000fc80000010000 */
[----:B------:R-:W-:Y:S02]  /*59c0*/  FADD.FTZ R3, R124, R2 ;  /* 0x000000027c037221 */ /* 0x000fe40000010000 */
[C---:B------:R-:W-:Y:S01]  /*59d0*/  HMMA.16816.F32 R40, R128.reuse, R42, R68 ;  /* 0x0000002a8028723c */ /* 0x040fe20000001844 */
[----:B------:R-:W-:Y:S02]  /*59e0*/  FADD.FTZ R2, R134, R0 ;  /* 0x0000000086027221 */ /* 0x000fe40000010000 */
[----:B------:R-:W-:Y:S02]  /*59f0*/  FADD.FTZ R3, R17, R3 ;  /* 0x0000000311037221 */ /* 0x000fe40000010000 */
[----:B------:R-:W-:Y:S02]  /*5a00*/  FADD.FTZ R2, R8, R2 ;  /* 0x0000000208027221 */ /* 0x000fe40000010000 */
[----:B------:R-:W-:Y:S01]  /*5a10*/  FADD.FTZ R3, R19, R3 ;  /* 0x0000000313037221 */ /* 0x000fe20000010000 */
[----:B--2---:R-:W-:Y:S01]  /*5a20*/  HMMA.16816.F32 R60, R128, R64, R80 ;  /* 0x00000040803c723c */ /* 0x004fe20000001850 */
[----:B------:R-:W2:Y:S01]  /*5a30*/  LDSM.16.MT88.4 R80, [R250+0x5900] ;  /* 0x00590000fa50783b */ /* 0x000ea20000004200 */
[----:B------:R-:W-:-:S02]  /*5a40*/  FADD.FTZ R2, R10, R2 ;  /* 0x000000020a027221 */ /* 0x000fc40000010000 */
[----:B------:R-:W-:Y:S02]  /*5a50*/  FADD.FTZ R0, R125, R3 ;  /* 0x000000037d007221 */ /* 0x000fe40000010000 */
[----:B------:R-:W-:Y:S02]  /*5a60*/  FADD.FTZ R2, R9, R2 ;  /* 0x0000000209027221 */ /* 0x000fe40000010000 */
[----:B---3--:R-:W-:Y:S01]  /*5a70*/  HMMA.16816.F32 R68, R128, R72, R96 ;  /* 0x000000488044723c */ /* 0x008fe20000001860 */
[----:B------:R-:W3:Y:S01]  /*5a80*/  LDSM.16.MT88.4 R96, [R252+0x5900] ;  /* 0x00590000fc60783b */ /* 0x000ee20000004200 */
[----:B------:R-:W-:Y:S02]  /*5a90*/  FADD.FTZ R0, R5, R0 ;  /* 0x0000000005007221 */ /* 0x000fe40000010000 */
[----:B------:R-:W-:Y:S02]  /*5aa0*/  FADD.FTZ R3, R11, R2 ;  /* 0x000000020b037221 */ /* 0x000fe40000010000 */
[----:B------:R-:W-:-:S02]  /*5ab0*/  FADD.FTZ R0, R7, R0 ;  /* 0x0000000007007221 */ /* 0x000fc40000010000 */
[----:B------:R-:W-:Y:S01]  /*5ac0*/  HMMA.16816.F32 R48, R128, R50, R76 ;  /* 0x000000328030723c */ /* 0x000fe2000000184c */
[----:B------:R4:W-:Y:S01]  /*5ad0*/  STL [R1+0x80], R3 ;  /* 0x0000800301007387 */ /* 0x0009e20000100800 */
[----:B------:R-:W-:-:S04]  /*5ae0*/  FADD.FTZ R0, R4, R0 ;  /* 0x0000000004007221 */ /* 0x000fc80000010000 */
[----:B------:R-:W-:Y:S01]  /*5af0*/  FADD.FTZ R2, R6, R0 ;  /* 0x0000000006027221 */ /* 0x000fe20000010000 */
[C---:B------:R-:W-:Y:S01]  /*5b00*/  IADD3 R0, R16.reuse, 0x800, RZ ;  /* 0x0000080010007810 */ /* 0x040fe20007ffe0ff */
[C---:B-1----:R-:W-:Y:S03]  /*5b10*/  HMMA.16816.F32 R52, R128.reuse, R56, R52 ;  /* 0x000000388034723c */ /* 0x042fe60000001834 */
[----:B------:R1:W-:Y:S04]  /*5b20*/  STL [R1+0x84], R2 ;  /* 0x0000840201007387 */ /* 0x0003e80000100800 */
[----:B------:R5:W-:Y:S01]  /*5b30*/  STL [R1+0x44], R0 ;  /* 0x0000440001007387 */ /* 0x000be20000100800 */
[C---:B------:R-:W-:Y:S03]  /*5b40*/  HMMA.16816.F32 R56, R128.reuse, R58, R88 ;  /* 0x0000003a8038723c */ /* 0x040fe60000001858 */
[----:B------:R-:W5:Y:S05]  /*5b50*/  LDSM.16.MT88.4 R88, [R34+0x5900] ;  /* 0x005900002258783b */ /* 0x000f6a0000004200 */
[----:B------:R-:W-:Y:S01]  /*5b60*/  HMMA.16816.F32 R64, R128, R66, R84 ;  /* 0x000000428040723c */ /* 0x000fe20000001854 */
[----:B----4-:R-:W-:-:S05]  /*5b70*/  IADD3 R3, R16, 0x1000, RZ ;  /* 0x0000100010037810 */ /* 0x010fca0007ffe0ff */
[----:B------:R4:W-:Y:S02]  /*5b80*/  STL [R1+0x40], R3 ;  /* 0x0000400301007387 */ /* 0x0009e40000100800 */
[----:B--2---:R-:W-:Y:S01]  /*5b90*/  HMMA.16816.F32 R76, R128, R80, R92 ;  /* 0x00000050804c723c */ /* 0x004fe2000000185c */
[----:B-1----:R-:W-:-:S07]  /*5ba0*/  IADD3 R2, R16, 0x1800, RZ ;  /* 0x0000180010027810 */ /* 0x002fce0007ffe0ff */
[C---:B---3--:R-:W-:Y:S01]  /*5bb0*/  HMMA.16816.F32 R92, R128.reuse, R96, R108 ;  /* 0x00000060805c723c */ /* 0x048fe2000000186c */
[C---:B-----5:R-:W-:Y:S01]  /*5bc0*/  IADD3 R0, R16.reuse, 0x2000, RZ ;  /* 0x0000200010007810 */ /* 0x060fe20007ffe0ff */
[----:B------:R1:W-:Y:S04]  /*5bd0*/  STL [R1+0x3c], R2 ;  /* 0x00003c0201007387 */ /* 0x0003e80000100800 */
[----:B------:R2:W-:Y:S02]  /*5be0*/  STL [R1+0x38], R0 ;  /* 0x0000380001007387 */ /* 0x0005e40000100800 */
[C---:B------:R-:W-:Y:S02]  /*5bf0*/  HMMA.16816.F32 R96, R128.reuse, R98, R104 ;  /* 0x000000628060723c */ /* 0x040fe40000001868 */
[----:B------:R-:W3:Y:S06]  /*5c00*/  LDSM.16.MT88.4 R104, [R249+0x7900] ;  /* 0x00790000f968783b */ /* 0x000eec0000004200 */
[----:B------:R-:W-:Y:S01]  /*5c10*/  HMMA.16816.F32 R72, R128, R74, R100 ;  /* 0x0000004a8048723c */ /* 0x000fe20000001864 */
[----:B----4-:R-:W-:-:S07]  /*5c20*/  IADD3 R3, R16, 0x3800, RZ ;  /* 0x0000380010037810 */ /* 0x010fce0007ffe0ff */
[----:B------:R-:W-:Y:S01]  /*5c30*/  HMMA.16816.F32 R84, R128, R88, R120 ;  /* 0x000000588054723c */ /* 0x000fe20000001878 */
[----:B------:R-:W4:Y:S01]  /*5c40*/  LDSM.16.MT88.4 R120, [R34+0x7900] ;  /* 0x007900002278783b */ /* 0x000f220000004200 */
[C---:B-1----:R-:W-:Y:S02]  /*5c50*/  IADD3 R2, R16.reuse, 0x2800, RZ ;  /* 0x0000280010027810 */ /* 0x042fe40007ffe0ff */
[----:B--2---:R-:W-:-:S04]  /*5c60*/  IADD3 R0, R16, 0x3000, RZ ;  /* 0x0000300010007810 */ /* 0x004fc80007ffe0ff */
[C---:B------:R-:W-:Y:S01]  /*5c70*/  HMMA.16816.F32 R88, R128.reuse, R90, R112 ;  /* 0x0000005a8058723c */ /* 0x040fe20000001870 */
[----:B------:R-:W1:Y:S04]  /*5c80*/  LDSM.16.MT88.4 R112, [R250+0x7900] ;  /* 0x00790000fa70783b */ /* 0x000e680000004200 */
[----:B------:R2:W-:Y:S03]  /*5c90*/  STL [R1+0x34], R2 ;  /* 0x0000340201007387 */ /* 0x0005e60000100800 */
[C---:B------:R-:W-:Y:S01]  /*5ca0*/  HMMA.16816.F32 R80, R128.reuse, R82, R188 ;  /* 0x000000528050723c */ /* 0x040fe200000018bc */
[----:B------:R5:W-:Y:S04]  /*5cb0*/  STL [R1+0x30], R0 ;  /* 0x0000300001007387 */ /* 0x000be80000100800 */
[----:B------:R4:W-:Y:S03]  /*5cc0*/  STL [R1+0x2c], R3 ;  /* 0x00002c0301007387 */ /* 0x0009e60000100800 */
[C---:B---3--:R-:W-:Y:S01]  /*5cd0*/  HMMA.16816.F32 R100, R128.reuse, R104, R12 ;  /* 0x000000688064723c */ /* 0x048fe2000000180c */
[----:B------:R-:W3:Y:S07]  /*5ce0*/  LDSM.16.MT88.4 R12, [R252+0x7900] ;  /* 0x00790000fc0c783b */ /* 0x000eee0000004200 */
[----:B------:R-:W-:Y:S01]  /*5cf0*/  HMMA.16816.F32 R104, R128, R106, R184 ;  /* 0x0000006a8068723c */ /* 0x000fe200000018b8 */
[----:B--2---:R-:W-:-:S02]  /*5d00*/  IADD3 R2, R16, 0x4000, RZ ;  /* 0x0000400010027810 */ /* 0x004fc40007ffe0ff */
[----:B-----5:R-:W-:-:S03]  /*5d10*/  IADD3 R0, R16, 0x4800, RZ ;  /* 0x0000480010007810 */ /* 0x020fc60007ffe0ff */
[----:B------:R2:W-:Y:S02]  /*5d20*/  STL [R1+0x28], R2 ;  /* 0x0000280201007387 */ /* 0x0005e40000100800 */
[C---:B----4-:R-:W-:Y:S01]  /*5d30*/  HMMA.16816.F32 R116, R128.reuse, R120, R116 ;  /* 0x000000788074723c */ /* 0x050fe20000001874 */
[C---:B------:R-:W-:Y:S01]  /*5d40*/  IADD3 R3, R16.reuse, 0x5000, RZ ;  /* 0x0000500010037810 */ /* 0x040fe20007ffe0ff */
[----:B------:R4:W-:Y:S04]  /*5d50*/  STL [R1+0x24], R0 ;  /* 0x0000240001007387 */ /* 0x0009e80000100800 */
[----:B------:R5:W-:Y:S02]  /*5d60*/  STL [R1+0x20], R3 ;  /* 0x0000200301007387 */ /* 0x000be40000100800 */
[C---:B-1----:R-:W-:Y:S08]  /*5d70*/  HMMA.16816.F32 R108, R128.reuse, R112, R180 ;  /* 0x00000070806c723c */ /* 0x042ff000000018b4 */
[----:B------:R-:W-:Y:S01]  /*5d80*/  HMMA.16816.F32 R112, R128, R114, R176 ;  /* 0x000000728070723c */ /* 0x000fe200000018b0 */
[----:B--2---:R-:W-:-:S07]  /*5d90*/  IADD3 R2, R16, 0x5800, RZ ;  /* 0x0000580010027810 */ /* 0x004fce0007ffe0ff */
[----:B------:R-:W-:Y:S01]  /*5da0*/  HMMA.16816.F32 R120, R128, R122, R28 ;  /* 0x0000007a8078723c */ /* 0x000fe2000000181c */
[C---:B----4-:R-:W-:Y:S01]  /*5db0*/  IADD3 R0, R16.reuse, 0x6000, RZ ;  /* 0x0000600010007810 */ /* 0x050fe20007ffe0ff */
[----:B------:R1:W-:Y:S01]  /*5dc0*/  STL [R1+0x1c], R2 ;  /* 0x00001c0201007387 */ /* 0x0003e20000100800 */
[----:B-----5:R-:W-:-:S03]  /*5dd0*/  IADD3 R3, R16, 0x6800, RZ ;  /* 0x0000680010037810 */ /* 0x020fc60007ffe0ff */
[----:B------:R2:W-:Y:S02]  /*5de0*/  STL [R1+0x18], R0 ;  /* 0x0000180001007387 */ /* 0x0005e40000100800 */
[C---:B---3--:R-:W-:Y:S02]  /*5df0*/  HMMA.16816.F32 R124, R128.reuse, R12, R24 ;  /* 0x0000000c807c723c */ /* 0x048fe40000001818 */
[----:B------:R3:W-:Y:S06]  /*5e00*/  STL [R1+0x14], R3 ;  /* 0x0000140301007387 */ /* 0x0007ec0000100800 */
[----:B------:R-:W-:Y:S01]  /*5e10*/  HMMA.16816.F32 R128, R128, R14, R20 ;  /* 0x0000000e8080723c */ /* 0x000fe20000001814 */
[----:B-1----:R-:W-:-:S02]  /*5e20*/  IADD3 R2, R16, 0x7000, RZ ;  /* 0x0000700010027810 */ /* 0x002fc40007ffe0ff */
[----:B--2---:R-:W-:-:S05]  /*5e30*/  IADD3 R0, R16, 0x7800, RZ ;  /* 0x0000780010007810 */ /* 0x004fca0007ffe0ff */
[----:B------:R3:W-:Y:S04]  /*5e40*/  STL [R1+0xc], R0 ;  /* 0x00000c0001007387 */ /* 0x0007e80000100800 */
[----:B------:R3:W-:Y:S01]  /*5e50*/  STL [R1+0x10], R2 ;  /* 0x0000100201007387 */ /* 0x0007e20000100800 */
[----:B------:R-:W-:Y:S05]  /*5e60*/  @!P0 BRA `(.L_x_534) ;  /* 0x0000441000008947 */ /* 0x000fea0003800000 */
[----:B------:R-:W2:Y:S04]  /*5e70*/  LDL R16, [R1+0xdc] ;  /* 0x0000dc0001107983 */ /* 0x000ea80000100800 */
[----:B------:R-:W4:Y:S04]  /*5e80*/  LDL.64 R188, [R1+0xd0] ;  /* 0x0000d00001bc7983 */ /* 0x000f280000100a00 */
[----:B------:R-:W5:Y:S04]  /*5e90*/  LDL.64 R190, [R1+0xc0] ;  /* 0x0000c00001be7983 */ /* 0x000f680000100a00 */
[----:B---3--:R-:W3:Y:S04]  /*5ea0*/  LDL.64 R32, [R1+0xc8] ;  /* 0x0000c80001207983 */ /* 0x008ee80000100a00 */
[----:B------:R-:W3:Y:S01]  /*5eb0*/  LDL.64 R34, [R1+0xb8] ;  /* 0x0000b80001227983 */ /* 0x000ee20000100a00 */
[----:B------:R-:W-:-:S02]  /*5ec0*/  PLOP3.LUT P1, PT, PT, PT, UP1, 0x80, 0x0 ;  /* 0x000000000000781c */ /* 0x000fc40003f2f018 */
[----:B------:R-:W-:Y:S01]  /*5ed0*/  PLOP3.LUT P0, PT, PT, PT, UP1, 0x80, 0x0 ;  /* 0x000000000000781c */ /* 0x000fe20003f0f018 */
[----:B------:R-:W-:Y:S01]  /*5ee0*/  IMAD.MOV.U32 R134, RZ, RZ, R132 ;  /* 0x000000ffff867224 */ /* 0x000fe200078e0084 */
[----:B------:R-:W-:Y:S02]  /*5ef0*/  UMOV UR18, UR17 ;  /* 0x0000001100127c82 */ /* 0x000fe40008000000 */
[----:B------:R-:W-:Y:S02]  /*5f00*/  UMOV UR8, 0xffffffc0 ;  /* 0xffffffc000087882 */ /* 0x000fe40000000000 */
[----:B------:R-:W-:Y:S02]  /*5f10*/  ULDC.64 UR6, c[0x0][0x208] ;  /* 0x0000820000067ab9 */ /* 0x000fe40000000a00 */
[----:B------:R-:W-:-:S03]  /*5f20*/  ULDC.64 UR4, c[0x0][0x1e0] ;  /* 0x0000780000047ab9 */ /* 0x000fc60000000a00 */
[----:B--2---:R-:W-:Y:S01]  /*5f30*/  @P1 IMAD.HI.U32 R0, R16, c[0x0][0x2c8], RZ ;  /* 0x0000b20010001a27 */ /* 0x004fe200078e00ff */
[----:B----4-:R-:W-:-:S04]  /*5f40*/  IADD3 R3, P6, R188, 0x40, RZ ;  /* 0x00000040bc037810 */ /* 0x010fc80007fde0ff */
[----:B------:R-:W-:Y:S02]  /*5f50*/  @P0 SHF.R.U32.HI R0, RZ, c[0x0][0x2cc], R0 ;  /* 0x0000b300ff000a19 */ /* 0x000fe40000011600 */
[C---:B------:R-:W-:Y:S01]  /*5f60*/  IADD3 R2, P1, R188.reuse, 0x80, RZ ;  /* 0x00000080bc027810 */ /* 0x040fe20007f3e0ff */
[----:B------:R5:W-:Y:S04]  /*5f70*/  STL [R1+0xb4], R3 ;  /* 0x0000b40301007387 */ /* 0x000be80000100800 */
[----:B------:R1:W-:Y:S04]  /*5f80*/  @P0 STL [R1+0xd8], R0 ;  /* 0x0000d80001000387 */ /* 0x0003e80000100800 */
[----:B------:R3:W-:Y:S01]  /*5f90*/  STL [R1+0xac], R2 ;  /* 0x0000ac0201007387 */ /* 0x0007e20000100800 */
[----:B-----5:R-:W-:Y:S01]  /*5fa0*/  IMAD.X R3, RZ, RZ, R191, P6 ;  /* 0x000000ffff037224 */ /* 0x020fe200030e06bf */
[----:B-1----:R-:W-:-:S02]  /*5fb0*/  IADD3 R0, P0, R188, 0xc0, RZ ;  /* 0x000000c0bc007810 */ /* 0x002fc40007f1e0ff */
[----:B---3--:R-:W-:-:S03]  /*5fc0*/  IADD3 R2, P6, R32, 0x40, RZ ;  /* 0x0000004020027810 */ /* 0x008fc60007fde0ff */
[----:B------:R1:W-:Y:S04]  /*5fd0*/  STL [R1+0xa4], R0 ;  /* 0x0000a40001007387 */ /* 0x0003e80000100800 */
[----:B------:R2:W-:Y:S04]  /*5fe0*/  STL [R1+0xb0], R3 ;  /* 0x0000b00301007387 */ /* 0x0005e80000100800 */
[----:B------:R3:W-:Y:S01]  /*5ff0*/  STL [R1+0x9c], R2 ;  /* 0x00009c0201007387 */ /* 0x0007e20000100800 */
[----:B------:R-:W-:Y:S02]  /*6000*/  IMAD.X R4, RZ, RZ, R35, P6 ;  /* 0x000000ffff047224 */ /* 0x000fe400030e0623 */
[----:B-1----:R-:W-:Y:S01]  /*6010*/  IMAD.X R0, RZ, RZ, R191, P1 ;  /* 0x000000ffff007224 */ /* 0x002fe200008e06bf */
[----:B--2---:R-:W-:-:S04]  /*6020*/  IADD3 R3, P1, R32, 0x80, RZ ;  /* 0x0000008020037810 */ /* 0x004fc80007f3e0ff */
[----:B------:R1:W-:Y:S01]  /*6030*/  STL [R1+0xa8], R0 ;  /* 0x0000a80001007387 */ /* 0x0003e20000100800 */
[----:B---3--:R-:W-:-:S03]  /*6040*/  IMAD.X R2, RZ, RZ, R191, P0 ;  /* 0x000000ffff027224 */ /* 0x008fc600000e06bf */
[----:B------:R-:W-:Y:S04]  /*6050*/  STL [R1+0x94], R3 ;  /* 0x0000940301007387 */ /* 0x000fe80000100800 */
[----:B------:R2:W-:Y:S01]  /*6060*/  STL [R1+0xa0], R2 ;  /* 0x0000a00201007387 */ /* 0x0005e20000100800 */
[----:B-1----:R-:W-:-:S05]  /*6070*/  IADD3 R0, P0, R32, 0xc0, RZ ;  /* 0x000000c020007810 */ /* 0x002fca0007f1e0ff */
[----:B------:R1:W-:Y:S01]  /*6080*/  STL [R1+0x8c], R0 ;  /* 0x00008c0001007387 */ /* 0x0003e20000100800 */
[----:B--2---:R-:W-:-:S03]  /*6090*/  IMAD.X R2, RZ, RZ, R35, P1 ;  /* 0x000000ffff027224 */ /* 0x004fc600008e0623 */
[----:B------:R2:W-:Y:S04]  /*60a0*/  STL [R1+0x98], R4 ;  /* 0x0000980401007387 */ /* 0x0005e80000100800 */
[----:B------:R2:W-:Y:S01]  /*60b0*/  STL [R1+0x90], R2 ;  /* 0x0000900201007387 */ /* 0x0005e20000100800 */
[----:B-1----:R-:W-:-:S05]  /*60c0*/  IMAD.X R0, RZ, RZ, R35, P0 ;  /* 0x000000ffff007224 */ /* 0x002fca00000e0623 */
[----:B------:R2:W-:Y:S01]  /*60d0*/  STL [R1+0x88], R0 ;  /* 0x0000880001007387 */ /* 0x0005e20000100800 */
[----:B------:R-:W-:-:S03]  /*60e0*/  IMAD.MOV.U32 R3, RZ, RZ, R133 ;  /* 0x000000ffff037224 */ /* 0x000fc600078e0085 */
.L_x_535:
[----:B------:R-:W3:Y:S01]  /*60f0*/  LDL.64 R26, [R1+0xd0] ;  /* 0x0000d000011a7983 */ /* 0x000ee20000100a00 */
[----:B------:R-:W-:Y:S01]  /*6100*/  UISETP.GE.AND UP2, UPT, UR18, URZ, UPT ;  /* 0x0000003f1200728c */ /* 0x000fe2000bf46270 */
[----:B------:R-:W-:Y:S04]  /*6110*/  DEPBAR.LE SB0, 0x0 ;  /* 0x000080000000791a */ /* 0x000fe80000000000 */
[----:B------:R-:W4:Y:S01]  /*6120*/  LDL.64 R22, [R1+0xc0] ;  /* 0x0000c00001167983 */ /* 0x000f220000100a00 */
[----:B------:R-:W-:Y:S01]  /*6130*/  PLOP3.LUT P0, PT, PT, PT, UP2, 0x80, 0x0 ;  /* 0x000000000000781c */ /* 0x000fe20003f0f028 */
[----:B------:R-:W-:Y:S04]  /*6140*/  UIADD3 UR17, UR18, -0x1, URZ ;  /* 0xffffffff12117890 */ /* 0x000fe8000fffe03f */
[----:B--2---:R-:W2:Y:S01]  /*6150*/  LDL R24, [R1+0xb4] ;  /* 0x0000b40001187983 */ /* 0x004ea20000100800 */
[----:B------:R-:W-:Y:S02]  /*6160*/  @UP2 USHF.R.S32.HI UR11, URZ, 0x1f, UR18 ;  /* 0x0000001f3f0b2899 */ /* 0x000fe40008011412 */
[----:B------:R-:W-:Y:S01]  /*6170*/  @UP2 UIMAD.WIDE.U32 UR20, UR18, UR6, URZ ;  /* 0x00000006121422a5 */ /* 0x000fe2000f8e003f */
[----:B------:R-:W2:Y:S01]  /*6180*/  LDL R28, [R1+0xb0] ;  /* 0x0000b000011c7983 */ /* 0x000ea20000100800 */
[----:B------:R-:W-:Y:S02]  /*6190*/  @UP2 UIMAD UR11, UR11, UR6, URZ ;  /* 0x000000060b0b22a4 */ /* 0x000fe4000f8e023f */
[----:B------:R-:W-:Y:S01]  /*61a0*/  @UP2 USHF.L.U32 UR14, UR20, 0x6, URZ ;  /* 0x00000006140e2899 */ /* 0x000fe2000800063f */
[----:B------:R-:W2:Y:S01]  /*61b0*/  LDL R33, [R1+0xac] ;  /* 0x0000ac0001217983 */ /* 0x000ea20000100800 */
[----:B------:R-:W-:Y:S03]  /*61c0*/  @UP2 UIMAD UR11, UR18, UR7, UR11 ;  /* 0x00000007120b22a4 */ /* 0x000fe6000f8e020b */
[----:B------:R-:W2:Y:S01]  /*61d0*/  LDL R31, [R1+0xa4] ;  /* 0x0000a400011f7983 */ /* 0x000ea20000100800 */
[----:B------:R-:W-:Y:S03]  /*61e0*/  @UP2 UIADD3 UR11, UR21, UR11, URZ ;  /* 0x0000000b150b2290 */ /* 0x000fe6000fffe03f */
[----:B------:R-:W2:Y:S01]  /*61f0*/  LDL R30, [R1+0xa8] ;  /* 0x0000a800011e7983 */ /* 0x000ea20000100800 */
[----:B------:R-:W-:Y:S03]  /*6200*/  @UP2 USHF.L.U64.HI UR11, UR20, 0x6, UR11 ;  /* 0x00000006140b2899 */ /* 0x000fe6000801020b */
[----:B------:R-:W2:Y:S04]  /*6210*/  LDL R32, [R1+0xa0] ;  /* 0x0000a00001207983 */ /* 0x000ea80000100800 */
[----:B------:R-:W2:Y:S04]  /*6220*/  LDL R176, [R1+0x8] ;  /* 0x0000080001b07983 */ /* 0x000ea80000100800 */
[----:B------:R1:W-:Y:S04]  /*6230*/  STL [R1+0x12c], R131 ;  /* 0x00012c8301007387 */ /* 0x0003e80000100800 */
[----:B------:R-:W2:Y:S04]  /*6240*/  LDL R180, [R1+0x44] ;  /* 0x0000440001b47983 */ /* 0x000ea80000100800 */
[----:B------:R-:W2:Y:S04]  /*6250*/  LDL R184, [R1+0x40] ;  /* 0x0000400001b87983 */ /* 0x000ea80000100800 */
[----:B------:R-:W2:Y:S04]  /*6260*/  LDL R135, [R1+0x3c] ;  /* 0x00003c0001877983 */ /* 0x000ea80000100800 */
[----:B------:R-:W-:Y:S08]  /*6270*/  BAR.SYNC.DEFER_BLOCKING 0x0 ;  /* 0x0000000000007b1d */ /* 0x000ff00000010000 */
[----:B------:R-:W2:Y:S08]  /*6280*/  LDSM.16.M88.4 R8, [R248+0x10100] ;  /* 0x01010000f808783b */ /* 0x000eb00000000200 */
[----:B-1----:R-:W2:Y:S04]  /*6290*/  LDL R131, [R1+0x48] ;  /* 0x0000480001837983 */ /* 0x002ea80000100800 */
[----:B------:R-:W1:Y:S01]  /*62a0*/  LDSM.16.M88.4 R16, [R248+0x10900] ;  /* 0x01090000f810783b */ /* 0x000e620000000200 */
[----:B---3--:R-:W-:Y:S04]  /*62b0*/  @P0 IADD3 R0, P6, R26, UR14, RZ ;  /* 0x0000000e1a000c10 */ /* 0x008fe8000ffde0ff */
[----:B----4-:R-:W-:Y:S02]  /*62c0*/  @P0 IADD3.X R4, R23, UR11, RZ, P6, !PT ;  /* 0x0000000b17040c10 */ /* 0x010fe4000b7fe4ff */
[----:B------:R-:W-:Y:S02]  /*62d0*/  @P0 LEA R14, P6, R0, c[0x0][0x1f8], 0x1 ;  /* 0x00007e00000e0a11 */ /* 0x000fe400078c08ff */
[----:B--2---:R-:W-:Y:S02]  /*62e0*/  @P0 IADD3 R2, P1, R24, UR14, RZ ;  /* 0x0000000e18020c10 */ /* 0x004fe4000ff3e0ff */
[----:B------:R-:W-:Y:S02]  /*62f0*/  @P0 LEA.HI.X R15, R0, c[0x0][0x1fc], R4, 0x1, P6 ;  /* 0x00007f00000f0a11 */ /* 0x000fe400030f0c04 */
[----:B------:R-:W-:Y:S02]  /*6300*/  @P0 IADD3.X R5, R28, UR11, RZ, P1, !PT ;  /* 0x0000000b1c050c10 */ /* 0x000fe40008ffe4ff */
[C---:B------:R-:W-:Y:S02]  /*6310*/  @P0 LEA R12, P1, R2.reuse, c[0x0][0x1f8], 0x1 ;  /* 0x00007e00020c0a11 */ /* 0x040fe400078208ff */
[----:B------:R-:W-:Y:S02]  /*6320*/  @P0 IADD3 R0, P6, R33, UR14, RZ ;  /* 0x0000000e21000c10 */ /* 0x000fe4000ffde0ff */
[----:B------:R-:W-:Y:S02]  /*6330*/  @P0 LEA.HI.X R13, R2, c[0x0][0x1fc], R5, 0x1, P1 ;  /* 0x00007f00020d0a11 */ /* 0x000fe400008f0c05 */
[----:B------:R-:W-:Y:S02]  /*6340*/  @P0 LEA R6, P1, R0, c[0x0][0x1f8], 0x1 ;  /* 0x00007e0000060a11 */ /* 0x000fe400078208ff */
[----:B------:R-:W-:Y:S02]  /*6350*/  @P0 IADD3.X R4, R30, UR11, RZ, P6, !PT ;  /* 0x0000000b1e040c10 */ /* 0x000fe4000b7fe4ff */
[----:B------:R-:W-:Y:S01]  /*6360*/  @P0 IADD3 R2, P6, R31, UR14, RZ ;  /* 0x0000000e1f020c10 */ /* 0x000fe2000ffde0ff */
[----:B------:R-:W-:Y:S01]  /*6370*/  @UP2 ULEA UR14, UP0, UR6, UR14, 0x5 ;  /* 0x0000000e060e2291 */ /* 0x000fe2000f80283f */
[----:B------:R-:W-:Y:S02]  /*6380*/  @P0 LEA.HI.X R7, R0, c[0x0][0x1fc], R4, 0x1, P1 ;  /* 0x00007f0000070a11 */ /* 0x000fe400008f0c04 */
[----:B------:R-:W-:Y:S01]  /*6390*/  @P0 IADD3.X R0, R32, UR11, RZ, P6, !PT ;  /* 0x0000000b20000c10 */ /* 0x000fe2000b7fe4ff */
[----:B------:R-:W-:Y:S01]  /*63a0*/  @UP2 ULEA.HI.X UR11, UR6, UR11, UR7, 0x5, UP0 ;  /* 0x0000000b060b2291 */ /* 0x000fe200080f2c07 */
[----:B------:R-:W-:Y:S01]  /*63b0*/  @P0 LEA R20, P1, R2, c[0x0][0x1f8], 0x1 ;  /* 0x00007e0002140a11 */ /* 0x000fe200078208ff */
[----:B------:R-:W-:Y:S01]  /*63c0*/  LDSM.16.M88.4 R176, [R176] ;  /* 0x00000000b0b0783b */ /* 0x000fe20000000200 */
[----:B------:R-:W-:Y:S01]  /*63d0*/  @P0 IADD3 R4, P6, R26, UR14, RZ ;  /* 0x0000000e1a040c10 */ /* 0x000fe2000ffde0ff */
[----:B------:R-:W-:Y:S01]  /*63e0*/  UISETP.GE.AND UP2, UPT, UR18, 0x1, UPT ;  /* 0x000000011200788c */ /* 0x000fe2000bf46270 */
[----:B------:R-:W-:Y:S02]  /*63f0*/  @P0 LEA.HI.X R21, R2, c[0x0][0x1fc], R0, 0x1, P1 ;  /* 0x00007f0002150a11 */ /* 0x000fe400008f0c00 */
[----:B------:R-:W-:Y:S02]  /*6400*/  @P0 IADD3 R0, P1, R24, UR14, RZ ;  /* 0x0000000e18000c10 */ /* 0x000fe4000ff3e0ff */
[----:B------:R-:W-:Y:S01]  /*6410*/  @P0 IADD3.X R2, R23, UR11, RZ, P6, !PT ;  /* 0x0000000b17020c10 */ /* 0x000fe2000b7fe4ff */
[----:B------:R-:W2:Y:S01]  /*6420*/  LDSM.16.M88.4 R24, [R248+0x11100] ;  /* 0x01110000f818783b */ /* 0x000ea20000000200 */
[----:B------:R-:W-:Y:S02]  /*6430*/  @P0 IADD3.X R5, R28, UR11, RZ, P1, !PT ;  /* 0x0000000b1c050c10 */ /* 0x000fe40008ffe4ff */
[----:B------:R-:W-:Y:S02]  /*6440*/  @P0 LEA R28, P1, R0, c[0x0][0x1f8], 0x1 ;  /* 0x00007e00001c0a11 */ /* 0x000fe400078208ff */
[----:B------:R-:W-:Y:S01]  /*6450*/  @P0 LEA R22, P6, R4, c[0x0][0x1f8], 0x1 ;  /* 0x00007e0004160a11 */ /* 0x000fe200078c08ff */
[----:B------:R-:W-:Y:S01]  /*6460*/  @UP2 UIMAD.WIDE.U32 UR20, UR17, UR4, URZ ;  /* 0x00000004111422a5 */ /* 0x000fe2000f8e003f */
[----:B------:R-:W-:Y:S01]  /*6470*/  @P0 LEA.HI.X R29, R0, c[0x0][0x1fc], R5, 0x1, P1 ;  /* 0x00007f00001d0a11 */ /* 0x000fe200008f0c05 */
[----:B------:R-:W-:Y:S01]  /*6480*/  LDSM.16.M88.4 R180, [R180] ;  /* 0x00000000b4b4783b */ /* 0x000fe20000000200 */
[----:B------:R-:W-:Y:S02]  /*6490*/  @P0 IADD3 R0, P1, R31, UR14, RZ ;  /* 0x0000000e1f000c10 */ /* 0x000fe4000ff3e0ff */
[----:B------:R-:W-:Y:S02]  /*64a0*/  @P0 LEA.HI.X R23, R4, c[0x0][0x1fc], R2, 0x1, P6 ;  /* 0x00007f0004170a11 */ /* 0x000fe400030f0c02 */
[----:B------:R-:W-:Y:S02]  /*64b0*/  @P0 IADD3.X R5, R32, UR11, RZ, P1, !PT ;  /* 0x0000000b20050c10 */ /* 0x000fe40008ffe4ff */
[C---:B------:R-:W-:Y:S01]  /*64c0*/  @P0 LEA R132, P1, R0.reuse, c[0x0][0x1f8], 0x1 ;  /* 0x00007e0000840a11 */ /* 0x040fe200078208ff */
[----:B------:R-:W-:Y:S01]  /*64d0*/  LDSM.16.M88.4 R184, [R184] ;  /* 0x00000000b8b8783b */ /* 0x000fe20000000200 */
[----:B------:R-:W-:Y:S01]  /*64e0*/  @P0 IADD3 R2, P6, R33, UR14, RZ ;  /* 0x0000000e21020c10 */ /* 0x000fe2000ffde0ff */
[----:B------:R-:W-:Y:S01]  /*64f0*/  @UP2 USHF.L.U32 UR14, UR20, 0x6, URZ ;  /* 0x00000006140e2899 */ /* 0x000fe2000800063f */
[----:B------:R-:W-:Y:S02]  /*6500*/  @P0 LEA.HI.X R133, R0, c[0x0][0x1fc], R5, 0x1, P1 ;  /* 0x00007f0000850a11 */ /* 0x000fe400008f0c05 */
[----:B------:R-:W-:Y:S01]  /*6510*/  @P0 IADD3.X R4, R30, UR11, RZ, P6, !PT ;  /* 0x0000000b1e040c10 */ /* 0x000fe2000b7fe4ff */
[----:B------:R-:W-:Y:S01]  /*6520*/  UIMAD UR11, UR18, UR8, 0x1 ;  /* 0x00000001120b74a4 */ /* 0x000fe2000f8e0208 */
[C---:B------:R-:W-:Y:S01]  /*6530*/  @P0 LEA R30, P6, R2.reuse, c[0x0][0x1f8], 0x1 ;  /* 0x00007e00021e0a11 */ /* 0x040fe200078c08ff */
[----:B------:R-:W3:Y:S03]  /*6540*/  LDL R0, [R1+0x4] ;  /* 0x0000040001007983 */ /* 0x000ee60000100800 */
[----:B------:R-:W-:Y:S01]  /*6550*/  @P0 LEA.HI.X R31, R2, c[0x0][0x1fc], R4, 0x1, P6 ;  /* 0x00007f00021f0a11 */ /* 0x000fe200030f0c04 */
[----:B------:R-:W4:Y:S08]  /*6560*/  LDSM.16.M88.4 R32, [R248+0x11900] ;  /* 0x01190000f820783b */ /* 0x000f300000000200 */
[----:B------:R1:W1:Y:S08]  /*6570*/  LDSM.16.M88.4 R188, [R135] ;  /* 0x0000000087bc783b */ /* 0x0002700000000200 */
        /* <DEDUP_REMOVED lines=8> */
[----:B------:R4:W-:Y:S01]  /*6600*/  @P0 LDGSTS.E.BYPASS.LTC128B.128 [R131+0x3100], [R28.64], !P4 ;  /* 0x031000001c830fae */ /* 0x0009e2000e101d56 */
[C---:B-1---5:R-:W-:Y:S07]  /*6610*/  HMMA.16816.F32 R4, R168.reuse, R8, RZ ;  /* 0x00000008a804723c */ /* 0x062fee00000018ff */
[----:B------:R4:W-:Y:S01]  /*6620*/  @P0 LDGSTS.E.BYPASS.LTC128B.128 [R131+0x5100], [R30.64], !P3 ;  /* 0x051000001e830fae */ /* 0x0009e2000d901d56 */
[C---:B------:R-:W-:Y:S07]  /*6630*/  HMMA.16816.F32 R8, R168.reuse, R10, RZ ;  /* 0x0000000aa808723c */ /* 0x040fee00000018ff */
[----:B------:R1:W-:Y:S01]  /*6640*/  @P0 LDGSTS.E.BYPASS.LTC128B.128 [R131+0x7100], [R132.64], !P2 ;  /* 0x0710000084830fae */ /* 0x0003e2000d101d56 */
[----:B------:R-:W-:Y:S01]  /*6650*/  PLOP3.LUT P0, PT, PT, PT, UP1, 0x80, 0x0 ;  /* 0x000000000000781c */ /* 0x000fe20003f0f018 */
[C---:B------:R-:W-:Y:S06]  /*6660*/  HMMA.16816.F32 R12, R168.reuse, R16, RZ ;  /* 0x00000010a80c723c */ /* 0x040fec00000018ff */
[----:B------:R-:W3:Y:S02]  /*6670*/  LDL R135, [R1+0x30] ;  /* 0x0000300001877983 */ /* 0x000ee40000100800 */
[C---:B------:R-:W-:Y:S02]  /*6680*/  HMMA.16816.F32 R16, R168.reuse, R18, RZ ;  /* 0x00000012a810723c */ /* 0x040fe400000018ff */
[----:B------:R-:W0:Y:S06]  /*6690*/  LDGDEPBAR ;  /* 0x00000000000079af */ /* 0x000e2c0000000000 */
[C---:B--2---:R-:W-:Y:S02]  /*66a0*/  HMMA.16816.F32 R20, R168.reuse, R24, RZ ;  /* 0x00000018a814723c */ /* 0x044fe400000018ff */
[----:B------:R-:W2:Y:S06]  /*66b0*/  LDL R2, [R1+0x2c] ;  /* 0x00002c0001027983 */ /* 0x000eac0000100800 */
[C---:B------:R-:W-:Y:S01]  /*66c0*/  HMMA.16816.F32 R24, R168.reuse, R26, RZ ;  /* 0x0000001aa818723c */ /* 0x040fe200000018ff */
[----:B-1----:R-:W2:Y:S04]  /*66d0*/  LDL R132, [R1+0x38] ;  /* 0x0000380001847983 */ /* 0x002ea80000100800 */
[----:B------:R-:W2:Y:S03]  /*66e0*/  LDL R133, [R1+0x34] ;  /* 0x0000340001857983 */ /* 0x000ea60000100800 */
[C---:B----4-:R-:W-:Y:S01]  /*66f0*/  HMMA.16816.F32 R28, R168.reuse, R32, RZ ;  /* 0x00000020a81c723c */ /* 0x050fe200000018ff */
[----:B------:R-:W-:Y:S04]  /*6700*/  STL [R1+0xf4], R168 ;  /* 0x0000f4a801007387 */ /* 0x000fe80000100800 */
[----:B------:R-:W-:Y:S03]  /*6710*/  STL [R1+0xf0], R169 ;  /* 0x0000f0a901007387 */ /* 0x000fe60000100800 */
[----:B------:R-:W-:Y:S01]  /*6720*/  HMMA.16816.F32 R32, R168, R34, RZ ;  /* 0x00000022a820723c */ /* 0x000fe200000018ff */
[----:B------:R-:W-:Y:S04]  /*6730*/  STL [R1+0xec], R170 ;  /* 0x0000ecaa01007387 */ /* 0x000fe80000100800 */
[----:B------:R1:W-:Y:S03]  /*6740*/  STL [R1+0xe8], R171 ;  /* 0x0000e8ab01007387 */ /* 0x0003e60000100800 */
        /* <DEDUP_REMOVED lines=20> */
[----:B-1----:R-:W4:Y:S03]  /*6890*/  LDL R171, [R1+0x90] ;  /* 0x0000900001ab7983 */ /* 0x002f260000100800 */
[----:B------:R-:W-:Y:S01]  /*68a0*/  HMMA.16816.F32 R32, R172, R190, R32 ;  /* 0x000000beac20723c */ /* 0x000fe20000001820 */
[----:B------:R-:W2:Y:S04]  /*68b0*/  LDL R168, [R1+0xe0] ;  /* 0x0000e00001a87983 */ /* 0x000ea80000100800 */
[----:B------:R-:W2:Y:S04]  /*68c0*/  LDL R170, [R1+0x8c] ;  /* 0x00008c0001aa7983 */ /* 0x000ea80000100800 */
[----:B------:R-:W2:Y:S04]  /*68d0*/  LDL R169, [R1+0x88] ;  /* 0x0000880001a97983 */ /* 0x000ea80000100800 */
[----:B---3--:R-:W1:Y:S08]  /*68e0*/  LDSM.16.M88.4 R176, [R0+0x10100] ;  /* 0x0101000000b0783b */ /* 0x008e700000000200 */
[----:B------:R-:W3:Y:S08]  /*68f0*/  LDSM.16.M88.4 R180, [R0+0x10900] ;  /* 0x0109000000b4783b */ /* 0x000ef00000000200 */
[----:B------:R-:W-:Y:S01]  /*6900*/  LDSM.16.M88.4 R184, [R0+0x11900] ;  /* 0x0119000000b8783b */ /* 0x000fe20000000200 */
[C---:B-1----:R-:W-:Y:S08]  /*6910*/  HMMA.16816.F32 R4, R192.reuse, R176, R4 ;  /* 0x000000b0c004723c */ /* 0x042ff00000001804 */
[C---:B------:R-:W-:Y:S01]  /*6920*/  HMMA.16816.F32 R8, R192.reuse, R178, R8 ;  /* 0x000000b2c008723c */ /* 0x040fe20000001808 */
[----:B------:R-:W1:Y:S07]  /*6930*/  LDSM.16.M88.4 R176, [R0+0x11100] ;  /* 0x0111000000b0783b */ /* 0x000e6e0000000200 */
[C---:B---3--:R-:W-:Y:S08]  /*6940*/  HMMA.16816.F32 R12, R192.reuse, R180, R12 ;  /* 0x000000b4c00c723c */ /* 0x048ff0000000180c */
[C---:B------:R-:W-:Y:S01]  /*6950*/  HMMA.16816.F32 R16, R192.reuse, R182, R16 ;  /* 0x000000b6c010723c */ /* 0x040fe20000001810 */
[----:B------:R-:W3:Y:S07]  /*6960*/  LDSM.16.M88.4 R180, [R251] ;  /* 0x00000000fbb4783b */ /* 0x000eee0000000200 */
[C---:B-1----:R-:W-:Y:S08]  /*6970*/  HMMA.16816.F32 R20, R192.reuse, R176, R20 ;  /* 0x000000b0c014723c */ /* 0x042ff00000001814 */
[C---:B------:R-:W-:Y:S01]  /*6980*/  HMMA.16816.F32 R24, R192.reuse, R178, R24 ;  /* 0x000000b2c018723c */ /* 0x040fe20000001818 */
[----:B------:R-:W1:Y:S07]  /*6990*/  LDSM.16.M88.4 R176, [R251+0x800] ;  /* 0x00080000fbb0783b */ /* 0x000e6e0000000200 */
[C---:B------:R-:W-:Y:S08]  /*69a0*/  HMMA.16816.F32 R28, R192.reuse, R184, R28 ;  /* 0x000000b8c01c723c */ /* 0x040ff0000000181c */
[----:B------:R-:W-:Y:S01]  /*69b0*/  HMMA.16816.F32 R32, R192, R186, R32 ;  /* 0x000000bac020723c */ /* 0x000fe20000001820 */
[----:B------:R-:W1:Y:S07]  /*69c0*/  LDSM.16.M88.4 R184, [R251+0x1000] ;  /* 0x00100000fbb8783b */ /* 0x000e6e0000000200 */
[C---:B---3--:R-:W-:Y:S08]  /*69d0*/  HMMA.16816.F32 R4, R196.reuse, R180, R4 ;  /* 0x000000b4c404723c */ /* 0x048ff00000001804 */
[C---:B------:R-:W-:Y:S01]  /*69e0*/  HMMA.16816.F32 R8, R196.reuse, R182, R8 ;  /* 0x000000b6c408723c */ /* 0x040fe20000001808 */
[----:B------:R-:W3:Y:S07]  /*69f0*/  LDSM.16.M88.4 R180, [R251+0x1800] ;  /* 0x00180000fbb4783b */ /* 0x000eee0000000200 */
[C---:B-1----:R-:W-:Y:S08]  /*6a00*/  HMMA.16816.F32 R12, R196.reuse, R176, R12 ;  /* 0x000000b0c40c723c */ /* 0x042ff0000000180c */
[C---:B------:R-:W-:Y:S01]  /*6a10*/  HMMA.16816.F32 R16, R196.reuse, R178, R16 ;  /* 0x000000b2c410723c */ /* 0x040fe20000001810 */
[----:B------:R-:W1:Y:S07]  /*6a20*/  LDSM.16.M88.4 R176, [R248+0x12100] ;  /* 0x01210000f8b0783b */ /* 0x000e6e0000000200 */
[C---:B------:R-:W-:Y:S08]  /*6a30*/  HMMA.16816.F32 R20, R196.reuse, R184, R20 ;  /* 0x000000b8c414723c */ /* 0x040ff00000001814 */
[C---:B------:R-:W-:Y:S01]  /*6a40*/  HMMA.16816.F32 R24, R196.reuse, R186, R24 ;  /* 0x000000bac418723c */ /* 0x040fe20000001818 */
[----:B------:R-:W2:Y:S07]  /*6a50*/  LDSM.16.M88.4 R184, [R248+0x12900] ;  /* 0x01290000f8b8783b */ /* 0x000eae0000000200 */
[C---:B---3--:R-:W-:Y:S08]  /*6a60*/  HMMA.16816.F32 R28, R196.reuse, R180, R28 ;  /* 0x000000b4c41c723c */ /* 0x048ff0000000181c */
[----:B------:R-:W-:Y:S01]  /*6a70*/  HMMA.16816.F32 R32, R196, R182, R32 ;  /* 0x000000b6c420723c */ /* 0x000fe20000001820 */
[----:B------:R-:W3:Y:S07]  /*6a80*/  LDSM.16.M88.4 R180, [R248+0x13100] ;  /* 0x01310000f8b4783b */ /* 0x000eee0000000200 */
[C---:B-1----:R-:W-:Y:S08]  /*6a90*/  HMMA.16816.F32 R4, R200.reuse, R176, R4 ;  /* 0x000000b0c804723c */ /* 0x042ff00000001804 */
[C---:B------:R-:W-:Y:S01]  /*6aa0*/  HMMA.16816.F32 R8, R200.reuse, R178, R8 ;  /* 0x000000b2c808723c */ /* 0x040fe20000001808 */
[----:B------:R-:W1:Y:S07]  /*6ab0*/  LDSM.16.M88.4 R176, [R248+0x13900] ;  /* 0x01390000f8b0783b */ /* 0x000e6e0000000200 */
[C---:B--2---:R-:W-:Y:S08]  /*6ac0*/  HMMA.16816.F32 R12, R200.reuse, R184, R12 ;  /* 0x000000b8c80c723c */ /* 0x044ff0000000180c */
[C---:B------:R-:W-:Y:S01]  /*6ad0*/  HMMA.16816.F32 R16, R200.reuse, R186, R16 ;  /* 0x000000bac810723c */ /* 0x040fe20000001810 */
[----:B------:R2:W4:Y:S07]  /*6ae0*/  LDSM.16.M88.4 R184, [R132] ;  /* 0x0000000084b8783b */ /* 0x00052e0000000200 */
[C---:B---3--:R-:W-:Y:S08]  /*6af0*/  HMMA.16816.F32 R20, R200.reuse, R180, R20 ;  /* 0x000000b4c814723c */ /* 0x048ff00000001814 */
[C---:B------:R-:W-:Y:S01]  /*6b00*/  HMMA.16816.F32 R24, R200.reuse, R182, R24 ;  /* 0x000000b6c818723c */ /* 0x040fe20000001818 */
[----:B------:R3:W3:Y:S07]  /*6b10*/  LDSM.16.M88.4 R180, [R133] ;  /* 0x0000000085b4783b */ /* 0x0006ee0000000200 */
[C---:B-1----:R-:W-:Y:S01]  /*6b20*/  HMMA.16816.F32 R28, R200.reuse, R176, R28 ;  /* 0x000000b0c81c723c */ /* 0x042fe2000000181c */
[----:B--2---:R-:W2:Y:S07]  /*6b30*/  LDL R132, [R1+0x20] ;  /* 0x0000200001847983 */ /* 0x004eae0000100800 */
[----:B------:R-:W-:Y:S01]  /*6b40*/  HMMA.16816.F32 R32, R200, R178, R32 ;  /* 0x000000b2c820723c */ /* 0x000fe20000001820 */
[----:B------:R1:W1:Y:S07]  /*6b50*/  LDSM.16.M88.4 R176, [R135] ;  /* 0x0000000087b0783b */ /* 0x00026e0000000200 */
[C---:B----4-:R-:W-:Y:S01]  /*6b60*/  HMMA.16816.F32 R4, R204.reuse, R184, R4 ;  /* 0x000000b8cc04723c */ /* 0x050fe20000001804 */
[----:B---3--:R-:W3:Y:S07]  /*6b70*/  LDL R133, [R1+0x24] ;  /* 0x0000240001857983 */ /* 0x008eee0000100800 */
[C---:B------:R-:W-:Y:S01]  /*6b80*/  HMMA.16816.F32 R8, R204.reuse, R186, R8 ;  /* 0x000000bacc08723c */ /* 0x040fe20000001808 */
[----:B------:R4:W4:Y:S07]  /*6b90*/  LDSM.16.M88.4 R184, [R2] ;  /* 0x0000000002b8783b */ /* 0x00092e0000000200 */
[C---:B------:R-:W-:Y:S01]  /*6ba0*/  HMMA.16816.F32 R12, R204.reuse, R180, R12 ;  /* 0x000000b4cc0c723c */ /* 0x040fe2000000180c */
[----:B-1----:R-:W3:Y:S07]  /*6bb0*/  LDL R135, [R1+0x28] ;  /* 0x0000280001877983 */ /* 0x002eee0000100800 */
[C---:B------:R-:W-:Y:S01]  /*6bc0*/  HMMA.16816.F32 R16, R204.reuse, R182, R16 ;  /* 0x000000b6cc10723c */ /* 0x040fe20000001810 */
[----:B------:R-:W1:Y:S07]  /*6bd0*/  LDSM.16.M88.4 R180, [R0+0x12100] ;  /* 0x0121000000b4783b */ /* 0x000e6e0000000200 */
[C---:B------:R-:W-:Y:S01]  /*6be0*/  HMMA.16816.F32 R20, R204.reuse, R176, R20 ;  /* 0x000000b0cc14723c */ /* 0x040fe20000001814 */
[----:B----4-:R-:W4:Y:S07]  /*6bf0*/  LDL R2, [R1+0x1c] ;  /* 0x00001c0001027983 */ /* 0x010f2e0000100800 */
        /* <DEDUP_REMOVED lines=38> */
[----:B--2---:R1:W-:Y:S08]  /*6e60*/  LDSM.16.M88.4 R184, [R132] ;  /* 0x0000000084b8783b */ /* 0x0043f00000000200 */
[----:B---3--:R2:W-:Y:S08]  /*6e70*/  LDSM.16.M88.4 R176, [R133] ;  /* 0x0000000085b0783b */ /* 0x0085f00000000200 */
[----:B-1----:R-:W3:Y:S04]  /*6e80*/  LDL R132, [R1+0x10] ;  /* 0x0000100001847983 */ /* 0x002ee80000100800 */
[----:B------:R1:W4:Y:S08]  /*6e90*/  LDSM.16.M88.4 R180, [R135] ;  /* 0x0000000087b4783b */ /* 0x0003300000000200 */
[----:B--2---:R-:W2:Y:S04]  /*6ea0*/  LDL R133, [R1+0x14] ;  /* 0x0000140001857983 */ /* 0x004ea80000100800 */
[----:B-1----:R-:W2:Y:S01]  /*6eb0*/  LDL R135, [R1+0x18] ;  /* 0x0000180001877983 */ /* 0x002ea20000100800 */
[C---:B----4-:R-:W-:Y:S08]  /*6ec0*/  HMMA.16816.F32 R4, R220.reuse, R180, R4 ;  /* 0x000000b4dc04723c */ /* 0x050ff00000001804 */
[C---:B------:R-:W-:Y:S01]  /*6ed0*/  HMMA.16816.F32 R8, R220.reuse, R182, R8 ;  /* 0x000000b6dc08723c */ /* 0x040fe20000001808 */
[----:B------:R1:W4:Y:S07]  /*6ee0*/  LDSM.16.M88.4 R180, [R2] ;  /* 0x0000000002b4783b */ /* 0x00032e0000000200 */
[C---:B------:R-:W-:Y:S08]  /*6ef0*/  HMMA.16816.F32 R12, R220.reuse, R176, R12 ;  /* 0x000000b0dc0c723c */ /* 0x040ff0000000180c */
[C---:B------:R-:W-:Y:S01]  /*6f00*/  HMMA.16816.F32 R16, R220.reuse, R178, R16 ;  /* 0x000000b2dc10723c */ /* 0x040fe20000001810 */
[----:B------:R-:W4:Y:S07]  /*6f10*/  LDSM.16.M88.4 R176, [R0+0x14100] ;  /* 0x0141000000b0783b */ /* 0x000f2e0000000200 */
[C---:B------:R-:W-:Y:S01]  /*6f20*/  HMMA.16816.F32 R20, R220.reuse, R184, R20 ;  /* 0x000000b8dc14723c */ /* 0x040fe20000001814 */
[----:B-1----:R-:W2:Y:S07]  /*6f30*/  LDL R2, [R1+0xc] ;  /* 0x00000c0001027983 */ /* 0x002eae0000100800 */
[C---:B------:R-:W-:Y:S01]  /*6f40*/  HMMA.16816.F32 R24, R220.reuse, R186, R24 ;  /* 0x000000badc18723c */ /* 0x040fe20000001818 */
[----:B------:R-:W1:Y:S07]  /*6f50*/  LDSM.16.M88.4 R184, [R0+0x14900] ;  /* 0x0149000000b8783b */ /* 0x000e6e0000000200 */
[C---:B----4-:R-:W-:Y:S08]  /*6f60*/  HMMA.16816.F32 R28, R220.reuse, R180, R28 ;  /* 0x000000b4dc1c723c */ /* 0x050ff0000000181c */
[----:B------:R-:W-:Y:S01]  /*6f70*/  HMMA.16816.F32 R32, R220, R182, R32 ;  /* 0x000000b6dc20723c */ /* 0x000fe20000001820 */
[----:B------:R-:W4:Y:S07]  /*6f80*/  LDSM.16.M88.4 R180, [R0+0x15100] ;  /* 0x0151000000b4783b */ /* 0x000f2e0000000200 */
[C---:B------:R-:W-:Y:S08]  /*6f90*/  HMMA.16816.F32 R4, R224.reuse, R176, R4 ;  /* 0x000000b0e004723c */ /* 0x040ff00000001804 */
[C---:B------:R-:W-:Y:S01]  /*6fa0*/  HMMA.16816.F32 R8, R224.reuse, R178, R8 ;  /* 0x000000b2e008723c */ /* 0x040fe20000001808 */
[----:B------:R-:W4:Y:S07]  /*6fb0*/  LDSM.16.M88.4 R176, [R0+0x15900] ;  /* 0x0159000000b0783b */ /* 0x000f2e0000000200 */
[C---:B-1----:R-:W-:Y:S08]  /*6fc0*/  HMMA.16816.F32 R12, R224.reuse, R184, R12 ;  /* 0x000000b8e00c723c */ /* 0x042ff0000000180c */
[C---:B------:R-:W-:Y:S01]  /*6fd0*/  HMMA.16816.F32 R16, R224.reuse, R186, R16 ;  /* 0x000000bae010723c */ /* 0x040fe20000001810 */
[----:B------:R-:W1:Y:S07]  /*6fe0*/  LDSM.16.M88.4 R184, [R251+0x4000] ;  /* 0x00400000fbb8783b */ /* 0x000e6e0000000200 */
[C---:B----4-:R-:W-:Y:S08]  /*6ff0*/  HMMA.16816.F32 R20, R224.reuse, R180, R20 ;  /* 0x000000b4e014723c */ /* 0x050ff00000001814 */
[C---:B------:R-:W-:Y:S01]  /*7000*/  HMMA.16816.F32 R24, R224.reuse, R182, R24 ;  /* 0x000000b6e018723c */ /* 0x040fe20000001818 */
[----:B------:R-:W4:Y:S07]  /*7010*/  LDSM.16.M88.4 R180, [R251+0x4800] ;  /* 0x00480000fbb4783b */ /* 0x000f2e0000000200 */
[C---:B------:R-:W-:Y:S08]  /*7020*/  HMMA.16816.F32 R28, R224.reuse, R176, R28 ;  /* 0x000000b0e01c723c */ /* 0x040ff0000000181c */
[----:B------:R-:W-:Y:S01]  /*7030*/  HMMA.16816.F32 R32, R224, R178, R32 ;  /* 0x000000b2e020723c */ /* 0x000fe20000001820 */
        /* <DEDUP_REMOVED lines=8> */
[C---:B------:R-:W-:Y:S01]  /*70c0*/  HMMA.16816.F32 R24, R228.reuse, R178, R24 ;  /* 0x000000b2e418723c */ /* 0x040fe20000001818 */
[----:B------:R-:W4:Y:S07]  /*70d0*/  LDSM.16.M88.4 R176, [R248+0x16900] ;  /* 0x01690000f8b0783b */ /* 0x000f2e0000000200 */
[C---:B-1----:R-:W-:Y:S08]  /*70e0*/  HMMA.16816.F32 R28, R228.reuse, R184, R28 ;  /* 0x000000b8e41c723c */ /* 0x042ff0000000181c */
[----:B------:R-:W-:Y:S01]  /*70f0*/  HMMA.16816.F32 R32, R228, R186, R32 ;  /* 0x000000bae420723c */ /* 0x000fe20000001820 */
[----:B------:R-:W1:Y:S07]  /*7100*/  LDSM.16.M88.4 R184, [R248+0x17100] ;  /* 0x01710000f8b8783b */ /* 0x000e6e0000000200 */
[C---:B----4-:R-:W-:Y:S08]  /*7110*/  HMMA.16816.F32 R4, R232.reuse, R180, R4 ;  /* 0x000000b4e804723c */ /* 0x050ff00000001804 */
[C---:B------:R-:W-:Y:S01]  /*7120*/  HMMA.16816.F32 R8, R232.reuse, R182, R8 ;  /* 0x000000b6e808723c */ /* 0x040fe20000001808 */
[----:B------:R-:W4:Y:S07]  /*7130*/  LDSM.16.M88.4 R180, [R248+0x17900] ;  /* 0x01790000f8b4783b */ /* 0x000f2e0000000200 */
[C---:B------:R-:W-:Y:S08]  /*7140*/  HMMA.16816.F32 R12, R232.reuse, R176, R12 ;  /* 0x000000b0e80c723c */ /* 0x040ff0000000180c */
[C---:B------:R-:W-:Y:S08]  /*7150*/  HMMA.16816.F32 R16, R232.reuse, R178, R16 ;  /* 0x000000b2e810723c */ /* 0x040ff00000001810 */
[C---:B-1----:R-:W-:Y:S08]  /*7160*/  HMMA.16816.F32 R20, R232.reuse, R184, R20 ;  /* 0x000000b8e814723c */ /* 0x042ff00000001814 */
[C---:B------:R-:W-:Y:S08]  /*7170*/  HMMA.16816.F32 R24, R232.reuse, R186, R24 ;  /* 0x000000bae818723c */ /* 0x040ff00000001818 */
[C---:B----4-:R-:W-:Y:S08]  /*7180*/  HMMA.16816.F32 R28, R232.reuse, R180, R28 ;  /* 0x000000b4e81c723c */ /* 0x050ff0000000181c */
[----:B------:R-:W-:Y:S01]  /*7190*/  HMMA.16816.F32 R32, R232, R182, R32 ;  /* 0x000000b6e820723c */ /* 0x000fe20000001820 */
[----:B---3--:R-:W-:Y:S08]  /*71a0*/  LDSM.16.M88.4 R180, [R132] ;  /* 0x0000000084b4783b */ /* 0x008ff00000000200 */
[----:B--2---:R-:W-:Y:S08]  /*71b0*/  LDSM.16.M88.4 R184, [R133] ;  /* 0x0000000085b8783b */ /* 0x004ff00000000200 */
[----:B------:R-:W1:Y:S02]  /*71c0*/  LDSM.16.M88.4 R176, [R135] ;  /* 0x0000000087b0783b */ /* 0x000e640000000200 */
[C---:B-1----:R-:W-:Y:S08]  /*71d0*/  HMMA.16816.F32 R4, R236.reuse, R176, R4 ;  /* 0x000000b0ec04723c */ /* 0x042ff00000001804 */
[C---:B------:R-:W-:Y:S01]  /*71e0*/  HMMA.16816.F32 R8, R236.reuse, R178, R8 ;  /* 0x000000b2ec08723c */ /* 0x040fe20000001808 */
[----:B------:R1:W2:Y:S07]  /*71f0*/  LDSM.16.M88.4 R176, [R2] ;  /* 0x0000000002b0783b */ /* 0x0002ae0000000200 */
[C---:B------:R-:W-:Y:S08]  /*7200*/  HMMA.16816.F32 R12, R236.reuse, R184, R12 ;  /* 0x000000b8ec0c723c */ /* 0x040ff0000000180c */
[C---:B------:R-:W-:Y:S01]  /*7210*/  HMMA.16816.F32 R16, R236.reuse, R186, R16 ;  /* 0x000000baec10723c */ /* 0x040fe20000001810 */
[----:B------:R-:W3:Y:S07]  /*7220*/  LDSM.16.M88.4 R184, [R0+0x16100] ;  /* 0x0161000000b8783b */ /* 0x000eee0000000200 */
[C---:B------:R-:W-:Y:S01]  /*7230*/  HMMA.16816.F32 R20, R236.reuse, R180, R20 ;  /* 0x000000b4ec14723c */ /* 0x040fe20000001814 */
[----:B-1----:R-:W4:Y:S07]  /*7240*/  LDL R2, [R1+0xd8] ;  /* 0x0000d80001027983 */ /* 0x002f2e0000100800 */
[C---:B------:R-:W-:Y:S01]  /*7250*/  HMMA.16816.F32 R24, R236.reuse, R182, R24 ;  /* 0x000000b6ec18723c */ /* 0x040fe20000001818 */
[----:B------:R-:W1:Y:S07]  /*7260*/  LDSM.16.M88.4 R180, [R0+0x16900] ;  /* 0x0169000000b4783b */ /* 0x000e6e0000000200 */
[C---:B--2---:R-:W-:Y:S08]  /*7270*/  HMMA.16816.F32 R28, R236.reuse, R176, R28 ;  /* 0x000000b0ec1c723c */ /* 0x044ff0000000181c */
[----:B------:R-:W-:Y:S01]  /*7280*/  HMMA.16816.F32 R32, R236, R178, R32 ;  /* 0x000000b2ec20723c */ /* 0x000fe20000001820 */
[----:B------:R-:W2:Y:S07]  /*7290*/  LDSM.16.M88.4 R176, [R0+0x17100] ;  /* 0x0171000000b0783b */ /* 0x000eae0000000200 */
[C---:B---3--:R-:W-:Y:S08]  /*72a0*/  HMMA.16816.F32 R4, R240.reuse, R184, R4 ;  /* 0x000000b8f004723c */ /* 0x048ff00000001804 */
[C---:B------:R-:W-:Y:S01]  /*72b0*/  HMMA.16816.F32 R8, R240.reuse, R186, R8 ;  /* 0x000000baf008723c */ /* 0x040fe20000001808 */
[----:B------:R3:W3:Y:S07]  /*72c0*/  LDSM.16.M88.4 R184, [R0+0x17900] ;  /* 0x0179000000b8783b */ /* 0x0006ee0000000200 */
[C---:B-1----:R-:W-:Y:S08]  /*72d0*/  HMMA.16816.F32 R12, R240.reuse, R180, R12 ;  /* 0x000000b4f00c723c */ /* 0x042ff0000000180c */
[C---:B------:R-:W-:Y:S01]  /*72e0*/  HMMA.16816.F32 R16, R240.reuse, R182, R16 ;  /* 0x000000b6f010723c */ /* 0x040fe20000001810 */
[----:B------:R-:W1:Y:S07]  /*72f0*/  LDSM.16.M88.4 R180, [R251+0x6000] ;  /* 0x00600000fbb4783b */ /* 0x000e6e0000000200 */
[C---:B--2---:R-:W-:Y:S01]  /*7300*/  HMMA.16816.F32 R20, R240.reuse, R176, R20 ;  /* 0x000000b0f014723c */ /* 0x044fe20000001814 */
[----:B---3--:R3:W4:Y:S07]  /*7310*/  LDL R0, [R1+0xdc] ;  /* 0x0000dc0001007983 */ /* 0x00872e0000100800 */
[C---:B------:R-:W-:Y:S01]  /*7320*/  HMMA.16816.F32 R24, R240.reuse, R178, R24 ;  /* 0x000000b2f018723c */ /* 0x040fe20000001818 */
[----:B------:R-:W3:Y:S07]  /*7330*/  LDSM.16.M88.4 R176, [R251+0x6800] ;  /* 0x00680000fbb0783b */ /* 0x000eee0000000200 */
[C---:B------:R-:W-:Y:S08]  /*7340*/  HMMA.16816.F32 R28, R240.reuse, R184, R28 ;  /* 0x000000b8f01c723c */ /* 0x040ff0000000181c */
[----:B------:R-:W-:Y:S08]  /*7350*/  HMMA.16816.F32 R32, R240, R186, R32 ;  /* 0x000000baf020723c */ /* 0x000ff00000001820 */
[C---:B-1----:R-:W-:Y:S08]  /*7360*/  HMMA.16816.F32 R4, R244.reuse, R180, R4 ;  /* 0x000000b4f404723c */ /* 0x042ff00000001804 */
[C---:B------:R-:W-:Y:S08]  /*7370*/  HMMA.16816.F32 R8, R244.reuse, R182, R8 ;  /* 0x000000b6f408723c */ /* 0x040ff00000001808 */
[C---:B---3--:R-:W-:Y:S01]  /*7380*/  HMMA.16816.F32 R12, R244.reuse, R176, R12 ;  /* 0x000000b0f40c723c */ /* 0x048fe2000000180c */
[----:B------:R-:W3:Y:S04]  /*7390*/  LDL R177, [R1+0x9c] ;  /* 0x00009c0001b17983 */ /* 0x000ee80000100800 */
[----:B------:R-:W3:Y:S03]  /*73a0*/  LDL R176, [R1+0x98] ;  /* 0x0000980001b07983 */ /* 0x000ee60000100800 */
[----:B------:R-:W-:Y:S01]  /*73b0*/  FMUL.FTZ R4, R4, c[0x0][0x320] ;  /* 0x0000c80004047a20 */ /* 0x000fe20000410000 */
[C---:B------:R-:W-:Y:S01]  /*73c0*/  HMMA.16816.F32 R16, R244.reuse, R178, R16 ;  /* 0x000000b2f410723c */ /* 0x040fe20000001810 */
[----:B------:R-:W3:Y:S02]  /*73d0*/  LDL.64 R178, [R1+0xb8] ;  /* 0x0000b80001b27983 */ /* 0x000ee40000100a00 */
[----:B------:R-:W1:Y:S01]  /*73e0*/  MUFU.TANH R190, R4 ;  /* 0x0000000400be7308 */ /* 0x000e620000002400 */
[----:B------:R-:W-:Y:S02]  /*73f0*/  FMUL.FTZ R5, R5, c[0x0][0x320] ;  /* 0x0000c80005057a20 */ /* 0x000fe40000410000 */
[----:B------:R-:W-:Y:S02]  /*7400*/  FMUL.FTZ R6, R6, c[0x0][0x320] ;  /* 0x0000c80006067a20 */ /* 0x000fe40000410000 */
[----:B------:R-:W-:Y:S04]  /*7410*/  FMUL.FTZ R7, R7, c[0x0][0x320] ;  /* 0x0000c80007077a20 */ /* 0x000fe80000410000 */
[----:B------:R-:W-:Y:S01]  /*7420*/  FMUL.FTZ R8, R8, c[0x0][0x320] ;  /* 0x0000c80008087a20 */ /* 0x000fe20000410000 */
[----:B------:R-:W1:Y:S01]  /*7430*/  MUFU.TANH R185, R5 ;  /* 0x0000000500b97308 */ /* 0x000e620000002400 */
        /* <DEDUP_REMOVED lines=11> */
[----:B------:R1:W1:Y:S01]  /*74f0*/  MUFU.TANH R181, R7 ;  /* 0x0000000700b57308 */ /* 0x0002620000002400 */
[----:B------:R-:W-:Y:S09]  /*7500*/  FMUL.FTZ R15, R15, c[0x0][0x320] ;  /* 0x0000c8000f0f7a20 */ /* 0x000ff20000410000 */
[----:B------:R-:W3:Y:S10]  /*7510*/  MUFU.TANH R180, R8 ;  /* 0x0000000800b47308 */ /* 0x000ef40000002400 */
[----:B------:R-:W3:Y:S01]  /*7520*/  MUFU.TANH R135, R9 ;  /* 0x0000000900877308 */ /* 0x000ee20000002400 */
[----:B-1----:R-:W1:Y:S09]  /*7530*/  LDSM.16.M88.4 R4, [R251+0x7000] ;  /* 0x00700000fb04783b */ /* 0x002e720000000200 */
[----:B------:R-:W1:Y:S10]  /*7540*/  MUFU.TANH R133, R10 ;  /* 0x0000000a00857308 */ /* 0x000e740000002400 */
[----:B------:R1:W-:Y:S10]  /*7550*/  MUFU.TANH R132, R11 ;  /* 0x0000000b00847308 */ /* 0x0003f40000002400 */
[----:B------:R-:W-:Y:S10]  /*7560*/  MUFU.TANH R14, R14 ;  /* 0x0000000e000e7308 */ /* 0x000ff40000002400 */
[----:B------:R-:W-:Y:S01]  /*7570*/  MUFU.TANH R187, R17 ;  /* 0x0000001100bb7308 */ /* 0x000fe20000002400 */
[C---:B-1----:R-:W-:Y:S01]  /*7580*/  HMMA.16816.F32 R20, R244.reuse, R4, R20 ;  /* 0x00000004f414723c */ /* 0x042fe20000001814 */
[----:B------:R-:W1:Y:S01]  /*7590*/  LDSM.16.M88.4 R8, [R251+0x7800] ;  /* 0x00780000fb08783b */ /* 0x000e620000000200 */
[----:B------:R-:W-:Y:S07]  /*75a0*/  DEPBAR.LE SB0, 0x0 ;  /* 0x000080000000791a */ /* 0x000fee0000000000 */
[----:B------:R1:W-:Y:S01]  /*75b0*/  MUFU.TANH R186, R16 ;  /* 0x0000001000ba7308 */ /* 0x0003e20000002400 */
[C---:B------:R-:W-:Y:S01]  /*75c0*/  HMMA.16816.F32 R24, R244.reuse, R6, R24 ;  /* 0x00000006f418723c */ /* 0x040fe20000001818 */
[----:B------:R-:W-:Y:S11]  /*75d0*/  BAR.SYNC.DEFER_BLOCKING 0x0 ;  /* 0x0000000000007b1d */ /* 0x000ff60000010000 */
[----:B------:R-:W-:Y:S02]  /*75e0*/  @!UPT UIADD3 URZ, URZ, URZ, URZ ;  /* 0x0000003f3f3ff290 */ /* 0x000fe4000fffe03f */
        /* <DEDUP_REMOVED lines=10> */
[----:B------:R1:W-:Y:S04]  /*7690*/  MUFU.TANH R13, R20 ;  /* 0x00000014000d7308 */ /* 0x0003e80000002400 */
[----:B------:R-:W-:Y:S06]  /*76a0*/  HMMA.16816.F32 R32, R244, R10, R32 ;  /* 0x0000000af420723c */ /* 0x000fec0000001820 */
[----:B------:R-:W1:Y:S10]  /*76b0*/  MUFU.TANH R182, R12 ;  /* 0x0000000c00b67308 */ /* 0x000e740000002400 */
[----:B------:R1:W-:Y:S01]  /*76c0*/  MUFU.TANH R12, R21 ;  /* 0x00000015000c7308 */ /* 0x0003e20000002400 */
[----:B------:R-:W-:Y:S02]  /*76d0*/  FMUL.FTZ R28, R28, c[0x0][0x320] ;  /* 0x0000c8001c1c7a20 */ /* 0x000fe40000410000 */
[----:B------:R-:W-:Y:S02]  /*76e0*/  FMUL.FTZ R29, R29, c[0x0][0x320] ;  /* 0x0000c8001d1d7a20 */ /* 0x000fe40000410000 */
[----:B------:R-:W-:Y:S02]  /*76f0*/  FMUL.FTZ R30, R30, c[0x0][0x320] ;  /* 0x0000c8001e1e7a20 */ /* 0x000fe40000410000 */
[----:B------:R-:W-:Y:S03]  /*7700*/  FMUL.FTZ R31, R31, c[0x0][0x320] ;  /* 0x0000c8001f1f7a20 */ /* 0x000fe60000410000 */
[----:B------:R1:W-:Y:S01]  /*7710*/  MUFU.TANH R188, R18 ;  /* 0x0000001200bc7308 */ /* 0x0003e20000002400 */
[----:B------:R-:W-:Y:S02]  /*7720*/  FMUL.FTZ R32, R32, c[0x0][0x320] ;  /* 0x0000c80020207a20 */ /* 0x000fe40000410000 */
[----:B------:R-:W-:Y:S02]  /*7730*/  FMUL.FTZ R6, R33, c[0x0][0x320] ;  /* 0x0000c80021067a20 */ /* 0x000fe40000410000 */
[----:B------:R-:W-:Y:S05]  /*7740*/  FMUL.FTZ R35, R35, c[0x0][0x320] ;  /* 0x0000c80023237a20 */ /* 0x000fea0000410000 */
[----:B------:R1:W-:Y:S10]  /*7750*/  MUFU.TANH R189, R19 ;  /* 0x0000001300bd7308 */ /* 0x0003f40000002400 */
[----:B------:R1:W-:Y:S10]  /*7760*/  MUFU.TANH R5, R22 ;  /* 0x0000001600057308 */ /* 0x0003f40000002400 */
[----:B------:R-:W1:Y:S10]  /*7770*/  MUFU.TANH R15, R15 ;  /* 0x0000000f000f7308 */ /* 0x000e740000002400 */
[----:B------:R-:W1:Y:S10]  /*7780*/  MUFU.TANH R24, R24 ;  /* 0x0000001800187308 */ /* 0x000e740000002400 */
[----:B------:R-:W-:Y:S10]  /*7790*/  MUFU.TANH R28, R28 ;  /* 0x0000001c001c7308 */ /* 0x000ff40000002400 */
[----:B------:R-:W1:Y:S10]  /*77a0*/  MUFU.TANH R25, R25 ;  /* 0x0000001900197308 */ /* 0x000e740000002400 */
[----:B------:R-:W1:Y:S01]  /*77b0*/  MUFU.TANH R29, R29 ;  /* 0x0000001d001d7308 */ /* 0x000e620000002400 */
[----:B----4-:R-:W-:Y:S05]  /*77c0*/  @P0 MOV R0, R2 ;  /* 0x0000000200000202 */ /* 0x010fea0000000f00 */
[----:B------:R-:W4:Y:S04]  /*77d0*/  SHFL.IDX PT, R2, R0, RZ, 0x1c1f ;  /* 0x001c1fff00027589 */ /* 0x000f2800000e0000 */
[----:B------:R-:W1:Y:S04]  /*77e0*/  MUFU.TANH R32, R32 ;  /* 0x0000002000207308 */ /* 0x000e680000002400 */
[----:B------:R1:W3:Y:S06]  /*77f0*/  SHFL.IDX PT, R4, R0, 0x1, 0x1c1f ;  /* 0x003c1f0000047f89 */ /* 0x0002ec00000e0000 */
[----:B------:R-:W3:Y:S10]  /*7800*/  MUFU.TANH R6, R6 ;  /* 0x0000000600067308 */ /* 0x000ef40000002400 */
[----:B------:R-:W-:Y:S01]  /*7810*/  MUFU.TANH R23, R23 ;  /* 0x0000001700177308 */ /* 0x000fe20000002400 */
[----:B-1----:R-:W-:Y:S09]  /*7820*/  MOV R0, UR10 ;  /* 0x0000000a00007c02 */ /* 0x002ff20008000f00 */
[----:B------:R-:W1:Y:S01]  /*7830*/  MUFU.TANH R26, R26 ;  /* 0x0000001a001a7308 */ /* 0x000e620000002400 */
[----:B------:R-:W-:Y:S01]  /*7840*/  IADD3 R0, R0, UR11, -R168 ;  /* 0x0000000b00007c10 */ /* 0x000fe2000fffe8a8 */
[----:B------:R-:W-:Y:S01]  /*7850*/  @UP2 USHF.R.S32.HI UR11, URZ, 0x1f, UR17 ;  /* 0x0000001f3f0b2899 */ /* 0x000fe20008011411 */
[----:B------:R-:W2:Y:S02]  /*7860*/  LDL R168, [R1+0x94] ;  /* 0x0000940001a87983 */ /* 0x000ea40000100800 */
[----:B------:R-:W-:Y:S01]  /*7870*/  IADD3 R0, R0, -UR19, RZ ;  /* 0x8000001300007c10 */ /* 0x000fe2000fffe0ff */
[----:B------:R-:W-:Y:S04]  /*7880*/  @UP2 UIMAD UR11, UR11, UR4, URZ ;  /* 0x000000040b0b22a4 */ /* 0x000fe8000f8e023f */
[----:B------:R-:W-:Y:S01]  /*7890*/  MUFU.TANH R30, R30 ;  /* 0x0000001e001e7308 */ /* 0x000fe20000002400 */
[C---:B----4-:R-:W-:Y:S01]  /*78a0*/  IADD3 R2, R0.reuse, R2, RZ ;  /* 0x0000000200027210 */ /* 0x050fe20007ffe0ff */
[----:B------:R-:W-:Y:S01]  /*78b0*/  @UP2 UIMAD UR11, UR17, UR5, UR11 ;  /* 0x00000005110b22a4 */ /* 0x000fe2000f8e020b */
[----:B---3--:R-:W-:Y:S02]  /*78c0*/  IADD3 R0, R0, R4, RZ ;  /* 0x0000000400007210 */ /* 0x008fe40007ffe0ff */
[C---:B------:R-:W-:Y:S01]  /*78d0*/  ISETP.GT.AND P6, PT, R2.reuse, RZ, PT ;  /* 0x000000ff0200720c */ /* 0x040fe20003fc4270 */
[----:B------:R-:W-:Y:S01]  /*78e0*/  @UP2 UIADD3 UR11, UR21, UR11, URZ ;  /* 0x0000000b150b2290 */ /* 0x000fe2000fffe03f */
[----:B------:R-:W-:Y:S02]  /*78f0*/  ISETP.GT.AND P0, PT, R2, 0x1, PT ;  /* 0x000000010200780c */ /* 0x000fe40003f04270 */
[----:B------:R-:W-:Y:S01]  /*7900*/  FSEL R11, R190, -INF , P6 ;  /* 0xff800000be0b7808 */ /* 0x000fe20003000000 */
[----:B------:R-:W3:Y:S01]  /*7910*/  MUFU.TANH R27, R27 ;  /* 0x0000001b001b7308 */ /* 0x000ee20000002400 */
[----:B------:R-:W-:Y:S01]  /*7920*/  ISETP.GT.AND P6, PT, R0, 0x1, PT ;  /* 0x000000010000780c */ /* 0x000fe20003fc4270 */
[----:B------:R-:W-:Y:S01]  /*7930*/  @UP2 USHF.L.U64.HI UR11, UR20, 0x6, UR11 ;  /* 0x00000006140b2899 */ /* 0x000fe2000801020b */
[----:B------:R-:W-:Y:S02]  /*7940*/  FSEL R16, R185, -INF , P0 ;  /* 0xff800000b9107808 */ /* 0x000fe40000000000 */
[----:B------:R-:W-:Y:S02]  /*7950*/  ISETP.GT.AND P0, PT, R2, 0x8, PT ;  /* 0x000000080200780c */ /* 0x000fe40003f04270 */
[----:B------:R-:W-:Y:S02]  /*7960*/  FSEL R20, R181, -INF , P6 ;  /* 0xff800000b5147808 */ /* 0x000fe40003000000 */
[----:B------:R-:W-:Y:S01]  /*7970*/  FSEL R17, R180, -INF , P0 ;  /* 0xff800000b4117808 */ /* 0x000fe20000000000 */
[----:B------:R-:W-:Y:S01]  /*7980*/  MUFU.TANH R31, R31 ;  /* 0x0000001f001f7308 */ /* 0x000fe20000002400 */
[----:B------:R-:W4:Y:S01]  /*7990*/  LDL.64 R180, [R1+0xc8] ;  /* 0x0000c80001b47983 */ /* 0x000f220000100a00 */
[----:B------:R-:W-:Y:S02]  /*79a0*/  FMNMX.FTZ R4, R11, R3, !PT ;  /* 0x000000030b047209 */ /* 0x000fe40007810000 */
[----:B------:R-:W-:Y:S02]  /*79b0*/  ISETP.GT.AND P1, PT, R0, RZ, PT ;  /* 0x000000ff0000720c */ /* 0x000fe40003f24270 */
[----:B------:R-:W-:Y:S02]  /*79c0*/  FMNMX.FTZ R4, R16, R4, !PT ;  /* 0x0000000410047209 */ /* 0x000fe40007810000 */
[----:B------:R-:W-:Y:S02]  /*79d0*/  FSEL R21, R183, -INF , P1 ;  /* 0xff800000b7157808 */ /* 0x000fe40000800000 */
[----:B------:R-:W-:Y:S02]  /*79e0*/  ISETP.GT.AND P1, PT, R2, 0x9, PT ;  /* 0x000000090200780c */ /* 0x000fe40003f24270 */
[----:B------:R-:W-:Y:S02]  /*79f0*/  ISETP.GT.AND P6, PT, R0, 0x8, PT ;  /* 0x000000080000780c */ /* 0x000fe40003fc4270 */
[----:B------:R-:W-:Y:S02]  /*7a00*/  FSEL R18, R135, -INF , P1 ;  /* 0xff80000087127808 */ /* 0x000fe40000800000 */
[----:B------:R-:W-:Y:S01]  /*7a10*/  ISETP.GT.AND P1, PT, R2, 0x10, PT ;  /* 0x000000100200780c */ /* 0x000fe20003f24270 */
[----:B------:R-:W-:Y:S01]  /*7a20*/  MUFU.TANH R135, R35 ;  /* 0x0000002300877308 */ /* 0x000fe20000002400 */
[----:B------:R-:W-:Y:S02]  /*7a30*/  FMNMX.FTZ R4, R17, R4, !PT ;  /* 0x0000000411047209 */ /* 0x000fe40007810000 */
[----:B------:R-:W-:Y:S02]  /*7a40*/  ISETP.GT.AND P0, PT, R0, 0x9, PT ;  /* 0x000000090000780c */ /* 0x000fe40003f04270 */
[----:B------:R-:W-:Y:S02]  /*7a50*/  FSEL R19, R133, -INF , P6 ;  /* 0xff80000085137808 */ /* 0x000fe40003000000 */
[----:B------:R-:W-:Y:S02]  /*7a60*/  ISETP.GT.AND P6, PT, R2, 0x11, PT ;  /* 0x000000110200780c */ /* 0x000fe40003fc4270 */
[----:B------:R-:W-:Y:S02]  /*7a70*/  FSEL R182, R182, -INF , P1 ;  /* 0xff800000b6b67808 */ /* 0x000fe40000800000 */
[----:B------:R-:W-:Y:S02]  /*7a80*/  FMNMX.FTZ R4, R18, R4, !PT ;  /* 0x0000000412047209 */ /* 0x000fe40007810000 */
[----:B------:R-:W-:Y:S02]  /*7a90*/  ISETP.GT.AND P1, PT, R0, 0x11, PT ;  /* 0x000000110000780c */ /* 0x000fe40003f24270 */
[----:B------:R-:W-:Y:S02]  /*7aa0*/  FSEL R22, R132, -INF , P0 ;  /* 0xff80000084167808 */ /* 0x000fe40000000000 */
[----:B------:R-:W-:Y:S02]  /*7ab0*/  ISETP.GT.AND P0, PT, R0, 0x10, PT ;  /* 0x000000100000780c */ /* 0x000fe40003f04270 */
[----:B------:R-:W-:Y:S02]  /*7ac0*/  FSEL R184, R184, -INF , P6 ;  /* 0xff800000b8b87808 */ /* 0x000fe40003000000 */
[----:B------:R-:W-:Y:S02]  /*7ad0*/  ISETP.GT.AND P6, PT, R2, 0x18, PT ;  /* 0x000000180200780c */ /* 0x000fe40003fc4270 */
[----:B------:R-:W-:Y:S02]  /*7ae0*/  FMNMX.FTZ R4, R182, R4, !PT ;  /* 0x00000004b6047209 */ /* 0x000fe40007810000 */
[----:B------:R-:W-:Y:S02]  /*7af0*/  FSEL R183, R14, -INF , P0 ;  /* 0xff8000000eb77808 */ /* 0x000fe40000000000 */
[----:B------:R-:W-:Y:S02]  /*7b00*/  FMNMX.FTZ R4, R184, R4, !PT ;  /* 0x00000004b8047209 */ /* 0x000fe40007810000 */
[----:B------:R-:W-:Y:S02]  /*7b10*/  ISETP.GT.AND P0, PT, R2, 0x19, PT ;  /* 0x000000190200780c */ /* 0x000fe40003f04270 */
[----:B------:R-:W-:Y:S02]  /*7b20*/  FSEL R185, R15, -INF , P1 ;  /* 0xff8000000fb97808 */ /* 0x000fe40000800000 */
        /* <DEDUP_REMOVED lines=9> */
[----:B------:R-:W-:Y:S02]  /*7bc0*/  FMNMX.FTZ R4, R186, R4, !PT ;  /* 0x00000004ba047209 */ /* 0x000fe40007810000 */
[----:B------:R-:W-:Y:S02]  /*7bd0*/  FSEL R203, R13, -INF , P0 ;  /* 0xff8000000dcb7808 */ /* 0x000fe40000000000 */
[----:B------:R-:W-:Y:S02]  /*7be0*/  FSEL R196, R12, -INF , P1 ;  /* 0xff8000000cc47808 */ /* 0x000fe40000800000 */
[C---:B------:R-:W-:Y:S02]  /*7bf0*/  ISETP.GT.AND P0, PT, R2.reuse, 0x28, PT ;  /* 0x000000280200780c */ /* 0x040fe40003f04270 */
[C---:B------:R-:W-:Y:S02]  /*7c00*/  ISETP.GT.AND P1, PT, R2.reuse, 0x29, PT ;  /* 0x000000290200780c */ /* 0x040fe40003f24270 */
[----:B------:R-:W-:Y:S02]  /*7c10*/  FMNMX.FTZ R4, R187, R4, !PT ;  /* 0x00000004bb047209 */ /* 0x000fe40007810000 */
[----:B------:R-:W-:Y:S02]  /*7c20*/  FSEL R191, R5, -INF , P6 ;  /* 0xff80000005bf7808 */ /* 0x000fe40003000000 */
[----:B------:R-:W-:Y:S02]  /*7c30*/  ISETP.GT.AND P6, PT, R2, 0x30, PT ;  /* 0x000000300200780c */ /* 0x000fe40003fc4270 */
[----:B------:R-:W-:Y:S02]  /*7c40*/  FSEL R197, R24, -INF , P0 ;  /* 0xff80000018c57808 */ /* 0x000fe40000000000 */
[----:B------:R-:W-:Y:S02]  /*7c50*/  FSEL R198, R25, -INF , P1 ;  /* 0xff80000019c67808 */ /* 0x000fe40000800000 */
[----:B------:R-:W-:Y:S02]  /*7c60*/  FSEL R193, R28, -INF , P6 ;  /* 0xff8000001cc17808 */ /* 0x000fe40003000000 */
[C---:B------:R-:W-:Y:S02]  /*7c70*/  ISETP.GT.AND P6, PT, R2.reuse, 0x39, PT ;  /* 0x000000390200780c */ /* 0x040fe40003fc4270 */
[C---:B------:R-:W-:Y:S02]  /*7c80*/  ISETP.GT.AND P0, PT, R2.reuse, 0x31, PT ;  /* 0x000000310200780c */ /* 0x040fe40003f04270 */
[----:B------:R-:W-:Y:S02]  /*7c90*/  ISETP.GT.AND P1, PT, R2, 0x38, PT ;  /* 0x000000380200780c */ /* 0x000fe40003f24270 */
[----:B------:R-:W-:Y:S02]  /*7ca0*/  FMNMX.FTZ R2, R203, R4, !PT ;  /* 0x00000004cb027209 */ /* 0x000fe40007810000 */
[----:B------:R-:W-:Y:S02]  /*7cb0*/  FSEL R194, R29, -INF , P0 ;  /* 0xff8000001dc27808 */ /* 0x000fe40000000000 */
[----:B------:R-:W-:Y:S02]  /*7cc0*/  FMNMX.FTZ R2, R196, R2, !PT ;  /* 0x00000002c4027209 */ /* 0x000fe40007810000 */
[----:B------:R-:W-:Y:S02]  /*7cd0*/  FMNMX.FTZ R5, R21, R134, !PT ;  /* 0x0000008615057209 */ /* 0x000fe40007810000 */
        /* <DEDUP_REMOVED lines=9> */
[----:B------:R-:W-:Y:S01]  /*7d70*/  FMNMX.FTZ R4, R22, R5, !PT ;  /* 0x0000000516047209 */ /* 0x000fe20007810000 */
[----:B------:R-:W-:Y:S01]  /*7d80*/  FMUL.FTZ R5, R34, c[0x0][0x320] ;  /* 0x0000c80022057a20 */ /* 0x000fe20000410000 */
[----:B------:R-:W-:Y:S02]  /*7d90*/  FMNMX.FTZ R2, R172, R2, !PT ;  /* 0x00000002ac027209 */ /* 0x000fe40007810000 */
[----:B------:R-:W-:Y:S02]  /*7da0*/  FMNMX.FTZ R4, R183, R4, !PT ;  /* 0x00000004b7047209 */ /* 0x000fe40007810000 */
[----:B------:R-:W-:Y:S01]  /*7db0*/  PLOP3.LUT P6, PT, PT, PT, UP2, 0x80, 0x0 ;  /* 0x000000000000781c */ /* 0x000fe20003fcf028 */
[----:B------:R-:W3:Y:S01]  /*7dc0*/  SHFL.BFLY PT, R133, R2, 0x2, 0x1f ;  /* 0x0c401f0002857f89 */ /* 0x000ee200000e0000 */
[----:B------:R-:W3:Y:S01]  /*7dd0*/  MUFU.TANH R5, R5 ;  /* 0x0000000500057308 */ /* 0x000ee20000002400 */
[----:B------:R-:W-:Y:S02]  /*7de0*/  FMNMX.FTZ R4, R185, R4, !PT ;  /* 0x00000004b9047209 */ /* 0x000fe40007810000 */
[----:B------:R-:W-:Y:S02]  /*7df0*/  ISETP.GT.AND P0, PT, R0, 0x21, PT ;  /* 0x000000210000780c */ /* 0x000fe40003f04270 */
[----:B------:R-:W-:Y:S02]  /*7e00*/  FMNMX.FTZ R4, R188, R4, !PT ;  /* 0x00000004bc047209 */ /* 0x000fe40007810000 */
[----:B------:R-:W-:Y:S02]  /*7e10*/  ISETP.GT.AND P1, PT, R0, 0x28, PT ;  /* 0x000000280000780c */ /* 0x000fe40003f24270 */
[----:B------:R-:W-:Y:S02]  /*7e20*/  FMNMX.FTZ R4, R189, R4, !PT ;  /* 0x00000004bd047209 */ /* 0x000fe40007810000 */
[----:B-1----:R-:W-:Y:S02]  /*7e30*/  FSEL R199, R26, -INF , P1 ;  /* 0xff8000001ac77808 */ /* 0x002fe40000800000 */
[----:B------:R-:W-:Y:S02]  /*7e40*/  FSEL R190, R23, -INF , P0 ;  /* 0xff80000017be7808 */ /* 0x000fe40000000000 */
[C---:B------:R-:W-:Y:S02]  /*7e50*/  ISETP.GT.AND P0, PT, R0.reuse, 0x29, PT ;  /* 0x000000290000780c */ /* 0x040fe40003f04270 */
[----:B------:R-:W-:Y:S02]  /*7e60*/  ISETP.GT.AND P1, PT, R0, 0x30, PT ;  /* 0x000000300000780c */ /* 0x000fe40003f24270 */
[----:B------:R-:W-:Y:S02]  /*7e70*/  FMNMX.FTZ R4, R191, R4, !PT ;  /* 0x00000004bf047209 */ /* 0x000fe40007810000 */
[----:B---3--:R-:W-:Y:S02]  /*7e80*/  FSEL R192, R27, -INF , P0 ;  /* 0xff8000001bc07808 */ /* 0x008fe40000000000 */
[----:B------:R-:W-:Y:S02]  /*7e90*/  FSEL R173, R30, -INF , P1 ;  /* 0xff8000001ead7808 */ /* 0x000fe40000800000 */
[C---:B------:R-:W-:Y:S02]  /*7ea0*/  ISETP.GT.AND P1, PT, R0.reuse, 0x38, PT ;  /* 0x000000380000780c */ /* 0x040fe40003f24270 */
[----:B------:R-:W-:Y:S02]  /*7eb0*/  ISETP.GT.AND P0, PT, R0, 0x31, PT ;  /* 0x000000310000780c */ /* 0x000fe40003f04270 */
[----:B------:R-:W-:Y:S02]  /*7ec0*/  FMNMX.FTZ R133, R2, R133, !PT ;  /* 0x0000008502857209 */ /* 0x000fe40007810000 */
[----:B------:R-:W-:Y:S02]  /*7ed0*/  FMNMX.FTZ R4, R190, R4, !PT ;  /* 0x00000004be047209 */ /* 0x000fe40007810000 */
[----:B------:R-:W-:Y:S01]  /*7ee0*/  FSEL R175, R5, -INF , P1 ;  /* 0xff80000005af7808 */ /* 0x000fe20000800000 */
[----:B------:R-:W1:Y:S01]  /*7ef0*/  SHFL.BFLY PT, R23, R133, 0x1, 0x1f ;  /* 0x0c201f0085177f89 */ /* 0x000e6200000e0000 */
[----:B------:R-:W-:Y:S02]  /*7f00*/  FSEL R174, R31, -INF , P0 ;  /* 0xff8000001fae7808 */ /* 0x000fe40000000000 */
[----:B------:R-:W-:Y:S02]  /*7f10*/  ISETP.GT.AND P0, PT, R0, 0x39, PT ;  /* 0x000000390000780c */ /* 0x000fe40003f04270 */
[----:B------:R-:W-:Y:S02]  /*7f20*/  FMNMX.FTZ R4, R199, R4, !PT ;  /* 0x00000004c7047209 */ /* 0x000fe40007810000 */
[----:B------:R-:W-:Y:S02]  /*7f30*/  FSEL R135, R135, -INF , P0 ;  /* 0xff80000087877808 */ /* 0x000fe40000000000 */
[----:B------:R-:W-:Y:S04]  /*7f40*/  FMNMX.FTZ R4, R192, R4, !PT ;  /* 0x00000004c0047209 */ /* 0x000fe80007810000 */
[----:B------:R-:W-:Y:S04]  /*7f50*/  FMNMX.FTZ R4, R173, R4, !PT ;  /* 0x00000004ad047209 */ /* 0x000fe80007810000 */
[----:B------:R-:W-:Y:S04]  /*7f60*/  FMNMX.FTZ R0, R174, R4, !PT ;  /* 0x00000004ae007209 */ /* 0x000fe80007810000 */
[----:B------:R-:W-:Y:S02]  /*7f70*/  FMNMX.FTZ R0, R175, R0, !PT ;  /* 0x00000000af007209 */ /* 0x000fe40007810000 */
[----:B-1----:R-:W-:Y:S02]  /*7f80*/  FMNMX.FTZ R133, R133, R23, !PT ;  /* 0x0000001785857209 */ /* 0x002fe40007810000 */
[----:B------:R-:W-:Y:S05]  /*7f90*/  FMNMX.FTZ R0, R135, R0, !PT ;  /* 0x0000000087007209 */ /* 0x000fea0007810000 */
[----:B------:R-:W1:Y:S02]  /*7fa0*/  SHFL.BFLY PT, R2, R0, 0x2, 0x1f ;  /* 0x0c401f0000027f89 */ /* 0x000e6400000e0000 */
[----:B-1----:R-:W-:Y:S06]  /*7fb0*/  FMNMX.FTZ R0, R0, R2, !PT ;  /* 0x0000000200007209 */ /* 0x002fec0007810000 */
[----:B------:R-:W1:Y:S02]  /*7fc0*/  SHFL.BFLY PT, R2, R0, 0x1, 0x1f ;  /* 0x0c201f0000027f89 */ /* 0x000e6400000e0000 */
[----:B-1----:R-:W-:Y:S02]  /*7fd0*/  FMNMX.FTZ R132, R0, R2, !PT ;  /* 0x0000000200847209 */ /* 0x002fe40007810000 */
[----:B----4-:R-:W-:Y:S03]  /*7fe0*/  @P6 IADD3 R5, P1, R180, UR14, RZ ;  /* 0x0000000eb4056c10 */ /* 0x010fe6000ff3e0ff */
[----:B------:R-:W-:Y:S01]  /*7ff0*/  FMUL.FTZ R181, R132, c[0x0][0x2d0] ;  /* 0x0000b40084b57a20 */ /* 0x000fe20000410000 */
[----:B------:R-:W-:Y:S02]  /*8000*/  @P6 LEA R6, P0, R5, c[0x0][0x1c8], 0x1 ;  /* 0x0000720005066a11 */ /* 0x000fe400078008ff */
[----:B------:R-:W-:Y:S02]  /*8010*/  @P6 IADD3.X R7, R179, UR11, RZ, P1, !PT ;  /* 0x0000000bb3076c10 */ /* 0x000fe40008ffe4ff */
[----:B------:R-:W-:Y:S02]  /*8020*/  @P6 IADD3 R4, P1, R177, UR14, RZ ;  /* 0x0000000eb1046c10 */ /* 0x000fe4000ff3e0ff */
[----:B------:R-:W-:Y:S02]  /*8030*/  @P6 LEA.HI.X R7, R5, c[0x0][0x1cc], R7, 0x1, P0 ;  /* 0x0000730005076a11 */ /* 0x000fe400000f0c07 */
[----:B------:R-:W-:Y:S02]  /*8040*/  @P6 LEA R8, P0, R4, c[0x0][0x1c8], 0x1 ;  /* 0x0000720004086a11 */ /* 0x000fe400078008ff */
[----:B------:R-:W-:Y:S01]  /*8050*/  @P6 IADD3.X R9, R176, UR11, RZ, P1, !PT ;  /* 0x0000000bb0096c10 */ /* 0x000fe20008ffe4ff */
[----:B------:R1:W-:Y:S01]  /*8060*/  @P6 LDGSTS.E.BYPASS.LTC128B.128 [R131+0x10100], [R6.64], !P5 ;  /* 0x1010000006836fae */ /* 0x0003e2000e901d56 */
[----:B--2---:R-:W-:Y:S02]  /*8070*/  @P6 IADD3 R5, P1, R168, UR14, RZ ;  /* 0x0000000ea8056c10 */ /* 0x004fe4000ff3e0ff */
[----:B------:R-:W-:Y:S02]  /*8080*/  @P6 LEA.HI.X R9, R4, c[0x0][0x1cc], R9, 0x1, P0 ;  /* 0x0000730004096a11 */ /* 0x000fe400000f0c09 */
[----:B------:R-:W-:Y:S02]  /*8090*/  @P6 LEA R12, P0, R5, c[0x0][0x1c8], 0x1 ;  /* 0x00007200050c6a11 */ /* 0x000fe400078008ff */
[----:B------:R-:W-:Y:S01]  /*80a0*/  @P6 IADD3.X R10, R171, UR11, RZ, P1, !PT ;  /* 0x0000000bab0a6c10 */ /* 0x000fe20008ffe4ff */
[----:B------:R2:W-:Y:S01]  /*80b0*/  @P6 LDGSTS.E.BYPASS.LTC128B.128 [R131+0x12100], [R8.64], !P4 ;  /* 0x1210000008836fae */ /* 0x0005e2000e101d56 */
[----:B------:R-:W-:Y:S01]  /*80c0*/  @P6 IADD3 R4, P1, R170, UR14, RZ ;  /* 0x0000000eaa046c10 */ /* 0x000fe2000ff3e0ff */
[----:B------:R-:W-:Y:S01]  /*80d0*/  @UP2 UIADD3 UR14, UP0, UR16, UR14, URZ ;  /* 0x0000000e100e2290 */ /* 0x000fe2000ff1e03f */
[----:B------:R-:W-:Y:S02]  /*80e0*/  @P6 LEA.HI.X R13, R5, c[0x0][0x1cc], R10, 0x1, P0 ;  /* 0x00007300050d6a11 */ /* 0x000fe400000f0c0a */
[C---:B------:R-:W-:Y:S02]  /*80f0*/  @P6 LEA R14, P0, R4.reuse, c[0x0][0x1c8], 0x1 ;  /* 0x00007200040e6a11 */ /* 0x040fe400078008ff */
[----:B------:R-:W-:Y:S01]  /*8100*/  @P6 IADD3.X R5, R169, UR11, RZ, P1, !PT ;  /* 0x0000000ba9056c10 */ /* 0x000fe20008ffe4ff */
[----:B------:R3:W-:Y:S01]  /*8110*/  @P6 LDGSTS.E.BYPASS.LTC128B.128 [R131+0x14100], [R12.64], !P3 ;  /* 0x141000000c836fae */ /* 0x0007e2000d901d56 */
[C---:B------:R-:W-:Y:S01]  /*8120*/  FSETP.NEU.FTZ.AND P1, PT, R133.reuse, -INF , PT ;  /* 0xff8000008500780b */ /* 0x040fe20003f3d000 */
[----:B------:R-:W-:Y:S01]  /*8130*/  @UP2 UIADD3.X UR11, UR15, UR11, URZ, UP0, !UPT ;  /* 0x0000000b0f0b2290 */ /* 0x000fe200087fe43f */
[----:B------:R-:W-:Y:S01]  /*8140*/  @P6 LEA.HI.X R15, R4, c[0x0][0x1cc], R5, 0x1, P0 ;  /* 0x00007300040f6a11 */ /* 0x000fe200000f0c05 */
[----:B------:R-:W-:Y:S01]  /*8150*/  UISETP.GT.AND UP0, UPT, UR18, UR9, UPT ;  /* 0x000000091200728c */ /* 0x000fe2000bf04270 */
[----:B------:R-:W-:Y:S01]  /*8160*/  @P6 IADD3 R4, P0, R180, UR14, RZ ;  /* 0x0000000eb4046c10 */ /* 0x000fe2000ff1e0ff */
[C---:B------:R-:W-:Y:S01]  /*8170*/  FMUL.FTZ R180, R133.reuse, c[0x0][0x2d0] ;  /* 0x0000b40085b47a20 */ /* 0x040fe20000410000 */
[----:B------:R-:W-:Y:S01]  /*8180*/  FSEL R0, R133, RZ, P1 ;  /* 0x000000ff85007208 */ /* 0x000fe20000800000 */
[----:B------:R3:W-:Y:S01]  /*8190*/  @P6 LDGSTS.E.BYPASS.LTC128B.128 [R131+0x16100], [R14.64], !P2 ;  /* 0x161000000e836fae */ /* 0x0007e2000d101d56 */
[----:B------:R-:W-:Y:S01]  /*81a0*/  @P6 IADD3.X R5, R179, UR11, RZ, P0, !PT ;  /* 0x0000000bb3056c10 */ /* 0x000fe200087fe4ff */
[----:B------:R-:W-:Y:S01]  /*81b0*/  UMOV UR18, UR17 ;  /* 0x0000001100127c82 */ /* 0x000fe20008000000 */
[----:B------:R-:W-:Y:S01]  /*81c0*/  FSEL R180, R180, RZ, P1 ;  /* 0x000000ffb4b47208 */ /* 0x000fe20000800000 */
[----:B------:R-:W-:Y:S01]  /*81d0*/  FADD.FTZ R0, -R0, R3 ;  /* 0x0000000300007221 */ /* 0x000fe20000010100 */
[C---:B------:R-:W-:Y:S03]  /*81e0*/  @P6 LEA R10, P0, R4.reuse, c[0x0][0x1c8], 0x1 ;  /* 0x00007200040a6a11 */ /* 0x040fe600078008ff */
[--C-:B-1----:R-:W-:Y:S01]  /*81f0*/  FFMA.FTZ R6, R11, c[0x0][0x2d0], -R180.reuse ;  /* 0x0000b4000b067a23 */ /* 0x102fe200000108b4 */
[----:B------:R-:W-:Y:S01]  /*8200*/  @P6 LEA.HI.X R11, R4, c[0x0][0x1cc], R5, 0x1, P0 ;  /* 0x00007300040b6a11 */ /* 0x000fe200000f0c05 */
[----:B------:R-:W-:Y:S01]  /*8210*/  FMUL.FTZ R0, R0, c[0x0][0x2d0] ;  /* 0x0000b40000007a20 */ /* 0x000fe20000410000 */
[----:B------:R-:W-:Y:S01]  /*8220*/  @P6 IADD3 R4, P0, R177, UR14, RZ ;  /* 0x0000000eb1046c10 */ /* 0x000fe2000ff1e0ff */
[----:B------:R1:W-:Y:S01]  /*8230*/  MUFU.EX2 R34, R6 ;  /* 0x0000000600227308 */ /* 0x0003e20000000800 */
[--C-:B------:R-:W-:Y:S01]  /*8240*/  FFMA.FTZ R16, R16, c[0x0][0x2d0], -R180.reuse ;  /* 0x0000b40010107a23 */ /* 0x100fe200000108b4 */
[----:B------:R4:W-:Y:S01]  /*8250*/  @P6 LDGSTS.E.BYPASS.LTC128B.128 [R131+0x11100], [R10.64], !P5 ;  /* 0x111000000a836fae */ /* 0x0009e2000e901d56 */
[----:B------:R-:W-:Y:S01]  /*8260*/  @P6 IADD3.X R5, R176, UR11, RZ, P0, !PT ;  /* 0x0000000bb0056c10 */ /* 0x000fe200087fe4ff */
[--C-:B------:R-:W-:Y:S02]  /*8270*/  FFMA.FTZ R17, R17, c[0x0][0x2d0], -R180.reuse ;  /* 0x0000b40011117a23 */ /* 0x100fe400000108b4 */
[----:B------:R-:W-:Y:S04]  /*8280*/  FFMA.FTZ R18, R18, c[0x0][0x2d0], -R180 ;  /* 0x0000b40012127a23 */ /* 0x000fe800000108b4 */
[----:B------:R-:W2:Y:S10]  /*8290*/  MUFU.EX2 R3, R0 ;  /* 0x0000000000037308 */ /* 0x000eb40000000800 */
[----:B------:R3:W-:Y:S01]  /*82a0*/  MUFU.EX2 R32, R17 ;  /* 0x0000001100207308 */ /* 0x0007e20000000800 */
[C---:B-1----:R-:W-:Y:S04]  /*82b0*/  @P6 LEA R6, P0, R4.reuse, c[0x0][0x1c8], 0x1 ;  /* 0x0000720004066a11 */ /* 0x042fe800078008ff */
[----:B------:R-:W-:Y:S02]  /*82c0*/  @P6 LEA.HI.X R7, R4, c[0x0][0x1cc], R5, 0x1, P0 ;  /* 0x0000730004076a11 */ /* 0x000fe400000f0c05 */
[----:B------:R-:W-:Y:S03]  /*82d0*/  @P6 IADD3 R4, P0, R168, UR14, RZ ;  /* 0x0000000ea8046c10 */ /* 0x000fe6000ff1e0ff */
[----:B------:R-:W1:Y:S01]  /*82e0*/  MUFU.EX2 R168, R16 ;  /* 0x0000001000a87308 */ /* 0x000e620000000800 */
[----:B------:R4:W-:Y:S01]  /*82f0*/  @P6 LDGSTS.E.BYPASS.LTC128B.128 [R131+0x13100], [R6.64], !P4 ;  /* 0x1310000006836fae */ /* 0x0009e2000e101d56 */
[----:B------:R-:W-:Y:S01]  /*8300*/  @P6 IADD3.X R5, R171, UR11, RZ, P0, !PT ;  /* 0x0000000bab056c10 */ /* 0x000fe200087fe4ff */
[C---:B--2---:R-:W-:Y:S01]  /*8310*/  FMUL.FTZ R25, R3.reuse, R153 ;  /* 0x0000009903197220 */ /* 0x044fe20000410000 */
[C---:B------:R-:W-:Y:S01]  /*8320*/  @P6 LEA R8, P0, R4.reuse, c[0x0][0x1c8], 0x1 ;  /* 0x0000720004086a11 */ /* 0x040fe200078008ff */
[C---:B------:R-:W-:Y:S02]  /*8330*/  FMUL.FTZ R36, R3.reuse, R36 ;  /* 0x0000002403247220 */ /* 0x040fe40000410000 */
[C---:B------:R-:W-:Y:S01]  /*8340*/  FMUL.FTZ R37, R3.reuse, R37 ;  /* 0x0000002503257220 */ /* 0x040fe20000410000 */
[----:B------:R-:W-:Y:S01]  /*8350*/  @P6 LEA.HI.X R9, R4, c[0x0][0x1cc], R5, 0x1, P0 ;  /* 0x0000730004096a11 */ /* 0x000fe200000f0c05 */
[C---:B------:R-:W-:Y:S01]  /*8360*/  FMUL.FTZ R40, R3.reuse, R40 ;  /* 0x0000002803287220 */ /* 0x040fe20000410000 */
[----:B------:R-:W-:Y:S01]  /*8370*/  @P6 IADD3 R2, P0, R170, UR14, RZ ;  /* 0x0000000eaa026c10 */ /* 0x000fe2000ff1e0ff */
[----:B------:R-:W2:Y:S01]  /*8380*/  MUFU.EX2 R171, R18 ;  /* 0x0000001200ab7308 */ /* 0x000ea20000000800 */
[C---:B---3--:R-:W-:Y:S01]  /*8390*/  FMUL.FTZ R17, R3.reuse, R145 ;  /* 0x0000009103117220 */ /* 0x048fe20000410000 */
[----:B------:R3:W-:Y:S01]  /*83a0*/  @P6 LDGSTS.E.BYPASS.LTC128B.128 [R131+0x15100], [R8.64], !P3 ;  /* 0x1510000008836fae */ /* 0x0007e2000d901d56 */
[----:B------:R-:W-:Y:S01]  /*83b0*/  @P6 LEA R4, P1, R2, c[0x0][0x1c8], 0x1 ;  /* 0x0000720002046a11 */ /* 0x000fe200078208ff */
[----:B------:R-:W-:Y:S01]  /*83c0*/  FMUL.FTZ R41, R3, R41 ;  /* 0x0000002903297220 */ /* 0x000fe20000410000 */
[----:B------:R-:W-:Y:S01]  /*83d0*/  @P6 IADD3.X R5, R169, UR11, RZ, P0, !PT ;  /* 0x0000000ba9056c10 */ /* 0x000fe200087fe4ff */
[C---:B------:R-:W-:Y:S01]  /*83e0*/  FMUL.FTZ R44, R3.reuse, R44 ;  /* 0x0000002c032c7220 */ /* 0x040fe20000410000 */
[----:B------:R-:W-:Y:S01]  /*83f0*/  FSETP.NEU.FTZ.AND P0, PT, R132, -INF , PT ;  /* 0xff8000008400780b */ /* 0x000fe20003f1d000 */
[C---:B------:R-:W-:Y:S01]  /*8400*/  FMUL.FTZ R45, R3.reuse, R45 ;  /* 0x0000002d032d7220 */ /* 0x040fe20000410000 */
[----:B------:R-:W-:Y:S01]  /*8410*/  @P6 LEA.HI.X R5, R2, c[0x0][0x1cc], R5, 0x1, P1 ;  /* 0x0000730002056a11 */ /* 0x000fe200008f0c05 */
[----:B------:R-:W-:Y:S01]  /*8420*/  FMUL.FTZ R48, R3, R48 ;  /* 0x0000003003307220 */ /* 0x000fe20000410000 */
[----:B------:R-:W-:Y:S01]  /*8430*/  FSEL R181, R181, RZ, P0 ;  /* 0x000000ffb5b57208 */ /* 0x000fe20000000000 */
[----:B------:R-:W-:Y:S01]  /*8440*/  FMUL.FTZ R49, R3, R49 ;  /* 0x0000003103317220 */ /* 0x000fe20000410000 */
[----:B------:R-:W-:Y:S01]  /*8450*/  FSEL R2, R132, RZ, P0 ;  /* 0x000000ff84027208 */ /* 0x000fe20000000000 */
[----:B------:R4:W-:Y:S01]  /*8460*/  @P6 LDGSTS.E.BYPASS.LTC128B.128 [R131+0x17100], [R4.64], !P2 ;  /* 0x1710000004836fae */ /* 0x0009e2000d101d56 */
[----:B-1----:R-:W-:Y:S01]  /*8470*/  F2FP.PACK_AB R176, R168, R34 ;  /* 0x00000022a8b0723e */ /* 0x002fe200000000ff */
[--C-:B------:R-:W-:Y:S01]  /*8480*/  FFMA.FTZ R21, R21, c[0x0][0x2d0], -R181.reuse ;  /* 0x0000b40015157a23 */ /* 0x100fe200000108b5 */
[----:B------:R-:W-:Y:S01]  /*8490*/  PLOP3.LUT P0, PT, PT, PT, UP0, 0x80, 0x0 ;  /* 0x000000000000781c */ /* 0x000fe20003f0f008 */
[--C-:B------:R-:W-:Y:S02]  /*84a0*/  FFMA.FTZ R20, R20, c[0x0][0x2d0], -R181.reuse ;  /* 0x0000b40014147a23 */ /* 0x100fe400000108b5 */
[--C-:B------:R-:W-:Y:S01]  /*84b0*/  FFMA.FTZ R22, R22, c[0x0][0x2d0], -R181.reuse ;  /* 0x0000b40016167a23 */ /* 0x100fe200000108b5 */
[----:B------:R-:W-:Y:S01]  /*84c0*/  MUFU.EX2 R35, R21 ;  /* 0x0000001500237308 */ /* 0x000fe20000000800 */
[----:B------:R-:W-:Y:S01]  /*84d0*/  FADD.FTZ R0, -R2, R134 ;  /* 0x0000008602007221 */ /* 0x000fe20000010100 */
[----:B------:R-:W1:Y:S01]  /*84e0*/  LDSM.16.MT88.4 R12, [R249+0x100] ;  /* 0x00010000f90c783b */ /* 0x000e620000004200 */
[--C-:B------:R-:W-:Y:S01]  /*84f0*/  FFMA.FTZ R19, R19, c[0x0][0x2d0], -R181.reuse ;  /* 0x0000b40013137a23 */ /* 0x100fe200000108b5 */
[----:B--2---:R-:W-:Y:S01]  /*8500*/  F2FP.PACK_AB R178, R171, R32 ;  /* 0x00000020abb2723e */ /* 0x004fe200000000ff */
[----:B------:R-:W-:Y:S02]  /*8510*/  FMUL.FTZ R0, R0, c[0x0][0x2d0] ;  /* 0x0000b40000007a20 */ /* 0x000fe40000410000 */
[C---:B------:R-:W-:Y:S02]  /*8520*/  FMUL.FTZ R16, R3.reuse, R144 ;  /* 0x0000009003107220 */ /* 0x040fe40000410000 */
[C---:B---3--:R-:W-:Y:S01]  /*8530*/  FMUL.FTZ R8, R3.reuse, R136 ;  /* 0x0000008803087220 */ /* 0x048fe20000410000 */
[----:B------:R-:W2:Y:S01]  /*8540*/  MUFU.EX2 R169, R20 ;  /* 0x0000001400a97308 */ /* 0x000ea20000000800 */
[C---:B------:R-:W-:Y:S01]  /*8550*/  FMUL.FTZ R9, R3.reuse, R137 ;  /* 0x0000008903097220 */ /* 0x040fe20000410000 */
[----:B------:R-:W0:Y:S01]  /*8560*/  LDGDEPBAR ;  /* 0x00000000000079af */ /* 0x000e220000000000 */
[C---:B------:R-:W-:Y:S02]  /*8570*/  FMUL.FTZ R52, R3.reuse, R52 ;  /* 0x0000003403347220 */ /* 0x040fe40000410000 */
[C---:B------:R-:W-:Y:S02]  /*8580*/  FMUL.FTZ R53, R3.reuse, R53 ;  /* 0x0000003503357220 */ /* 0x040fe40000410000 */
[C---:B------:R-:W-:Y:S02]  /*8590*/  FMUL.FTZ R56, R3.reuse, R56 ;  /* 0x0000003803387220 */ /* 0x040fe40000410000 */
[C---:B------:R-:W-:Y:S01]  /*85a0*/  FMUL.FTZ R57, R3.reuse, R57 ;  /* 0x0000003903397220 */ /* 0x040fe20000410000 */
[----:B----4-:R-:W3:Y:S01]  /*85b0*/  LDL.LU R131, [R1+0x12c] ;  /* 0x00012c0001837983 */ /* 0x010ee20000300800 */
[----:B------:R4:W-:Y:S01]  /*85c0*/  MUFU.EX2 R33, R22 ;  /* 0x0000001600217308 */ /* 0x0009e20000000800 */
[C---:B------:R-:W-:Y:S02]  /*85d0*/  FMUL.FTZ R4, R3.reuse, R140 ;  /* 0x0000008c03047220 */ /* 0x040fe40000410000 */
[----:B------:R-:W3:Y:S01]  /*85e0*/  LDL R24, [R1] ;  /* 0x0000000001187983 */ /* 0x000ee20000100800 */
[C---:B------:R-:W-:Y:S02]  /*85f0*/  FMUL.FTZ R5, R3.reuse, R141 ;  /* 0x0000008d03057220 */ /* 0x040fe40000410000 */
[C---:B------:R-:W-:Y:S02]  /*8600*/  FMUL.FTZ R60, R3.reuse, R60 ;  /* 0x0000003c033c7220 */ /* 0x040fe40000410000 */
[C---:B------:R-:W-:Y:S02]  /*8610*/  FMUL.FTZ R61, R3.reuse, R61 ;  /* 0x0000003d033d7220 */ /* 0x040fe40000410000 */
[----:B------:R-:W1:Y:S01]  /*8620*/  MUFU.EX2 R170, R19 ;  /* 0x0000001300aa7308 */ /* 0x000e620000000800 */
[----:B------:R-:W-:Y:S01]  /*8630*/  FMUL.FTZ R64, R3, R64 ;  /* 0x0000004003407220 */ /* 0x000fe20000410000 */
[----:B--2---:R-:W-:Y:S01]  /*8640*/  F2FP.PACK_AB R177, R169, R35 ;  /* 0x00000023a9b1723e */ /* 0x004fe200000000ff */
[C---:B------:R-:W-:Y:S02]  /*8650*/  FMUL.FTZ R65, R3.reuse, R65 ;  /* 0x0000004103417220 */ /* 0x040fe40000410000 */
[C---:B------:R-:W-:Y:S02]  /*8660*/  FMUL.FTZ R68, R3.reuse, R68 ;  /* 0x0000004403447220 */ /* 0x040fe40000410000 */
[C---:B------:R-:W-:Y:S03]  /*8670*/  FMUL.FTZ R69, R3.reuse, R69 ;  /* 0x0000004503457220 */ /* 0x040fe60000410000 */
[----:B------:R-:W2:Y:S01]  /*8680*/  MUFU.EX2 R0, R0 ;  /* 0x0000000000007308 */ /* 0x000ea20000000800 */
[C---:B------:R-:W-:Y:S02]  /*8690*/  FMUL.FTZ R72, R3.reuse, R72 ;  /* 0x0000004803487220 */ /* 0x040fe40000410000 */
[C---:B------:R-:W-:Y:S01]  /*86a0*/  FMUL.FTZ R73, R3.reuse, R73 ;  /* 0x0000004903497220 */ /* 0x040fe20000410000 */
[----:B----4-:R-:W4:Y:S01]  /*86b0*/  LDSM.16.MT88.4 R20, [R250+0x100] ;  /* 0x00010000fa14783b */ /* 0x010f220000004200 */
[C---:B------:R-:W-:Y:S02]  /*86c0*/  FMUL.FTZ R76, R3.reuse, R76 ;  /* 0x0000004c034c7220 */ /* 0x040fe40000410000 */
[C---:B------:R-:W-:Y:S02]  /*86d0*/  FMUL.FTZ R77, R3.reuse, R77 ;  /* 0x0000004d034d7220 */ /* 0x040fe40000410000 */
[C---:B------:R-:W-:Y:S02]  /*86e0*/  FMUL.FTZ R80, R3.reuse, R80 ;  /* 0x0000005003507220 */ /* 0x040fe40000410000 */
[C---:B------:R-:W-:Y:S02]  /*86f0*/  FMUL.FTZ R81, R3.reuse, R81 ;  /* 0x0000005103517220 */ /* 0x040fe40000410000 */
[----:B------:R-:W-:Y:S01]  /*8700*/  FMUL.FTZ R84, R3, R84 ;  /* 0x0000005403547220 */ /* 0x000fe20000410000 */
[----:B-1----:R-:W-:Y:S01]  /*8710*/  F2FP.PACK_AB R179, R33, R170 ;  /* 0x000000aa21b3723e */ /* 0x002fe200000000ff */
[C---:B------:R-:W-:Y:S02]  /*8720*/  FMUL.FTZ R85, R3.reuse, R85 ;  /* 0x0000005503557220 */ /* 0x040fe40000410000 */
[C---:B------:R-:W-:Y:S02]  /*8730*/  FMUL.FTZ R88, R3.reuse, R88 ;  /* 0x0000005803587220 */ /* 0x040fe40000410000 */
[C---:B------:R-:W-:Y:S02]  /*8740*/  FMUL.FTZ R89, R3.reuse, R89 ;  /* 0x0000005903597220 */ /* 0x040fe40000410000 */
[--C-:B------:R-:W-:Y:S02]  /*8750*/  FFMA.FTZ R2, R182, c[0x0][0x2d0], -R180.reuse ;  /* 0x0000b400b6027a23 */ /* 0x100fe400000108b4 */
[C---:B------:R-:W-:Y:S02]  /*8760*/  FMUL.FTZ R92, R3.reuse, R92 ;  /* 0x0000005c035c7220 */ /* 0x040fe40000410000 */
[C---:B--2---:R-:W-:Y:S02]  /*8770*/  FMUL.FTZ R6, R0.reuse, R142 ;  /* 0x0000008e00067220 */ /* 0x044fe40000410000 */
[C---:B------:R-:W-:Y:S02]  /*8780*/  FMUL.FTZ R7, R0.reuse, R143 ;  /* 0x0000008f00077220 */ /* 0x040fe40000410000 */
[----:B------:R-:W-:Y:S01]  /*8790*/  LDSM.16.MT88.4 R140, [R249+0x900] ;  /* 0x00090000f98c783b */ /* 0x000fe20000004200 */
[C---:B------:R-:W-:Y:S02]  /*87a0*/  FMUL.FTZ R10, R0.reuse, R138 ;  /* 0x0000008a000a7220 */ /* 0x040fe40000410000 */
[C---:B------:R-:W-:Y:S02]  /*87b0*/  FMUL.FTZ R11, R0.reuse, R139 ;  /* 0x0000008b000b7220 */ /* 0x040fe40000410000 */
[C---:B------:R-:W-:Y:S03]  /*87c0*/  HMMA.16816.F32 R4, R176.reuse, R12, R4 ;  /* 0x0000000cb004723c */ /* 0x040fe60000001804 */
[----:B------:R-:W-:Y:S02]  /*87d0*/  LDSM.16.MT88.4 R136, [R252+0x100] ;  /* 0x00010000fc88783b */ /* 0x000fe40000004200 */
[C---:B------:R-:W-:Y:S02]  /*87e0*/  FMUL.FTZ R18, R0.reuse, R146 ;  /* 0x0000009200127220 */ /* 0x040fe40000410000 */
[C---:B------:R-:W-:Y:S01]  /*87f0*/  FMUL.FTZ R12, R3.reuse, R148 ;  /* 0x00000094030c7220 */ /* 0x040fe20000410000 */
[C---:B------:R-:W-:Y:S04]  /*8800*/  HMMA.16816.F32 R8, R176.reuse, R14, R8 ;  /* 0x0000000eb008723c */ /* 0x040fe80000001808 */
[----:B------:R-:W-:Y:S01]  /*8810*/  FMUL.FTZ R13, R3, R149 ;  /* 0x00000095030d7220 */ /* 0x000fe20000410000 */
[----:B------:R-:W-:Y:S01]  /*8820*/  MOV R149, R34 ;  /* 0x0000002200957202 */ /* 0x000fe20000000f00 */
[C---:B------:R-:W-:Y:S02]  /*8830*/  FMUL.FTZ R19, R0.reuse, R147 ;  /* 0x0000009300137220 */ /* 0x040fe40000410000 */
[C---:B------:R-:W-:Y:S01]  /*8840*/  FMUL.FTZ R14, R0.reuse, R150 ;  /* 0x00000096000e7220 */ /* 0x040fe20000410000 */
[----:B------:R-:W-:Y:S03]  /*8850*/  LDSM.16.MT88.4 R144, [R250+0x1100] ;  /* 0x00110000fa90783b */ /* 0x000fe60000004200 */
[C---:B------:R-:W-:Y:S02]  /*8860*/  FMUL.FTZ R15, R0.reuse, R151 ;  /* 0x00000097000f7220 */ /* 0x040fe40000410000 */
[--C-:B------:R-:W-:Y:S02]  /*8870*/  FFMA.FTZ R134, R199, c[0x0][0x2d0], -R181.reuse ;  /* 0x0000b400c7867a23 */ /* 0x100fe400000108b5 */
[C---:B------:R-:W-:Y:S02]  /*8880*/  FMUL.FTZ R26, R0.reuse, R154 ;  /* 0x0000009a001a7220 */ /* 0x040fe40000410000 */
[C---:B------:R-:W-:Y:S01]  /*8890*/  FMUL.FTZ R27, R0.reuse, R155 ;  /* 0x0000009b001b7220 */ /* 0x040fe20000410000 */
[C---:B----4-:R-:W-:Y:S03]  /*88a0*/  HMMA.16816.F32 R12, R176.reuse, R20, R12 ;  /* 0x00000014b00c723c */ /* 0x050fe6000000180c */
[----:B------:R-:W-:Y:S01]  /*88b0*/  MOV R155, R32 ;  /* 0x00000020009b7202 */ /* 0x000fe20000000f00 */
[C---:B------:R-:W-:Y:S01]  /*88c0*/  FMUL.FTZ R32, R3.reuse, R160 ;  /* 0x000000a003207220 */ /* 0x040fe20000410000 */
[----:B------:R-:W-:Y:S01]  /*88d0*/  MOV R160, R33 ;  /* 0x0000002100a07202 */ /* 0x000fe20000000f00 */
[C---:B------:R-:W-:Y:S01]  /*88e0*/  FMUL.FTZ R33, R3.reuse, R161 ;  /* 0x000000a103217220 */ /* 0x040fe20000410000 */
[----:B------:R-:W-:Y:S01]  /*88f0*/  MOV R161, R35 ;  /* 0x0000002300a17202 */ /* 0x000fe20000000f00 */
[C---:B------:R-:W-:Y:S04]  /*8900*/  HMMA.16816.F32 R16, R176.reuse, R22, R16 ;  /* 0x00000016b010723c */ /* 0x040fe80000001810 */
[C---:B------:R-:W-:Y:S02]  /*8910*/  FMUL.FTZ R20, R3.reuse, R156 ;  /* 0x0000009c03147220 */ /* 0x040fe40000410000 */
[C---:B------:R-:W-:Y:S02]  /*8920*/  FMUL.FTZ R21, R3.reuse, R157 ;  /* 0x0000009d03157220 */ /* 0x040fe40000410000 */
[C---:B------:R-:W-:Y:S04]  /*8930*/  FMUL.FTZ R22, R0.reuse, R158 ;  /* 0x0000009e00167220 */ /* 0x040fe80000410000 */
        /* <DEDUP_REMOVED lines=39> */
[--C-:B-1----:R-:W-:Y:S02]  /*8bb0*/  FFMA.FTZ R2, R184, c[0x0][0x2d0], -R180.reuse ;  /* 0x0000b400b8027a23 */ /* 0x102fe400000108b4 */
        /* <DEDUP_REMOVED lines=31> */
[--C-:B------:R-:W-:Y:S06]  /*8db0*/  FFMA.FTZ R184, R194, c[0x0][0x2d0], -R180.reuse ;  /* 0x0000b400c2b87a23 */ /* 0x100fec00000108b4 */
[----:B------:R-:W-:Y:S01]  /*8dc0*/  MUFU.EX2 R184, R184 ;  /* 0x000000b800b87308 */ /* 0x000fe20000000800 */
[C---:B---3--:R-:W-:Y:S01]  /*8dd0*/  FMUL.FTZ R131, R0.reuse, R131 ;  /* 0x0000008300837220 */ /* 0x048fe20000410000 */
[----:B------:R1:W2:Y:S01]  /*8de0*/  LDSM.16.MT88.4 R28, [R24+0x100] ;  /* 0x00010000181c783b */ /* 0x0002a20000004200 */
[----:B------:R-:W-:Y:S01]  /*8df0*/  MOV R157, R24 ;  /* 0x00000018009d7202 */ /* 0x000fe20000000f00 */
[C---:B-1----:R-:W-:Y:S01]  /*8e00*/  FMUL.FTZ R24, R3.reuse, R152 ;  /* 0x0000009803187220 */ /* 0x042fe20000410000 */
[C---:B--2---:R-:W-:Y:S07]  /*8e10*/  HMMA.16816.F32 R20, R176.reuse, R28, R20 ;  /* 0x0000001cb014723c */ /* 0x044fee0000001814 */
[C---:B------:R-:W-:Y:S01]  /*8e20*/  FMUL.FTZ R28, R3.reuse, R164 ;  /* 0x000000a4031c7220 */ /* 0x040fe20000410000 */
[C---:B------:R-:W-:Y:S01]  /*8e30*/  HMMA.16816.F32 R24, R176.reuse, R30, R24 ;  /* 0x0000001eb018723c */ /* 0x040fe20000001818 */
[----:B------:R1:W2:Y:S03]  /*8e40*/  MUFU.EX2 R164, R2 ;  /* 0x0000000200a47308 */ /* 0x0002a60000000800 */
[----:B------:R-:W-:Y:S03]  /*8e50*/  FMUL.FTZ R29, R3, R165 ;  /* 0x000000a5031d7220 */ /* 0x000fe60000410000 */
[C---:B------:R-:W-:Y:S02]  /*8e60*/  FMUL.FTZ R30, R0.reuse, R166 ;  /* 0x000000a6001e7220 */ /* 0x040fe40000410000 */
[----:B------:R-:W-:Y:S07]  /*8e70*/  FMUL.FTZ R31, R0, R167 ;  /* 0x000000a7001f7220 */ /* 0x000fee0000410000 */
[C---:B------:R-:W-:Y:S08]  /*8e80*/  HMMA.16816.F32 R28, R176.reuse, R136, R28 ;  /* 0x00000088b01c723c */ /* 0x040ff0000000181c */
[C---:B------:R-:W-:Y:S01]  /*8e90*/  HMMA.16816.F32 R32, R176.reuse, R138, R32 ;  /* 0x0000008ab020723c */ /* 0x040fe20000001820 */
[----:B------:R-:W3:Y:S03]  /*8ea0*/  LDSM.16.MT88.4 R136, [R249+0x2100] ;  /* 0x00210000f988783b */ /* 0x000ee60000004200 */
[--C-:B-1----:R-:W-:Y:S02]  /*8eb0*/  FFMA.FTZ R2, R183, c[0x0][0x2d0], -R181.reuse ;  /* 0x0000b400b7027a23 */ /* 0x102fe400000108b5 */
[--C-:B------:R-:W-:Y:S02]  /*8ec0*/  FFMA.FTZ R183, R195, c[0x0][0x2d0], -R180.reuse ;  /* 0x0000b400c3b77a23 */ /* 0x100fe400000108b4 */
[----:B------:R1:W-:Y:S10]  /*8ed0*/  MUFU.EX2 R153, R2 ;  /* 0x0000000200997308 */ /* 0x0003f40000000800 */
[----:B------:R-:W-:Y:S01]  /*8ee0*/  MUFU.EX2 R183, R183 ;  /* 0x000000b700b77308 */ /* 0x000fe20000000800 */
[--C-:B-1----:R-:W-:Y:S02]  /*8ef0*/  FFMA.FTZ R2, R185, c[0x0][0x2d0], -R181.reuse ;  /* 0x0000b400b9027a23 */ /* 0x102fe400000108b5 */
[--C-:B------:R-:W-:Y:S07]  /*8f00*/  FFMA.FTZ R185, R193, c[0x0][0x2d0], -R180.reuse ;  /* 0x0000b400c1b97a23 */ /* 0x100fee00000108b4 */
[----:B------:R1:W4:Y:S01]  /*8f10*/  MUFU.EX2 R165, R2 ;  /* 0x0000000200a57308 */ /* 0x0003220000000800 */
[C---:B---3--:R-:W-:Y:S09]  /*8f20*/  HMMA.16816.F32 R36, R176.reuse, R136, R36 ;  /* 0x00000088b024723c */ /* 0x048ff20000001824 */
[----:B------:R-:W-:Y:S01]  /*8f30*/  MUFU.EX2 R185, R185 ;  /* 0x000000b900b97308 */ /* 0x000fe20000000800 */
[C---:B------:R-:W-:Y:S01]  /*8f40*/  HMMA.16816.F32 R40, R176.reuse, R138, R40 ;  /* 0x0000008ab028723c */ /* 0x040fe20000001828 */
[----:B------:R-:W3:Y:S02]  /*8f50*/  LDSM.16.MT88.4 R136, [R250+0x2100] ;  /* 0x00210000fa88783b */ /* 0x000ee40000004200 */
[--C-:B-1----:R-:W-:Y:S06]  /*8f60*/  FFMA.FTZ R2, R186, c[0x0][0x2d0], -R180.reuse ;  /* 0x0000b400ba027a23 */ /* 0x102fec00000108b4 */
[----:B------:R-:W-:Y:S10]  /*8f70*/  MUFU.EX2 R186, R134 ;  /* 0x0000008600ba7308 */ /* 0x000ff40000000800 */
[----:B------:R1:W-:Y:S01]  /*8f80*/  MUFU.EX2 R166, R2 ;  /* 0x0000000200a67308 */ /* 0x0003e20000000800 */
[C---:B---3--:R-:W-:Y:S03]  /*8f90*/  HMMA.16816.F32 R44, R176.reuse, R136, R44 ;  /* 0x00000088b02c723c */ /* 0x048fe6000000182c */
[--C-:B-1----:R-:W-:Y:S05]  /*8fa0*/  FFMA.FTZ R2, R187, c[0x0][0x2d0], -R180.reuse ;  /* 0x0000b400bb027a23 */ /* 0x102fea00000108b4 */
[C---:B------:R-:W-:Y:S01]  /*8fb0*/  HMMA.16816.F32 R48, R176.reuse, R138, R48 ;  /* 0x0000008ab030723c */ /* 0x040fe20000001830 */
[----:B------:R-:W1:Y:S01]  /*8fc0*/  LDSM.16.MT88.4 R136, [R157+0x2100] ;  /* 0x002100009d88783b */ /* 0x000e620000004200 */
[----:B------:R3:W1:Y:S02]  /*8fd0*/  MUFU.EX2 R154, R2 ;  /* 0x00000002009a7308 */ /* 0x0006640000000800 */
[--C-:B---3--:R-:W-:Y:S08]  /*8fe0*/  FFMA.FTZ R2, R188, c[0x0][0x2d0], -R181.reuse ;  /* 0x0000b400bc027a23 */ /* 0x108ff000000108b5 */
[----:B------:R3:W-:Y:S01]  /*8ff0*/  MUFU.EX2 R167, R2 ;  /* 0x0000000200a77308 */ /* 0x0007e20000000800 */
[C---:B-1----:R-:W-:Y:S08]  /*9000*/  HMMA.16816.F32 R52, R176.reuse, R136, R52 ;  /* 0x00000088b034723c */ /* 0x042ff00000001834 */
[C---:B------:R-:W-:Y:S01]  /*9010*/  HMMA.16816.F32 R56, R176.reuse, R138, R56 ;  /* 0x0000008ab038723c */ /* 0x040fe20000001838 */
[----:B------:R-:W1:Y:S03]  /*9020*/  LDSM.16.MT88.4 R136, [R252+0x2100] ;  /* 0x00210000fc88783b */ /* 0x000e660000004200 */
[--C-:B---3--:R-:W-:Y:S04]  /*9030*/  FFMA.FTZ R2, R189, c[0x0][0x2d0], -R181.reuse ;  /* 0x0000b400bd027a23 */ /* 0x108fe800000108b5 */
[----:B------:R3:W1:Y:S04]  /*9040*/  MUFU.EX2 R152, R2 ;  /* 0x0000000200987308 */ /* 0x0006680000000800 */
[--C-:B---3--:R-:W-:Y:S02]  /*9050*/  FFMA.FTZ R2, R203, c[0x0][0x2d0], -R180.reuse ;  /* 0x0000b400cb027a23 */ /* 0x108fe400000108b4 */
[----:B------:R3:W5:Y:S04]  /*9060*/  LDL.LU R203, [R1+0x128] ;  /* 0x0001280001cb7983 */ /* 0x0007680000300800 */
[----:B------:R2:W-:Y:S01]  /*9070*/  MUFU.EX2 R189, R2 ;  /* 0x0000000200bd7308 */ /* 0x0005e20000000800 */
[----:B------:R-:W3:Y:S01]  /*9080*/  LDL.LU R148, [R1+0x80] ;  /* 0x0000800001947983 */ /* 0x000ee20000300800 */
[C---:B-1----:R-:W-:Y:S08]  /*9090*/  HMMA.16816.F32 R60, R176.reuse, R136, R60 ;  /* 0x00000088b03c723c */ /* 0x042ff0000000183c */
[C---:B------:R-:W-:Y:S01]  /*90a0*/  HMMA.16816.F32 R64, R176.reuse, R138, R64 ;  /* 0x0000008ab040723c */ /* 0x040fe20000001840 */
[----:B------:R-:W1:Y:S03]  /*90b0*/  LDSM.16.MT88.4 R136, [R249+0x4100] ;  /* 0x00410000f988783b */ /* 0x000e660000004200 */
[--C-:B--2---:R-:W-:Y:S05]  /*90c0*/  FFMA.FTZ R2, R196, c[0x0][0x2d0], -R180.reuse ;  /* 0x0000b400c4027a23 */ /* 0x104fea00000108b4 */
[----:B------:R2:W5:Y:S01]  /*90d0*/  LDL.LU R196, [R1+0x124] ;  /* 0x0001240001c47983 */ /* 0x0005620000300800 */
[----:B------:R1:W-:Y:S02]  /*90e0*/  MUFU.EX2 R158, R2 ;  /* 0x00000002009e7308 */ /* 0x0003e40000000800 */
[C---:B-1----:R-:W-:Y:S03]  /*90f0*/  HMMA.16816.F32 R68, R176.reuse, R136, R68 ;  /* 0x00000088b044723c */ /* 0x042fe60000001844 */
[--C-:B------:R-:W-:Y:S05]  /*9100*/  FFMA.FTZ R2, R191, c[0x0][0x2d0], -R181.reuse ;  /* 0x0000b400bf027a23 */ /* 0x100fea00000108b5 */
[----:B------:R1:W-:Y:S01]  /*9110*/  MUFU.EX2 R188, R2 ;  /* 0x0000000200bc7308 */ /* 0x0003e20000000800 */
[C---:B------:R-:W-:Y:S01]  /*9120*/  HMMA.16816.F32 R72, R176.reuse, R138, R72 ;  /* 0x0000008ab048723c */ /* 0x040fe20000001848 */
[----:B------:R-:W2:Y:S02]  /*9130*/  LDSM.16.MT88.4 R136, [R250+0x4100] ;  /* 0x00410000fa88783b */ /* 0x000ea40000004200 */
[--C-:B-1----:R-:W-:Y:S06]  /*9140*/  FFMA.FTZ R2, R190, c[0x0][0x2d0], -R181.reuse ;  /* 0x0000b400be027a23 */ /* 0x102fec00000108b5 */
[----:B------:R1:W-:Y:S01]  /*9150*/  MUFU.EX2 R190, R2 ;  /* 0x0000000200be7308 */ /* 0x0003e20000000800 */
[C---:B--2---:R-:W-:Y:S08]  /*9160*/  HMMA.16816.F32 R76, R176.reuse, R136, R76 ;  /* 0x00000088b04c723c */ /* 0x044ff0000000184c */
[C---:B------:R-:W-:Y:S01]  /*9170*/  HMMA.16816.F32 R80, R176.reuse, R138, R80 ;  /* 0x0000008ab050723c */ /* 0x040fe20000001850 */
[----:B------:R-:W2:Y:S03]  /*9180*/  LDSM.16.MT88.4 R136, [R157+0x4100] ;  /* 0x004100009d88783b */ /* 0x000ea60000004200 */
[--C-:B-1----:R-:W-:Y:S04]  /*9190*/  FFMA.FTZ R2, R197, c[0x0][0x2d0], -R180.reuse ;  /* 0x0000b400c5027a23 */ /* 0x102fe800000108b4 */
[----:B------:R1:W-:Y:S01]  /*91a0*/  MUFU.EX2 R191, R2 ;  /* 0x0000000200bf7308 */ /* 0x0003e20000000800 */
[----:B------:R1:W5:Y:S04]  /*91b0*/  LDL.LU R197, [R1+0x120] ;  /* 0x0001200001c57983 */ /* 0x0003680000300800 */
[----:B------:R-:W4:Y:S01]  /*91c0*/  LDL.LU R156, [R1+0x84] ;  /* 0x00008400019c7983 */ /* 0x000f220000300800 */
[--C-:B-1----:R-:W-:Y:S03]  /*91d0*/  FFMA.FTZ R2, R198, c[0x0][0x2d0], -R180.reuse ;  /* 0x0000b400c6027a23 */ /* 0x102fe600000108b4 */
[----:B------:R1:W5:Y:S01]  /*91e0*/  LDL.LU R198, [R1+0x11c] ;  /* 0x00011c0001c67983 */ /* 0x0003620000300800 */
[----:B------:R-:W-:Y:S01]  /*91f0*/  FFMA.FTZ R180, R172, c[0x0][0x2d0], -R180 ;  /* 0x0000b400acb47a23 */ /* 0x000fe200000108b4 */
[----:B------:R1:W-:Y:S02]  /*9200*/  MUFU.EX2 R159, R2 ;  /* 0x00000002009f7308 */ /* 0x0003e40000000800 */
[----:B------:R1:W5:Y:S01]  /*9210*/  LDL.LU R199, [R1+0x118] ;  /* 0x0001180001c77983 */ /* 0x0003620000300800 */
[C---:B--2---:R-:W-:Y:S07]  /*9220*/  HMMA.16816.F32 R84, R176.reuse, R136, R84 ;  /* 0x00000088b054723c */ /* 0x044fee0000001854 */
[----:B------:R-:W2:Y:S01]  /*9230*/  MUFU.EX2 R180, R180 ;  /* 0x000000b400b47308 */ /* 0x000ea20000000800 */
[C---:B------:R-:W-:Y:S01]  /*9240*/  HMMA.16816.F32 R88, R176.reuse, R138, R88 ;  /* 0x0000008ab058723c */ /* 0x040fe20000001858 */
[----:B------:R-:W2:Y:S03]  /*9250*/  LDSM.16.MT88.4 R136, [R252+0x4100] ;  /* 0x00410000fc88783b */ /* 0x000ea60000004200 */
[----:B-1----:R-:W-:Y:S05]  /*9260*/  FFMA.FTZ R2, R192, c[0x0][0x2d0], -R181 ;  /* 0x0000b400c0027a23 */ /* 0x002fea00000108b5 */
[----:B------:R1:W5:Y:S01]  /*9270*/  LDL.LU R192, [R1+0x114] ;  /* 0x0001140001c07983 */ /* 0x0003620000300800 */
[----:B------:R3:W-:Y:S03]  /*9280*/  MUFU.EX2 R187, R2 ;  /* 0x0000000200bb7308 */ /* 0x0007e60000000800 */
[----:B------:R1:W5:Y:S04]  /*9290*/  LDL.LU R193, [R1+0x110] ;  /* 0x0001100001c17983 */ /* 0x0003680000300800 */
[----:B------:R1:W5:Y:S04]  /*92a0*/  LDL.LU R194, [R1+0x10c] ;  /* 0x00010c0001c27983 */ /* 0x0003680000300800 */
[----:B------:R1:W5:Y:S04]  /*92b0*/  LDL.LU R195, [R1+0x108] ;  /* 0x0001080001c37983 */ /* 0x0003680000300800 */
[----:B------:R1:W5:Y:S01]  /*92c0*/  LDL.LU R172, [R1+0x104] ;  /* 0x0001040001ac7983 */ /* 0x0003620000300800 */
[C---:B--2---:R-:W-:Y:S08]  /*92d0*/  HMMA.16816.F32 R92, R176.reuse, R136, R92 ;  /* 0x00000088b05c723c */ /* 0x044ff0000000185c */
[C---:B------:R-:W-:Y:S01]  /*92e0*/  HMMA.16816.F32 R96, R176.reuse, R138, R96 ;  /* 0x0000008ab060723c */ /* 0x040fe20000001860 */
[----:B------:R-:W2:Y:S07]  /*92f0*/  LDSM.16.MT88.4 R136, [R249+0x6100] ;  /* 0x00610000f988783b */ /* 0x000eae0000004200 */
[C---:B--2---:R-:W-:Y:S08]  /*9300*/  HMMA.16816.F32 R100, R176.reuse, R136, R100 ;  /* 0x00000088b064723c */ /* 0x044ff00000001864 */
[C---:B------:R-:W-:Y:S01]  /*9310*/  HMMA.16816.F32 R104, R176.reuse, R138, R104 ;  /* 0x0000008ab068723c */ /* 0x040fe20000001868 */
[----:B------:R-:W2:Y:S07]  /*9320*/  LDSM.16.MT88.4 R136, [R250+0x6100] ;  /* 0x00610000fa88783b */ /* 0x000eae0000004200 */
[C---:B--2---:R-:W-:Y:S04]  /*9330*/  HMMA.16816.F32 R108, R176.reuse, R136, R108 ;  /* 0x00000088b06c723c */ /* 0x044fe8000000186c */
[----:B---3--:R-:W-:Y:S02]  /*9340*/  FFMA.FTZ R2, R3, R148, R149 ;  /* 0x0000009403027223 */ /* 0x008fe40000010095 */
[----:B------:R-:W-:Y:S02]  /*9350*/  LDSM.16.MT88.4 R148, [R157+0x1100] ;  /* 0x001100009d94783b */ /* 0x000fe40000004200 */
[C---:B------:R-:W-:Y:S06]  /*9360*/  HMMA.16816.F32 R112, R176.reuse, R138, R112 ;  /* 0x0000008ab070723c */ /* 0x040fec0000001870 */
[----:B------:R-:W2:Y:S02]  /*9370*/  LDSM.16.MT88.4 R136, [R157+0x6100] ;  /* 0x006100009d88783b */ /* 0x000ea40000004200 */
[C---:B--2---:R-:W-:Y:S08]  /*9380*/  HMMA.16816.F32 R116, R176.reuse, R136, R116 ;  /* 0x00000088b074723c */ /* 0x044ff00000001874 */
[C---:B------:R-:W-:Y:S01]  /*9390*/  HMMA.16816.F32 R120, R176.reuse, R138, R120 ;  /* 0x0000008ab078723c */ /* 0x040fe20000001878 */
[----:B------:R-:W2:Y:S07]  /*93a0*/  LDSM.16.MT88.4 R136, [R252+0x6100] ;  /* 0x00610000fc88783b */ /* 0x000eae0000004200 */
[C---:B--2---:R-:W-:Y:S07]  /*93b0*/  HMMA.16816.F32 R124, R176.reuse, R136, R124 ;  /* 0x00000088b07c723c */ /* 0x044fee000000187c */
[----:B------:R-:W-:Y:S01]  /*93c0*/  F2FP.PACK_AB R136, R164, R162 ;  /* 0x000000a2a488723e */ /* 0x000fe200000000ff */
[----:B------:R-:W-:Y:S04]  /*93d0*/  HMMA.16816.F32 R128, R176, R138, R128 ;  /* 0x0000008ab080723c */ /* 0x000fe80000001880 */
[----:B----4-:R-:W-:Y:S03]  /*93e0*/  F2FP.PACK_AB R137, R165, R153 ;  /* 0x00000099a589723e */ /* 0x010fe600000000ff */
[----:B------:R-:W-:Y:S02]  /*93f0*/  F2FP.PACK_AB R138, R154, R166 ;  /* 0x000000a69a8a723e */ /* 0x000fe400000000ff */
[----:B------:R-:W-:Y:S03]  /*9400*/  F2FP.PACK_AB R139, R152, R167 ;  /* 0x000000a7988b723e */ /* 0x000fe600000000ff */
[----:B------:R-:W-:Y:S01]  /*9410*/  F2FP.PACK_AB R176, R184, R185 ;  /* 0x000000b9b8b0723e */ /* 0x000fe200000000ff */
[----:B------:R-:W-:Y:S01]  /*9420*/  FFMA.FTZ R156, R0, R156, R161 ;  /* 0x0000009c009c7223 */ /* 0x000fe200000100a1 */
[----:B------:R-:W-:Y:S01]  /*9430*/  MOV R161, R155 ;  /* 0x0000009b00a17202 */ /* 0x000fe20000000f00 */
[--C-:B------:R-:W-:Y:S01]  /*9440*/  FFMA.FTZ R0, R173, c[0x0][0x2d0], -R181.reuse ;  /* 0x0000b400ad007a23 */ /* 0x100fe200000108b5 */
[C---:B------:R-:W-:Y:S01]  /*9450*/  HMMA.16816.F32 R4, R136.reuse, R140, R4 ;  /* 0x0000008c8804723c */ /* 0x040fe20000001804 */
[----:B------:R1:W5:Y:S02]  /*9460*/  LDL.LU R173, [R1+0x100] ;  /* 0x0001000001ad7983 */ /* 0x0003640000300800 */
[----:B------:R2:W-:Y:S02]  /*9470*/  MUFU.EX2 R3, R0 ;  /* 0x0000000000037308 */ /* 0x0005e40000000800 */
[----:B------:R-:W-:Y:S03]  /*9480*/  F2FP.PACK_AB R178, R180, R183 ;  /* 0x000000b7b4b2723e */ /* 0x000fe600000000ff */
[C---:B------:R-:W-:Y:S01]  /*9490*/  HMMA.16816.F32 R8, R136.reuse, R142, R8 ;  /* 0x0000008e8808723c */ /* 0x040fe20000001808 */
[----:B------:R-:W3:Y:S03]  /*94a0*/  LDSM.16.MT88.4 R140, [R250+0x900] ;  /* 0x00090000fa8c783b */ /* 0x000ee60000004200 */
[--C-:B--2---:R-:W-:Y:S05]  /*94b0*/  FFMA.FTZ R0, R174, c[0x0][0x2d0], -R181.reuse ;  /* 0x0000b400ae007a23 */ /* 0x104fea00000108b5 */
[----:B------:R1:W5:Y:S01]  /*94c0*/  LDL.LU R174, [R1+0xfc] ;  /* 0x0000fc0001ae7983 */ /* 0x0003620000300800 */
[----:B------:R2:W4:Y:S01]  /*94d0*/  MUFU.EX2 R182, R0 ;  /* 0x0000000000b67308 */ /* 0x0005220000000800 */
[C---:B---3--:R-:W-:Y:S03]  /*94e0*/  HMMA.16816.F32 R12, R136.reuse, R140, R12 ;  /* 0x0000008c880c723c */ /* 0x048fe6000000180c */
[--C-:B--2---:R-:W-:Y:S01]  /*94f0*/  FFMA.FTZ R0, R175, c[0x0][0x2d0], -R181.reuse ;  /* 0x0000b400af007a23 */ /* 0x104fe200000108b5 */
[----:B----4-:R-:W-:Y:S04]  /*9500*/  F2FP.PACK_AB R177, R182, R3 ;  /* 0x00000003b6b1723e */ /* 0x010fe800000000ff */
[C---:B------:R-:W-:Y:S01]  /*9510*/  HMMA.16816.F32 R16, R136.reuse, R142, R16 ;  /* 0x0000008e8810723c */ /* 0x040fe20000001810 */
[----:B------:R-:W2:Y:S01]  /*9520*/  LDSM.16.MT88.4 R140, [R157+0x900] ;  /* 0x000900009d8c783b */ /* 0x000ea20000004200 */
[----:B------:R3:W-:Y:S02]  /*9530*/  MUFU.EX2 R134, R0 ;  /* 0x0000000000867308 */ /* 0x0007e40000000800 */
[----:B------:R-:W-:Y:S05]  /*9540*/  FFMA.FTZ R181, R135, c[0x0][0x2d0], -R181 ;  /* 0x0000b40087b57a23 */ /* 0x000fea00000108b5 */
[----:B------:R1:W5:Y:S03]  /*9550*/  LDL.LU R175, [R1+0xf8] ;  /* 0x0000f80001af7983 */ /* 0x0003660000300800 */
[----:B------:R-:W4:Y:S01]  /*9560*/  MUFU.EX2 R181, R181 ;  /* 0x000000b500b57308 */ /* 0x000f220000000800 */
[----:B---3--:R-:W-:Y:S02]  /*9570*/  FADD.FTZ R0, R168, R2 ;  /* 0x00000002a8007221 */ /* 0x008fe40000010000 */
[----:B------:R1:W5:Y:S01]  /*9580*/  LDL.LU R168, [R1+0xf4] ;  /* 0x0000f40001a87983 */ /* 0x0003620000300800 */
[----:B------:R-:W-:Y:S01]  /*9590*/  FADD.FTZ R2, R169, R156 ;  /* 0x0000009ca9027221 */ /* 0x000fe20000010000 */
[----:B------:R-:W-:Y:S01]  /*95a0*/  MOV R156, R162 ;  /* 0x000000a2009c7202 */ /* 0x000fe20000000f00 */
[----:B------:R-:W-:Y:S01]  /*95b0*/  FADD.FTZ R0, R161, R0 ;  /* 0x00000000a1007221 */ /* 0x000fe20000010000 */
[----:B------:R1:W5:Y:S01]  /*95c0*/  LDL.LU R169, [R1+0xf0] ;  /* 0x0000f00001a97983 */ /* 0x0003620000300800 */
[----:B------:R-:W-:Y:S02]  /*95d0*/  FADD.FTZ R135, R170, R2 ;  /* 0x00000002aa877221 */ /* 0x000fe40000010000 */
[----:B------:R-:W-:Y:S01]  /*95e0*/  FADD.FTZ R2, R171, R0 ;  /* 0x00000000ab027221 */ /* 0x000fe20000010000 */
[----:B------:R1:W5:Y:S01]  /*95f0*/  LDL.LU R170, [R1+0xec] ;  /* 0x0000ec0001aa7983 */ /* 0x0003620000300800 */
[----:B------:R-:W-:Y:S02]  /*9600*/  MOV R0, R160 ;  /* 0x000000a000007202 */ /* 0x000fe40000000f00 */
[----:B----4-:R-:W-:Y:S01]  /*9610*/  F2FP.PACK_AB R179, R181, R134 ;  /* 0x00000086b5b3723e */ /* 0x010fe200000000ff */
[----:B------:R-:W-:Y:S01]  /*9620*/  LDSM.16.MT88.4 R160, [R157+0x1900] ;  /* 0x001900009da0783b */ /* 0x000fe20000004200 */
[C---:B--2---:R-:W-:Y:S03]  /*9630*/  HMMA.16816.F32 R20, R136.reuse, R140, R20 ;  /* 0x0000008c8814723c */ /* 0x044fe60000001814 */
[----:B------:R-:W-:Y:S04]  /*9640*/  FADD.FTZ R0, R0, R135 ;  /* 0x0000008700007221 */ /* 0x000fe80000010000 */
[----:B------:R1:W5:Y:S01]  /*9650*/  LDL.LU R171, [R1+0xe8] ;  /* 0x0000e80001ab7983 */ /* 0x0003620000300800 */
[C---:B------:R-:W-:Y:S03]  /*9660*/  HMMA.16816.F32 R24, R136.reuse, R142, R24 ;  /* 0x0000008e8818723c */ /* 0x040fe60000001818 */
[----:B------:R-:W2:Y:S05]  /*9670*/  LDSM.16.MT88.4 R140, [R252+0x900] ;  /* 0x00090000fc8c783b */ /* 0x000eaa0000004200 */
        /* <DEDUP_REMOVED lines=37> */
[----:B------:R-:W-:Y:S01]  /*98d0*/  HMMA.16816.F32 R128, R136, R142, R128 ;  /* 0x0000008e8880723c */ /* 0x000fe20000001880 */
[----:B------:R-:W2:Y:S06]  /*98e0*/  LDSM.16.MT88.4 R140, [R249+0x1100] ;  /* 0x00110000f98c783b */ /* 0x000eac0000004200 */
[----:B------:R-:W-:Y:S02]  /*98f0*/  F2FP.PACK_AB R136, R158, R189 ;  /* 0x000000bd9e88723e */ /* 0x000fe400000000ff */
[----:B------:R-:W-:Y:S03]  /*9900*/  F2FP.PACK_AB R137, R190, R188 ;  /* 0x000000bcbe89723e */ /* 0x000fe600000000ff */
[----:B------:R-:W-:Y:S02]  /*9910*/  F2FP.PACK_AB R138, R159, R191 ;  /* 0x000000bf9f8a723e */ /* 0x000fe400000000ff */
[----:B------:R-:W-:Y:S07]  /*9920*/  F2FP.PACK_AB R139, R187, R186 ;  /* 0x000000babb8b723e */ /* 0x000fee00000000ff */
[C---:B--2---:R-:W-:Y:S08]  /*9930*/  HMMA.16816.F32 R4, R136.reuse, R140, R4 ;  /* 0x0000008c8804723c */ /* 0x044ff00000001804 */
[C---:B------:R-:W-:Y:S01]  /*9940*/  HMMA.16816.F32 R8, R136.reuse, R142, R8 ;  /* 0x0000008e8808723c */ /* 0x040fe20000001808 */
[----:B------:R-:W2:Y:S07]  /*9950*/  LDSM.16.MT88.4 R140, [R252+0x1100] ;  /* 0x00110000fc8c783b */ /* 0x000eae0000004200 */
[C---:B------:R-:W-:Y:S08]  /*9960*/  HMMA.16816.F32 R12, R136.reuse, R144, R12 ;  /* 0x00000090880c723c */ /* 0x040ff0000000180c */
[C---:B------:R-:W-:Y:S01]  /*9970*/  HMMA.16816.F32 R16, R136.reuse, R146, R16 ;  /* 0x000000928810723c */ /* 0x040fe20000001810 */
[----:B------:R-:W3:Y:S07]  /*9980*/  LDSM.16.MT88.4 R144, [R249+0x3100] ;  /* 0x00310000f990783b */ /* 0x000eee0000004200 */
[C---:B------:R-:W-:Y:S08]  /*9990*/  HMMA.16816.F32 R20, R136.reuse, R148, R20 ;  /* 0x000000948814723c */ /* 0x040ff00000001814 */
[C---:B------:R-:W-:Y:S01]  /*99a0*/  HMMA.16816.F32 R24, R136.reuse, R150, R24 ;  /* 0x000000968818723c */ /* 0x040fe20000001818 */
[----:B------:R-:W4:Y:S07]  /*99b0*/  LDSM.16.MT88.4 R148, [R250+0x3100] ;  /* 0x00310000fa94783b */ /* 0x000f2e0000004200 */
        /* <DEDUP_REMOVED lines=33> */
[C---:B----4-:R-:W-:Y:S07]  /*9bd0*/  HMMA.16816.F32 R116, R136.reuse, R148, R116 ;  /* 0x000000948874723c */ /* 0x050fee0000001874 */
[----:B------:R-:W-:Y:S01]  /*9be0*/  MOV R148, R154 ;  /* 0x0000009a00947202 */ /* 0x000fe20000000f00 */
[C---:B------:R-:W-:Y:S04]  /*9bf0*/  HMMA.16816.F32 R120, R136.reuse, R150, R120 ;  /* 0x000000968878723c */ /* 0x040fe80000001878 */
[----:B------:R-:W-:Y:S03]  /*9c00*/  MOV R149, R153 ;  /* 0x0000009900957202 */ /* 0x000fe60000000f00 */
[----:B------:R-:W-:Y:S01]  /*9c10*/  MOV R151, R152 ;  /* 0x0000009800977202 */ /* 0x000fe20000000f00 */
[C---:B--2---:R-:W-:Y:S01]  /*9c20*/  HMMA.16816.F32 R124, R136.reuse, R140, R124 ;  /* 0x0000008c887c723c */ /* 0x044fe2000000187c */
[----:B------:R-:W2:Y:S07]  /*9c30*/  LDSM.16.MT88.4 R152, [R250+0x1900] ;  /* 0x00190000fa98783b */ /* 0x000eae0000004200 */
[----:B------:R-:W-:Y:S08]  /*9c40*/  HMMA.16816.F32 R128, R136, R142, R128 ;  /* 0x0000008e8880723c */ /* 0x000ff00000001880 */
[C---:B---3--:R-:W-:Y:S01]  /*9c50*/  HMMA.16816.F32 R140, R176.reuse, R144, R4 ;  /* 0x00000090b08c723c */ /* 0x048fe20000001804 */
[----:B------:R-:W3:Y:S06]  /*9c60*/  LDSM.16.MT88.4 R4, [R252+0x1900] ;  /* 0x00190000fc04783b */ /* 0x000eec0000004200 */
[----:B------:R-:W-:Y:S01]  /*9c70*/  MOV R144, R151 ;  /* 0x0000009700907202 */ /* 0x000fe20000000f00 */
[C---:B------:R-:W-:Y:S01]  /*9c80*/  HMMA.16816.F32 R136, R176.reuse, R146, R8 ;  /* 0x00000092b088723c */ /* 0x040fe20000001808 */
[----:B------:R-:W4:Y:S03]  /*9c90*/  LDSM.16.MT88.4 R8, [R249+0x3900] ;  /* 0x00390000f908783b */ /* 0x000f260000004200 */
[----:B------:R-:W-:Y:S03]  /*9ca0*/  MOV R145, R148 ;  /* 0x0000009400917202 */ /* 0x000fe60000000f00 */
[----:B------:R-:W-:Y:S02]  /*9cb0*/  MOV R147, R149 ;  /* 0x0000009500937202 */ /* 0x000fe40000000f00 */
[C---:B--2---:R-:W-:Y:S07]  /*9cc0*/  HMMA.16816.F32 R148, R176.reuse, R152, R12 ;  /* 0x00000098b094723c */ /* 0x044fee000000180c */
[----:B------:R-:W-:Y:S01]  /*9cd0*/  MOV R15, R147 ;  /* 0x00000093000f7202 */ /* 0x000fe20000000f00 */
[----:B------:R-:W-:Y:S01]  /*9ce0*/  IMAD.MOV.U32 R153, RZ, RZ, R145 ;  /* 0x000000ffff997224 */ /* 0x000fe200078e0091 */
[----:B------:R-:W-:Y:S02]  /*9cf0*/  MOV R152, R144 ;  /* 0x0000009000987202 */ /* 0x000fe40000000f00 */
[C---:B------:R-:W-:Y:S07]  /*9d00*/  HMMA.16816.F32 R144, R176.reuse, R154, R16 ;  /* 0x0000009ab090723c */ /* 0x040fee0000001810 */
[----:B------:R-:W-:Y:S02]  /*9d10*/  MOV R16, R156 ;  /* 0x0000009c00107202 */ /* 0x000fe40000000f00 */
[----:B------:R-:W-:Y:S03]  /*9d20*/  MOV R17, R159 ;  /* 0x0000009f00117202 */ /* 0x000fe60000000f00 */
[----:B------:R-:W-:Y:S02]  /*9d30*/  MOV R18, R158 ;  /* 0x0000009e00127202 */ /* 0x000fe40000000f00 */
[----:B------:R-:W-:Y:S02]  /*9d40*/  MOV R19, R157 ;  /* 0x0000009d00137202 */ /* 0x000fe40000000f00 */
[C---:B------:R-:W-:Y:S03]  /*9d50*/  HMMA.16816.F32 R156, R176.reuse, R160, R20 ;  /* 0x000000a0b09c723c */ /* 0x040fe60000001814 */
[----:B------:R-:W-:Y:S02]  /*9d60*/  MOV R155, R15 ;  /* 0x0000000f009b7202 */ /* 0x000fe40000000f00 */
[----:B------:R-:W2:Y:S02]  /*9d70*/  LDSM.16.MT88.4 R12, [R250+0x3900] ;  /* 0x00390000fa0c783b */ /* 0x000ea40000004200 */
[----:B------:R-:W-:Y:S01]  /*9d80*/  MOV R160, R155 ;  /* 0x0000009b00a07202 */ /* 0x000fe20000000f00 */
[----:B------:R-:W-:Y:S01]  /*9d90*/  IMAD.MOV.U32 R20, RZ, RZ, R153 ;  /* 0x000000ffff147224 */ /* 0x000fe200078e0099 */
[----:B------:R-:W-:Y:S02]  /*9da0*/  MOV R21, R152 ;  /* 0x0000009800157202 */ /* 0x000fe40000000f00 */
[C---:B------:R-:W-:Y:S03]  /*9db0*/  HMMA.16816.F32 R152, R176.reuse, R162, R24 ;  /* 0x000000a2b098723c */ /* 0x040fe60000001818 */
[----:B------:R-:W-:Y:S02]  /*9dc0*/  MOV R161, R16 ;  /* 0x0000001000a17202 */ /* 0x000fe40000000f00 */
[----:B------:R-:W-:Y:S02]  /*9dd0*/  MOV R23, R17 ;  /* 0x0000001100177202 */ /* 0x000fe40000000f00 */
[----:B------:R-:W-:Y:S02]  /*9de0*/  MOV R163, R19 ;  /* 0x0000001300a37202 */ /* 0x000fe40000000f00 */
[----:B------:R-:W-:Y:S03]  /*9df0*/  MOV R22, R18 ;  /* 0x0000001200167202 */ /* 0x000fe60000000f00 */
[----:B------:R1:W2:Y:S01]  /*9e00*/  LDSM.16.MT88.4 R16, [R163+0x3900] ;  /* 0x00390000a310783b */ /* 0x0002a20000004200 */
[----:B------:R-:W-:Y:S02]  /*9e10*/  MOV R27, R167 ;  /* 0x000000a7001b7202 */ /* 0x000fe40000000f00 */
[----:B------:R-:W-:Y:S02]  /*9e20*/  MOV R26, R166 ;  /* 0x000000a6001a7202 */ /* 0x000fe40000000f00 */
[----:B------:R-:W-:Y:S02]  /*9e30*/  MOV R25, R165 ;  /* 0x000000a500197202 */ /* 0x000fe40000000f00 */
[----:B------:R-:W-:Y:S02]  /*9e40*/  MOV R24, R164 ;  /* 0x000000a400187202 */ /* 0x000fe40000000f00 */
[C---:B---3--:R-:W-:Y:S07]  /*9e50*/  HMMA.16816.F32 R164, R176.reuse, R4, R28 ;  /* 0x00000004b0a4723c */ /* 0x048fee000000181c */
[----:B------:R-:W-:Y:S02]  /*9e60*/  MOV R29, R163 ;  /* 0x000000a3001d7202 */ /* 0x000fe40000000f00 */
[----:B------:R-:W-:Y:S03]  /*9e70*/  MOV R31, R160 ;  /* 0x000000a0001f7202 */ /* 0x000fe60000000f00 */
[----:B------:R-:W-:Y:S02]  /*9e80*/  MOV R30, R161 ;  /* 0x000000a1001e7202 */ /* 0x000fe40000000f00 */
[C---:B-1----:R-:W-:Y:S01]  /*9e90*/  HMMA.16816.F32 R160, R176.reuse, R6, R32 ;  /* 0x00000006b0a0723c */ /* 0x042fe20000001820 */
[----:B------:R-:W1:Y:S02]  /*9ea0*/  LDSM.16.MT88.4 R4, [R252+0x3900] ;  /* 0x00390000fc04783b */ /* 0x000e640000004200 */
[----:B------:R-:W-:Y:S02]  /*9eb0*/  FADD.FTZ R2, R30, R2 ;  /* 0x000000021e027221 */ /* 0x000fe40000010000 */
[----:B------:R-:W-:Y:S02]  /*9ec0*/  FADD.FTZ R0, R31, R0 ;  /* 0x000000001f007221 */ /* 0x000fe40000010000 */
[----:B------:R-:W-:Y:S01]  /*9ed0*/  FADD.FTZ R2, R24, R2 ;  /* 0x0000000218027221 */ /* 0x000fe20000010000 */
[C---:B----4-:R-:W-:Y:S04]  /*9ee0*/  HMMA.16816.F32 R36, R176.reuse, R8, R36 ;  /* 0x00000008b024723c */ /* 0x050fe80000001824 */
[----:B------:R-:W-:Y:S02]  /*9ef0*/  FADD.FTZ R2, R26, R2 ;  /* 0x000000021a027221 */ /* 0x000fe40000010000 */
[----:B------:R-:W-:Y:S02]  /*9f00*/  FADD.FTZ R0, R25, R0 ;  /* 0x0000000019007221 */ /* 0x000fe40000010000 */
[C---:B------:R-:W-:Y:S01]  /*9f10*/  HMMA.16816.F32 R40, R176.reuse, R10, R40 ;  /* 0x0000000ab028723c */ /* 0x040fe20000001828 */
[----:B------:R-:W3:Y:S03]  /*9f20*/  LDSM.16.MT88.4 R8, [R249+0x5900] ;  /* 0x00590000f908783b */ /* 0x000ee60000004200 */
[----:B------:R-:W-:Y:S02]  /*9f30*/  FADD.FTZ R2, R20, R2 ;  /* 0x0000000214027221 */ /* 0x000fe40000010000 */
[----:B------:R-:W-:Y:S02]  /*9f40*/  FADD.FTZ R0, R27, R0 ;  /* 0x000000001b007221 */ /* 0x000fe40000010000 */
        /* <DEDUP_REMOVED lines=11> */
[----:B------:R-:W4:Y:S03]  /*a000*/  LDSM.16.MT88.4 R16, [R29+0x5900] ;  /* 0x005900001d10783b */ /* 0x000f260000004200 */
[----:B------:R-:W-:Y:S02]  /*a010*/  FADD.FTZ R2, R23, R2 ;  /* 0x0000000217027221 */ /* 0x000fe40000010000 */
[----:B------:R-:W-:Y:S02]  /*a020*/  FADD.FTZ R0, R186, R0 ;  /* 0x00000000ba007221 */ /* 0x000fe40000010000 */
[C---:B-1----:R-:W-:Y:S04]  /*a030*/  HMMA.16816.F32 R60, R176.reuse, R4, R60 ;  /* 0x00000004b03c723c */ /* 0x042fe8000000183c */
[----:B------:R-:W-:Y:S02]  /*a040*/  FADD.FTZ R2, R185, R2 ;  /* 0x00000002b9027221 */ /* 0x000fe40000010000 */
[----:B------:R-:W-:Y:S02]  /*a050*/  FADD.FTZ R0, R187, R0 ;  /* 0x00000000bb007221 */ /* 0x000fe40000010000 */
[C---:B------:R-:W-:Y:S01]  /*a060*/  HMMA.16816.F32 R64, R176.reuse, R6, R64 ;  /* 0x00000006b040723c */ /* 0x040fe20000001840 */
[----:B------:R-:W1:Y:S03]  /*a070*/  LDSM.16.MT88.4 R4, [R252+0x5900] ;  /* 0x00590000fc04783b */ /* 0x000e660000004200 */
[----:B------:R-:W-:Y:S02]  /*a080*/  FADD.FTZ R3, R3, R0 ;  /* 0x0000000003037221 */ /* 0x000fe40000010000 */
[----:B------:R-:W-:Y:S02]  /*a090*/  FADD.FTZ R0, R184, R2 ;  /* 0x00000002b8007221 */ /* 0x000fe40000010000 */
[C---:B---3--:R-:W-:Y:S04]  /*a0a0*/  HMMA.16816.F32 R68, R176.reuse, R8, R68 ;  /* 0x00000008b044723c */ /* 0x048fe80000001844 */
[----:B------:R-:W-:Y:S02]  /*a0b0*/  FADD.FTZ R2, R183, R0 ;  /* 0x00000000b7027221 */ /* 0x000fe40000010000 */
[----:B------:R-:W-:Y:S02]  /*a0c0*/  FADD.FTZ R3, R182, R3 ;  /* 0x00000003b6037221 */ /* 0x000fe40000010000 */
[C---:B------:R-:W-:Y:S01]  /*a0d0*/  HMMA.16816.F32 R72, R176.reuse, R10, R72 ;  /* 0x0000000ab048723c */ /* 0x040fe20000001848 */
[----:B------:R-:W3:Y:S03]  /*a0e0*/  LDSM.16.MT88.4 R8, [R249+0x7900] ;  /* 0x00790000f908783b */ /* 0x000ee60000004200 */
[----:B------:R-:W-:Y:S02]  /*a0f0*/  FADD.FTZ R2, R180, R2 ;  /* 0x00000002b4027221 */ /* 0x000fe40000010000 */
[----:B------:R-:W-:Y:S01]  /*a100*/  FADD.FTZ R0, R134, R3 ;  /* 0x0000000386007221 */ /* 0x000fe20000010000 */
[----:B------:R-:W-:Y:S01]  /*a110*/  MOV R134, R132 ;  /* 0x0000008400867202 */ /* 0x000fe20000000f00 */
[C---:B--2---:R-:W-:Y:S01]  /*a120*/  HMMA.16816.F32 R76, R176.reuse, R12, R76 ;  /* 0x0000000cb04c723c */ /* 0x044fe2000000184c */
[----:B------:R-:W-:Y:S03]  /*a130*/  STL [R1+0x80], R2 ;  /* 0x0000800201007387 */ /* 0x000fe60000100800 */
[----:B------:R-:W-:Y:S01]  /*a140*/  FADD.FTZ R0, R181, R0 ;  /* 0x00000000b5007221 */ /* 0x000fe20000010000 */
[----:B------:R-:W-:Y:S03]  /*a150*/  MOV R3, R133 ;  /* 0x0000008500037202 */ /* 0x000fe60000000f00 */
[C---:B------:R-:W-:Y:S01]  /*a160*/  HMMA.16816.F32 R80, R176.reuse, R14, R80 ;  /* 0x0000000eb050723c */ /* 0x040fe20000001850 */
[----:B------:R-:W2:Y:S07]  /*a170*/  LDSM.16.MT88.4 R12, [R250+0x7900] ;  /* 0x00790000fa0c783b */ /* 0x000eae0000004200 */
[C---:B----4-:R-:W-:Y:S01]  /*a180*/  HMMA.16816.F32 R84, R176.reuse, R16, R84 ;  /* 0x00000010b054723c */ /* 0x050fe20000001854 */
[----:B------:R-:W-:Y:S07]  /*a190*/  STL [R1+0x84], R0 ;  /* 0x0000840001007387 */ /* 0x000fee0000100800 */
[C---:B------:R-:W-:Y:S01]  /*a1a0*/  HMMA.16816.F32 R88, R176.reuse, R18, R88 ;  /* 0x00000012b058723c */ /* 0x040fe20000001858 */
[----:B------:R-:W4:Y:S07]  /*a1b0*/  LDSM.16.MT88.4 R16, [R29+0x7900] ;  /* 0x007900001d10783b */ /* 0x000f2e0000004200 */
[C---:B-1----:R-:W-:Y:S08]  /*a1c0*/  HMMA.16816.F32 R92, R176.reuse, R4, R92 ;  /* 0x00000004b05c723c */ /* 0x042ff0000000185c */
[C---:B------:R-:W-:Y:S01]  /*a1d0*/  HMMA.16816.F32 R96, R176.reuse, R6, R96 ;  /* 0x00000006b060723c */ /* 0x040fe20000001860 */
[----:B------:R-:W1:Y:S07]  /*a1e0*/  LDSM.16.MT88.4 R4, [R252+0x7900] ;  /* 0x00790000fc04783b */ /* 0x000e6e0000004200 */
[C---:B---3--:R-:W-:Y:S08]  /*a1f0*/  HMMA.16816.F32 R100, R176.reuse, R8, R100 ;  /* 0x00000008b064723c */ /* 0x048ff00000001864 */
[C---:B------:R-:W-:Y:S08]  /*a200*/  HMMA.16816.F32 R104, R176.reuse, R10, R104 ;  /* 0x0000000ab068723c */ /* 0x040ff00000001868 */
[C---:B--2---:R-:W-:Y:S08]  /*a210*/  HMMA.16816.F32 R108, R176.reuse, R12, R108 ;  /* 0x0000000cb06c723c */ /* 0x044ff0000000186c */
[C---:B------:R-:W-:Y:S08]  /*a220*/  HMMA.16816.F32 R112, R176.reuse, R14, R112 ;  /* 0x0000000eb070723c */ /* 0x040ff00000001870 */
[C---:B----4-:R-:W-:Y:S08]  /*a230*/  HMMA.16816.F32 R116, R176.reuse, R16, R116 ;  /* 0x00000010b074723c */ /* 0x050ff00000001874 */
[C---:B------:R-:W-:Y:S08]  /*a240*/  HMMA.16816.F32 R120, R176.reuse, R18, R120 ;  /* 0x00000012b078723c */ /* 0x040ff00000001878 */
[C---:B-1----:R-:W-:Y:S08]  /*a250*/  HMMA.16816.F32 R124, R176.reuse, R4, R124 ;  /* 0x00000004b07c723c */ /* 0x042ff0000000187c */
[----:B------:R-:W-:Y:S01]  /*a260*/  HMMA.16816.F32 R128, R176, R6, R128 ;  /* 0x00000006b080723c */ /* 0x000fe20000001880 */
[----:B------:R-:W-:-:S07]  /*a270*/  @P0 BRA `(.L_x_535) ;  /* 0xffffbe7000000947 */ /* 0x000fce000383ffff */
.L_x_534:
[----:B------:R-:W-:-:S13]  /*a280*/  ISETP.LE.AND P0, PT, RZ, UR17, PT ;  /* 0x00000011ff007c0c */ /* 0x000fda000bf03270 */
[----:B------:R-:W-:Y:S05]  /*a290*/  @!P0 BRA `(.L_x_536) ;  /* 0x00003b3000008947 */ /* 0x000fea0003800000 */
[----:B------:R-:W2:Y:S01]  /*a2a0*/  LDL.64 R6, [R1+0xd0] ;  /* 0x0000d00001067983 */ /* 0x000ea20000100a00 */
[----:B------:R-:W-:-:S03]  /*a2b0*/  ULDC.64 UR4, c[0x0][0x208] ;  /* 0x0000820000047ab9 */ /* 0x000fc60000000a00 */
[----:B------:R-:W4:Y:S04]  /*a2c0*/  LDL.64 R4, [R1+0xc0] ;  /* 0x0000c00001047983 */ /* 0x000f280000100a00 */
[----:B---3--:R-:W3:Y:S04]  /*a2d0*/  LDL.64 R10, [R1+0xc8] ;  /* 0x0000c800010a7983 */ /* 0x008ee80000100a00 */
[----:B------:R-:W3:Y:S01]  /*a2e0*/  LDL.64 R8, [R1+0xb8] ;  /* 0x0000b80001087983 */ /* 0x000ee20000100a00 */
[----:B------:R-:W-:Y:S02]  /*a2f0*/  USHF.L.U64.HI UR9, UR4, 0x5, UR5 ;  /* 0x0000000504097899 */ /* 0x000fe40008010205 */
[----:B------:R-:W-:-:S03]  /*a300*/  USHF.L.U32 UR8, UR4, 0x5, URZ ;  /* 0x0000000504087899 */ /* 0x000fc6000800063f */
[----:B------:R-:W-:Y:S01]  /*a310*/  ULDC.64 UR4, c[0x0][0x1e0] ;  /* 0x0000780000047ab9 */ /* 0x000fe20000000a00 */
[C---:B--2---:R-:W-:Y:S02]  /*a320*/  IADD3 R14, P6, R6.reuse, 0x40, RZ ;  /* 0x00000040060e7810 */ /* 0x044fe40007fde0ff */
[----:B------:R-:W-:-:S03]  /*a330*/  IADD3 R2, P0, R6, 0xc0, RZ ;  /* 0x000000c006027810 */ /* 0x000fc60007f1e0ff */
[----:B----4-:R-:W-:Y:S01]  /*a340*/  IMAD.X R15, RZ, RZ, R5, P6 ;  /* 0x000000ffff0f7224 */ /* 0x010fe200030e0605 */
[----:B---3--:R-:W-:-:S04]  /*a350*/  IADD3 R3, P6, R10, 0x40, RZ ;  /* 0x000000400a037810 */ /* 0x008fc80007fde0ff */
[----:B------:R-:W-:Y:S01]  /*a360*/  STL.64 [R1+0x60], R14 ;  /* 0x0000600e01007387 */ /* 0x000fe20000100a00 */
[----:B------:R-:W-:-:S03]  /*a370*/  IADD3 R12, P1, R6, 0x80, RZ ;  /* 0x00000080060c7810 */ /* 0x000fc60007f3e0ff */
[----:B------:R1:W-:Y:S02]  /*a380*/  STL [R1+0x7c], R3 ;  /* 0x00007c0301007387 */ /* 0x0003e40000100800 */
[----:B------:R-:W-:Y:S01]  /*a390*/  IMAD.X R13, RZ, RZ, R5, P1 ;  /* 0x000000ffff0d7224 */ /* 0x000fe200008e0605 */
[----:B------:R-:W-:Y:S01]  /*a3a0*/  IADD3 R0, P1, R10, 0x80, RZ ;  /* 0x000000800a007810 */ /* 0x000fe20007f3e0ff */
[----:B------:R-:W-:Y:S01]  /*a3b0*/  IMAD.X R11, RZ, RZ, R9, P6 ;  /* 0x000000ffff0b7224 */ /* 0x000fe200030e0609 */
[----:B------:R-:W-:Y:S01]  /*a3c0*/  MOV R4, R6 ;  /* 0x0000000600047202 */ /* 0x000fe20000000f00 */
[----:B-1----:R-:W-:-:S05]  /*a3d0*/  IMAD.X R3, RZ, RZ, R5, P0 ;  /* 0x000000ffff037224 */ /* 0x002fca00000e0605 */
[----:B------:R1:W-:Y:S04]  /*a3e0*/  STL.64 [R1+0x50], R2 ;  /* 0x0000500201007387 */ /* 0x0003e80000100a00 */
[----:B------:R-:W-:Y:S04]  /*a3f0*/  STL.64 [R1+0x58], R12 ;  /* 0x0000580c01007387 */ /* 0x000fe80000100a00 */
[----:B------:R-:W-:Y:S01]  /*a400*/  STL [R1+0x74], R0 ;  /* 0x0000740001007387 */ /* 0x000fe20000100800 */
[----:B-1----:R-:W-:Y:S02]  /*a410*/  IADD3 R2, P0, R10, 0xc0, RZ ;  /* 0x000000c00a027810 */ /* 0x002fe40007f1e0ff */
[----:B------:R-:W-:-:S03]  /*a420*/  IADD3.X R10, RZ, R9, RZ, P1, !PT ;  /* 0x00000009ff0a7210 */ /* 0x000fc60000ffe4ff */
[----:B------:R1:W-:Y:S04]  /*a430*/  STL [R1+0x6c], R2 ;  /* 0x00006c0201007387 */ /* 0x0003e80000100800 */
[----:B------:R2:W-:Y:S04]  /*a440*/  STL [R1+0x78], R11 ;  /* 0x0000780b01007387 */ /* 0x0005e80000100800 */
[----:B------:R2:W-:Y:S01]  /*a450*/  STL [R1+0x70], R10 ;  /* 0x0000700a01007387 */ /* 0x0005e20000100800 */
[----:B-1----:R-:W-:-:S05]  /*a460*/  IMAD.X R2, RZ, RZ, R9, P0 ;  /* 0x000000ffff027224 */ /* 0x002fca00000e0609 */
[----:B------:R2:W-:Y:S04]  /*a470*/  STL [R1+0x68], R2 ;  /* 0x0000680201007387 */ /* 0x0005e80000100800 */
[----:B------:R2:W-:Y:S01]  /*a480*/  STL.64 [R1+0xc0], R4 ;  /* 0x0000c00401007387 */ /* 0x0005e20000100a00 */
[----:B------:R-:W-:Y:S01]  /*a490*/  MOV R3, R132 ;  /* 0x0000008400037202 */ /* 0x000fe20000000f00 */
[----:B------:R-:W-:Y:S02]  /*a4a0*/  IMAD.MOV.U32 R0, RZ, RZ, R133 ;  /* 0x000000ffff007224 */ /* 0x000fe400078e0085 */
.L_x_537:
[----:B--2---:R-:W2:Y:S01]  /*a4b0*/  LDL R4, [R1+0x8] ;  /* 0x0000080001047983 */ /* 0x004ea20000100800 */
[----:B------:R-:W-:Y:S04]  /*a4c0*/  DEPBAR.LE SB0, 0x0 ;  /* 0x000080000000791a */ /* 0x000fe80000000000 */
[----:B------:R-:W3:Y:S01]  /*a4d0*/  LDL R183, [R1+0x44] ;  /* 0x0000440001b77983 */ /* 0x000ee20000100800 */
[----:B------:R-:W-:Y:S02]  /*a4e0*/  USHF.R.S32.HI UR7, URZ, 0x1f, UR17 ;  /* 0x0000001f3f077899 */ /* 0x000fe40008011411 */
[----:B------:R-:W-:Y:S01]  /*a4f0*/  UIMAD UR6, UR12, UR17, URZ ;  /* 0x000000110c0672a4 */ /* 0x000fe2000f8e023f */
[----:B------:R-:W4:Y:S01]  /*a500*/  LDL R182, [R1+0x40] ;  /* 0x0000400001b67983 */ /* 0x000f220000100800 */
[----:B------:R-:W-:Y:S02]  /*a510*/  UIMAD.WIDE.U32 UR10, UR17, UR13, UR8 ;  /* 0x0000000d110a72a5 */ /* 0x000fe4000f8e0008 */
[----:B------:R-:W-:Y:S01]  /*a520*/  UIMAD UR6, UR7, UR13, UR6 ;  /* 0x0000000d070672a4 */ /* 0x000fe2000f8e0206 */
[----:B------:R-:W3:Y:S01]  /*a530*/  LDL R2, [R1+0x3c] ;  /* 0x00003c0001027983 */ /* 0x000ee20000100800 */
[----:B------:R-:W-:Y:S03]  /*a540*/  UISETP.GT.AND UP0, UPT, UR17, URZ, UPT ;  /* 0x0000003f1100728c */ /* 0x000fe6000bf04270 */
[----:B------:R1:W-:Y:S04]  /*a550*/  STL [R1+0xf8], R252 ;  /* 0x0000f8fc01007387 */ /* 0x0003e80000100800 */
[----:B------:R-:W-:Y:S08]  /*a560*/  BAR.SYNC.DEFER_BLOCKING 0x0 ;  /* 0x0000000000007b1d */ /* 0x000ff00000010000 */
[----:B------:R-:W1:Y:S08]  /*a570*/  LDSM.16.M88.4 R8, [R248+0x10100] ;  /* 0x01010000f808783b */ /* 0x000e700000000200 */
[----:B------:R-:W3:Y:S06]  /*a580*/  LDL.64 R180, [R1+0xc0] ;  /* 0x0000c00001b47983 */ /* 0x000eec0000100a00 */
[----:B------:R-:W3:Y:S06]  /*a590*/  LDL.64 R176, [R1+0x58] ;  /* 0x0000580001b07983 */ /* 0x000eec0000100a00 */
[----:B------:R-:W3:Y:S06]  /*a5a0*/  LDL.64 R178, [R1+0x60] ;  /* 0x0000600001b27983 */ /* 0x000eec0000100a00 */
[----:B-----5:R-:W-:Y:S04]  /*a5b0*/  STL [R1+0xf4], R168 ;  /* 0x0000f4a801007387 */ /* 0x020fe80000100800 */
[----:B------:R-:W-:Y:S04]  /*a5c0*/  STL [R1+0xf0], R169 ;  /* 0x0000f0a901007387 */ /* 0x000fe80000100800 */
[----:B------:R-:W-:Y:S04]  /*a5d0*/  STL [R1+0xec], R170 ;  /* 0x0000ecaa01007387 */ /* 0x000fe80000100800 */
[----:B------:R-:W-:Y:S04]  /*a5e0*/  STL [R1+0xe8], R171 ;  /* 0x0000e8ab01007387 */ /* 0x000fe80000100800 */
[----:B-1----:R-:W3:Y:S04]  /*a5f0*/  LDL R252, [R1+0x48] ;  /* 0x0000480001fc7983 */ /* 0x002ee80000100800 */
[----:B------:R-:W1:Y:S08]  /*a600*/  LDSM.16.M88.4 R16, [R248+0x10900] ;  /* 0x01090000f810783b */ /* 0x000e700000000200 */
[----:B------:R-:W1:Y:S08]  /*a610*/  LDSM.16.M88.4 R24, [R248+0x11100] ;  /* 0x01110000f818783b */ /* 0x000e700000000200 */
[----:B------:R-:W1:Y:S08]  /*a620*/  LDSM.16.M88.4 R32, [R248+0x11900] ;  /* 0x01190000f820783b */ /* 0x000e700000000200 */
[----:B--2---:R2:W3:Y:S02]  /*a630*/  LDSM.16.M88.4 R132, [R4] ;  /* 0x000000000484783b */ /* 0x0044e40000000200 */
[C---:B--2---:R-:W-:Y:S08]  /*a640*/  HMMA.16816.F32 R4, R168.reuse, R8, RZ ;  /* 0x00000008a804723c */ /* 0x044ff000000018ff */
[C---:B------:R-:W-:Y:S08]  /*a650*/  HMMA.16816.F32 R8, R168.reuse, R10, RZ ;  /* 0x0000000aa808723c */ /* 0x040ff000000018ff */
[C---:B-1----:R-:W-:Y:S08]  /*a660*/  HMMA.16816.F32 R12, R168.reuse, R16, RZ ;  /* 0x00000010a80c723c */ /* 0x042ff000000018ff */
[C---:B------:R-:W-:Y:S08]  /*a670*/  HMMA.16816.F32 R16, R168.reuse, R18, RZ ;  /* 0x00000012a810723c */ /* 0x040ff000000018ff */
[C---:B------:R-:W-:Y:S08]  /*a680*/  HMMA.16816.F32 R20, R168.reuse, R24, RZ ;  /* 0x00000018a814723c */ /* 0x040ff000000018ff */
[C---:B------:R-:W-:Y:S08]  /*a690*/  HMMA.16816.F32 R24, R168.reuse, R26, RZ ;  /* 0x0000001aa818723c */ /* 0x040ff000000018ff */
[C---:B------:R-:W-:Y:S08]  /*a6a0*/  HMMA.16816.F32 R28, R168.reuse, R32, RZ ;  /* 0x00000020a81c723c */ /* 0x040ff000000018ff */
[----:B------:R-:W-:Y:S01]  /*a6b0*/  HMMA.16816.F32 R32, R168, R34, RZ ;  /* 0x00000022a820723c */ /* 0x000fe200000018ff */
[----:B------:R-:W2:Y:S06]  /*a6c0*/  LDL.64 R170, [R1+0x50] ;  /* 0x0000500001aa7983 */ /* 0x000eac0000100a00 */
[----:B------:R-:W2:Y:S01]  /*a6d0*/  LDL.64 R168, [R1+0xd0] ;  /* 0x0000d00001a87983 */ /* 0x000ea20000100a00 */
[C---:B---3--:R-:W-:Y:S08]  /*a6e0*/  HMMA.16816.F32 R4, R172.reuse, R132, R4 ;  /* 0x00000084ac04723c */ /* 0x048ff00000001804 */
[C---:B------:R-:W-:Y:S01]  /*a6f0*/  HMMA.16816.F32 R8, R172.reuse, R134, R8 ;  /* 0x00000086ac08723c */ /* 0x040fe20000001808 */
[----:B------:R-:W1:Y:S07]  /*a700*/  LDSM.16.M88.4 R132, [R183] ;  /* 0x00000000b784783b */ /* 0x000e6e0000000200 */
[C---:B-1----:R-:W-:Y:S08]  /*a710*/  HMMA.16816.F32 R12, R172.reuse, R132, R12 ;  /* 0x00000084ac0c723c */ /* 0x042ff0000000180c */
[C---:B------:R-:W-:Y:S01]  /*a720*/  HMMA.16816.F32 R16, R172.reuse, R134, R16 ;  /* 0x00000086ac10723c */ /* 0x040fe20000001810 */
[----:B----4-:R-:W1:Y:S07]  /*a730*/  LDSM.16.M88.4 R132, [R182] ;  /* 0x00000000b684783b */ /* 0x010e6e0000000200 */
[C---:B-1----:R-:W-:Y:S08]  /*a740*/  HMMA.16816.F32 R20, R172.reuse, R132, R20 ;  /* 0x00000084ac14723c */ /* 0x042ff00000001814 */
[C---:B------:R-:W-:Y:S01]  /*a750*/  HMMA.16816.F32 R24, R172.reuse, R134, R24 ;  /* 0x00000086ac18723c */ /* 0x040fe20000001818 */
[----:B------:R-:W1:Y:S07]  /*a760*/  LDSM.16.M88.4 R132, [R2] ;  /* 0x000000000284783b */ /* 0x000e6e0000000200 */
[C---:B-1----:R-:W-:Y:S07]  /*a770*/  HMMA.16816.F32 R28, R172.reuse, R132, R28 ;  /* 0x00000084ac1c723c */ /* 0x042fee000000181c */
[----:B------:R-:W-:Y:S01]  /*a780*/  MOV R132, UR17 ;  /* 0x0000001100847c02 */ /* 0x000fe20008000f00 */
[----:B------:R-:W-:Y:S04]  /*a790*/  HMMA.16816.F32 R32, R172, R134, R32 ;  /* 0x00000086ac20723c */ /* 0x000fe80000001820 */
[----:B------:R-:W-:Y:S05]  /*a7a0*/  IMAD.WIDE.U32 R132, R132, UR13, R180 ;  /* 0x0000000d84847c25 */ /* 0x000fea000f8e00b4 */
[C---:B------:R-:W-:Y:S03]  /*a7b0*/  LEA R134, P0, R132.reuse, c[0x0][0x1f8], 0x1 ;  /* 0x00007e0084867a11 */ /* 0x040fe600078008ff */
[----:B------:R-:W-:Y:S04]  /*a7c0*/  IADD3 R2, R133, UR6, RZ ;  /* 0x0000000685027c10 */ /* 0x000fe8000fffe0ff */
[----:B------:R-:W-:Y:S02]  /*a7d0*/  LEA.HI.X R135, R132, c[0x0][0x1fc], R2, 0x1, P0 ;  /* 0x00007f0084877a11 */ /* 0x000fe400000f0c02 */
[----:B------:R-:W-:Y:S03]  /*a7e0*/  MOV R132, UR17 ;  /* 0x0000001100847c02 */ /* 0x000fe60008000f00 */
[----:B------:R-:W-:Y:S01]  /*a7f0*/  @!PT LDS RZ, [RZ] ;  /* 0x00000000fffff984 */ /* 0x000fe20000000800 */
[----:B------:R-:W-:Y:S01]  /*a800*/  @!PT LDS RZ, [RZ] ;  /* 0x00000000fffff984 */ /* 0x000fe20000000800 */
[----:B------:R-:W-:Y:S01]  /*a810*/  @!PT LDS RZ, [RZ] ;  /* 0x00000000fffff984 */ /* 0x000fe20000000800 */
[----:B------:R1:W-:Y:S02]  /*a820*/  LDGSTS.E.BYPASS.LTC128B.128 [R252+0x100], [R134.64], !P5 ;  /* 0x0010000086fc7fae */ /* 0x0003e4000e901d56 */
[----:B------:R-:W-:Y:S05]  /*a830*/  IMAD.WIDE.U32 R132, R132, UR13, R178 ;  /* 0x0000000d84847c25 */ /* 0x000fea000f8e00b2 */
[----:B------:R-:W-:Y:S02]  /*a840*/  IADD3 R2, R133, UR6, RZ ;  /* 0x0000000685027c10 */ /* 0x000fe4000fffe0ff */
[C---:B-1----:R-:W-:Y:S04]  /*a850*/  LEA R134, P0, R132.reuse, c[0x0][0x1f8], 0x1 ;  /* 0x00007e0084867a11 */ /* 0x042fe800078008ff */
[----:B------:R-:W-:Y:S02]  /*a860*/  LEA.HI.X R135, R132, c[0x0][0x1fc], R2, 0x1, P0 ;  /* 0x00007f0084877a11 */ /* 0x000fe400000f0c02 */
[----:B------:R-:W-:Y:S03]  /*a870*/  MOV R132, UR17 ;  /* 0x0000001100847c02 */ /* 0x000fe60008000f00 */
[----:B------:R1:W-:Y:S02]  /*a880*/  LDGSTS.E.BYPASS.LTC128B.128 [R252+0x2100], [R134.64], !P4 ;  /* 0x0210000086fc7fae */ /* 0x0003e4000e101d56 */
[----:B------:R-:W-:Y:S05]  /*a890*/  IMAD.WIDE.U32 R132, R132, UR13, R176 ;  /* 0x0000000d84847c25 */ /* 0x000fea000f8e00b0 */
[----:B------:R-:W-:Y:S02]  /*a8a0*/  IADD3 R2, R133, UR6, RZ ;  /* 0x0000000685027c10 */ /* 0x000fe4000fffe0ff */
[C---:B-1----:R-:W-:Y:S04]  /*a8b0*/  LEA R134, P0, R132.reuse, c[0x0][0x1f8], 0x1 ;  /* 0x00007e0084867a11 */ /* 0x042fe800078008ff */
[----:B------:R-:W-:Y:S02]  /*a8c0*/  LEA.HI.X R135, R132, c[0x0][0x1fc], R2, 0x1, P0 ;  /* 0x00007f0084877a11 */ /* 0x000fe400000f0c02 */
[----:B------:R-:W-:Y:S01]  /*a8d0*/  MOV R132, UR17 ;  /* 0x0000001100847c02 */ /* 0x000fe20008000f00 */
[----:B------:R-:W-:Y:S02]  /*a8e0*/  UIADD3 UR17, UR17, -0x1, URZ ;  /* 0xffffffff11117890 */ /* 0x000fe4000fffe03f */
[----:B------:R1:W-:Y:S02]  /*a8f0*/  LDGSTS.E.BYPASS.LTC128B.128 [R252+0x4100], [R134.64], !P3 ;  /* 0x0410000086fc7fae */ /* 0x0003e4000d901d56 */
[----:B--2---:R-:W-:Y:S05]  /*a900*/  IMAD.WIDE.U32 R132, R132, UR13, R170 ;  /* 0x0000000d84847c25 */ /* 0x004fea000f8e00aa */
[C---:B-1----:R-:W-:Y:S01]  /*a910*/  LEA R134, P0, R132.reuse, c[0x0][0x1f8], 0x1 ;  /* 0x00007e0084867a11 */ /* 0x042fe200078008ff */
[----:B------:R-:W2:Y:S01]  /*a920*/  LDL R169, [R1+0x2c] ;  /* 0x00002c0001a97983 */ /* 0x000ea20000100800 */
[----:B------:R-:W-:Y:S01]  /*a930*/  IADD3 R2, R133, UR6, RZ ;  /* 0x0000000685027c10 */ /* 0x000fe2000fffe0ff */
[----:B------:R-:W-:Y:S03]  /*a940*/  UIADD3 UR6, UR6, UR11, URZ ;  /* 0x0000000b06067290 */ /* 0x000fe6000fffe03f */
[----:B------:R-:W-:Y:S02]  /*a950*/  LEA.HI.X R135, R132, c[0x0][0x1fc], R2, 0x1, P0 ;  /* 0x00007f0084877a11 */ /* 0x000fe400000f0c02 */
[----:B------:R-:W-:Y:S02]  /*a960*/  IADD3 R2, P1, R168, UR10, RZ ;  /* 0x0000000aa8027c10 */ /* 0x000fe4000ff3e0ff */
[----:B------:R-:W3:Y:S02]  /*a970*/  LDL R168, [R1+0x4] ;  /* 0x0000040001a87983 */ /* 0x000ee40000100800 */
[C---:B------:R-:W-:Y:S02]  /*a980*/  LEA R132, P0, R2.reuse, c[0x0][0x1f8], 0x1 ;  /* 0x00007e0002847a11 */ /* 0x040fe400078008ff */
[----:B------:R-:W-:Y:S01]  /*a990*/  IADD3.X R133, R181, UR6, RZ, P1, !PT ;  /* 0x00000006b5857c10 */ /* 0x000fe20008ffe4ff */
[----:B------:R3:W-:Y:S03]  /*a9a0*/  LDGSTS.E.BYPASS.LTC128B.128 [R252+0x6100], [R134.64], !P2 ;  /* 0x0610000086fc7fae */ /* 0x0007e6000d101d56 */
[----:B------:R-:W-:Y:S02]  /*a9b0*/  LEA.HI.X R133, R2, c[0x0][0x1fc], R133, 0x1, P0 ;  /* 0x00007f0002857a11 */ /* 0x000fe400000f0c85 */
[----:B------:R-:W-:Y:S03]  /*a9c0*/  IADD3 R2, P1, R178, UR10, RZ ;  /* 0x0000000ab2027c10 */ /* 0x000fe6000ff3e0ff */
[----:B------:R1:W-:Y:S02]  /*a9d0*/  LDGSTS.E.BYPASS.LTC128B.128 [R252+0x1100], [R132.64], !P5 ;  /* 0x0110000084fc7fae */ /* 0x0003e4000e901d56 */
[C---:B-1----:R-:W-:Y:S02]  /*a9e0*/  LEA R132, P0, R2.reuse, c[0x0][0x1f8], 0x1 ;  /* 0x00007e0002847a11 */ /* 0x042fe400078008ff */
[----:B------:R-:W-:Y:S04]  /*a9f0*/  IADD3.X R133, R179, UR6, RZ, P1, !PT ;  /* 0x00000006b3857c10 */ /* 0x000fe80008ffe4ff */
[----:B------:R-:W-:Y:S02]  /*aa00*/  LEA.HI.X R133, R2, c[0x0][0x1fc], R133, 0x1, P0 ;  /* 0x00007f0002857a11 */ /* 0x000fe400000f0c85 */
[----:B------:R-:W-:Y:S02]  /*aa10*/  IADD3 R2, P1, R176, UR10, RZ ;  /* 0x0000000ab0027c10 */ /* 0x000fe4000ff3e0ff */
[----:B------:R-:W4:Y:S04]  /*aa20*/  LDL R176, [R1+0x38] ;  /* 0x0000380001b07983 */ /* 0x000f280000100800 */
[----:B------:R1:W-:Y:S02]  /*aa30*/  LDGSTS.E.BYPASS.LTC128B.128 [R252+0x3100], [R132.64], !P4 ;  /* 0x0310000084fc7fae */ /* 0x0003e4000e101d56 */
[C---:B-1----:R-:W-:Y:S02]  /*aa40*/  LEA R132, P0, R2.reuse, c[0x0][0x1f8], 0x1 ;  /* 0x00007e0002847a11 */ /* 0x042fe400078008ff */
[----:B------:R-:W-:Y:S04]  /*aa50*/  IADD3.X R133, R177, UR6, RZ, P1, !PT ;  /* 0x00000006b1857c10 */ /* 0x000fe80008ffe4ff */
[----:B------:R-:W-:Y:S02]  /*aa60*/  LEA.HI.X R133, R2, c[0x0][0x1fc], R133, 0x1, P0 ;  /* 0x00007f0002857a11 */ /* 0x000fe400000f0c85 */
[----:B------:R-:W-:Y:S01]  /*aa70*/  IADD3 R2, P1, R170, UR10, RZ ;  /* 0x0000000aaa027c10 */ /* 0x000fe2000ff3e0ff */
[----:B------:R-:W-:Y:S01]  /*aa80*/  @UP0 UIMAD.WIDE.U32 UR10, UR17, UR4, URZ ;  /* 0x00000004110a02a5 */ /* 0x000fe2000f8e003f */
[----:B------:R-:W2:Y:S03]  /*aa90*/  LDL R170, [R1+0x30] ;  /* 0x0000300001aa7983 */ /* 0x000ea60000100800 */
[----:B------:R-:W-:Y:S01]  /*aaa0*/  @UP0 USHF.L.U32 UR7, UR10, 0x6, URZ ;  /* 0x000000060a070899 */ /* 0x000fe2000800063f */
[----:B------:R1:W-:Y:S02]  /*aab0*/  LDGSTS.E.BYPASS.LTC128B.128 [R252+0x5100], [R132.64], !P3 ;  /* 0x0510000084fc7fae */ /* 0x0003e4000d901d56 */
[C---:B-1----:R-:W-:Y:S02]  /*aac0*/  LEA R132, P0, R2.reuse, c[0x0][0x1f8], 0x1 ;  /* 0x00007e0002847a11 */ /* 0x042fe400078008ff */
[----:B------:R-:W-:Y:S01]  /*aad0*/  IADD3.X R133, R171, UR6, RZ, P1, !PT ;  /* 0x00000006ab857c10 */ /* 0x000fe20008ffe4ff */
[----:B------:R-:W-:Y:S03]  /*aae0*/  @UP0 USHF.R.S32.HI UR6, URZ, 0x1f, UR17 ;  /* 0x0000001f3f060899 */ /* 0x000fe60008011411 */
[----:B------:R-:W2:Y:S01]  /*aaf0*/  LDL R171, [R1+0x34] ;  /* 0x0000340001ab7983 */ /* 0x000ea20000100800 */
[----:B------:R-:W-:Y:S01]  /*ab00*/  LEA.HI.X R133, R2, c[0x0][0x1fc], R133, 0x1, P0 ;  /* 0x00007f0002857a11 */ /* 0x000fe200000f0c85 */
[----:B------:R-:W-:Y:S02]  /*ab10*/  @UP0 UIMAD UR6, UR6, UR4, URZ ;  /* 0x00000004060602a4 */ /* 0x000fe4000f8e023f */
[----:B------:R-:W2:Y:S01]  /*ab20*/  LDL R2, [R1+0x1c] ;  /* 0x00001c0001027983 */ /* 0x000ea20000100800 */
[----:B------:R-:W-:Y:S01]  /*ab30*/  PLOP3.LUT P0, PT, PT, PT, UP0, 0x80, 0x0 ;  /* 0x000000000000781c */ /* 0x000fe20003f0f008 */
[----:B------:R-:W-:Y:S02]  /*ab40*/  @UP0 UIMAD UR6, UR17, UR5, UR6 ;  /* 0x00000005110602a4 */ /* 0x000fe4000f8e0206 */
[----:B------:R3:W-:Y:S02]  /*ab50*/  LDGSTS.E.BYPASS.LTC128B.128 [R252+0x7100], [R132.64], !P2 ;  /* 0x0710000084fc7fae */ /* 0x0007e4000d101d56 */
[----:B------:R-:W-:Y:S04]  /*ab60*/  @UP0 UIADD3 UR6, UR11, UR6, URZ ;  /* 0x000000060b060290 */ /* 0x000fe8000fffe03f */
[----:B------:R-:W-:Y:S02]  /*ab70*/  @UP0 USHF.L.U64.HI UR6, UR10, 0x6, UR6 ;  /* 0x000000060a060899 */ /* 0x000fe40008010206 */
[----:B------:R-:W0:Y:S08]  /*ab80*/  LDGDEPBAR ;  /* 0x00000000000079af */ /* 0x000e300000000000 */
[----:B---3--:R-:W1:Y:S02]  /*ab90*/  LDSM.16.M88.4 R132, [R168+0x10100] ;  /* 0x01010000a884783b */ /* 0x008e640000000200 */
[C---:B-1----:R-:W-:Y:S08]  /*aba0*/  HMMA.16816.F32 R4, R192.reuse, R132, R4 ;  /* 0x00000084c004723c */ /* 0x042ff00000001804 */
[C---:B------:R-:W-:Y:S01]  /*abb0*/  HMMA.16816.F32 R8, R192.reuse, R134, R8 ;  /* 0x00000086c008723c */ /* 0x040fe20000001808 */
[----:B------:R-:W1:Y:S07]  /*abc0*/  LDSM.16.M88.4 R132, [R168+0x10900] ;  /* 0x01090000a884783b */ /* 0x000e6e0000000200 */
[C---:B-1----:R-:W-:Y:S08]  /*abd0*/  HMMA.16816.F32 R12, R192.reuse, R132, R12 ;  /* 0x00000084c00c723c */ /* 0x042ff0000000180c */
[C---:B------:R-:W-:Y:S01]  /*abe0*/  HMMA.16816.F32 R16, R192.reuse, R134, R16 ;  /* 0x00000086c010723c */ /* 0x040fe20000001810 */
[----:B------:R-:W1:Y:S07]  /*abf0*/  LDSM.16.M88.4 R132, [R168+0x11100] ;  /* 0x01110000a884783b */ /* 0x000e6e0000000200 */
[C---:B-1----:R-:W-:Y:S08]  /*ac00*/  HMMA.16816.F32 R20, R192.reuse, R132, R20 ;  /* 0x00000084c014723c */ /* 0x042ff00000001814 */
[C---:B------:R-:W-:Y:S01]  /*ac10*/  HMMA.16816.F32 R24, R192.reuse, R134, R24 ;  /* 0x00000086c018723c */ /* 0x040fe20000001818 */
[----:B------:R-:W1:Y:S07]  /*ac20*/  LDSM.16.M88.4 R132, [R168+0x11900] ;  /* 0x01190000a884783b */ /* 0x000e6e0000000200 */
[C---:B-1----:R-:W-:Y:S08]  /*ac30*/  HMMA.16816.F32 R28, R192.reuse, R132, R28 ;  /* 0x00000084c01c723c */ /* 0x042ff0000000181c */
[----:B------:R-:W-:Y:S01]  /*ac40*/  HMMA.16816.F32 R32, R192, R134, R32 ;  /* 0x00000086c020723c */ /* 0x000fe20000001820 */
[----:B------:R-:W1:Y:S07]  /*ac50*/  LDSM.16.M88.4 R132, [R251] ;  /* 0x00000000fb84783b */ /* 0x000e6e0000000200 */
        /* <DEDUP_REMOVED lines=23> */
[----:B----4-:R-:W1:Y:S07]  /*add0*/  LDSM.16.M88.4 R132, [R176] ;  /* 0x00000000b084783b */ /* 0x010e6e0000000200 */
[C---:B-1----:R-:W-:Y:S08]  /*ade0*/  HMMA.16816.F32 R4, R204.reuse, R132, R4 ;  /* 0x00000084cc04723c */ /* 0x042ff00000001804 */
[C---:B------:R-:W-:Y:S01]  /*adf0*/  HMMA.16816.F32 R8, R204.reuse, R134, R8 ;  /* 0x00000086cc08723c */ /* 0x040fe20000001808 */
[----:B--2---:R1:W2:Y:S08]  /*ae00*/  LDSM.16.M88.4 R132, [R171] ;  /* 0x00000000ab84783b */ /* 0x0042b00000000200 */
[----:B-1----:R-:W3:Y:S01]  /*ae10*/  LDL R171, [R1+0x28] ;  /* 0x0000280001ab7983 */ /* 0x002ee20000100800 */
[C---:B--2---:R-:W-:Y:S08]  /*ae20*/  HMMA.16816.F32 R12, R204.reuse, R132, R12 ;  /* 0x00000084cc0c723c */ /* 0x044ff0000000180c */
[C---:B------:R-:W-:Y:S01]  /*ae30*/  HMMA.16816.F32 R16, R204.reuse, R134, R16 ;  /* 0x00000086cc10723c */ /* 0x040fe20000001810 */
[----:B------:R1:W2:Y:S08]  /*ae40*/  LDSM.16.M88.4 R132, [R170] ;  /* 0x00000000aa84783b */ /* 0x0002b00000000200 */
[----:B-1----:R-:W4:Y:S01]  /*ae50*/  LDL R170, [R1+0x24] ;  /* 0x0000240001aa7983 */ /* 0x002f220000100800 */
[C---:B--2---:R-:W-:Y:S08]  /*ae60*/  HMMA.16816.F32 R20, R204.reuse, R132, R20 ;  /* 0x00000084cc14723c */ /* 0x044ff00000001814 */
[C---:B------:R-:W-:Y:S01]  /*ae70*/  HMMA.16816.F32 R24, R204.reuse, R134, R24 ;  /* 0x00000086cc18723c */ /* 0x040fe20000001818 */
[----:B------:R1:W2:Y:S08]  /*ae80*/  LDSM.16.M88.4 R132, [R169] ;  /* 0x00000000a984783b */ /* 0x0002b00000000200 */
[----:B-1----:R-:W3:Y:S01]  /*ae90*/  LDL R169, [R1+0x20] ;  /* 0x0000200001a97983 */ /* 0x002ee20000100800 */
[C---:B--2---:R-:W-:Y:S08]  /*aea0*/  HMMA.16816.F32 R28, R204.reuse, R132, R28 ;  /* 0x00000084cc1c723c */ /* 0x044ff0000000181c */
        /* <DEDUP_REMOVED lines=37> */
[----:B---3--:R1:W2:Y:S08]  /*b100*/  LDSM.16.M88.4 R132, [R171] ;  /* 0x00000000ab84783b */ /* 0x0082b00000000200 */
[----:B-1----:R-:W3:Y:S01]  /*b110*/  LDL R171, [R1+0x18] ;  /* 0x0000180001ab7983 */ /* 0x002ee20000100800 */
[C---:B--2---:R-:W-:Y:S08]  /*b120*/  HMMA.16816.F32 R4, R220.reuse, R132, R4 ;  /* 0x00000084dc04723c */ /* 0x044ff00000001804 */
[C---:B------:R-:W-:Y:S01]  /*b130*/  HMMA.16816.F32 R8, R220.reuse, R134, R8 ;  /* 0x00000086dc08723c */ /* 0x040fe20000001808 */
[----:B----4-:R1:W2:Y:S08]  /*b140*/  LDSM.16.M88.4 R132, [R170] ;  /* 0x00000000aa84783b */ /* 0x0102b00000000200 */
[----:B-1----:R-:W4:Y:S01]  /*b150*/  LDL R170, [R1+0x14] ;  /* 0x0000140001aa7983 */ /* 0x002f220000100800 */
[C---:B--2---:R-:W-:Y:S08]  /*b160*/  HMMA.16816.F32 R12, R220.reuse, R132, R12 ;  /* 0x00000084dc0c723c */ /* 0x044ff0000000180c */
[C---:B------:R-:W-:Y:S01]  /*b170*/  HMMA.16816.F32 R16, R220.reuse, R134, R16 ;  /* 0x00000086dc10723c */ /* 0x040fe20000001810 */
[----:B------:R1:W2:Y:S08]  /*b180*/  LDSM.16.M88.4 R132, [R169] ;  /* 0x00000000a984783b */ /* 0x0002b00000000200 */
[----:B-1----:R-:W3:Y:S01]  /*b190*/  LDL R169, [R1+0x10] ;  /* 0x0000100001a97983 */ /* 0x002ee20000100800 */
        /* <DEDUP_REMOVED lines=42> */
[----:B---3--:R-:W1:Y:S07]  /*b440*/  LDSM.16.M88.4 R132, [R171] ;  /* 0x00000000ab84783b */ /* 0x008e6e0000000200 */
[C---:B-1----:R-:W-:Y:S08]  /*b450*/  HMMA.16816.F32 R4, R236.reuse, R132, R4 ;  /* 0x00000084ec04723c */ /* 0x042ff00000001804 */
[C---:B------:R-:W-:Y:S01]  /*b460*/  HMMA.16816.F32 R8, R236.reuse, R134, R8 ;  /* 0x00000086ec08723c */ /* 0x040fe20000001808 */
[----:B----4-:R-:W1:Y:S07]  /*b470*/  LDSM.16.M88.4 R132, [R170] ;  /* 0x00000000aa84783b */ /* 0x010e6e0000000200 */
[C---:B-1----:R-:W-:Y:S08]  /*b480*/  HMMA.16816.F32 R12, R236.reuse, R132, R12 ;  /* 0x00000084ec0c723c */ /* 0x042ff0000000180c */
[C---:B------:R-:W-:Y:S01]  /*b490*/  HMMA.16816.F32 R16, R236.reuse, R134, R16 ;  /* 0x00000086ec10723c */ /* 0x040fe20000001810 */
[----:B------:R-:W1:Y:S07]  /*b4a0*/  LDSM.16.M88.4 R132, [R169] ;  /* 0x00000000a984783b */ /* 0x000e6e0000000200 */
[C---:B-1----:R-:W-:Y:S08]  /*b4b0*/  HMMA.16816.F32 R20, R236.reuse, R132, R20 ;  /* 0x00000084ec14723c */ /* 0x042ff00000001814 */
[C---:B------:R-:W-:Y:S01]  /*b4c0*/  HMMA.16816.F32 R24, R236.reuse, R134, R24 ;  /* 0x00000086ec18723c */ /* 0x040fe20000001818 */
[----:B------:R-:W1:Y:S07]  /*b4d0*/  LDSM.16.M88.4 R132, [R2] ;  /* 0x000000000284783b */ /* 0x000e6e0000000200 */
        /* <DEDUP_REMOVED lines=17> */
[----:B------:R-:W1:Y:S11]  /*b5f0*/  LDSM.16.M88.4 R132, [R251+0x6800] ;  /* 0x00680000fb84783b */ /* 0x000e760000000200 */
[----:B------:R-:W-:Y:S04]  /*b600*/  @!UPT UIADD3 URZ, URZ, URZ, URZ ;  /* 0x0000003f3f3ff290 */ /* 0x000fe8000fffe03f */
[----:B------:R-:W-:Y:S02]  /*b610*/  FMUL.FTZ R7, R7, c[0x0][0x320] ;  /* 0x0000c80007077a20 */ /* 0x000fe40000410000 */
[----:B------:R-:W-:Y:S02]  /*b620*/  FMUL.FTZ R4, R4, c[0x0][0x320] ;  /* 0x0000c80004047a20 */ /* 0x000fe40000410000 */
[----:B------:R-:W-:Y:S01]  /*b630*/  MUFU.TANH R183, R7 ;  /* 0x0000000700b77308 */ /* 0x000fe20000002400 */
[----:B------:R-:W-:Y:S02]  /*b640*/  FMUL.FTZ R5, R5, c[0x0][0x320] ;  /* 0x0000c80005057a20 */ /* 0x000fe40000410000 */
[----:B------:R-:W-:Y:S02]  /*b650*/  FMUL.FTZ R6, R6, c[0x0][0x320] ;  /* 0x0000c80006067a20 */ /* 0x000fe40000410000 */
[----:B------:R-:W-:Y:S02]  /*b660*/  FMUL.FTZ R10, R10, c[0x0][0x320] ;  /* 0x0000c8000a0a7a20 */ /* 0x000fe40000410000 */
[----:B------:R-:W-:Y:S02]  /*b670*/  FMUL.FTZ R11, R11, c[0x0][0x320] ;  /* 0x0000c8000b0b7a20 */ /* 0x000fe40000410000 */
[----:B------:R-:W-:Y:S01]  /*b680*/  FMUL.FTZ R8, R8, c[0x0][0x320] ;  /* 0x0000c80008087a20 */ /* 0x000fe20000410000 */
[----:B------:R-:W2:Y:S01]  /*b690*/  MUFU.TANH R4, R4 ;  /* 0x0000000400047308 */ /* 0x000ea20000002400 */
[----:B------:R-:W-:Y:S09]  /*b6a0*/  FMUL.FTZ R9, R9, c[0x0][0x320] ;  /* 0x0000c80009097a20 */ /* 0x000ff20000410000 */
[----:B------:R-:W3:Y:S01]  /*b6b0*/  MUFU.TANH R182, R5 ;  /* 0x0000000500b67308 */ /* 0x000ee20000002400 */
[C---:B-1----:R-:W-:Y:S08]  /*b6c0*/  HMMA.16816.F32 R12, R244.reuse, R132, R12 ;  /* 0x00000084f40c723c */ /* 0x042ff0000000180c */
[C---:B------:R-:W-:Y:S01]  /*b6d0*/  HMMA.16816.F32 R16, R244.reuse, R134, R16 ;  /* 0x00000086f410723c */ /* 0x040fe20000001810 */
[----:B------:R-:W1:Y:S01]  /*b6e0*/  LDSM.16.M88.4 R132, [R251+0x7000] ;  /* 0x00700000fb84783b */ /* 0x000e620000000200 */
[----:B------:R-:W4:Y:S10]  /*b6f0*/  MUFU.TANH R181, R8 ;  /* 0x0000000800b57308 */ /* 0x000f340000002400 */
[----:B------:R-:W1:Y:S04]  /*b700*/  MUFU.TANH R180, R9 ;  /* 0x0000000900b47308 */ /* 0x000e680000002400 */
[----:B------:R-:W-:Y:S02]  /*b710*/  FMUL.FTZ R14, R14, c[0x0][0x320] ;  /* 0x0000c8000e0e7a20 */ /* 0x000fe40000410000 */
        /* <DEDUP_REMOVED lines=8> */
[----:B------:R-:W-:Y:S01]  /*b7a0*/  MUFU.TANH R178, R13 ;  /* 0x0000000d00b27308 */ /* 0x000fe20000002400 */
[C---:B-1----:R-:W-:Y:S09]  /*b7b0*/  HMMA.16816.F32 R20, R244.reuse, R132, R20 ;  /* 0x00000084f414723c */ /* 0x042ff20000001814 */
[----:B------:R1:W-:Y:S01]  /*b7c0*/  MUFU.TANH R176, R17 ;  /* 0x0000001100b07308 */ /* 0x0003e20000002400 */
[C---:B------:R-:W-:Y:S01]  /*b7d0*/  HMMA.16816.F32 R24, R244.reuse, R134, R24 ;  /* 0x00000086f418723c */ /* 0x040fe20000001818 */
[----:B------:R-:W2:Y:S01]  /*b7e0*/  LDSM.16.M88.4 R132, [R251+0x7800] ;  /* 0x00780000fb84783b */ /* 0x000ea20000000200 */
[----:B------:R-:W-:Y:S07]  /*b7f0*/  DEPBAR.LE SB0, 0x0 ;  /* 0x000080000000791a */ /* 0x000fee0000000000 */
[----:B------:R3:W-:Y:S01]  /*b800*/  MUFU.TANH R177, R16 ;  /* 0x0000001000b17308 */ /* 0x0007e20000002400 */
[----:B------:R-:W-:Y:S04]  /*b810*/  BAR.SYNC.DEFER_BLOCKING 0x0 ;  /* 0x0000000000007b1d */ /* 0x000fe80000010000 */
[----:B------:R-:W-:Y:S02]  /*b820*/  FMUL.FTZ R20, R20, c[0x0][0x320] ;  /* 0x0000c80014147a20 */ /* 0x000fe40000410000 */
[----:B-1----:R-:W-:Y:S02]  /*b830*/  FMUL.FTZ R17, R21, c[0x0][0x320] ;  /* 0x0000c80015117a20 */ /* 0x002fe40000410000 */
[----:B------:R-:W-:Y:S02]  /*b840*/  FMUL.FTZ R22, R22, c[0x0][0x320] ;  /* 0x0000c80016167a20 */ /* 0x000fe40000410000 */
[----:B------:R-:W-:Y:S04]  /*b850*/  FMUL.FTZ R23, R23, c[0x0][0x320] ;  /* 0x0000c80017177a20 */ /* 0x000fe80000410000 */
[----:B------:R-:W-:Y:S02]  /*b860*/  FMUL.FTZ R13, R25, c[0x0][0x320] ;  /* 0x0000c800190d7a20 */ /* 0x000fe40000410000 */
[----:B------:R-:W-:Y:S02]  /*b870*/  FMUL.FTZ R26, R26, c[0x0][0x320] ;  /* 0x0000c8001a1a7a20 */ /* 0x000fe40000410000 */
[----:B------:R-:W-:Y:S02]  /*b880*/  FMUL.FTZ R27, R27, c[0x0][0x320] ;  /* 0x0000c8001b1b7a20 */ /* 0x000fe40000410000 */
[----:B---3--:R-:W-:Y:S06]  /*b890*/  FMUL.FTZ R16, R24, c[0x0][0x320] ;  /* 0x0000c80018107a20 */ /* 0x008fec0000410000 */
[----:B------:R-:W-:Y:S01]  /*b8a0*/  MUFU.TANH R16, R16 ;  /* 0x0000001000107308 */ /* 0x000fe20000002400 */
[C---:B--2---:R-:W-:Y:S09]  /*b8b0*/  HMMA.16816.F32 R28, R244.reuse, R132, R28 ;  /* 0x00000084f41c723c */ /* 0x044ff2000000181c */
[----:B------:R-:W1:Y:S03]  /*b8c0*/  MUFU.TANH R179, R12 ;  /* 0x0000000c00b37308 */ /* 0x000e660000002400 */
[----:B------:R-:W-:Y:S01]  /*b8d0*/  FMNMX.FTZ R133, R4, R0, !PT ;  /* 0x0000000004857209 */ /* 0x000fe20007810000 */
[----:B------:R-:W-:Y:S03]  /*b8e0*/  HMMA.16816.F32 R32, R244, R134, R32 ;  /* 0x00000086f420723c */ /* 0x000fe60000001820 */
[----:B------:R-:W-:Y:S03]  /*b8f0*/  FMNMX.FTZ R133, R182, R133, !PT ;  /* 0x00000085b6857209 */ /* 0x000fe60007810000 */
[----:B------:R-:W2:Y:S01]  /*b900*/  MUFU.TANH R20, R20 ;  /* 0x0000001400147308 */ /* 0x000ea20000002400 */
[----:B----4-:R-:W-:Y:S05]  /*b910*/  FMNMX.FTZ R133, R181, R133, !PT ;  /* 0x00000085b5857209 */ /* 0x010fea0007810000 */
[----:B------:R-:W-:Y:S01]  /*b920*/  FMNMX.FTZ R133, R180, R133, !PT ;  /* 0x00000085b4857209 */ /* 0x000fe20007810000 */
[----:B------:R-:W-:Y:S03]  /*b930*/  FMUL.FTZ R9, R29, c[0x0][0x320] ;  /* 0x0000c8001d097a20 */ /* 0x000fe60000410000 */
[----:B------:R-:W3:Y:S01]  /*b940*/  MUFU.TANH R17, R17 ;  /* 0x0000001100117308 */ /* 0x000ee20000002400 */
[----:B------:R-:W-:Y:S02]  /*b950*/  FMUL.FTZ R30, R30, c[0x0][0x320] ;  /* 0x0000c8001e1e7a20 */ /* 0x000fe40000410000 */
[----:B------:R-:W-:Y:S01]  /*b960*/  FMUL.FTZ R31, R31, c[0x0][0x320] ;  /* 0x0000c8001f1f7a20 */ /* 0x000fe20000410000 */
[----:B-1----:R-:W-:Y:S01]  /*b970*/  FMNMX.FTZ R133, R179, R133, !PT ;  /* 0x00000085b3857209 */ /* 0x002fe20007810000 */
[----:B------:R-:W-:Y:S03]  /*b980*/  FMUL.FTZ R12, R28, c[0x0][0x320] ;  /* 0x0000c8001c0c7a20 */ /* 0x000fe60000410000 */
[----:B------:R-:W-:Y:S01]  /*b990*/  FMUL.FTZ R8, R32, c[0x0][0x320] ;  /* 0x0000c80020087a20 */ /* 0x000fe20000410000 */
[----:B------:R-:W-:Y:S01]  /*b9a0*/  FMNMX.FTZ R133, R178, R133, !PT ;  /* 0x00000085b2857209 */ /* 0x000fe20007810000 */
[----:B------:R-:W-:Y:S01]  /*b9b0*/  FMUL.FTZ R5, R33, c[0x0][0x320] ;  /* 0x0000c80021057a20 */ /* 0x000fe20000410000 */
[----:B------:R-:W1:Y:S01]  /*b9c0*/  MUFU.TANH R13, R13 ;  /* 0x0000000d000d7308 */ /* 0x000e620000002400 */
[----:B------:R-:W-:Y:S01]  /*b9d0*/  FMUL.FTZ R34, R34, c[0x0][0x320] ;  /* 0x0000c80022227a20 */ /* 0x000fe20000410000 */
[----:B------:R-:W-:Y:S04]  /*b9e0*/  FMNMX.FTZ R133, R177, R133, !PT ;  /* 0x00000085b1857209 */ /* 0x000fe80007810000 */
[----:B------:R-:W-:Y:S04]  /*b9f0*/  FMNMX.FTZ R133, R176, R133, !PT ;  /* 0x00000085b0857209 */ /* 0x000fe80007810000 */
[----:B------:R-:W4:Y:S01]  /*ba00*/  MUFU.TANH R12, R12 ;  /* 0x0000000c000c7308 */ /* 0x000f220000002400 */
[----:B--2---:R-:W-:Y:S04]  /*ba10*/  FMNMX.FTZ R133, R20, R133, !PT ;  /* 0x0000008514857209 */ /* 0x004fe80007810000 */
[----:B---3--:R-:W-:Y:S04]  /*ba20*/  FMNMX.FTZ R133, R17, R133, !PT ;  /* 0x0000008511857209 */ /* 0x008fe80007810000 */
[----:B------:R-:W-:Y:S01]  /*ba30*/  FMNMX.FTZ R133, R16, R133, !PT ;  /* 0x0000008510857209 */ /* 0x000fe20007810000 */
[----:B------:R-:W2:Y:S03]  /*ba40*/  MUFU.TANH R9, R9 ;  /* 0x0000000900097308 */ /* 0x000ea60000002400 */
[----:B-1----:R-:W-:Y:S07]  /*ba50*/  FMNMX.FTZ R133, R13, R133, !PT ;  /* 0x000000850d857209 */ /* 0x002fee0007810000 */
[----:B------:R-:W1:Y:S01]  /*ba60*/  MUFU.TANH R8, R8 ;  /* 0x0000000800087308 */ /* 0x000e620000002400 */
[----:B----4-:R-:W-:Y:S09]  /*ba70*/  FMNMX.FTZ R133, R12, R133, !PT ;  /* 0x000000850c857209 */ /* 0x010ff20007810000 */
[----:B------:R-:W3:Y:S01]  /*ba80*/  MUFU.TANH R5, R5 ;  /* 0x0000000500057308 */ /* 0x000ee20000002400 */
[----:B--2---:R-:W-:Y:S09]  /*ba90*/  FMNMX.FTZ R133, R9, R133, !PT ;  /* 0x0000008509857209 */ /* 0x004ff20007810000 */
[----:B------:R-:W-:Y:S01]  /*baa0*/  MUFU.TANH R28, R26 ;  /* 0x0000001a001c7308 */ /* 0x000fe20000002400 */
[----:B-1----:R-:W-:Y:S09]  /*bab0*/  FMNMX.FTZ R133, R8, R133, !PT ;  /* 0x0000008508857209 */ /* 0x002ff20007810000 */
[----:B------:R-:W-:Y:S01]  /*bac0*/  MUFU.TANH R21, R22 ;  /* 0x0000001600157308 */ /* 0x000fe20000002400 */
[----:B---3--:R-:W-:Y:S05]  /*bad0*/  FMNMX.FTZ R133, R5, R133, !PT ;  /* 0x0000008505857209 */ /* 0x008fea0007810000 */
[----:B------:R-:W1:Y:S04]  /*bae0*/  SHFL.BFLY PT, R2, R133, 0x2, 0x1f ;  /* 0x0c401f0085027f89 */ /* 0x000e6800000e0000 */
[----:B------:R-:W-:Y:S10]  /*baf0*/  MUFU.TANH R25, R23 ;  /* 0x0000001700197308 */ /* 0x000ff40000002400 */
[----:B------:R-:W-:Y:S10]  /*bb00*/  MUFU.TANH R184, R10 ;  /* 0x0000000a00b87308 */ /* 0x000ff40000002400 */
[----:B------:R-:W-:Y:S01]  /*bb10*/  MUFU.TANH R185, R11 ;  /* 0x0000000b00b97308 */ /* 0x000fe20000002400 */
[----:B-1----:R-:W-:Y:S05]  /*bb20*/  FMNMX.FTZ R133, R133, R2, !PT ;  /* 0x0000000285857209 */ /* 0x002fea0007810000 */
[----:B------:R-:W1:Y:S04]  /*bb30*/  SHFL.BFLY PT, R2, R133, 0x1, 0x1f ;  /* 0x0c201f0085027f89 */ /* 0x000e6800000e0000 */
[----:B------:R-:W-:Y:S10]  /*bb40*/  MUFU.TANH R189, R14 ;  /* 0x0000000e00bd7308 */ /* 0x000ff40000002400 */
[----:B------:R-:W-:Y:S10]  /*bb50*/  MUFU.TANH R188, R15 ;  /* 0x0000000f00bc7308 */ /* 0x000ff40000002400 */
[----:B------:R-:W-:Y:S01]  /*bb60*/  MUFU.TANH R187, R18 ;  /* 0x0000001200bb7308 */ /* 0x000fe20000002400 */
[----:B-1----:R-:W-:Y:S05]  /*bb70*/  FMNMX.FTZ R133, R133, R2, !PT ;  /* 0x0000000285857209 */ /* 0x002fea0007810000 */
[C---:B------:R-:W-:Y:S02]  /*bb80*/  FMUL.FTZ R2, R133.reuse, c[0x0][0x2d0] ;  /* 0x0000b40085027a20 */ /* 0x040fe40000410000 */
[----:B------:R-:W-:Y:S02]  /*bb90*/  FADD.FTZ R0, -R133, R0 ;  /* 0x0000000085007221 */ /* 0x000fe40000010100 */
[----:B------:R-:W-:Y:S01]  /*bba0*/  MUFU.TANH R190, R19 ;  /* 0x0000001300be7308 */ /* 0x000fe20000002400 */
[--C-:B------:R-:W-:Y:S02]  /*bbb0*/  FFMA.FTZ R135, R17, c[0x0][0x2d0], -R2.reuse ;  /* 0x0000b40011877a23 */ /* 0x100fe40000010802 */
[--C-:B------:R-:W-:Y:S02]  /*bbc0*/  FFMA.FTZ R4, R4, c[0x0][0x2d0], -R2.reuse ;  /* 0x0000b40004047a23 */ /* 0x100fe40000010802 */
[--C-:B------:R-:W-:Y:S02]  /*bbd0*/  FFMA.FTZ R134, R16, c[0x0][0x2d0], -R2.reuse ;  /* 0x0000b40010867a23 */ /* 0x100fe40000010802 */
        /* <DEDUP_REMOVED lines=9> */
[--C-:B------:R-:W-:Y:S02]  /*bc70*/  FFMA.FTZ R191, R13, c[0x0][0x2d0], -R2.reuse ;  /* 0x0000b4000dbf7a23 */ /* 0x100fe40000010802 */
[--C-:B------:R-:W-:Y:S02]  /*bc80*/  FFMA.FTZ R168, R12, c[0x0][0x2d0], -R2.reuse ;  /* 0x0000b4000ca87a23 */ /* 0x100fe40000010802 */
[--C-:B------:R-:W-:Y:S01]  /*bc90*/  FFMA.FTZ R169, R9, c[0x0][0x2d0], -R2.reuse ;  /* 0x0000b40009a97a23 */ /* 0x100fe20000010802 */
[----:B------:R-:W-:Y:S01]  /*bca0*/  MUFU.EX2 R176, R4 ;  /* 0x0000000400b07308 */ /* 0x000fe20000000800 */
[--C-:B------:R-:W-:Y:S02]  /*bcb0*/  FFMA.FTZ R170, R8, c[0x0][0x2d0], -R2.reuse ;  /* 0x0000b40008aa7a23 */ /* 0x100fe40000010802 */
[----:B------:R-:W-:Y:S02]  /*bcc0*/  FFMA.FTZ R171, R5, c[0x0][0x2d0], -R2 ;  /* 0x0000b40005ab7a23 */ /* 0x000fe40000010802 */
[----:B------:R-:W2:Y:S01]  /*bcd0*/  LDL.LU R2, [R1+0x80] ;  /* 0x0000800001027983 */ /* 0x000ea20000300800 */
[----:B------:R-:W-:Y:S06]  /*bce0*/  FMUL.FTZ R0, R0, c[0x0][0x2d0] ;  /* 0x0000b40000007a20 */ /* 0x000fec0000410000 */
[----:B------:R-:W1:Y:S02]  /*bcf0*/  MUFU.EX2 R0, R0 ;  /* 0x0000000000007308 */ /* 0x000e640000000800 */
[C---:B-1----:R-:W-:Y:S02]  /*bd00*/  FMUL.FTZ R5, R0.reuse, R141 ;  /* 0x0000008d00057220 */ /* 0x042fe40000410000 */
[C---:B------:R-:W-:Y:S01]  /*bd10*/  FMUL.FTZ R12, R0.reuse, R148 ;  /* 0x00000094000c7220 */ /* 0x040fe20000410000 */
[----:B------:R-:W3:Y:S01]  /*bd20*/  LDL.LU R141, [R1+0x84] ;  /* 0x00008400018d7983 */ /* 0x000ee20000300800 */
[C---:B------:R-:W-:Y:S02]  /*bd30*/  FMUL.FTZ R4, R0.reuse, R140 ;  /* 0x0000008c00047220 */ /* 0x040fe40000410000 */
[C---:B------:R-:W-:Y:S01]  /*bd40*/  FMUL.FTZ R8, R0.reuse, R136 ;  /* 0x0000008800087220 */ /* 0x040fe20000410000 */
[----:B------:R-:W-:Y:S01]  /*bd50*/  MOV R136, R134 ;  /* 0x0000008600887202 */ /* 0x000fe20000000f00 */
[C---:B------:R-:W-:Y:S01]  /*bd60*/  FMUL.FTZ R9, R0.reuse, R137 ;  /* 0x0000008900097220 */ /* 0x040fe20000410000 */
[----:B------:R-:W-:Y:S01]  /*bd70*/  MOV R137, R135 ;  /* 0x0000008700897202 */ /* 0x000fe20000000f00 */
[C---:B------:R-:W-:Y:S01]  /*bd80*/  FMUL.FTZ R13, R0.reuse, R149 ;  /* 0x00000095000d7220 */ /* 0x040fe20000410000 */
[----:B------:R-:W-:Y:S01]  /*bd90*/  MUFU.TANH R135, R34 ;  /* 0x0000002200877308 */ /* 0x000fe20000002400 */
[C---:B------:R-:W-:Y:S01]  /*bda0*/  FMUL.FTZ R16, R0.reuse, R144 ;  /* 0x0000009000107220 */ /* 0x040fe20000410000 */
[----:B------:R-:W-:Y:S01]  /*bdb0*/  MOV R149, R132 ;  /* 0x0000008400957202 */ /* 0x000fe20000000f00 */
[C---:B------:R-:W-:Y:S01]  /*bdc0*/  FMUL.FTZ R17, R0.reuse, R145 ;  /* 0x0000009100117220 */ /* 0x040fe20000410000 */
[----:B------:R-:W4:Y:S01]  /*bdd0*/  LDL R148, [R1+0x70] ;  /* 0x0000700001947983 */ /* 0x000f220000100800 */
[C---:B------:R-:W-:Y:S01]  /*bde0*/  FMUL.FTZ R20, R0.reuse, R156 ;  /* 0x0000009c00147220 */ /* 0x040fe20000410000 */
[----:B------:R-:W-:Y:S01]  /*bdf0*/  MOV R156, R21 ;  /* 0x00000015009c7202 */ /* 0x000fe20000000f00 */
        /* <DEDUP_REMOVED lines=9> */
[----:B------:R-:W3:Y:S01]  /*be90*/  LDL R164, [R1+0x74] ;  /* 0x0000740001a47983 */ /* 0x000ee20000100800 */
[C---:B------:R-:W-:Y:S01]  /*bea0*/  FMUL.FTZ R32, R0.reuse, R160 ;  /* 0x000000a000207220 */ /* 0x040fe20000410000 */
[----:B------:R-:W1:Y:S01]  /*beb0*/  MUFU.TANH R165, R27 ;  /* 0x0000001b00a57308 */ /* 0x000e620000002400 */
[C---:B------:R-:W-:Y:S02]  /*bec0*/  FMUL.FTZ R33, R0.reuse, R161 ;  /* 0x000000a100217220 */ /* 0x040fe40000410000 */
[C---:B------:R-:W-:Y:S02]  /*bed0*/  FMUL.FTZ R36, R0.reuse, R36 ;  /* 0x0000002400247220 */ /* 0x040fe40000410000 */
[C---:B------:R-:W-:Y:S02]  /*bee0*/  FMUL.FTZ R37, R0.reuse, R37 ;  /* 0x0000002500257220 */ /* 0x040fe40000410000 */
[C---:B------:R-:W-:Y:S02]  /*bef0*/  FMUL.FTZ R40, R0.reuse, R40 ;  /* 0x0000002800287220 */ /* 0x040fe40000410000 */
        /* <DEDUP_REMOVED lines=47> */
[----:B--2---:R-:W-:Y:S01]  /*c1f0*/  FFMA.FTZ R144, R0, R2, R176 ;  /* 0x0000000200907223 */ /* 0x004fe200000100b0 */
[----:B------:R-:W-:Y:S04]  /*c200*/  FMNMX.FTZ R0, R6, R3, !PT ;  /* 0x0000000306007209 */ /* 0x000fe80007810000 */
[----:B------:R-:W-:Y:S04]  /*c210*/  FMNMX.FTZ R0, R183, R0, !PT ;  /* 0x00000000b7007209 */ /* 0x000fe80007810000 */
[----:B------:R-:W-:Y:S04]  /*c220*/  FMNMX.FTZ R0, R184, R0, !PT ;  /* 0x00000000b8007209 */ /* 0x000fe80007810000 */
[----:B------:R-:W-:Y:S04]  /*c230*/  FMNMX.FTZ R0, R185, R0, !PT ;  /* 0x00000000b9007209 */ /* 0x000fe80007810000 */
[----:B------:R-:W-:Y:S04]  /*c240*/  FMNMX.FTZ R0, R189, R0, !PT ;  /* 0x00000000bd007209 */ /* 0x000fe80007810000 */
[----:B------:R-:W-:Y:S04]  /*c250*/  FMNMX.FTZ R0, R188, R0, !PT ;  /* 0x00000000bc007209 */ /* 0x000fe80007810000 */
[----:B------:R-:W-:Y:S04]  /*c260*/  FMNMX.FTZ R0, R187, R0, !PT ;  /* 0x00000000bb007209 */ /* 0x000fe80007810000 */
[----:B------:R-:W-:Y:S01]  /*c270*/  FMNMX.FTZ R2, R190, R0, !PT ;  /* 0x00000000be027209 */ /* 0x000fe20007810000 */
[----:B------:R-:W-:Y:S03]  /*c280*/  FMUL.FTZ R0, R35, c[0x0][0x320] ;  /* 0x0000c80023007a20 */ /* 0x000fe60000410000 */
[----:B------:R-:W-:Y:S01]  /*c290*/  FMNMX.FTZ R2, R156, R2, !PT ;  /* 0x000000029c027209 */ /* 0x000fe20007810000 */
[----:B------:R2:W1:Y:S03]  /*c2a0*/  MUFU.TANH R134, R0 ;  /* 0x0000000000867308 */ /* 0x0004660000002400 */
[----:B--2---:R-:W-:Y:S04]  /*c2b0*/  FMNMX.FTZ R0, R152, R2, !PT ;  /* 0x0000000298007209 */ /* 0x004fe80007810000 */
        /* <DEDUP_REMOVED lines=13> */
[----:B------:R-:W-:Y:S04]  /*c390*/  FFMA.FTZ R140, R6, c[0x0][0x2d0], -R2 ;  /* 0x0000b400068c7a23 */ /* 0x000fe80000010802 */
[----:B------:R-:W1:Y:S10]  /*c3a0*/  MUFU.EX2 R0, R0 ;  /* 0x0000000000007308 */ /* 0x000e740000000800 */
[----:B------:R-:W3:Y:S01]  /*c3b0*/  MUFU.EX2 R140, R140 ;  /* 0x0000008c008c7308 */ /* 0x000ee20000000800 */
[C---:B-1----:R-:W-:Y:S02]  /*c3c0*/  FMUL.FTZ R18, R0.reuse, R146 ;  /* 0x0000009200127220 */ /* 0x042fe40000410000 */
[C---:B------:R-:W-:Y:S02]  /*c3d0*/  FMUL.FTZ R19, R0.reuse, R147 ;  /* 0x0000009300137220 */ /* 0x040fe40000410000 */
[----:B------:R-:W2:Y:S01]  /*c3e0*/  LDL.64 R146, [R1+0xc8] ;  /* 0x0000c80001927983 */ /* 0x000ea20000100a00 */
[C---:B------:R-:W-:Y:S02]  /*c3f0*/  FMUL.FTZ R14, R0.reuse, R150 ;  /* 0x00000096000e7220 */ /* 0x040fe40000410000 */
[C---:B------:R-:W-:Y:S02]  /*c400*/  FMUL.FTZ R15, R0.reuse, R151 ;  /* 0x00000097000f7220 */ /* 0x040fe40000410000 */
[C---:B------:R-:W-:Y:S01]  /*c410*/  FMUL.FTZ R11, R0.reuse, R139 ;  /* 0x0000008b000b7220 */ /* 0x040fe20000410000 */
[----:B------:R-:W4:Y:S01]  /*c420*/  LDL.64 R150, [R1+0xb8] ;  /* 0x0000b80001967983 */ /* 0x000f220000100a00 */
[C---:B------:R-:W-:Y:S02]  /*c430*/  FMUL.FTZ R10, R0.reuse, R138 ;  /* 0x0000008a000a7220 */ /* 0x040fe40000410000 */
[C---:B------:R-:W-:Y:S02]  /*c440*/  FMUL.FTZ R7, R0.reuse, R143 ;  /* 0x0000008f00077220 */ /* 0x040fe40000410000 */
[C---:B------:R-:W-:Y:S01]  /*c450*/  FMUL.FTZ R6, R0.reuse, R142 ;  /* 0x0000008e00067220 */ /* 0x040fe20000410000 */
[----:B------:R-:W4:Y:S01]  /*c460*/  LDL R139, [R1+0x7c] ;  /* 0x00007c00018b7983 */ /* 0x000f220000100800 */
[C---:B------:R-:W-:Y:S02]  /*c470*/  FMUL.FTZ R34, R0.reuse, R162 ;  /* 0x000000a200227220 */ /* 0x040fe40000410000 */
[C---:B------:R-:W-:Y:S01]  /*c480*/  FMUL.FTZ R35, R0.reuse, R163 ;  /* 0x000000a300237220 */ /* 0x040fe20000410000 */
[----:B------:R-:W4:Y:S01]  /*c490*/  LDL R138, [R1+0x78] ;  /* 0x00007800018a7983 */ /* 0x000f220000100800 */
[C---:B---3--:R-:W-:Y:S02]  /*c4a0*/  FFMA.FTZ R141, R0.reuse, R141, R140 ;  /* 0x0000008d008d7223 */ /* 0x048fe4000001008c */
[C---:B------:R-:W-:Y:S01]  /*c4b0*/  FMUL.FTZ R22, R0.reuse, R158 ;  /* 0x0000009e00167220 */ /* 0x040fe20000410000 */
[----:B------:R-:W3:Y:S01]  /*c4c0*/  LDL R143, [R1+0x6c] ;  /* 0x00006c00018f7983 */ /* 0x000ee20000100800 */
[C---:B------:R-:W-:Y:S01]  /*c4d0*/  FMUL.FTZ R23, R0.reuse, R159 ;  /* 0x0000009f00177220 */ /* 0x040fe20000410000 */
[----:B------:R-:W-:Y:S01]  /*c4e0*/  MOV R159, R145 ;  /* 0x00000091009f7202 */ /* 0x000fe20000000f00 */
[C---:B------:R-:W-:Y:S01]  /*c4f0*/  FMUL.FTZ R26, R0.reuse, R154 ;  /* 0x0000009a001a7220 */ /* 0x040fe20000410000 */
[----:B------:R-:W3:Y:S01]  /*c500*/  LDL R142, [R1+0x68] ;  /* 0x00006800018e7983 */ /* 0x000ee20000100800 */
[C---:B------:R-:W-:Y:S01]  /*c510*/  FMUL.FTZ R27, R0.reuse, R155 ;  /* 0x0000009b001b7220 */ /* 0x040fe20000410000 */
[----:B------:R-:W-:Y:S01]  /*c520*/  MOV R158, R149 ;  /* 0x00000095009e7202 */ /* 0x000fe20000000f00 */
[C---:B------:R-:W-:Y:S01]  /*c530*/  FMUL.FTZ R30, R0.reuse, R166 ;  /* 0x000000a6001e7220 */ /* 0x040fe20000410000 */
[----:B------:R-:W-:Y:S01]  /*c540*/  MOV R155, R152 ;  /* 0x00000098009b7202 */ /* 0x000fe20000000f00 */
[C---:B------:R-:W-:Y:S01]  /*c550*/  FMUL.FTZ R31, R0.reuse, R167 ;  /* 0x000000a7001f7220 */ /* 0x040fe20000410000 */
[----:B------:R-:W-:Y:S01]  /*c560*/  MOV R166, R157 ;  /* 0x0000009d00a67202 */ /* 0x000fe20000000f00 */
        /* <DEDUP_REMOVED lines=54> */
[----:B--2---:R-:W-:Y:S02]  /*c8d0*/  @P0 IADD3 R0, P6, R146, UR7, RZ ;  /* 0x0000000792000c10 */ /* 0x004fe4000ffde0ff */
[----:B------:R-:W-:Y:S02]  /*c8e0*/  MOV R147, R153 ;  /* 0x0000009900937202 */ /* 0x000fe40000000f00 */
[C---:B------:R-:W-:Y:S01]  /*c8f0*/  @P0 LEA R136, P1, R0.reuse, c[0x0][0x1c8], 0x1 ;  /* 0x0000720000880a11 */ /* 0x040fe200078208ff */
[----:B------:R-:W-:Y:S01]  /*c900*/  MUFU.EX2 R153, R179 ;  /* 0x000000b300997308 */ /* 0x000fe20000000800 */
[----:B----4-:R-:W-:Y:S04]  /*c910*/  @P0 IADD3.X R3, R151, UR6, RZ, P6, !PT ;  /* 0x0000000697030c10 */ /* 0x010fe8000b7fe4ff */
        /* <DEDUP_REMOVED lines=11> */
[----:B---3--:R-:W-:Y:S01]  /*c9d0*/  @P0 IADD3 R0, P6, R143, UR7, RZ ;  /* 0x000000078f000c10 */ /* 0x008fe2000ffde0ff */
[----:B------:R-:W-:Y:S02]  /*c9e0*/  @UP0 UIADD3 UR7, UP1, UR16, UR7, URZ ;  /* 0x0000000710070290 */ /* 0x000fe4000ff3e03f */
[----:B------:R1:W-:Y:S01]  /*c9f0*/  @P0 LDGSTS.E.BYPASS.LTC128B.128 [R252+0x14100], [R136.64], !P3 ;  /* 0x1410000088fc0fae */ /* 0x0003e2000d901d56 */
[----:B------:R-:W-:Y:S01]  /*ca00*/  @P0 IADD3.X R3, R142, UR6, RZ, P6, !PT ;  /* 0x000000068e030c10 */ /* 0x000fe2000b7fe4ff */
[----:B------:R-:W-:Y:S01]  /*ca10*/  @UP0 UIADD3.X UR6, UR15, UR6, URZ, UP1, !UPT ;  /* 0x000000060f060290 */ /* 0x000fe20008ffe43f */
[C---:B-1----:R-:W-:Y:S04]  /*ca20*/  @P0 LEA R136, P1, R0.reuse, c[0x0][0x1c8], 0x1 ;  /* 0x0000720000880a11 */ /* 0x042fe800078208ff */
[----:B------:R-:W-:Y:S02]  /*ca30*/  @P0 LEA.HI.X R137, R0, c[0x0][0x1cc], R3, 0x1, P1 ;  /* 0x0000730000890a11 */ /* 0x000fe400008f0c03 */
[----:B------:R-:W-:Y:S03]  /*ca40*/  @P0 IADD3 R0, P6, R146, UR7, RZ ;  /* 0x0000000792000c10 */ /* 0x000fe6000ffde0ff */
[----:B------:R1:W-:Y:S01]  /*ca50*/  @P0 LDGSTS.E.BYPASS.LTC128B.128 [R252+0x16100], [R136.64], !P2 ;  /* 0x1610000088fc0fae */ /* 0x0003e2000d101d56 */
[----:B------:R-:W-:Y:S02]  /*ca60*/  @P0 IADD3.X R3, R151, UR6, RZ, P6, !PT ;  /* 0x0000000697030c10 */ /* 0x000fe4000b7fe4ff */
[----:B------:R2:W-:Y:S01]  /*ca70*/  MUFU.EX2 R151, R186 ;  /* 0x000000ba00977308 */ /* 0x0005e20000000800 */
[C---:B-1----:R-:W-:Y:S01]  /*ca80*/  @P0 LEA R136, P1, R0.reuse, c[0x0][0x1c8], 0x1 ;  /* 0x0000720000880a11 */ /* 0x042fe200078208ff */
[--C-:B--2---:R-:W-:Y:S03]  /*ca90*/  FFMA.FTZ R186, R161, c[0x0][0x2d0], -R2.reuse ;  /* 0x0000b400a1ba7a23 */ /* 0x104fe60000010802 */
[----:B------:R-:W-:Y:S02]  /*caa0*/  @P0 LEA.HI.X R137, R0, c[0x0][0x1cc], R3, 0x1, P1 ;  /* 0x0000730000890a11 */ /* 0x000fe400008f0c03 */
[----:B------:R-:W-:Y:S03]  /*cab0*/  @P0 IADD3 R0, P6, R139, UR7, RZ ;  /* 0x000000078b000c10 */ /* 0x000fe6000ffde0ff */
[----:B------:R-:W-:Y:S01]  /*cac0*/  MUFU.EX2 R186, R186 ;  /* 0x000000ba00ba7308 */ /* 0x000fe20000000800 */
[----:B------:R1:W-:Y:S01]  /*cad0*/  @P0 LDGSTS.E.BYPASS.LTC128B.128 [R252+0x11100], [R136.64], !P5 ;  /* 0x1110000088fc0fae */ /* 0x0003e2000e901d56 */
[----:B------:R-:W-:Y:S01]  /*cae0*/  @P0 IADD3.X R3, R138, UR6, RZ, P6, !PT ;  /* 0x000000068a030c10 */ /* 0x000fe2000b7fe4ff */
[----:B------:R-:W-:Y:S07]  /*caf0*/  FFMA.FTZ R138, R183, c[0x0][0x2d0], -R2 ;  /* 0x0000b400b78a7a23 */ /* 0x000fee0000010802 */
[----:B------:R-:W2:Y:S01]  /*cb00*/  MUFU.EX2 R139, R182 ;  /* 0x000000b6008b7308 */ /* 0x000ea20000000800 */
[C---:B-1----:R-:W-:Y:S04]  /*cb10*/  @P0 LEA R136, P1, R0.reuse, c[0x0][0x1c8], 0x1 ;  /* 0x0000720000880a11 */ /* 0x042fe800078208ff */
[----:B------:R-:W-:Y:S01]  /*cb20*/  @P0 LEA.HI.X R137, R0, c[0x0][0x1cc], R3, 0x1, P1 ;  /* 0x0000730000890a11 */ /* 0x000fe200008f0c03 */
[----:B--2---:R-:W-:Y:S01]  /*cb30*/  FADD.FTZ R146, R139, R144 ;  /* 0x000000908b927221 */ /* 0x004fe20000010000 */
[----:B------:R-:W-:Y:S03]  /*cb40*/  @P0 IADD3 R0, P6, R164, UR7, RZ ;  /* 0x00000007a4000c10 */ /* 0x000fe6000ffde0ff */
[----:B------:R-:W-:Y:S01]  /*cb50*/  MUFU.EX2 R164, R177 ;  /* 0x000000b100a47308 */ /* 0x000fe20000000800 */
[----:B------:R1:W-:Y:S01]  /*cb60*/  @P0 LDGSTS.E.BYPASS.LTC128B.128 [R252+0x13100], [R136.64], !P4 ;  /* 0x1310000088fc0fae */ /* 0x0003e2000e101d56 */
[----:B------:R-:W-:Y:S08]  /*cb70*/  @P0 IADD3.X R3, R148, UR6, RZ, P6, !PT ;  /* 0x0000000694030c10 */ /* 0x000ff0000b7fe4ff */
[----:B------:R-:W-:Y:S10]  /*cb80*/  MUFU.EX2 R148, R181 ;  /* 0x000000b500947308 */ /* 0x000ff40000000800 */
[----:B------:R-:W-:Y:S01]  /*cb90*/  MUFU.EX2 R177, R171 ;  /* 0x000000ab00b17308 */ /* 0x000fe20000000800 */
[C---:B-1----:R-:W-:Y:S04]  /*cba0*/  @P0 LEA R136, P1, R0.reuse, c[0x0][0x1c8], 0x1 ;  /* 0x0000720000880a11 */ /* 0x042fe800078208ff */
[----:B------:R-:W-:Y:S02]  /*cbb0*/  @P0 LEA.HI.X R137, R0, c[0x0][0x1cc], R3, 0x1, P1 ;  /* 0x0000730000890a11 */ /* 0x000fe400008f0c03 */
[----:B------:R-:W-:Y:S03]  /*cbc0*/  @P0 IADD3 R0, P6, R143, UR7, RZ ;  /* 0x000000078f000c10 */ /* 0x000fe6000ffde0ff */
[----:B------:R-:W1:Y:S01]  /*cbd0*/  MUFU.EX2 R3, R138 ;  /* 0x0000008a00037308 */ /* 0x000e620000000800 */
[----:B------:R2:W-:Y:S01]  /*cbe0*/  @P0 LDGSTS.E.BYPASS.LTC128B.128 [R252+0x15100], [R136.64], !P3 ;  /* 0x1510000088fc0fae */ /* 0x0005e2000d901d56 */
[----:B-1----:R-:W-:Y:S01]  /*cbf0*/  FADD.FTZ R145, R3, R141 ;  /* 0x0000008d03917221 */ /* 0x002fe20000010000 */
[----:B------:R-:W-:Y:S01]  /*cc00*/  F2FP.PACK_AB R138, R180, R148 ;  /* 0x00000094b48a723e */ /* 0x000fe200000000ff */
[----:B------:R-:W-:Y:S01]  /*cc10*/  FADD.FTZ R148, R148, R146 ;  /* 0x0000009294947221 */ /* 0x000fe20000010000 */
[----:B--2---:R-:W-:Y:S03]  /*cc20*/  @P0 LEA R136, P1, R0, c[0x0][0x1c8], 0x1 ;  /* 0x0000720000880a11 */ /* 0x004fe600078208ff */
[----:B------:R-:W-:Y:S01]  /*cc30*/  FADD.FTZ R148, R180, R148 ;  /* 0x00000094b4947221 */ /* 0x000fe20000010000 */
[----:B------:R-:W-:Y:S04]  /*cc40*/  @P0 IADD3.X R137, R142, UR6, RZ, P6, !PT ;  /* 0x000000068e890c10 */ /* 0x000fe8000b7fe4ff */
[----:B------:R-:W-:Y:S01]  /*cc50*/  @P0 LEA.HI.X R137, R0, c[0x0][0x1cc], R137, 0x1, P1 ;  /* 0x0000730000890a11 */ /* 0x000fe200008f0c89 */
[--C-:B------:R-:W-:Y:S02]  /*cc60*/  FFMA.FTZ R0, R184, c[0x0][0x2d0], -R2.reuse ;  /* 0x0000b400b8007a23 */ /* 0x100fe40000010802 */
[--C-:B------:R-:W-:Y:S02]  /*cc70*/  FFMA.FTZ R184, R135, c[0x0][0x2d0], -R2.reuse ;  /* 0x0000b40087b87a23 */ /* 0x100fe40000010802 */
[----:B------:R1:W-:Y:S04]  /*cc80*/  @P0 LDGSTS.E.BYPASS.LTC128B.128 [R252+0x17100], [R136.64], !P2 ;  /* 0x1710000088fc0fae */ /* 0x0003e8000d101d56 */
[----:B------:R-:W-:Y:S04]  /*cc90*/  MUFU.EX2 R184, R184 ;  /* 0x000000b800b87308 */ /* 0x000fe80000000800 */
[----:B------:R-:W0:Y:S08]  /*cca0*/  LDGDEPBAR ;  /* 0x00000000000079af */ /* 0x000e300000000000 */
[----:B-1----:R-:W2:Y:S01]  /*ccb0*/  LDL.LU R252, [R1+0xf8] ;  /* 0x0000f80001fc7983 */ /* 0x002ea20000300800 */
[----:B------:R-:W-:Y:S02]  /*ccc0*/  F2FP.PACK_AB R136, R139, R176 ;  /* 0x000000b08b88723e */ /* 0x000fe400000000ff */
[----:B------:R-:W-:Y:S01]  /*ccd0*/  F2FP.PACK_AB R137, R3, R140 ;  /* 0x0000008c0389723e */ /* 0x000fe200000000ff */
[----:B------:R-:W3:Y:S01]  /*cce0*/  LDL R176, [R1] ;  /* 0x0000000001b07983 */ /* 0x000ee20000100800 */
[----:B------:R1:W-:Y:S03]  /*ccf0*/  MUFU.EX2 R3, R0 ;  /* 0x0000000000037308 */ /* 0x0003e60000000800 */
[----:B------:R-:W4:Y:S01]  /*cd00*/  LDSM.16.MT88.4 R140, [R249+0x100] ;  /* 0x00010000f98c783b */ /* 0x000f220000004200 */
[--C-:B-1----:R-:W-:Y:S02]  /*cd10*/  FFMA.FTZ R0, R185, c[0x0][0x2d0], -R2.reuse ;  /* 0x0000b400b9007a23 */ /* 0x102fe40000010802 */
[--C-:B------:R-:W-:Y:S04]  /*cd20*/  FFMA.FTZ R185, R160, c[0x0][0x2d0], -R2.reuse ;  /* 0x0000b400a0b97a23 */ /* 0x100fe80000010802 */
[----:B------:R-:W1:Y:S10]  /*cd30*/  MUFU.EX2 R144, R0 ;  /* 0x0000000000907308 */ /* 0x000e740000000800 */
[----:B------:R-:W-:Y:S01]  /*cd40*/  MUFU.EX2 R185, R185 ;  /* 0x000000b900b97308 */ /* 0x000fe20000000800 */
[C---:B-1----:R-:W-:Y:S01]  /*cd50*/  F2FP.PACK_AB R139, R144.reuse, R3 ;  /* 0x00000003908b723e */ /* 0x042fe200000000ff */
[----:B------:R-:W-:Y:S02]  /*cd60*/  FADD.FTZ R3, R3, R145 ;  /* 0x0000009103037221 */ /* 0x000fe40000010000 */
[--C-:B------:R-:W-:Y:S02]  /*cd70*/  FFMA.FTZ R0, R189, c[0x0][0x2d0], -R2.reuse ;  /* 0x0000b400bd007a23 */ /* 0x100fe40000010802 */
[----:B------:R-:W-:Y:S02]  /*cd80*/  FADD.FTZ R3, R144, R3 ;  /* 0x0000000390037221 */ /* 0x000fe40000010000 */
[C---:B----4-:R-:W-:Y:S02]  /*cd90*/  HMMA.16816.F32 R4, R136.reuse, R140, R4 ;  /* 0x0000008c8804723c */ /* 0x050fe40000001804 */
[----:B------:R1:W-:Y:S06]  /*cda0*/  MUFU.EX2 R149, R0 ;  /* 0x0000000000957308 */ /* 0x0003ec0000000800 */
[C---:B------:R-:W-:Y:S01]  /*cdb0*/  HMMA.16816.F32 R8, R136.reuse, R142, R8 ;  /* 0x0000008e8808723c */ /* 0x040fe20000001808 */
[----:B------:R-:W4:Y:S03]  /*cdc0*/  LDSM.16.MT88.4 R140, [R250+0x100] ;  /* 0x00010000fa8c783b */ /* 0x000f260000004200 */
[--C-:B-1----:R-:W-:Y:S04]  /*cdd0*/  FFMA.FTZ R0, R188, c[0x0][0x2d0], -R2.reuse ;  /* 0x0000b400bc007a23 */ /* 0x102fe80000010802 */
[----:B------:R1:W-:Y:S01]  /*cde0*/  MUFU.EX2 R150, R0 ;  /* 0x0000000000967308 */ /* 0x0003e20000000800 */
[C---:B----4-:R-:W-:Y:S03]  /*cdf0*/  HMMA.16816.F32 R12, R136.reuse, R140, R12 ;  /* 0x0000008c880c723c */ /* 0x050fe6000000180c */
[--C-:B-1----:R-:W-:Y:S05]  /*ce00*/  FFMA.FTZ R0, R187, c[0x0][0x2d0], -R2.reuse ;  /* 0x0000b400bb007a23 */ /* 0x102fea0000010802 */
[C---:B------:R-:W-:Y:S01]  /*ce10*/  HMMA.16816.F32 R16, R136.reuse, R142, R16 ;  /* 0x0000008e8810723c */ /* 0x040fe20000001810 */
[----:B------:R1:W-:Y:S03]  /*ce20*/  MUFU.EX2 R152, R0 ;  /* 0x0000000000987308 */ /* 0x0003e60000000800 */
[--C-:B-1----:R-:W-:Y:S07]  /*ce30*/  FFMA.FTZ R0, R190, c[0x0][0x2d0], -R2.reuse ;  /* 0x0000b400be007a23 */ /* 0x102fee0000010802 */
[----:B------:R1:W-:Y:S10]  /*ce40*/  MUFU.EX2 R190, R168 ;  /* 0x000000a800be7308 */ /* 0x0003f40000000800 */
[----:B------:R4:W-:Y:S01]  /*ce50*/  MUFU.EX2 R157, R0 ;  /* 0x00000000009d7308 */ /* 0x0009e20000000800 */
[----:B-1----:R1:W5:Y:S04]  /*ce60*/  LDL.LU R168, [R1+0xf4] ;  /* 0x0000f40001a87983 */ /* 0x0023680000300800 */
[----:B------:R1:W5:Y:S01]  /*ce70*/  LDL.LU R169, [R1+0xf0] ;  /* 0x0000f00001a97983 */ /* 0x0003620000300800 */
[--C-:B----4-:R-:W-:Y:S04]  /*ce80*/  FFMA.FTZ R0, R156, c[0x0][0x2d0], -R2.reuse ;  /* 0x0000b4009c007a23 */ /* 0x110fe80000010802 */
[----:B------:R4:W-:Y:S02]  /*ce90*/  MUFU.EX2 R156, R0 ;  /* 0x00000000009c7308 */ /* 0x0009e40000000800 */
[--C-:B----4-:R-:W-:Y:S08]  /*cea0*/  FFMA.FTZ R0, R155, c[0x0][0x2d0], -R2.reuse ;  /* 0x0000b4009b007a23 */ /* 0x110ff00000010802 */
[----:B------:R4:W-:Y:S02]  /*ceb0*/  MUFU.EX2 R189, R0 ;  /* 0x0000000000bd7308 */ /* 0x0009e40000000800 */
[--C-:B----4-:R-:W-:Y:S02]  /*cec0*/  FFMA.FTZ R0, R147, c[0x0][0x2d0], -R2.reuse ;  /* 0x0000b40093007a23 */ /* 0x110fe40000010802 */
[----:B------:R-:W-:Y:S06]  /*ced0*/  LDSM.16.MT88.4 R144, [R250+0x1100] ;  /* 0x00110000fa90783b */ /* 0x000fec0000004200 */
[----:B------:R4:W-:Y:S02]  /*cee0*/  MUFU.EX2 R188, R0 ;  /* 0x0000000000bc7308 */ /* 0x0009e40000000800 */
[--C-:B----4-:R-:W-:Y:S08]  /*cef0*/  FFMA.FTZ R0, R165, c[0x0][0x2d0], -R2.reuse ;  /* 0x0000b400a5007a23 */ /* 0x110ff00000010802 */
[----:B------:R4:W-:Y:S01]  /*cf00*/  MUFU.EX2 R165, R170 ;  /* 0x000000aa00a57308 */ /* 0x0009e20000000800 */
[----:B------:R-:W-:Y:S09]  /*cf10*/  FFMA.FTZ R2, R134, c[0x0][0x2d0], -R2 ;  /* 0x0000b40086027a23 */ /* 0x000ff20000010802 */
[----:B------:R1:W-:Y:S10]  /*cf20*/  MUFU.EX2 R187, R0 ;  /* 0x0000000000bb7308 */ /* 0x0003f40000000800 */
[----:B------:R-:W3:Y:S01]  /*cf30*/  MUFU.EX2 R135, R2 ;  /* 0x0000000200877308 */ /* 0x000ee20000000800 */
[----:B----4-:R4:W5:Y:S04]  /*cf40*/  LDL.LU R170, [R1+0xec] ;  /* 0x0000ec0001aa7983 */ /* 0x0109680000300800 */
[----:B------:R4:W5:Y:S04]  /*cf50*/  LDL.LU R171, [R1+0xe8] ;  /* 0x0000e80001ab7983 */ /* 0x0009680000300800 */
[----:B--2---:R-:W-:Y:S01]  /*cf60*/  LDSM.16.MT88.4 R180, [R252+0x1900] ;  /* 0x00190000fcb4783b */ /* 0x004fe20000004200 */
[----:B-1----:R-:W-:Y:S07]  /*cf70*/  FADD.FTZ R0, R151, R148 ;  /* 0x0000009497007221 */ /* 0x002fee0000010000 */
[----:B---3--:R-:W1:Y:S01]  /*cf80*/  LDSM.16.MT88.4 R140, [R176+0x100] ;  /* 0x00010000b08c783b */ /* 0x008e620000004200 */
[----:B------:R-:W-:Y:S07]  /*cf90*/  F2FP.PACK_AB R179, R135, R184 ;  /* 0x000000b887b3723e */ /* 0x000fee00000000ff */
[----:B------:R-:W-:Y:S01]  /*cfa0*/  LDSM.16.MT88.4 R160, [R176+0x1900] ;  /* 0x00190000b0a0783b */ /* 0x000fe20000004200 */
        /* <DEDUP_REMOVED lines=44> */
[C---:B------:R-:W-:Y:S01]  /*d270*/  F2FP.PACK_AB R137, R150.reuse, R149 ;  /* 0x000000959689723e */ /* 0x040fe200000000ff */
[----:B------:R-:W-:Y:S01]  /*d280*/  FADD.FTZ R149, R149, R3 ;  /* 0x0000000395957221 */ /* 0x000fe20000010000 */
[----:B------:R-:W-:Y:S01]  /*d290*/  F2FP.PACK_AB R139, R157, R152 ;  /* 0x000000989d8b723e */ /* 0x000fe200000000ff */
[----:B------:R-:W-:Y:S02]  /*d2a0*/  FADD.FTZ R3, R153, R0 ;  /* 0x0000000099037221 */ /* 0x000fe40000010000 */
[----:B------:R-:W-:Y:S02]  /*d2b0*/  FADD.FTZ R0, R150, R149 ;  /* 0x0000009596007221 */ /* 0x000fe40000010000 */
[----:B------:R-:W-:Y:S01]  /*d2c0*/  LDSM.16.MT88.4 R148, [R249+0x1900] ;  /* 0x00190000f994783b */ /* 0x000fe20000004200 */
[----:B------:R-:W-:Y:S02]  /*d2d0*/  FADD.FTZ R3, R154, R3 ;  /* 0x000000039a037221 */ /* 0x000fe40000010000 */
[----:B------:R-:W-:Y:S02]  /*d2e0*/  FADD.FTZ R134, R152, R0 ;  /* 0x0000000098867221 */ /* 0x000fe40000010000 */
[----:B------:R-:W-:Y:S02]  /*d2f0*/  FADD.FTZ R0, R164, R3 ;  /* 0x00000003a4007221 */ /* 0x000fe40000010000 */
[----:B------:R-:W-:Y:S01]  /*d300*/  FADD.FTZ R2, R157, R134 ;  /* 0x000000869d027221 */ /* 0x000fe20000010000 */
[----:B------:R-:W-:Y:S01]  /*d310*/  LDSM.16.MT88.4 R152, [R250+0x1900] ;  /* 0x00190000fa98783b */ /* 0x000fe20000004200 */
[----:B------:R-:W-:Y:S01]  /*d320*/  MOV R134, R177 ;  /* 0x000000b100867202 */ /* 0x000fe20000000f00 */
[----:B------:R-:W-:Y:S01]  /*d330*/  FADD.FTZ R0, R158, R0 ;  /* 0x000000009e007221 */ /* 0x000fe20000010000 */
[----:B------:R-:W-:Y:S01]  /*d340*/  F2FP.PACK_AB R177, R185, R186 ;  /* 0x000000bab9b1723e */ /* 0x000fe200000000ff */
[----:B------:R-:W-:Y:S01]  /*d350*/  FADD.FTZ R2, R156, R2 ;  /* 0x000000029c027221 */ /* 0x000fe20000010000 */
[-C--:B------:R-:W-:Y:S01]  /*d360*/  F2FP.PACK_AB R178, R134, R165.reuse ;  /* 0x000000a586b2723e */ /* 0x080fe200000000ff */
[C---:B------:R-:W-:Y:S01]  /*d370*/  FADD.FTZ R3, R159.reuse, R0 ;  /* 0x000000009f037221 */ /* 0x040fe20000010000 */
[----:B------:R-:W-:Y:S01]  /*d380*/  MOV R0, R176 ;  /* 0x000000b000007202 */ /* 0x000fe20000000f00 */
        /* <DEDUP_REMOVED lines=90> */
[----:B------:R1:W3:Y:S07]  /*d930*/  LDSM.16.MT88.4 R140, [R176+0x7100] ;  /* 0x00710000b08c783b */ /* 0x0002ee0000004200 */
[C---:B--2---:R-:W-:Y:S08]  /*d940*/  HMMA.16816.F32 R108, R136.reuse, R144, R108 ;  /* 0x00000090886c723c */ /* 0x044ff0000000186c */
[C---:B------:R-:W-:Y:S01]  /*d950*/  HMMA.16816.F32 R112, R136.reuse, R146, R112 ;  /* 0x000000928870723c */ /* 0x040fe20000001870 */
[----:B------:R-:W2:Y:S03]  /*d960*/  LDSM.16.MT88.4 R144, [R252+0x7100] ;  /* 0x00710000fc90783b */ /* 0x000ea60000004200 */
[----:B-1----:R-:W-:Y:S04]  /*d970*/  F2FP.PACK_AB R176, R191, R190 ;  /* 0x000000bebfb0723e */ /* 0x002fe800000000ff */
[C---:B---3--:R-:W-:Y:S08]  /*d980*/  HMMA.16816.F32 R116, R136.reuse, R140, R116 ;  /* 0x0000008c8874723c */ /* 0x048ff00000001874 */
[C---:B------:R-:W-:Y:S08]  /*d990*/  HMMA.16816.F32 R120, R136.reuse, R142, R120 ;  /* 0x0000008e8878723c */ /* 0x040ff00000001878 */
[C---:B--2---:R-:W-:Y:S08]  /*d9a0*/  HMMA.16816.F32 R124, R136.reuse, R144, R124 ;  /* 0x00000090887c723c */ /* 0x044ff0000000187c */
[----:B------:R-:W-:Y:S08]  /*d9b0*/  HMMA.16816.F32 R128, R136, R146, R128 ;  /* 0x000000928880723c */ /* 0x000ff00000001880 */
[C---:B------:R-:W-:Y:S01]  /*d9c0*/  HMMA.16816.F32 R140, R176.reuse, R148, R4 ;  /* 0x00000094b08c723c */ /* 0x040fe20000001804 */
[----:B------:R-:W1:Y:S07]  /*d9d0*/  LDSM.16.MT88.4 R4, [R249+0x3900] ;  /* 0x00390000f904783b */ /* 0x000e6e0000004200 */
[C---:B------:R-:W-:Y:S01]  /*d9e0*/  HMMA.16816.F32 R136, R176.reuse, R150, R8 ;  /* 0x00000096b088723c */ /* 0x040fe20000001808 */
[----:B------:R-:W2:Y:S07]  /*d9f0*/  LDSM.16.MT88.4 R8, [R250+0x3900] ;  /* 0x00390000fa08783b */ /* 0x000eae0000004200 */
[C---:B------:R-:W-:Y:S01]  /*da00*/  HMMA.16816.F32 R148, R176.reuse, R152, R12 ;  /* 0x00000098b094723c */ /* 0x040fe2000000180c */
[----:B------:R-:W3:Y:S07]  /*da10*/  LDSM.16.MT88.4 R12, [R0+0x3900] ;  /* 0x00390000000c783b */ /* 0x000eee0000004200 */
[C---:B------:R-:W-:Y:S01]  /*da20*/  HMMA.16816.F32 R144, R176.reuse, R154, R16 ;  /* 0x0000009ab090723c */ /* 0x040fe20000001810 */
[----:B------:R-:W2:Y:S07]  /*da30*/  LDSM.16.MT88.4 R16, [R252+0x3900] ;  /* 0x00390000fc10783b */ /* 0x000eae0000004200 */
[C---:B------:R-:W-:Y:S07]  /*da40*/  HMMA.16816.F32 R156, R176.reuse, R160, R20 ;  /* 0x000000a0b09c723c */ /* 0x040fee0000001814 */
[----:B------:R-:W-:Y:S01]  /*da50*/  MOV R23, R165 ;  /* 0x000000a500177202 */ /* 0x000fe20000000f00 */
[C---:B------:R-:W-:Y:S04]  /*da60*/  HMMA.16816.F32 R152, R176.reuse, R162, R24 ;  /* 0x000000a2b098723c */ /* 0x040fe80000001818 */
[----:B------:R-:W-:Y:S02]  /*da70*/  MOV R22, R167 ;  /* 0x000000a700167202 */ /* 0x000fe40000000f00 */
[----:B------:R-:W-:Y:S02]  /*da80*/  MOV R21, R166 ;  /* 0x000000a600157202 */ /* 0x000fe40000000f00 */
[C---:B------:R-:W-:Y:S08]  /*da90*/  HMMA.16816.F32 R164, R176.reuse, R180, R28 ;  /* 0x000000b4b0a4723c */ /* 0x040ff0000000181c */
[C---:B------:R-:W-:Y:S08]  /*daa0*/  HMMA.16816.F32 R160, R176.reuse, R182, R32 ;  /* 0x000000b6b0a0723c */ /* 0x040ff00000001820 */
        /* <DEDUP_REMOVED lines=9> */
[C---:B------:R-:W-:Y:S08]  /*db40*/  HMMA.16816.F32 R60, R176.reuse, R16, R60 ;  /* 0x00000010b03c723c */ /* 0x040ff0000000183c */
        /* <DEDUP_REMOVED lines=10> */
[----:B------:R3:W2:Y:S07]  /*dbf0*/  LDSM.16.MT88.4 R12, [R0+0x7900] ;  /* 0x00790000000c783b */ /* 0x0006ae0000004200 */
[C---:B----4-:R-:W-:Y:S08]  /*dc00*/  HMMA.16816.F32 R92, R176.reuse, R16, R92 ;  /* 0x00000010b05c723c */ /* 0x050ff0000000185c */
[C---:B------:R-:W-:Y:S01]  /*dc10*/  HMMA.16816.F32 R96, R176.reuse, R18, R96 ;  /* 0x00000012b060723c */ /* 0x040fe20000001860 */
[----:B------:R-:W4:Y:S07]  /*dc20*/  LDSM.16.MT88.4 R16, [R252+0x7900] ;  /* 0x00790000fc10783b */ /* 0x000f2e0000004200 */
[C---:B-1----:R-:W-:Y:S04]  /*dc30*/  HMMA.16816.F32 R100, R176.reuse, R4, R100 ;  /* 0x00000004b064723c */ /* 0x042fe80000001864 */
[----:B---3--:R-:W-:Y:S02]  /*dc40*/  FADD.FTZ R0, R189, R2 ;  /* 0x00000002bd007221 */ /* 0x008fe40000010000 */
[----:B------:R-:W-:Y:S02]  /*dc50*/  FADD.FTZ R2, R21, R3 ;  /* 0x0000000315027221 */ /* 0x000fe40000010000 */
[C---:B------:R-:W-:Y:S04]  /*dc60*/  HMMA.16816.F32 R104, R176.reuse, R6, R104 ;  /* 0x00000006b068723c */ /* 0x040fe80000001868 */
[----:B------:R-:W-:Y:S02]  /*dc70*/  FADD.FTZ R2, R22, R2 ;  /* 0x0000000216027221 */ /* 0x000fe40000010000 */
[----:B------:R-:W-:Y:S02]  /*dc80*/  FADD.FTZ R0, R188, R0 ;  /* 0x00000000bc007221 */ /* 0x000fe40000010000 */
[C---:B--2---:R-:W-:Y:S04]  /*dc90*/  HMMA.16816.F32 R108, R176.reuse, R8, R108 ;  /* 0x00000008b06c723c */ /* 0x044fe8000000186c */
[----:B------:R-:W-:Y:S02]  /*dca0*/  FADD.FTZ R3, R187, R0 ;  /* 0x00000000bb037221 */ /* 0x000fe40000010000 */
[----:B------:R-:W-:Y:S02]  /*dcb0*/  FADD.FTZ R0, R190, R2 ;  /* 0x00000002be007221 */ /* 0x000fe40000010000 */
[C---:B------:R-:W-:Y:S04]  /*dcc0*/  HMMA.16816.F32 R112, R176.reuse, R10, R112 ;  /* 0x0000000ab070723c */ /* 0x040fe80000001870 */
[----:B------:R-:W-:Y:S02]  /*dcd0*/  FADD.FTZ R0, R191, R0 ;  /* 0x00000000bf007221 */ /* 0x000fe40000010000 */
[----:B------:R-:W-:Y:S02]  /*dce0*/  FADD.FTZ R3, R186, R3 ;  /* 0x00000003ba037221 */ /* 0x000fe40000010000 */
[C---:B------:R-:W-:Y:S04]  /*dcf0*/  HMMA.16816.F32 R116, R176.reuse, R12, R116 ;  /* 0x0000000cb074723c */ /* 0x040fe80000001874 */
[----:B------:R-:W-:Y:S02]  /*dd00*/  FADD.FTZ R2, R23, R0 ;  /* 0x0000000017027221 */ /* 0x000fe40000010000 */
[----:B------:R-:W-:Y:S02]  /*dd10*/  FADD.FTZ R3, R185, R3 ;  /* 0x00000003b9037221 */ /* 0x000fe40000010000 */
[C---:B------:R-:W-:Y:S04]  /*dd20*/  HMMA.16816.F32 R120, R176.reuse, R14, R120 ;  /* 0x0000000eb078723c */ /* 0x040fe80000001878 */
[----:B------:R-:W-:Y:S02]  /*dd30*/  FADD.FTZ R2, R134, R2 ;  /* 0x0000000286027221 */ /* 0x000fe40000010000 */
[----:B------:R-:W-:Y:S01]  /*dd40*/  FADD.FTZ R0, R184, R3 ;  /* 0x00000003b8007221 */ /* 0x000fe20000010000 */
[----:B------:R-:W-:Y:S01]  /*dd50*/  MOV R3, R132 ;  /* 0x0000008400037202 */ /* 0x000fe20000000f00 */
[C---:B----4-:R-:W-:Y:S01]  /*dd60*/  HMMA.16816.F32 R124, R176.reuse, R16, R124 ;  /* 0x00000010b07c723c */ /* 0x050fe2000000187c */
[----:B------:R-:W-:Y:S03]  /*dd70*/  STL [R1+0x80], R2 ;  /* 0x0000800201007387 */ /* 0x000fe60000100800 */
[----:B------:R-:W-:Y:S04]  /*dd80*/  FADD.FTZ R0, R135, R0 ;  /* 0x0000000087007221 */ /* 0x000fe80000010000 */
[----:B------:R-:W-:Y:S01]  /*dd90*/  HMMA.16816.F32 R128, R176, R18, R128 ;  /* 0x00000012b080723c */ /* 0x000fe20000001880 */
[----:B------:R1:W-:Y:S03]  /*dda0*/  STL [R1+0x84], R0 ;  /* 0x0000840001007387 */ /* 0x0003e60000100800 */
[----:B-1----:R-:W-:Y:S04]  /*ddb0*/  MOV R0, R133 ;  /* 0x0000008500007202 */ /* 0x002fe80000000f00 */
[----:B------:R-:W-:-:S05]  /*ddc0*/  @P0 BRA `(.L_x_537) ;  /* 0xffffc6e000000947 */ /* 0x000fca000383ffff */
.L_x_536:
[----:B------:R-:W2:Y:S04]  /*ddd0*/  LDL.LU R4, [R1+0x80] ;  /* 0x0000800001047983 */ /* 0x000ea80000300800 */
[----:B---3--:R-:W3:Y:S01]  /*dde0*/  LDL.LU R2, [R1+0x84] ;  /* 0x0000840001027983 */ /* 0x008ee20000300800 */
[----:B------:R-:W-:-:S03]  /*ddf0*/  PLOP3.LUT P1, PT, PT, PT, PT, 0x8, 0x0 ;  /* 0x000000000000781c */ /* 0x000fc60003f2e170 */
[----:B--2---:R-:W1:Y:S04]  /*de00*/  SHFL.BFLY PT, R0, R4, 0x2, 0x1f ;  /* 0x0c401f0004007f89 */ /* 0x004e6800000e0000 */
[----:B---3--:R-:W2:Y:S01]  /*de10*/  SHFL.BFLY PT, R3, R2, 0x2, 0x1f ;  /* 0x0c401f0002037f89 */ /* 0x008ea200000e0000 */
        /* <DEDUP_REMOVED lines=82> */
[----:B------:R-:W-:Y:S02]  /*e340*/  @P2 FMUL.FTZ R4, R3, c[0x0][0x2d0] ;  /* 0x0000b40003042a20 */ /* 0x000fe40000410000 */
[----:B--2---:R-:W-:Y:S02]  /*e350*/  @P2 FMUL.FTZ R5, R5, 0.69314718246459960938 ;  /* 0x3f31721805052820 */ /* 0x004fe40000410000 */
[----:B---3--:R-:W-:Y:S02]  /*e360*/  @P0 FMUL.FTZ R3, R6, 0.69314718246459960938 ;  /* 0x3f31721806030820 */ /* 0x008fe40000410000 */
[----:B------:R-:W-:-:S02]  /*e370*/  @P0 FMUL.FTZ R2, R2, c[0x0][0x2d0] ;  /* 0x0000b40002020a20 */ /* 0x000fc40000410000 */
[C---:B----4-:R-:W-:Y:S02]  /*e380*/  FMUL.FTZ R142, R0.reuse, R142 ;  /* 0x0000008e008e7220 */ /* 0x050fe40000410000 */
        /* <DEDUP_REMOVED lines=62> */
[----:B------:R-:W-:Y:S02]  /*e770*/  FMUL.FTZ R10, R0, R131 ;  /* 0x00000083000a7220 */ /* 0x000fe40000410000 */
[----:B------:R-:W-:Y:S02]  /*e780*/  @P2 FFMA.FTZ R49, R4, R133, R5 ;  /* 0x0000008504312223 */ /* 0x000fe40000010005 */
[----:B------:R-:W-:-:S02]  /*e790*/  @P0 FFMA.FTZ R52, R2, R132, R3 ;  /* 0x0000008402340223 */ /* 0x000fc40000010003 */
.L_x_533:
[----:B------:R-:W-:Y:S05]  /*e7a0*/  @P1 BRA `(.L_x_538) ;  /* 0x00001ab000001947 */ /* 0x000fea0003800000 */
[----:B------:R-:W2:Y:S01]  /*e7b0*/  LDL R57, [R1+0xe4] ;  /* 0x0000e40001397983 */ /* 0x000ea20000100800 */
[----:B------:R-:W-:-:S02]  /*e7c0*/  F2FP.PACK_AB R50, R51, R50 ;  /* 0x000000323332723e */ /* 0x000fc400000000ff */
[----:B------:R-:W-:Y:S01]  /*e7d0*/  F2FP.PACK_AB R46, R47, R46 ;  /* 0x0000002e2f2e723e */ /* 0x000fe200000000ff */
[----:B------:R-:W1:Y:S01]  /*e7e0*/  S2R R53, SR_TID.X ;  /* 0x0000000000357919 */ /* 0x000e620000002100 */
        /* <DEDUP_REMOVED lines=14> */
[CC--:B------:R-:W-:Y:S02]  /*e8d0*/  LEA.HI R2, R51.reuse, R53.reuse, RZ, 0x2 ;  /* 0x0000003533027211 */ /* 0x0c0fe400078f10ff */
[----:B------:R-:W-:Y:S02]  /*e8e0*/  LEA.HI R47, R51, R53, RZ, 0x5 ;  /* 0x00000035332f7211 */ /* 0x000fe400078f28ff */
[----:B------:R-:W-:-:S02]  /*e8f0*/  SHF.R.S32.HI R4, RZ, 0x2, R2 ;  /* 0x00000002ff047819 */ /* 0x000fc40000011402 */
[----:B------:R-:W-:Y:S02]  /*e900*/  SHF.R.S32.HI R0, RZ, 0x1f, R2 ;  /* 0x0000001fff007819 */ /* 0x000fe40000011402 */
[----:B------:R-:W-:Y:S02]  /*e910*/  SHF.R.S32.HI R43, RZ, 0x5, R47 ;  /* 0x00000005ff2b7819 */ /* 0x000fe4000001142f */
[----:B------:R-:W-:Y:S02]  /*e920*/  LEA.HI R0, R0, R4, RZ, 0x3 ;  /* 0x0000000400007211 */ /* 0x000fe400078f18ff */
[----:B------:R-:W-:Y:S02]  /*e930*/  F2FP.PACK_AB R44, R165, R164 ;  /* 0x000000a4a52c723e */ /* 0x000fe400000000ff */
[----:B------:R-:W-:Y:S02]  /*e940*/  LOP3.LUT R0, R0, 0xfffffff8, RZ, 0xc0, !PT ;  /* 0xfffffff800007812 */ /* 0x000fe400078ec0ff */
[----:B------:R-:W-:-:S02]  /*e950*/  F2FP.PACK_AB R166, R167, R166 ;  /* 0x000000a6a7a6723e */ /* 0x000fc400000000ff */
[----:B------:R-:W-:Y:S01]  /*e960*/  F2FP.PACK_AB R41, R161, R160 ;  /* 0x000000a0a129723e */ /* 0x000fe200000000ff */
[----:B------:R-:W-:Y:S01]  /*e970*/  IMAD.IADD R4, R4, 0x1, -R0 ;  /* 0x0000000104047824 */ /* 0x000fe200078e0a00 */
[----:B------:R-:W-:Y:S02]  /*e980*/  LOP3.LUT R0, R2, 0xfffffffc, RZ, 0xc0, !PT ;  /* 0xfffffffc02007812 */ /* 0x000fe400078ec0ff */
[----:B------:R-:W-:Y:S01]  /*e990*/  F2FP.PACK_AB R162, R163, R162 ;  /* 0x000000a2a3a2723e */ /* 0x000fe200000000ff */
[C---:B------:R-:W-:Y:S01]  /*e9a0*/  IMAD.SHL.U32 R2, R4.reuse, 0x40, RZ ;  /* 0x0000004004027824 */ /* 0x040fe200078e00ff */
[----:B------:R-:W-:Y:S01]  /*e9b0*/  LOP3.LUT R3, R4, 0x1, RZ, 0xc0, !PT ;  /* 0x0000000104037812 */ /* 0x000fe200078ec0ff */
[----:B------:R-:W-:Y:S01]  /*e9c0*/  IMAD.IADD R23, R53, 0x1, -R0 ;  /* 0x0000000135177824 */ /* 0x000fe200078e0a00 */
[----:B------:R-:W-:Y:S02]  /*e9d0*/  F2FP.PACK_AB R40, R37, R14 ;  /* 0x0000000e2528723e */ /* 0x000fe400000000ff */
        /* <DEDUP_REMOVED lines=13> */
[----:B------:R-:W-:Y:S02]  /*eab0*/  F2FP.PACK_AB R36, R36, R20 ;  /* 0x000000142424723e */ /* 0x000fe400000000ff */
[C---:B------:R-:W-:Y:S02]  /*eac0*/  IADD3 R3, R0.reuse, 0x80, RZ ;  /* 0x0000008000037810 */ /* 0x040fe40007ffe0ff */
[C---:B------:R-:W-:Y:S02]  /*ead0*/  IADD3 R2, R0.reuse, 0x70, RZ ;  /* 0x0000007000027810 */ /* 0x040fe40007ffe0ff */
[----:B------:R-:W-:Y:S01]  /*eae0*/  @P0 IADD3 R2, R3, 0x10, RZ ;  /* 0x0000001003020810 */ /* 0x000fe20007ffe0ff */
[----:B------:R-:W-:Y:S01]  /*eaf0*/  IMAD.IADD R3, R0, 0x1, R4 ;  /* 0x0000000100037824 */ /* 0x000fe200078e0204 */
[----:B------:R-:W-:Y:S02]  /*eb00*/  F2FP.PACK_AB R35, R35, R21 ;  /* 0x000000152323723e */ /* 0x000fe400000000ff */
[----:B------:R-:W-:-:S02]  /*eb10*/  F2FP.PACK_AB R54, R55, R54 ;  /* 0x000000363736723e */ /* 0x000fc400000000ff */
        /* <DEDUP_REMOVED lines=34> */
[----:B----4-:R-:W-:Y:S01]  /*ed40*/  IMAD.IADD R5, R0, 0x1, R6 ;  /* 0x0000000100057824 */ /* 0x010fe200078e0206 */
        /* <DEDUP_REMOVED lines=93> */
.L_x_539:
        /* <DEDUP_REMOVED lines=150> */
.L_x_541:
[----:B--234-:R-:W-:Y:S05]  /*fc80*/  BSYNC B0 ;  /* 0x0000000000007941 */ /* 0x01cfea0003800000 */
.L_x_540:
        /* <DEDUP_REMOVED lines=30> */
.L_x_543:
[----:B------:R-:W-:Y:S05]  /*fe70*/  BSYNC B0 ;  /* 0x0000000000007941 */ /* 0x000fea0003800000 */
.L_x_542:
        /* <DEDUP_REMOVED lines=30> */
.L_x_545:
[----:B------:R-:W-:Y:S05]  /*10060*/  BSYNC B0 ;  /* 0x0000000000007941 */ /* 0x000fea0003800000 */
.L_x_544:
        /* <DEDUP_REMOVED lines=31> */
.L_x_538:
        /* <DEDUP_REMOVED lines=19> */
.L_x_546:
[----:B-1----:R-:W1:Y:S01]  /*10390*/  S2R R12, SR_TID.X ;  /* 0x00000000000c7919 */ /* 0x002e620000002100 */
[----:B------:R-:W-:Y:S01]  /*103a0*/  SHF.R.S32.HI R0, RZ, 0x1f, R8 ;  /* 0x0000001fff007819 */ /* 0x000fe20000011408 */
[----:B------:R-:W-:Y:S01]  /*103b0*/  BSSY B0, `(.L_x_547) ;  /* 0x0000028000007945 */ /* 0x000fe20003800000 */
[----:B------:R-:W-:-:S02]  /*103c0*/  SEL R10, R8, RZ, !P1 ;  /* 0x000000ff080a7207 */ /* 0x000fc40004800000 */
[----:B------:R-:W-:Y:S02]  /*103d0*/  SEL R11, R0, RZ, !P1 ;  /* 0x000000ff000b7207 */ /* 0x000fe40004800000 */
[----:B-1----:R-:W-:-:S13]  /*103e0*/  ISETP.GT.AND P0, PT, R12, 0x7f, PT ;  /* 0x0000007f0c00780c */ /* 0x002fda0003f04270 */
        /* <DEDUP_REMOVED lines=36> */
.L_x_548:
[----:B------:R-:W-:Y:S05]  /*10630*/  BSYNC B0 ;  /* 0x0000000000007941 */ /* 0x000fea0003800000 */
.L_x_547:
        /* <DEDUP_REMOVED lines=73> */
.L_x_550:
[----:B------:R-:W-:Y:S05]  /*10ad0*/  BSYNC B0 ;  /* 0x0000000000007941 */ /* 0x000fea0003800000 */
.L_x_549:
        /* <DEDUP_REMOVED lines=27> */
.L_x_552:
[----:B------:R-:W-:Y:S05]  /*10c90*/  BSYNC B0 ;  /* 0x0000000000007941 */ /* 0x000fea0003800000 */
.L_x_551:
        /* <DEDUP_REMOVED lines=27> */
.L_x_554:
[----:B------:R-:W-:Y:S05]  /*10e50*/  BSYNC B0 ;  /* 0x0000000000007941 */ /* 0x000fea0003800000 */
.L_x_553:
        /* <DEDUP_REMOVED lines=28> */
.L_x_555:
        /* <DEDUP_REMOVED lines=14> */
.L_x_1537:


//--------------------- .text._ZN7cutlass13device_kernelIN5flash19enable_sm80_to_sm89INS1_16FlashAttnFwdSm80INS1_25CollectiveMainloopFwdSm80ILi8ELi1ELb0EN4cute5tupleIJNS5_1CILi128EEENS7_ILi32EEENS7_ILi256EEEEEELi256ENS_6half_tEfNS_4arch4Sm80ELb1ELb0ELb1ELb1ELb0ELb1ELb1ELb0EEENS1_21CollectiveEpilogueFwdINS6_IJS8_SA_S9_EEENS6_IJNS7_ILi1EEESI_SI_EEESC_SE_Li256ELb1ELb1ELb0ELb0EEENS1_19SingleTileSchedulerILb1ELb0ELb1ELi128EEEEEEEEEvNT_6ParamsE --------------------------
	.section	.text._ZN7cutlass13device_kernelIN5flash19enable_sm80_to_sm89INS1_16FlashAttnFwdSm80INS1_25CollectiveMainloopFwdSm80ILi8ELi1ELb0EN4cute5tupleIJNS5_1CILi128EEENS7_ILi32EEENS7_ILi256EEEEEELi256ENS_6half_tEfNS_4arch4Sm80ELb1ELb0ELb1ELb1ELb0ELb1ELb1ELb0EEENS1_21CollectiveEpilogueFwdINS6_IJS8_SA_S9_EEENS6_IJNS7_ILi1EEESI_SI_EEESC_SE_Li256ELb1ELb1ELb0ELb0EEENS1_19SingleTileSchedulerILb1ELb0ELb1ELi128EEEEEEEEEvNT_6ParamsE,"ax",@progbits
	.sectioninfo	@"SHI_REGISTERS=251"
	.align	128
.text._ZN7cutlass13device_kernelIN5flash19enable_sm80_to_sm89INS1_16FlashAttnFwdSm80INS1_25CollectiveMainloopFwdSm80ILi8ELi1ELb0EN4cute5tupleIJNS5_1CILi128EEENS7_ILi32EEENS7_ILi256EEEEEELi256ENS_6half_tEfNS_4arch4Sm80ELb1ELb0ELb1ELb1ELb0ELb1ELb1ELb0EEENS1_21CollectiveEpilogueFwdINS6_IJS8_SA_S9_EEENS6_IJNS7_ILi1EEESI_SI_EEESC_SE_Li256ELb1ELb1ELb0ELb0EEENS1_19SingleTileSchedulerILb1ELb0ELb1ELi128EEEEEEEEEvNT_6ParamsE:
        .type           _ZN7cutlass13device_kernelIN5flash19enable_sm80_to_sm89INS1_16FlashAttnFwdSm80INS1_25CollectiveMainloopFwdSm80ILi8ELi1ELb0EN4cute5tupleIJNS5_1CILi128EEENS7_ILi32EEENS7_ILi256EEEEEELi256ENS_6half_tEfNS_4arch4Sm80ELb1ELb0ELb1ELb1ELb0ELb1ELb1ELb0EEENS1_21CollectiveEpilogueFwdINS6_IJS8_SA_S9_EEENS6_IJNS7_ILi1EEESI_SI_EEESC_SE_Li256ELb1ELb1ELb0ELb0EEENS1_19SingleTileSchedulerILb1ELb0ELb1ELi128EEEEEEEEEvNT_6ParamsE,@function
        .size           _ZN7cutlass13device_kernelIN5flash19enable_sm80_to_sm89INS1_16FlashAttnFwdSm80INS1_25CollectiveMainloopFwdSm80ILi8ELi1ELb0EN4cute5tupleIJNS5_1CILi128EEENS7_ILi32EEENS7_ILi256EEEEEELi256ENS_6half_tEfNS_4arch4Sm80ELb1ELb0ELb1ELb1ELb0ELb1ELb1ELb0EEENS1_21CollectiveEpilogueFwdINS6_IJS8_SA_S9_EEENS6_IJNS7_ILi1EEESI_SI_EEESC_SE_Li256ELb1ELb1ELb0ELb0EEENS1_19SingleTileSchedulerILb1ELb0ELb1ELi128EEEEEEEEEvNT_6ParamsE,(.L_x_1538 - _ZN7cutlass13device_kernelIN5flash19enable_sm80_to_sm89INS1_16FlashAttnFwdSm80INS1_25CollectiveMainloopFwdSm80ILi8ELi1ELb0EN4cute5tupleIJNS5_1CILi128EEENS7_ILi32EEENS7_ILi256EEEEEELi256ENS_6half_tEfNS_4arch4Sm80ELb1ELb0ELb1ELb1ELb0ELb1ELb1ELb0EEENS1_21CollectiveEpilogueFwdINS6_IJS8_SA_S9_EEENS6_IJNS7_ILi1EEESI_SI_EEESC_SE_Li256ELb1ELb1ELb0ELb0EEENS1_19SingleTileSchedulerILb1ELb0ELb1ELi128EEEEEEEEEvNT_6ParamsE)
        .other          _ZN7cutlass13device_kernelIN5flash19enable_sm80_to_sm89INS1_16FlashAttnFwdSm80INS1_25CollectiveMainloopFwdSm80ILi8ELi1ELb0EN4cute5tupleIJNS5_1CILi128EEENS7_ILi32EEENS7_ILi256EEEEEELi256ENS_6half_tEfNS_4arch4Sm80ELb1ELb0ELb1ELb1ELb0ELb1ELb1ELb0EEENS1_21CollectiveEpilogueFwdINS6_IJS8_SA_S9_EEENS6_IJNS7_ILi1EEESI_SI_EEESC_SE_Li256ELb1ELb1ELb0ELb0EEENS1_19SingleTileSchedulerILb1ELb0ELb1ELi128EEEEEEEEEvNT_6ParamsE,@"STO_CUDA_ENTRY STV_DEFAULT"
_ZN7cutlass13device_kernelIN5flash19enable_sm80_to_sm89INS1_16FlashAttnFwdSm80INS1_25CollectiveMainloopFwdSm80ILi8ELi1ELb0EN4cute5tupleIJNS5_1CILi128EEENS7_ILi32EEENS7_ILi256EEEEEELi256ENS_6half_tEfNS_4arch4Sm80ELb1ELb0ELb1ELb1ELb0ELb1ELb1ELb0EEENS1_21CollectiveEpilogueFwdINS6_IJS8_SA_S9_EEENS6_IJNS7_ILi1EEESI_SI_EEESC_SE_Li256ELb1ELb1ELb0ELb0EEENS1_19SingleTileSchedulerILb1ELb0ELb1ELi128EEEEEEEEEvNT_6ParamsE:
[----:B------:R-:W-:Y:S02]  /*0000*/  MOV R1, c[0x0][0x28] ;  /* 0x00000a0000017a02 */ /* 0x000fe40000000f00 */
[----:B------:R-:W1:Y:S01]  /*0010*/  S2R R54, SR_TID.X ;  /* 0x0000000000367919 */ /* 0x000e620000002100 */
[----:B------:R-:W2:Y:S01]  /*0020*/  S2UR UR4, SR_CTAID.X ;  /* 0x00000000000479c3 */ /* 0x000ea20000002500 */
[----:B------:R-:W-:Y:S02]  /*0030*/  ULDC.64 UR8, c[0x0][0x118] ;  /* 0x0000460000087ab9 */ /* 0x000fe40000000a00 */
[----:B------:R-:W3:Y:S01]  /*0040*/  S2R R216, SR_CTAID.Z ;  /* 0x0000000000d87919 */ /* 0x000ee20000002700 */
[----:B-1----:R-:W-:-:S06]  /*0050*/  SHF.R.U32.HI R0, RZ, 0x5, R54 ;  /* 0x00000005ff007819 */ /* 0x002fcc0000011636 */
[----:B------:R-:W1:Y:S02]  /*0060*/  SHFL.IDX PT, R0, R0, RZ, 0x1f ;  /* 0x00001fff00007589 */ /* 0x000e6400000e0000 */
[----:B-1----:R-:W-:Y:S02]  /*0070*/  ISETP.NE.AND P0, PT, R0, RZ, PT ;  /* 0x000000ff0000720c */ /* 0x002fe40003f05270 */
[----:B------:R-:W-:-:S05]  /*0080*/  MOV R0, 0x4 ;  /* 0x0000000400007802 */ /* 0x000fca0000000f00 */
[----:B---3--:R-:W-:-:S06]  /*0090*/  IMAD.WIDE R2, R216, R0, c[0x0][0x568] ;  /* 0x00015a00d8027625 */ /* 0x008fcc00078e0200 */
[----:B--2---:R-:W-:Y:S05]  /*00a0*/  @!P0 BRA `(.L_x_556) ;  /* 0x0000014000008947 */ /* 0x004fea0003800000 */
[----:B------:R-:W-:-:S04]  /*00b0*/  ISETP.NE.U32.AND P0, PT, RZ, c[0x0][0x568], PT ;  /* 0x00015a00ff007a0c */ /* 0x000fc80003f05070 */
[----:B------:R-:W-:-:S13]  /*00c0*/  ISETP.NE.AND.EX P0, PT, RZ, c[0x0][0x56c], PT, P0 ;  /* 0x00015b00ff007a0c */ /* 0x000fda0003f05300 */
[----:B------:R-:W-:Y:S05]  /*00d0*/  @!P0 BRA `(.L_x_557) ;  /* 0x0000002000008947 */ /* 0x000fea0003800000 */
[----:B------:R1:W5:Y:S01]  /*00e0*/  LDG.E R2, [R2.64] ;  /* 0x0000000802027981 */ /* 0x000362000c1e1900 */
[----:B------:R-:W-:Y:S05]  /*00f0*/  BRA `(.L_x_558) ;  /* 0x0000009000007947 */ /* 0x000fea0003800000 */
.L_x_557:
        /* <DEDUP_REMOVED lines=8> */
.L_x_559:
[----:B------:R-:W-:-:S04]  /*0180*/  MOV R2, c[0x0][0x54c] ;  /* 0x0001530000027a02 */ /* 0x000fc80000000f00 */
.L_x_558:
[----:B------:R-:W-:Y:S01]  /*0190*/  USHF.L.U32 UR4, UR4, 0x7, URZ ;  /* 0x0000000704047899 */ /* 0x000fe2000800063f */
[----:B-----5:R-:W-:-:S05]  /*01a0*/  IMAD R2, R2, c[0x0][0x548], RZ ;  /* 0x0001520002027a24 */ /* 0x020fca00078e02ff */
[----:B------:R-:W-:-:S04]  /*01b0*/  MOV R5, UR4 ;  /* 0x0000000400057c02 */ /* 0x000fc80008000f00 */
[----:B------:R-:W-:-:S04]  /*01c0*/  ISETP.GE.AND P0, PT, R5, R2, PT ;  /* 0x000000020500720c */ /* 0x000fc80003f06270 */
[----:B------:R-:W-:Y:S01]  /*01d0*/  SEL R216, R216, 0xffffffff, !P0 ;  /* 0xffffffffd8d87807 */ /* 0x000fe20004000000 */
[----:B------:R-:W-:Y:S05]  /*01e0*/  BRA `(.L_x_560) ;  /* 0x0000013000007947 */ /* 0x000fea0003800000 */
.L_x_556:
[----:B------:R-:W-:-:S04]  /*01f0*/  ISETP.NE.U32.AND P0, PT, RZ, c[0x0][0x568], PT ;  /* 0x00015a00ff007a0c */ /* 0x000fc80003f05070 */
[----:B------:R-:W-:-:S13]  /*0200*/  ISETP.NE.AND.EX P0, PT, RZ, c[0x0][0x56c], PT, P0 ;  /* 0x00015b00ff007a0c */ /* 0x000fda0003f05300 */
[----:B------:R-:W-:Y:S05]  /*0210*/  @!P0 BRA `(.L_x_561) ;  /* 0x0000002000008947 */ /* 0x000fea0003800000 */
[----:B------:R1:W5:Y:S01]  /*0220*/  LDG.E R2, [R2.64] ;  /* 0x0000000802027981 */ /* 0x000362000c1e1900 */
[----:B------:R-:W-:Y:S05]  /*0230*/  BRA `(.L_x_562) ;  /* 0x0000009000007947 */ /* 0x000fea0003800000 */
.L_x_561:
        /* <DEDUP_REMOVED lines=8> */
.L_x_563:
[----:B------:R-:W-:-:S04]  /*02c0*/  MOV R2, c[0x0][0x54c] ;  /* 0x0001530000027a02 */ /* 0x000fc80000000f00 */
.L_x_562:
[----:B------:R-:W-:Y:S01]  /*02d0*/  USHF.L.U32 UR4, UR4, 0x7, URZ ;  /* 0x0000000704047899 */ /* 0x000fe2000800063f */
[----:B-----5:R-:W-:-:S05]  /*02e0*/  IMAD R2, R2, c[0x0][0x548], RZ ;  /* 0x0001520002027a24 */ /* 0x020fca00078e02ff */
[----:B------:R-:W-:-:S04]  /*02f0*/  MOV R5, UR4 ;  /* 0x0000000400057c02 */ /* 0x000fc80008000f00 */
[----:B------:R-:W-:-:S04]  /*0300*/  ISETP.GE.AND P0, PT, R5, R2, PT ;  /* 0x000000020500720c */ /* 0x000fc80003f06270 */
[----:B------:R-:W-:-:S04]  /*0310*/  SEL R216, R216, 0xffffffff, !P0 ;  /* 0xffffffffd8d87807 */ /* 0x000fc80004000000 */
.L_x_560:
        /* <DEDUP_REMOVED lines=11> */
[----:B-1----:R-:W-:Y:S01]  /*03d0*/  IMAD.WIDE R2, R216, R0, c[0x0][0x348] ;  /* 0x0000d200d8027625 */ /* 0x002fe200078e0200 */
        /* <DEDUP_REMOVED lines=14> */
[----:B------:R-:W2:Y:S01]  /*04c0*/  S2R R215, SR_CTAID.Y ;  /* 0x0000000000d77919 */ /* 0x000ea20000002600 */
[----:B------:R-:W-:-:S02]  /*04d0*/  IMAD.MOV.U32 R4, RZ, RZ, c[0x0][0x1d0] ;  /* 0x00007400ff047624 */ /* 0x000fc400078e00ff */
[----:B------:R-:W-:Y:S01]  /*04e0*/  IMAD.MOV.U32 R108, RZ, RZ, c[0x0][0x228] ;  /* 0x00008a00ff6c7624 */ /* 0x000fe200078e00ff */
[----:B--2---:R-:W-:Y:S01]  /*04f0*/  SHF.R.S32.HI R87, RZ, 0x1f, R215 ;  /* 0x0000001fff577819 */ /* 0x004fe200000114d7 */
[----:B------:R-:W-:Y:S05]  /*0500*/  @P0 BRA `(.L_x_564) ;  /* 0x0000004000000947 */ /* 0x000fea0003800000 */
[----:B-1----:R-:W-:Y:S05]  /*0510*/  @!P1 BRA `(.L_x_564) ;  /* 0x0000003000009947 */ /* 0x002fea0003800000 */
[----:B-----5:R1:W2:Y:S04]  /*0520*/  LDG.E R227, [R2.64] ;  /* 0x0000000802e37981 */ /* 0x0202a8000c1e1900 */
[----:B-1----:R-:W2:Y:S02]  /*0530*/  LDG.E R2, [R2.64+0x4] ;  /* 0x0000040802027981 */ /* 0x002ea4000c1e1900 */
[----:B--2---:R-:W-:Y:S02]  /*0540*/  IADD3 R227, -R227, R2, RZ ;  /* 0x00000002e3e37210 */ /* 0x004fe40007ffe1ff */
.L_x_564:
[----:B-1----:R-:W-:-:S04]  /*0550*/  ISETP.NE.U32.AND P0, PT, RZ, c[0x0][0x368], PT ;  /* 0x0000da00ff007a0c */ /* 0x002fc80003f05070 */
[----:B------:R-:W-:-:S13]  /*0560*/  ISETP.NE.AND.EX P0, PT, RZ, c[0x0][0x36c], PT, P0 ;  /* 0x0000db00ff007a0c */ /* 0x000fda0003f05300 */
[----:B------:R-:W-:Y:S05]  /*0570*/  @!P0 BRA `(.L_x_565) ;  /* 0x0000003000008947 */ /* 0x000fea0003800000 */
[----:B------:R-:W-:-:S05]  /*0580*/  IMAD.WIDE R2, R216, R0, c[0x0][0x368] ;  /* 0x0000da00d8027625 */ /* 0x000fca00078e0200 */
[----:B------:R1:W5:Y:S01]  /*0590*/  LDG.E R4, [R2.64] ;  /* 0x0000000802047981 */ /* 0x000362000c1e1900 */
[----:B------:R-:W-:Y:S05]  /*05a0*/  BRA `(.L_x_566) ;  /* 0x0000004000007947 */ /* 0x000fea0003800000 */
.L_x_565:
[----:B------:R-:W-:Y:S05]  /*05b0*/  @!P5 BRA `(.L_x_566) ;  /* 0x000000300000d947 */ /* 0x000fea0003800000 */
[----:B------:R1:W2:Y:S04]  /*05c0*/  LDG.E R4, [R8.64] ;  /* 0x0000000808047981 */ /* 0x0002a8000c1e1900 */
[----:B-1----:R-:W2:Y:S02]  /*05d0*/  LDG.E R8, [R8.64+0x4] ;  /* 0x0000040808087981 */ /* 0x002ea4000c1e1900 */
[----:B--2---:R-:W-:Y:S02]  /*05e0*/  IADD3 R4, -R4, R8, RZ ;  /* 0x0000000804047210 */ /* 0x004fe40007ffe1ff */
.L_x_566:
[----:B-1----:R1:W2:Y:S04]  /*05f0*/  @P4 LDG.E R2, [R6.64] ;  /* 0x0000000806024981 */ /* 0x0022a8000c1e1900 */
[----:B------:R1:W2:Y:S01]  /*0600*/  @P4 LDG.E R3, [R6.64+0x4] ;  /* 0x0000040806034981 */ /* 0x0002a2000c1e1900 */
[----:B------:R-:W-:Y:S01]  /*0610*/  ISETP.NE.U32.AND P0, PT, RZ, c[0x0][0x378], PT ;  /* 0x0000de00ff007a0c */ /* 0x000fe20003f05070 */
[----:B-----5:R-:W-:-:S03]  /*0620*/  IMAD.MOV.U32 R55, RZ, RZ, R4 ;  /* 0x000000ffff377224 */ /* 0x020fc600078e0004 */
[----:B------:R-:W-:Y:S01]  /*0630*/  ISETP.NE.AND.EX P0, PT, RZ, c[0x0][0x37c], PT, P0 ;  /* 0x0000df00ff007a0c */ /* 0x000fe20003f05300 */
[----:B------:R-:W-:Y:S02]  /*0640*/  IMAD.MOV.U32 R226, RZ, RZ, c[0x0][0x2c4] ;  /* 0x0000b100ffe27624 */ /* 0x000fe400078e00ff */
[----:B------:R-:W-:-:S10]  /*0650*/  IMAD.MOV.U32 R149, RZ, RZ, R5 ;  /* 0x000000ffff957224 */ /* 0x000fd400078e0005 */
[----:B-1----:R-:W-:-:S05]  /*0660*/  @P0 IMAD.WIDE R6, R216, R0, c[0x0][0x378] ;  /* 0x0000de00d8060625 */ /* 0x002fca00078e0200 */
[----:B------:R1:W5:Y:S01]  /*0670*/  @P0 LDG.E R55, [R6.64] ;  /* 0x0000000806370981 */ /* 0x000362000c1e1900 */
[----:B------:R-:W-:Y:S02]  /*0680*/  ISETP.NE.AND P0, PT, R226, 0x1, PT ;  /* 0x00000001e200780c */ /* 0x000fe40003f05270 */
[----:B------:R-:W-:Y:S01]  /*0690*/  IADD3 R5, R5, 0x7f, RZ ;  /* 0x0000007f05057810 */ /* 0x000fe20007ffe0ff */
[----:B--2---:R-:W-:-:S10]  /*06a0*/  @P4 IMAD.IADD R108, R3, 0x1, -R2 ;  /* 0x00000001036c4824 */ /* 0x004fd400078e0a02 */
[----:B------:R-:W-:Y:S01]  /*06b0*/  @P0 IADD3 R3, R149, 0x7f, RZ ;  /* 0x0000007f95030810 */ /* 0x000fe20007ffe0ff */
[----:B------:R-:W-:-:S04]  /*06c0*/  IMAD.IADD R2, R4, 0x1, -R106 ;  /* 0x0000000104027824 */ /* 0x000fc800078e0a6a */
[----:B------:R-:W-:Y:S02]  /*06d0*/  IMAD.IADD R220, R2, 0x1, R108 ;  /* 0x0000000102dc7824 */ /* 0x000fe400078e026c */
[----:B------:R-:W-:-:S03]  /*06e0*/  @P0 IMAD.HI.U32 R3, R3, c[0x0][0x2c8], RZ ;  /* 0x0000b20003030a27 */ /* 0x000fc600078e00ff */
[C---:B------:R-:W-:Y:S02]  /*06f0*/  IADD3 R72, R220.reuse, 0x20, -R227 ;  /* 0x00000020dc487810 */ /* 0x040fe40007ffe8e3 */
[----:B------:R-:W-:Y:S02]  /*0700*/  @P0 SHF.R.U32.HI R5, RZ, c[0x0][0x2cc], R3 ;  /* 0x0000b300ff050a19 */ /* 0x000fe40000011603 */
[----:B-1----:R-:W-:-:S03]  /*0710*/  IADD3 R7, R220, 0x1f, RZ ;  /* 0x0000001fdc077810 */ /* 0x002fc60007ffe0ff */
[----:B------:R-:W-:Y:S01]  /*0720*/  IMAD.IADD R5, R72, 0x1, R5 ;  /* 0x0000000148057824 */ /* 0x000fe200078e0205 */
[----:B------:R-:W-:-:S04]  /*0730*/  SHF.R.S32.HI R6, RZ, 0x1f, R7 ;  /* 0x0000001fff067819 */ /* 0x000fc80000011407 */
[----:B------:R-:W-:Y:S02]  /*0740*/  SHF.R.S32.HI R3, RZ, 0x1f, R5 ;  /* 0x0000001fff037819 */ /* 0x000fe40000011405 */
[----:B------:R-:W-:Y:S02]  /*0750*/  LEA.HI R6, R6, R7, RZ, 0x5 ;  /* 0x0000000706067211 */ /* 0x000fe400078f28ff */
[----:B------:R-:W-:Y:S02]  /*0760*/  LEA.HI R3, R3, R5, RZ, 0x5 ;  /* 0x0000000503037211 */ /* 0x000fe400078f28ff */
[----:B------:R-:W-:Y:S02]  /*0770*/  SHF.R.S32.HI R73, RZ, 0x5, R6 ;  /* 0x00000005ff497819 */ /* 0x000fe40000011406 */
[----:B------:R-:W-:-:S04]  /*0780*/  SHF.R.S32.HI R3, RZ, 0x5, R3 ;  /* 0x00000005ff037819 */ /* 0x000fc80000011403 */
[----:B------:R-:W-:Y:S01]  /*0790*/  IMNMX R5, R73, R3, PT ;  /* 0x0000000349057217 */ /* 0x000fe20003800200 */
[----:B------:R-:W-:-:S04]  /*07a0*/  IMAD.MOV R3, RZ, RZ, -R2 ;  /* 0x000000ffff037224 */ /* 0x000fc800078e0a02 */
[----:B------:R-:W-:Y:S01]  /*07b0*/  IMAD R2, R5, 0x20, -R2 ;  /* 0x0000002005027824 */ /* 0x000fe200078e0a02 */
[----:B------:R-:W-:-:S04]  /*07c0*/  IMNMX R3, RZ, R3, !PT ;  /* 0x00000003ff037217 */ /* 0x000fc80007800200 */
[----:B------:R-:W-:Y:S02]  /*07d0*/  IMNMX R2, R2, R108, PT ;  /* 0x0000006c02027217 */ /* 0x000fe40003800200 */
[----:B------:R-:W-:Y:S02]  /*07e0*/  SHF.R.U32.HI R71, RZ, 0x5, R3 ;  /* 0x00000005ff477819 */ /* 0x000fe40000011603 */
[----:B------:R-:W-:-:S03]  /*07f0*/  ISETP.GT.AND P0, PT, R2, R3, PT ;  /* 0x000000030200720c */ /* 0x000fc60003f04270 */
[----:B------:R-:W-:-:S10]  /*0800*/  IMAD.MOV.U32 R3, RZ, RZ, R71 ;  /* 0x000000ffff037224 */ /* 0x000fd400078e0047 */
[----:B------:R-:W-:-:S04]  /*0810*/  @P0 IADD3 R5, R2, 0x1f, RZ ;  /* 0x0000001f02050810 */ /* 0x000fc80007ffe0ff */
[----:B------:R-:W-:-:S04]  /*0820*/  @P0 SHF.R.S32.HI R2, RZ, 0x1f, R5 ;  /* 0x0000001fff020819 */ /* 0x000fc80000011405 */
[----:B------:R-:W-:-:S04]  /*0830*/  @P0 LEA.HI R2, R2, R5, RZ, 0x5 ;  /* 0x0000000502020211 */ /* 0x000fc800078f28ff */
[----:B------:R-:W-:-:S04]  /*0840*/  @P0 SHF.R.S32.HI R3, RZ, 0x5, R2 ;  /* 0x00000005ff030819 */ /* 0x000fc80000011402 */
[----:B------:R-:W-:-:S13]  /*0850*/  ISETP.GT.AND P0, PT, R3, R71, PT ;  /* 0x000000470300720c */ /* 0x000fda0003f04270 */
[----:B------:R-:W-:Y:S05]  /*0860*/  @!P0 BRA `(.L_x_567) ;  /* 0x00003b1000008947 */ /* 0x000fea0003800000 */
[----:B------:R-:W-:-:S04]  /*0870*/  ISETP.NE.U32.AND P2, PT, RZ, c[0x0][0x340], PT ;  /* 0x0000d000ff007a0c */ /* 0x000fc80003f45070 */
[----:B------:R-:W-:-:S13]  /*0880*/  ISETP.NE.AND.EX P2, PT, RZ, c[0x0][0x344], PT, P2 ;  /* 0x0000d100ff007a0c */ /* 0x000fda0003f45320 */
[----:B------:R-:W-:-:S05]  /*0890*/  @P2 IMAD.WIDE R6, R216, R0, c[0x0][0x340] ;  /* 0x0000d000d8062625 */ /* 0x000fca00078e0200 */
[----:B------:R1:W2:Y:S01]  /*08a0*/  @P2 LDG.E R0, [R6.64] ;  /* 0x0000000806002981 */ /* 0x0002a2000c1e1900 */
[----:B------:R-:W-:Y:S01]  /*08b0*/  SHF.R.S32.HI R2, RZ, 0x1f, R54 ;  /* 0x0000001fff027819 */ /* 0x000fe20000011436 */
[----:B------:R-:W-:Y:S01]  /*08c0*/  IMAD.IADD R65, R105, 0x1, R4 ;  /* 0x0000000169417824 */ /* 0x000fe200078e0204 */
[----:B------:R-:W-:Y:S01]  /*08d0*/  IADD3 R100, R3, -0x1, RZ ;  /* 0xffffffff03647810 */ /* 0x000fe20007ffe0ff */
[----:B------:R-:W-:Y:S01]  /*08e0*/  IMAD R124, R87, c[0x0][0x1e8], RZ ;  /* 0x00007a00577c7a24 */ /* 0x000fe200078e02ff */
[----:B------:R-:W-:Y:S01]  /*08f0*/  LEA.HI R14, R2, R54, RZ, 0x3 ;  /* 0x00000036020e7211 */ /* 0x000fe200078f18ff */
[----:B------:R-:W-:Y:S01]  /*0900*/  IMAD.WIDE.U32 R10, R65, c[0x0][0x1e0], RZ ;  /* 0x00007800410a7a25 */ /* 0x000fe200078e00ff */
[----:B------:R-:W-:Y:S01]  /*0910*/  SHF.R.S32.HI R64, RZ, 0x1f, R65 ;  /* 0x0000001fff407819 */ /* 0x000fe20000011441 */
[----:B------:R-:W-:Y:S01]  /*0920*/  BSSY B0, `(.L_x_568) ;  /* 0x0000069000007945 */ /* 0x000fe20003800000 */
[----:B------:R-:W-:Y:S01]  /*0930*/  SHF.R.S32.HI R104, RZ, 0x3, R14 ;  /* 0x00000003ff687819 */ /* 0x000fe2000001140e */
[----:B------:R-:W-:Y:S01]  /*0940*/  IMAD R122, R87, c[0x0][0x240], RZ ;  /* 0x00009000577a7a24 */ /* 0x000fe200078e02ff */
[----:B------:R-:W-:Y:S01]  /*0950*/  LOP3.LUT R14, R14, 0xfffffff8, RZ, 0xc0, !PT ;  /* 0xfffffff80e0e7812 */ /* 0x000fe200078ec0ff */
[----:B------:R-:W-:Y:S01]  /*0960*/  IMAD R8, R64, c[0x0][0x1e0], RZ ;  /* 0x0000780040087a24 */ /* 0x000fe200078e02ff */
[----:B------:R-:W-:Y:S01]  /*0970*/  SHF.R.S32.HI R110, RZ, 0x1f, R104 ;  /* 0x0000001fff6e7819 */ /* 0x000fe20000011468 */
[C---:B------:R-:W-:Y:S01]  /*0980*/  IMAD.SHL.U32 R88, R104.reuse, 0x40, RZ ;  /* 0x0000004068587824 */ /* 0x040fe200078e00ff */
[----:B------:R-:W-:Y:S01]  /*0990*/  IADD3 R69, P0, R104, R68, RZ ;  /* 0x0000004468457210 */ /* 0x000fe20007f1e0ff */
[----:B------:R-:W-:Y:S01]  /*09a0*/  IMAD.IADD R14, R54, 0x1, -R14 ;  /* 0x00000001360e7824 */ /* 0x000fe200078e0a0e */
[----:B------:R-:W-:Y:S01]  /*09b0*/  IADD3 R67, -R104, R108, RZ ;  /* 0x0000006c68437210 */ /* 0x000fe20007ffe1ff */
[----:B------:R-:W-:Y:S01]  /*09c0*/  IMAD R8, R65, c[0x0][0x1e4], R8 ;  /* 0x0000790041087a24 */ /* 0x000fe200078e0208 */
[----:B------:R-:W-:Y:S01]  /*09d0*/  LEA.HI.X.SX32 R68, R68, R110, 0x1, P0 ;  /* 0x0000006e44447211 */ /* 0x000fe200000f0eff */
[C---:B------:R-:W-:Y:S01]  /*09e0*/  IMAD.SHL.U32 R16, R14.reuse, 0x8, RZ ;  /* 0x000000080e107824 */ /* 0x040fe200078e00ff */
[----:B------:R-:W-:Y:S01]  /*09f0*/  SHF.R.S32.HI R66, RZ, 0x1f, R216 ;  /* 0x0000001fff427819 */ /* 0x000fe200000114d8 */
[----:B------:R-:W-:Y:S01]  /*0a00*/  IMAD.SHL.U32 R14, R14, 0x4, RZ ;  /* 0x000000040e0e7824 */ /* 0x000fe200078e00ff */
[----:B------:R-:W-:Y:S01]  /*0a10*/  LEA.HI R2, R2, R54, RZ, 0x6 ;  /* 0x0000003602027211 */ /* 0x000fe200078f30ff */
[----:B------:R-:W-:Y:S01]  /*0a20*/  IMAD.IADD R9, R11, 0x1, R8 ;  /* 0x000000010b097824 */ /* 0x000fe200078e0208 */
[----:B------:R-:W-:Y:S01]  /*0a30*/  SHF.R.S32.HI R17, RZ, 0x1f, R16 ;  /* 0x0000001fff117819 */ /* 0x000fe20000011410 */
[----:B-1----:R-:W-:Y:S01]  /*0a40*/  IMAD R6, R68, c[0x0][0x238], RZ ;  /* 0x00008e0044067a24 */ /* 0x002fe200078e02ff */
[----:B------:R-:W-:Y:S01]  /*0a50*/  IADD3 R12, R14, 0x40, RZ ;  /* 0x000000400e0c7810 */ /* 0x000fe20007ffe0ff */
[----:B------:R-:W-:Y:S01]  /*0a60*/  IMAD R3, R100, -0x20, R67 ;  /* 0xffffffe064037824 */ /* 0x000fe200078e0243 */
[C---:B------:R-:W-:Y:S01]  /*0a70*/  ISETP.GE.AND P1, PT, R16.reuse, c[0x0][0x1d4], PT ;  /* 0x0000750010007a0c */ /* 0x040fe20003f26270 */
[C---:B------:R-:W-:Y:S01]  /*0a80*/  IMAD R6, R69.reuse, c[0x0][0x23c], R6 ;  /* 0x00008f0045067a24 */ /* 0x040fe200078e0206 */
[----:B------:R-:W-:Y:S01]  /*0a90*/  IADD3 R103, R16, 0x80, RZ ;  /* 0x0000008010677810 */ /* 0x000fe20007ffe0ff */
[----:B------:R-:W-:Y:S01]  /*0aa0*/  IMAD.IADD R11, R14, 0x1, R12 ;  /* 0x000000010e0b7824 */ /* 0x000fe200078e020c */
[----:B------:R-:W-:Y:S01]  /*0ab0*/  IADD3 R102, R16, 0xc0, RZ ;  /* 0x000000c010667810 */ /* 0x000fe20007ffe0ff */
[----:B------:R-:W-:Y:S01]  /*0ac0*/  IMAD.WIDE.U32 R4, R69, c[0x0][0x238], R16 ;  /* 0x00008e0045047a25 */ /* 0x000fe200078e0010 */
[----:B------:R-:W-:-:S02]  /*0ad0*/  ISETP.GT.AND P3, PT, R3, RZ, PT ;  /* 0x000000ff0300720c */ /* 0x000fc40003f64270 */
[----:B------:R-:W-:Y:S01]  /*0ae0*/  ISETP.GE.AND P0, PT, R11, c[0x0][0x1d4], PT ;  /* 0x000075000b007a0c */ /* 0x000fe20003f06270 */
[----:B------:R-:W-:Y:S01]  /*0af0*/  IMAD.MOV.U32 R8, RZ, RZ, R10 ;  /* 0x000000ffff087224 */ /* 0x000fe200078e000a */
[----:B------:R-:W-:Y:S01]  /*0b00*/  IADD3 R7, R5, R6, RZ ;  /* 0x0000000605077210 */ /* 0x000fe20007ffe0ff */
[----:B------:R-:W-:Y:S01]  /*0b10*/  IMAD.MOV.U32 R6, RZ, RZ, R4 ;  /* 0x000000ffff067224 */ /* 0x000fe200078e0004 */
[----:B------:R-:W-:Y:S01]  /*0b20*/  SEL R4, RZ, 0xffffffff, P0 ;  /* 0xffffffffff047807 */ /* 0x000fe20000000000 */
[C---:B------:R-:W-:Y:S01]  /*0b30*/  IMAD R124, R215.reuse, c[0x0][0x1ec], R124 ;  /* 0x00007b00d77c7a24 */ /* 0x040fe200078e027c */
[----:B------:R-:W-:Y:S01]  /*0b40*/  SEL R3, RZ, 0x1, P1 ;  /* 0x00000001ff037807 */ /* 0x000fe20000800000 */
[----:B------:R-:W-:Y:S01]  /*0b50*/  IMAD R122, R215, c[0x0][0x244], R122 ;  /* 0x00009100d77a7a24 */ /* 0x000fe200078e027a */
[----:B------:R-:W-:Y:S01]  /*0b60*/  ISETP.GE.AND P1, PT, R103, c[0x0][0x1d4], PT ;  /* 0x0000750067007a0c */ /* 0x000fe20003f26270 */
[----:B------:R-:W-:Y:S01]  /*0b70*/  IMAD.SHL.U32 R4, R4, 0x2, RZ ;  /* 0x0000000204047824 */ /* 0x000fe200078e00ff */
[----:B------:R-:W-:Y:S01]  /*0b80*/  ISETP.GE.AND P0, PT, R102, c[0x0][0x1d4], PT ;  /* 0x0000750066007a0c */ /* 0x000fe20003f06270 */
[----:B------:R-:W-:Y:S01]  /*0b90*/  IMAD.WIDE.U32 R8, R215, c[0x0][0x1e8], R8 ;  /* 0x00007a00d7087a25 */ /* 0x000fe200078e0008 */
[----:B------:R-:W-:-:S02]  /*0ba0*/  LOP3.LUT R88, R88, 0x1c0, RZ, 0xc0, !PT ;  /* 0x000001c058587812 */ /* 0x000fc400078ec0ff */
[----:B------:R-:W-:Y:S01]  /*0bb0*/  LOP3.LUT R4, R4, 0x2, R3, 0xe2, !PT ;  /* 0x0000000204047812 */ /* 0x000fe200078ee203 */
[----:B------:R-:W-:Y:S01]  /*0bc0*/  IMAD.WIDE.U32 R6, R215, c[0x0][0x240], R6 ;  /* 0x00009000d7067a25 */ /* 0x000fe200078e0006 */
[----:B------:R-:W-:Y:S02]  /*0bd0*/  SEL R3, RZ, 0x4, P1 ;  /* 0x00000004ff037807 */ /* 0x000fe40000800000 */
[----:B------:R-:W-:Y:S01]  /*0be0*/  SEL R96, RZ, 0x8, P0 ;  /* 0x00000008ff607807 */ /* 0x000fe20000000000 */
[----:B------:R-:W-:Y:S01]  /*0bf0*/  IMAD.SHL.U32 R2, R2, 0x8, RZ ;  /* 0x0000000802027824 */ /* 0x000fe200078e00ff */
[----:B------:R-:W-:Y:S01]  /*0c00*/  IADD3 R125, R9, R124, RZ ;  /* 0x0000007c097d7210 */ /* 0x000fe20007ffe0ff */
[----:B------:R-:W-:Y:S01]  /*0c10*/  IMAD.IADD R123, R7, 0x1, R122 ;  /* 0x00000001077b7824 */ /* 0x000fe200078e027a */
[----:B------:R-:W-:Y:S01]  /*0c20*/  LOP3.LUT R96, R96, R4, R3, 0xfe, !PT ;  /* 0x0000000460607212 */ /* 0x000fe200078efe03 */
[----:B------:R-:W-:Y:S01]  /*0c30*/  IMAD.MOV.U32 R122, RZ, RZ, R6 ;  /* 0x000000ffff7a7224 */ /* 0x000fe200078e0006 */
[----:B------:R-:W-:Y:S01]  /*0c40*/  SEL R120, R216, RZ, !P4 ;  /* 0x000000ffd8787207 */ /* 0x000fe20006000000 */
[----:B------:R-:W-:Y:S01]  /*0c50*/  IMAD.MOV.U32 R124, RZ, RZ, R8 ;  /* 0x000000ffff7c7224 */ /* 0x000fe200078e0008 */
[----:B------:R-:W-:Y:S01]  /*0c60*/  LOP3.LUT R2, R2, 0xfffffe00, RZ, 0xc0, !PT ;  /* 0xfffffe0002027812 */ /* 0x000fe200078ec0ff */
[----:B------:R-:W-:Y:S01]  /*0c70*/  IMAD R76, R110, c[0x0][0x1e0], RZ ;  /* 0x000078006e4c7a24 */ /* 0x000fe200078e02ff */
[----:B------:R-:W-:Y:S01]  /*0c80*/  LOP3.LUT R101, R88, 0x38, R16, 0xf8, !PT ;  /* 0x0000003858657812 */ /* 0x000fe200078ef810 */
[----:B------:R-:W-:Y:S01]  /*0c90*/  IMAD.MOV.U32 R74, RZ, RZ, c[0x0][0x238] ;  /* 0x00008e00ff4a7624 */ /* 0x000fe200078e00ff */
[----:B------:R-:W-:Y:S01]  /*0ca0*/  SHF.R.U32.HI R6, RZ, 0x3, R88 ;  /* 0x00000003ff067819 */ /* 0x000fe20000011658 */
[----:B------:R-:W-:Y:S01]  /*0cb0*/  IMAD.WIDE.U32 R128, R104, c[0x0][0x1e0], RZ ;  /* 0x0000780068807a25 */ /* 0x000fe200078e00ff */
[----:B------:R-:W-:-:S02]  /*0cc0*/  MOV R81, 0x5 ;  /* 0x0000000500517802 */ /* 0x000fc40000000f00 */
[----:B------:R-:W-:Y:S01]  /*0cd0*/  LOP3.LUT R101, R2, R101, R6, 0xf6, !PT ;  /* 0x0000006502657212 */ /* 0x000fe200078ef606 */
[----:B------:R-:W-:Y:S01]  /*0ce0*/  IMAD R76, R104, c[0x0][0x1e4], R76 ;  /* 0x00007900684c7a24 */ /* 0x000fe200078e024c */
[----:B------:R-:W-:Y:S01]  /*0cf0*/  SHF.L.U32 R75, R74, 0x5, RZ ;  /* 0x000000054a4b7819 */ /* 0x000fe200000006ff */
[----:B------:R-:W-:Y:S01]  /*0d00*/  IMAD.WIDE.U32 R122, R120, c[0x0][0x248], R122 ;  /* 0x00009200787a7a25 */ /* 0x000fe200078e007a */
[----:B------:R-:W-:-:S03]  /*0d10*/  SHF.L.U64.HI R74, R74, R81, c[0x0][0x23c] ;  /* 0x00008f004a4a7619 */ /* 0x000fc60000010251 */
[----:B------:R-:W-:Y:S02]  /*0d20*/  IMAD.IADD R76, R129, 0x1, R76 ;  /* 0x00000001814c7824 */ /* 0x000fe400078e024c */
[----:B------:R-:W-:Y:S01]  /*0d30*/  IMAD.SHL.U32 R101, R101, 0x2, RZ ;  /* 0x0000000265657824 */ /* 0x000fe200078e00ff */
[----:B--2---:R-:W-:Y:S01]  /*0d40*/  @P2 SHF.R.S32.HI R5, RZ, 0x1f, R0 ;  /* 0x0000001fff052819 */ /* 0x004fe20000011400 */
[----:B------:R-:W-:Y:S01]  /*0d50*/  @!P2 IMAD.MOV.U32 R5, RZ, RZ, R66 ;  /* 0x000000ffff05a224 */ /* 0x000fe200078e0042 */
[----:B------:R-:W-:Y:S01]  /*0d60*/  @P2 MOV R4, R0 ;  /* 0x0000000000042202 */ /* 0x000fe20000000f00 */
[----:B------:R-:W-:Y:S01]  /*0d70*/  @!P2 IMAD.MOV.U32 R4, RZ, RZ, R216 ;  /* 0x000000ffff04a224 */ /* 0x000fe200078e00d8 */
[----:B------:R-:W-:Y:S02]  /*0d80*/  SEL R66, R66, RZ, !P4 ;  /* 0x000000ff42427207 */ /* 0x000fe40006000000 */
[----:B------:R-:W-:Y:S02]  /*0d90*/  SEL R0, R5, RZ, !P5 ;  /* 0x000000ff05007207 */ /* 0x000fe40006800000 */
[----:B------:R-:W-:Y:S01]  /*0da0*/  SEL R118, R4, RZ, !P5 ;  /* 0x000000ff04767207 */ /* 0x000fe20006800000 */
[----:B------:R-:W-:-:S02]  /*0db0*/  IMAD R126, R66, c[0x0][0x248], RZ ;  /* 0x00009200427e7a24 */ /* 0x000fc400078e02ff */
[----:B------:R-:W-:Y:S02]  /*0dc0*/  IMAD R70, R0, c[0x0][0x1f0], RZ ;  /* 0x00007c0000467a24 */ /* 0x000fe400078e02ff */
[----:B------:R-:W-:-:S04]  /*0dd0*/  IMAD.WIDE.U32 R124, R118, c[0x0][0x1f0], R124 ;  /* 0x00007c00767c7a25 */ /* 0x000fc800078e007c */
[----:B------:R-:W-:Y:S02]  /*0de0*/  IMAD R70, R118, c[0x0][0x1f4], R70 ;  /* 0x00007d0076467a24 */ /* 0x000fe400078e0246 */
[----:B------:R-:W-:-:S03]  /*0df0*/  IMAD R126, R120, c[0x0][0x24c], R126 ;  /* 0x00009300787e7a24 */ /* 0x000fc600078e027e */
[----:B------:R-:W-:Y:S01]  /*0e00*/  IADD3 R70, R125, R70, RZ ;  /* 0x000000467d467210 */ /* 0x000fe20007ffe0ff */
[----:B------:R-:W-:Y:S01]  /*0e10*/  IMAD.IADD R127, R123, 0x1, R126 ;  /* 0x000000017b7f7824 */ /* 0x000fe200078e027e */
[----:B------:R-:W-:Y:S05]  /*0e20*/  @!P3 BRA `(.L_x_569) ;  /* 0x000001800000b947 */ /* 0x000fea0003800000 */
[----:B------:R-:W-:Y:S01]  /*0e30*/  SHF.R.S32.HI R5, RZ, 0x1f, R100 ;  /* 0x0000001fff057819 */ /* 0x000fe20000011464 */
[----:B------:R-:W-:Y:S01]  /*0e40*/  IMAD R3, R74, R100, RZ ;  /* 0x000000644a037224 */ /* 0x000fe200078e02ff */
[C---:B------:R-:W-:Y:S01]  /*0e50*/  LOP3.LUT R4, R96.reuse, 0xff, RZ, 0xc0, !PT ;  /* 0x000000ff60047812 */ /* 0x040fe200078ec0ff */
[----:B------:R-:W-:Y:S02]  /*0e60*/  IMAD.SHL.U32 R8, R96, 0x10, RZ ;  /* 0x0000001060087824 */ /* 0x000fe400078e00ff */
[----:B------:R-:W-:Y:S02]  /*0e70*/  IMAD.MOV.U32 R126, RZ, RZ, R122 ;  /* 0x000000ffff7e7224 */ /* 0x000fe400078e007a */
[-C--:B------:R-:W-:Y:S01]  /*0e80*/  IMAD R3, R5, R75.reuse, R3 ;  /* 0x0000004b05037224 */ /* 0x080fe200078e0203 */
[C---:B------:R-:W-:Y:S01]  /*0e90*/  SHF.L.U32 R5, R4.reuse, 0x2, RZ ;  /* 0x0000000204057819 */ /* 0x040fe200000006ff */
[----:B------:R-:W-:Y:S01]  /*0ea0*/  IMAD.SHL.U32 R7, R4, 0x8, RZ ;  /* 0x0000000804077824 */ /* 0x000fe200078e00ff */
[----:B------:R-:W-:Y:S01]  /*0eb0*/  LOP3.LUT P4, RZ, R8, 0x10, RZ, 0xc0, !PT ;  /* 0x0000001008ff7812 */ /* 0x000fe2000788c0ff */
[----:B------:R-:W-:Y:S01]  /*0ec0*/  IMAD.SHL.U32 R4, R4, 0x2, RZ ;  /* 0x0000000204047824 */ /* 0x000fe200078e00ff */
[----:B------:R-:W-:Y:S01]  /*0ed0*/  LOP3.LUT P2, RZ, R5, 0x10, RZ, 0xc0, !PT ;  /* 0x0000001005ff7812 */ /* 0x000fe2000784c0ff */
[----:B------:R-:W-:Y:S01]  /*0ee0*/  IMAD.WIDE.U32 R18, R100, R75, R126 ;  /* 0x0000004b64127225 */ /* 0x000fe200078e007e */
[----:B------:R-:W-:-:S02]  /*0ef0*/  LOP3.LUT P3, RZ, R7, 0x10, RZ, 0xc0, !PT ;  /* 0x0000001007ff7812 */ /* 0x000fc4000786c0ff */
[----:B------:R-:W-:Y:S02]  /*0f00*/  LOP3.LUT P1, RZ, R4, 0x10, RZ, 0xc0, !PT ;  /* 0x0000001004ff7812 */ /* 0x000fe4000782c0ff */
[----:B------:R-:W-:Y:S02]  /*0f10*/  IADD3 R3, R19, R3, RZ ;  /* 0x0000000313037210 */ /* 0x000fe40007ffe0ff */
        /* <DEDUP_REMOVED lines=9> */
.L_x_569:
[----:B------:R-:W-:Y:S05]  /*0fb0*/  BSYNC B0 ;  /* 0x0000000000007941 */ /* 0x000fea0003800000 */
.L_x_568:
[----:B-1----:R-:W-:Y:S01]  /*0fc0*/  IMAD.MOV.U32 R5, RZ, RZ, c[0x0][0x27c] ;  /* 0x00009f00ff057624 */ /* 0x002fe200078e00ff */
[----:B------:R-:W-:Y:S01]  /*0fd0*/  ISETP.GE.AND P1, PT, R16, c[0x0][0x27c], PT ;  /* 0x00009f0010007a0c */ /* 0x000fe20003f26270 */
[----:B------:R-:W-:Y:S01]  /*0fe0*/  IMAD R18, R87, c[0x0][0x260], RZ ;  /* 0x0000980057127a24 */ /* 0x000fe200078e02ff */
[----:B------:R-:W-:Y:S01]  /*0ff0*/  ISETP.GE.AND P0, PT, R11, c[0x0][0x27c], PT ;  /* 0x00009f000b007a0c */ /* 0x000fe20003f06270 */
[----:B------:R-:W-:Y:S01]  /*1000*/  IMAD.SHL.U32 R4, R5, 0x2, RZ ;  /* 0x0000000205047824 */ /* 0x000fe200078e00ff */
[----:B------:R-:W-:Y:S01]  /*1010*/  SEL R13, RZ, c[0x0][0x27c], !P1 ;  /* 0x00009f00ff0d7a07 */ /* 0x000fe20004800000 */
[C---:B------:R-:W-:Y:S01]  /*1020*/  IMAD.WIDE.U32 R8, R215.reuse, c[0x0][0x260], R16 ;  /* 0x00009800d7087a25 */ /* 0x040fe200078e0010 */
[----:B------:R-:W-:Y:S01]  /*1030*/  SEL R10, RZ, c[0x0][0x27c], !P0 ;  /* 0x00009f00ff0a7a07 */ /* 0x000fe20004000000 */
[----:B------:R-:W0:Y:S01]  /*1040*/  LDGDEPBAR ;  /* 0x00000000000079af */ /* 0x000e220000000000 */
[----:B------:R-:W-:Y:S01]  /*1050*/  IADD3 R3, -R4, c[0x0][0x1d4], RZ ;  /* 0x0000750004037a10 */ /* 0x000fe20007ffe1ff */
[----:B------:R-:W-:Y:S01]  /*1060*/  IMAD R18, R215, c[0x0][0x264], R18 ;  /* 0x00009900d7127a24 */ /* 0x000fe200078e0212 */
[----:B------:R-:W-:Y:S01]  /*1070*/  ISETP.GE.AND P6, PT, R5, 0x1, PT ;  /* 0x000000010500780c */ /* 0x000fe20003fc6270 */
[----:B------:R-:W-:Y:S01]  /*1080*/  IMAD.IADD R13, R16, 0x1, R13 ;  /* 0x00000001100d7824 */ /* 0x000fe200078e020d */
[CC--:B------:R-:W-:Y:S01]  /*1090*/  SEL R7, R4.reuse, R3.reuse, !P1 ;  /* 0x0000000304077207 */ /* 0x0c0fe20004800000 */
[----:B------:R-:W-:Y:S01]  /*10a0*/  IMAD.IADD R19, R9, 0x1, R18 ;  /* 0x0000000109137824 */ /* 0x000fe200078e0212 */
[----:B------:R-:W-:Y:S01]  /*10b0*/  SEL R3, R4, R3, !P0 ;  /* 0x0000000304037207 */ /* 0x000fe20004000000 */
[----:B------:R-:W-:Y:S01]  /*10c0*/  IMAD.MOV.U32 R18, RZ, RZ, R8 ;  /* 0x000000ffff127224 */ /* 0x000fe200078e0008 */
[----:B------:R-:W-:Y:S01]  /*10d0*/  SHF.R.S32.HI R93, RZ, 0x1f, R7 ;  /* 0x0000001fff5d7819 */ /* 0x000fe20000011407 */
[----:B------:R-:W-:Y:S01]  /*10e0*/  IMAD R8, R87, c[0x0][0x210], RZ ;  /* 0x0000840057087a24 */ /* 0x000fe200078e02ff */
[----:B------:R-:W-:Y:S01]  /*10f0*/  SHF.R.S32.HI R92, RZ, 0x1f, R3 ;  /* 0x0000001fff5c7819 */ /* 0x000fe20000011403 */
[----:B------:R-:W-:Y:S01]  /*1100*/  IMAD.WIDE.U32 R4, R215, c[0x0][0x210], R16 ;  /* 0x00008400d7047a25 */ /* 0x000fe200078e0010 */
[----:B------:R-:W-:Y:S01]  /*1110*/  LEA.HI R93, R93, R7, RZ, 0x4 ;  /* 0x000000075d5d7211 */ /* 0x000fe200078f20ff */
[----:B------:R-:W-:Y:S01]  /*1120*/  ULDC.U8 UR4, c[0x0][0x298] ;  /* 0x0000a60000047ab9 */ /* 0x000fe20000000000 */
[----:B------:R-:W-:Y:S01]  /*1130*/  LEA.HI R92, R92, R3, RZ, 0x4 ;  /* 0x000000035c5c7211 */ /* 0x000fe200078f20ff */
[----:B------:R-:W-:Y:S01]  /*1140*/  IMAD R8, R215, c[0x0][0x214], R8 ;  /* 0x00008500d7087a24 */ /* 0x000fe200078e0208 */
[----:B------:R-:W-:Y:S01]  /*1150*/  SHF.R.S32.HI R93, RZ, 0x4, R93 ;  /* 0x00000004ff5d7819 */ /* 0x000fe2000001145d */
[----:B------:R-:W-:Y:S01]  /*1160*/  IMAD.IADD R10, R11, 0x1, R10 ;  /* 0x000000010b0a7824 */ /* 0x000fe200078e020a */
[----:B------:R-:W-:Y:S01]  /*1170*/  SHF.R.S32.HI R92, RZ, 0x4, R92 ;  /* 0x00000004ff5c7819 */ /* 0x000fe2000001145c */
[----:B------:R-:W-:Y:S01]  /*1180*/  IMAD.IADD R9, R5, 0x1, R8 ;  /* 0x0000000105097824 */ /* 0x000fe200078e0208 */
[----:B------:R-:W-:Y:S01]  /*1190*/  MOV R8, R4 ;  /* 0x0000000400087202 */ /* 0x000fe20000000f00 */
[----:B------:R-:W-:Y:S01]  /*11a0*/  IMAD R63, R0, c[0x0][0x218], RZ ;  /* 0x00008600003f7a24 */ /* 0x000fe200078e02ff */
[----:B------:R-:W-:Y:S01]  /*11b0*/  SHF.R.S32.HI R5, RZ, 0x1f, R13 ;  /* 0x0000001fff057819 */ /* 0x000fe2000001140d */
[----:B------:R-:W-:Y:S01]  /*11c0*/  IMAD R112, R110, c[0x0][0x290], RZ ;  /* 0x0000a4006e707a24 */ /* 0x000fe200078e02ff */
[----:B------:R-:W-:Y:S01]  /*11d0*/  SHF.R.S32.HI R4, RZ, 0x1f, R10 ;  /* 0x0000001fff047819 */ /* 0x000fe2000001140a */
[----:B------:R-:W-:Y:S01]  /*11e0*/  IMAD R66, R66, c[0x0][0x268], RZ ;  /* 0x00009a0042427a24 */ /* 0x000fe200078e02ff */
[----:B------:R-:W-:Y:S01]  /*11f0*/  LEA.HI R95, R5, R13, RZ, 0x3 ;  /* 0x0000000d055f7211 */ /* 0x000fe200078f18ff */
[----:B------:R-:W-:Y:S01]  /*1200*/  IMAD.WIDE.U32 R114, R104, c[0x0][0x280], R16 ;  /* 0x0000a00068727a25 */ /* 0x000fe200078e0010 */
[----:B------:R-:W-:-:S02]  /*1210*/  LEA.HI R94, R4, R10, RZ, 0x3 ;  /* 0x0000000a045e7211 */ /* 0x000fc400078f18ff */
[----:B------:R-:W-:Y:S01]  /*1220*/  LEA.HI.SX32 R93, R95, R93, 0x1d ;  /* 0x0000005d5f5d7211 */ /* 0x000fe200078feaff */
[----:B------:R-:W-:Y:S01]  /*1230*/  IMAD R66, R120, c[0x0][0x26c], R66 ;  /* 0x00009b0078427a24 */ /* 0x000fe200078e0242 */
[----:B------:R-:W-:Y:S01]  /*1240*/  LEA.HI.SX32 R92, R94, R92, 0x1d ;  /* 0x0000005c5e5c7211 */ /* 0x000fe200078feaff */
[----:B------:R-:W-:Y:S01]  /*1250*/  IMAD.WIDE.U32 R120, R120, c[0x0][0x268], R18 ;  /* 0x00009a0078787a25 */ /* 0x000fe200078e0012 */
[----:B------:R-:W-:Y:S02]  /*1260*/  IADD3 R65, P2, R65, R104, RZ ;  /* 0x0000006841417210 */ /* 0x000fe40007f5e0ff */
[----:B------:R-:W-:Y:S01]  /*1270*/  SHF.R.S32.HI R3, RZ, 0x1f, R93 ;  /* 0x0000001fff037819 */ /* 0x000fe2000001145d */
[----:B------:R-:W-:Y:S01]  /*1280*/  IMAD.WIDE.U32 R116, R104, c[0x0][0x290], R16 ;  /* 0x0000a40068747a25 */ /* 0x000fe200078e0010 */
[----:B------:R-:W-:Y:S02]  /*1290*/  SHF.R.S32.HI R0, RZ, 0x1f, R92 ;  /* 0x0000001fff007819 */ /* 0x000fe4000001145c */
[----:B------:R-:W-:Y:S01]  /*12a0*/  LEA.HI R3, R3, R93, RZ, 0x3 ;  /* 0x0000005d03037211 */ /* 0x000fe200078f18ff */
[----:B------:R-:W-:Y:S01]  /*12b0*/  IMAD.X R64, R64, 0x1, R110, P2 ;  /* 0x0000000140407824 */ /* 0x000fe200010e066e */
[----:B------:R-:W-:Y:S01]  /*12c0*/  LEA.HI R5, R5, R13, RZ, 0x6 ;  /* 0x0000000d05057211 */ /* 0x000fe200078f30ff */
[----:B------:R-:W-:Y:S01]  /*12d0*/  IMAD.SHL.U32 R93, R93, 0x8, RZ ;  /* 0x000000085d5d7824 */ /* 0x000fe200078e00ff */
[----:B------:R-:W-:Y:S01]  /*12e0*/  LEA.HI R0, R0, R92, RZ, 0x3 ;  /* 0x0000005c00007211 */ /* 0x000fe200078f18ff */
[----:B------:R-:W-:Y:S01]  /*12f0*/  IMAD R110, R110, c[0x0][0x280], RZ ;  /* 0x0000a0006e6e7a24 */ /* 0x000fe200078e02ff */
[----:B------:R-:W-:Y:S01]  /*1300*/  SHF.R.S32.HI R15, RZ, 0x1f, R14 ;  /* 0x0000001fff0f7819 */ /* 0x000fe2000001140e */
[----:B------:R-:W-:Y:S01]  /*1310*/  IMAD.SHL.U32 R92, R92, 0x8, RZ ;  /* 0x000000085c5c7824 */ /* 0x000fe200078e00ff */
[----:B------:R-:W-:Y:S01]  /*1320*/  LEA.HI R4, R4, R10, RZ, 0x6 ;  /* 0x0000000a04047211 */ /* 0x000fe200078f30ff */
[----:B------:R-:W-:Y:S01]  /*1330*/  IMAD R110, R104, c[0x0][0x284], R110 ;  /* 0x0000a100686e7a24 */ /* 0x000fe200078e026e */
[----:B-----5:R-:W-:Y:S01]  /*1340*/  SHF.R.S32.HI R57, RZ, 0x1f, R55 ;  /* 0x0000001fff397819 */ /* 0x020fe20000011437 */
[----:B------:R-:W-:Y:S01]  /*1350*/  IMAD.SHL.U32 R5, R5, 0x20, RZ ;  /* 0x0000002005057824 */ /* 0x000fe200078e00ff */
[C---:B------:R-:W-:Y:S01]  /*1360*/  LOP3.LUT R91, R88.reuse, 0x38, R95, 0xf8, !PT ;  /* 0x00000038585b7812 */ /* 0x040fe200078ef85f */
[----:B------:R-:W-:Y:S01]  /*1370*/  IMAD.SHL.U32 R3, R3, 0x100, RZ ;  /* 0x0000010003037824 */ /* 0x000fe200078e00ff */
[----:B------:R-:W-:Y:S01]  /*1380*/  LOP3.LUT R89, R88, 0x38, R94, 0xf8, !PT ;  /* 0x0000003858597812 */ /* 0x000fe200078ef85e */
[----:B------:R-:W-:Y:S01]  /*1390*/  IMAD.SHL.U32 R0, R0, 0x100, RZ ;  /* 0x0000010000007824 */ /* 0x000fe200078e00ff */
[----:B------:R-:W-:Y:S01]  /*13a0*/  LOP3.LUT R90, R88, 0x38, R93, 0xf8, !PT ;  /* 0x00000038585a7812 */ /* 0x000fe200078ef85d */
[----:B------:R-:W-:Y:S01]  /*13b0*/  IMAD R112, R104, c[0x0][0x294], R112 ;  /* 0x0000a50068707a24 */ /* 0x000fe200078e0270 */
[----:B------:R-:W-:Y:S01]  /*13c0*/  LOP3.LUT R88, R88, 0x38, R92, 0xf8, !PT ;  /* 0x0000003858587812 */ /* 0x000fe200078ef85c */
[----:B------:R-:W-:Y:S01]  /*13d0*/  IMAD.WIDE.U32 R20, R104, c[0x0][0x290], R14 ;  /* 0x0000a40068147a25 */ /* 0x000fe200078e000e */
[----:B------:R-:W-:-:S02]  /*13e0*/  SHF.L.U32 R4, R4, 0x5, RZ ;  /* 0x0000000504047819 */ /* 0x000fc400000006ff */
[-C--:B------:R-:W-:Y:S01]  /*13f0*/  LOP3.LUT R91, R91, R6.reuse, RZ, 0x3c, !PT ;  /* 0x000000065b5b7212 */ /* 0x080fe200078e3cff */
[----:B------:R-:W-:Y:S01]  /*1400*/  IMAD.WIDE.U32 R18, R104, c[0x0][0x280], R14 ;  /* 0x0000a00068127a25 */ /* 0x000fe200078e000e */
[-C--:B------:R-:W-:Y:S02]  /*1410*/  LOP3.LUT R89, R89, R6.reuse, RZ, 0x3c, !PT ;  /* 0x0000000659597212 */ /* 0x080fe400078e3cff */
[-C--:B------:R-:W-:Y:S01]  /*1420*/  LOP3.LUT R90, R90, R6.reuse, RZ, 0x3c, !PT ;  /* 0x000000065a5a7212 */ /* 0x080fe200078e3cff */
[C---:B------:R-:W-:Y:S01]  /*1430*/  IMAD.SHL.U32 R99, R96.reuse, 0x10, RZ ;  /* 0x0000001060637824 */ /* 0x040fe200078e00ff */
[----:B------:R-:W-:Y:S01]  /*1440*/  LOP3.LUT R96, R96, 0xff, RZ, 0xc0, !PT ;  /* 0x000000ff60607812 */ /* 0x000fe200078ec0ff */
[----:B------:R-:W-:Y:S01]  /*1450*/  IMAD R58, R57, c[0x0][0x290], RZ ;  /* 0x0000a400393a7a24 */ /* 0x000fe200078e02ff */
[----:B------:R-:W-:Y:S01]  /*1460*/  LOP3.LUT R88, R88, R6, RZ, 0x3c, !PT ;  /* 0x0000000658587212 */ /* 0x000fe200078e3cff */
[----:B------:R-:W-:Y:S01]  /*1470*/  IMAD.IADD R115, R115, 0x1, R110 ;  /* 0x0000000173737824 */ /* 0x000fe200078e026e */
[----:B------:R-:W-:Y:S01]  /*1480*/  LOP3.LUT R5, R5, 0x7ffff800, RZ, 0xc0, !PT ;  /* 0x7ffff80005057812 */ /* 0x000fe200078ec0ff */
[----:B------:R-:W-:Y:S01]  /*1490*/  IMAD R57, R57, c[0x0][0x280], RZ ;  /* 0x0000a00039397a24 */ /* 0x000fe200078e02ff */
[----:B------:R-:W-:Y:S01]  /*14a0*/  LOP3.LUT R4, R4, 0x7ffff800, RZ, 0xc0, !PT ;  /* 0x7ffff80004047812 */ /* 0x000fe200078ec0ff */
[----:B------:R-:W-:Y:S01]  /*14b0*/  IMAD.IADD R117, R117, 0x1, R112 ;  /* 0x0000000175757824 */ /* 0x000fe200078e0270 */
[----:B------:R-:W-:Y:S01]  /*14c0*/  LOP3.LUT R3, R3, 0x7ffff800, RZ, 0xc0, !PT ;  /* 0x7ffff80003037812 */ /* 0x000fe200078ec0ff */
[----:B------:R-:W-:Y:S01]  /*14d0*/  IMAD.IADD R113, R112, 0x1, R21 ;  /* 0x0000000170717824 */ /* 0x000fe200078e0215 */
[----:B------:R-:W-:Y:S01]  /*14e0*/  LOP3.LUT R0, R0, 0x7ffff800, RZ, 0xc0, !PT ;  /* 0x7ffff80000007812 */ /* 0x000fe200078ec0ff */
[----:B------:R-:W-:Y:S01]  /*14f0*/  IMAD.IADD R111, R110, 0x1, R19 ;  /* 0x000000016e6f7824 */ /* 0x000fe200078e0213 */
[----:B------:R-:W-:Y:S01]  /*1500*/  SHF.L.U32 R97, R96, 0x2, RZ ;  /* 0x0000000260617819 */ /* 0x000fe200000006ff */
[----:B------:R-:W-:Y:S01]  /*1510*/  IMAD.MOV.U32 R112, RZ, RZ, R20 ;  /* 0x000000ffff707224 */ /* 0x000fe200078e0014 */
[----:B------:R-:W-:Y:S01]  /*1520*/  IADD3 R91, R91, R5, R2 ;  /* 0x000000055b5b7210 */ /* 0x000fe20007ffe002 */
[----:B------:R-:W-:Y:S01]  /*1530*/  IMAD.MOV.U32 R110, RZ, RZ, R18 ;  /* 0x000000ffff6e7224 */ /* 0x000fe200078e0012 */
[--C-:B------:R-:W-:Y:S01]  /*1540*/  IADD3 R89, R89, R4, R2.reuse ;  /* 0x0000000459597210 */ /* 0x100fe20007ffe002 */
[----:B------:R-:W-:Y:S01]  /*1550*/  IMAD.MOV.U32 R78, RZ, RZ, c[0x0][0x290] ;  /* 0x0000a400ff4e7624 */ /* 0x000fe200078e00ff */
[--C-:B------:R-:W-:Y:S01]  /*1560*/  IADD3 R90, R90, R3, R2.reuse ;  /* 0x000000035a5a7210 */ /* 0x100fe20007ffe002 */
[----:B------:R-:W-:Y:S01]  /*1570*/  IMAD.MOV.U32 R80, RZ, RZ, c[0x0][0x280] ;  /* 0x0000a000ff507624 */ /* 0x000fe200078e00ff */
[----:B------:R-:W-:Y:S01]  /*1580*/  IADD3 R88, R88, R0, R2 ;  /* 0x0000000058587210 */ /* 0x000fe20007ffe002 */
[----:B------:R-:W-:Y:S01]  /*1590*/  IMAD.MOV.U32 R82, RZ, RZ, c[0x0][0x1e0] ;  /* 0x00007800ff527624 */ /* 0x000fe200078e00ff */
[----:B------:R-:W-:Y:S01]  /*15a0*/  IADD3 R62, P1, P0, R124, R128, R16 ;  /* 0x000000807c3e7210 */ /* 0x000fe2000783e010 */
[----:B------:R-:W-:Y:S01]  /*15b0*/  IMAD.SHL.U32 R98, R96, 0x8, RZ ;  /* 0x0000000860627824 */ /* 0x000fe200078e00ff */
[----:B------:R-:W-:Y:S01]  /*15c0*/  LOP3.LUT R95, R95, 0xfffffff8, RZ, 0xc0, !PT ;  /* 0xfffffff85f5f7812 */ /* 0x000fe200078ec0ff */
[C---:B------:R-:W-:Y:S01]  /*15d0*/  IMAD R57, R55.reuse, c[0x0][0x284], R57 ;  /* 0x0000a10037397a24 */ /* 0x040fe200078e0239 */
[----:B------:R-:W-:Y:S01]  /*15e0*/  LOP3.LUT R94, R94, 0xfffffff8, RZ, 0xc0, !PT ;  /* 0xfffffff85e5e7812 */ /* 0x000fe200078ec0ff */
[----:B------:R-:W-:Y:S01]  /*15f0*/  IMAD.WIDE.U32 R114, R55, c[0x0][0x280], R114 ;  /* 0x0000a00037727a25 */ /* 0x000fe200078e0072 */
[----:B------:R-:W-:-:S02]  /*1600*/  SHF.L.U64.HI R77, R78, R81, c[0x0][0x294] ;  /* 0x0000a5004e4d7619 */ /* 0x000fc40000010251 */
[-C--:B------:R-:W-:Y:S01]  /*1610*/  SHF.L.U64.HI R79, R80, R81.reuse, c[0x0][0x284] ;  /* 0x0000a100504f7619 */ /* 0x080fe20000010251 */
[----:B------:R-:W-:Y:S01]  /*1620*/  IMAD R63, R118, c[0x0][0x21c], R63 ;  /* 0x00008700763f7a24 */ /* 0x000fe200078e023f */
[----:B------:R-:W-:Y:S01]  /*1630*/  SHF.L.U64.HI R81, R82, R81, c[0x0][0x1e4] ;  /* 0x0000790052517619 */ /* 0x000fe20000010251 */
[----:B------:R-:W-:Y:S01]  /*1640*/  IMAD.SHL.U32 R96, R96, 0x2, RZ ;  /* 0x0000000260607824 */ /* 0x000fe200078e00ff */
[----:B------:R-:W-:Y:S01]  /*1650*/  IADD3 R59, R115, R57, RZ ;  /* 0x00000039733b7210 */ /* 0x000fe20007ffe0ff */
[C---:B------:R-:W-:Y:S01]  /*1660*/  IMAD R58, R55.reuse, c[0x0][0x294], R58 ;  /* 0x0000a500373a7a24 */ /* 0x040fe200078e023a */
[----:B------:R-:W-:Y:S01]  /*1670*/  IADD3 R10, R14, 0x20, RZ ;  /* 0x000000200e0a7810 */ /* 0x000fe20007ffe0ff */
[----:B------:R-:W-:Y:S01]  /*1680*/  IMAD.WIDE.U32 R116, R55, c[0x0][0x290], R116 ;  /* 0x0000a40037747a25 */ /* 0x000fe200078e0074 */
[----:B------:R-:W-:Y:S02]  /*1690*/  ISETP.NE.AND P5, PT, RZ, UR4, PT ;  /* 0x00000004ff007c0c */ /* 0x000fe4000bfa5270 */
[----:B------:R-:W-:Y:S01]  /*16a0*/  LOP3.LUT R99, R99, 0x10, RZ, 0xc0, !PT ;  /* 0x0000001063637812 */ /* 0x000fe200078ec0ff */
[----:B------:R-:W-:Y:S01]  /*16b0*/  IMAD.WIDE.U32 R118, R118, c[0x0][0x218], R8 ;  /* 0x0000860076767a25 */ /* 0x000fe200078e0008 */
[----:B------:R-:W-:-:S02]  /*16c0*/  IADD3 R9, R14, 0x60, RZ ;  /* 0x000000600e097810 */ /* 0x000fc40007ffe0ff */
[----:B------:R-:W-:Y:S01]  /*16d0*/  IADD3.X R61, R70, R76, R17, P1, P0 ;  /* 0x0000004c463d7210 */ /* 0x000fe20000fe0411 */
[----:B------:R-:W-:Y:S01]  /*16e0*/  IMAD.WIDE.U32 R112, R55, c[0x0][0x290], R112 ;  /* 0x0000a40037707a25 */ /* 0x000fe200078e0070 */
[----:B------:R-:W-:Y:S02]  /*16f0*/  LOP3.LUT R98, R98, 0x10, RZ, 0xc0, !PT ;  /* 0x0000001062627812 */ /* 0x000fe400078ec0ff */
[----:B------:R-:W-:Y:S01]  /*1700*/  LOP3.LUT R97, R97, 0x10, RZ, 0xc0, !PT ;  /* 0x0000001061617812 */ /* 0x000fe200078ec0ff */
[----:B------:R-:W-:Y:S01]  /*1710*/  IMAD.WIDE.U32 R110, R55, c[0x0][0x280], R110 ;  /* 0x0000a000376e7a25 */ /* 0x000fe200078e006e */
[----:B------:R-:W-:Y:S02]  /*1720*/  LOP3.LUT R96, R96, 0x10, RZ, 0xc0, !PT ;  /* 0x0000001060607812 */ /* 0x000fe400078ec0ff */
[----:B------:R-:W-:Y:S01]  /*1730*/  SHF.R.S32.HI R86, RZ, 0x1f, R95 ;  /* 0x0000001fff567819 */ /* 0x000fe2000001145f */
[----:B------:R-:W-:Y:S01]  /*1740*/  IMAD.IADD R60, R117, 0x1, R58 ;  /* 0x00000001753c7824 */ /* 0x000fe200078e023a */
[----:B------:R-:W-:Y:S01]  /*1750*/  SHF.R.S32.HI R85, RZ, 0x1f, R94 ;  /* 0x0000001fff557819 */ /* 0x000fe2000001145e */
[----:B------:R-:W-:Y:S01]  /*1760*/  IMAD.SHL.U32 R78, R78, 0x20, RZ ;  /* 0x000000204e4e7824 */ /* 0x000fe200078e00ff */
[----:B------:R-:W-:Y:S01]  /*1770*/  SHF.R.S32.HI R84, RZ, 0x1f, R93 ;  /* 0x0000001fff547819 */ /* 0x000fe2000001145d */
[----:B------:R-:W-:Y:S01]  /*1780*/  IMAD.SHL.U32 R80, R80, 0x20, RZ ;  /* 0x0000002050507824 */ /* 0x000fe200078e00ff */
[----:B------:R-:W-:Y:S01]  /*1790*/  SHF.R.S32.HI R83, RZ, 0x1f, R92 ;  /* 0x0000001fff537819 */ /* 0x000fe2000001145c */
[----:B------:R-:W-:-:S02]  /*17a0*/  IMAD.SHL.U32 R82, R82, 0x20, RZ ;  /* 0x0000002052527824 */ /* 0x000fc400078e00ff */
[----:B------:R-:W-:Y:S02]  /*17b0*/  IMAD.IADD R66, R121, 0x1, R66 ;  /* 0x0000000179427824 */ /* 0x000fe400078e0242 */
[----:B------:R-:W-:Y:S02]  /*17c0*/  IMAD.IADD R63, R119, 0x1, R63 ;  /* 0x00000001773f7824 */ /* 0x000fe400078e023f */
[----:B------:R-:W-:Y:S02]  /*17d0*/  IMAD.IADD R58, R58, 0x1, R113 ;  /* 0x000000013a3a7824 */ /* 0x000fe400078e0271 */
[----:B------:R-:W-:Y:S02]  /*17e0*/  IMAD.IADD R57, R57, 0x1, R111 ;  /* 0x0000000139397824 */ /* 0x000fe400078e026f */
[----:B------:R-:W-:Y:S02]  /*17f0*/  IMAD.SHL.U32 R91, R91, 0x2, RZ ;  /* 0x000000025b5b7824 */ /* 0x000fe400078e00ff */
[----:B------:R-:W-:-:S02]  /*1800*/  IMAD.SHL.U32 R89, R89, 0x2, RZ ;  /* 0x0000000259597824 */ /* 0x000fc400078e00ff */
[----:B------:R-:W-:Y:S02]  /*1810*/  IMAD.SHL.U32 R90, R90, 0x2, RZ ;  /* 0x000000025a5a7824 */ /* 0x000fe400078e00ff */
[----:B------:R-:W-:Y:S01]  /*1820*/  IMAD.SHL.U32 R88, R88, 0x2, RZ ;  /* 0x0000000258587824 */ /* 0x000fe200078e00ff */
[----:B------:R-:W-:Y:S06]  /*1830*/  BAR.SYNC.DEFER_BLOCKING 0x0 ;  /* 0x0000000000007b1d */ /* 0x000fec0000010000 */
.L_x_588:
[-C--:B------:R-:W-:Y:S01]  /*1840*/  IMAD R109, R81, R100.reuse, RZ ;  /* 0x00000064516d7224 */ /* 0x080fe200078e02ff */
[----:B------:R-:W-:Y:S01]  /*1850*/  SHF.R.S32.HI R56, RZ, 0x1f, R100 ;  /* 0x0000001fff387819 */ /* 0x000fe20000011464 */
[----:B------:R-:W-:Y:S04]  /*1860*/  DEPBAR.LE SB0, 0x0 ;  /* 0x000080000000791a */ /* 0x000fe80000000000 */
[----:B------:R-:W-:Y:S01]  /*1870*/  BAR.SYNC.DEFER_BLOCKING 0x0 ;  /* 0x0000000000007b1d */ /* 0x000fe20000010000 */
[----:B------:R-:W-:Y:S04]  /*1880*/  IMAD.WIDE.U32 R130, R82, R100, RZ ;  /* 0x0000006452827225 */ /* 0x000fe800078e00ff */
[----:B------:R-:W-:Y:S01]  /*1890*/  IMAD R109, R56, R82, R109 ;  /* 0x00000052386d7224 */ /* 0x000fe200078e026d */
[----:B-1----:R-:W-:Y:S03]  /*18a0*/  IADD3 R2, P1, R62, R130, RZ ;  /* 0x000000823e027210 */ /* 0x002fe60007f3e0ff */
[----:B------:R-:W-:Y:S01]  /*18b0*/  IMAD.IADD R109, R131, 0x1, R109 ;  /* 0x00000001836d7824 */ /* 0x000fe200078e026d */
[C---:B------:R-:W-:Y:S04]  /*18c0*/  LEA R46, P0, R2.reuse, c[0x0][0x1c8], 0x1 ;  /* 0x00007200022e7a11 */ /* 0x040fe800078008ff */
[----:B------:R-:W-:Y:S04]  /*18d0*/  IADD3.X R0, R109, R61, RZ, P1, !PT ;  /* 0x0000003d6d007210 */ /* 0x000fe80000ffe4ff */
[----:B------:R-:W-:Y:S01]  /*18e0*/  LEA.HI.X R47, R2, c[0x0][0x1cc], R0, 0x1, P0 ;  /* 0x00007300022f7a11 */ /* 0x000fe200000f0c00 */
[----:B------:R-:W-:Y:S01]  /*18f0*/  BSSY B1, `(.L_x_570) ;  /* 0x0000258000017945 */ /* 0x000fe20003800000 */
[----:B------:R-:W-:-:S05]  /*1900*/  @!P6 BRA `(.L_x_571) ;  /* 0x000024500000e947 */ /* 0x000fca0003800000 */
[-C--:B------:R-:W-:Y:S02]  /*1910*/  IMAD R2, R79, R100.reuse, RZ ;  /* 0x000000644f027224 */ /* 0x080fe400078e02ff */
[-C--:B------:R-:W-:Y:S02]  /*1920*/  IMAD R0, R77, R100.reuse, RZ ;  /* 0x000000644d007224 */ /* 0x080fe400078e02ff */
[----:B------:R-:W-:Y:S02]  /*1930*/  IMAD R3, R100, -0x20, R108 ;  /* 0xffffffe064037824 */ /* 0x000fe400078e026c */
[-C--:B------:R-:W-:Y:S03]  /*1940*/  IMAD.WIDE.U32 R22, R80, R100.reuse, RZ ;  /* 0x0000006450167225 */ /* 0x080fe600078e00ff */
[----:B------:R-:W-:Y:S01]  /*1950*/  IMNMX R3, R3, 0x20, PT ;  /* 0x0000002003037817 */ /* 0x000fe20003800200 */
[----:B------:R-:W-:Y:S04]  /*1960*/  IMAD.WIDE.U32 R20, R78, R100, RZ ;  /* 0x000000644e147225 */ /* 0x000fe800078e00ff */
[C---:B------:R-:W-:Y:S02]  /*1970*/  IMAD R2, R56.reuse, R80, R2 ;  /* 0x0000005038027224 */ /* 0x040fe400078e0202 */
[----:B------:R-:W-:Y:S03]  /*1980*/  IMAD R0, R56, R78, R0 ;  /* 0x0000004e38007224 */ /* 0x000fe600078e0200 */
        /* <DEDUP_REMOVED lines=42> */
.L_x_574:
[----:B------:R-:W-:Y:S05]  /*1c30*/  BSYNC B0 ;  /* 0x0000000000007941 */ /* 0x000fea0003800000 */
.L_x_573:
[----:B------:R-:W-:-:S05]  /*1c40*/  @P4 BRA `(.L_x_575) ;  /* 0x0000222000004947 */ /* 0x000fca0003800000 */
[----:B------:R-:W-:Y:S01]  /*1c50*/  ISETP.GE.AND P0, PT, R16, c[0x0][0x1d4], PT ;  /* 0x0000750010007a0c */ /* 0x000fe20003f06270 */
[----:B-1---5:R-:W-:Y:S01]  /*1c60*/  IMAD.MOV.U32 R4, RZ, RZ, R36 ;  /* 0x000000ffff047224 */ /* 0x022fe200078e0024 */
[----:B------:R-:W-:Y:S01]  /*1c70*/  MOV R0, R39 ;  /* 0x0000002700007202 */ /* 0x000fe20000000f00 */
[----:B------:R-:W-:Y:S01]  /*1c80*/  IMAD.MOV.U32 R3, RZ, RZ, R37 ;  /* 0x000000ffff037224 */ /* 0x000fe200078e0025 */
[----:B------:R-:W-:Y:S01]  /*1c90*/  BSSY B0, `(.L_x_576) ;  /* 0x0000048000007945 */ /* 0x000fe20003800000 */
[----:B------:R-:W-:Y:S03]  /*1ca0*/  IMAD.MOV.U32 R2, RZ, RZ, R38 ;  /* 0x000000ffff027224 */ /* 0x000fe600078e0026 */
[----:B------:R-:W-:Y:S01]  /*1cb0*/  PRMT R34, R3, 0x5410, R4 ;  /* 0x0000541003227816 */ /* 0x000fe20000000004 */
[----:B------:R-:W-:Y:S01]  /*1cc0*/  IMAD.MOV.U32 R4, RZ, RZ, R42 ;  /* 0x000000ffff047224 */ /* 0x000fe200078e002a */
[----:B------:R-:W-:Y:S01]  /*1cd0*/  PRMT R35, R0, 0x5410, R2 ;  /* 0x0000541000237816 */ /* 0x000fe20000000002 */
[----:B------:R-:W-:Y:S01]  /*1ce0*/  IMAD.MOV.U32 R3, RZ, RZ, R43 ;  /* 0x000000ffff037224 */ /* 0x000fe200078e002b */
[----:B------:R-:W-:Y:S01]  /*1cf0*/  MOV R2, R18 ;  /* 0x0000001200027202 */ /* 0x000fe20000000f00 */
[----:B------:R-:W-:Y:S03]  /*1d00*/  IMAD.MOV.U32 R0, RZ, RZ, R19 ;  /* 0x000000ffff007224 */ /* 0x000fe600078e0013 */
[----:B------:R-:W-:Y:S01]  /*1d10*/  PRMT R40, R3, 0x5410, R4 ;  /* 0x0000541003287816 */ /* 0x000fe20000000004 */
[----:B------:R-:W-:Y:S01]  /*1d20*/  IMAD.MOV.U32 R4, RZ, RZ, R24 ;  /* 0x000000ffff047224 */ /* 0x000fe200078e0018 */
[----:B------:R-:W-:Y:S01]  /*1d30*/  PRMT R5, R0, 0x5410, R2 ;  /* 0x0000541000057816 */ /* 0x000fe20000000002 */
[----:B------:R-:W-:Y:S01]  /*1d40*/  IMAD.MOV.U32 R2, RZ, RZ, R26 ;  /* 0x000000ffff027224 */ /* 0x000fe200078e001a */
[----:B------:R-:W-:Y:S02]  /*1d50*/  MOV R3, R25 ;  /* 0x0000001900037202 */ /* 0x000fe40000000f00 */
[----:B------:R-:W-:Y:S02]  /*1d60*/  MOV R0, R27 ;  /* 0x0000001b00007202 */ /* 0x000fe40000000f00 */
[----:B------:R-:W-:Y:S02]  /*1d70*/  PRMT R6, R3, 0x5410, R4 ;  /* 0x0000541003067816 */ /* 0x000fe40000000004 */
[----:B------:R-:W-:Y:S01]  /*1d80*/  PRMT R7, R0, 0x5410, R2 ;  /* 0x0000541000077816 */ /* 0x000fe20000000002 */
[----:B------:R-:W-:-:S05]  /*1d90*/  @P0 BRA `(.L_x_577) ;  /* 0x0000037000000947 */ /* 0x000fca0003800000 */
[----:B------:R-:W-:Y:S01]  /*1da0*/  ISETP.GE.AND P0, PT, R14, c[0x0][0x27c], PT ;  /* 0x00009f000e007a0c */ /* 0x000fe20003f06270 */
[----:B------:R-:W1:Y:S01]  /*1db0*/  LDS.128 R20, [R101+0xc080] ;  /* 0x00c0800065147984 */ /* 0x000e620000000c00 */
[----:B------:R-:W-:Y:S02]  /*1dc0*/  MOV R0, R28 ;  /* 0x0000001c00007202 */ /* 0x000fe40000000f00 */
[----:B------:R-:W-:Y:S02]  /*1dd0*/  MOV R3, R29 ;  /* 0x0000001d00037202 */ /* 0x000fe40000000f00 */
[----:B------:R-:W-:Y:S07]  /*1de0*/  MOV R32, R45 ;  /* 0x0000002d00207202 */ /* 0x000fee0000000f00 */
[--C-:B------:R-:W-:Y:S01]  /*1df0*/  @!P0 SHF.R.U64 R2, R28, 0x10, R29.reuse ;  /* 0x000000101c028819 */ /* 0x100fe2000000121d */
[----:B------:R-:W-:Y:S01]  /*1e00*/  @!P0 HADD2.F32 R0, -RZ, R0.H0_H0 ;  /* 0x20000000ff008230 */ /* 0x000fe20000004100 */
[----:B------:R-:W-:Y:S01]  /*1e10*/  @!P0 SHF.R.U32.HI R4, RZ, 0x10, R29 ;  /* 0x00000010ff048819 */ /* 0x000fe2000001161d */
[----:B------:R-:W-:Y:S01]  /*1e20*/  @!P0 HADD2.F32 R3, -RZ, R3.H0_H0 ;  /* 0x20000003ff038230 */ /* 0x000fe20000004100 */
[----:B------:R-:W-:Y:S01]  /*1e30*/  MOV R29, R44 ;  /* 0x0000002c001d7202 */ /* 0x000fe20000000f00 */
[----:B------:R-:W-:Y:S01]  /*1e40*/  @!P0 HADD2.F32 R2, -RZ, R2.H0_H0 ;  /* 0x20000002ff028230 */ /* 0x000fe20000004100 */
[--C-:B------:R-:W-:Y:S01]  /*1e50*/  @!P0 SHF.R.U64 R31, R44, 0x10, R45.reuse ;  /* 0x000000102c1f8819 */ /* 0x100fe2000000122d */
[----:B------:R-:W-:Y:S01]  /*1e60*/  @!P0 HADD2.F32 R4, -RZ, R4.H0_H0 ;  /* 0x20000004ff048230 */ /* 0x000fe20000004100 */
[----:B------:R-:W-:Y:S01]  /*1e70*/  @!P0 SHF.R.U32.HI R33, RZ, 0x10, R45 ;  /* 0x00000010ff218819 */ /* 0x000fe2000001162d */
[----:B------:R-:W-:Y:S02]  /*1e80*/  @!P0 HADD2.F32 R29, -RZ, R29.H0_H0 ;  /* 0x2000001dff1d8230 */ /* 0x000fe40000004100 */
[----:B------:R-:W-:Y:S02]  /*1e90*/  @!P0 HADD2.F32 R31, -RZ, R31.H0_H0 ;  /* 0x2000001fff1f8230 */ /* 0x000fe40000004100 */
[----:B------:R-:W-:Y:S01]  /*1ea0*/  @!P0 HADD2.F32 R33, -RZ, R33.H0_H0 ;  /* 0x20000021ff218230 */ /* 0x000fe20000004100 */
[----:B-1----:R-:W-:Y:S01]  /*1eb0*/  @!P0 IMAD.MOV.U32 R13, RZ, RZ, R21 ;  /* 0x000000ffff0d8224 */ /* 0x002fe200078e0015 */
[----:B------:R-:W-:Y:S04]  /*1ec0*/  @!P0 MOV R8, R20 ;  /* 0x0000001400088202 */ /* 0x000fe80000000f00 */
[--C-:B------:R-:W-:Y:S02]  /*1ed0*/  @!P0 HADD2.F32 R30, -RZ, R13.reuse.H1_H1 ;  /* 0x3000000dff1e8230 */ /* 0x100fe40000004100 */
        /* <DEDUP_REMOVED lines=21> */
[C---:B------:R-:W-:Y:S01]  /*2030*/  @!P0 FMUL.FTZ R3, R13.reuse, R3 ;  /* 0x000000030d038220 */ /* 0x040fe20000410000 */
        /* <DEDUP_REMOVED lines=13> */
.L_x_577:
[----:B------:R-:W-:Y:S05]  /*2110*/  BSYNC B0 ;  /* 0x0000000000007941 */ /* 0x000fea0003800000 */
.L_x_576:
        /* <DEDUP_REMOVED lines=8> */
[----:B------:R-:W-:Y:S01]  /*21a0*/  @!P0 SHF.R.U64 R0, R26, 0x10, R27 ;  /* 0x000000101a008819 */ /* 0x000fe2000000121b */
[----:B------:R-:W-:Y:S01]  /*21b0*/  @!P0 HADD2.F32 R7, -RZ, R7.H0_H0 ;  /* 0x20000007ff078230 */ /* 0x000fe20000004100 */
[----:B------:R-:W-:Y:S01]  /*21c0*/  @!P0 SHF.R.U64 R29, R42, 0x10, R43 ;  /* 0x000000102a1d8819 */ /* 0x000fe2000000122b */
[----:B------:R-:W-:Y:S01]  /*21d0*/  @!P0 HADD2.F32 R30, -RZ, R40.H0_H0 ;  /* 0x20000028ff1e8230 */ /* 0x000fe20000004100 */
[----:B------:R-:W-:Y:S01]  /*21e0*/  @!P0 SHF.R.U32.HI R26, RZ, 0x10, R27 ;  /* 0x00000010ff1a8819 */ /* 0x000fe2000001161b */
[----:B------:R-:W-:Y:S01]  /*21f0*/  @!P0 HADD2.F32 R8, -RZ, R0.H0_H0 ;  /* 0x20000000ff088230 */ /* 0x000fe20000004100 */
[----:B------:R-:W-:Y:S01]  /*2200*/  @!P0 SHF.R.U32.HI R32, RZ, 0x10, R43 ;  /* 0x00000010ff208819 */ /* 0x000fe2000001162b */
[----:B------:R-:W-:Y:S02]  /*2210*/  @!P0 HADD2.F32 R27, -RZ, R40.H1_H1 ;  /* 0x30000028ff1b8230 */ /* 0x000fe40000004100 */
        /* <DEDUP_REMOVED lines=8> */
[CC--:B------:R-:W-:Y:S02]  /*22a0*/  @!P0 FMUL.FTZ R33, R13.reuse, R4.reuse ;  /* 0x000000040d218220 */ /* 0x0c0fe40000410000 */
[----:B------:R-:W-:Y:S01]  /*22b0*/  @!P0 FMUL.FTZ R0, R2, R4 ;  /* 0x0000000402008220 */ /* 0x000fe20000410000 */
[----:B------:R-:W-:Y:S01]  /*22c0*/  @!P0 HADD2.F32 R4, -RZ, R3.H0_H0 ;  /* 0x20000003ff048230 */ /* 0x000fe20000004100 */
[----:B------:R-:W-:Y:S01]  /*22d0*/  @!P0 FMUL.FTZ R41, R28, R8 ;  /* 0x000000081c298220 */ /* 0x000fe20000410000 */
[----:B------:R-:W-:Y:S01]  /*22e0*/  @!P0 MOV R3, R22 ;  /* 0x0000001600038202 */ /* 0x000fe20000000f00 */
[----:B------:R-:W-:Y:S02]  /*22f0*/  @!P0 FFMA.FTZ R33, R2, R27, -R33 ;  /* 0x0000001b02218223 */ /* 0x000fe40000010821 */
[C---:B------:R-:W-:Y:S02]  /*2300*/  @!P0 FMUL.FTZ R2, R4.reuse, R8 ;  /* 0x0000000804028220 */ /* 0x040fe40000410000 */
[----:B------:R-:W-:Y:S01]  /*2310*/  @!P0 FFMA.FTZ R41, R4, R29, -R41 ;  /* 0x0000001d04298223 */ /* 0x000fe20000010829 */
[----:B------:R-:W-:Y:S01]  /*2320*/  @!P0 MOV R4, R23 ;  /* 0x0000001700048202 */ /* 0x000fe20000000f00 */
[----:B------:R-:W-:Y:S01]  /*2330*/  @!P0 FFMA.FTZ R0, R13, R27, R0 ;  /* 0x0000001b0d008223 */ /* 0x000fe20000010000 */
[--C-:B------:R-:W-:Y:S01]  /*2340*/  @!P0 HADD2.F32 R27, -RZ, R3.reuse.H1_H1 ;  /* 0x30000003ff1b8230 */ /* 0x100fe20000004100 */
[----:B------:R-:W-:Y:S01]  /*2350*/  @!P0 FFMA.FTZ R2, R28, R29, R2 ;  /* 0x0000001d1c028223 */ /* 0x000fe20000010002 */
[----:B------:R-:W-:Y:S02]  /*2360*/  @!P0 HADD2.F32 R13, -RZ, R3.H0_H0 ;  /* 0x20000003ff0d8230 */ /* 0x000fe40000004100 */
[----:B------:R-:W-:Y:S01]  /*2370*/  @!P0 F2FP.PACK_AB R0, R0, R33 ;  /* 0x000000210000823e */ /* 0x000fe200000000ff */
[--C-:B------:R-:W-:Y:S01]  /*2380*/  @!P0 HADD2.F32 R31, -RZ, R4.reuse.H1_H1 ;  /* 0x30000004ff1f8230 */ /* 0x100fe20000004100 */
[----:B------:R-:W-:Y:S01]  /*2390*/  @!P0 F2FP.PACK_AB R2, R2, R41 ;  /* 0x000000290202823e */ /* 0x000fe200000000ff */
[-C--:B------:R-:W-:Y:S01]  /*23a0*/  @!P0 FMUL.FTZ R3, R13, R7.reuse ;  /* 0x000000070d038220 */ /* 0x080fe20000410000 */
[----:B------:R-:W-:Y:S01]  /*23b0*/  @!P0 HADD2.F32 R8, -RZ, R4.H0_H0 ;  /* 0x20000004ff088230 */ /* 0x000fe20000004100 */
[----:B------:R-:W-:Y:S01]  /*23c0*/  @!P0 FMUL.FTZ R4, R27, R7 ;  /* 0x000000071b048220 */ /* 0x000fe20000410000 */
[----:B------:R-:W-:Y:S01]  /*23d0*/  @!P0 MOV R20, R0 ;  /* 0x0000000000148202 */ /* 0x000fe20000000f00 */
[----:B------:R-:W-:Y:S01]  /*23e0*/  @!P0 FMUL.FTZ R40, R31, R26 ;  /* 0x0000001a1f288220 */ /* 0x000fe20000410000 */
[----:B------:R-:W-:Y:S01]  /*23f0*/  @!P0 MOV R21, R2 ;  /* 0x0000000200158202 */ /* 0x000fe20000000f00 */
[----:B------:R-:W-:Y:S02]  /*2400*/  @!P0 FFMA.FTZ R13, R13, R30, -R4 ;  /* 0x0000001e0d0d8223 */ /* 0x000fe40000010804 */
[C---:B------:R-:W-:Y:S02]  /*2410*/  @!P0 FMUL.FTZ R4, R8.reuse, R26 ;  /* 0x0000001a08048220 */ /* 0x040fe40000410000 */
[----:B------:R-:W-:Y:S02]  /*2420*/  @!P0 FFMA.FTZ R3, R27, R30, R3 ;  /* 0x0000001e1b038223 */ /* 0x000fe40000010003 */
[-C--:B------:R-:W-:Y:S02]  /*2430*/  @!P0 FFMA.FTZ R40, R8, R32.reuse, -R40 ;  /* 0x0000002008288223 */ /* 0x080fe40000010828 */
[----:B------:R-:W-:Y:S01]  /*2440*/  @!P0 FFMA.FTZ R4, R31, R32, R4 ;  /* 0x000000201f048223 */ /* 0x000fe20000010004 */
[----:B------:R-:W-:Y:S04]  /*2450*/  @!P0 F2FP.PACK_AB R3, R3, R13 ;  /* 0x0000000d0303823e */ /* 0x000fe800000000ff */
[----:B------:R-:W-:Y:S02]  /*2460*/  @!P0 F2FP.PACK_AB R4, R4, R40 ;  /* 0x000000280404823e */ /* 0x000fe400000000ff */
[----:B------:R-:W-:Y:S02]  /*2470*/  @!P0 MOV R22, R3 ;  /* 0x0000000300168202 */ /* 0x000fe40000000f00 */
[----:B------:R-:W-:Y:S05]  /*2480*/  @!P0 MOV R23, R4 ;  /* 0x0000000400178202 */ /* 0x000fea0000000f00 */
[----:B------:R1:W-:Y:S02]  /*2490*/  STG.E.128 [R46.64+0x80], R20 ;  /* 0x000080142e007986 */ /* 0x0003e4000c101d08 */
.L_x_579:
[----:B------:R-:W-:Y:S05]  /*24a0*/  BSYNC B0 ;  /* 0x0000000000007941 */ /* 0x000fea0003800000 */
.L_x_578:
        /* <DEDUP_REMOVED lines=9> */
[--C-:B------:R-:W-:Y:S01]  /*2540*/  @!P0 HADD2.F32 R13, -RZ, R35.reuse.H1_H1 ;  /* 0x30000023ff0d8230 */ /* 0x100fe20000004100 */
[----:B------:R-:W-:Y:S01]  /*2550*/  @!P0 SHF.R.U64 R26, R38, 0x10, R39 ;  /* 0x00000010261a8819 */ /* 0x000fe20000001227 */
[----:B------:R-:W-:Y:S01]  /*2560*/  @!P0 HADD2.F32 R6, -RZ, R6.H0_H0 ;  /* 0x20000006ff068230 */ /* 0x000fe20000004100 */
[----:B------:R-:W-:Y:S01]  /*2570*/  @!P0 SHF.R.U32.HI R24, RZ, 0x10, R25 ;  /* 0x00000010ff188819 */ /* 0x000fe20000011619 */
        /* <DEDUP_REMOVED lines=11> */
[-C--:B------:R-:W-:Y:S02]  /*2630*/  @!P0 FMUL.FTZ R30, R8, R4.reuse ;  /* 0x00000004081e8220 */ /* 0x080fe40000410000 */
[C---:B------:R-:W-:Y:S01]  /*2640*/  @!P0 FMUL.FTZ R0, R2.reuse, R4 ;  /* 0x0000000402008220 */ /* 0x040fe20000410000 */
[----:B------:R-:W-:Y:S01]  /*2650*/  @!P0 HADD2.F32 R4, -RZ, R3.H0_H0 ;  /* 0x20000003ff048230 */ /* 0x000fe20000004100 */
[C---:B------:R-:W-:Y:S01]  /*2660*/  @!P0 FMUL.FTZ R31, R25.reuse, R7 ;  /* 0x00000007191f8220 */ /* 0x040fe20000410000 */
[----:B------:R-:W-:Y:S01]  /*2670*/  @!P0 MOV R3, R22 ;  /* 0x0000001600038202 */ /* 0x000fe20000000f00 */
[----:B------:R-:W-:Y:S02]  /*2680*/  @!P0 FFMA.FTZ R30, R2, R13, -R30 ;  /* 0x0000000d021e8223 */ /* 0x000fe4000001081e */
[C---:B------:R-:W-:Y:S02]  /*2690*/  @!P0 FMUL.FTZ R2, R4.reuse, R7 ;  /* 0x0000000704028220 */ /* 0x040fe40000410000 */
[-C--:B------:R-:W-:Y:S01]  /*26a0*/  @!P0 FFMA.FTZ R31, R4, R26.reuse, -R31 ;  /* 0x0000001a041f8223 */ /* 0x080fe2000001081f */
        /* <DEDUP_REMOVED lines=14> */
[-C--:B------:R-:W-:Y:S02]  /*2790*/  @!P0 FFMA.FTZ R8, R8, R27.reuse, -R4 ;  /* 0x0000001b08088223 */ /* 0x080fe40000010804 */
[----:B------:R-:W-:Y:S02]  /*27a0*/  @!P0 FMUL.FTZ R4, R7, R24 ;  /* 0x0000001807048220 */ /* 0x000fe40000410000 */
        /* <DEDUP_REMOVED lines=8> */
.L_x_581:
[----:B------:R-:W-:Y:S05]  /*2830*/  BSYNC B0 ;  /* 0x0000000000007941 */ /* 0x000fea0003800000 */
.L_x_580:
[----:B------:R-:W-:Y:S11]  /*2840*/  ISETP.GE.AND P0, PT, R102, c[0x0][0x1d4], PT ;  /* 0x0000750066007a0c */ /* 0x000ff60003f06270 */
[----:B------:R-:W-:Y:S02]  /*2850*/  @!UPT UIADD3 URZ, URZ, URZ, URZ ;  /* 0x0000003f3f3ff290 */ /* 0x000fe4000fffe03f */
[----:B------:R-:W-:-:S05]  /*2860*/  @P0 BRA `(.L_x_575) ;  /* 0x0000160000000947 */ /* 0x000fca0003800000 */
[----:B------:R-:W-:Y:S01]  /*2870*/  ISETP.GE.AND P0, PT, R9, c[0x0][0x27c], PT ;  /* 0x00009f0009007a0c */ /* 0x000fe20003f06270 */
[----:B-1----:R-:W1:Y:S11]  /*2880*/  LDS.128 R20, [R101+0xf080] ;  /* 0x00f0800065147984 */ /* 0x002e760000000c00 */
[----:B------:R-:W-:Y:S01]  /*2890*/  @!UPT UIADD3 URZ, URZ, URZ, URZ ;  /* 0x0000003f3f3ff290 */ /* 0x000fe2000fffe03f */
[--C-:B------:R-:W-:Y:S01]  /*28a0*/  @!P0 HADD2.F32 R4, -RZ, R5.reuse.H1_H1 ;  /* 0x30000005ff048230 */ /* 0x100fe20000004100 */
[--C-:B------:R-:W-:Y:S01]  /*28b0*/  @!P0 SHF.R.U64 R0, R18, 0x10, R19.reuse ;  /* 0x0000001012008819 */ /* 0x100fe20000001213 */
[----:B------:R-:W-:Y:S01]  /*28c0*/  @!P0 HADD2.F32 R8, -RZ, R34.H1_H1 ;  /* 0x30000022ff088230 */ /* 0x000fe20000004100 */
        /* <DEDUP_REMOVED lines=45> */
[----:B------:R1:W-:Y:S01]  /*2ba0*/  STG.E.128 [R46.64+0x180], R20 ;  /* 0x000180142e007986 */ /* 0x0003e2000c101d08 */
[----:B------:R-:W-:-:S05]  /*2bb0*/  BRA `(.L_x_575) ;  /* 0x000012b000007947 */ /* 0x000fca0003800000 */
.L_x_572:
        /* <DEDUP_REMOVED lines=19> */
[C---:B------:R-:W-:Y:S01]  /*2cf0*/  LEA R20, P1, R3.reuse, c[0x0][0x270], 0x1 ;  /* 0x00009c0003147a11 */ /* 0x040fe200078208ff */
[----:B------:R-:W-:Y:S01]  /*2d00*/  CS2R R26, SRZ ;  /* 0x00000000001a7805 */ /* 0x000fe2000001ff00 */
[C---:B------:R-:W-:Y:S01]  /*2d10*/  LEA R18, P0, R8.reuse, c[0x0][0x288], 0x1 ;  /* 0x0000a20008127a11 */ /* 0x040fe200078008ff */
[----:B------:R-:W-:Y:S01]  /*2d20*/  CS2R R24, SRZ ;  /* 0x0000000000187805 */ /* 0x000fe2000001ff00 */
[----:B------:R-:W-:Y:S02]  /*2d30*/  LEA.HI.X R21, R3, c[0x0][0x274], R2, 0x1, P1 ;  /* 0x00009d0003157a11 */ /* 0x000fe400008f0c02 */
[----:B------:R-:W-:Y:S03]  /*2d40*/  LEA.HI.X R19, R8, c[0x0][0x28c], R0, 0x1, P0 ;  /* 0x0000a30008137a11 */ /* 0x000fe600000f0c00 */
[----:B------:R1:W5:Y:S04]  /*2d50*/  @!P3 LDG.E.128 R28, [R20.64] ;  /* 0x00000008141cb981 */ /* 0x000368000c1e1d00 */
[----:B------:R1:W5:Y:S04]  /*2d60*/  @!P2 LDG.E.128 R44, [R20.64+0x80] ;  /* 0x00008008142ca981 */ /* 0x000368000c1e1d00 */
[----:B------:R1:W5:Y:S04]  /*2d70*/  @!P3 LDG.E.128 R4, [R18.64] ;  /* 0x000000081204b981 */ /* 0x000368000c1e1d00 */
[----:B------:R1:W5:Y:S02]  /*2d80*/  @!P2 LDG.E.128 R24, [R18.64+0x80] ;  /* 0x000080081218a981 */ /* 0x000364000c1e1d00 */
.L_x_583:
[----:B------:R-:W-:Y:S05]  /*2d90*/  BSYNC B0 ;  /* 0x0000000000007941 */ /* 0x000fea0003800000 */
.L_x_582:
[----:B------:R-:W-:Y:S04]  /*2da0*/  IADD3 R130, P0, R128, R130, RZ ;  /* 0x0000008280827210 */ /* 0x000fe80007f1e0ff */
[----:B------:R-:W-:Y:S01]  /*2db0*/  IADD3.X R109, R109, R76, RZ, P0, !PT ;  /* 0x0000004c6d6d7210 */ /* 0x000fe200007fe4ff */
[----:B------:R-:W-:-:S05]  /*2dc0*/  @P4 BRA `(.L_x_575) ;  /* 0x000010a000004947 */ /* 0x000fca0003800000 */
[----:B------:R-:W-:Y:S01]  /*2dd0*/  ISETP.GE.AND P0, PT, R16, c[0x0][0x1d4], PT ;  /* 0x0000750010007a0c */ /* 0x000fe20003f06270 */
[----:B-----5:R-:W-:Y:S01]  /*2de0*/  IMAD.MOV.U32 R8, RZ, RZ, R46 ;  /* 0x000000ffff087224 */ /* 0x020fe200078e002e */
        /* <DEDUP_REMOVED lines=11> */
[----:B-1----:R-:W-:Y:S01]  /*2ea0*/  PRMT R18, R2, 0x5410, R0 ;  /* 0x0000541002127816 */ /* 0x002fe20000000000 */
[----:B------:R-:W-:-:S05]  /*2eb0*/  @P0 BRA `(.L_x_585) ;  /* 0x0000076000000947 */ /* 0x000fca0003800000 */
[----:B------:R-:W-:Y:S01]  /*2ec0*/  IMAD.MOV.U32 R0, RZ, RZ, R5 ;  /* 0x000000ffff007224 */ /* 0x000fe200078e0005 */
[----:B------:R-:W-:Y:S01]  /*2ed0*/  ISETP.GE.AND P0, PT, R16, c[0x0][0x27c], PT ;  /* 0x00009f0010007a0c */ /* 0x000fe20003f06270 */
[----:B------:R-:W1:Y:S01]  /*2ee0*/  LDS.128 R20, [R91+0xc080] ;  /* 0x00c080005b147984 */ /* 0x000e620000000c00 */
[----:B------:R-:W-:Y:S01]  /*2ef0*/  ISETP.GE.AND P1, PT, R93, c[0x0][0x1d4], PT ;  /* 0x000075005d007a0c */ /* 0x000fe20003f26270 */
[----:B------:R-:W-:Y:S01]  /*2f00*/  IMAD.MOV.U32 R35, RZ, RZ, R29 ;  /* 0x000000ffff237224 */ /* 0x000fe200078e001d */
[----:B------:R-:W-:Y:S01]  /*2f10*/  IADD3 R19, P3, P2, R124, R130, R95 ;  /* 0x000000827c137210 */ /* 0x000fe20007a7e05f */
[----:B------:R-:W-:Y:S01]  /*2f20*/  IMAD.MOV.U32 R41, RZ, RZ, R31 ;  /* 0x000000ffff297224 */ /* 0x000fe200078e001f */
[----:B------:R-:W-:Y:S01]  /*2f30*/  MOV R33, R28 ;  /* 0x0000001c00217202 */ /* 0x000fe20000000f00 */
[----:B------:R-:W-:Y:S01]  /*2f40*/  IMAD.MOV.U32 R8, RZ, RZ, R7 ;  /* 0x000000ffff087224 */ /* 0x000fe200078e0007 */
[C---:B------:R-:W-:Y:S01]  /*2f50*/  LEA R136, P4, R19.reuse, c[0x0][0x1c8], 0x1 ;  /* 0x0000720013887a11 */ /* 0x040fe200078808ff */
[----:B------:R-:W2:Y:S01]  /*2f60*/  LDS.128 R48, [R90+0xc080] ;  /* 0x00c080005a307984 */ /* 0x000ea20000000c00 */
[----:B------:R-:W-:Y:S02]  /*2f70*/  MOV R3, R4 ;  /* 0x0000000400037202 */ /* 0x000fe40000000f00 */
[----:B------:R-:W-:Y:S01]  /*2f80*/  MOV R37, R30 ;  /* 0x0000001e00257202 */ /* 0x000fe20000000f00 */
[----:B------:R-:W-:Y:S01]  /*2f90*/  @!P0 HADD2.F32 R33, -RZ, R33.H0_H0 ;  /* 0x20000021ff218230 */ /* 0x000fe20000004100 */
[----:B------:R-:W-:Y:S01]  /*2fa0*/  @!P0 SHF.R.U64 R36, R28, 0x10, R29 ;  /* 0x000000101c248819 */ /* 0x000fe2000000121d */
[----:B------:R-:W-:Y:S01]  /*2fb0*/  @!P0 HADD2.F32 R35, -RZ, R35.H0_H0 ;  /* 0x20000023ff238230 */ /* 0x000fe20000004100 */
[-C--:B------:R-:W-:Y:S01]  /*2fc0*/  IADD3.X R28, R70, R109.reuse, R86, P3, P2 ;  /* 0x0000006d461c7210 */ /* 0x080fe20001fe4456 */
[----:B------:R-:W-:Y:S01]  /*2fd0*/  @!P0 HADD2.F32 R37, -RZ, R37.H0_H0 ;  /* 0x20000025ff258230 */ /* 0x000fe20000004100 */
[----:B------:R-:W-:Y:S01]  /*2fe0*/  @!P1 IADD3 R32, P3, P2, R124, R130, R93 ;  /* 0x000000827c209210 */ /* 0x000fe20007a7e05d */
[----:B------:R-:W-:Y:S01]  /*2ff0*/  @!P0 HADD2.F32 R41, -RZ, R41.H0_H0 ;  /* 0x20000029ff298230 */ /* 0x000fe20000004100 */
[----:B------:R-:W-:Y:S02]  /*3000*/  LEA.HI.X R137, R19, c[0x0][0x1cc], R28, 0x1, P4 ;  /* 0x0000730013897a11 */ /* 0x000fe400020f0c1c */
[----:B------:R-:W-:Y:S02]  /*3010*/  @!P0 SHF.R.U32.HI R38, RZ, 0x10, R29 ;  /* 0x00000010ff268819 */ /* 0x000fe4000001161d */
[----:B------:R-:W-:Y:S02]  /*3020*/  @!P1 IADD3.X R29, R70, R109, R84, P3, P2 ;  /* 0x0000006d461d9210 */ /* 0x000fe40001fe4454 */
[----:B------:R-:W-:Y:S02]  /*3030*/  @!P1 LEA R134, P2, R32, c[0x0][0x1c8], 0x1 ;  /* 0x0000720020869a11 */ /* 0x000fe400078408ff */
[----:B------:R-:W-:Y:S02]  /*3040*/  @!P0 SHF.R.U64 R4, R4, 0x10, R5 ;  /* 0x0000001004048819 */ /* 0x000fe40000001205 */
[----:B------:R-:W-:Y:S02]  /*3050*/  @!P1 LEA.HI.X R135, R32, c[0x0][0x1cc], R29, 0x1, P2 ;  /* 0x0000730020879a11 */ /* 0x000fe400010f0c1d */
[--C-:B------:R-:W-:Y:S01]  /*3060*/  @!P0 SHF.R.U64 R39, R30, 0x10, R31.reuse ;  /* 0x000000101e278819 */ /* 0x100fe2000000121f */
[----:B------:R-:W-:Y:S01]  /*3070*/  @!P0 HADD2.F32 R30, -RZ, R3.H0_H0 ;  /* 0x20000003ff1e8230 */ /* 0x000fe20000004100 */
[----:B------:R-:W-:Y:S01]  /*3080*/  @!P0 SHF.R.U32.HI R43, RZ, 0x10, R31 ;  /* 0x00000010ff2b8819 */ /* 0x000fe2000001161f */
[----:B------:R-:W-:Y:S01]  /*3090*/  @!P0 HADD2.F32 R3, -RZ, R0.H0_H0 ;  /* 0x20000000ff038230 */ /* 0x000fe20000004100 */
[----:B------:R-:W-:Y:S01]  /*30a0*/  @!P0 SHF.R.U32.HI R2, RZ, 0x10, R5 ;  /* 0x00000010ff028819 */ /* 0x000fe20000011605 */
[----:B------:R-:W-:Y:S01]  /*30b0*/  @!P0 HADD2.F32 R39, -RZ, R39.H0_H0 ;  /* 0x20000027ff278230 */ /* 0x000fe20000004100 */
[----:B------:R-:W-:Y:S01]  /*30c0*/  MOV R5, R6 ;  /* 0x0000000600057202 */ /* 0x000fe20000000f00 */
[----:B------:R-:W-:Y:S01]  /*30d0*/  @!P0 HADD2.F32 R43, -RZ, R43.H0_H0 ;  /* 0x2000002bff2b8230 */ /* 0x000fe20000004100 */
[--C-:B------:R-:W-:Y:S01]  /*30e0*/  @!P0 SHF.R.U64 R6, R6, 0x10, R7.reuse ;  /* 0x0000001006068819 */ /* 0x100fe20000001207 */
[----:B-1----:R-:W-:Y:S01]  /*30f0*/  @!P0 IMAD.MOV.U32 R19, RZ, RZ, R20 ;  /* 0x000000ffff138224 */ /* 0x002fe200078e0014 */
[----:B------:R-:W-:Y:S01]  /*3100*/  @!P0 MOV R29, R21 ;  /* 0x00000015001d8202 */ /* 0x000fe20000000f00 */
[----:B------:R-:W-:Y:S01]  /*3110*/  @!P0 HADD2.F32 R2, -RZ, R2.H0_H0 ;  /* 0x20000002ff028230 */ /* 0x000fe20000004100 */
[----:B------:R-:W-:Y:S01]  /*3120*/  @!P0 SHF.R.U32.HI R7, RZ, 0x10, R7 ;  /* 0x00000010ff078819 */ /* 0x000fe20000011607 */
[----:B------:R-:W-:Y:S02]  /*3130*/  @!P0 HADD2.F32 R6, -RZ, R6.H0_H0 ;  /* 0x20000006ff068230 */ /* 0x000fe40000004100 */
[--C-:B------:R-:W-:Y:S01]  /*3140*/  @!P0 HADD2.F32 R31, -RZ, R19.reuse.H0_H0 ;  /* 0x20000013ff1f8230 */ /* 0x100fe20000004100 */
[----:B--2---:R-:W-:Y:S01]  /*3150*/  @!P0 MOV R40, R48 ;  /* 0x0000003000288202 */ /* 0x004fe20000000f00 */
[----:B------:R-:W-:Y:S01]  /*3160*/  @!P0 HADD2.F32 R19, -RZ, R19.H1_H1 ;  /* 0x30000013ff138230 */ /* 0x000fe20000004100 */
[----:B------:R-:W-:Y:S02]  /*3170*/  @!P0 MOV R42, R49 ;  /* 0x00000031002a8202 */ /* 0x000fe40000000f00 */
[CC--:B------:R-:W-:Y:S01]  /*3180*/  @!P0 FMUL.FTZ R0, R31.reuse, R30.reuse ;  /* 0x0000001e1f008220 */ /* 0x0c0fe20000410000 */
[--C-:B------:R-:W-:Y:S02]  /*3190*/  @!P0 HADD2.F32 R28, -RZ, R29.reuse.H0_H0 ;  /* 0x2000001dff1c8230 */ /* 0x100fe40000004100 */
[----:B------:R-:W-:Y:S02]  /*31a0*/  @!P0 HADD2.F32 R32, -RZ, R40.H0_H0 ;  /* 0x20000028ff208230 */ /* 0x000fe40000004100 */
[----:B------:R-:W-:Y:S02]  /*31b0*/  @!P0 HADD2.F32 R34, -RZ, R42.H0_H0 ;  /* 0x2000002aff228230 */ /* 0x000fe40000004100 */
[----:B------:R-:W-:Y:S01]  /*31c0*/  @!P0 HADD2.F32 R29, -RZ, R29.H1_H1 ;  /* 0x3000001dff1d8230 */ /* 0x000fe20000004100 */
[----:B------:R-:W-:Y:S01]  /*31d0*/  @!P0 FMUL.FTZ R131, R32, R30 ;  /* 0x0000001e20838220 */ /* 0x000fe20000410000 */
[----:B------:R-:W-:Y:S01]  /*31e0*/  @!P0 HADD2.F32 R30, -RZ, R40.H1_H1 ;  /* 0x30000028ff1e8230 */ /* 0x000fe20000004100 */
[----:B------:R-:W-:Y:S01]  /*31f0*/  @!P0 FMUL.FTZ R132, R34, R3 ;  /* 0x0000000322848220 */ /* 0x000fe20000410000 */
[----:B------:R-:W-:Y:S01]  /*3200*/  @!P0 HADD2.F32 R5, -RZ, R5.H0_H0 ;  /* 0x20000005ff058230 */ /* 0x000fe20000004100 */
[-C--:B------:R-:W-:Y:S01]  /*3210*/  @!P0 FFMA.FTZ R0, R32, R33.reuse, R0 ;  /* 0x0000002120008223 */ /* 0x080fe20000010000 */
[----:B------:R-:W-:Y:S01]  /*3220*/  @!P0 HADD2.F32 R32, -RZ, R42.H1_H1 ;  /* 0x3000002aff208230 */ /* 0x000fe20000004100 */
[----:B------:R-:W-:Y:S01]  /*3230*/  @!P0 FFMA.FTZ R131, R31, R33, -R131 ;  /* 0x000000211f838223 */ /* 0x000fe20000010883 */
[----:B------:R-:W-:Y:S01]  /*3240*/  @!P0 HADD2.F32 R33, -RZ, R38.H0_H0 ;  /* 0x20000026ff218230 */ /* 0x000fe20000004100 */
[C---:B------:R-:W-:Y:S01]  /*3250*/  @!P0 FMUL.FTZ R3, R28.reuse, R3 ;  /* 0x000000031c038220 */ /* 0x040fe20000410000 */
[----:B------:R-:W-:Y:S01]  /*3260*/  @!P0 HADD2.F32 R31, -RZ, R36.H0_H0 ;  /* 0x20000024ff1f8230 */ /* 0x000fe20000004100 */
[----:B------:R-:W-:Y:S01]  /*3270*/  @!P0 FFMA.FTZ R132, R28, R35, -R132 ;  /* 0x000000231c848223 */ /* 0x000fe20000010884 */
[----:B------:R-:W-:Y:S01]  /*3280*/  @!P0 HADD2.F32 R28, -RZ, R4.H0_H0 ;  /* 0x20000004ff1c8230 */ /* 0x000fe20000004100 */
[-C--:B------:R-:W-:Y:S02]  /*3290*/  @!P0 FMUL.FTZ R133, R32, R2.reuse ;  /* 0x0000000220858220 */ /* 0x080fe40000410000 */
[C---:B------:R-:W-:Y:S02]  /*32a0*/  @!P0 FMUL.FTZ R4, R29.reuse, R2 ;  /* 0x000000021d048220 */ /* 0x040fe40000410000 */
[CC--:B------:R-:W-:Y:S02]  /*32b0*/  @!P0 FMUL.FTZ R138, R30.reuse, R28.reuse ;  /* 0x0000001c1e8a8220 */ /* 0x0c0fe40000410000 */
[----:B------:R-:W-:Y:S02]  /*32c0*/  @!P0 FFMA.FTZ R133, R29, R33, -R133 ;  /* 0x000000211d858223 */ /* 0x000fe40000010885 */
[----:B------:R-:W-:Y:S02]  /*32d0*/  @!P0 IMAD.MOV.U32 R29, RZ, RZ, R50 ;  /* 0x000000ffff1d8224 */ /* 0x000fe400078e0032 */
[----:B------:R-:W-:Y:S01]  /*32e0*/  @!P0 FMUL.FTZ R2, R19, R28 ;  /* 0x0000001c13028220 */ /* 0x000fe20000410000 */
[----:B------:R-:W-:Y:S01]  /*32f0*/  @!P0 F2FP.PACK_AB R132, R133, R132 ;  /* 0x000000848584823e */ /* 0x000fe200000000ff */
[-C--:B------:R-:W-:Y:S01]  /*3300*/  @!P0 FFMA.FTZ R138, R19, R31.reuse, -R138 ;  /* 0x0000001f138a8223 */ /* 0x080fe2000001088a */
[----:B------:R-:W-:Y:S01]  /*3310*/  @!P0 MOV R19, R22 ;  /* 0x0000001600138202 */ /* 0x000fe20000000f00 */
[----:B------:R-:W-:Y:S01]  /*3320*/  @!P0 FFMA.FTZ R2, R30, R31, R2 ;  /* 0x0000001f1e028223 */ /* 0x000fe20000010002 */
[--C-:B------:R-:W-:Y:S01]  /*3330*/  @!P0 HADD2.F32 R38, -RZ, R29.reuse.H1_H1 ;  /* 0x3000001dff268230 */ /* 0x100fe20000004100 */
[----:B------:R-:W-:Y:S01]  /*3340*/  @!P0 FFMA.FTZ R3, R34, R35, R3 ;  /* 0x0000002322038223 */ /* 0x000fe20000010003 */
[----:B------:R-:W-:Y:S01]  /*3350*/  @!P0 HADD2.F32 R36, -RZ, R29.H0_H0 ;  /* 0x2000001dff248230 */ /* 0x000fe20000004100 */
[----:B------:R-:W-:Y:S01]  /*3360*/  @!P0 FFMA.FTZ R4, R32, R33, R4 ;  /* 0x0000002120048223 */ /* 0x000fe20000010004 */
[--C-:B------:R-:W-:Y:S01]  /*3370*/  @!P0 HADD2.F32 R28, -RZ, R19.reuse.H0_H0 ;  /* 0x20000013ff1c8230 */ /* 0x100fe20000004100 */
[----:B------:R-:W-:Y:S01]  /*3380*/  @!P0 FMUL.FTZ R140, R38, R6 ;  /* 0x00000006268c8220 */ /* 0x000fe20000410000 */
[----:B------:R-:W-:Y:S01]  /*3390*/  @!P0 HADD2.F32 R19, -RZ, R19.H1_H1 ;  /* 0x30000013ff138230 */ /* 0x000fe20000004100 */
[----:B------:R-:W-:Y:S01]  /*33a0*/  @!P0 FMUL.FTZ R139, R36, R5 ;  /* 0x00000005248b8220 */ /* 0x000fe20000410000 */
[----:B------:R-:W-:Y:S01]  /*33b0*/  @!P0 MOV R29, R51 ;  /* 0x00000033001d8202 */ /* 0x000fe20000000f00 */
[----:B------:R-:W-:Y:S01]  /*33c0*/  @!P0 FMUL.FTZ R5, R28, R5 ;  /* 0x000000051c058220 */ /* 0x000fe20000410000 */
[----:B------:R-:W-:Y:S01]  /*33d0*/  @!P0 MOV R21, R132 ;  /* 0x0000008400158202 */ /* 0x000fe20000000f00 */
[C---:B------:R-:W-:Y:S01]  /*33e0*/  @!P0 FMUL.FTZ R6, R19.reuse, R6 ;  /* 0x0000000613068220 */ /* 0x040fe20000410000 */
[----:B------:R-:W-:Y:S01]  /*33f0*/  @!P0 F2FP.PACK_AB R131, R138, R131 ;  /* 0x000000838a83823e */ /* 0x000fe200000000ff */
[----:B------:R-:W-:Y:S01]  /*3400*/  @!P0 FFMA.FTZ R140, R19, R39, -R140 ;  /* 0x00000027138c8223 */ /* 0x000fe2000001088c */
[----:B------:R-:W-:Y:S01]  /*3410*/  @!P0 F2FP.PACK_AB R3, R4, R3 ;  /* 0x000000030403823e */ /* 0x000fe200000000ff */
[----:B------:R-:W-:Y:S01]  /*3420*/  @!P0 IMAD.MOV.U32 R19, RZ, RZ, R23 ;  /* 0x000000ffff138224 */ /* 0x000fe200078e0017 */
[----:B------:R-:W-:Y:S01]  /*3430*/  @!P0 MOV R20, R131 ;  /* 0x0000008300148202 */ /* 0x000fe20000000f00 */
[-C--:B------:R-:W-:Y:S01]  /*3440*/  @!P0 FFMA.FTZ R139, R28, R37.reuse, -R139 ;  /* 0x000000251c8b8223 */ /* 0x080fe2000001088b */
[--C-:B------:R-:W-:Y:S01]  /*3450*/  @!P0 HADD2.F32 R40, -RZ, R29.reuse.H0_H0 ;  /* 0x2000001dff288230 */ /* 0x100fe20000004100 */
[----:B------:R-:W-:Y:S01]  /*3460*/  @!P0 FFMA.FTZ R5, R36, R37, R5 ;  /* 0x0000002524058223 */ /* 0x000fe20000010005 */
[----:B------:R-:W-:Y:S01]  /*3470*/  @!P0 HADD2.F32 R42, -RZ, R29.H1_H1 ;  /* 0x3000001dff2a8230 */ /* 0x000fe20000004100 */
[----:B------:R-:W-:Y:S01]  /*3480*/  @!P0 FFMA.FTZ R6, R38, R39, R6 ;  /* 0x0000002726068223 */ /* 0x000fe20000010006 */
[----:B------:R-:W-:Y:S01]  /*3490*/  @!P0 HADD2.F32 R28, -RZ, R8.H0_H0 ;  /* 0x20000008ff1c8230 */ /* 0x000fe20000004100 */
[----:B------:R-:W-:Y:S01]  /*34a0*/  @!P0 IMAD.MOV.U32 R49, RZ, RZ, R3 ;  /* 0x000000ffff318224 */ /* 0x000fe200078e0003 */
[----:B------:R-:W-:Y:S01]  /*34b0*/  @!P0 F2FP.PACK_AB R139, R140, R139 ;  /* 0x0000008b8c8b823e */ /* 0x000fe200000000ff */
[----:B------:R-:W-:Y:S01]  /*34c0*/  @!P0 HADD2.F32 R8, -RZ, R7.H0_H0 ;  /* 0x20000007ff088230 */ /* 0x000fe20000004100 */
[----:B------:R-:W-:Y:S01]  /*34d0*/  @!P0 F2FP.PACK_AB R0, R2, R0 ;  /* 0x000000000200823e */ /* 0x000fe200000000ff */
[----:B------:R-:W-:Y:S01]  /*34e0*/  @!P0 FMUL.FTZ R142, R40, R28 ;  /* 0x0000001c288e8220 */ /* 0x000fe20000410000 */
[--C-:B------:R-:W-:Y:S01]  /*34f0*/  @!P0 HADD2.F32 R29, -RZ, R19.reuse.H0_H0 ;  /* 0x20000013ff1d8230 */ /* 0x100fe20000004100 */
[----:B------:R-:W-:Y:S01]  /*3500*/  @!P0 IMAD.MOV.U32 R22, RZ, RZ, R139 ;  /* 0x000000ffff168224 */ /* 0x000fe200078e008b */
[----:B------:R-:W-:Y:S01]  /*3510*/  @!P0 HADD2.F32 R19, -RZ, R19.H1_H1 ;  /* 0x30000013ff138230 */ /* 0x000fe20000004100 */
[----:B------:R-:W-:Y:S01]  /*3520*/  @!P0 FMUL.FTZ R141, R42, R8 ;  /* 0x000000082a8d8220 */ /* 0x000fe20000410000 */
[----:B------:R-:W-:Y:S01]  /*3530*/  @!P0 F2FP.PACK_AB R5, R6, R5 ;  /* 0x000000050605823e */ /* 0x000fe200000000ff */
[----:B------:R-:W-:Y:S01]  /*3540*/  @!P0 FFMA.FTZ R142, R29, R41, -R142 ;  /* 0x000000291d8e8223 */ /* 0x000fe2000001088e */
[----:B------:R-:W-:Y:S01]  /*3550*/  @!P0 MOV R48, R0 ;  /* 0x0000000000308202 */ /* 0x000fe20000000f00 */
[----:B------:R-:W-:Y:S01]  /*3560*/  @!P0 FFMA.FTZ R141, R19, R43, -R141 ;  /* 0x0000002b138d8223 */ /* 0x000fe2000001088d */
[----:B------:R-:W-:Y:S01]  /*3570*/  @!P0 MOV R50, R5 ;  /* 0x0000000500328202 */ /* 0x000fe20000000f00 */
[----:B------:R-:W-:Y:S02]  /*3580*/  @!P0 FMUL.FTZ R7, R29, R28 ;  /* 0x0000001c1d078220 */ /* 0x000fe40000410000 */
[----:B------:R-:W-:Y:S01]  /*3590*/  @!P0 FMUL.FTZ R8, R19, R8 ;  /* 0x0000000813088220 */ /* 0x000fe20000410000 */
[----:B------:R-:W-:Y:S01]  /*35a0*/  @!P0 F2FP.PACK_AB R141, R141, R142 ;  /* 0x0000008e8d8d823e */ /* 0x000fe200000000ff */
[----:B------:R-:W-:Y:S02]  /*35b0*/  @!P0 FFMA.FTZ R7, R40, R41, R7 ;  /* 0x0000002928078223 */ /* 0x000fe40000010007 */
[----:B------:R-:W-:Y:S01]  /*35c0*/  @!P0 FFMA.FTZ R8, R42, R43, R8 ;  /* 0x0000002b2a088223 */ /* 0x000fe20000010008 */
[----:B------:R-:W-:Y:S04]  /*35d0*/  @!P0 MOV R23, R141 ;  /* 0x0000008d00178202 */ /* 0x000fe80000000f00 */
[----:B------:R-:W-:Y:S01]  /*35e0*/  @!P0 F2FP.PACK_AB R7, R8, R7 ;  /* 0x000000070807823e */ /* 0x000fe200000000ff */
[----:B------:R1:W-:Y:S03]  /*35f0*/  STG.E.128 [R136.64], R20 ;  /* 0x0000001488007986 */ /* 0x0003e6000c101d08 */
[----:B------:R-:W-:Y:S05]  /*3600*/  @!P0 MOV R51, R7 ;  /* 0x0000000700338202 */ /* 0x000fea0000000f00 */
[----:B------:R1:W-:Y:S02]  /*3610*/  @!P1 STG.E.128 [R134.64], R48 ;  /* 0x0000003086009986 */ /* 0x0003e4000c101d08 */
.L_x_585:
[----:B------:R-:W-:Y:S05]  /*3620*/  BSYNC B0 ;  /* 0x0000000000007941 */ /* 0x000fea0003800000 */
.L_x_584:
[----:B------:R-:W-:Y:S11]  /*3630*/  ISETP.GE.AND P0, PT, R11, c[0x0][0x1d4], PT ;  /* 0x000075000b007a0c */ /* 0x000ff60003f06270 */
[----:B------:R-:W-:Y:S02]  /*3640*/  @!UPT UIADD3 URZ, URZ, URZ, URZ ;  /* 0x0000003f3f3ff290 */ /* 0x000fe4000fffe03f */
[----:B------:R-:W-:-:S05]  /*3650*/  @P0 BRA `(.L_x_575) ;  /* 0x0000081000000947 */ /* 0x000fca0003800000 */
[----:B-1----:R-:W-:Y:S01]  /*3660*/  LDS.128 R48, [R88+0xc080] ;  /* 0x00c0800058307984 */ /* 0x002fe20000000c00 */
[----:B------:R-:W-:Y:S02]  /*3670*/  ISETP.GE.AND P0, PT, R11, c[0x0][0x27c], PT ;  /* 0x00009f000b007a0c */ /* 0x000fe40003f06270 */
[----:B------:R-:W-:Y:S04]  /*3680*/  IADD3 R7, P2, P1, R124, R130, R94 ;  /* 0x000000827c077210 */ /* 0x000fe8000795e05e */
[----:B------:R-:W-:Y:S01]  /*3690*/  IADD3.X R19, R70, R109, R85, P2, P1 ;  /* 0x0000006d46137210 */ /* 0x000fe200017e2455 */
[----:B------:R-:W1:Y:S06]  /*36a0*/  LDS.128 R20, [R89+0xc080] ;  /* 0x00c0800059147984 */ /* 0x000e6c0000000c00 */
[--C-:B------:R-:W-:Y:S01]  /*36b0*/  @!P0 SHF.R.U64 R37, R46, 0x10, R47.reuse ;  /* 0x000000102e258819 */ /* 0x100fe2000000122f */
[--C-:B------:R-:W-:Y:S01]  /*36c0*/  @!P0 HADD2.F32 R32, -RZ, R53.reuse.H1_H1 ;  /* 0x30000035ff208230 */ /* 0x100fe20000004100 */
[C---:B------:R-:W-:Y:S01]  /*36d0*/  LEA R46, P1, R7.reuse, c[0x0][0x1c8], 0x1 ;  /* 0x00007200072e7a11 */ /* 0x040fe200078208ff */
[----:B------:R-:W-:Y:S01]  /*36e0*/  @!P0 HADD2.F32 R28, -RZ, R53.H0_H0 ;  /* 0x20000035ff1c8230 */ /* 0x000fe20000004100 */
[----:B------:R-:W-:Y:S01]  /*36f0*/  @!P0 SHF.R.U32.HI R41, RZ, 0x10, R47 ;  /* 0x00000010ff298819 */ /* 0x000fe2000001162f */
[--C-:B------:R-:W-:Y:S01]  /*3700*/  @!P0 HADD2.F32 R39, -RZ, R52.reuse.H1_H1 ;  /* 0x30000034ff278230 */ /* 0x100fe20000004100 */
[----:B------:R-:W-:Y:S01]  /*3710*/  LEA.HI.X R47, R7, c[0x0][0x1cc], R19, 0x1, P1 ;  /* 0x00007300072f7a11 */ /* 0x000fe200008f0c13 */
[----:B------:R-:W-:Y:S01]  /*3720*/  @!P0 HADD2.F32 R35, -RZ, R52.H0_H0 ;  /* 0x20000034ff238230 */ /* 0x000fe20000004100 */
[--C-:B------:R-:W-:Y:S01]  /*3730*/  @!P0 SHF.R.U64 R0, R24, 0x10, R25.reuse ;  /* 0x0000001018008819 */ /* 0x100fe20000001219 */
[----:B------:R-:W-:Y:S01]  /*3740*/  @!P0 HADD2.F32 R41, -RZ, R41.H0_H0 ;  /* 0x20000029ff298230 */ /* 0x000fe20000004100 */
[----:B------:R-:W-:Y:S01]  /*3750*/  @!P0 SHF.R.U32.HI R4, RZ, 0x10, R25 ;  /* 0x00000010ff048819 */ /* 0x000fe20000011619 */
[----:B------:R-:W-:Y:S01]  /*3760*/  @!P0 HADD2.F32 R37, -RZ, R37.H0_H0 ;  /* 0x20000025ff258230 */ /* 0x000fe20000004100 */
[--C-:B------:R-:W-:Y:S01]  /*3770*/  @!P0 SHF.R.U32.HI R5, RZ, 0x10, R27.reuse ;  /* 0x00000010ff058819 */ /* 0x100fe2000001161b */
[--C-:B------:R-:W-:Y:S01]  /*3780*/  @!P0 HADD2.F32 R3, -RZ, R18.reuse.H1_H1 ;  /* 0x30000012ff038230 */ /* 0x100fe20000004100 */
[----:B------:R-:W-:Y:S01]  /*3790*/  @!P0 SHF.R.U64 R6, R26, 0x10, R27 ;  /* 0x000000101a068819 */ /* 0x000fe2000000121b */
[----:B------:R-:W-:Y:S01]  /*37a0*/  @!P0 HADD2.F32 R18, -RZ, R18.H0_H0 ;  /* 0x20000012ff128230 */ /* 0x000fe20000004100 */
[--C-:B------:R-:W-:Y:S01]  /*37b0*/  @!P0 SHF.R.U64 R30, R44, 0x10, R45.reuse ;  /* 0x000000102c1e8819 */ /* 0x100fe2000000122d */
[----:B------:R-:W-:Y:S01]  /*37c0*/  @!P0 HADD2.F32 R4, -RZ, R4.H0_H0 ;  /* 0x20000004ff048230 */ /* 0x000fe20000004100 */
[----:B------:R-:W-:Y:S01]  /*37d0*/  @!P0 SHF.R.U32.HI R33, RZ, 0x10, R45 ;  /* 0x00000010ff218819 */ /* 0x000fe2000001162d */
[----:B------:R-:W-:Y:S01]  /*37e0*/  @!P0 HADD2.F32 R6, -RZ, R6.H0_H0 ;  /* 0x20000006ff068230 */ /* 0x000fe20000004100 */
[----:B------:R-:W-:Y:S01]  /*37f0*/  ISETP.GE.AND P1, PT, R92, c[0x0][0x1d4], PT ;  /* 0x000075005c007a0c */ /* 0x000fe20003f26270 */
[----:B------:R-:W-:Y:S02]  /*3800*/  @!P0 HADD2.F32 R30, -RZ, R30.H0_H0 ;  /* 0x2000001eff1e8230 */ /* 0x000fe40000004100 */
[----:B------:R-:W-:Y:S01]  /*3810*/  @!P0 HADD2.F32 R33, -RZ, R33.H0_H0 ;  /* 0x20000021ff218230 */ /* 0x000fe20000004100 */
[----:B-1----:R-:W-:Y:S01]  /*3820*/  @!P0 IMAD.MOV.U32 R25, RZ, RZ, R23 ;  /* 0x000000ffff198224 */ /* 0x002fe200078e0017 */
[----:B------:R-:W-:Y:S02]  /*3830*/  @!P0 MOV R34, R49 ;  /* 0x0000003100228202 */ /* 0x000fe40000000f00 */
[----:B------:R-:W-:Y:S02]  /*3840*/  @!P0 MOV R8, R21 ;  /* 0x0000001500088202 */ /* 0x000fe40000000f00 */
[----:B------:R-:W-:Y:S01]  /*3850*/  @!P0 MOV R7, R20 ;  /* 0x0000001400078202 */ /* 0x000fe20000000f00 */
[----:B------:R-:W-:Y:S01]  /*3860*/  @!P0 HADD2.F32 R24, -RZ, R25.H0_H0 ;  /* 0x20000019ff188230 */ /* 0x000fe20000004100 */
[----:B------:R-:W-:Y:S01]  /*3870*/  @!P0 MOV R19, R48 ;  /* 0x0000003000138202 */ /* 0x000fe20000000f00 */
[--C-:B------:R-:W-:Y:S01]  /*3880*/  @!P0 HADD2.F32 R2, -RZ, R8.reuse.H0_H0 ;  /* 0x20000008ff028230 */ /* 0x100fe20000004100 */
[----:B------:R-:W-:Y:S01]  /*3890*/  @!P0 MOV R40, R51 ;  /* 0x0000003300288202 */ /* 0x000fe20000000f00 */
[----:B------:R-:W-:Y:S01]  /*38a0*/  @!P0 HADD2.F32 R26, -RZ, R8.H1_H1 ;  /* 0x30000008ff1a8230 */ /* 0x000fe20000004100 */
[----:B------:R-:W-:Y:S01]  /*38b0*/  @!P0 MOV R36, R50 ;  /* 0x0000003200248202 */ /* 0x000fe20000000f00 */
[--C-:B------:R-:W-:Y:S02]  /*38c0*/  @!P0 HADD2.F32 R27, -RZ, R19.reuse.H0_H0 ;  /* 0x20000013ff1b8230 */ /* 0x100fe40000004100 */
[----:B------:R-:W-:Y:S02]  /*38d0*/  @!P0 HADD2.F32 R29, -RZ, R19.H1_H1 ;  /* 0x30000013ff1d8230 */ /* 0x000fe40000004100 */
[--C-:B------:R-:W-:Y:S01]  /*38e0*/  @!P0 HADD2.F32 R19, -RZ, R7.reuse.H0_H0 ;  /* 0x20000007ff138230 */ /* 0x100fe20000004100 */
[----:B------:R-:W-:Y:S01]  /*38f0*/  @!P0 FMUL.FTZ R43, R27, R18 ;  /* 0x000000121b2b8220 */ /* 0x000fe20000410000 */
[----:B------:R-:W-:Y:S02]  /*3900*/  @!P0 HADD2.F32 R7, -RZ, R7.H1_H1 ;  /* 0x30000007ff078230 */ /* 0x000fe40000004100 */
[----:B------:R-:W-:Y:S01]  /*3910*/  @!P0 HADD2.F32 R8, -RZ, R25.H1_H1 ;  /* 0x30000019ff088230 */ /* 0x000fe20000004100 */
[----:B------:R-:W-:Y:S01]  /*3920*/  @!P0 FFMA.FTZ R43, R19, R28, -R43 ;  /* 0x0000001c132b8223 */ /* 0x000fe2000001082b */
[--C-:B------:R-:W-:Y:S02]  /*3930*/  @!P0 HADD2.F32 R31, -RZ, R34.reuse.H0_H0 ;  /* 0x20000022ff1f8230 */ /* 0x100fe40000004100 */
[----:B------:R-:W-:Y:S02]  /*3940*/  @!P0 HADD2.F32 R25, -RZ, R34.H1_H1 ;  /* 0x30000022ff198230 */ /* 0x000fe40000004100 */
[--C-:B------:R-:W-:Y:S01]  /*3950*/  @!P0 HADD2.F32 R38, -RZ, R40.reuse.H0_H0 ;  /* 0x20000028ff268230 */ /* 0x100fe20000004100 */
[-C--:B------:R-:W-:Y:S01]  /*3960*/  @!P0 FMUL.FTZ R42, R31, R3.reuse ;  /* 0x000000031f2a8220 */ /* 0x080fe20000410000 */
[----:B------:R-:W-:Y:S01]  /*3970*/  @!P0 HADD2.F32 R40, -RZ, R40.H1_H1 ;  /* 0x30000028ff288230 */ /* 0x000fe20000004100 */
[C---:B------:R-:W-:Y:S01]  /*3980*/  @!P0 FMUL.FTZ R3, R2.reuse, R3 ;  /* 0x0000000302038220 */ /* 0x040fe20000410000 */
[----:B------:R-:W-:Y:S01]  /*3990*/  @!P0 HADD2.F32 R34, -RZ, R36.H0_H0 ;  /* 0x20000024ff228230 */ /* 0x000fe20000004100 */
[----:B------:R-:W-:Y:S01]  /*39a0*/  @!P0 FFMA.FTZ R42, R2, R32, -R42 ;  /* 0x00000020022a8223 */ /* 0x000fe2000001082a */
[----:B------:R-:W-:Y:S01]  /*39b0*/  @!P0 HADD2.F32 R2, -RZ, R0.H0_H0 ;  /* 0x20000000ff028230 */ /* 0x000fe20000004100 */
[----:B------:R-:W-:Y:S01]  /*39c0*/  @!P0 FMUL.FTZ R0, R19, R18 ;  /* 0x0000001213008220 */ /* 0x000fe20000410000 */
[----:B------:R-:W-:Y:S01]  /*39d0*/  @!P0 MOV R19, R22 ;  /* 0x0000001600138202 */ /* 0x000fe20000000f00 */
[----:B------:R-:W-:Y:S01]  /*39e0*/  @!P0 FMUL.FTZ R132, R25, R4 ;  /* 0x0000000419848220 */ /* 0x000fe20000410000 */
[--C-:B------:R-:W-:Y:S01]  /*39f0*/  @!P0 HADD2.F32 R18, -RZ, R13.reuse.H1_H1 ;  /* 0x3000000dff128230 */ /* 0x100fe20000004100 */
[-C--:B------:R-:W-:Y:S01]  /*3a00*/  @!P0 FMUL.FTZ R44, R29, R2.reuse ;  /* 0x000000021d2c8220 */ /* 0x080fe20000410000 */
[----:B------:R-:W-:Y:S01]  /*3a10*/  @!P0 HADD2.F32 R36, -RZ, R36.H1_H1 ;  /* 0x30000024ff248230 */ /* 0x000fe20000004100 */
[C---:B------:R-:W-:Y:S02]  /*3a20*/  @!P0 FMUL.FTZ R2, R7.reuse, R2 ;  /* 0x0000000207028220 */ /* 0x040fe40000410000 */
[----:B------:R-:W-:Y:S01]  /*3a30*/  @!P0 FFMA.FTZ R44, R7, R30, -R44 ;  /* 0x0000001e072c8223 */ /* 0x000fe2000001082c */
[----:B------:R-:W-:Y:S01]  /*3a40*/  @!P0 HADD2.F32 R7, -RZ, R13.H0_H0 ;  /* 0x2000000dff078230 */ /* 0x000fe20000004100 */
[----:B------:R-:W-:Y:S01]  /*3a50*/  @!P0 FMUL.FTZ R131, R34, R18 ;  /* 0x0000001222838220 */ /* 0x000fe20000410000 */
[----:B------:R-:W-:Y:S01]  /*3a60*/  @!P0 HADD2.F32 R13, -RZ, R5.H0_H0 ;  /* 0x20000005ff0d8230 */ /* 0x000fe20000004100 */
[----:B------:R-:W-:Y:S01]  /*3a70*/  @!P0 FMUL.FTZ R53, R36, R6 ;  /* 0x0000000624358220 */ /* 0x000fe20000410000 */
[----:B------:R-:W-:Y:S01]  /*3a80*/  @!P0 F2FP.PACK_AB R43, R44, R43 ;  /* 0x0000002b2c2b823e */ /* 0x000fe200000000ff */
[----:B------:R-:W-:Y:S01]  /*3a90*/  @!P0 FMUL.FTZ R52, R38, R7 ;  /* 0x0000000726348220 */ /* 0x000fe20000410000 */
[--C-:B------:R-:W-:Y:S01]  /*3aa0*/  @!P0 HADD2.F32 R5, -RZ, R19.reuse.H0_H0 ;  /* 0x20000013ff058230 */ /* 0x100fe20000004100 */
[----:B------:R-:W-:Y:S01]  /*3ab0*/  @!P0 FMUL.FTZ R45, R40, R13 ;  /* 0x0000000d282d8220 */ /* 0x000fe20000410000 */
[----:B------:R-:W-:Y:S01]  /*3ac0*/  @!P0 HADD2.F32 R19, -RZ, R19.H1_H1 ;  /* 0x30000013ff138230 */ /* 0x000fe20000004100 */
[----:B------:R-:W-:Y:S02]  /*3ad0*/  @!P0 FFMA.FTZ R132, R26, R33, -R132 ;  /* 0x000000211a848223 */ /* 0x000fe40000010884 */
[----:B------:R-:W-:Y:S02]  /*3ae0*/  @!P0 FFMA.FTZ R52, R24, R39, -R52 ;  /* 0x0000002718348223 */ /* 0x000fe40000010834 */
[----:B------:R-:W-:Y:S01]  /*3af0*/  @!P0 FFMA.FTZ R45, R8, R41, -R45 ;  /* 0x00000029082d8223 */ /* 0x000fe2000001082d */
[----:B------:R-:W-:Y:S01]  /*3b00*/  @!P0 F2FP.PACK_AB R42, R132, R42 ;  /* 0x0000002a842a823e */ /* 0x000fe200000000ff */
[----:B------:R-:W-:Y:S02]  /*3b10*/  @!P0 FFMA.FTZ R131, R5, R35, -R131 ;  /* 0x0000002305838223 */ /* 0x000fe40000010883 */
[----:B------:R-:W-:Y:S01]  /*3b20*/  @!P0 FFMA.FTZ R53, R19, R37, -R53 ;  /* 0x0000002513358223 */ /* 0x000fe20000010835 */
[----:B------:R-:W-:Y:S01]  /*3b30*/  @!P0 F2FP.PACK_AB R45, R45, R52 ;  /* 0x000000342d2d823e */ /* 0x000fe200000000ff */
[----:B------:R-:W-:Y:S01]  /*3b40*/  @!P0 IMAD.MOV.U32 R20, RZ, RZ, R43 ;  /* 0x000000ffff148224 */ /* 0x000fe200078e002b */
[----:B------:R-:W-:Y:S01]  /*3b50*/  @!P0 MOV R21, R42 ;  /* 0x0000002a00158202 */ /* 0x000fe20000000f00 */
[----:B------:R-:W-:Y:S01]  /*3b60*/  @!P0 FFMA.FTZ R0, R27, R28, R0 ;  /* 0x0000001c1b008223 */ /* 0x000fe20000010000 */
[----:B------:R-:W-:Y:S01]  /*3b70*/  @!P0 F2FP.PACK_AB R53, R53, R131 ;  /* 0x000000833535823e */ /* 0x000fe200000000ff */
[----:B------:R-:W-:Y:S01]  /*3b80*/  @!P0 FMUL.FTZ R4, R26, R4 ;  /* 0x000000041a048220 */ /* 0x000fe20000410000 */
[----:B------:R-:W-:Y:S01]  /*3b90*/  @!P0 MOV R23, R45 ;  /* 0x0000002d00178202 */ /* 0x000fe20000000f00 */
[----:B------:R-:W-:Y:S01]  /*3ba0*/  @!P0 FFMA.FTZ R2, R29, R30, R2 ;  /* 0x0000001e1d028223 */ /* 0x000fe20000010002 */
[----:B------:R-:W-:Y:S01]  /*3bb0*/  @!P0 MOV R22, R53 ;  /* 0x0000003500168202 */ /* 0x000fe20000000f00 */
[----:B------:R-:W-:Y:S02]  /*3bc0*/  @!P0 FMUL.FTZ R5, R5, R18 ;  /* 0x0000001205058220 */ /* 0x000fe40000410000 */
[----:B------:R-:W-:Y:S01]  /*3bd0*/  @!P0 FFMA.FTZ R3, R31, R32, R3 ;  /* 0x000000201f038223 */ /* 0x000fe20000010003 */
[----:B------:R-:W-:Y:S01]  /*3be0*/  @!P0 F2FP.PACK_AB R0, R2, R0 ;  /* 0x000000000200823e */ /* 0x000fe200000000ff */
[----:B------:R-:W-:Y:S01]  /*3bf0*/  @!P0 FMUL.FTZ R6, R19, R6 ;  /* 0x0000000613068220 */ /* 0x000fe20000410000 */
[----:B------:R1:W-:Y:S01]  /*3c00*/  STG.E.128 [R46.64], R20 ;  /* 0x000000142e007986 */ /* 0x0003e2000c101d08 */
[----:B------:R-:W-:Y:S02]  /*3c10*/  @!P0 FFMA.FTZ R4, R25, R33, R4 ;  /* 0x0000002119048223 */ /* 0x000fe40000010004 */
[----:B------:R-:W-:Y:S02]  /*3c20*/  @!P0 FMUL.FTZ R7, R24, R7 ;  /* 0x0000000718078220 */ /* 0x000fe40000410000 */
[----:B------:R-:W-:Y:S01]  /*3c30*/  @!P0 FFMA.FTZ R5, R34, R35, R5 ;  /* 0x0000002322058223 */ /* 0x000fe20000010005 */
[----:B------:R-:W-:Y:S01]  /*3c40*/  @!P0 F2FP.PACK_AB R3, R4, R3 ;  /* 0x000000030403823e */ /* 0x000fe200000000ff */
[----:B------:R-:W-:Y:S02]  /*3c50*/  @!P0 FMUL.FTZ R8, R8, R13 ;  /* 0x0000000d08088220 */ /* 0x000fe40000410000 */
[----:B------:R-:W-:Y:S01]  /*3c60*/  @!P0 FFMA.FTZ R6, R36, R37, R6 ;  /* 0x0000002524068223 */ /* 0x000fe20000010006 */
[----:B------:R-:W-:Y:S01]  /*3c70*/  @!P0 MOV R49, R3 ;  /* 0x0000000300318202 */ /* 0x000fe20000000f00 */
[----:B------:R-:W-:Y:S02]  /*3c80*/  @!P0 FFMA.FTZ R7, R38, R39, R7 ;  /* 0x0000002726078223 */ /* 0x000fe40000010007 */
[----:B------:R-:W-:Y:S01]  /*3c90*/  @!P0 FFMA.FTZ R8, R40, R41, R8 ;  /* 0x0000002928088223 */ /* 0x000fe20000010008 */
[----:B------:R-:W-:Y:S01]  /*3ca0*/  @!P0 F2FP.PACK_AB R5, R6, R5 ;  /* 0x000000050605823e */ /* 0x000fe200000000ff */
[----:B------:R-:W-:Y:S03]  /*3cb0*/  @!P0 IMAD.MOV.U32 R48, RZ, RZ, R0 ;  /* 0x000000ffff308224 */ /* 0x000fe600078e0000 */
[----:B------:R-:W-:Y:S02]  /*3cc0*/  @!P0 F2FP.PACK_AB R7, R8, R7 ;  /* 0x000000070807823e */ /* 0x000fe400000000ff */
[----:B------:R-:W-:Y:S02]  /*3cd0*/  @!P0 MOV R50, R5 ;  /* 0x0000000500328202 */ /* 0x000fe40000000f00 */
        /* <DEDUP_REMOVED lines=8> */
.L_x_571:
[----:B------:R-:W-:Y:S05]  /*3d60*/  IMAD R0, R100, -0x20, R108 ;  /* 0xffffffe064007824 */ /* 0x000fea00078e026c */
        /* <DEDUP_REMOVED lines=16> */
.L_x_575:
[----:B------:R-:W-:Y:S05]  /*3e70*/  BSYNC B1 ;  /* 0x0000000000017941 */ /* 0x000fea0003800000 */
.L_x_570:
[----:B------:R-:W-:Y:S01]  /*3e80*/  IMAD.SHL.U32 R0, R100, 0x20, RZ ;  /* 0x0000002064007824 */ /* 0x000fe200078e00ff */
[----:B------:R-:W-:Y:S03]  /*3e90*/  BSSY B0, `(.L_x_586) ;  /* 0x0000035000007945 */ /* 0x000fe60003800000 */
[--C-:B--2---:R-:W-:Y:S02]  /*3ea0*/  IMAD.IADD R2, R67, 0x1, -R0.reuse ;  /* 0x0000000143027824 */ /* 0x104fe400078e0a00 */
[----:B------:R-:W-:Y:S03]  /*3eb0*/  IMAD.IADD R0, R108, 0x1, -R0 ;  /* 0x000000016c007824 */ /* 0x000fe600078e0a00 */
[----:B------:R-:W-:Y:S02]  /*3ec0*/  ISETP.GE.AND P0, PT, R2, 0x1, PT ;  /* 0x000000010200780c */ /* 0x000fe40003f06270 */
[----:B------:R-:W-:Y:S11]  /*3ed0*/  IMNMX R0, R0, 0x20, PT ;  /* 0x0000002000007817 */ /* 0x000ff60003800200 */
[C---:B------:R-:W-:Y:S01]  /*3ee0*/  @P0 LEA R3, P1, R100.reuse, R69, 0x5 ;  /* 0x0000004564030211 */ /* 0x040fe200078228ff */
[----:B-1---5:R-:W-:Y:S01]  /*3ef0*/  @P0 IMAD.MOV.U32 R4, RZ, RZ, R120 ;  /* 0x000000ffff040224 */ /* 0x022fe200078e0078 */
[----:B------:R-:W-:Y:S01]  /*3f00*/  @P0 ISETP.NE.U32.AND P4, PT, R99, RZ, PT ;  /* 0x000000ff6300020c */ /* 0x000fe20003f85070 */
[----:B------:R-:W-:Y:S01]  /*3f10*/  @P0 IMAD.MOV.U32 R5, RZ, RZ, R66 ;  /* 0x000000ffff050224 */ /* 0x000fe200078e0042 */
[----:B------:R-:W-:Y:S02]  /*3f20*/  @P0 LEA.HI.X R2, R100, R68, R56, 0x5, P1 ;  /* 0x0000004464020211 */ /* 0x000fe400008f2c38 */
[----:B------:R-:W-:Y:S01]  /*3f30*/  @P0 ISETP.NE.U32.AND P3, PT, R98, RZ, PT ;  /* 0x000000ff6200020c */ /* 0x000fe20003f65070 */
[----:B------:R-:W-:Y:S01]  /*3f40*/  @P0 IMAD.WIDE.U32 R4, R3, c[0x0][0x258], R4 ;  /* 0x0000960003040a25 */ /* 0x000fe200078e0004 */
[----:B------:R-:W-:Y:S03]  /*3f50*/  @P0 ISETP.NE.U32.AND P2, PT, R97, RZ, PT ;  /* 0x000000ff6100020c */ /* 0x000fe60003f45070 */
        /* <DEDUP_REMOVED lines=21> */
[----:B------:R-:W-:Y:S01]  /*40b0*/  IMAD.MOV.U32 R19, RZ, RZ, R63 ;  /* 0x000000ffff137224 */ /* 0x000fe200078e003f */
[----:B------:R-:W-:Y:S02]  /*40c0*/  ISETP.GE.AND P1, PT, R103, c[0x0][0x1d4], PT ;  /* 0x0000750067007a0c */ /* 0x000fe40003f26270 */
        /* <DEDUP_REMOVED lines=17> */
.L_x_587:
[----:B-1----:R-:W-:Y:S05]  /*41e0*/  BSYNC B0 ;  /* 0x0000000000007941 */ /* 0x002fea0003800000 */
.L_x_586:
[C---:B------:R-:W-:Y:S02]  /*41f0*/  ISETP.GT.AND P0, PT, R100.reuse, R71, PT ;  /* 0x000000476400720c */ /* 0x040fe40003f04270 */
[----:B------:R-:W-:Y:S11]  /*4200*/  IADD3 R100, R100, -0x1, RZ ;  /* 0xffffffff64647810 */ /* 0x000ff60007ffe0ff */
[----:B------:R-:W-:Y:S01]  /*4210*/  @P0 SHF.R.S32.HI R2, RZ, 0x1f, R100 ;  /* 0x0000001fff020819 */ /* 0x000fe20000011464 */
[----:B------:R-:W-:Y:S01]  /*4220*/  @P0 IMAD R0, R74, R100, RZ ;  /* 0x000000644a000224 */ /* 0x000fe200078e02ff */
[----:B------:R-:W-:Y:S01]  /*4230*/  @P0 ISETP.NE.U32.AND P4, PT, R99, RZ, PT ;  /* 0x000000ff6300020c */ /* 0x000fe20003f85070 */
[----:B------:R-:W-:Y:S01]  /*4240*/  @P0 IMAD.MOV.U32 R4, RZ, RZ, R122 ;  /* 0x000000ffff040224 */ /* 0x000fe200078e007a */
[----:B------:R-:W-:Y:S01]  /*4250*/  @P0 ISETP.NE.U32.AND P3, PT, R98, RZ, PT ;  /* 0x000000ff6200020c */ /* 0x000fe20003f65070 */
[----:B------:R-:W-:Y:S01]  /*4260*/  @P0 IMAD.MOV.U32 R5, RZ, RZ, R127 ;  /* 0x000000ffff050224 */ /* 0x000fe200078e007f */
[----:B------:R-:W-:Y:S01]  /*4270*/  @P0 ISETP.NE.U32.AND P2, PT, R97, RZ, PT ;  /* 0x000000ff6100020c */ /* 0x000fe20003f45070 */
[-C--:B------:R-:W-:Y:S02]  /*4280*/  @P0 IMAD R0, R2, R75.reuse, R0 ;  /* 0x0000004b02000224 */ /* 0x080fe400078e0200 */
[----:B------:R-:W-:Y:S04]  /*4290*/  @P0 IMAD.WIDE.U32 R4, R100, R75, R4 ;  /* 0x0000004b64040225 */ /* 0x000fe800078e0004 */
[----:B------:R-:W-:Y:S01]  /*42a0*/  @P0 IMAD.IADD R0, R5, 0x1, R0 ;  /* 0x0000000105000824 */ /* 0x000fe200078e0200 */
[C---:B------:R-:W-:Y:S04]  /*42b0*/  @P0 LEA R2, P1, R4.reuse, c[0x0][0x220], 0x1 ;  /* 0x0000880004020a11 */ /* 0x040fe800078208ff */
        /* <DEDUP_REMOVED lines=12> */
.L_x_567:
[----:B------:R-:W-:Y:S01]  /*4380*/  ISETP.NE.AND P1, PT, R226, 0x1, PT ;  /* 0x00000001e200780c */ /* 0x000fe20003f25270 */
[----:B-1----:R-:W-:Y:S01]  /*4390*/  IMAD.MOV.U32 R3, RZ, RZ, RZ ;  /* 0x000000ffff037224 */ /* 0x002fe200078e00ff */
[----:B------:R-:W-:Y:S01]  /*43a0*/  LOP3.LUT R0, R0, 0xffffffbf, RZ, 0xc0, !PT ;  /* 0xffffffbf00007812 */ /* 0x000fe200078ec0ff */
[----:B------:R-:W-:Y:S01]  /*43b0*/  IMAD.MOV.U32 R130, RZ, RZ, RZ ;  /* 0x000000ffff827224 */ /* 0x000fe200078e00ff */
[----:B------:R-:W-:Y:S01]  /*43c0*/  IADD3 R2, R149, 0x7f, RZ ;  /* 0x0000007f95027810 */ /* 0x000fe20007ffe0ff */
[----:B------:R-:W-:Y:S01]  /*43d0*/  CS2R R4, SRZ ;  /* 0x0000000000047805 */ /* 0x000fe2000001ff00 */
[----:B------:R-:W-:Y:S01]  /*43e0*/  PLOP3.LUT P2, PT, PT, PT, PT, 0x80, 0x0 ;  /* 0x000000000000781c */ /* 0x000fe20003f4f070 */
[----:B------:R-:W-:Y:S01]  /*43f0*/  IMAD.MOV.U32 R128, RZ, RZ, RZ ;  /* 0x000000ffff807224 */ /* 0x000fe200078e00ff */
[----:B------:R-:W-:Y:S01]  /*4400*/  CS2R R126, SRZ ;  /* 0x00000000007e7805 */ /* 0x000fe2000001ff00 */
[----:B------:R-:W-:Y:S01]  /*4410*/  CS2R R124, SRZ ;  /* 0x00000000007c7805 */ /* 0x000fe2000001ff00 */
[----:B------:R-:W-:Y:S01]  /*4420*/  CS2R R122, SRZ ;  /* 0x00000000007a7805 */ /* 0x000fe2000001ff00 */
[----:B------:R-:W-:Y:S01]  /*4430*/  CS2R R120, SRZ ;  /* 0x0000000000787805 */ /* 0x000fe2000001ff00 */
[----:B------:R-:W-:Y:S01]  /*4440*/  CS2R R118, SRZ ;  /* 0x0000000000767805 */ /* 0x000fe2000001ff00 */
[----:B------:R-:W-:Y:S01]  /*4450*/  @P1 LOP3.LUT R0, R0, 0x40, RZ, 0xfc, !PT ;  /* 0x0000004000001812 */ /* 0x000fe200078efcff */
[----:B------:R-:W-:Y:S01]  /*4460*/  CS2R R116, SRZ ;  /* 0x0000000000747805 */ /* 0x000fe2000001ff00 */
[----:B------:R-:W-:Y:S01]  /*4470*/  CS2R R114, SRZ ;  /* 0x0000000000727805 */ /* 0x000fe2000001ff00 */
[----:B------:R-:W-:Y:S01]  /*4480*/  @P1 IMAD.HI.U32 R0, R2, c[0x0][0x2c8], RZ ;  /* 0x0000b20002001a27 */ /* 0x000fe200078e00ff */
[----:B------:R-:W-:Y:S01]  /*4490*/  CS2R R112, SRZ ;  /* 0x0000000000707805 */ /* 0x000fe2000001ff00 */
[----:B------:R-:W-:Y:S01]  /*44a0*/  CS2R R110, SRZ ;  /* 0x00000000006e7805 */ /* 0x000fe2000001ff00 */
[----:B------:R-:W-:Y:S01]  /*44b0*/  CS2R R108, SRZ ;  /* 0x00000000006c7805 */ /* 0x000fe2000001ff00 */
[----:B------:R-:W-:Y:S01]  /*44c0*/  CS2R R102, SRZ ;  /* 0x0000000000667805 */ /* 0x000fe2000001ff00 */
[----:B------:R-:W-:Y:S01]  /*44d0*/  @P1 SHF.R.U32.HI R2, RZ, c[0x0][0x2cc], R0 ;  /* 0x0000b300ff021a19 */ /* 0x000fe20000011600 */
[----:B------:R-:W-:Y:S01]  /*44e0*/  CS2R R100, SRZ ;  /* 0x0000000000647805 */ /* 0x000fe2000001ff00 */
[----:B------:R-:W-:Y:S01]  /*44f0*/  CS2R R98, SRZ ;  /* 0x0000000000627805 */ /* 0x000fe2000001ff00 */
[----:B------:R-:W-:Y:S01]  /*4500*/  CS2R R96, SRZ ;  /* 0x0000000000607805 */ /* 0x000fe2000001ff00 */
[----:B------:R-:W-:Y:S01]  /*4510*/  CS2R R94, SRZ ;  /* 0x00000000005e7805 */ /* 0x000fe2000001ff00 */
[----:B------:R-:W-:Y:S01]  /*4520*/  IMAD.IADD R2, R72, 0x1, R2 ;  /* 0x0000000148027824 */ /* 0x000fe200078e0202 */
[----:B------:R-:W-:Y:S01]  /*4530*/  CS2R R92, SRZ ;  /* 0x00000000005c7805 */ /* 0x000fe2000001ff00 */
[----:B------:R-:W-:Y:S01]  /*4540*/  CS2R R90, SRZ ;  /* 0x00000000005a7805 */ /* 0x000fe2000001ff00 */
[----:B------:R-:W-:Y:S01]  /*4550*/  CS2R R88, SRZ ;  /* 0x0000000000587805 */ /* 0x000fe2000001ff00 */
[----:B------:R-:W-:Y:S01]  /*4560*/  CS2R R8, SRZ ;  /* 0x0000000000087805 */ /* 0x000fe2000001ff00 */
[----:B------:R-:W-:Y:S01]  /*4570*/  SHF.R.S32.HI R0, RZ, 0x1f, R2 ;  /* 0x0000001fff007819 */ /* 0x000fe20000011402 */
[----:B------:R-:W-:Y:S01]  /*4580*/  IMAD.MOV.U32 R86, RZ, RZ, RZ ;  /* 0x000000ffff567224 */ /* 0x000fe200078e00ff */
[----:B------:R-:W-:Y:S01]  /*4590*/  CS2R R84, SRZ ;  /* 0x0000000000547805 */ /* 0x000fe2000001ff00 */
[----:B------:R-:W-:Y:S01]  /*45a0*/  CS2R R82, SRZ ;  /* 0x0000000000527805 */ /* 0x000fe2000001ff00 */
[----:B------:R-:W-:Y:S01]  /*45b0*/  LEA.HI R0, R0, R2, RZ, 0x5 ;  /* 0x0000000200007211 */ /* 0x000fe200078f28ff */
[----:B------:R-:W-:Y:S01]  /*45c0*/  IMAD.IADD R2, R105, 0x1, R106 ;  /* 0x0000000169027824 */ /* 0x000fe200078e026a */
[----:B------:R-:W-:Y:S01]  /*45d0*/  CS2R R80, SRZ ;  /* 0x0000000000507805 */ /* 0x000fe2000001ff00 */
[----:B------:R-:W-:Y:S01]  /*45e0*/  IMAD.MOV.U32 R106, RZ, RZ, RZ ;  /* 0x000000ffff6a7224 */ /* 0x000fe200078e00ff */
[----:B------:R-:W-:Y:S01]  /*45f0*/  SHF.R.S32.HI R6, RZ, 0x5, R0 ;  /* 0x00000005ff067819 */ /* 0x000fe20000011400 */
[----:B------:R-:W-:Y:S01]  /*4600*/  CS2R R104, SRZ ;  /* 0x0000000000687805 */ /* 0x000fe2000001ff00 */
[----:B------:R-:W-:Y:S01]  /*4610*/  CS2R R78, SRZ ;  /* 0x00000000004e7805 */ /* 0x000fe2000001ff00 */
[----:B------:R-:W-:Y:S01]  /*4620*/  CS2R R76, SRZ ;  /* 0x00000000004c7805 */ /* 0x000fe2000001ff00 */
[----:B------:R-:W-:Y:S01]  /*4630*/  IMNMX R6, R73, R6, PT ;  /* 0x0000000649067217 */ /* 0x000fe20003800200 */
[----:B------:R-:W-:Y:S01]  /*4640*/  CS2R R74, SRZ ;  /* 0x00000000004a7805 */ /* 0x000fe2000001ff00 */
[----:B------:R-:W-:Y:S01]  /*4650*/  CS2R R72, SRZ ;  /* 0x0000000000487805 */ /* 0x000fe2000001ff00 */
[----:B------:R-:W-:Y:S01]  /*4660*/  CS2R R70, SRZ ;  /* 0x0000000000467805 */ /* 0x000fe2000001ff00 */
[----:B------:R-:W-:Y:S01]  /*4670*/  ISETP.GE.AND P0, PT, R6, 0x1, PT ;  /* 0x000000010600780c */ /* 0x000fe20003f06270 */
        /* <DEDUP_REMOVED lines=39> */
[----:B------:R1:W2:Y:S01]  /*48f0*/  @P2 LDG.E R4, [R4.64] ;  /* 0x0000000804042981 */ /* 0x0002a2000c1e1900 */
[----:B------:R-:W-:Y:S01]  /*4900*/  SHF.R.S32.HI R0, RZ, 0x1f, R107 ;  /* 0x0000001fff007819 */ /* 0x000fe2000001146b */
[----:B------:R-:W-:Y:S01]  /*4910*/  IMAD.WIDE.U32 R16, R107, c[0x0][0x178], RZ ;  /* 0x00005e006b107a25 */ /* 0x000fe200078e00ff */
[----:B------:R-:W-:Y:S01]  /*4920*/  SHF.R.S32.HI R52, RZ, 0x1f, R54 ;  /* 0x0000001fff347819 */ /* 0x000fe20000011436 */
[----:B------:R-:W-:Y:S01]  /*4930*/  BSSY B0, `(.L_x_590) ;  /* 0x00000bf000007945 */ /* 0x000fe20003800000 */
[----:B------:R-:W-:Y:S01]  /*4940*/  ISETP.NE.U32.AND P0, PT, RZ, c[0x0][0x348], PT ;  /* 0x0000d200ff007a0c */ /* 0x000fe20003f05070 */
[----:B------:R-:W-:Y:S01]  /*4950*/  IMAD R0, R0, c[0x0][0x178], RZ ;  /* 0x00005e0000007a24 */ /* 0x000fe200078e02ff */
[----:B------:R-:W-:Y:S01]  /*4960*/  LEA.HI R48, R52, R54, RZ, 0x3 ;  /* 0x0000003634307211 */ /* 0x000fe200078f18ff */
[----:B------:R-:W-:Y:S01]  /*4970*/  IMAD R3, R87, c[0x0][0x1b8], RZ ;  /* 0x00006e0057037a24 */ /* 0x000fe200078e02ff */
[----:B------:R-:W-:Y:S01]  /*4980*/  SHF.R.S32.HI R10, RZ, 0x1f, R216 ;  /* 0x0000001fff0a7819 */ /* 0x000fe200000114d8 */
[----:B------:R-:W-:Y:S01]  /*4990*/  IMAD R107, R107, c[0x0][0x17c], R0 ;  /* 0x00005f006b6b7a24 */ /* 0x000fe200078e0200 */
[----:B------:R-:W-:Y:S01]  /*49a0*/  LOP3.LUT R0, R48, 0xfffffff8, RZ, 0xc0, !PT ;  /* 0xfffffff830007812 */ /* 0x000fe200078ec0ff */
[----:B------:R-:W-:Y:S01]  /*49b0*/  IMAD R3, R215, c[0x0][0x1bc], R3 ;  /* 0x00006f00d7037a24 */ /* 0x000fe200078e0203 */
[----:B------:R-:W-:Y:S01]  /*49c0*/  SHF.R.S32.HI R48, RZ, 0x3, R48 ;  /* 0x00000003ff307819 */ /* 0x000fe20000011430 */
[----:B------:R-:W-:Y:S01]  /*49d0*/  IMAD.IADD R17, R17, 0x1, R107 ;  /* 0x0000000111117824 */ /* 0x000fe200078e026b */
[----:B------:R-:W-:Y:S01]  /*49e0*/  ISETP.NE.AND.EX P0, PT, RZ, c[0x0][0x34c], PT, P0 ;  /* 0x0000d300ff007a0c */ /* 0x000fe20003f05300 */
[----:B------:R-:W-:Y:S01]  /*49f0*/  IMAD.IADD R0, R54, 0x1, -R0 ;  /* 0x0000000136007824 */ /* 0x000fe200078e0a00 */
[----:B------:R-:W-:Y:S01]  /*4a00*/  SHF.R.S32.HI R26, RZ, 0x1f, R2 ;  /* 0x0000001fff1a7819 */ /* 0x000fe20000011402 */
[----:B------:R-:W-:Y:S01]  /*4a10*/  IMAD.WIDE.U32 R16, R215, c[0x0][0x1b8], R16 ;  /* 0x00006e00d7107a25 */ /* 0x000fe200078e0010 */
[----:B------:R-:W-:-:S02]  /*4a20*/  SEL R8, R10, RZ, !P0 ;  /* 0x000000ff0a087207 */ /* 0x000fc40004000000 */
[----:B------:R-:W-:Y:S01]  /*4a30*/  SEL R14, R216, RZ, !P0 ;  /* 0x000000ffd80e7207 */ /* 0x000fe20004000000 */
[----:B------:R-:W-:Y:S01]  /*4a40*/  IMAD.IADD R17, R17, 0x1, R3 ;  /* 0x0000000111117824 */ /* 0x000fe200078e0203 */
[----:B------:R-:W-:Y:S01]  /*4a50*/  IADD3 R20, P0, R48, R2, RZ ;  /* 0x0000000230147210 */ /* 0x000fe20007f1e0ff */
[----:B------:R-:W-:Y:S01]  /*4a60*/  IMAD R8, R8, c[0x0][0x1c0], RZ ;  /* 0x0000700008087a24 */ /* 0x000fe200078e02ff */
[----:B------:R-:W-:Y:S01]  /*4a70*/  LEA.HI R123, R52, R54, RZ, 0x6 ;  /* 0x00000036347b7211 */ /* 0x000fe200078f30ff */
[----:B-1----:R-:W-:Y:S01]  /*4a80*/  IMAD R5, R0, 0x20, R48 ;  /* 0x0000002000057824 */ /* 0x002fe200078e0230 */
[----:B------:R-:W-:Y:S01]  /*4a90*/  LEA.HI.X.SX32 R26, R48, R26, 0x1, P0 ;  /* 0x0000001a301a7211 */ /* 0x000fe200000f0eff */
[C---:B------:R-:W-:Y:S02]  /*4aa0*/  IMAD R8, R14.reuse, c[0x0][0x1c4], R8 ;  /* 0x000071000e087a24 */ /* 0x040fe400078e0208 */
[----:B------:R-:W-:Y:S02]  /*4ab0*/  IMAD.IADD R5, R149, 0x1, R5 ;  /* 0x0000000195057824 */ /* 0x000fe400078e0205 */
[----:B------:R-:W-:-:S04]  /*4ac0*/  IMAD.WIDE.U32 R14, R14, c[0x0][0x1c0], R16 ;  /* 0x000070000e0e7a25 */ /* 0x000fc800078e0010 */
[----:B------:R-:W-:-:S04]  /*4ad0*/  @P1 IMAD.HI.U32 R3, R5, c[0x0][0x2c8], RZ ;  /* 0x0000b20005031a27 */ /* 0x000fc800078e00ff */
[----:B------:R-:W-:Y:S01]  /*4ae0*/  IMAD.MOV.U32 R12, RZ, RZ, R5 ;  /* 0x000000ffff0c7224 */ /* 0x000fe200078e0005 */
[----:B------:R-:W-:Y:S01]  /*4af0*/  @P1 SHF.R.U32.HI R12, RZ, c[0x0][0x2cc], R3 ;  /* 0x0000b300ff0c1a19 */ /* 0x000fe20000011603 */
[----:B------:R-:W-:Y:S01]  /*4b00*/  IMAD.IADD R15, R15, 0x1, R8 ;  /* 0x000000010f0f7824 */ /* 0x000fe200078e0208 */
[----:B------:R-:W-:Y:S01]  /*4b10*/  LEA.HI R3, R52, R54, RZ, 0x4 ;  /* 0x0000003634037211 */ /* 0x000fe200078f20ff */
[C---:B------:R-:W-:Y:S01]  /*4b20*/  IMAD.SHL.U32 R83, R0.reuse, 0x8, RZ ;  /* 0x0000000800537824 */ /* 0x040fe200078e00ff */
[--C-:B------:R-:W-:Y:S01]  /*4b30*/  SHF.R.S32.HI R7, RZ, 0x1f, R12.reuse ;  /* 0x0000001fff077819 */ /* 0x100fe2000001140c */
[----:B------:R-:W-:Y:S01]  /*4b40*/  IMAD.MOV R18, RZ, RZ, -R12 ;  /* 0x000000ffff127224 */ /* 0x000fe200078e0a0c */
[----:B------:R-:W-:Y:S01]  /*4b50*/  SHF.R.S32.HI R9, RZ, 0x4, R3 ;  /* 0x00000004ff097819 */ /* 0x000fe20000011403 */
[----:B------:R-:W-:Y:S01]  /*4b60*/  IMAD.SHL.U32 R110, R0, 0x8, RZ ;  /* 0x00000008006e7824 */ /* 0x000fe200078e00ff */
[C---:B------:R-:W-:Y:S01]  /*4b70*/  LOP3.LUT R2, R3.reuse, 0xfffffff0, RZ, 0xc0, !PT ;  /* 0xfffffff003027812 */ /* 0x040fe200078ec0ff */
[----:B------:R-:W-:Y:S01]  /*4b80*/  IMAD R18, R18, c[0x0][0x2c4], R5 ;  /* 0x0000b10012127a24 */ /* 0x000fe200078e0205 */
[----:B------:R-:W-:Y:S01]  /*4b90*/  LEA.HI R50, R3, R9, RZ, 0x1 ;  /* 0x0000000903327211 */ /* 0x000fe200078f08ff */
[----:B------:R-:W-:Y:S01]  /*4ba0*/  IMAD R7, R7, c[0x0][0x1b0], RZ ;  /* 0x00006c0007077a24 */ /* 0x000fe200078e02ff */
[----:B------:R-:W-:Y:S01]  /*4bb0*/  SHF.R.S32.HI R111, RZ, 0x1f, R110 ;  /* 0x0000001fff6f7819 */ /* 0x000fe2000001146e */
[----:B------:R-:W-:Y:S01]  /*4bc0*/  IMAD.IADD R2, R54, 0x1, -R2 ;  /* 0x0000000136027824 */ /* 0x000fe200078e0a02 */
[----:B------:R-:W-:Y:S01]  /*4bd0*/  LOP3.LUT R50, R50, 0xfffffffe, RZ, 0xc0, !PT ;  /* 0xfffffffe32327812 */ /* 0x000fe200078ec0ff */
[----:B------:R-:W-:Y:S01]  /*4be0*/  IMAD R7, R12, c[0x0][0x1b4], R7 ;  /* 0x00006d000c077a24 */ /* 0x000fe200078e0207 */
[----:B------:R-:W-:Y:S01]  /*4bf0*/  IADD3 R70, R110, 0x40, RZ ;  /* 0x000000406e467810 */ /* 0x000fe20007ffe0ff */
[----:B------:R-:W-:Y:S01]  /*4c00*/  IMAD.WIDE.U32 R12, R12, c[0x0][0x1b0], R14 ;  /* 0x00006c000c0c7a25 */ /* 0x000fe200078e000e */
[----:B------:R-:W-:-:S02]  /*4c10*/  ISETP.GE.AND P5, PT, R83, c[0x0][0x198], PT ;  /* 0x0000660053007a0c */ /* 0x000fc40003fa6270 */
[----:B------:R-:W-:Y:S01]  /*4c20*/  ISETP.GE.AND P6, PT, R70, c[0x0][0x1d4], PT ;  /* 0x0000750046007a0c */ /* 0x000fe20003fc6270 */
[----:B------:R-:W-:Y:S01]  /*4c30*/  IMAD.IADD R50, R9, 0x1, -R50 ;  /* 0x0000000109327824 */ /* 0x000fe200078e0a32 */
[----:B------:R-:W-:Y:S01]  /*4c40*/  SHF.R.S32.HI R9, RZ, 0x1f, R18 ;  /* 0x0000001fff097819 */ /* 0x000fe20000011412 */
[----:B------:R-:W-:Y:S01]  /*4c50*/  IMAD.IADD R13, R13, 0x1, R7 ;  /* 0x000000010d0d7824 */ /* 0x000fe200078e0207 */
[----:B------:R-:W-:Y:S01]  /*4c60*/  IADD3 R7, R83, 0x80, RZ ;  /* 0x0000008053077810 */ /* 0x000fe20007ffe0ff */
[----:B------:R-:W-:Y:S02]  /*4c70*/  IMAD.IADD R11, R149, 0x1, R48 ;  /* 0x00000001950b7824 */ /* 0x000fe400078e0230 */
[----:B------:R-:W-:Y:S01]  /*4c80*/  IMAD R9, R9, c[0x0][0x1a8], RZ ;  /* 0x00006a0009097a24 */ /* 0x000fe200078e02ff */
[----:B------:R-:W-:Y:S01]  /*4c90*/  ISETP.GE.AND P4, PT, R7, c[0x0][0x198], PT ;  /* 0x0000660007007a0c */ /* 0x000fe20003f86270 */
[----:B------:R-:W-:Y:S01]  /*4ca0*/  IMAD R8, R227, c[0x0][0x2c4], RZ ;  /* 0x0000b100e3087a24 */ /* 0x000fe200078e02ff */
[----:B------:R-:W-:Y:S01]  /*4cb0*/  IADD3 R5, R11, 0x20, RZ ;  /* 0x000000200b057810 */ /* 0x000fe20007ffe0ff */
[C---:B------:R-:W-:Y:S01]  /*4cc0*/  IMAD R9, R18.reuse, c[0x0][0x1ac], R9 ;  /* 0x00006b0012097a24 */ /* 0x040fe200078e0209 */
[----:B------:R-:W-:Y:S01]  /*4cd0*/  P2R R3, PR, RZ, 0x10 ;  /* 0x00000010ff037803 */ /* 0x000fe20000000000 */
[----:B------:R-:W-:Y:S01]  /*4ce0*/  IMAD.WIDE.U32 R18, R18, c[0x0][0x1a8], R12 ;  /* 0x00006a0012127a25 */ /* 0x000fe200078e000c */
[----:B------:R-:W-:-:S02]  /*4cf0*/  SHF.R.S32.HI R13, RZ, 0x1f, R2 ;  /* 0x0000001fff0d7819 */ /* 0x000fc40000011402 */
[----:B------:R-:W-:Y:S01]  /*4d00*/  ISETP.GE.AND P1, PT, R5, R8, PT ;  /* 0x000000080500720c */ /* 0x000fe20003f26270 */
[----:B------:R-:W-:Y:S01]  /*4d10*/  IMAD.IADD R9, R19, 0x1, R9 ;  /* 0x0000000113097824 */ /* 0x000fe200078e0209 */
[----:B------:R-:W-:Y:S01]  /*4d20*/  LEA R12, P0, R18, c[0x0][0x160], 0x1 ;  /* 0x00005800120c7a11 */ /* 0x000fe200078008ff */
[----:B------:R-:W-:Y:S01]  /*4d30*/  IMAD R16, R26, c[0x0][0x1e0], RZ ;  /* 0x000078001a107a24 */ /* 0x000fe200078e02ff */
[----:B------:R-:W-:Y:S01]  /*4d40*/  LEA.HI R13, R13, R2, RZ, 0x3 ;  /* 0x000000020d0d7211 */ /* 0x000fe200078f18ff */
[----:B------:R-:W-:Y:S01]  /*4d50*/  IMAD.WIDE.U32 R24, R20, c[0x0][0x1e0], R110 ;  /* 0x0000780014187a25 */ /* 0x000fe200078e006e */
[----:B------:R-:W-:Y:S01]  /*4d60*/  LEA.HI.X R9, R18, c[0x0][0x164], R9, 0x1, P0 ;  /* 0x0000590012097a11 */ /* 0x000fe200000f0c09 */
[----:B------:R-:W-:Y:S01]  /*4d70*/  SHFL.IDX PT, R22, R12, RZ, 0x181f ;  /* 0x00181fff0c167589 */ /* 0x000fe200000e0000 */
[----:B------:R-:W-:Y:S01]  /*4d80*/  LOP3.LUT R3, R13, 0xfffffff8, RZ, 0xc0, !PT ;  /* 0xfffffff80d037812 */ /* 0x000fe200078ec0ff */
[----:B------:R-:W-:Y:S01]  /*4d90*/  IMAD R16, R20, c[0x0][0x1e4], R16 ;  /* 0x0000790014107a24 */ /* 0x000fe200078e0210 */
[----:B------:R-:W-:Y:S01]  /*4da0*/  P2R R15, PR, RZ, 0x2 ;  /* 0x00000002ff0f7803 */ /* 0x000fe20000000000 */
[----:B------:R-:W1:Y:S01]  /*4db0*/  SHFL.IDX PT, R23, R9, RZ, 0x181f ;  /* 0x00181fff09177589 */ /* 0x000e6200000e0000 */
[----:B------:R-:W-:Y:S01]  /*4dc0*/  ISETP.GE.AND P1, PT, R11, R8, PT ;  /* 0x000000080b00720c */ /* 0x000fe20003f26270 */
[----:B------:R-:W-:Y:S01]  /*4dd0*/  IMAD.IADD R3, R2, 0x1, -R3 ;  /* 0x0000000102037824 */ /* 0x000fe200078e0a03 */
[----:B------:R-:W-:Y:S01]  /*4de0*/  ISETP.NE.U32.AND P0, PT, RZ, c[0x0][0x350], PT ;  /* 0x0000d400ff007a0c */ /* 0x000fe20003f05070 */
[----:B------:R-:W-:Y:S01]  /*4df0*/  IMAD.IADD R17, R25, 0x1, R16 ;  /* 0x0000000119117824 */ /* 0x000fe200078e0210 */
[----:B------:R-:W-:Y:S01]  /*4e00*/  IADD3 R5, R83, 0xc0, RZ ;  /* 0x000000c053057810 */ /* 0x000fe20007ffe0ff */
[----:B------:R-:W-:Y:S01]  /*4e10*/  IMAD.MOV.U32 R16, RZ, RZ, R24 ;  /* 0x000000ffff107224 */ /* 0x000fe200078e0018 */
[----:B------:R-:W-:Y:S01]  /*4e20*/  ISETP.NE.AND.EX P0, PT, RZ, c[0x0][0x354], PT, P0 ;  /* 0x0000d500ff007a0c */ /* 0x000fe20003f05300 */
[----:B------:R-:W-:Y:S01]  /*4e30*/  IMAD.SHL.U32 R2, R50, 0x8, RZ ;  /* 0x0000000832027824 */ /* 0x000fe200078e00ff */
[----:B------:R-:W-:Y:S01]  /*4e40*/  ISETP.GE.AND P3, PT, R5, c[0x0][0x198], PT ;  /* 0x0000660005007a0c */ /* 0x000fe20003f66270 */
[----:B------:R-:W-:-:S02]  /*4e50*/  IMAD R26, R26, c[0x0][0x208], RZ ;  /* 0x000082001a1a7a24 */ /* 0x000fc400078e02ff */
[----:B------:R-:W-:Y:S01]  /*4e60*/  IMAD.SHL.U32 R125, R48, 0x40, RZ ;  /* 0x00000040307d7824 */ /* 0x000fe200078e00ff */
[----:B------:R-:W-:Y:S01]  /*4e70*/  P2R R14, PR, RZ, 0x8 ;  /* 0x00000008ff0e7803 */ /* 0x000fe20000000000 */
[C---:B------:R-:W-:Y:S01]  /*4e80*/  IMAD R26, R20.reuse, c[0x0][0x20c], R26 ;  /* 0x00008300141a7a24 */ /* 0x040fe200078e021a */
[----:B------:R-:W-:Y:S01]  /*4e90*/  @!P1 SHF.R.S32.HI R19, RZ, 0x1f, R7 ;  /* 0x0000001fff139819 */ /* 0x000fe20000011407 */
[----:B------:R-:W-:Y:S01]  /*4ea0*/  IMAD.WIDE.U32 R20, R20, c[0x0][0x208], R110 ;  /* 0x0000820014147a25 */ /* 0x000fe200078e006e */
[----:B------:R-:W-:Y:S02]  /*4eb0*/  LOP3.LUT R125, R125, 0x1c0, RZ, 0xc0, !PT ;  /* 0x000001c07d7d7812 */ /* 0x000fe400078ec0ff */
[----:B------:R-:W-:Y:S01]  /*4ec0*/  @!P1 SHF.R.S32.HI R18, RZ, 0x1f, R5 ;  /* 0x0000001fff129819 */ /* 0x000fe20000011405 */
[----:B------:R-:W-:Y:S01]  /*4ed0*/  IMAD R218, R87, c[0x0][0x1e8], RZ ;  /* 0x00007a0057da7a24 */ /* 0x000fe200078e02ff */
[----:B------:R-:W-:Y:S01]  /*4ee0*/  LOP3.LUT R49, R125, 0x38, R110, 0xf8, !PT ;  /* 0x000000387d317812 */ /* 0x000fe200078ef86e */
[----:B------:R-:W-:Y:S01]  /*4ef0*/  IMAD.IADD R27, R21, 0x1, R26 ;  /* 0x00000001151b7824 */ /* 0x000fe200078e021a */
[----:B------:R-:W-:Y:S01]  /*4f00*/  SHF.R.U32.HI R124, RZ, 0x3, R125 ;  /* 0x00000003ff7c7819 */ /* 0x000fe2000001167d */
[----:B------:R-:W-:Y:S01]  /*4f10*/  IMAD.SHL.U32 R123, R123, 0x8, RZ ;  /* 0x000000087b7b7824 */ /* 0x000fe200078e00ff */
[----:B------:R-:W-:Y:S01]  /*4f20*/  @!P1 LEA.HI R19, R19, R7, RZ, 0x3 ;  /* 0x0000000713139211 */ /* 0x000fe200078f18ff */
[C---:B------:R-:W-:Y:S01]  /*4f30*/  IMAD R218, R215.reuse, c[0x0][0x1ec], R218 ;  /* 0x00007b00d7da7a24 */ /* 0x040fe200078e02da */
[----:B------:R-:W-:Y:S01]  /*4f40*/  @!P1 LEA.HI R18, R18, R5, RZ, 0x3 ;  /* 0x0000000512129211 */ /* 0x000fe200078f18ff */
[----:B------:R-:W-:Y:S01]  /*4f50*/  IMAD.WIDE.U32 R16, R215, c[0x0][0x1e8], R16 ;  /* 0x00007a00d7107a25 */ /* 0x000fe200078e0010 */
[----:B------:R-:W-:-:S02]  /*4f60*/  LOP3.LUT R123, R123, 0xfffffe00, RZ, 0xc0, !PT ;  /* 0xfffffe007b7b7812 */ /* 0x000fc400078ec0ff */
[----:B------:R-:W-:Y:S01]  /*4f70*/  @!P1 LOP3.LUT R19, R19, 0xfffffff8, RZ, 0xc0, !PT ;  /* 0xfffffff813139812 */ /* 0x000fe200078ec0ff */
[----:B------:R-:W-:Y:S01]  /*4f80*/  IMAD.MOV.U32 R26, RZ, RZ, R20 ;  /* 0x000000ffff1a7224 */ /* 0x000fe200078e0014 */
[----:B------:R-:W-:Y:S01]  /*4f90*/  @!P1 SHF.R.S32.HI R20, RZ, 0x1f, R70 ;  /* 0x0000001fff149819 */ /* 0x000fe20000011446 */
[----:B------:R-:W-:Y:S01]  /*4fa0*/  IMAD.IADD R219, R218, 0x1, R17 ;  /* 0x00000001dadb7824 */ /* 0x000fe200078e0211 */
[----:B------:R-:W-:Y:S01]  /*4fb0*/  LOP3.LUT R49, R123, R49, R124, 0xf6, !PT ;  /* 0x000000317b317212 */ /* 0x000fe200078ef67c */
[----:B------:R-:W-:Y:S01]  /*4fc0*/  IMAD.MOV.U32 R218, RZ, RZ, R16 ;  /* 0x000000ffffda7224 */ /* 0x000fe200078e0010 */
[----:B------:R-:W-:Y:S01]  /*4fd0*/  @!P1 LEA.HI R20, R20, R70, RZ, 0x3 ;  /* 0x0000004614149211 */ /* 0x000fe200078f18ff */
[----:B------:R-:W-:Y:S01]  /*4fe0*/  IMAD R16, R87, c[0x0][0x210], RZ ;  /* 0x0000840057107a24 */ /* 0x000fe200078e02ff */
[----:B------:R-:W-:Y:S01]  /*4ff0*/  P2R R14, PR, RZ, 0x20 ;  /* 0x00000020ff0e7803 */ /* 0x000fe20000000000 */
[----:B------:R-:W-:Y:S01]  /*5000*/  IMAD.WIDE.U32 R26, R215, c[0x0][0x210], R26 ;  /* 0x00008400d71a7a25 */ /* 0x000fe200078e001a */
[----:B------:R-:W-:-:S02]  /*5010*/  @!P1 LOP3.LUT R20, R20, 0xfffffff8, RZ, 0xc0, !PT ;  /* 0xfffffff814149812 */ /* 0x000fc400078ec0ff */
[----:B------:R-:W-:Y:S01]  /*5020*/  @!P1 LOP3.LUT R18, R18, 0xfffffff8, RZ, 0xc0, !PT ;  /* 0xfffffff812129812 */ /* 0x000fe200078ec0ff */
[----:B------:R-:W-:Y:S02]  /*5030*/  IMAD R16, R215, c[0x0][0x214], R16 ;  /* 0x00008500d7107a24 */ /* 0x000fe400078e0210 */
[----:B------:R-:W-:Y:S02]  /*5040*/  @!P1 IMAD.SHL.U32 R14, R49, 0x2, RZ ;  /* 0x00000002310e9824 */ /* 0x000fe400078e00ff */
[----:B------:R-:W-:Y:S02]  /*5050*/  IMAD.SHL.U32 R13, R13, 0x40, RZ ;  /* 0x000000400d0d7824 */ /* 0x000fe400078e00ff */
[----:B------:R-:W-:Y:S02]  /*5060*/  IMAD.IADD R17, R16, 0x1, R27 ;  /* 0x0000000110117824 */ /* 0x000fe400078e021b */
[----:B-1----:R-:W-:-:S04]  /*5070*/  @!P1 IMAD.WIDE R20, R20, 0x2, R22 ;  /* 0x0000000214149825 */ /* 0x002fc800078e0216 */
[----:B------:R-:W-:Y:S02]  /*5080*/  IMAD.MOV.U32 R16, RZ, RZ, R26 ;  /* 0x000000ffff107224 */ /* 0x000fe400078e001a */
[----:B------:R-:W-:-:S04]  /*5090*/  @!P1 IMAD.WIDE R26, R19, 0x2, R22 ;  /* 0x00000002131a9825 */ /* 0x000fc800078e0216 */
[----:B------:R-:W-:Y:S01]  /*50a0*/  @!P1 IMAD.WIDE R18, R18, 0x2, R22 ;  /* 0x0000000212129825 */ /* 0x000fe200078e0216 */
[----:B--2---:R-:W-:-:S03]  /*50b0*/  @P2 SHF.R.S32.HI R25, RZ, 0x1f, R4 ;  /* 0x0000001fff192819 */ /* 0x004fc60000011404 */
[----:B------:R-:W-:Y:S02]  /*50c0*/  @P2 IMAD.MOV.U32 R24, RZ, RZ, R4 ;  /* 0x000000ffff182224 */ /* 0x000fe400078e0004 */
[----:B------:R-:W-:Y:S02]  /*50d0*/  IMAD.SHL.U32 R4, R3, 0x40, RZ ;  /* 0x0000004003047824 */ /* 0x000fe400078e00ff */
[----:B------:R-:W-:Y:S02]  /*50e0*/  @!P2 IMAD.MOV.U32 R24, RZ, RZ, R216 ;  /* 0x000000ffff18a224 */ /* 0x000fe400078e00d8 */
[----:B------:R-:W-:Y:S01]  /*50f0*/  @!P2 IMAD.MOV.U32 R25, RZ, RZ, R10 ;  /* 0x000000ffff19a224 */ /* 0x000fe200078e000a */
[----:B------:R-:W-:Y:S02]  /*5100*/  LOP3.LUT R4, R4, 0x1c0, RZ, 0xc0, !PT ;  /* 0x000001c004047812 */ /* 0x000fe400078ec0ff */
[----:B------:R-:W-:Y:S02]  /*5110*/  SEL R230, R24, RZ, !P0 ;  /* 0x000000ff18e67207 */ /* 0x000fe40004000000 */
[----:B------:R-:W-:-:S02]  /*5120*/  LOP3.LUT R2, R4, 0x8, R2, 0xf8, !PT ;  /* 0x0000000804027812 */ /* 0x000fc400078ef802 */
[----:B------:R-:W-:Y:S01]  /*5130*/  SEL R10, R25, RZ, !P0 ;  /* 0x000000ff190a7207 */ /* 0x000fe20004000000 */
[----:B------:R-:W-:Y:S01]  /*5140*/  IMAD.WIDE.U32 R218, R230, c[0x0][0x1f0], R218 ;  /* 0x00007c00e6da7a25 */ /* 0x000fe200078e00da */
[----:B------:R-:W-:Y:S02]  /*5150*/  SHF.R.U32.HI R4, RZ, 0x3, R4 ;  /* 0x00000003ff047819 */ /* 0x000fe40000011604 */
[C---:B------:R-:W-:Y:S01]  /*5160*/  @!P1 LEA R24, P0, R83.reuse, R22, 0x1 ;  /* 0x0000001653189211 */ /* 0x040fe200078008ff */
[----:B------:R-:W-:Y:S01]  /*5170*/  IMAD R222, R10, c[0x0][0x1f0], RZ ;  /* 0x00007c000ade7a24 */ /* 0x000fe200078e02ff */
[----:B------:R-:W-:Y:S01]  /*5180*/  LOP3.LUT R4, R2, R4, RZ, 0x3c, !PT ;  /* 0x0000000402047212 */ /* 0x000fe200078e3cff */
[----:B------:R-:W-:Y:S01]  /*5190*/  IMAD.MOV.U32 R2, RZ, RZ, 0x20 ;  /* 0x00000020ff027424 */ /* 0x000fe200078e00ff */
[----:B------:R-:W-:Y:S01]  /*51a0*/  @!P1 LEA.HI.X R25, R83, R23, R111, 0x1, P0 ;  /* 0x0000001753199211 */ /* 0x000fe200000f0c6f */
[----:B------:R-:W-:Y:S01]  /*51b0*/  IMAD R221, R10, c[0x0][0x218], RZ ;  /* 0x000086000add7a24 */ /* 0x000fe200078e02ff */
[C---:B------:R-:W-:Y:S01]  /*51c0*/  LOP3.LUT P2, RZ, R3.reuse, 0x4, RZ, 0xc0, !PT ;  /* 0x0000000403ff7812 */ /* 0x040fe2000784c0ff */
[----:B------:R-:W-:Y:S01]  /*51d0*/  IMAD R222, R230, c[0x0][0x1f4], R222 ;  /* 0x00007d00e6de7a24 */ /* 0x000fe200078e02de */
[----:B------:R-:W-:Y:S01]  /*51e0*/  LOP3.LUT P0, RZ, R3, 0x2, RZ, 0xc0, !PT ;  /* 0x0000000203ff7812 */ /* 0x000fe2000780c0ff */
[----:B------:R-:W-:Y:S01]  /*51f0*/  IMAD.MOV.U32 R3, RZ, RZ, 0x10 ;  /* 0x00000010ff037424 */ /* 0x000fe200078e00ff */
[----:B------:R-:W-:Y:S01]  /*5200*/  SEL R2, R2, 0xffffffe0, !P2 ;  /* 0xffffffe002027807 */ /* 0x000fe20005000000 */
[----:B------:R-:W-:Y:S01]  /*5210*/  @!PT LDS RZ, [RZ] ;  /* 0x00000000fffff984 */ /* 0x000fe20000000800 */
[----:B------:R1:W-:Y:S01]  /*5220*/  @!P1 LDGSTS.E.BYPASS.LTC128B.128 [R14+0x10080], [R24.64], !P5 ;  /* 0x10080000180e9fae */ /* 0x0003e2000e901d48 */
[----:B------:R-:W-:Y:S01]  /*5230*/  ISETP.GE.AND P2, PT, R70, c[0x0][0x198], PT ;  /* 0x0000660046007a0c */ /* 0x000fe20003f46270 */
[C---:B------:R-:W-:Y:S01]  /*5240*/  IMAD R221, R230.reuse, c[0x0][0x21c], R221 ;  /* 0x00008700e6dd7a24 */ /* 0x040fe200078e02dd */
[----:B------:R-:W-:Y:S01]  /*5250*/  SEL R3, R3, 0xfffffff0, !P0 ;  /* 0xfffffff003037807 */ /* 0x000fe20004000000 */
[----:B------:R-:W-:Y:S01]  /*5260*/  IMAD.WIDE.U32 R230, R230, c[0x0][0x218], R16 ;  /* 0x00008600e6e67a25 */ /* 0x000fe200078e0010 */
[----:B------:R-:W-:-:S02]  /*5270*/  ISETP.NE.AND P0, PT, R15, RZ, PT ;  /* 0x000000ff0f00720c */ /* 0x000fc40003f05270 */
[----:B------:R-:W-:Y:S01]  /*5280*/  LOP3.LUT R4, R4, 0xfffffe00, R13, 0xf8, !PT ;  /* 0xfffffe0004047812 */ /* 0x000fe200078ef80d */
[----:B------:R-:W-:Y:S01]  /*5290*/  IMAD.IADD R223, R219, 0x1, R222 ;  /* 0x00000001dbdf7824 */ /* 0x000fe200078e02de */
[C---:B------:R-:W-:Y:S01]  /*52a0*/  IADD3 R13, R110.reuse, 0x80, RZ ;  /* 0x000000806e0d7810 */ /* 0x040fe20007ffe0ff */
[----:B------:R-:W-:Y:S01]  /*52b0*/  IMAD.IADD R221, R231, 0x1, R221 ;  /* 0x00000001e7dd7824 */ /* 0x000fe200078e02dd */
[----:B------:R-:W-:Y:S02]  /*52c0*/  IADD3 R10, R110, 0xc0, RZ ;  /* 0x000000c06e0a7810 */ /* 0x000fe40007ffe0ff */
[----:B------:R-:W-:Y:S01]  /*52d0*/  ISETP.GE.AND P5, PT, R13, c[0x0][0x1d4], PT ;  /* 0x000075000d007a0c */ /* 0x000fe20003fa6270 */
[----:B------:R2:W-:Y:S04]  /*52e0*/  @!P1 LDGSTS.E.BYPASS.LTC128B.128 [R14+0x14080], [R20.64], !P2 ;  /* 0x14080000140e9fae */ /* 0x0005e8000d101d48 */
[----:B------:R1:W-:Y:S01]  /*52f0*/  @!P1 LDGSTS.E.BYPASS.LTC128B.128 [R14+0x18080], [R26.64], !P4 ;  /* 0x180800001a0e9fae */ /* 0x0003e2000e101d48 */
[----:B------:R-:W-:-:S03]  /*5300*/  ISETP.GE.AND P4, PT, R10, c[0x0][0x1d4], PT ;  /* 0x000075000a007a0c */ /* 0x000fc60003f86270 */
[----:B------:R1:W-:Y:S01]  /*5310*/  @!P1 LDGSTS.E.BYPASS.LTC128B.128 [R14+0x1c080], [R18.64], !P3 ;  /* 0x1c080000120e9fae */ /* 0x0003e2000d901d48 */
[----:B------:R-:W-:-:S03]  /*5320*/  ISETP.GE.AND P3, PT, R110, c[0x0][0x1d4], PT ;  /* 0x000075006e007a0c */ /* 0x000fc60003f66270 */
[----:B--2---:R1:W2:Y:S04]  /*5330*/  SHFL.IDX PT, R20, R12, 0x1, 0x181f ;  /* 0x00381f000c147f89 */ /* 0x0042a800000e0000 */
[----:B------:R1:W3:Y:S01]  /*5340*/  SHFL.IDX PT, R21, R9, 0x1, 0x181f ;  /* 0x00381f0009157f89 */ /* 0x0002e200000e0000 */
[----:B------:R-:W-:Y:S05]  /*5350*/  @P0 BRA `(.L_x_591) ;  /* 0x000001c000000947 */ /* 0x000fea0003800000 */
[C---:B------:R-:W-:Y:S02]  /*5360*/  IADD3 R16, R83.reuse, 0x80, RZ ;  /* 0x0000008053107810 */ /* 0x040fe40007ffe0ff */
[----:B------:R-:W-:Y:S02]  /*5370*/  IADD3 R13, R83, 0xc0, RZ ;  /* 0x000000c0530d7810 */ /* 0x000fe40007ffe0ff */
[----:B------:R-:W-:Y:S02]  /*5380*/  SHF.R.S32.HI R17, RZ, 0x1f, R70 ;  /* 0x0000001fff117819 */ /* 0x000fe40000011446 */
[----:B-1----:R-:W-:-:S02]  /*5390*/  SHF.R.S32.HI R14, RZ, 0x1f, R16 ;  /* 0x0000001fff0e7819 */ /* 0x002fc40000011410 */
[----:B--2---:R-:W-:Y:S02]  /*53a0*/  LEA R22, P0, R83, R20, 0x1 ;  /* 0x0000001453167211 */ /* 0x004fe400078008ff */
[----:B------:R-:W-:Y:S02]  /*53b0*/  SHF.R.S32.HI R10, RZ, 0x1f, R13 ;  /* 0x0000001fff0a7819 */ /* 0x000fe4000001140d */
[----:B------:R-:W-:Y:S02]  /*53c0*/  P2R R19, PR, RZ, 0x8 ;  /* 0x00000008ff137803 */ /* 0x000fe40000000000 */
[----:B------:R-:W-:Y:S02]  /*53d0*/  LEA.HI R17, R17, R70, RZ, 0x3 ;  /* 0x0000004611117211 */ /* 0x000fe400078f18ff */
[----:B------:R-:W-:Y:S02]  /*53e0*/  ISETP.GE.AND P3, PT, R83, c[0x0][0x198], PT ;  /* 0x0000660053007a0c */ /* 0x000fe40003f66270 */
[----:B------:R-:W-:-:S02]  /*53f0*/  P2R R18, PR, RZ, 0x2 ;  /* 0x00000002ff127803 */ /* 0x000fc40000000000 */
[----:B------:R-:W-:Y:S02]  /*5400*/  LEA.HI R14, R14, R16, RZ, 0x3 ;  /* 0x000000100e0e7211 */ /* 0x000fe400078f18ff */
[----:B---3--:R-:W-:Y:S02]  /*5410*/  LEA.HI.X R23, R83, R21, R111, 0x1, P0 ;  /* 0x0000001553177211 */ /* 0x008fe400000f0c6f */
[----:B------:R-:W-:Y:S01]  /*5420*/  LEA.HI R10, R10, R13, RZ, 0x3 ;  /* 0x0000000d0a0a7211 */ /* 0x000fe200078f18ff */
[----:B------:R-:W-:Y:S01]  /*5430*/  IMAD.SHL.U32 R13, R49, 0x2, RZ ;  /* 0x00000002310d7824 */ /* 0x000fe200078e00ff */
[----:B------:R-:W-:Y:S02]  /*5440*/  ISETP.GE.AND P1, PT, R7, c[0x0][0x198], PT ;  /* 0x0000660007007a0c */ /* 0x000fe40003f26270 */
[----:B------:R-:W-:Y:S02]  /*5450*/  ISETP.GE.AND P0, PT, R5, c[0x0][0x198], PT ;  /* 0x0000660005007a0c */ /* 0x000fe40003f06270 */
[----:B------:R-:W-:Y:S01]  /*5460*/  LOP3.LUT R17, R17, 0xfffffff8, RZ, 0xc0, !PT ;  /* 0xfffffff811117812 */ /* 0x000fe200078ec0ff */
[----:B------:R1:W-:Y:S01]  /*5470*/  LDGSTS.E.BYPASS.LTC128B.128 [R13+0x11080], [R22.64], !P3 ;  /* 0x11080000160d7fae */ /* 0x0003e2000d901d48 */
[----:B------:R-:W-:-:S02]  /*5480*/  LOP3.LUT R14, R14, 0xfffffff8, RZ, 0xc0, !PT ;  /* 0xfffffff80e0e7812 */ /* 0x000fc400078ec0ff */
        /* <DEDUP_REMOVED lines=9> */
.L_x_591:
[----:B------:R-:W-:Y:S05]  /*5520*/  BSYNC B0 ;  /* 0x0000000000007941 */ /* 0x000fea0003800000 */
.L_x_590:
[----:B------:R-:W-:Y:S01]  /*5530*/  IADD3 R10, R11, 0x40, RZ ;  /* 0x000000400b0a7810 */ /* 0x000fe20007ffe0ff */
[----:B-1----:R1:W4:Y:S01]  /*5540*/  SHFL.IDX PT, R23, R9, 0x2, 0x181f ;  /* 0x00581f0009177f89 */ /* 0x00232200000e0000 */
[----:B------:R-:W-:Y:S02]  /*5550*/  BSSY B0, `(.L_x_592) ;  /* 0x0000022000007945 */ /* 0x000fe40003800000 */
[----:B------:R-:W-:Y:S01]  /*5560*/  ISETP.GE.AND P0, PT, R10, R8, PT ;  /* 0x000000080a00720c */ /* 0x000fe20003f06270 */
[----:B------:R1:W3:Y:S03]  /*5570*/  SHFL.IDX PT, R22, R12, 0x2, 0x181f ;  /* 0x00581f000c167f89 */ /* 0x0002e600000e0000 */
[----:B------:R-:W-:-:S09]  /*5580*/  P2R R10, PR, RZ, 0x1 ;  /* 0x00000001ff0a7803 */ /* 0x000fd20000000000 */
[----:B------:R-:W-:Y:S05]  /*5590*/  @P0 BRA `(.L_x_593) ;  /* 0x000001d000000947 */ /* 0x000fea0003800000 */
[C---:B------:R-:W-:Y:S02]  /*55a0*/  IADD3 R17, R83.reuse, 0x80, RZ ;  /* 0x0000008053117810 */ /* 0x040fe40007ffe0ff */
[C---:B------:R-:W-:Y:S02]  /*55b0*/  IADD3 R14, R83.reuse, 0xc0, RZ ;  /* 0x000000c0530e7810 */ /* 0x040fe40007ffe0ff */
[----:B------:R-:W-:Y:S02]  /*55c0*/  SHF.R.S32.HI R18, RZ, 0x1f, R70 ;  /* 0x0000001fff127819 */ /* 0x000fe40000011446 */
[----:B------:R-:W-:Y:S02]  /*55d0*/  SHF.R.S32.HI R16, RZ, 0x1f, R17 ;  /* 0x0000001fff107819 */ /* 0x000fe40000011411 */
[----:B---3--:R-:W-:Y:S02]  /*55e0*/  LEA R24, P0, R83, R22, 0x1 ;  /* 0x0000001653187211 */ /* 0x008fe400078008ff */
[----:B------:R-:W-:-:S02]  /*55f0*/  SHF.R.S32.HI R13, RZ, 0x1f, R14 ;  /* 0x0000001fff0d7819 */ /* 0x000fc4000001140e */
[----:B--2---:R-:W-:Y:S02]  /*5600*/  P2R R20, PR, RZ, 0x8 ;  /* 0x00000008ff147803 */ /* 0x004fe40000000000 */
[----:B------:R-:W-:Y:S02]  /*5610*/  LEA.HI R18, R18, R70, RZ, 0x3 ;  /* 0x0000004612127211 */ /* 0x000fe400078f18ff */
[C---:B------:R-:W-:Y:S02]  /*5620*/  ISETP.GE.AND P3, PT, R83.reuse, c[0x0][0x198], PT ;  /* 0x0000660053007a0c */ /* 0x040fe40003f66270 */
[----:B------:R-:W-:Y:S02]  /*5630*/  P2R R19, PR, RZ, 0x2 ;  /* 0x00000002ff137803 */ /* 0x000fe40000000000 */
[----:B------:R-:W-:Y:S02]  /*5640*/  LEA.HI R16, R16, R17, RZ, 0x3 ;  /* 0x0000001110107211 */ /* 0x000fe400078f18ff */
[----:B----4-:R-:W-:-:S02]  /*5650*/  LEA.HI.X R25, R83, R23, R111, 0x1, P0 ;  /* 0x0000001753197211 */ /* 0x010fc400000f0c6f */
[----:B------:R-:W-:Y:S01]  /*5660*/  LEA.HI R13, R13, R14, RZ, 0x3 ;  /* 0x0000000e0d0d7211 */ /* 0x000fe200078f18ff */
[----:B------:R-:W-:Y:S01]  /*5670*/  IMAD.SHL.U32 R14, R49, 0x2, RZ ;  /* 0x00000002310e7824 */ /* 0x000fe200078e00ff */
[----:B------:R-:W-:Y:S02]  /*5680*/  ISETP.GE.AND P1, PT, R7, c[0x0][0x198], PT ;  /* 0x0000660007007a0c */ /* 0x000fe40003f26270 */
[----:B------:R-:W-:Y:S02]  /*5690*/  ISETP.GE.AND P0, PT, R5, c[0x0][0x198], PT ;  /* 0x0000660005007a0c */ /* 0x000fe40003f06270 */
[----:B------:R-:W-:Y:S01]  /*56a0*/  LOP3.LUT R18, R18, 0xfffffff8, RZ, 0xc0, !PT ;  /* 0xfffffff812127812 */ /* 0x000fe200078ec0ff */
[----:B------:R-:W-:Y:S01]  /*56b0*/  @!PT LDS RZ, [RZ] ;  /* 0x00000000fffff984 */ /* 0x000fe20000000800 */
[----:B------:R2:W-:Y:S01]  /*56c0*/  LDGSTS.E.BYPASS.LTC128B.128 [R14+0x12080], [R24.64], !P3 ;  /* 0x12080000180e7fae */ /* 0x0005e2000d901d48 */
        /* <DEDUP_REMOVED lines=10> */
.L_x_593:
[----:B------:R-:W-:Y:S05]  /*5770*/  BSYNC B0 ;  /* 0x0000000000007941 */ /* 0x000fea0003800000 */
.L_x_592:
[----:B--2---:R2:W1:Y:S01]  /*5780*/  SHFL.IDX PT, R17, R9, 0x3, 0x181f ;  /* 0x00781f0009117f89 */ /* 0x00446200000e0000 */
[----:B------:R-:W-:Y:S03]  /*5790*/  BSSY B0, `(.L_x_594) ;  /* 0x000001f000007945 */ /* 0x000fe60003800000 */
[----:B------:R4:W3:Y:S01]  /*57a0*/  SHFL.IDX PT, R16, R12, 0x3, 0x181f ;  /* 0x00781f000c107f89 */ /* 0x0008e200000e0000 */
[----:B-12---:R-:W-:-:S04]  /*57b0*/  IADD3 R9, R11, 0x60, RZ ;  /* 0x000000600b097810 */ /* 0x006fc80007ffe0ff */
[----:B------:R-:W-:-:S04]  /*57c0*/  ISETP.GE.AND P0, PT, R9, R8, PT ;  /* 0x000000080900720c */ /* 0x000fc80003f06270 */
[----:B------:R-:W-:-:S09]  /*57d0*/  P2R R9, PR, RZ, 0x1 ;  /* 0x00000001ff097803 */ /* 0x000fd20000000000 */
[----:B------:R-:W-:Y:S05]  /*57e0*/  @P0 BRA `(.L_x_595) ;  /* 0x0000019000000947 */ /* 0x000fea0003800000 */
[----:B---34-:R-:W-:Y:S01]  /*57f0*/  LEA R12, P0, R83, R16, 0x1 ;  /* 0x00000010530c7211 */ /* 0x018fe200078008ff */
[----:B------:R-:W-:-:S03]  /*5800*/  IMAD.SHL.U32 R14, R49, 0x2, RZ ;  /* 0x00000002310e7824 */ /* 0x000fc600078e00ff */
[C---:B------:R-:W-:Y:S02]  /*5810*/  LEA.HI.X R13, R83.reuse, R17, R111, 0x1, P0 ;  /* 0x00000011530d7211 */ /* 0x040fe400000f0c6f */
[----:B------:R-:W-:-:S13]  /*5820*/  ISETP.GE.AND P0, PT, R83, c[0x0][0x198], PT ;  /* 0x0000660053007a0c */ /* 0x000fda0003f06270 */
[----:B------:R-:W-:Y:S01]  /*5830*/  @!PT LDS RZ, [RZ] ;  /* 0x00000000fffff984 */ /* 0x000fe20000000800 */
[----:B------:R1:W-:Y:S01]  /*5840*/  LDGSTS.E.BYPASS.LTC128B.128 [R14+0x13080], [R12.64], !P0 ;  /* 0x130800000c0e7fae */ /* 0x0003e2000c101d48 */
[----:B------:R-:W-:Y:S02]  /*5850*/  ISETP.GE.AND P0, PT, R7, c[0x0][0x198], PT ;  /* 0x0000660007007a0c */ /* 0x000fe40003f06270 */
[----:B-1----:R-:W-:-:S04]  /*5860*/  SHF.R.S32.HI R12, RZ, 0x1f, R70 ;  /* 0x0000001fff0c7819 */ /* 0x002fc80000011446 */
[----:B------:R-:W-:-:S04]  /*5870*/  LEA.HI R12, R12, R70, RZ, 0x3 ;  /* 0x000000460c0c7211 */ /* 0x000fc800078f18ff */
[----:B------:R-:W-:-:S05]  /*5880*/  LOP3.LUT R12, R12, 0xfffffff8, RZ, 0xc0, !PT ;  /* 0xfffffff80c0c7812 */ /* 0x000fca00078ec0ff */
[----:B------:R-:W-:-:S05]  /*5890*/  IMAD.WIDE R12, R12, 0x2, R16 ;  /* 0x000000020c0c7825 */ /* 0x000fca00078e0210 */
[----:B------:R1:W-:Y:S02]  /*58a0*/  LDGSTS.E.BYPASS.LTC128B.128 [R14+0x17080], [R12.64], !P2 ;  /* 0x170800000c0e7fae */ /* 0x0003e4000d101d48 */
[----:B-1----:R-:W-:-:S04]  /*58b0*/  IADD3 R13, R83, 0x80, RZ ;  /* 0x00000080530d7810 */ /* 0x002fc80007ffe0ff */
[----:B------:R-:W-:-:S04]  /*58c0*/  SHF.R.S32.HI R12, RZ, 0x1f, R13 ;  /* 0x0000001fff0c7819 */ /* 0x000fc8000001140d */
[----:B------:R-:W-:-:S04]  /*58d0*/  LEA.HI R7, R12, R13, RZ, 0x3 ;  /* 0x0000000d0c077211 */ /* 0x000fc800078f18ff */
[----:B------:R-:W-:-:S05]  /*58e0*/  LOP3.LUT R7, R7, 0xfffffff8, RZ, 0xc0, !PT ;  /* 0xfffffff807077812 */ /* 0x000fca00078ec0ff */
[----:B------:R-:W-:-:S05]  /*58f0*/  IMAD.WIDE R12, R7, 0x2, R16 ;  /* 0x00000002070c7825 */ /* 0x000fca00078e0210 */
[----:B------:R1:W-:Y:S01]  /*5900*/  LDGSTS.E.BYPASS.LTC128B.128 [R14+0x1b080], [R12.64], !P0 ;  /* 0x1b0800000c0e7fae */ /* 0x0003e2000c101d48 */
[----:B------:R-:W-:Y:S02]  /*5910*/  ISETP.GE.AND P0, PT, R5, c[0x0][0x198], PT ;  /* 0x0000660005007a0c */ /* 0x000fe40003f06270 */
[----:B-1----:R-:W-:-:S04]  /*5920*/  IADD3 R12, R83, 0xc0, RZ ;  /* 0x000000c0530c7810 */ /* 0x002fc80007ffe0ff */
[----:B------:R-:W-:-:S04]  /*5930*/  SHF.R.S32.HI R7, RZ, 0x1f, R12 ;  /* 0x0000001fff077819 */ /* 0x000fc8000001140c */
[----:B------:R-:W-:-:S04]  /*5940*/  LEA.HI R5, R7, R12, RZ, 0x3 ;  /* 0x0000000c07057211 */ /* 0x000fc800078f18ff */
[----:B------:R-:W-:-:S05]  /*5950*/  LOP3.LUT R5, R5, 0xfffffff8, RZ, 0xc0, !PT ;  /* 0xfffffff805057812 */ /* 0x000fca00078ec0ff */
[----:B------:R-:W-:-:S05]  /*5960*/  IMAD.WIDE R16, R5, 0x2, R16 ;  /* 0x0000000205107825 */ /* 0x000fca00078e0210 */
[----:B------:R1:W-:Y:S02]  /*5970*/  LDGSTS.E.BYPASS.LTC128B.128 [R14+0x1f080], [R16.64], !P0 ;  /* 0x1f080000100e7fae */ /* 0x0003e4000c101d48 */
.L_x_595:
[----:B---34-:R-:W-:Y:S05]  /*5980*/  BSYNC B0 ;  /* 0x0000000000007941 */ /* 0x018fea0003800000 */
.L_x_594:
[----:B------:R-:W-:Y:S01]  /*5990*/  IADD3 R53, R6, -0x1, RZ ;  /* 0xffffffff06357810 */ /* 0x000fe20007ffe0ff */
[----:B------:R-:W-:Y:S01]  /*59a0*/  IMAD.IADD R12, R220, 0x1, -R48 ;  /* 0x00000001dc0c7824 */ /* 0x000fe200078e0a30 */
[----:B------:R-:W0:Y:S01]  /*59b0*/  LDGDEPBAR ;  /* 0x00000000000079af */ /* 0x000e220000000000 */
[----:B------:R-:W-:Y:S01]  /*59c0*/  IMAD.MOV.U32 R5, RZ, RZ, c[0x0][0x1e0] ;  /* 0x00007800ff057624 */ /* 0x000fe200078e00ff */
[----:B------:R-:W-:Y:S01]  /*59d0*/  SHF.R.S32.HI R64, RZ, 0x1f, R53 ;  /* 0x0000001fff407819 */ /* 0x000fe20000011435 */
[----:B------:R-:W-:Y:S01]  /*59e0*/  IMAD R12, R53, -0x20, R12 ;  /* 0xffffffe0350c7824 */ /* 0x000fe200078e020c */
[----:B------:R-:W-:Y:S01]  /*59f0*/  LEA.HI R69, R52, R54, RZ, 0x5 ;  /* 0x0000003634457211 */ /* 0x000fe200078f28ff */
[----:B------:R-:W-:Y:S01]  /*5a00*/  IMAD.MOV.U32 R7, RZ, RZ, 0x5 ;  /* 0x00000005ff077424 */ /* 0x000fe200078e00ff */
[----:B------:R-:W-:Y:S01]  /*5a10*/  SEL R51, RZ, 0x1, P3 ;  /* 0x00000001ff337807 */ /* 0x000fe20001800000 */
[----:B------:R-:W-:Y:S01]  /*5a20*/  BAR.SYNC.DEFER_BLOCKING 0x0 ;  /* 0x0000000000007b1d */ /* 0x000fe20000010000 */
[----:B------:R-:W-:-:S02]  /*5a30*/  ISETP.GE.AND P0, PT, R12, 0x1, PT ;  /* 0x000000010c00780c */ /* 0x000fc40003f06270 */
[C---:B------:R-:W-:Y:S02]  /*5a40*/  SHF.L.U64.HI R7, R5.reuse, R7, c[0x0][0x1e4] ;  /* 0x0000790005077619 */ /* 0x040fe40000010207 */
[----:B------:R-:W-:Y:S02]  /*5a50*/  SHF.L.U32 R5, R5, 0x5, RZ ;  /* 0x0000000505057819 */ /* 0x000fe400000006ff */
[----:B------:R-:W-:-:S07]  /*5a60*/  SHF.R.S32.HI R68, RZ, 0x5, R69 ;  /* 0x00000005ff447819 */ /* 0x000fce0000011445 */
[----:B------:R-:W-:Y:S02]  /*5a70*/  @P0 IMAD R12, R7, R53, RZ ;  /* 0x00000035070c0224 */ /* 0x000fe400078e02ff */
[----:B------:R-:W-:Y:S02]  /*5a80*/  @P0 IMAD.MOV.U32 R222, RZ, RZ, R218 ;  /* 0x000000ffffde0224 */ /* 0x000fe400078e00da */
[-C--:B------:R-:W-:Y:S02]  /*5a90*/  @P0 IMAD R12, R64, R5.reuse, R12 ;  /* 0x00000005400c0224 */ /* 0x080fe400078e020c */
[----:B-1----:R-:W-:-:S04]  /*5aa0*/  @P0 IMAD.WIDE.U32 R16, R53, R5, R222 ;  /* 0x0000000535100225 */ /* 0x002fc800078e00de */
[----:B------:R-:W-:Y:S01]  /*5ab0*/  @P0 IMAD.IADD R12, R17, 0x1, R12 ;  /* 0x00000001110c0824 */ /* 0x000fe200078e020c */
[----:B------:R-:W-:-:S04]  /*5ac0*/  @P0 LEA R18, P2, R16, c[0x0][0x1c8], 0x1 ;  /* 0x0000720010120a11 */ /* 0x000fc800078408ff */
[----:B------:R-:W-:Y:S02]  /*5ad0*/  @P0 LEA.HI.X R19, R16, c[0x0][0x1cc], R12, 0x1, P2 ;  /* 0x0000730010130a11 */ /* 0x000fe400010f0c0c */
[----:B------:R-:W-:-:S05]  /*5ae0*/  @P0 SHF.L.U32 R12, R49, 0x1, RZ ;  /* 0x00000001310c0819 */ /* 0x000fca00000006ff */
        /* <DEDUP_REMOVED lines=12> */
.L_x_596:
[----:B------:R-:W-:Y:S01]  /*5bb0*/  ULDC.U8 UR4, c[0x0][0x298] ;  /* 0x0000a60000047ab9 */ /* 0x000fe20000000000 */
[----:B-1---5:R-:W-:Y:S01]  /*5bc0*/  SHF.R.S32.HI R12, RZ, 0x1f, R55 ;  /* 0x0000001fff0c7819 */ /* 0x022fe20000011437 */
[----:B------:R-:W-:Y:S01]  /*5bd0*/  IMAD.WIDE.U32 R20, R55, c[0x0][0x280], RZ ;  /* 0x0000a00037147a25 */ /* 0x000fe200078e00ff */
[----:B------:R-:W-:Y:S01]  /*5be0*/  ISETP.NE.AND P0, PT, RZ, UR4, PT ;  /* 0x00000004ff007c0c */ /* 0x000fe2000bf05270 */
[----:B------:R-:W-:Y:S01]  /*5bf0*/  BSSY B2, `(.L_x_597) ;  /* 0x00008db000027945 */ /* 0x000fe20003800000 */
[----:B------:R-:W-:Y:S01]  /*5c00*/  LEA R11, R0, R11, 0x5 ;  /* 0x0000000b000b7211 */ /* 0x000fe200078e28ff */
[C---:B------:R-:W-:Y:S01]  /*5c10*/  IMAD R13, R12.reuse, c[0x0][0x280], RZ ;  /* 0x0000a0000c0d7a24 */ /* 0x040fe200078e02ff */
[----:B------:R-:W-:Y:S01]  /*5c20*/  SHF.L.U32 R126, R49, 0x1, RZ ;  /* 0x00000001317e7819 */ /* 0x000fe200000006ff */
[----:B------:R-:W-:Y:S02]  /*5c30*/  IMAD R12, R12, c[0x0][0x290], RZ ;  /* 0x0000a4000c0c7a24 */ /* 0x000fe400078e02ff */
[----:B------:R-:W-:-:S02]  /*5c40*/  IMAD R13, R55, c[0x0][0x284], R13 ;  /* 0x0000a100370d7a24 */ /* 0x000fc400078e020d */
[C---:B------:R-:W-:Y:S02]  /*5c50*/  IMAD R12, R55.reuse, c[0x0][0x294], R12 ;  /* 0x0000a500370c7a24 */ /* 0x040fe400078e020c */
[----:B------:R-:W-:Y:S01]  /*5c60*/  IMAD.WIDE.U32 R16, R55, c[0x0][0x290], RZ ;  /* 0x0000a40037107a25 */ /* 0x000fe200078e00ff */
[----:B------:R-:W-:-:S04]  /*5c70*/  IADD3 R23, R13, R21, RZ ;  /* 0x000000150d177210 */ /* 0x000fc80007ffe0ff */
[----:B------:R-:W-:Y:S01]  /*5c80*/  IADD3 R19, R12, R17, RZ ;  /* 0x000000110c137210 */ /* 0x000fe20007ffe0ff */
[----:B------:R-:W-:Y:S05]  /*5c90*/  @!P0 BRA `(.L_x_598) ;  /* 0x000044f000008947 */ /* 0x000fea0003800000 */
[----:B------:R-:W-:Y:S01]  /*5ca0*/  ISETP.NE.AND P2, PT, R226, 0x1, PT ;  /* 0x00000001e200780c */ /* 0x000fe20003f45270 */
[----:B------:R-:W-:Y:S01]  /*5cb0*/  IMAD.MOV.U32 R18, RZ, RZ, R16 ;  /* 0x000000ffff127224 */ /* 0x000fe200078e0010 */
[----:B------:R-:W-:Y:S01]  /*5cc0*/  MOV R22, R20 ;  /* 0x0000001400167202 */ /* 0x000fe20000000f00 */
        /* <DEDUP_REMOVED lines=11> */
[----:B------:R-:W-:-:S04]  /*5d80*/  CS2R R106, SRZ ;  /* 0x00000000006a7805 */ /* 0x000fc8000001ff00 */
[----:B------:R-:W-:-:S04]  /*5d90*/  @P2 SHF.R.U32.HI R11, RZ, c[0x0][0x2cc], R12 ;  /* 0x0000b300ff0b2a19 */ /* 0x000fc8000001160c */
[----:B------:R-:W-:Y:S01]  /*5da0*/  SHF.R.S32.HI R13, RZ, 0x1f, R11 ;  /* 0x0000001fff0d7819 */ /* 0x000fe2000001140b */
[----:B------:R-:W-:-:S04]  /*5db0*/  IMAD.WIDE.U32 R22, R11, c[0x0][0x280], R22 ;  /* 0x0000a0000b167a25 */ /* 0x000fc800078e0016 */
[C---:B------:R-:W-:Y:S02]  /*5dc0*/  IMAD R12, R13.reuse, c[0x0][0x280], RZ ;  /* 0x0000a0000d0c7a24 */ /* 0x040fe400078e02ff */
[----:B------:R-:W-:Y:S02]  /*5dd0*/  IMAD R13, R13, c[0x0][0x290], RZ ;  /* 0x0000a4000d0d7a24 */ /* 0x000fe400078e02ff */
[C---:B------:R-:W-:Y:S02]  /*5de0*/  IMAD R12, R11.reuse, c[0x0][0x284], R12 ;  /* 0x0000a1000b0c7a24 */ /* 0x040fe400078e020c */
[----:B------:R-:W-:-:S03]  /*5df0*/  IMAD.WIDE.U32 R18, R11, c[0x0][0x290], R18 ;  /* 0x0000a4000b127a25 */ /* 0x000fc600078e0012 */
[----:B------:R-:W-:Y:S01]  /*5e00*/  IADD3 R26, R23, R12, RZ ;  /* 0x0000000c171a7210 */ /* 0x000fe20007ffe0ff */
[----:B------:R-:W-:Y:S01]  /*5e10*/  IMAD R13, R11, c[0x0][0x294], R13 ;  /* 0x0000a5000b0d7a24 */ /* 0x000fe200078e020d */
[----:B------:R-:W-:-:S04]  /*5e20*/  LEA R12, P0, R22, c[0x0][0x270], 0x1 ;  /* 0x00009c00160c7a11 */ /* 0x000fc800078008ff */
[----:B------:R-:W-:Y:S02]  /*5e30*/  LEA.HI.X R26, R22, c[0x0][0x274], R26, 0x1, P0 ;  /* 0x00009d00161a7a11 */ /* 0x000fe400000f0c1a */
[----:B------:R-:W-:Y:S01]  /*5e40*/  IADD3 R20, R19, R13, RZ ;  /* 0x0000000d13147210 */ /* 0x000fe20007ffe0ff */
[----:B------:R1:W2:Y:S01]  /*5e50*/  SHFL.IDX PT, R22, R12, RZ, 0x181f ;  /* 0x00181fff0c167589 */ /* 0x0002a200000e0000 */
[----:B------:R-:W-:-:S03]  /*5e60*/  LEA R11, P0, R18, c[0x0][0x288], 0x1 ;  /* 0x0000a200120b7a11 */ /* 0x000fc600078008ff */
[----:B------:R1:W3:Y:S01]  /*5e70*/  SHFL.IDX PT, R23, R26, RZ, 0x181f ;  /* 0x00181fff1a177589 */ /* 0x0002e200000e0000 */
[----:B------:R-:W-:-:S03]  /*5e80*/  LEA.HI.X R20, R18, c[0x0][0x28c], R20, 0x1, P0 ;  /* 0x0000a30012147a11 */ /* 0x000fc600000f0c14 */
[----:B------:R1:W4:Y:S04]  /*5e90*/  SHFL.IDX PT, R18, R11, RZ, 0x181f ;  /* 0x00181fff0b127589 */ /* 0x00032800000e0000 */
[----:B------:R1:W1:Y:S01]  /*5ea0*/  SHFL.IDX PT, R19, R20, RZ, 0x181f ;  /* 0x00181fff14137589 */ /* 0x00026200000e0000 */
        /* <DEDUP_REMOVED lines=12> */
[----:B--2---:R-:W-:-:S04]  /*5f70*/  @!P0 SHF.R.S32.HI R16, RZ, 0x1f, R13 ;  /* 0x0000001fff108819 */ /* 0x004fc8000001140d */
[----:B------:R-:W-:-:S04]  /*5f80*/  @!P0 LEA.HI R13, R16, R13, RZ, 0x2 ;  /* 0x0000000d100d8211 */ /* 0x000fc800078f10ff */
[----:B------:R-:W-:-:S05]  /*5f90*/  @!P0 LOP3.LUT R13, R13, 0xfffffffc, RZ, 0xc0, !PT ;  /* 0xfffffffc0d0d8812 */ /* 0x000fca00078ec0ff */
[----:B------:R-:W-:-:S04]  /*5fa0*/  @!P0 IMAD.WIDE R16, R13, 0x2, R22 ;  /* 0x000000020d108825 */ /* 0x000fc800078e0216 */
[----:B-1----:R-:W-:Y:S01]  /*5fb0*/  @!P0 IMAD.WIDE R24, R13, 0x2, R18 ;  /* 0x000000020d188825 */ /* 0x002fe200078e0212 */
[----:B------:R-:W-:Y:S01]  /*5fc0*/  IADD3 R13, R14, 0x40, RZ ;  /* 0x000000400e0d7810 */ /* 0x000fe20007ffe0ff */
[----:B------:R1:W5:Y:S04]  /*5fd0*/  @!P0 LD.E.64 R128, [R16.64] ;  /* 0x0000000810808980 */ /* 0x000368000c101b00 */
[----:B------:R2:W5:Y:S01]  /*5fe0*/  @!P0 LD.E.64 R124, [R24.64] ;  /* 0x00000008187c8980 */ /* 0x000562000c101b00 */
[----:B------:R-:W-:Y:S01]  /*5ff0*/  ISETP.GE.AND P0, PT, R13, c[0x0][0x27c], PT ;  /* 0x00009f000d007a0c */ /* 0x000fe20003f06270 */
[----:B------:R-:W-:Y:S01]  /*6000*/  CS2R R122, SRZ ;  /* 0x00000000007a7805 */ /* 0x000fe2000001ff00 */
[----:B------:R-:W-:-:S11]  /*6010*/  CS2R R120, SRZ ;  /* 0x0000000000787805 */ /* 0x000fd6000001ff00 */
[----:B-1----:R-:W-:-:S04]  /*6020*/  @!P0 SHF.R.S32.HI R16, RZ, 0x1f, R13 ;  /* 0x0000001fff108819 */ /* 0x002fc8000001140d */
[----:B------:R-:W-:-:S04]  /*6030*/  @!P0 LEA.HI R13, R16, R13, RZ, 0x2 ;  /* 0x0000000d100d8211 */ /* 0x000fc800078f10ff */
[----:B------:R-:W-:-:S05]  /*6040*/  @!P0 LOP3.LUT R13, R13, 0xfffffffc, RZ, 0xc0, !PT ;  /* 0xfffffffc0d0d8812 */ /* 0x000fca00078ec0ff */
[----:B------:R-:W-:-:S04]  /*6050*/  @!P0 IMAD.WIDE R16, R13, 0x2, R22 ;  /* 0x000000020d108825 */ /* 0x000fc800078e0216 */
[----:B--2---:R-:W-:Y:S01]  /*6060*/  @!P0 IMAD.WIDE R24, R13, 0x2, R18 ;  /* 0x000000020d188825 */ /* 0x004fe200078e0212 */
        /* <DEDUP_REMOVED lines=10> */
[----:B------:R-:W-:Y:S01]  /*6110*/  @!P0 IMAD.WIDE R18, R13, 0x2, R18 ;  /* 0x000000020d128825 */ /* 0x000fe200078e0212 */
[----:B------:R2:W5:Y:S04]  /*6120*/  @!P0 LD.E.64 R114, [R22.64] ;  /* 0x0000000816728980 */ /* 0x000568000c101b00 */
[----:B------:R2:W5:Y:S02]  /*6130*/  @!P0 LD.E.64 R112, [R18.64] ;  /* 0x0000000812708980 */ /* 0x000564000c101b00 */
.L_x_600:
[----:B------:R-:W-:Y:S05]  /*6140*/  BSYNC B0 ;  /* 0x0000000000007941 */ /* 0x000fea0003800000 */
.L_x_599:
        /* <DEDUP_REMOVED lines=9> */
[----:B--2---:R-:W-:Y:S01]  /*61e0*/  IMAD.MOV.U32 R22, RZ, RZ, R112 ;  /* 0x000000ffff167224 */ /* 0x004fe200078e0070 */
        /* <DEDUP_REMOVED lines=13> */
[----:B----4-:R1:W4:Y:S01]  /*62c0*/  SHFL.IDX PT, R18, R12, 0x1, 0x181f ;  /* 0x00381f000c127f89 */ /* 0x01032200000e0000 */
[----:B------:R-:W-:Y:S01]  /*62d0*/  MOV R13, R107 ;  /* 0x0000006b000d7202 */ /* 0x000fe20000000f00 */
[----:B------:R-:W-:Y:S01]  /*62e0*/  BSSY B0, `(.L_x_601) ;  /* 0x0000035000007945 */ /* 0x000fe20003800000 */
[----:B------:R-:W-:Y:S01]  /*62f0*/  PRMT R96, R21, 0x5410, R22 ;  /* 0x0000541015607816 */ /* 0x000fe20000000016 */
[----:B------:R1:W3:Y:S01]  /*6300*/  SHFL.IDX PT, R17, R20, 0x1, 0x181f ;  /* 0x00381f0014117f89 */ /* 0x0002e200000e0000 */
        /* <DEDUP_REMOVED lines=14> */
[----:B--2-4-:R-:W-:-:S04]  /*63f0*/  @!P0 IMAD.WIDE R24, R14, 0x2, R18 ;  /* 0x000000020e188825 */ /* 0x014fc800078e0212 */
[----:B-1-3--:R-:W-:Y:S01]  /*6400*/  @!P0 IMAD.WIDE R22, R14, 0x2, R16 ;  /* 0x000000020e168825 */ /* 0x00afe200078e0210 */
[----:B------:R1:W5:Y:S04]  /*6410*/  @!P0 LD.E.64 R100, [R24.64] ;  /* 0x0000000818648980 */ /* 0x000368000c101b00 */
[----:B------:R2:W5:Y:S01]  /*6420*/  @!P0 LD.E.64 R98, [R22.64] ;  /* 0x0000000816628980 */ /* 0x000562000c101b00 */
[----:B------:R-:W-:Y:S01]  /*6430*/  ISETP.GE.AND P0, PT, R15, c[0x0][0x27c], PT ;  /* 0x00009f000f007a0c */ /* 0x000fe20003f06270 */
[----:B------:R-:W-:Y:S01]  /*6440*/  CS2R R94, SRZ ;  /* 0x00000000005e7805 */ /* 0x000fe2000001ff00 */
[----:B------:R-:W-:-:S11]  /*6450*/  CS2R R92, SRZ ;  /* 0x00000000005c7805 */ /* 0x000fd6000001ff00 */
[----:B------:R-:W-:-:S04]  /*6460*/  @!P0 SHF.R.S32.HI R13, RZ, 0x1f, R15 ;  /* 0x0000001fff0d8819 */ /* 0x000fc8000001140f */
[----:B------:R-:W-:-:S04]  /*6470*/  @!P0 LEA.HI R13, R13, R15, RZ, 0x2 ;  /* 0x0000000f0d0d8211 */ /* 0x000fc800078f10ff */
[----:B------:R-:W-:Y:S02]  /*6480*/  @!P0 LOP3.LUT R13, R13, 0xfffffffc, RZ, 0xc0, !PT ;  /* 0xfffffffc0d0d8812 */ /* 0x000fe400078ec0ff */
[----:B------:R-:W-:-:S03]  /*6490*/  IADD3 R15, R14, 0x40, RZ ;  /* 0x000000400e0f7810 */ /* 0x000fc60007ffe0ff */
        /* <DEDUP_REMOVED lines=11> */
[----:B-1----:R-:W-:-:S04]  /*6550*/  @!P0 IMAD.WIDE R22, R13, 0x2, R18 ;  /* 0x000000020d168825 */ /* 0x002fc800078e0212 */
[----:B--2---:R-:W-:Y:S01]  /*6560*/  @!P0 IMAD.WIDE R24, R13, 0x2, R16 ;  /* 0x000000020d188825 */ /* 0x004fe200078e0210 */
        /* <DEDUP_REMOVED lines=12> */
.L_x_602:
[----:B------:R-:W-:Y:S05]  /*6630*/  BSYNC B0 ;  /* 0x0000000000007941 */ /* 0x000fea0003800000 */
.L_x_601:
[----:B------:R-:W-:Y:S01]  /*6640*/  ISETP.NE.AND P0, PT, R10, RZ, PT ;  /* 0x000000ff0a00720c */ /* 0x000fe20003f05270 */
[----:B-1---5:R-:W-:Y:S01]  /*6650*/  IMAD.MOV.U32 R16, RZ, RZ, R80 ;  /* 0x000000ffff107224 */ /* 0x022fe200078e0050 */
[----:B------:R-:W-:Y:S01]  /*6660*/  MOV R10, R89 ;  /* 0x00000059000a7202 */ /* 0x000fe20000000f00 */
[----:B------:R-:W-:Y:S01]  /*6670*/  IMAD.MOV.U32 R15, RZ, RZ, R81 ;  /* 0x000000ffff0f7224 */ /* 0x000fe200078e0051 */
[----:B---3--:R1:W3:Y:S01]  /*6680*/  SHFL.IDX PT, R23, R26, 0x2, 0x181f ;  /* 0x00581f001a177f89 */ /* 0x0082e200000e0000 */
[----:B------:R-:W-:Y:S01]  /*6690*/  IMAD.MOV.U32 R13, RZ, RZ, R88 ;  /* 0x000000ffff0d7224 */ /* 0x000fe200078e0058 */
[----:B------:R-:W-:Y:S01]  /*66a0*/  BSSY B0, `(.L_x_603) ;  /* 0x000004a000007945 */ /* 0x000fe20003800000 */
[----:B----4-:R-:W-:Y:S01]  /*66b0*/  IMAD.MOV.U32 R18, RZ, RZ, R78 ;  /* 0x000000ffff127224 */ /* 0x010fe200078e004e */
        /* <DEDUP_REMOVED lines=9> */
[----:B------:R-:W-:Y:S01]  /*6750*/  CS2R R60, SRZ ;  /* 0x00000000003c7805 */ /* 0x000fe2000001ff00 */
        /* <DEDUP_REMOVED lines=17> */
[----:B--2---:R-:W-:Y:S01]  /*6870*/  CS2R R18, SRZ ;  /* 0x0000000000127805 */ /* 0x004fe2000001ff00 */
[----:B------:R-:W-:Y:S01]  /*6880*/  CS2R R56, SRZ ;  /* 0x0000000000387805 */ /* 0x000fe2000001ff00 */
[----:B------:R-:W-:Y:S01]  /*6890*/  CS2R R66, SRZ ;  /* 0x0000000000427805 */ /* 0x000fe2000001ff00 */
[----:B------:R-:W-:Y:S01]  /*68a0*/  CS2R R72, SRZ ;  /* 0x0000000000487805 */ /* 0x000fe2000001ff00 */
[----:B------:R-:W-:Y:S05]  /*68b0*/  @P0 BRA `(.L_x_604) ;  /* 0x0000028000000947 */ /* 0x000fea0003800000 */
[C---:B---34-:R-:W-:Y:S01]  /*68c0*/  ISETP.GE.AND P0, PT, R14.reuse, c[0x0][0x27c], PT ;  /* 0x00009f000e007a0c */ /* 0x058fe20003f06270 */
[----:B------:R-:W-:Y:S01]  /*68d0*/  CS2R R74, SRZ ;  /* 0x00000000004a7805 */ /* 0x000fe2000001ff00 */
[----:B------:R-:W-:Y:S01]  /*68e0*/  CS2R R72, SRZ ;  /* 0x0000000000487805 */ /* 0x000fe2000001ff00 */
[----:B------:R-:W-:-:S10]  /*68f0*/  IADD3 R13, R14, 0x20, RZ ;  /* 0x000000200e0d7810 */ /* 0x000fd40007ffe0ff */
[----:B------:R-:W-:-:S04]  /*6900*/  @!P0 IMAD.WIDE R28, R14, 0x2, R22 ;  /* 0x000000020e1c8825 */ /* 0x000fc800078e0216 */
[----:B-1----:R-:W-:Y:S01]  /*6910*/  @!P0 IMAD.WIDE R24, R14, 0x2, R16 ;  /* 0x000000020e188825 */ /* 0x002fe200078e0210 */
        /* <DEDUP_REMOVED lines=34> */
.L_x_604:
[----:B---34-:R-:W-:Y:S05]  /*6b40*/  BSYNC B0 ;  /* 0x0000000000007941 */ /* 0x018fea0003800000 */
.L_x_603:
[----:B------:R-:W-:Y:S01]  /*6b50*/  ISETP.NE.AND P0, PT, R9, RZ, PT ;  /* 0x000000ff0900720c */ /* 0x000fe20003f05270 */
[----:B-----5:R-:W-:Y:S01]  /*6b60*/  IMAD.MOV.U32 R10, RZ, RZ, R60 ;  /* 0x000000ffff0a7224 */ /* 0x020fe200078e003c */
[----:B------:R-:W-:Y:S01]  /*6b70*/  MOV R9, R61 ;  /* 0x0000003d00097202 */ /* 0x000fe20000000f00 */
[----:B------:R-:W2:Y:S01]  /*6b80*/  SHFL.IDX PT, R27, R26, 0x3, 0x181f ;  /* 0x00781f001a1b7f89 */ /* 0x000ea200000e0000 */
[----:B------:R-:W-:Y:S01]  /*6b90*/  IMAD.MOV.U32 R15, RZ, RZ, R44 ;  /* 0x000000ffff0f7224 */ /* 0x000fe200078e002c */
[----:B------:R-:W-:Y:S01]  /*6ba0*/  BSSY B0, `(.L_x_605) ;  /* 0x0000049000007945 */ /* 0x000fe20003800000 */
[----:B------:R-:W-:Y:S01]  /*6bb0*/  PRMT R41, R9, 0x5410, R10 ;  /* 0x0000541009297816 */ /* 0x000fe2000000000a */
[----:B------:R-:W-:Y:S01]  /*6bc0*/  IMAD.MOV.U32 R9, RZ, RZ, R75 ;  /* 0x000000ffff097224 */ /* 0x000fe200078e004b */
[----:B------:R-:W-:Y:S01]  /*6bd0*/  MOV R10, R74 ;  /* 0x0000004a000a7202 */ /* 0x000fe20000000f00 */
[----:B-1----:R1:W3:Y:S01]  /*6be0*/  SHFL.IDX PT, R26, R12, 0x3, 0x181f ;  /* 0x00781f000c1a7f89 */ /* 0x0022e200000e0000 */
[----:B------:R-:W-:Y:S01]  /*6bf0*/  IMAD.MOV.U32 R13, RZ, RZ, R45 ;  /* 0x000000ffff0d7224 */ /* 0x000fe200078e002d */
[----:B------:R-:W-:Y:S01]  /*6c00*/  CS2R R24, SRZ ;  /* 0x0000000000187805 */ /* 0x000fe2000001ff00 */
[----:B------:R-:W-:Y:S01]  /*6c10*/  PRMT R58, R9, 0x5410, R10 ;  /* 0x00005410093a7816 */ /* 0x000fe2000000000a */
[----:B------:R-:W4:Y:S01]  /*6c20*/  SHFL.IDX PT, R21, R20, 0x3, 0x181f ;  /* 0x00781f0014157f89 */ /* 0x000f2200000e0000 */
[----:B------:R-:W-:Y:S01]  /*6c30*/  IMAD.MOV.U32 R10, RZ, RZ, R56 ;  /* 0x000000ffff0a7224 */ /* 0x000fe200078e0038 */
[----:B------:R-:W-:Y:S01]  /*6c40*/  PRMT R35, R13, 0x5410, R15 ;  /* 0x000054100d237816 */ /* 0x000fe2000000000f */
[----:B------:R-:W-:Y:S01]  /*6c50*/  IMAD.MOV.U32 R9, RZ, RZ, R57 ;  /* 0x000000ffff097224 */ /* 0x000fe200078e0039 */
[----:B------:R2:W3:Y:S01]  /*6c60*/  SHFL.IDX PT, R20, R11, 0x3, 0x181f ;  /* 0x00781f000b147f89 */ /* 0x0004e200000e0000 */
[----:B------:R-:W-:Y:S01]  /*6c70*/  IMAD.MOV.U32 R15, RZ, RZ, R70 ;  /* 0x000000ffff0f7224 */ /* 0x000fe200078e0046 */
[----:B------:R-:W-:Y:S01]  /*6c80*/  CS2R R32, SRZ ;  /* 0x0000000000207805 */ /* 0x000fe2000001ff00 */
[----:B------:R-:W-:Y:S01]  /*6c90*/  IMAD.MOV.U32 R13, RZ, RZ, R71 ;  /* 0x000000ffff0d7224 */ /* 0x000fe200078e0047 */
[----:B------:R-:W-:Y:S01]  /*6ca0*/  PRMT R40, R9, 0x5410, R10 ;  /* 0x0000541009287816 */ /* 0x000fe2000000000a */
[----:B------:R-:W-:Y:S01]  /*6cb0*/  IMAD.MOV.U32 R10, RZ, RZ, R72 ;  /* 0x000000ffff0a7224 */ /* 0x000fe200078e0048 */
        /* <DEDUP_REMOVED lines=8> */
[----:B-1----:R-:W-:Y:S01]  /*6d40*/  IMAD.MOV.U32 R12, RZ, RZ, R42 ;  /* 0x000000ffff0c7224 */ /* 0x002fe200078e002a */
[----:B--2---:R-:W-:-:S04]  /*6d50*/  MOV R11, R43 ;  /* 0x0000002b000b7202 */ /* 0x004fc80000000f00 */
[----:B------:R-:W-:Y:S01]  /*6d60*/  PRMT R34, R11, 0x5410, R12 ;  /* 0x000054100b227816 */ /* 0x000fe2000000000c */
[----:B------:R-:W-:Y:S01]  /*6d70*/  IMAD.MOV.U32 R11, RZ, RZ, R67 ;  /* 0x000000ffff0b7224 */ /* 0x000fe200078e0043 */
[----:B------:R-:W-:-:S04]  /*6d80*/  MOV R12, R66 ;  /* 0x00000042000c7202 */ /* 0x000fc80000000f00 */
[----:B------:R-:W-:Y:S01]  /*6d90*/  PRMT R46, R11, 0x5410, R12 ;  /* 0x000054100b2e7816 */ /* 0x000fe2000000000c */
[----:B------:R-:W-:Y:S05]  /*6da0*/  @P0 BRA `(.L_x_606) ;  /* 0x0000028000000947 */ /* 0x000fea0003800000 */
[C---:B---34-:R-:W-:Y:S01]  /*6db0*/  IADD3 R10, R14.reuse, 0x20, RZ ;  /* 0x000000200e0a7810 */ /* 0x058fe20007ffe0ff */
[----:B------:R-:W-:Y:S01]  /*6dc0*/  CS2R R38, SRZ ;  /* 0x0000000000267805 */ /* 0x000fe2000001ff00 */
[----:B------:R-:W-:Y:S01]  /*6dd0*/  ISETP.GE.AND P1, PT, R14, c[0x0][0x27c], PT ;  /* 0x00009f000e007a0c */ /* 0x000fe20003f26270 */
[----:B------:R-:W-:Y:S01]  /*6de0*/  CS2R R36, SRZ ;  /* 0x0000000000247805 */ /* 0x000fe2000001ff00 */
[----:B------:R-:W-:Y:S01]  /*6df0*/  ISETP.GE.AND P0, PT, R10, c[0x0][0x27c], PT ;  /* 0x00009f000a007a0c */ /* 0x000fe20003f06270 */
[----:B------:R-:W-:Y:S01]  /*6e00*/  CS2R R32, SRZ ;  /* 0x0000000000207805 */ /* 0x000fe2000001ff00 */
[----:B------:R-:W-:-:S09]  /*6e10*/  CS2R R30, SRZ ;  /* 0x00000000001e7805 */ /* 0x000fd2000001ff00 */
[----:B------:R-:W-:Y:S02]  /*6e20*/  @!P1 IMAD.WIDE R12, R14, 0x2, R26 ;  /* 0x000000020e0c9825 */ /* 0x000fe400078e021a */
[----:B------:R-:W-:-:S03]  /*6e30*/  @!P0 SHF.R.S32.HI R9, RZ, 0x1f, R10 ;  /* 0x0000001fff098819 */ /* 0x000fc6000001140a */
[----:B------:R1:W5:Y:S01]  /*6e40*/  @!P1 LD.E.64 R38, [R12.64] ;  /* 0x000000080c269980 */ /* 0x000362000c101b00 */
[----:B------:R-:W-:Y:S01]  /*6e50*/  @!P0 LEA.HI R9, R9, R10, RZ, 0x2 ;  /* 0x0000000a09098211 */ /* 0x000fe200078f10ff */
[----:B------:R-:W-:-:S03]  /*6e60*/  @!P1 IMAD.WIDE R10, R14, 0x2, R20 ;  /* 0x000000020e0a9825 */ /* 0x000fc600078e0214 */
[----:B------:R-:W-:Y:S02]  /*6e70*/  @!P0 LOP3.LUT R9, R9, 0xfffffffc, RZ, 0xc0, !PT ;  /* 0xfffffffc09098812 */ /* 0x000fe400078ec0ff */
[----:B------:R2:W5:Y:S03]  /*6e80*/  @!P1 LD.E.64 R36, [R10.64] ;  /* 0x000000080a249980 */ /* 0x000566000c101b00 */
[----:B------:R-:W-:-:S04]  /*6e90*/  @!P0 IMAD.WIDE R16, R9, 0x2, R26 ;  /* 0x0000000209108825 */ /* 0x000fc800078e021a */
[----:B------:R-:W-:Y:S01]  /*6ea0*/  @!P0 IMAD.WIDE R18, R9, 0x2, R20 ;  /* 0x0000000209128825 */ /* 0x000fe200078e0214 */
[----:B------:R3:W5:Y:S04]  /*6eb0*/  @!P0 LD.E.64 R32, [R16.64] ;  /* 0x0000000810208980 */ /* 0x000768000c101b00 */
[----:B------:R4:W5:Y:S01]  /*6ec0*/  @!P0 LD.E.64 R30, [R18.64] ;  /* 0x00000008121e8980 */ /* 0x000962000c101b00 */
[----:B-1----:R-:W-:-:S04]  /*6ed0*/  IADD3 R12, R14, 0x40, RZ ;  /* 0x000000400e0c7810 */ /* 0x002fc80007ffe0ff */
[----:B------:R-:W-:Y:S02]  /*6ee0*/  ISETP.GE.AND P1, PT, R12, c[0x0][0x27c], PT ;  /* 0x00009f000c007a0c */ /* 0x000fe40003f26270 */
[----:B--2---:R-:W-:-:S04]  /*6ef0*/  IADD3 R10, R14, 0x60, RZ ;  /* 0x000000600e0a7810 */ /* 0x004fc80007ffe0ff */
        /* <DEDUP_REMOVED lines=9> */
[----:B----4-:R-:W-:Y:S01]  /*6f90*/  CS2R R18, SRZ ;  /* 0x0000000000127805 */ /* 0x010fe2000001ff00 */
[----:B------:R-:W-:Y:S01]  /*6fa0*/  CS2R R22, SRZ ;  /* 0x0000000000167805 */ /* 0x000fe2000001ff00 */
[----:B------:R-:W-:Y:S01]  /*6fb0*/  @!P1 IMAD.WIDE R10, R11, 0x2, R20 ;  /* 0x000000020b0a9825 */ /* 0x000fe200078e0214 */
[----:B---3--:R-:W-:Y:S02]  /*6fc0*/  CS2R R16, SRZ ;  /* 0x0000000000107805 */ /* 0x008fe4000001ff00 */
[----:B------:R1:W5:Y:S01]  /*6fd0*/  @!P1 LD.E.64 R24, [R12.64] ;  /* 0x000000080c189980 */ /* 0x000362000c101b00 */
[----:B------:R-:W-:-:S03]  /*6fe0*/  @!P0 IMAD.WIDE R26, R9, 0x2, R26 ;  /* 0x00000002091a8825 */ /* 0x000fc600078e021a */
[----:B------:R1:W5:Y:S01]  /*6ff0*/  @!P1 LD.E.64 R22, [R10.64] ;  /* 0x000000080a169980 */ /* 0x000362000c101b00 */
[----:B------:R-:W-:-:S03]  /*7000*/  @!P0 IMAD.WIDE R20, R9, 0x2, R20 ;  /* 0x0000000209148825 */ /* 0x000fc600078e0214 */
[----:B------:R1:W5:Y:S04]  /*7010*/  @!P0 LD.E.64 R18, [R26.64] ;  /* 0x000000081a128980 */ /* 0x000368000c101b00 */
[----:B------:R1:W5:Y:S02]  /*7020*/  @!P0 LD.E.64 R16, [R20.64] ;  /* 0x0000000814108980 */ /* 0x000364000c101b00 */
.L_x_606:
[----:B---34-:R-:W-:Y:S05]  /*7030*/  BSYNC B0 ;  /* 0x0000000000007941 */ /* 0x018fea0003800000 */
.L_x_605:
[----:B-----5:R-:W-:Y:S01]  /*7040*/  IMAD.MOV.U32 R9, RZ, RZ, R18 ;  /* 0x000000ffff097224 */ /* 0x020fe200078e0012 */
[----:B-1----:R-:W-:Y:S01]  /*7050*/  MOV R20, R33 ;  /* 0x0000002100147202 */ /* 0x002fe20000000f00 */
[----:B------:R-:W-:Y:S01]  /*7060*/  IMAD.IADD R29, R8, 0x1, -R149 ;  /* 0x00000001081d7824 */ /* 0x000fe200078e0a95 */
[----:B------:R-:W-:-:S04]  /*7070*/  DEPBAR.LE SB0, 0x1 ;  /* 0x000080400000791a */ /* 0x000fc80000000000 */
[----:B------:R-:W-:Y:S01]  /*7080*/  PRMT R13, R9, 0x7610, R13 ;  /* 0x00007610090d7816 */ /* 0x000fe2000000000d */
[----:B------:R-:W-:Y:S01]  /*7090*/  IMAD.MOV.U32 R11, RZ, RZ, R24 ;  /* 0x000000ffff0b7224 */ /* 0x000fe200078e0018 */
[----:B------:R-:W-:Y:S01]  /*70a0*/  IMNMX R29, R29, 0x80, PT ;  /* 0x000000801d1d7817 */ /* 0x000fe20003800200 */
[----:B------:R-:W-:Y:S01]  /*70b0*/  IMAD.MOV.U32 R10, RZ, RZ, R25 ;  /* 0x000000ffff0a7224 */ /* 0x000fe200078e0019 */
[----:B------:R-:W-:Y:S01]  /*70c0*/  BSSY B1, `(.L_x_607) ;  /* 0x00000d3000017945 */ /* 0x000fe20003800000 */
[----:B------:R-:W-:Y:S01]  /*70d0*/  IMAD.MOV.U32 R9, RZ, RZ, R32 ;  /* 0x000000ffff097224 */ /* 0x000fe200078e0020 */
[----:B------:R-:W-:Y:S01]  /*70e0*/  BAR.SYNC.DEFER_BLOCKING 0x0 ;  /* 0x0000000000007b1d */ /* 0x000fe20000010000 */
[----:B------:R-:W-:Y:S01]  /*70f0*/  IMAD.MOV.U32 R12, RZ, RZ, R19 ;  /* 0x000000ffff0c7224 */ /* 0x000fe200078e0013 */
[----:B------:R-:W-:Y:S01]  /*7100*/  PRMT R15, R10, 0x5410, R11 ;  /* 0x000054100a0f7816 */ /* 0x000fe2000000000b */
[----:B------:R-:W-:Y:S01]  /*7110*/  IMAD.MOV.U32 R11, RZ, RZ, R38 ;  /* 0x000000ffff0b7224 */ /* 0x000fe200078e0026 */
[----:B------:R-:W-:Y:S01]  /*7120*/  PRMT R21, R21, 0x5410, R9 ;  /* 0x0000541015157816 */ /* 0x000fe20000000009 */
[----:B------:R-:W-:Y:S01]  /*7130*/  IMAD.MOV.U32 R10, RZ, RZ, R39 ;  /* 0x000000ffff0a7224 */ /* 0x000fe200078e0027 */
[----:B------:R-:W-:Y:S01]  /*7140*/  PRMT R12, R12, 0x5410, R12 ;  /* 0x000054100c0c7816 */ /* 0x000fe2000000000c */
[----:B------:R-:W-:Y:S01]  /*7150*/  IMAD.MOV.U32 R9, RZ, RZ, R16 ;  /* 0x000000ffff097224 */ /* 0x000fe200078e0010 */
[----:B------:R-:W-:Y:S01]  /*7160*/  ISETP.GE.AND P0, PT, R48, R29, PT ;  /* 0x0000001d3000720c */ /* 0x000fe20003f06270 */
        /* <DEDUP_REMOVED lines=8> */
[----:B------:R-:W-:Y:S01]  /*71f0*/  IMAD.MOV.U32 R9, RZ, RZ, R36 ;  /* 0x000000ffff097224 */ /* 0x000fe200078e0024 */
[----:B------:R-:W-:Y:S01]  /*7200*/  PRMT R13, R13, 0x5410, R10 ;  /* 0x000054100d0d7816 */ /* 0x000fe2000000000a */
[----:B------:R-:W-:Y:S01]  /*7210*/  IMAD.MOV.U32 R8, RZ, RZ, R37 ;  /* 0x000000ffff087224 */ /* 0x000fe200078e0025 */
[----:B------:R-:W-:-:S04]  /*7220*/  MOV R10, R31 ;  /* 0x0000001f000a7202 */ /* 0x000fc80000000f00 */
        /* <DEDUP_REMOVED lines=48> */
.L_x_610:
[----:B------:R-:W-:Y:S05]  /*7530*/  BSYNC B0 ;  /* 0x0000000000007941 */ /* 0x000fea0003800000 */
.L_x_609:
        /* <DEDUP_REMOVED lines=46> */
.L_x_612:
[----:B------:R-:W-:Y:S05]  /*7820*/  BSYNC B0 ;  /* 0x0000000000007941 */ /* 0x000fea0003800000 */
.L_x_611:
        /* <DEDUP_REMOVED lines=46> */
.L_x_614:
[----:B------:R-:W-:Y:S05]  /*7b10*/  BSYNC B0 ;  /* 0x0000000000007941 */ /* 0x000fea0003800000 */
.L_x_613:
[----:B-1----:R-:W-:-:S04]  /*7b20*/  IADD3 R8, R14, 0x60, RZ ;  /* 0x000000600e087810 */ /* 0x002fc80007ffe0ff */
        /* <DEDUP_REMOVED lines=44> */
.L_x_608:
[----:B------:R-:W-:Y:S05]  /*7df0*/  BSYNC B1 ;  /* 0x0000000000017941 */ /* 0x000fea0003800000 */
.L_x_607:
        /* <DEDUP_REMOVED lines=49> */
.L_x_618:
[----:B------:R-:W-:Y:S05]  /*8110*/  BSYNC B0 ;  /* 0x0000000000007941 */ /* 0x000fea0003800000 */
.L_x_617:
        /* <DEDUP_REMOVED lines=46> */
.L_x_620:
[----:B------:R-:W-:Y:S05]  /*8400*/  BSYNC B0 ;  /* 0x0000000000007941 */ /* 0x000fea0003800000 */
.L_x_619:
        /* <DEDUP_REMOVED lines=31> */
[----:B------:R-:W-:Y:S02]  /*8600*/  FMUL.FTZ R76, R10, R63 ;  /* 0x0000003f0a4c7220 */ /* 0x000fe40000410000 */
[----:B------:R-:W-:Y:S02]  /*8610*/  FMUL.FTZ R83, R9, R77 ;  /* 0x0000004d09537220 */ /* 0x000fe40000410000 */
        /* <DEDUP_REMOVED lines=13> */
.L_x_622:
[----:B------:R-:W-:Y:S05]  /*86f0*/  BSYNC B0 ;  /* 0x0000000000007941 */ /* 0x000fea0003800000 */
.L_x_621:
        /* <DEDUP_REMOVED lines=45> */
.L_x_616:
[----:B------:R-:W-:Y:S05]  /*89d0*/  BSYNC B1 ;  /* 0x0000000000017941 */ /* 0x000fea0003800000 */
.L_x_615:
        /* <DEDUP_REMOVED lines=49> */
.L_x_626:
[----:B------:R-:W-:Y:S05]  /*8cf0*/  BSYNC B0 ;  /* 0x0000000000007941 */ /* 0x000fea0003800000 */
.L_x_625:
        /* <DEDUP_REMOVED lines=46> */
.L_x_628:
[----:B------:R-:W-:Y:S05]  /*8fe0*/  BSYNC B0 ;  /* 0x0000000000007941 */ /* 0x000fea0003800000 */
.L_x_627:
        /* <DEDUP_REMOVED lines=46> */
.L_x_630:
[----:B------:R-:W-:Y:S05]  /*92d0*/  BSYNC B0 ;  /* 0x0000000000007941 */ /* 0x000fea0003800000 */
.L_x_629:
        /* <DEDUP_REMOVED lines=45> */
.L_x_624:
[----:B------:R-:W-:Y:S05]  /*95b0*/  BSYNC B1 ;  /* 0x0000000000017941 */ /* 0x000fea0003800000 */
.L_x_623:
[----:B-1----:R-:W-:-:S04]  /*95c0*/  IADD3 R8, R48, 0x60, RZ ;  /* 0x0000006030087810 */ /* 0x002fc80007ffe0ff */
        /* <DEDUP_REMOVED lines=47> */
.L_x_633:
[----:B------:R-:W-:Y:S05]  /*98c0*/  BSYNC B0 ;  /* 0x0000000000007941 */ /* 0x000fea0003800000 */
.L_x_632:
        /* <DEDUP_REMOVED lines=46> */
.L_x_635:
[----:B------:R-:W-:Y:S05]  /*9bb0*/  BSYNC B0 ;  /* 0x0000000000007941 */ /* 0x000fea0003800000 */
.L_x_634:
        /* <DEDUP_REMOVED lines=46> */
.L_x_637:
[----:B------:R-:W-:Y:S05]  /*9ea0*/  BSYNC B0 ;  /* 0x0000000000007941 */ /* 0x000fea0003800000 */
.L_x_636:
[----:B------:R-:W-:-:S04]  /*9eb0*/  IADD3 R14, R14, 0x60, RZ ;  /* 0x000000600e0e7810 */ /* 0x000fc80007ffe0ff */
[----:B------:R-:W-:-:S13]  /*9ec0*/  ISETP.GE.AND P0, PT, R14, c[0x0][0x27c], PT ;  /* 0x00009f000e007a0c */ /* 0x000fda0003f06270 */
[----:B------:R-:W-:Y:S05]  /*9ed0*/  @P0 BRA `(.L_x_631) ;  /* 0x00004ac000000947 */ /* 0x000fea0003800000 */
[----:B-1----:R-:W1:Y:S01]  /*9ee0*/  LDS.128 R8, [R126+0x1f080] ;  /* 0x01f080007e087984 */ /* 0x002e620000000c00 */
[--C-:B------:R-:W-:Y:S01]  /*9ef0*/  SHF.R.U64 R15, R16, 0x10, R17.reuse ;  /* 0x00000010100f7819 */ /* 0x100fe20000001211 */
[--C-:B------:R-:W-:Y:S01]  /*9f00*/  HADD2.F32 R24, -RZ, R13.reuse.H0_H0 ;  /* 0x2000000dff187230 */ /* 0x100fe20000004100 */
[----:B------:R-:W-:Y:S01]  /*9f10*/  SHF.R.U32.HI R16, RZ, 0x10, R17 ;  /* 0x00000010ff107819 */ /* 0x000fe20000011611 */
[----:B------:R-:W-:Y:S01]  /*9f20*/  HADD2.F32 R22, -RZ, R12.H0_H0 ;  /* 0x2000000cff167230 */ /* 0x000fe20000004100 */
[--C-:B------:R-:W-:Y:S01]  /*9f30*/  SHF.R.U64 R14, R18, 0x10, R19.reuse ;  /* 0x00000010120e7819 */ /* 0x100fe20000001213 */
[----:B------:R-:W-:Y:S01]  /*9f40*/  HADD2.F32 R13, -RZ, R13.H1_H1 ;  /* 0x3000000dff0d7230 */ /* 0x000fe20000004100 */
[----:B------:R-:W-:Y:S01]  /*9f50*/  SHF.R.U32.HI R18, RZ, 0x10, R19 ;  /* 0x00000010ff127819 */ /* 0x000fe20000011613 */
[----:B------:R-:W-:Y:S02]  /*9f60*/  HADD2.F32 R16, -RZ, R16.H0_H0 ;  /* 0x20000010ff107230 */ /* 0x000fe40000004100 */
[----:B------:R-:W-:-:S02]  /*9f70*/  HADD2.F32 R15, -RZ, R15.H0_H0 ;  /* 0x2000000fff0f7230 */ /* 0x000fc40000004100 */
[----:B------:R-:W-:Y:S02]  /*9f80*/  HADD2.F32 R23, -RZ, R18.H0_H0 ;  /* 0x20000012ff177230 */ /* 0x000fe40000004100 */
[----:B------:R-:W-:Y:S02]  /*9f90*/  HADD2.F32 R12, -RZ, R12.H1_H1 ;  /* 0x3000000cff0c7230 */ /* 0x000fe40000004100 */
        /* <DEDUP_REMOVED lines=31> */
.L_x_598:
[----:B------:R-:W-:Y:S01]  /*a190*/  ISETP.NE.AND P0, PT, R226, 0x1, PT ;  /* 0x00000001e200780c */ /* 0x000fe20003f05270 */
[----:B------:R-:W-:Y:S01]  /*a1a0*/  IMAD.MOV.U32 R21, RZ, RZ, R23 ;  /* 0x000000ffff157224 */ /* 0x000fe200078e0017 */
[----:B------:R-:W-:Y:S01]  /*a1b0*/  MOV R17, R19 ;  /* 0x0000001300117202 */ /* 0x000fe20000000f00 */
        /* <DEDUP_REMOVED lines=10> */
[----:B------:R-:W-:-:S05]  /*a260*/  @P0 IMAD.HI.U32 R12, R11, c[0x0][0x2c8], RZ ;  /* 0x0000b2000b0c0a27 */ /* 0x000fca00078e00ff */
[----:B------:R-:W-:-:S04]  /*a270*/  @P0 SHF.R.U32.HI R11, RZ, c[0x0][0x2cc], R12 ;  /* 0x0000b300ff0b0a19 */ /* 0x000fc8000001160c */
[----:B------:R-:W-:Y:S01]  /*a280*/  SHF.R.S32.HI R12, RZ, 0x1f, R11 ;  /* 0x0000001fff0c7819 */ /* 0x000fe2000001140b */
[----:B------:R-:W-:-:S04]  /*a290*/  IMAD.WIDE.U32 R20, R11, c[0x0][0x280], R20 ;  /* 0x0000a0000b147a25 */ /* 0x000fc800078e0014 */
[----:B------:R-:W-:Y:S01]  /*a2a0*/  IMAD R13, R12, c[0x0][0x280], RZ ;  /* 0x0000a0000c0d7a24 */ /* 0x000fe200078e02ff */
[----:B------:R-:W-:Y:S01]  /*a2b0*/  LEA R14, P0, R20, c[0x0][0x270], 0x1 ;  /* 0x00009c00140e7a11 */ /* 0x000fe200078008ff */
[----:B------:R-:W-:Y:S02]  /*a2c0*/  IMAD R12, R12, c[0x0][0x290], RZ ;  /* 0x0000a4000c0c7a24 */ /* 0x000fe400078e02ff */
[C---:B------:R-:W-:Y:S02]  /*a2d0*/  IMAD R13, R11.reuse, c[0x0][0x284], R13 ;  /* 0x0000a1000b0d7a24 */ /* 0x040fe400078e020d */
[----:B------:R-:W-:-:S04]  /*a2e0*/  IMAD.WIDE.U32 R16, R11, c[0x0][0x290], R16 ;  /* 0x0000a4000b107a25 */ /* 0x000fc800078e0010 */
[----:B------:R-:W-:Y:S02]  /*a2f0*/  IMAD.IADD R13, R21, 0x1, R13 ;  /* 0x00000001150d7824 */ /* 0x000fe400078e020d */
[----:B------:R-:W-:-:S03]  /*a300*/  IMAD R11, R11, c[0x0][0x294], R12 ;  /* 0x0000a5000b0b7a24 */ /* 0x000fc600078e020c */
        /* <DEDUP_REMOVED lines=9> */
[----:B------:R-:W-:Y:S01]  /*a3a0*/  ISETP.GE.AND P0, PT, R83, c[0x0][0x27c], PT ;  /* 0x00009f0053007a0c */ /* 0x000fe20003f06270 */
[----:B------:R-:W-:Y:S01]  /*a3b0*/  CS2R R106, SRZ ;  /* 0x00000000006a7805 */ /* 0x000fe2000001ff00 */
[----:B------:R-:W-:Y:S01]  /*a3c0*/  CS2R R104, SRZ ;  /* 0x0000000000687805 */ /* 0x000fe2000001ff00 */
[----:B------:R-:W-:Y:S01]  /*a3d0*/  CS2R R102, SRZ ;  /* 0x0000000000667805 */ /* 0x000fe2000001ff00 */
[----:B------:R-:W-:-:S09]  /*a3e0*/  CS2R R100, SRZ ;  /* 0x0000000000647805 */ /* 0x000fd2000001ff00 */
[C---:B------:R-:W-:Y:S01]  /*a3f0*/  @!P0 IMAD.SHL.U32 R17, R83.reuse, 0x2, RZ ;  /* 0x0000000253118824 */ /* 0x040fe200078e00ff */
[----:B------:R-:W-:-:S04]  /*a400*/  @!P0 SHF.L.U64.HI R16, R83, 0x1, R111 ;  /* 0x0000000153108819 */ /* 0x000fc8000001026f */
[----:B--2---:R-:W-:-:S05]  /*a410*/  @!P0 IADD3 R22, P1, R20, R17, RZ ;  /* 0x0000001114168210 */ /* 0x004fca0007f3e0ff */
[----:B---3--:R-:W-:Y:S01]  /*a420*/  @!P0 IMAD.X R23, R21, 0x1, R16, P1 ;  /* 0x0000000115178824 */ /* 0x008fe200008e0610 */
[----:B----4-:R-:W-:-:S04]  /*a430*/  @!P0 IADD3 R24, P1, R18, R17, RZ ;  /* 0x0000001112188210 */ /* 0x010fc80007f3e0ff */
[----:B------:R2:W5:Y:S01]  /*a440*/  @!P0 LD.E.128 R104, [R22.64] ;  /* 0x0000000816688980 */ /* 0x000562000c101d00 */
[----:B-1----:R-:W-:-:S05]  /*a450*/  @!P0 IMAD.X R25, R19, 0x1, R16, P1 ;  /* 0x0000000113198824 */ /* 0x002fca00008e0610 */
        /* <DEDUP_REMOVED lines=13> */
.L_x_639:
[----:B------:R-:W-:Y:S05]  /*a530*/  BSYNC B0 ;  /* 0x0000000000007941 */ /* 0x000fea0003800000 */
.L_x_638:
[----:B------:R-:W-:Y:S01]  /*a540*/  ISETP.NE.AND P0, PT, R15, RZ, PT ;  /* 0x000000ff0f00720c */ /* 0x000fe20003f05270 */
[----:B--2--5:R-:W-:Y:S01]  /*a550*/  IMAD.MOV.U32 R16, RZ, RZ, R94 ;  /* 0x000000ffff107224 */ /* 0x024fe200078e005e */
[----:B------:R-:W-:Y:S01]  /*a560*/  MOV R17, R93 ;  /* 0x0000005d00117202 */ /* 0x000fe20000000f00 */
[----:B------:R-:W-:Y:S01]  /*a570*/  IMAD.MOV.U32 R15, RZ, RZ, R95 ;  /* 0x000000ffff0f7224 */ /* 0x000fe200078e005f */
[----:B------:R2:W4:Y:S02]  /*a580*/  SHFL.IDX PT, R23, R13, 0x1, 0x181f ;  /* 0x00381f000d177f89 */ /* 0x00052400000e0000 */
[----:B----4-:R-:W-:Y:S01]  /*a590*/  IMAD.MOV.U32 R18, RZ, RZ, R92 ;  /* 0x000000ffff127224 */ /* 0x010fe200078e005c */
        /* <DEDUP_REMOVED lines=39> */
[----:B----4-:R-:W-:-:S05]  /*a810*/  @!P0 IADD3 R18, P1, R22, R15, RZ ;  /* 0x0000000f16128210 */ /* 0x010fca0007f3e0ff */
[----:B-1----:R-:W-:Y:S01]  /*a820*/  @!P0 IMAD.X R19, R23, 0x1, R16, P1 ;  /* 0x0000000117138824 */ /* 0x002fe200008e0610 */
[----:B------:R-:W-:-:S04]  /*a830*/  @!P0 IADD3 R24, P1, R20, R15, RZ ;  /* 0x0000000f14188210 */ /* 0x000fc80007f3e0ff */
[----:B------:R1:W5:Y:S01]  /*a840*/  @!P0 LD.E.128 R76, [R18.64] ;  /* 0x00000008124c8980 */ /* 0x000362000c101d00 */
[----:B---3--:R-:W-:-:S05]  /*a850*/  @!P0 IMAD.X R25, R21, 0x1, R16, P1 ;  /* 0x0000000115198824 */ /* 0x008fca00008e0610 */
        /* <DEDUP_REMOVED lines=13> */
.L_x_641:
[----:B------:R-:W-:Y:S05]  /*a930*/  BSYNC B0 ;  /* 0x0000000000007941 */ /* 0x000fea0003800000 */
.L_x_640:
[----:B------:R-:W-:Y:S01]  /*a940*/  ISETP.NE.AND P0, PT, R10, RZ, PT ;  /* 0x000000ff0a00720c */ /* 0x000fe20003f05270 */
[----:B-----5:R-:W-:Y:S01]  /*a950*/  IMAD.MOV.U32 R17, RZ, RZ, R62 ;  /* 0x000000ffff117224 */ /* 0x020fe200078e003e */
[----:B------:R-:W-:Y:S01]  /*a960*/  MOV R10, R61 ;  /* 0x0000003d000a7202 */ /* 0x000fe20000000f00 */
[----:B------:R-:W-:Y:S01]  /*a970*/  IMAD.MOV.U32 R16, RZ, RZ, R63 ;  /* 0x000000ffff107224 */ /* 0x000fe200078e003f */
[----:B-1-3--:R1:W3:Y:S01]  /*a980*/  SHFL.IDX PT, R21, R13, 0x2, 0x181f ;  /* 0x00581f000d157f89 */ /* 0x00a2e200000e0000 */
        /* <DEDUP_REMOVED lines=35> */
[----:B--23--:R-:W-:Y:S01]  /*abc0*/  ISETP.GE.AND P0, PT, R83, c[0x0][0x27c], PT ;  /* 0x00009f0053007a0c */ /* 0x00cfe20003f06270 */
[----:B------:R-:W-:Y:S01]  /*abd0*/  CS2R R46, SRZ ;  /* 0x00000000002e7805 */ /* 0x000fe2000001ff00 */
[----:B------:R-:W-:Y:S01]  /*abe0*/  CS2R R44, SRZ ;  /* 0x00000000002c7805 */ /* 0x000fe2000001ff00 */
[----:B------:R-:W-:Y:S01]  /*abf0*/  CS2R R42, SRZ ;  /* 0x00000000002a7805 */ /* 0x000fe2000001ff00 */
[----:B------:R-:W-:-:S09]  /*ac00*/  CS2R R40, SRZ ;  /* 0x0000000000287805 */ /* 0x000fd2000001ff00 */
[C---:B------:R-:W-:Y:S01]  /*ac10*/  @!P0 IMAD.SHL.U32 R10, R83.reuse, 0x2, RZ ;  /* 0x00000002530a8824 */ /* 0x040fe200078e00ff */
[----:B------:R-:W-:-:S04]  /*ac20*/  @!P0 SHF.L.U64.HI R15, R83, 0x1, R111 ;  /* 0x00000001530f8819 */ /* 0x000fc8000001026f */
[----:B------:R-:W-:-:S05]  /*ac30*/  @!P0 IADD3 R16, P1, R20, R10, RZ ;  /* 0x0000000a14108210 */ /* 0x000fca0007f3e0ff */
[----:B------:R-:W-:Y:S01]  /*ac40*/  @!P0 IMAD.X R17, R21, 0x1, R15, P1 ;  /* 0x0000000115118824 */ /* 0x000fe200008e060f */
[----:B-1--4-:R-:W-:-:S04]  /*ac50*/  @!P0 IADD3 R22, P1, R18, R10, RZ ;  /* 0x0000000a12168210 */ /* 0x012fc80007f3e0ff */
[----:B------:R1:W5:Y:S01]  /*ac60*/  @!P0 LD.E.128 R44, [R16.64] ;  /* 0x00000008102c8980 */ /* 0x000362000c101d00 */
[----:B------:R-:W-:-:S05]  /*ac70*/  @!P0 IMAD.X R23, R19, 0x1, R15, P1 ;  /* 0x0000000113178824 */ /* 0x000fca00008e060f */
        /* <DEDUP_REMOVED lines=13> */
.L_x_643:
[----:B--23--:R-:W-:Y:S05]  /*ad50*/  BSYNC B0 ;  /* 0x0000000000007941 */ /* 0x00cfea0003800000 */
.L_x_642:
[----:B------:R-:W-:Y:S01]  /*ad60*/  ISETP.NE.AND P0, PT, R9, RZ, PT ;  /* 0x000000ff0900720c */ /* 0x000fe20003f05270 */
[----:B-----5:R-:W-:Y:S01]  /*ad70*/  IMAD.MOV.U32 R10, RZ, RZ, R38 ;  /* 0x000000ffff0a7224 */ /* 0x020fe200078e0026 */
[----:B------:R-:W-:Y:S01]  /*ad80*/  MOV R15, R37 ;  /* 0x00000025000f7202 */ /* 0x000fe20000000f00 */
[----:B------:R-:W-:Y:S01]  /*ad90*/  IMAD.MOV.U32 R9, RZ, RZ, R39 ;  /* 0x000000ffff097224 */ /* 0x000fe200078e0027 */
[----:B------:R2:W3:Y:S01]  /*ada0*/  SHFL.IDX PT, R67, R11, 0x3, 0x181f ;  /* 0x00781f000b437f89 */ /* 0x0004e200000e0000 */
        /* <DEDUP_REMOVED lines=14> */
[----:B------:R-:W3:Y:S01]  /*ae90*/  SHFL.IDX PT, R14, R14, 0x3, 0x181f ;  /* 0x00781f000e0e7f89 */ /* 0x000ee200000e0000 */
[----:B------:R-:W-:Y:S01]  /*aea0*/  PRMT R99, R15, 0x5410, R16 ;  /* 0x000054100f637816 */ /* 0x000fe20000000010 */
[----:B------:R-:W-:Y:S01]  /*aeb0*/  CS2R R24, SRZ ;  /* 0x0000000000187805 */ /* 0x000fe2000001ff00 */
[----:B------:R-:W-:Y:S01]  /*aec0*/  PRMT R86, R9, 0x5410, R10 ;  /* 0x0000541009567816 */ /* 0x000fe2000000000a */
[----:B------:R-:W-:Y:S01]  /*aed0*/  IMAD.MOV.U32 R10, RZ, RZ, R32 ;  /* 0x000000ffff0a7224 */ /* 0x000fe200078e0020 */
[----:B------:R3:W3:Y:S01]  /*aee0*/  SHFL.IDX PT, R15, R13, 0x3, 0x181f ;  /* 0x00781f000d0f7f89 */ /* 0x0006e200000e0000 */
[----:B------:R-:W-:Y:S01]  /*aef0*/  IMAD.MOV.U32 R9, RZ, RZ, R33 ;  /* 0x000000ffff097224 */ /* 0x000fe200078e0021 */
[----:B----4-:R-:W-:Y:S01]  /*af00*/  CS2R R22, SRZ ;  /* 0x0000000000167805 */ /* 0x010fe2000001ff00 */
[----:B--2---:R-:W-:Y:S01]  /*af10*/  IMAD.MOV.U32 R11, RZ, RZ, R43 ;  /* 0x000000ffff0b7224 */ /* 0x004fe200078e002b */
[----:B------:R-:W-:Y:S01]  /*af20*/  CS2R R20, SRZ ;  /* 0x0000000000147805 */ /* 0x000fe2000001ff00 */
[----:B------:R-:W-:Y:S01]  /*af30*/  CS2R R18, SRZ ;  /* 0x0000000000127805 */ /* 0x000fe2000001ff00 */
[----:B------:R-:W-:Y:S01]  /*af40*/  PRMT R85, R9, 0x5410, R10 ;  /* 0x0000541009557816 */ /* 0x000fe2000000000a */
[----:B------:R-:W-:Y:S01]  /*af50*/  IMAD.MOV.U32 R10, RZ, RZ, R40 ;  /* 0x000000ffff0a7224 */ /* 0x000fe200078e0028 */
[----:B------:R-:W-:Y:S01]  /*af60*/  MOV R9, R41 ;  /* 0x0000002900097202 */ /* 0x000fe20000000f00 */
[----:B------:R-:W-:-:S03]  /*af70*/  CS2R R16, SRZ ;  /* 0x0000000000107805 */ /* 0x000fc6000001ff00 */
[----:B------:R-:W-:Y:S02]  /*af80*/  PRMT R97, R9, 0x5410, R10 ;  /* 0x0000541009617816 */ /* 0x000fe4000000000a */
[----:B-1----:R-:W-:-:S04]  /*af90*/  MOV R12, R42 ;  /* 0x0000002a000c7202 */ /* 0x002fc80000000f00 */
[----:B------:R-:W-:Y:S01]  /*afa0*/  PRMT R98, R11, 0x5410, R12 ;  /* 0x000054100b627816 */ /* 0x000fe2000000000c */
[----:B------:R-:W-:Y:S05]  /*afb0*/  @P0 BRA `(.L_x_645) ;  /* 0x0000019000000947 */ /* 0x000fea0003800000 */
[----:B------:R-:W-:Y:S01]  /*afc0*/  ISETP.GE.AND P0, PT, R83, c[0x0][0x27c], PT ;  /* 0x00009f0053007a0c */ /* 0x000fe20003f06270 */
        /* <DEDUP_REMOVED lines=10> */
[----:B---3--:R-:W-:-:S05]  /*b070*/  @!P0 IADD3 R12, P1, R14, R9, RZ ;  /* 0x000000090e0c8210 */ /* 0x008fca0007f3e0ff */
[----:B------:R-:W-:Y:S01]  /*b080*/  @!P0 IMAD.X R13, R15, 0x1, R10, P1 ;  /* 0x000000010f0d8824 */ /* 0x000fe200008e060a */
[----:B------:R-:W-:-:S04]  /*b090*/  @!P0 IADD3 R80, P1, R66, R9, RZ ;  /* 0x0000000942508210 */ /* 0x000fc80007f3e0ff */
[----:B------:R1:W5:Y:S01]  /*b0a0*/  @!P0 LD.E.128 R24, [R12.64] ;  /* 0x000000080c188980 */ /* 0x000362000c101d00 */
[----:B------:R-:W-:Y:S01]  /*b0b0*/  @!P0 IMAD.X R81, R67, 0x1, R10, P1 ;  /* 0x0000000143518824 */ /* 0x000fe200008e060a */
        /* <DEDUP_REMOVED lines=9> */
.L_x_645:
[----:B------:R-:W-:Y:S05]  /*b150*/  BSYNC B0 ;  /* 0x0000000000007941 */ /* 0x000fea0003800000 */
.L_x_644:
[----:B-----5:R-:W-:Y:S01]  /*b160*/  IMAD.MOV.U32 R9, RZ, RZ, R30 ;  /* 0x000000ffff097224 */ /* 0x020fe200078e001e */
[----:B------:R-:W-:-:S04]  /*b170*/  DEPBAR.LE SB0, 0x1 ;  /* 0x000080400000791a */ /* 0x000fc80000000000 */
[----:B-1----:R-:W-:Y:S01]  /*b180*/  IMAD.MOV.U32 R12, RZ, RZ, R31 ;  /* 0x000000ffff0c7224 */ /* 0x002fe200078e001f */
[----:B------:R-:W-:Y:S01]  /*b190*/  BSSY B1, `(.L_x_646) ;  /* 0x00000eb000017945 */ /* 0x000fe20003800000 */
[----:B------:R-:W-:Y:S01]  /*b1a0*/  IMAD.IADD R84, R8, 0x1, -R149 ;  /* 0x0000000108547824 */ /* 0x000fe200078e0a95 */
[----:B------:R-:W-:Y:S01]  /*b1b0*/  MOV R8, R21 ;  /* 0x0000001500087202 */ /* 0x000fe20000000f00 */
[----:B------:R-:W-:Y:S01]  /*b1c0*/  IMAD.MOV.U32 R11, RZ, RZ, R28 ;  /* 0x000000ffff0b7224 */ /* 0x000fe200078e001c */
[----:B---3--:R-:W-:Y:S01]  /*b1d0*/  PRMT R67, R12, 0x5410, R9 ;  /* 0x000054100c437816 */ /* 0x008fe20000000009 */
[----:B------:R-:W-:Y:S01]  /*b1e0*/  IMAD.MOV.U32 R10, RZ, RZ, R29 ;  /* 0x000000ffff0a7224 */ /* 0x000fe200078e001d */
[----:B------:R-:W-:Y:S01]  /*b1f0*/  MOV R9, R26 ;  /* 0x0000001a00097202 */ /* 0x000fe20000000f00 */
[----:B------:R-:W-:Y:S01]  /*b200*/  IMAD.MOV.U32 R12, RZ, RZ, R27 ;  /* 0x000000ffff0c7224 */ /* 0x000fe200078e001b */
[----:B------:R-:W-:Y:S02]  /*b210*/  IMNMX R84, R84, 0x80, PT ;  /* 0x0000008054547817 */ /* 0x000fe40003800200 */
[----:B------:R-:W-:Y:S01]  /*b220*/  PRMT R66, R10, 0x5410, R11 ;  /* 0x000054100a427816 */ /* 0x000fe2000000000b */
[----:B------:R-:W-:Y:S01]  /*b230*/  IMAD.MOV.U32 R11, RZ, RZ, R24 ;  /* 0x000000ffff0b7224 */ /* 0x000fe200078e0018 */
[----:B------:R-:W-:Y:S01]  /*b240*/  PRMT R82, R82, 0x5410, R9 ;  /* 0x0000541052527816 */ /* 0x000fe20000000009 */
[----:B------:R-:W-:Y:S01]  /*b250*/  IMAD.MOV.U32 R10, RZ, RZ, R25 ;  /* 0x000000ffff0a7224 */ /* 0x000fe200078e0019 */
[----:B------:R-:W-:Y:S01]  /*b260*/  MOV R9, R22 ;  /* 0x0000001600097202 */ /* 0x000fe20000000f00 */
[----:B------:R-:W-:Y:S01]  /*b270*/  BAR.SYNC.DEFER_BLOCKING 0x0 ;  /* 0x0000000000007b1d */ /* 0x000fe20000010000 */
[----:B------:R-:W-:-:S02]  /*b280*/  ISETP.GE.AND P0, PT, R48, R84, PT ;  /* 0x000000543000720c */ /* 0x000fc40003f06270 */
[----:B------:R-:W-:Y:S01]  /*b290*/  PRMT R81, R10, 0x5410, R11 ;  /* 0x000054100a517816 */ /* 0x000fe2000000000b */
[----:B------:R-:W-:Y:S01]  /*b2a0*/  IMAD.MOV.U32 R10, RZ, RZ, R23 ;  /* 0x000000ffff0a7224 */ /* 0x000fe200078e0017 */
        /* <DEDUP_REMOVED lines=19> */
[----:B------:R-:W-:Y:S01]  /*b3e0*/  SHF.R.U64 R100, R100, 0x10, R101 ;  /* 0x0000001064647819 */ /* 0x000fe20000001265 */
[----:B------:R-:W-:Y:S01]  /*b3f0*/  HADD2.F32 R137, -RZ, R129.H0_H0 ;  /* 0x20000081ff897230 */ /* 0x000fe20000004100 */
[----:B------:R-:W-:Y:S01]  /*b400*/  SHF.R.S32.HI R9, RZ, 0x1f, R10 ;  /* 0x0000001fff097819 */ /* 0x000fe2000001140a */
[----:B------:R-:W-:Y:S01]  /*b410*/  HADD2.F32 R143, -RZ, R131.H0_H0 ;  /* 0x20000083ff8f7230 */ /* 0x000fe20000004100 */
[----:B------:R-:W-:Y:S01]  /*b420*/  SHF.L.U32 R8, R10, 0x3, RZ ;  /* 0x000000030a087819 */ /* 0x000fe200000006ff */
[----:B------:R-:W-:Y:S01]  /*b430*/  HADD2.F32 R129, -RZ, R129.H1_H1 ;  /* 0x30000081ff817230 */ /* 0x000fe20000004100 */
[----:B------:R-:W-:Y:S01]  /*b440*/  LEA.HI R9, R9, R10, RZ, 0x3 ;  /* 0x0000000a09097211 */ /* 0x000fe200078f18ff */
[----:B------:R-:W-:Y:S01]  /*b450*/  HADD2.F32 R144, -RZ, R131.H1_H1 ;  /* 0x30000083ff907230 */ /* 0x000fe20000004100 */
[----:B------:R-:W-:Y:S01]  /*b460*/  LOP3.LUT R8, R125, 0x38, R8, 0xf8, !PT ;  /* 0x000000387d087812 */ /* 0x000fe200078ef808 */
[----:B------:R-:W-:Y:S01]  /*b470*/  HADD2.F32 R100, -RZ, R100.H0_H0 ;  /* 0x20000064ff647230 */ /* 0x000fe20000004100 */
[----:B------:R-:W-:-:S02]  /*b480*/  SHF.L.U32 R9, R9, 0xa, RZ ;  /* 0x0000000a09097819 */ /* 0x000fc400000006ff */
[----:B------:R-:W-:Y:S02]  /*b490*/  LOP3.LUT R8, R8, R124, RZ, 0x3c, !PT ;  /* 0x0000007c08087212 */ /* 0x000fe400078e3cff */
[----:B------:R-:W-:Y:S02]  /*b4a0*/  LOP3.LUT R9, R9, 0x7fffe000, RZ, 0xc0, !PT ;  /* 0x7fffe00009097812 */ /* 0x000fe400078ec0ff */
[----:B------:R-:W-:Y:S02]  /*b4b0*/  SHF.R.U32.HI R133, RZ, 0x10, R101 ;  /* 0x00000010ff857819 */ /* 0x000fe40000011665 */
[----:B------:R-:W-:Y:S02]  /*b4c0*/  IADD3 R8, R8, R9, R123 ;  /* 0x0000000908087210 */ /* 0x000fe40007ffe07b */
[----:B------:R-:W-:Y:S01]  /*b4d0*/  SHF.R.U64 R101, R106, 0x10, R107 ;  /* 0x000000106a657819 */ /* 0x000fe2000000126b */
[----:B------:R-:W-:Y:S01]  /*b4e0*/  HADD2.F32 R133, -RZ, R133.H0_H0 ;  /* 0x20000085ff857230 */ /* 0x000fe20000004100 */
        /* <DEDUP_REMOVED lines=9> */
[----:B------:R-:W-:-:S03]  /*b580*/  SHF.R.U32.HI R103, RZ, 0x10, R103 ;  /* 0x00000010ff677819 */ /* 0x000fc60000011667 */
[----:B------:R-:W-:Y:S02]  /*b590*/  HADD2.F32 R102, -RZ, R102.H0_H0 ;  /* 0x20000066ff667230 */ /* 0x000fe40000004100 */
[----:B------:R-:W-:Y:S02]  /*b5a0*/  HADD2.F32 R147, -RZ, R103.H0_H0 ;  /* 0x20000067ff937230 */ /* 0x000fe40000004100 */
[--C-:B-1----:R-:W-:Y:S02]  /*b5b0*/  HADD2.F32 R107, -RZ, R13.reuse.H0_H0 ;  /* 0x2000000dff6b7230 */ /* 0x102fe40000004100 */
[----:B------:R-:W-:Y:S02]  /*b5c0*/  HADD2.F32 R13, -RZ, R13.H1_H1 ;  /* 0x3000000dff0d7230 */ /* 0x000fe40000004100 */
[--C-:B------:R-:W-:Y:S01]  /*b5d0*/  HADD2.F32 R134, -RZ, R12.reuse.H0_H0 ;  /* 0x2000000cff867230 */ /* 0x100fe20000004100 */
[----:B------:R-:W-:Y:S01]  /*b5e0*/  FMUL.FTZ R142, R107, R137 ;  /* 0x000000896b8e7220 */ /* 0x000fe20000410000 */
[----:B------:R-:W-:-:S02]  /*b5f0*/  HADD2.F32 R135, -RZ, R12.H1_H1 ;  /* 0x3000000cff877230 */ /* 0x000fc40000004100 */
[--C-:B------:R-:W-:Y:S01]  /*b600*/  HADD2.F32 R12, -RZ, R14.reuse.H0_H0 ;  /* 0x2000000eff0c7230 */ /* 0x100fe20000004100 */
[----:B------:R-:W-:Y:S01]  /*b610*/  FMUL.FTZ R131, R134, R129 ;  /* 0x0000008186837220 */ /* 0x000fe20000410000 */
[----:B------:R-:W-:Y:S02]  /*b620*/  HADD2.F32 R136, -RZ, R14.H1_H1 ;  /* 0x3000000eff887230 */ /* 0x000fe40000004100 */
[--C-:B------:R-:W-:Y:S02]  /*b630*/  HADD2.F32 R14, -RZ, R15.reuse.H0_H0 ;  /* 0x2000000fff0e7230 */ /* 0x100fe40000004100 */
[----:B------:R-:W-:Y:S02]  /*b640*/  HADD2.F32 R15, -RZ, R15.H1_H1 ;  /* 0x3000000fff0f7230 */ /* 0x000fe40000004100 */
[--C-:B--2---:R-:W-:Y:S02]  /*b650*/  HADD2.F32 R138, -RZ, R9.reuse.H0_H0 ;  /* 0x20000009ff8a7230 */ /* 0x104fe40000004100 */
[----:B------:R-:W-:-:S02]  /*b660*/  HADD2.F32 R9, -RZ, R9.H1_H1 ;  /* 0x30000009ff097230 */ /* 0x000fc40000004100 */
[--C-:B------:R-:W-:Y:S01]  /*b670*/  HADD2.F32 R139, -RZ, R8.reuse.H0_H0 ;  /* 0x20000008ff8b7230 */ /* 0x100fe20000004100 */
[C---:B------:R-:W-:Y:S01]  /*b680*/  FMUL.FTZ R137, R138.reuse, R137 ;  /* 0x000000898a897220 */ /* 0x040fe20000410000 */
[----:B------:R-:W-:Y:S01]  /*b690*/  HADD2.F32 R140, -RZ, R8.H1_H1 ;  /* 0x30000008ff8c7230 */ /* 0x000fe20000004100 */
[----:B------:R-:W-:Y:S01]  /*b6a0*/  FFMA.FTZ R142, R138, R143, R142 ;  /* 0x0000008f8a8e7223 */ /* 0x000fe2000001008e */
[----:B------:R-:W-:Y:S01]  /*b6b0*/  HADD2.F32 R138, -RZ, R105.H0_H0 ;  /* 0x20000069ff8a7230 */ /* 0x000fe20000004100 */
[-C--:B------:R-:W-:Y:S01]  /*b6c0*/  FMUL.FTZ R105, R13, R133.reuse ;  /* 0x000000850d697220 */ /* 0x080fe20000410000 */
[--C-:B------:R-:W-:Y:S01]  /*b6d0*/  HADD2.F32 R8, -RZ, R10.reuse.H0_H0 ;  /* 0x2000000aff087230 */ /* 0x100fe20000004100 */
[C---:B------:R-:W-:Y:S01]  /*b6e0*/  FMUL.FTZ R133, R9.reuse, R133 ;  /* 0x0000008509857220 */ /* 0x040fe20000410000 */
[----:B------:R-:W-:Y:S01]  /*b6f0*/  HADD2.F32 R141, -RZ, R10.H1_H1 ;  /* 0x3000000aff8d7230 */ /* 0x000fe20000004100 */
[----:B------:R-:W-:Y:S01]  /*b700*/  FFMA.FTZ R9, R9, R138, R105 ;  /* 0x0000008a09097223 */ /* 0x000fe20000010069 */
[--C-:B------:R-:W-:Y:S01]  /*b710*/  HADD2.F32 R105, -RZ, R130.reuse.H1_H1 ;  /* 0x30000082ff697230 */ /* 0x100fe20000004100 */
[C---:B------:R-:W-:Y:S01]  /*b720*/  FMUL.FTZ R129, R139.reuse, R129 ;  /* 0x000000818b817220 */ /* 0x040fe20000410000 */
[----:B------:R-:W-:Y:S01]  /*b730*/  HADD2.F32 R130, -RZ, R130.H0_H0 ;  /* 0x20000082ff827230 */ /* 0x000fe20000004100 */
[----:B------:R-:W-:Y:S01]  /*b740*/  FFMA.FTZ R131, R139, R144, R131 ;  /* 0x000000908b837223 */ /* 0x000fe20000010083 */
[--C-:B------:R-:W-:Y:S01]  /*b750*/  HADD2.F32 R139, -RZ, R132.reuse.H1_H1 ;  /* 0x30000084ff8b7230 */ /* 0x100fe20000004100 */
[-C--:B------:R-:W-:Y:S01]  /*b760*/  FMUL.FTZ R146, R12, R105.reuse ;  /* 0x000000690c927220 */ /* 0x080fe20000410000 */
[--C-:B------:R-:W-:Y:S01]  /*b770*/  HADD2.F32 R10, -RZ, R11.reuse.H0_H0 ;  /* 0x2000000bff0a7230 */ /* 0x100fe20000004100 */
[C---:B------:R-:W-:Y:S01]  /*b780*/  FMUL.FTZ R105, R8.reuse, R105 ;  /* 0x0000006908697220 */ /* 0x040fe20000410000 */
[----:B------:R-:W-:Y:S01]  /*b790*/  HADD2.F32 R11, -RZ, R11.H1_H1 ;  /* 0x3000000bff0b7230 */ /* 0x000fe20000004100 */
[----:B------:R-:W-:Y:S01]  /*b7a0*/  FFMA.FTZ R103, R8, R139, R146 ;  /* 0x0000008b08677223 */ /* 0x000fe20000010092 */
[----:B------:R-:W-:Y:S01]  /*b7b0*/  HADD2.F32 R132, -RZ, R132.H0_H0 ;  /* 0x20000084ff847230 */ /* 0x000fe20000004100 */
[----:B------:R-:W-:Y:S01]  /*b7c0*/  FMUL.FTZ R145, R14, R130 ;  /* 0x000000820e917220 */ /* 0x000fe20000410000 */
[----:B------:R-:W-:Y:S01]  /*b7d0*/  F2FP.PACK_AB R9, R9, R142 ;  /* 0x0000008e0909723e */ /* 0x000fe200000000ff */
[----:B------:R-:W-:-:S02]  /*b7e0*/  FMUL.FTZ R8, R15, R147 ;  /* 0x000000930f087220 */ /* 0x000fc40000410000 */
[C---:B------:R-:W-:Y:S02]  /*b7f0*/  FMUL.FTZ R147, R11.reuse, R147 ;  /* 0x000000930b937220 */ /* 0x040fe40000410000 */
[C---:B------:R-:W-:Y:S02]  /*b800*/  FMUL.FTZ R130, R10.reuse, R130 ;  /* 0x000000820a827220 */ /* 0x040fe40000410000 */
[----:B------:R-:W-:Y:S02]  /*b810*/  FFMA.FTZ R145, R10, R132, R145 ;  /* 0x000000840a917223 */ /* 0x000fe40000010091 */
[----:B------:R-:W-:Y:S02]  /*b820*/  FFMA.FTZ R11, R11, R106, R8 ;  /* 0x0000006a0b0b7223 */ /* 0x000fe40000010008 */
        /* <DEDUP_REMOVED lines=18> */
[----:B------:R-:W-:Y:S02]  /*b950*/  F2FP.PACK_AB R14, R14, R105 ;  /* 0x000000690e0e723e */ /* 0x000fe400000000ff */
[----:B------:R-:W-:-:S02]  /*b960*/  F2FP.PACK_AB R8, R8, R131 ;  /* 0x000000830808723e */ /* 0x000fc400000000ff */
[----:B------:R-:W-:Y:S01]  /*b970*/  F2FP.PACK_AB R10, R10, R103 ;  /* 0x000000670a0a723e */ /* 0x000fe200000000ff */
[----:B------:R1:W-:Y:S04]  /*b980*/  STS.128 [R126+0x10080], R12 ;  /* 0x0100800c7e007388 */ /* 0x0003e80000000c00 */
[----:B------:R1:W-:Y:S02]  /*b990*/  STS.128 [R127+0x10080], R8 ;  /* 0x010080087f007388 */ /* 0x0003e40000000c00 */
.L_x_649:
[----:B------:R-:W-:Y:S05]  /*b9a0*/  BSYNC B0 ;  /* 0x0000000000007941 */ /* 0x000fea0003800000 */
.L_x_648:
[----:B------:R-:W-:-:S13]  /*b9b0*/  ISETP.GE.AND P0, PT, R70, c[0x0][0x27c], PT ;  /* 0x00009f0046007a0c */ /* 0x000fda0003f06270 */
[----:B------:R-:W-:Y:S05]  /*b9c0*/  @P0 BRA `(.L_x_647) ;  /* 0x0000067000000947 */ /* 0x000fea0003800000 */
[----:B-1----:R-:W-:Y:S01]  /*b9d0*/  SHF.R.S32.HI R11, RZ, 0x1f, R70 ;  /* 0x0000001fff0b7819 */ /* 0x002fe20000011446 */
[----:B------:R-:W-:Y:S01]  /*b9e0*/  HADD2.F32 R106, -RZ, R119.H0_H0 ;  /* 0x20000077ff6a7230 */ /* 0x000fe20000004100 */
[----:B------:R-:W-:Y:S01]  /*b9f0*/  SHF.R.U64 R88, R88, 0x10, R89 ;  /* 0x0000001058587819 */ /* 0x000fe20000001259 */
[----:B------:R-:W-:Y:S01]  /*ba00*/  HADD2.F32 R127, -RZ, R121.H0_H0 ;  /* 0x20000079ff7f7230 */ /* 0x000fe20000004100 */
[CC--:B------:R-:W-:Y:S01]  /*ba10*/  LEA.HI R10, R11.reuse, R70.reuse, RZ, 0x3 ;  /* 0x000000460b0a7211 */ /* 0x0c0fe200078f18ff */
[--C-:B------:R-:W-:Y:S01]  /*ba20*/  HADD2.F32 R130, -RZ, R122.reuse.H0_H0 ;  /* 0x2000007aff827230 */ /* 0x100fe20000004100 */
[----:B------:R-:W-:Y:S01]  /*ba30*/  LEA.HI R11, R11, R70, RZ, 0x6 ;  /* 0x000000460b0b7211 */ /* 0x000fe200078f30ff */
[----:B------:R-:W-:Y:S01]  /*ba40*/  HADD2.F32 R119, -RZ, R119.H1_H1 ;  /* 0x30000077ff777230 */ /* 0x000fe20000004100 */
[----:B------:R-:W-:Y:S01]  /*ba50*/  LEA.HI.SX32 R128, R10, R128, 0x1d ;  /* 0x000000800a807211 */ /* 0x000fe200078feaff */
[----:B------:R-:W-:Y:S01]  /*ba60*/  HADD2.F32 R121, -RZ, R121.H1_H1 ;  /* 0x30000079ff797230 */ /* 0x000fe20000004100 */
[----:B------:R-:W-:Y:S01]  /*ba70*/  SHF.L.U32 R11, R11, 0x7, RZ ;  /* 0x000000070b0b7819 */ /* 0x000fe200000006ff */
[----:B------:R-:W-:Y:S01]  /*ba80*/  HADD2.F32 R122, -RZ, R122.H1_H1 ;  /* 0x3000007aff7a7230 */ /* 0x000fe20000004100 */
[----:B------:R-:W-:-:S02]  /*ba90*/  SHF.R.S32.HI R8, RZ, 0x1f, R128 ;  /* 0x0000001fff087819 */ /* 0x000fc40000011480 */
[----:B------:R-:W-:Y:S02]  /*baa0*/  LOP3.LUT R10, R125, 0x38, R10, 0xf8, !PT ;  /* 0x000000387d0a7812 */ /* 0x000fe400078ef80a */
[----:B------:R-:W-:Y:S02]  /*bab0*/  SHF.L.U32 R9, R128, 0x3, RZ ;  /* 0x0000000380097819 */ /* 0x000fe400000006ff */
[----:B------:R-:W-:Y:S01]  /*bac0*/  LEA.HI R8, R8, R128, RZ, 0x3 ;  /* 0x0000008008087211 */ /* 0x000fe200078f18ff */
[----:B------:R-:W-:Y:S01]  /*bad0*/  HADD2.F32 R128, -RZ, R120.H0_H0 ;  /* 0x20000078ff807230 */ /* 0x000fe20000004100 */
        /* <DEDUP_REMOVED lines=9> */
[----:B------:R-:W-:Y:S01]  /*bb70*/  SHF.R.U32.HI R102, RZ, 0x10, R89 ;  /* 0x00000010ff667819 */ /* 0x000fe20000011659 */
[----:B------:R-:W1:Y:S01]  /*bb80*/  LDS.128 R12, [R100+0x10080] ;  /* 0x01008000640c7984 */ /* 0x000e620000000c00 */
[----:B------:R-:W-:Y:S02]  /*bb90*/  SHF.L.U32 R101, R8, 0x1, RZ ;  /* 0x0000000108657819 */ /* 0x000fe400000006ff */
[--C-:B------:R-:W-:Y:S01]  /*bba0*/  SHF.R.U64 R89, R94, 0x10, R95.reuse ;  /* 0x000000105e597819 */ /* 0x100fe2000000125f */
[----:B------:R-:W-:Y:S01]  /*bbb0*/  HADD2.F32 R102, -RZ, R102.H0_H0 ;  /* 0x20000066ff667230 */ /* 0x000fe20000004100 */
[----:B------:R-:W-:Y:S01]  /*bbc0*/  SHF.R.U32.HI R94, RZ, 0x10, R95 ;  /* 0x00000010ff5e7819 */ /* 0x000fe2000001165f */
[----:B------:R-:W2:Y:S01]  /*bbd0*/  LDS.128 R8, [R101+0x10080] ;  /* 0x0100800065087984 */ /* 0x000ea20000000c00 */
[--C-:B------:R-:W-:Y:S01]  /*bbe0*/  SHF.R.U64 R92, R92, 0x10, R93.reuse ;  /* 0x000000105c5c7819 */ /* 0x100fe2000000125d */
[----:B------:R-:W-:Y:S01]  /*bbf0*/  HADD2.F32 R89, -RZ, R89.H0_H0 ;  /* 0x20000059ff597230 */ /* 0x000fe20000004100 */
        /* <DEDUP_REMOVED lines=9> */
[----:B------:R-:W-:Y:S01]  /*bc90*/  HADD2.F32 R13, -RZ, R15.H0_H0 ;  /* 0x2000000fff0d7230 */ /* 0x000fe20000004100 */
[----:B------:R-:W-:Y:S01]  /*bca0*/  FMUL.FTZ R126, R95, R106 ;  /* 0x0000006a5f7e7220 */ /* 0x000fe20000410000 */
[----:B--2---:R-:W-:-:S02]  /*bcb0*/  HADD2.F32 R107, -RZ, R9.H0_H0 ;  /* 0x20000009ff6b7230 */ /* 0x004fc40000004100 */
[----:B------:R-:W-:Y:S01]  /*bcc0*/  HADD2.F32 R123, -RZ, R9.H1_H1 ;  /* 0x30000009ff7b7230 */ /* 0x000fe20000004100 */
[----:B------:R-:W-:Y:S01]  /*bcd0*/  FMUL.FTZ R129, R13, R128 ;  /* 0x000000800d817220 */ /* 0x000fe20000410000 */
[----:B------:R-:W-:Y:S01]  /*bce0*/  HADD2.F32 R9, -RZ, R11.H0_H0 ;  /* 0x2000000bff097230 */ /* 0x000fe20000004100 */
        /* <DEDUP_REMOVED lines=25> */
[----:B------:R-:W-:Y:S01]  /*be80*/  HADD2.F32 R124, -RZ, R88.H0_H0 ;  /* 0x20000058ff7c7230 */ /* 0x000fe20000004100 */
[----:B------:R-:W-:Y:S01]  /*be90*/  FMUL.FTZ R9, R12, R123 ;  /* 0x0000007b0c097220 */ /* 0x000fe20000410000 */
[----:B------:R-:W-:Y:S01]  /*bea0*/  F2FP.PACK_AB R11, R11, R129 ;  /* 0x000000810b0b723e */ /* 0x000fe200000000ff */
[----:B------:R-:W-:-:S02]  /*beb0*/  FMUL.FTZ R123, R8, R123 ;  /* 0x0000007b087b7220 */ /* 0x000fc40000410000 */
[----:B------:R-:W-:Y:S02]  /*bec0*/  FFMA.FTZ R88, R8, R122, R9 ;  /* 0x0000007a08587223 */ /* 0x000fe40000010009 */
[----:B------:R-:W-:Y:S02]  /*bed0*/  FMUL.FTZ R8, R105, R124 ;  /* 0x0000007c69087220 */ /* 0x000fe40000410000 */
[----:B------:R-:W-:Y:S02]  /*bee0*/  FMUL.FTZ R9, R14, R90 ;  /* 0x0000005a0e097220 */ /* 0x000fe40000410000 */
[----:B------:R-:W-:Y:S02]  /*bef0*/  FMUL.FTZ R124, R125, R124 ;  /* 0x0000007c7d7c7220 */ /* 0x000fe40000410000 */
[----:B------:R-:W-:Y:S02]  /*bf00*/  FMUL.FTZ R90, R10, R90 ;  /* 0x0000005a0a5a7220 */ /* 0x000fe40000410000 */
[----:B------:R-:W-:-:S02]  /*bf10*/  FFMA.FTZ R123, R12, R122, -R123 ;  /* 0x0000007a0c7b7223 */ /* 0x000fc4000001087b */
        /* <DEDUP_REMOVED lines=9> */
[----:B------:R-:W-:Y:S01]  /*bfb0*/  FFMA.FTZ R8, R125, R92, R8 ;  /* 0x0000005c7d087223 */ /* 0x000fe20000010008 */
[----:B------:R-:W-:Y:S01]  /*bfc0*/  F2FP.PACK_AB R12, R12, R119 ;  /* 0x000000770c0c723e */ /* 0x000fe200000000ff */
[----:B------:R-:W-:Y:S01]  /*bfd0*/  FFMA.FTZ R10, R10, R89, R9 ;  /* 0x000000590a0a7223 */ /* 0x000fe20000010009 */
[----:B------:R-:W-:Y:S02]  /*bfe0*/  F2FP.PACK_AB R14, R14, R123 ;  /* 0x0000007b0e0e723e */ /* 0x000fe400000000ff */
[----:B------:R-:W-:Y:S02]  /*bff0*/  F2FP.PACK_AB R9, R93, R126 ;  /* 0x0000007e5d09723e */ /* 0x000fe400000000ff */
[----:B------:R-:W-:Y:S01]  /*c000*/  F2FP.PACK_AB R8, R8, R120 ;  /* 0x000000780808723e */ /* 0x000fe200000000ff */
[----:B------:R1:W-:Y:S01]  /*c010*/  STS.128 [R100+0x10080], R12 ;  /* 0x0100800c64007388 */ /* 0x0003e20000000c00 */
[----:B------:R-:W-:-:S05]  /*c020*/  F2FP.PACK_AB R10, R10, R88 ;  /* 0x000000580a0a723e */ /* 0x000fca00000000ff */
[----:B------:R1:W-:Y:S02]  /*c030*/  STS.128 [R101+0x10080], R8 ;  /* 0x0100800865007388 */ /* 0x0003e40000000c00 */
.L_x_647:
[----:B------:R-:W-:Y:S05]  /*c040*/  BSYNC B1 ;  /* 0x0000000000017941 */ /* 0x000fea0003800000 */
.L_x_646:
[----:B------:R-:W-:Y:S01]  /*c050*/  IADD3 R88, R48, 0x20, RZ ;  /* 0x0000002030587810 */ /* 0x000fe20007ffe0ff */
[----:B------:R-:W-:Y:S03]  /*c060*/  BSSY B1, `(.L_x_650) ;  /* 0x00000db000017945 */ /* 0x000fe60003800000 */
[----:B------:R-:W-:-:S13]  /*c070*/  ISETP.GE.AND P0, PT, R88, R84, PT ;  /* 0x000000545800720c */ /* 0x000fda0003f06270 */
        /* <DEDUP_REMOVED lines=21> */
[----:B------:R-:W-:Y:S02]  /*c1d0*/  LEA.HI R8, R8, R10, RZ, 0x3 ;  /* 0x0000000a08087211 */ /* 0x000fe400078f18ff */
[----:B------:R-:W-:-:S02]  /*c1e0*/  LOP3.LUT R91, R91, R92, RZ, 0x3c, !PT ;  /* 0x0000005c5b5b7212 */ /* 0x000fc400078e3cff */
[----:B------:R-:W-:Y:S02]  /*c1f0*/  LOP3.LUT R9, R93, 0x38, R9, 0xf8, !PT ;  /* 0x000000385d097812 */ /* 0x000fe400078ef809 */
[----:B------:R-:W-:Y:S02]  /*c200*/  SHF.L.U32 R8, R8, 0xa, RZ ;  /* 0x0000000a08087819 */ /* 0x000fe400000006ff */
[----:B------:R-:W-:Y:S02]  /*c210*/  IADD3 R91, R88, R91, RZ ;  /* 0x0000005b585b7210 */ /* 0x000fe40007ffe0ff */
[----:B------:R-:W-:Y:S02]  /*c220*/  LOP3.LUT R9, R9, R92, RZ, 0x3c, !PT ;  /* 0x0000005c09097212 */ /* 0x000fe400078e3cff */
[----:B------:R-:W-:Y:S02]  /*c230*/  LOP3.LUT R8, R8, 0x7fffe000, RZ, 0xc0, !PT ;  /* 0x7fffe00008087812 */ /* 0x000fe400078ec0ff */
[----:B------:R-:W-:-:S02]  /*c240*/  SHF.L.U32 R91, R91, 0x1, RZ ;  /* 0x000000015b5b7819 */ /* 0x000fc400000006ff */
[----:B------:R-:W-:Y:S02]  /*c250*/  IADD3 R8, R9, R8, R88 ;  /* 0x0000000809087210 */ /* 0x000fe40007ffe058 */
[--C-:B------:R-:W-:Y:S01]  /*c260*/  SHF.R.U64 R72, R72, 0x10, R73.reuse ;  /* 0x0000001048487819 */ /* 0x100fe20000001249 */
[----:B------:R-:W1:Y:S01]  /*c270*/  LDS.128 R12, [R91+0x10080] ;  /* 0x010080005b0c7984 */ /* 0x000e620000000c00 */
        /* <DEDUP_REMOVED lines=42> */
[----:B------:R-:W-:Y:S01]  /*c520*/  FFMA.FTZ R13, R13, R103, -R94 ;  /* 0x000000670d0d7223 */ /* 0x000fe2000001085e */
[----:B------:R-:W-:Y:S01]  /*c530*/  HADD2.F32 R15, -RZ, R15.H1_H1 ;  /* 0x3000000fff0f7230 */ /* 0x000fe20000004100 */
[C---:B------:R-:W-:Y:S01]  /*c540*/  FMUL.FTZ R77, R8.reuse, R77 ;  /* 0x0000004d084d7220 */ /* 0x040fe20000410000 */
[----:B------:R-:W-:Y:S01]  /*c550*/  HADD2.F32 R116, -RZ, R116.H0_H0 ;  /* 0x20000074ff747230 */ /* 0x000fe20000004100 */
[----:B------:R-:W-:Y:S01]  /*c560*/  FFMA.FTZ R75, R8, R104, R122 ;  /* 0x00000068084b7223 */ /* 0x000fe2000001007a */
[----:B------:R-:W-:Y:S01]  /*c570*/  HADD2.F32 R106, -RZ, R10.H1_H1 ;  /* 0x3000000aff6a7230 */ /* 0x000fe20000004100 */
[-C--:B------:R-:W-:Y:S01]  /*c580*/  FMUL.FTZ R8, R15, R123.reuse ;  /* 0x0000007b0f087220 */ /* 0x080fe20000410000 */
[--C-:B------:R-:W-:Y:S01]  /*c590*/  HADD2.F32 R10, -RZ, R11.reuse.H0_H0 ;  /* 0x2000000bff0a7230 */ /* 0x100fe20000004100 */
[----:B------:R-:W-:Y:S01]  /*c5a0*/  FMUL.FTZ R121, R14, R116 ;  /* 0x000000740e797220 */ /* 0x000fe20000410000 */
[----:B------:R-:W-:Y:S01]  /*c5b0*/  HADD2.F32 R11, -RZ, R11.H1_H1 ;  /* 0x3000000bff0b7230 */ /* 0x000fe20000004100 */
[----:B------:R-:W-:Y:S01]  /*c5c0*/  FFMA.FTZ R77, R12, R104, -R77 ;  /* 0x000000680c4d7223 */ /* 0x000fe2000001084d */
[----:B------:R-:W-:Y:S01]  /*c5d0*/  HADD2.F32 R118, -RZ, R118.H0_H0 ;  /* 0x20000076ff767230 */ /* 0x000fe20000004100 */
[C---:B------:R-:W-:Y:S01]  /*c5e0*/  FMUL.FTZ R116, R10.reuse, R116 ;  /* 0x000000740a747220 */ /* 0x040fe20000410000 */
[----:B------:R-:W-:Y:S01]  /*c5f0*/  F2FP.PACK_AB R13, R13, R102 ;  /* 0x000000660d0d723e */ /* 0x000fe200000000ff */
[----:B------:R-:W-:Y:S01]  /*c600*/  FMUL.FTZ R123, R11, R123 ;  /* 0x0000007b0b7b7220 */ /* 0x000fe20000410000 */
[----:B------:R-:W-:Y:S01]  /*c610*/  F2FP.PACK_AB R9, R9, R107 ;  /* 0x0000006b0909723e */ /* 0x000fe200000000ff */
[----:B------:R-:W-:-:S02]  /*c620*/  FFMA.FTZ R121, R10, R118, R121 ;  /* 0x000000760a797223 */ /* 0x000fc40000010079 */
[----:B------:R-:W-:Y:S02]  /*c630*/  FFMA.FTZ R11, R11, R78, R8 ;  /* 0x0000004e0b0b7223 */ /* 0x000fe40000010008 */
[----:B------:R-:W-:Y:S02]  /*c640*/  FMUL.FTZ R8, R100, R72 ;  /* 0x0000004864087220 */ /* 0x000fe40000410000 */
[----:B------:R-:W-:Y:S01]  /*c650*/  FMUL.FTZ R10, R101, R74 ;  /* 0x0000004a650a7220 */ /* 0x000fe20000410000 */
[----:B------:R-:W-:Y:S01]  /*c660*/  F2FP.PACK_AB R11, R11, R121 ;  /* 0x000000790b0b723e */ /* 0x000fe200000000ff */
        /* <DEDUP_REMOVED lines=16> */
.L_x_653:
[----:B------:R-:W-:Y:S05]  /*c770*/  BSYNC B0 ;  /* 0x0000000000007941 */ /* 0x000fea0003800000 */
.L_x_652:
        /* <DEDUP_REMOVED lines=9> */
[----:B------:R-:W-:Y:S01]  /*c810*/  HADD2.F32 R114, -RZ, R114.H1_H1 ;  /* 0x30000072ff727230 */ /* 0x000fe20000004100 */
        /* <DEDUP_REMOVED lines=8> */
[----:B------:R-:W-:Y:S01]  /*c8a0*/  LOP3.LUT R9, R93, 0x38, R9, 0xf8, !PT ;  /* 0x000000385d097812 */ /* 0x000fe200078ef809 */
[--C-:B------:R-:W-:Y:S01]  /*c8b0*/  HADD2.F32 R93, -RZ, R112.reuse.H0_H0 ;  /* 0x20000070ff5d7230 */ /* 0x100fe20000004100 */
[----:B------:R-:W-:Y:S01]  /*c8c0*/  SHF.L.U32 R8, R8, 0xa, RZ ;  /* 0x0000000a08087819 */ /* 0x000fe200000006ff */
[----:B------:R-:W-:Y:S01]  /*c8d0*/  HADD2.F32 R112, -RZ, R112.H1_H1 ;  /* 0x30000070ff707230 */ /* 0x000fe20000004100 */
[----:B------:R-:W-:Y:S02]  /*c8e0*/  IADD3 R10, R11, R10, R88 ;  /* 0x0000000a0b0a7210 */ /* 0x000fe40007ffe058 */
[----:B------:R-:W-:Y:S02]  /*c8f0*/  LOP3.LUT R92, R9, R92, RZ, 0x3c, !PT ;  /* 0x0000005c095c7212 */ /* 0x000fe400078e3cff */
[----:B------:R-:W-:Y:S02]  /*c900*/  LOP3.LUT R8, R8, 0x7fffe000, RZ, 0xc0, !PT ;  /* 0x7fffe00008087812 */ /* 0x000fe400078ec0ff */
[----:B------:R-:W-:-:S02]  /*c910*/  SHF.L.U32 R72, R10, 0x1, RZ ;  /* 0x000000010a487819 */ /* 0x000fc400000006ff */
[----:B------:R-:W-:Y:S01]  /*c920*/  IADD3 R8, R92, R8, R88 ;  /* 0x000000085c087210 */ /* 0x000fe20007ffe058 */
[--C-:B------:R-:W-:Y:S01]  /*c930*/  HADD2.F32 R92, -RZ, R113.reuse.H0_H0 ;  /* 0x20000071ff5c7230 */ /* 0x100fe20000004100 */
[----:B------:R-:W-:Y:S01]  /*c940*/  SHF.R.U32.HI R74, RZ, 0x10, R57 ;  /* 0x00000010ff4a7819 */ /* 0x000fe20000011639 */
[----:B------:R-:W1:Y:S01]  /*c950*/  LDS.128 R12, [R72+0x10080] ;  /* 0x01008000480c7984 */ /* 0x000e620000000c00 */
[----:B------:R-:W-:Y:S01]  /*c960*/  SHF.L.U32 R73, R8, 0x1, RZ ;  /* 0x0000000108497819 */ /* 0x000fe200000006ff */
[----:B------:R-:W-:Y:S01]  /*c970*/  HADD2.F32 R113, -RZ, R113.H1_H1 ;  /* 0x30000071ff717230 */ /* 0x000fe20000004100 */
        /* <DEDUP_REMOVED lines=34> */
[----:B------:R-:W-:Y:S01]  /*cba0*/  HADD2.F32 R12, -RZ, R14.H0_H0 ;  /* 0x2000000eff0c7230 */ /* 0x000fe20000004100 */
[----:B------:R-:W-:Y:S01]  /*cbb0*/  FMUL.FTZ R9, R15, R59 ;  /* 0x0000003b0f097220 */ /* 0x000fe20000410000 */
[----:B------:R-:W-:Y:S01]  /*cbc0*/  HADD2.F32 R90, -RZ, R8.H1_H1 ;  /* 0x30000008ff5a7230 */ /* 0x000fe20000004100 */
[----:B------:R-:W-:Y:S01]  /*cbd0*/  FMUL.FTZ R88, R76, R109 ;  /* 0x0000006d4c587220 */ /* 0x000fe20000410000 */
[----:B------:R-:W-:Y:S01]  /*cbe0*/  HADD2.F32 R8, -RZ, R10.H0_H0 ;  /* 0x2000000aff087230 */ /* 0x000fe20000004100 */
[C---:B------:R-:W-:Y:S01]  /*cbf0*/  FMUL.FTZ R59, R11.reuse, R59 ;  /* 0x0000003b0b3b7220 */ /* 0x040fe20000410000 */
[----:B------:R-:W-:Y:S01]  /*cc00*/  HADD2.F32 R14, -RZ, R14.H1_H1 ;  /* 0x3000000eff0e7230 */ /* 0x000fe20000004100 */
[----:B------:R-:W-:Y:S01]  /*cc10*/  FFMA.FTZ R11, R11, R62, R9 ;  /* 0x0000003e0b0b7223 */ /* 0x000fe20000010009 */
[----:B------:R-:W-:Y:S01]  /*cc20*/  HADD2.F32 R10, -RZ, R10.H1_H1 ;  /* 0x3000000aff0a7230 */ /* 0x000fe20000004100 */
[----:B------:R-:W-:-:S02]  /*cc30*/  FMUL.FTZ R109, R89, R109 ;  /* 0x0000006d596d7220 */ /* 0x000fc40000410000 */
[----:B------:R-:W-:Y:S01]  /*cc40*/  FFMA.FTZ R88, R89, R113, R88 ;  /* 0x0000007159587223 */ /* 0x000fe20000010058 */
[----:B------:R-:W-:Y:S01]  /*cc50*/  HADD2.F32 R89, -RZ, R56.H0_H0 ;  /* 0x20000038ff597230 */ /* 0x000fe20000004100 */
[----:B------:R-:W-:Y:S01]  /*cc60*/  FMUL.FTZ R9, R12, R112 ;  /* 0x000000700c097220 */ /* 0x000fe20000410000 */
[----:B------:R-:W-:Y:S01]  /*cc70*/  F2FP.PACK_AB R11, R11, R94 ;  /* 0x0000005e0b0b723e */ /* 0x000fe200000000ff */
[C---:B------:R-:W-:Y:S02]  /*cc80*/  FMUL.FTZ R112, R8.reuse, R112 ;  /* 0x0000007008707220 */ /* 0x040fe40000410000 */
[----:B------:R-:W-:Y:S02]  /*cc90*/  FFMA.FTZ R56, R8, R114, R9 ;  /* 0x0000007208387223 */ /* 0x000fe40000010009 */
[----:B------:R-:W-:Y:S02]  /*cca0*/  FMUL.FTZ R8, R77, R89 ;  /* 0x000000594d087220 */ /* 0x000fe40000410000 */
[----:B------:R-:W-:-:S02]  /*ccb0*/  FMUL.FTZ R9, R14, R58 ;  /* 0x0000003a0e097220 */ /* 0x000fc40000410000 */
[----:B------:R-:W-:Y:S02]  /*ccc0*/  FMUL.FTZ R89, R90, R89 ;  /* 0x000000595a597220 */ /* 0x000fe40000410000 */
        /* <DEDUP_REMOVED lines=8> */
[-C--:B------:R-:W-:Y:S01]  /*cd50*/  FFMA.FTZ R12, R77, R60.reuse, -R89 ;  /* 0x0000003c4d0c7223 */ /* 0x080fe20000010859 */
        /* <DEDUP_REMOVED lines=8> */
[----:B------:R1:W-:Y:S01]  /*cde0*/  STS.128 [R72+0x10080], R12 ;  /* 0x0100800c48007388 */ /* 0x0003e20000000c00 */
[----:B------:R-:W-:-:S05]  /*cdf0*/  F2FP.PACK_AB R10, R10, R56 ;  /* 0x000000380a0a723e */ /* 0x000fca00000000ff */
[----:B------:R1:W-:Y:S02]  /*ce00*/  STS.128 [R73+0x10080], R8 ;  /* 0x0100800849007388 */ /* 0x0003e40000000c00 */
.L_x_651:
[----:B------:R-:W-:Y:S05]  /*ce10*/  BSYNC B1 ;  /* 0x0000000000017941 */ /* 0x000fea0003800000 */
.L_x_650:
        /* <DEDUP_REMOVED lines=83> */
[----:B------:R-:W-:Y:S01]  /*d350*/  FMUL.FTZ R8, R15, R92 ;  /* 0x0000005c0f087220 */ /* 0x000fe20000410000 */
        /* <DEDUP_REMOVED lines=30> */
.L_x_657:
[----:B------:R-:W-:Y:S05]  /*d540*/  BSYNC B0 ;  /* 0x0000000000007941 */ /* 0x000fea0003800000 */
.L_x_656:
        /* <DEDUP_REMOVED lines=105> */
.L_x_655:
[----:B------:R-:W-:Y:S05]  /*dbe0*/  BSYNC B1 ;  /* 0x0000000000017941 */ /* 0x000fea0003800000 */
.L_x_654:
[----:B------:R-:W-:-:S04]  /*dbf0*/  IADD3 R32, R48, 0x60, RZ ;  /* 0x0000006030207810 */ /* 0x000fc80007ffe0ff */
        /* <DEDUP_REMOVED lines=112> */
.L_x_659:
[----:B------:R-:W-:Y:S05]  /*e300*/  BSYNC B0 ;  /* 0x0000000000007941 */ /* 0x000fea0003800000 */
.L_x_658:
[----:B------:R-:W-:-:S13]  /*e310*/  ISETP.GE.AND P0, PT, R70, c[0x0][0x27c], PT ;  /* 0x00009f0046007a0c */ /* 0x000fda0003f06270 */
[----:B------:R-:W-:Y:S05]  /*e320*/  @P0 BRA `(.L_x_631) ;  /* 0x0000067000000947 */ /* 0x000fea0003800000 */
[----:B-1----:R-:W-:Y:S01]  /*e330*/  SHF.R.S32.HI R10, RZ, 0x1f, R70 ;  /* 0x0000001fff0a7819 */ /* 0x002fe20000011446 */
[----:B------:R-:W-:Y:S01]  /*e340*/  HADD2.F32 R36, -RZ, R67.H0_H0 ;  /* 0x20000043ff247230 */ /* 0x000fe20000004100 */
[----:B------:R-:W-:Y:S01]  /*e350*/  SHF.R.U64 R19, R22, 0x10, R23 ;  /* 0x0000001016137819 */ /* 0x000fe20000001217 */
[--C-:B------:R-:W-:Y:S01]  /*e360*/  HADD2.F32 R37, -RZ, R55.reuse.H0_H0 ;  /* 0x20000037ff257230 */ /* 0x100fe20000004100 */
[CC--:B------:R-:W-:Y:S01]  /*e370*/  LEA.HI R8, R10.reuse, R70.reuse, RZ, 0x3 ;  /* 0x000000460a087211 */ /* 0x0c0fe200078f18ff */
[--C-:B------:R-:W-:Y:S01]  /*e380*/  HADD2.F32 R39, -RZ, R66.reuse.H0_H0 ;  /* 0x20000042ff277230 */ /* 0x100fe20000004100 */
[----:B------:R-:W-:Y:S01]  /*e390*/  LEA.HI R10, R10, R70, RZ, 0x6 ;  /* 0x000000460a0a7211 */ /* 0x000fe200078f30ff */
[----:B------:R-:W-:Y:S01]  /*e3a0*/  HADD2.F32 R55, -RZ, R55.H1_H1 ;  /* 0x30000037ff377230 */ /* 0x000fe20000004100 */
[----:B------:R-:W-:Y:S01]  /*e3b0*/  LEA.HI.SX32 R33, R8, R33, 0x1d ;  /* 0x0000002108217211 */ /* 0x000fe200078feaff */
[----:B------:R-:W-:Y:S01]  /*e3c0*/  HADD2.F32 R66, -RZ, R66.H1_H1 ;  /* 0x30000042ff427230 */ /* 0x000fe20000004100 */
[----:B------:R-:W-:Y:S01]  /*e3d0*/  LOP3.LUT R11, R35, 0x38, R8, 0xf8, !PT ;  /* 0x00000038230b7812 */ /* 0x000fe200078ef808 */
        /* <DEDUP_REMOVED lines=67> */
[C---:B------:R-:W-:Y:S01]  /*e810*/  FMUL.FTZ R65, R8.reuse, R65 ;  /* 0x0000004108417220 */ /* 0x040fe20000410000 */
[----:B------:R-:W-:Y:S01]  /*e820*/  F2FP.PACK_AB R9, R9, R38 ;  /* 0x000000260909723e */ /* 0x000fe200000000ff */
[----:B------:R-:W-:-:S02]  /*e830*/  FFMA.FTZ R19, R8, R67, R28 ;  /* 0x0000004308137223 */ /* 0x000fc4000001001c */
[-C--:B------:R-:W-:Y:S02]  /*e840*/  FMUL.FTZ R8, R27, R20.reuse ;  /* 0x000000141b087220 */ /* 0x080fe40000410000 */
[-C--:B------:R-:W-:Y:S02]  /*e850*/  FMUL.FTZ R28, R14, R33.reuse ;  /* 0x000000210e1c7220 */ /* 0x080fe40000410000 */
[----:B------:R-:W-:Y:S02]  /*e860*/  FMUL.FTZ R20, R34, R20 ;  /* 0x0000001422147220 */ /* 0x000fe40000410000 */
[----:B------:R-:W-:Y:S02]  /*e870*/  FMUL.FTZ R33, R10, R33 ;  /* 0x000000210a217220 */ /* 0x000fe40000410000 */
[----:B------:R-:W-:Y:S02]  /*e880*/  FFMA.FTZ R65, R12, R67, -R65 ;  /* 0x000000430c417223 */ /* 0x000fe40000010841 */
[----:B------:R-:W-:-:S02]  /*e890*/  FFMA.FTZ R29, R24, R36, -R29 ;  /* 0x00000024181d7223 */ /* 0x000fc4000001081d */
        /* <DEDUP_REMOVED lines=16> */
.L_x_631:
[----:B------:R-:W-:Y:S05]  /*e9a0*/  BSYNC B2 ;  /* 0x0000000000027941 */ /* 0x000fea0003800000 */
.L_x_597:
[----:B-1----:R-:W-:Y:S01]  /*e9b0*/  IMAD.SHL.U32 R9, R0, 0x40, RZ ;  /* 0x0000004000097824 */ /* 0x002fe200078e00ff */
[----:B------:R-:W-:-:S04]  /*e9c0*/  DEPBAR.LE SB0, 0x0 ;  /* 0x000080000000791a */ /* 0x000fc80000000000 */
[----:B------:R-:W-:Y:S01]  /*e9d0*/  IMAD.SHL.U32 R213, R48, 0x8, RZ ;  /* 0x0000000830d57824 */ /* 0x000fe200078e00ff */
[----:B------:R-:W-:Y:S01]  /*e9e0*/  LOP3.LUT R9, R9, 0x1c0, RZ, 0xc0, !PT ;  /* 0x000001c009097812 */ /* 0x000fe200078ec0ff */
[----:B------:R-:W-:Y:S01]  /*e9f0*/  IMAD R11, R64, c[0x0][0x208], RZ ;  /* 0x00008200400b7a24 */ /* 0x000fe200078e02ff */
[----:B------:R-:W-:Y:S01]  /*ea00*/  SEL R8, RZ, 0x2, P6 ;  /* 0x00000002ff087807 */ /* 0x000fe20003000000 */
[----:B------:R-:W-:Y:S01]  /*ea10*/  IMAD.WIDE.U32 R12, R53, c[0x0][0x208], RZ ;  /* 0x00008200350c7a25 */ /* 0x000fe200078e00ff */
[----:B------:R-:W-:Y:S02]  /*ea20*/  LOP3.LUT R213, R9, 0x8, R213, 0xf8, !PT ;  /* 0x0000000809d57812 */ /* 0x000fe400078ef8d5 */
[----:B------:R-:W-:Y:S01]  /*ea30*/  SHF.R.U32.HI R9, RZ, 0x3, R9 ;  /* 0x00000003ff097819 */ /* 0x000fe20000011609 */
[----:B------:R-:W-:Y:S01]  /*ea40*/  IMAD R11, R53, c[0x0][0x20c], R11 ;  /* 0x00008300350b7a24 */ /* 0x000fe200078e020b */
[----:B------:R-:W-:Y:S01]  /*ea50*/  SEL R10, RZ, 0x4, P5 ;  /* 0x00000004ff0a7807 */ /* 0x000fe20002800000 */
[----:B------:R-:W-:Y:S01]  /*ea60*/  IMAD R214, R68, 0x400, R4 ;  /* 0x0000040044d67824 */ /* 0x000fe200078e0204 */
[----:B------:R-:W-:Y:S01]  /*ea70*/  LOP3.LUT R213, R213, R9, RZ, 0x3c, !PT ;  /* 0x00000009d5d57212 */ /* 0x000fe200078e3cff */
[----:B------:R-:W-:Y:S01]  /*ea80*/  IMAD.IADD R11, R13, 0x1, R11 ;  /* 0x000000010d0b7824 */ /* 0x000fe200078e020b */
[----:B------:R-:W-:Y:S01]  /*ea90*/  LEA R9, P0, R12, R230, 0x5 ;  /* 0x000000e60c097211 */ /* 0x000fe200078028ff */
[----:B------:R-:W-:Y:S01]  /*eaa0*/  IMAD.SHL.U32 R214, R214, 0x2, RZ ;  /* 0x00000002d6d67824 */ /* 0x000fe200078e00ff */
[----:B------:R-:W-:Y:S01]  /*eab0*/  BAR.SYNC.DEFER_BLOCKING 0x0 ;  /* 0x0000000000007b1d */ /* 0x000fe20000010000 */
[----:B------:R-:W-:Y:S01]  /*eac0*/  IMAD R213, R50, 0x200, R213 ;  /* 0x0000020032d57824 */ /* 0x000fe200078e02d5 */
[----:B------:R-:W-:Y:S01]  /*ead0*/  LEA.HI.X R11, R12, R221, R11, 0x5, P0 ;  /* 0x000000dd0c0b7211 */ /* 0x000fe200000f2c0b */
[----:B-----5:R-:W-:Y:S01]  /*eae0*/  IMAD R55, R53, -0x20, R220 ;  /* 0xffffffe035377824 */ /* 0x020fe200078e02dc */
[----:B------:R-:W-:Y:S01]  /*eaf0*/  LOP3.LUT P0, RZ, R0, 0x2, RZ, 0xc0, !PT ;  /* 0x0000000200ff7812 */ /* 0x000fe2000780c0ff */
[----:B------:R-:W-:Y:S01]  /*eb00*/  IMAD.SHL.U32 R213, R213, 0x2, RZ ;  /* 0x00000002d5d57824 */ /* 0x000fe200078e00ff */
[----:B------:R-:W-:Y:S01]  /*eb10*/  IADD3 R10, R10, R8, R51 ;  /* 0x000000080a0a7210 */ /* 0x000fe20007ffe033 */
[--C-:B------:R-:W-:Y:S01]  /*eb20*/  IMAD R210, R3, 0x2, R214.reuse ;  /* 0x0000000203d27824 */ /* 0x100fe200078e02d6 */
[----:B------:R-:W-:Y:S01]  /*eb30*/  SEL R12, RZ, 0x8, P4 ;  /* 0x00000008ff0c7807 */ /* 0x000fe20002000000 */
[----:B------:R-:W-:Y:S01]  /*eb40*/  IMAD.SHL.U32 R217, R49, 0x2, RZ ;  /* 0x0000000231d97824 */ /* 0x000fe200078e00ff */
[C---:B------:R-:W-:Y:S01]  /*eb50*/  IADD3 R8, R213.reuse, 0xc080, RZ ;  /* 0x0000c080d5087810 */ /* 0x040fe20007ffe0ff */
[----:B------:R-:W-:Y:S01]  /*eb60*/  IMAD R209, R2, 0x2, R214 ;  /* 0x0000000202d17824 */ /* 0x000fe200078e02d6 */
[----:B------:R-:W-:Y:S01]  /*eb70*/  IADD3 R212, R213, 0xc0a0, RZ ;  /* 0x0000c0a0d5d47810 */ /* 0x000fe20007ffe0ff */
[----:B------:R-:W-:Y:S01]  /*eb80*/  IMAD.IADD R10, R12, 0x1, R10 ;  /* 0x000000010c0a7824 */ /* 0x000fe200078e020a */
[----:B------:R-:W-:Y:S01]  /*eb90*/  ISETP.LE.OR P2, PT, R55, R48, P3 ;  /* 0x000000303700720c */ /* 0x000fe20001f43670 */
[----:B------:R-:W-:Y:S01]  /*eba0*/  IMAD R207, R2, 0x2, R210 ;  /* 0x0000000202cf7824 */ /* 0x000fe200078e02d2 */
[----:B------:R-:W-:Y:S01]  /*ebb0*/  IADD3 R228, R6, -0x2, RZ ;  /* 0xfffffffe06e47810 */ /* 0x000fe20007ffe0ff */
[----:B------:R-:W-:Y:S01]  /*ebc0*/  IMAD.SHL.U32 R211, R4, 0x2, RZ ;  /* 0x0000000204d37824 */ /* 0x000fe200078e00ff */
[----:B------:R-:W-:-:S02]  /*ebd0*/  @P0 IADD3 R212, R8, -0x20, RZ ;  /* 0xffffffe008d40810 */ /* 0x000fc40007ffe0ff */
[----:B------:R-:W-:Y:S01]  /*ebe0*/  LEA R8, P0, R9, c[0x0][0x1f8], 0x1 ;  /* 0x00007e0009087a11 */ /* 0x000fe200078008ff */
[--C-:B------:R-:W-:Y:S01]  /*ebf0*/  IMAD R206, R3, 0x2, R211.reuse ;  /* 0x0000000203ce7824 */ /* 0x100fe200078e02d3 */
[----:B------:R-:W-:Y:S01]  /*ec00*/  IADD3 R203, R212, 0x800, RZ ;  /* 0x00000800d4cb7810 */ /* 0x000fe20007ffe0ff */
[C---:B------:R-:W-:Y:S01]  /*ec10*/  IMAD R205, R2.reuse, 0x2, R211 ;  /* 0x0000000202cd7824 */ /* 0x040fe200078e02d3 */
[----:B------:R-:W-:Y:S01]  /*ec20*/  LDSM.16.M88.4 R28, [R214+0x10080] ;  /* 0x01008000d61c783b */ /* 0x000fe20000000200 */
[----:B------:R-:W-:Y:S01]  /*ec30*/  LEA.HI.X R9, R9, c[0x0][0x1fc], R11, 0x1, P0 ;  /* 0x00007f0009097a11 */ /* 0x000fe200000f0c0b */
[----:B------:R-:W-:Y:S01]  /*ec40*/  IMAD R204, R2, 0x2, R206 ;  /* 0x0000000202cc7824 */ /* 0x000fe200078e02ce */
[----:B------:R-:W-:Y:S01]  /*ec50*/  LOP3.LUT P0, RZ, R10, 0x2, RZ, 0xc0, !PT ;  /* 0x000000020aff7812 */ /* 0x000fe2000780c0ff */
[----:B------:R-:W1:Y:S03]  /*ec60*/  LDSM.16.M88.4 R20, [R213+0xc080] ;  /* 0x00c08000d514783b */ /* 0x000e660000000200 */
[----:B------:R-:W-:Y:S01]  /*ec70*/  ISETP.LE.OR P1, PT, R55, R48, !P0 ;  /* 0x000000303700720c */ /* 0x000fe20004723670 */
[----:B------:R-:W-:Y:S01]  /*ec80*/  LDSM.16.M88.4 R16, [R210+0x10080] ;  /* 0x01008000d210783b */ /* 0x000fe20000000200 */
[----:B------:R-:W-:Y:S01]  /*ec90*/  LOP3.LUT P0, RZ, R0, 0x4, RZ, 0xc0, !PT ;  /* 0x0000000400ff7812 */ /* 0x000fe2000780c0ff */
[----:B------:R-:W-:-:S02]  /*eca0*/  IMAD.MOV.U32 R0, RZ, RZ, 0x40 ;  /* 0x00000040ff007424 */ /* 0x000fc400078e00ff */
[----:B------:R-:W2:Y:S03]  /*ecb0*/  LDSM.16.M88.4 R32, [R212] ;  /* 0x00000000d420783b */ /* 0x000ea60000000200 */
[----:B------:R-:W-:Y:S01]  /*ecc0*/  SEL R0, R0, 0xffffffc0, !P0 ;  /* 0xffffffc000007807 */ /* 0x000fe20004000000 */
[----:B------:R-:W3:Y:S01]  /*ecd0*/  LDSM.16.M88.4 R24, [R213+0xc880] ;  /* 0x00c88000d518783b */ /* 0x000ee20000000200 */
[----:B------:R-:W-:-:S03]  /*ece0*/  LOP3.LUT P0, RZ, R10, 0x8, RZ, 0xc0, !PT ;  /* 0x000000080aff7812 */ /* 0x000fc6000780c0ff */
[----:B------:R-:W-:Y:S01]  /*ecf0*/  LDSM.16.M88.4 R36, [R212+0x800] ;  /* 0x00080000d424783b */ /* 0x000fe20000000200 */
[----:B------:R-:W-:Y:S01]  /*ed00*/  ISETP.LE.OR P0, PT, R55, R48, !P0 ;  /* 0x000000303700720c */ /* 0x000fe20004703670 */
[----:B------:R-:W-:Y:S02]  /*ed10*/  IMAD.IADD R208, R213, 0x1, R0 ;  /* 0x00000001d5d07824 */ /* 0x000fe400078e0200 */
[----:B------:R-:W-:Y:S01]  /*ed20*/  @!PT LDS RZ, [RZ] ;  /* 0x00000000fffff984 */ /* 0x000fe20000000800 */
[----:B------:R-:W-:Y:S01]  /*ed30*/  @!PT LDS RZ, [RZ] ;  /* 0x00000000fffff984 */ /* 0x000fe20000000800 */
[----:B------:R-:W-:Y:S01]  /*ed40*/  @!PT LDS RZ, [RZ] ;  /* 0x00000000fffff984 */ /* 0x000fe20000000800 */
[----:B------:R4:W-:Y:S01]  /*ed50*/  LDGSTS.E.BYPASS.LTC128B.128 [R217+0x8080], [R8.64], !P2 ;  /* 0x0808000008d97fae */ /* 0x0009e2000d101d48 */
[----:B------:R-:W-:Y:S01]  /*ed60*/  IMAD.IADD R202, R0, 0x1, R212 ;  /* 0x0000000100ca7824 */ /* 0x000fe200078e02d4 */
[----:B------:R-:W-:Y:S02]  /*ed70*/  ISETP.NE.AND P2, PT, R226, 0x1, PT ;  /* 0x00000001e200780c */ /* 0x000fe40003f45270 */
[----:B------:R4:W-:Y:S01]  /*ed80*/  LDGSTS.E.BYPASS.LTC128B.128 [R217+0x9080], [R8.64+0x80], !P1 ;  /* 0x0908008008d97fae */ /* 0x0009e2000c901d48 */
[----:B------:R-:W-:-:S04]  /*ed90*/  LOP3.LUT P1, RZ, R10, 0x4, RZ, 0xc0, !PT ;  /* 0x000000040aff7812 */ /* 0x000fc8000782c0ff */
[----:B------:R-:W-:Y:S01]  /*eda0*/  ISETP.LE.OR P1, PT, R55, R48, !P1 ;  /* 0x000000303700720c */ /* 0x000fe20004f23670 */
[C---:B-1----:R-:W-:Y:S11]  /*edb0*/  HMMA.16816.F32 R12, R28.reuse, R20, RZ ;  /* 0x000000141c0c723c */ /* 0x042ff600000018ff */
[----:B------:R-:W-:Y:S01]  /*edc0*/  @!UPT UIADD3 URZ, URZ, URZ, URZ ;  /* 0x0000003f3f3ff290 */ /* 0x000fe2000fffe03f */
[----:B------:R4:W-:Y:S04]  /*edd0*/  LDGSTS.E.BYPASS.LTC128B.128 [R217+0xa080], [R8.64+0x100], !P1 ;  /* 0x0a08010008d97fae */ /* 0x0009e8000c901d48 */
[----:B------:R4:W-:Y:S01]  /*ede0*/  LDGSTS.E.BYPASS.LTC128B.128 [R217+0xb080], [R8.64+0x180], !P0 ;  /* 0x0b08018008d97fae */ /* 0x0009e2000c101d48 */
[----:B------:R-:W-:Y:S03]  /*edf0*/  HMMA.16816.F32 R20, R28, R22, RZ ;  /* 0x000000161c14723c */ /* 0x000fe600000018ff */
[----:B------:R-:W-:Y:S04]  /*ee00*/  LDSM.16.M88.4 R44, [R209+0x10080] ;  /* 0x01008000d12c783b */ /* 0x000fe80000000200 */
[----:B------:R-:W1:Y:S04]  /*ee10*/  LDSM.16.M88.4 R48, [R208+0xc080] ;  /* 0x00c08000d030783b */ /* 0x000e680000000200 */
[----:B------:R-:W-:Y:S04]  /*ee20*/  LDSM.16.M88.4 R60, [R202] ;  /* 0x00000000ca3c783b */ /* 0x000fe80000000200 */
[----:B------:R-:W-:Y:S01]  /*ee30*/  LDSM.16.M88.4 R40, [R213+0xd080] ;  /* 0x00d08000d528783b */ /* 0x000fe20000000200 */
[C---:B--2---:R-:W-:Y:S03]  /*ee40*/  HMMA.16816.F32 R12, R16.reuse, R32, R12 ;  /* 0x00000020100c723c */ /* 0x044fe6000000180c */
[----:B------:R-:W-:Y:S04]  /*ee50*/  LDSM.16.M88.4 R56, [R208+0xc880] ;  /* 0x00c88000d038783b */ /* 0x000fe80000000200 */
[----:B------:R-:W-:Y:S01]  /*ee60*/  LDSM.16.M88.4 R64, [R212+0x3000] ;  /* 0x00300000d440783b */ /* 0x000fe20000000200 */
[----:B------:R-:W-:Y:S03]  /*ee70*/  HMMA.16816.F32 R20, R16, R34, R20 ;  /* 0x000000221014723c */ /* 0x000fe60000001814 */
[----:B----4-:R-:W2:Y:S04]  /*ee80*/  LDSM.16.M88.4 R8, [R207+0x10080] ;  /* 0x01008000cf08783b */ /* 0x010ea80000000200 */
[----:B------:R-:W0:Y:S01]  /*ee90*/  LDGDEPBAR ;  /* 0x00000000000079af */ /* 0x000e220000000000 */
[C---:B---3--:R-:W-:Y:S08]  /*eea0*/  HMMA.16816.F32 R32, R28.reuse, R24, RZ ;  /* 0x000000181c20723c */ /* 0x048ff000000018ff */
[----:B------:R-:W-:Y:S01]  /*eeb0*/  HMMA.16816.F32 R28, R28, R26, RZ ;  /* 0x0000001a1c1c723c */ /* 0x000fe200000018ff */
[----:B------:R-:W3:Y:S07]  /*eec0*/  LDSM.16.M88.4 R24, [R214+0x14080] ;  /* 0x01408000d618783b */ /* 0x000eee0000000200 */
[C---:B-1----:R-:W-:Y:S08]  /*eed0*/  HMMA.16816.F32 R12, R44.reuse, R48, R12 ;  /* 0x000000302c0c723c */ /* 0x042ff0000000180c */
[----:B------:R-:W-:Y:S01]  /*eee0*/  HMMA.16816.F32 R20, R44, R50, R20 ;  /* 0x000000322c14723c */ /* 0x000fe20000001814 */
[----:B------:R-:W-:Y:S07]  /*eef0*/  LDSM.16.M88.4 R48, [R202+0x800] ;  /* 0x00080000ca30783b */ /* 0x000fee0000000200 */
[----:B------:R-:W-:Y:S08]  /*ef00*/  HMMA.16816.F32 R32, R16, R36, R32 ;  /* 0x000000241020723c */ /* 0x000ff00000001820 */
[----:B--2---:R-:W-:Y:S08]  /*ef10*/  HMMA.16816.F32 R12, R8, R60, R12 ;  /* 0x0000003c080c723c */ /* 0x004ff0000000180c */
[----:B------:R-:W-:Y:S01]  /*ef20*/  HMMA.16816.F32 R16, R16, R38, R28 ;  /* 0x000000261010723c */ /* 0x000fe2000000181c */
[----:B------:R-:W-:Y:S04]  /*ef30*/  LDSM.16.M88.4 R36, [R210+0x14080] ;  /* 0x01408000d224783b */ /* 0x000fe80000000200 */
[----:B------:R-:W1:Y:S03]  /*ef40*/  LDSM.16.M88.4 R28, [R212+0x1000] ;  /* 0x00100000d41c783b */ /* 0x000e660000000200 */
[----:B------:R-:W-:Y:S01]  /*ef50*/  HMMA.16816.F32 R20, R8, R62, R20 ;  /* 0x0000003e0814723c */ /* 0x000fe20000001814 */
[----:B------:R-:W-:Y:S07]  /*ef60*/  LDSM.16.M88.4 R60, [R213+0xd880] ;  /* 0x00d88000d53c783b */ /* 0x000fee0000000200 */
[----:B---3--:R-:W-:Y:S08]  /*ef70*/  HMMA.16816.F32 R12, R24, R40, R12 ;  /* 0x00000028180c723c */ /* 0x008ff0000000180c */
[C---:B------:R-:W-:Y:S08]  /*ef80*/  HMMA.16816.F32 R32, R44.reuse, R56, R32 ;  /* 0x000000382c20723c */ /* 0x040ff00000001820 */
[----:B------:R-:W-:Y:S01]  /*ef90*/  HMMA.16816.F32 R44, R44, R58, R16 ;  /* 0x0000003a2c2c723c */ /* 0x000fe20000001810 */
[----:B------:R-:W-:Y:S04]  /*efa0*/  LDSM.16.M88.4 R16, [R209+0x14080] ;  /* 0x01408000d110783b */ /* 0x000fe80000000200 */
[----:B------:R-:W2:Y:S03]  /*efb0*/  LDSM.16.M88.4 R56, [R208+0xd080] ;  /* 0x00d08000d038783b */ /* 0x000ea60000000200 */
[----:B------:R-:W-:Y:S01]  /*efc0*/  HMMA.16816.F32 R20, R24, R42, R20 ;  /* 0x0000002a1814723c */ /* 0x000fe20000001814 */
[----:B------:R-:W-:Y:S07]  /*efd0*/  LDSM.16.M88.4 R40, [R212+0x1800] ;  /* 0x00180000d428783b */ /* 0x000fee0000000200 */
[----:B-1----:R-:W-:Y:S08]  /*efe0*/  HMMA.16816.F32 R12, R36, R28, R12 ;  /* 0x0000001c240c723c */ /* 0x002ff0000000180c */
[C---:B------:R-:W-:Y:S08]  /*eff0*/  HMMA.16816.F32 R32, R8.reuse, R48, R32 ;  /* 0x000000300820723c */ /* 0x040ff00000001820 */
[----:B------:R-:W-:Y:S01]  /*f000*/  HMMA.16816.F32 R44, R8, R50, R44 ;  /* 0x00000032082c723c */ /* 0x000fe2000000182c */
[----:B------:R-:W-:Y:S04]  /*f010*/  LDSM.16.M88.4 R8, [R207+0x14080] ;  /* 0x01408000cf08783b */ /* 0x000fe80000000200 */
[----:B------:R-:W1:Y:S03]  /*f020*/  LDSM.16.M88.4 R48, [R202+0x1000] ;  /* 0x00100000ca30783b */ /* 0x000e660000000200 */
[----:B------:R-:W-:Y:S01]  /*f030*/  HMMA.16816.F32 R20, R36, R30, R20 ;  /* 0x0000001e2414723c */ /* 0x000fe20000001814 */
[----:B------:R-:W-:Y:S07]  /*f040*/  LDSM.16.M88.4 R28, [R208+0xd880] ;  /* 0x00d88000d01c783b */ /* 0x000fee0000000200 */
[----:B--2---:R-:W-:Y:S08]  /*f050*/  HMMA.16816.F32 R12, R16, R56, R12 ;  /* 0x00000038100c723c */ /* 0x004ff0000000180c */
        /* <DEDUP_REMOVED lines=37> */
[----:B------:R-:W1:Y:S04]  /*f2b0*/  LDSM.16.M88.4 R40, [R210+0x1c080] ;  /* 0x01c08000d228783b */ /* 0x000e680000000200 */
[----:B------:R-:W-:Y:S03]  /*f2c0*/  LDSM.16.M88.4 R60, [R213+0xf880] ;  /* 0x00f88000d53c783b */ /* 0x000fe60000000200 */
[----:B------:R-:W-:Y:S01]  /*f2d0*/  HMMA.16816.F32 R20, R8, R58, R20 ;  /* 0x0000003a0814723c */ /* 0x000fe20000001814 */
[----:B------:R-:W-:Y:S07]  /*f2e0*/  LDSM.16.M88.4 R56, [R208+0xf080] ;  /* 0x00f08000d038783b */ /* 0x000fee0000000200 */
[----:B--2---:R-:W-:Y:S08]  /*f2f0*/  HMMA.16816.F32 R12, R48, R24, R12 ;  /* 0x00000018300c723c */ /* 0x004ff0000000180c */
[C---:B------:R-:W-:Y:S08]  /*f300*/  HMMA.16816.F32 R32, R28.reuse, R36, R32 ;  /* 0x000000241c20723c */ /* 0x040ff00000001820 */
[----:B------:R-:W-:Y:S01]  /*f310*/  HMMA.16816.F32 R44, R28, R38, R44 ;  /* 0x000000261c2c723c */ /* 0x000fe2000000182c */
[----:B------:R-:W2:Y:S04]  /*f320*/  LDSM.16.M88.4 R28, [R209+0x1c080] ;  /* 0x01c08000d11c783b */ /* 0x000ea80000000200 */
[----:B------:R-:W-:Y:S03]  /*f330*/  LDSM.16.M88.4 R36, [R212+0x3800] ;  /* 0x00380000d424783b */ /* 0x000fe60000000200 */
[----:B------:R-:W-:Y:S01]  /*f340*/  HMMA.16816.F32 R20, R48, R26, R20 ;  /* 0x0000001a3014723c */ /* 0x000fe20000001814 */
[----:B------:R-:W-:Y:S07]  /*f350*/  LDSM.16.M88.4 R24, [R208+0xf880] ;  /* 0x00f88000d018783b */ /* 0x000fee0000000200 */
[----:B-1----:R-:W-:Y:S08]  /*f360*/  HMMA.16816.F32 R12, R40, R64, R12 ;  /* 0x00000040280c723c */ /* 0x002ff0000000180c */
[C---:B------:R-:W-:Y:S08]  /*f370*/  HMMA.16816.F32 R32, R8.reuse, R16, R32 ;  /* 0x000000100820723c */ /* 0x040ff00000001820 */
[----:B------:R-:W-:Y:S01]  /*f380*/  HMMA.16816.F32 R44, R8, R18, R44 ;  /* 0x00000012082c723c */ /* 0x000fe2000000182c */
[----:B------:R-:W-:Y:S04]  /*f390*/  LDSM.16.M88.4 R8, [R207+0x1c080] ;  /* 0x01c08000cf08783b */ /* 0x000fe80000000200 */
[----:B------:R-:W1:Y:S03]  /*f3a0*/  LDSM.16.M88.4 R16, [R202+0x3000] ;  /* 0x00300000ca10783b */ /* 0x000e660000000200 */
[----:B------:R-:W-:Y:S08]  /*f3b0*/  HMMA.16816.F32 R20, R40, R66, R20 ;  /* 0x000000422814723c */ /* 0x000ff00000001814 */
[----:B--2---:R-:W-:Y:S08]  /*f3c0*/  HMMA.16816.F32 R12, R28, R56, R12 ;  /* 0x000000381c0c723c */ /* 0x004ff0000000180c */
[C---:B------:R-:W-:Y:S08]  /*f3d0*/  HMMA.16816.F32 R32, R48.reuse, R60, R32 ;  /* 0x0000003c3020723c */ /* 0x040ff00000001820 */
[----:B------:R-:W-:Y:S08]  /*f3e0*/  HMMA.16816.F32 R44, R48, R62, R44 ;  /* 0x0000003e302c723c */ /* 0x000ff0000000182c */
[----:B------:R-:W-:Y:S08]  /*f3f0*/  HMMA.16816.F32 R20, R28, R58, R20 ;  /* 0x0000003a1c14723c */ /* 0x000ff00000001814 */
[----:B-1----:R-:W-:Y:S07]  /*f400*/  HMMA.16816.F32 R12, R8, R16, R12 ;  /* 0x00000010080c723c */ /* 0x002fee000000180c */
[----:B------:R-:W-:Y:S01]  /*f410*/  LOP3.LUT R16, R69, 0xffffffe0, RZ, 0xc0, !PT ;  /* 0xffffffe045107812 */ /* 0x000fe200078ec0ff */
[----:B------:R-:W-:Y:S04]  /*f420*/  HMMA.16816.F32 R32, R40, R36, R32 ;  /* 0x000000242820723c */ /* 0x000fe80000001820 */
[----:B------:R-:W-:-:S04]  /*f430*/  IMAD.IADD R16, R54, 0x1, -R16 ;  /* 0x0000000136107824 */ /* 0x000fc800078e0a10 */
[----:B------:R-:W-:Y:S01]  /*f440*/  HMMA.16816.F32 R44, R40, R38, R44 ;  /* 0x00000026282c723c */ /* 0x000fe2000000182c */
[----:B------:R-:W1:Y:S01]  /*f450*/  LDSM.16.M88.4 R36, [R202+0x3800] ;  /* 0x00380000ca24783b */ /* 0x000e620000000200 */
[----:B------:R-:W-:Y:S01]  /*f460*/  SHF.R.S32.HI R17, RZ, 0x1f, R16 ;  /* 0x0000001fff117819 */ /* 0x000fe20000011410 */
[----:B------:R-:W-:-:S04]  /*f470*/  DEPBAR.LE SB0, 0x0 ;  /* 0x000080000000791a */ /* 0x000fc80000000000 */
[----:B------:R-:W-:Y:S01]  /*f480*/  LEA.HI R17, R17, R16, RZ, 0x2 ;  /* 0x0000001011117211 */ /* 0x000fe200078f10ff */
[----:B------:R-:W-:Y:S01]  /*f490*/  FMUL.FTZ R0, R12, c[0x0][0x320] ;  /* 0x0000c8000c007a20 */ /* 0x000fe20000410000 */
[----:B------:R-:W-:Y:S01]  /*f4a0*/  HMMA.16816.F32 R20, R8, R18, R20 ;  /* 0x000000120814723c */ /* 0x000fe20000001814 */
[----:B------:R-:W-:Y:S01]  /*f4b0*/  SHF.R.S32.HI R12, RZ, 0x1f, R68 ;  /* 0x0000001fff0c7819 */ /* 0x000fe20000011444 */
[----:B------:R-:W-:Y:S02]  /*f4c0*/  FMUL.FTZ R15, R15, c[0x0][0x320] ;  /* 0x0000c8000f0f7a20 */ /* 0x000fe40000410000 */
[----:B------:R-:W-:Y:S01]  /*f4d0*/  FMUL.FTZ R13, R13, c[0x0][0x320] ;  /* 0x0000c8000d0d7a20 */ /* 0x000fe20000410000 */
[----:B------:R-:W-:Y:S01]  /*f4e0*/  LEA.HI R12, R12, R68, RZ, 0x3 ;  /* 0x000000440c0c7211 */ /* 0x000fe200078f18ff */
[----:B------:R-:W-:Y:S01]  /*f4f0*/  MUFU.TANH R0, R0 ;  /* 0x0000000000007308 */ /* 0x000fe20000002400 */
[----:B------:R-:W-:Y:S01]  /*f500*/  LEA.HI R18, R52, R54, RZ, 0x2 ;  /* 0x0000003634127211 */ /* 0x000fe200078f10ff */
[----:B------:R-:W-:Y:S01]  /*f510*/  HMMA.16816.F32 R32, R28, R24, R32 ;  /* 0x000000181c20723c */ /* 0x000fe20000001820 */
[----:B------:R-:W-:-:S02]  /*f520*/  LOP3.LUT R12, R12, 0xffffff8, RZ, 0xc0, !PT ;  /* 0x0ffffff80c0c7812 */ /* 0x000fc400078ec0ff */
[----:B------:R-:W-:-:S03]  /*f530*/  LOP3.LUT R18, R18, 0xfffffffc, RZ, 0xc0, !PT ;  /* 0xfffffffc12127812 */ /* 0x000fc600078ec0ff */
[----:B------:R-:W-:Y:S01]  /*f540*/  IMAD.IADD R229, R68, 0x1, -R12 ;  /* 0x0000000144e57824 */ /* 0x000fe200078e0a0c */
[----:B------:R-:W2:Y:S01]  /*f550*/  MUFU.TANH R13, R13 ;  /* 0x0000000d000d7308 */ /* 0x000ea20000002400 */
[----:B------:R-:W-:Y:S01]  /*f560*/  IMAD.IADD R54, R54, 0x1, -R18 ;  /* 0x0000000136367824 */ /* 0x000fe200078e0a12 */
[C---:B------:R-:W-:Y:S01]  /*f570*/  LEA.HI.SX32 R18, R17.reuse, R149, 0x1e ;  /* 0x0000009511127211 */ /* 0x040fe200078ff2ff */
[----:B------:R-:W-:Y:S01]  /*f580*/  FMUL.FTZ R12, R14, c[0x0][0x320] ;  /* 0x0000c8000e0c7a20 */ /* 0x000fe20000410000 */
[----:B------:R-:W-:Y:S01]  /*f590*/  HMMA.16816.F32 R44, R28, R26, R44 ;  /* 0x0000001a1c2c723c */ /* 0x000fe2000000182c */
[----:B------:R-:W-:Y:S02]  /*f5a0*/  LOP3.LUT R17, R17, 0x7ffffffc, RZ, 0xc0, !PT ;  /* 0x7ffffffc11117812 */ /* 0x000fe400078ec0ff */
[----:B------:R-:W-:Y:S01]  /*f5b0*/  LEA.HI R14, R54, R54, RZ, 0x1 ;  /* 0x00000036360e7211 */ /* 0x000fe200078f08ff */
[----:B------:R-:W-:Y:S01]  /*f5c0*/  IMAD R229, R229, 0x10, R18 ;  /* 0x00000010e5e57824 */ /* 0x000fe200078e0212 */
[----:B------:R-:W-:Y:S01]  /*f5d0*/  MUFU.TANH R12, R12 ;  /* 0x0000000c000c7308 */ /* 0x000fe20000002400 */
[----:B------:R-:W-:Y:S01]  /*f5e0*/  IMAD.IADD R17, R16, 0x1, -R17 ;  /* 0x0000000110117824 */ /* 0x000fe200078e0a11 */
[----:B------:R-:W-:Y:S01]  /*f5f0*/  LOP3.LUT R14, R14, 0x1ffffffe, RZ, 0xc0, !PT ;  /* 0x1ffffffe0e0e7812 */ /* 0x000fe200078ec0ff */
[----:B------:R-:W-:-:S02]  /*f600*/  FMUL.FTZ R21, R21, c[0x0][0x320] ;  /* 0x0000c80015157a20 */ /* 0x000fc40000410000 */
[----:B------:R-:W-:Y:S02]  /*f610*/  IMAD.SHL.U32 R232, R17, 0x2, RZ ;  /* 0x0000000211e87824 */ /* 0x000fe400078e00ff */
[----:B------:R-:W-:Y:S01]  /*f620*/  IMAD.IADD R54, R54, 0x1, -R14 ;  /* 0x0000000136367824 */ /* 0x000fe200078e0a0e */
[----:B-1----:R-:W-:Y:S01]  /*f630*/  HMMA.16816.F32 R32, R8, R36, R32 ;  /* 0x000000240820723c */ /* 0x002fe20000001820 */
[----:B------:R1:W-:Y:S01]  /*f640*/  MUFU.TANH R14, R15 ;  /* 0x0000000f000e7308 */ /* 0x0003e20000002400 */
[----:B------:R-:W-:Y:S02]  /*f650*/  IMAD.IADD R55, R55, 0x1, -R232 ;  /* 0x0000000137377824 */ /* 0x000fe400078e0ae8 */
[----:B------:R-:W-:Y:S02]  /*f660*/  IMAD R229, R54, 0x8, R229 ;  /* 0x0000000836e57824 */ /* 0x000fe400078e02e5 */
[----:B------:R-:W-:Y:S02]  /*f670*/  FMUL.FTZ R23, R23, c[0x0][0x320] ;  /* 0x0000c80017177a20 */ /* 0x000fe40000410000 */
[----:B------:R-:W-:-:S03]  /*f680*/  @P2 IMAD.HI.U32 R18, R229, c[0x0][0x2c8], RZ ;  /* 0x0000b200e5122a27 */ /* 0x000fc600078e00ff */
[----:B------:R-:W-:Y:S01]  /*f690*/  HMMA.16816.F32 R44, R8, R38, R44 ;  /* 0x00000026082c723c */ /* 0x000fe2000000182c */
[----:B------:R-:W-:Y:S01]  /*f6a0*/  IMAD.MOV.U32 R19, RZ, RZ, R229 ;  /* 0x000000ffff137224 */ /* 0x000fe200078e00e5 */
[----:B------:R-:W-:Y:S01]  /*f6b0*/  @P2 SHF.R.U32.HI R19, RZ, c[0x0][0x2cc], R18 ;  /* 0x0000b300ff132a19 */ /* 0x000fe20000011612 */
[----:B------:R-:W-:Y:S01]  /*f6c0*/  FMUL.FTZ R22, R22, c[0x0][0x320] ;  /* 0x0000c80016167a20 */ /* 0x000fe20000410000 */
[----:B------:R2:W3:Y:S01]  /*f6d0*/  MUFU.TANH R18, R21 ;  /* 0x0000001500127308 */ /* 0x0004e20000002400 */
[----:B-1----:R-:W-:Y:S02]  /*f6e0*/  FMUL.FTZ R15, R20, c[0x0][0x320] ;  /* 0x0000c800140f7a20 */ /* 0x002fe40000410000 */
[----:B------:R-:W-:Y:S01]  /*f6f0*/  SHFL.IDX PT, R9, R19, 0x1, 0x1c1f ;  /* 0x003c1f0013097f89 */ /* 0x000fe200000e0000 */
[----:B------:R-:W-:-:S03]  /*f700*/  IMAD.MOV.U32 R8, RZ, RZ, -0x20 ;  /* 0xffffffe0ff087424 */ /* 0x000fc600078e00ff */
[----:B------:R1:W4:Y:S01]  /*f710*/  SHFL.IDX PT, R20, R19, RZ, 0x1c1f ;  /* 0x001c1fff13147589 */ /* 0x00032200000e0000 */
[----:B------:R-:W-:Y:S01]  /*f720*/  IMAD R53, R53, R8, 0x1 ;  /* 0x0000000135357424 */ /* 0x000fe200078e0208 */
[----:B------:R-:W1:Y:S01]  /*f730*/  MUFU.TANH R15, R15 ;  /* 0x0000000f000f7308 */ /* 0x000e620000002400 */
[----:B------:R-:W-:Y:S02]  /*f740*/  FMUL.FTZ R17, R32, c[0x0][0x320] ;  /* 0x0000c80020117a20 */ /* 0x000fe40000410000 */
[----:B------:R-:W-:Y:S01]  /*f750*/  FMUL.FTZ R16, R33, c[0x0][0x320] ;  /* 0x0000c80021107a20 */ /* 0x000fe20000410000 */
[----:B------:R-:W-:-:S04]  /*f760*/  IADD3 R10, -R232, R53, R220 ;  /* 0x00000035e80a7210 */ /* 0x000fc80007ffe1dc */
[----:B------:R-:W2:Y:S01]  /*f770*/  MUFU.TANH R17, R17 ;  /* 0x0000001100117308 */ /* 0x000ea20000002400 */
[----:B------:R-:W-:Y:S02]  /*f780*/  IMAD.IADD R10, R10, 0x1, -R227 ;  /* 0x000000010a0a7824 */ /* 0x000fe400078e0ae3 */
[----:B------:R-:W-:Y:S02]  /*f790*/  FMUL.FTZ R45, R45, c[0x0][0x320] ;  /* 0x0000c8002d2d7a20 */ /* 0x000fe40000410000 */
[----:B------:R-:W-:Y:S02]  /*f7a0*/  FMUL.FTZ R26, R46, c[0x0][0x320] ;  /* 0x0000c8002e1a7a20 */ /* 0x000fe40000410000 */
[----:B------:R-:W-:Y:S01]  /*f7b0*/  FMUL.FTZ R47, R47, c[0x0][0x320] ;  /* 0x0000c8002f2f7a20 */ /* 0x000fe20000410000 */
[----:B------:R-:W2:Y:S01]  /*f7c0*/  MUFU.TANH R16, R16 ;  /* 0x0000001000107308 */ /* 0x000ea20000002400 */
[----:B-1----:R-:W-:Y:S02]  /*f7d0*/  FMUL.FTZ R19, R44, c[0x0][0x320] ;  /* 0x0000c8002c137a20 */ /* 0x002fe40000410000 */
[----:B----4-:R-:W-:-:S05]  /*f7e0*/  IMAD.IADD R11, R10, 0x1, R20 ;  /* 0x000000010a0b7824 */ /* 0x010fca00078e0214 */
[----:B------:R1:W-:Y:S01]  /*f7f0*/  MUFU.TANH R8, R23 ;  /* 0x0000001700087308 */ /* 0x0003e20000002400 */
[----:B------:R-:W-:Y:S01]  /*f800*/  IMAD.IADD R10, R10, 0x1, R9 ;  /* 0x000000010a0a7824 */ /* 0x000fe200078e0209 */
[----:B------:R-:W-:-:S04]  /*f810*/  IMNMX R11, R55, R11, PT ;  /* 0x0000000b370b7217 */ /* 0x000fc80003800200 */
[----:B------:R-:W-:Y:S01]  /*f820*/  IMNMX R10, R55, R10, PT ;  /* 0x0000000a370a7217 */ /* 0x000fe20003800200 */
[----:B------:R-:W-:Y:S01]  /*f830*/  BAR.SYNC.DEFER_BLOCKING 0x0 ;  /* 0x0000000000007b1d */ /* 0x000fe20000010000 */
[C---:B------:R-:W-:Y:S02]  /*f840*/  ISETP.GT.AND P1, PT, R11.reuse, 0x1, PT ;  /* 0x000000010b00780c */ /* 0x040fe40003f24270 */
[----:B------:R-:W-:Y:S02]  /*f850*/  ISETP.GT.AND P0, PT, R11, RZ, PT ;  /* 0x000000ff0b00720c */ /* 0x000fe40003f04270 */
[----:B--2---:R-:W-:Y:S01]  /*f860*/  FSEL R21, R13, -INF , P1 ;  /* 0xff8000000d157808 */ /* 0x004fe20000800000 */
[----:B------:R-:W2:Y:S01]  /*f870*/  MUFU.TANH R19, R19 ;  /* 0x0000001300137308 */ /* 0x000ea20000002400 */
[----:B------:R-:W-:Y:S02]  /*f880*/  ISETP.GT.AND P1, PT, R11, 0x9, PT ;  /* 0x000000090b00780c */ /* 0x000fe40003f24270 */
[----:B-1----:R-:W-:Y:S01]  /*f890*/  FSEL R23, R0, -INF , P0 ;  /* 0xff80000000177808 */ /* 0x002fe20000000000 */
[----:B------:R-:W-:Y:S01]  /*f8a0*/  FMUL.FTZ R0, R35, c[0x0][0x320] ;  /* 0x0000c80023007a20 */ /* 0x000fe20000410000 */
[----:B------:R-:W-:-:S02]  /*f8b0*/  ISETP.GT.AND P0, PT, R11, 0x8, PT ;  /* 0x000000080b00780c */ /* 0x000fc40003f04270 */
[----:B---3--:R-:W-:Y:S01]  /*f8c0*/  FSEL R9, R18, -INF , P1 ;  /* 0xff80000012097808 */ /* 0x008fe20000800000 */
[----:B------:R-:W1:Y:S01]  /*f8d0*/  MUFU.TANH R13, R45 ;  /* 0x0000002d000d7308 */ /* 0x000e620000002400 */
[----:B------:R-:W-:Y:S02]  /*f8e0*/  FSEL R20, R15, -INF , P0 ;  /* 0xff8000000f147808 */ /* 0x000fe40000000000 */
[----:B------:R-:W-:Y:S02]  /*f8f0*/  FMNMX.FTZ R18, R23, R21, !PT ;  /* 0x0000001517127209 */ /* 0x000fe40007810000 */
[C---:B------:R-:W-:Y:S02]  /*f900*/  ISETP.GT.AND P0, PT, R11.reuse, 0x10, PT ;  /* 0x000000100b00780c */ /* 0x040fe40003f04270 */
[----:B------:R-:W-:Y:S01]  /*f910*/  FMNMX.FTZ R18, R20, R18, !PT ;  /* 0x0000001214127209 */ /* 0x000fe20007810000 */
[----:B------:R-:W3:Y:S01]  /*f920*/  MUFU.TANH R22, R22 ;  /* 0x0000001600167308 */ /* 0x000ee20000002400 */
[----:B------:R-:W-:-:S02]  /*f930*/  ISETP.GT.AND P1, PT, R11, 0x11, PT ;  /* 0x000000110b00780c */ /* 0x000fc40003f24270 */
[----:B------:R-:W-:Y:S02]  /*f940*/  FSEL R17, R17, -INF , P0 ;  /* 0xff80000011117808 */ /* 0x000fe40000000000 */
[----:B------:R-:W-:Y:S02]  /*f950*/  FMNMX.FTZ R18, R9, R18, !PT ;  /* 0x0000001209127209 */ /* 0x000fe40007810000 */
[----:B------:R-:W-:Y:S01]  /*f960*/  FSEL R16, R16, -INF , P1 ;  /* 0xff80000010107808 */ /* 0x000fe20000800000 */
[----:B------:R-:W-:Y:S01]  /*f970*/  MUFU.TANH R0, R0 ;  /* 0x0000000000007308 */ /* 0x000fe20000002400 */
[C---:B------:R-:W-:Y:S02]  /*f980*/  ISETP.GT.AND P0, PT, R11.reuse, 0x18, PT ;  /* 0x000000180b00780c */ /* 0x040fe40003f04270 */
[----:B------:R-:W-:Y:S01]  /*f990*/  ISETP.GT.AND P1, PT, R11, 0x19, PT ;  /* 0x000000190b00780c */ /* 0x000fe20003f24270 */
[----:B------:R-:W-:Y:S01]  /*f9a0*/  FMUL.FTZ R11, R34, c[0x0][0x320] ;  /* 0x0000c800220b7a20 */ /* 0x000fe20000410000 */
[----:B------:R-:W-:-:S02]  /*f9b0*/  FMNMX.FTZ R18, R17, R18, !PT ;  /* 0x0000001211127209 */ /* 0x000fc40007810000 */
[----:B--2---:R-:W-:Y:S01]  /*f9c0*/  FSEL R15, R19, -INF , P0 ;  /* 0xff800000130f7808 */ /* 0x004fe20000000000 */
[----:B------:R-:W-:Y:S01]  /*f9d0*/  MUFU.TANH R26, R26 ;  /* 0x0000001a001a7308 */ /* 0x000fe20000002400 */
[----:B------:R-:W-:Y:S02]  /*f9e0*/  ISETP.GT.AND P0, PT, R10, RZ, PT ;  /* 0x000000ff0a00720c */ /* 0x000fe40003f04270 */
[----:B-1----:R-:W-:Y:S02]  /*f9f0*/  FSEL R13, R13, -INF , P1 ;  /* 0xff8000000d0d7808 */ /* 0x002fe40000800000 */
[----:B------:R-:W-:Y:S02]  /*fa00*/  FMNMX.FTZ R18, R16, R18, !PT ;  /* 0x0000001210127209 */ /* 0x000fe40007810000 */
[----:B------:R-:W-:Y:S01]  /*fa10*/  ISETP.GT.AND P1, PT, R10, 0x1, PT ;  /* 0x000000010a00780c */ /* 0x000fe20003f24270 */
[----:B------:R-:W1:Y:S01]  /*fa20*/  MUFU.TANH R11, R11 ;  /* 0x0000000b000b7308 */ /* 0x000e620000002400 */
[----:B------:R-:W-:-:S02]  /*fa30*/  FSEL R25, R12, -INF , P0 ;  /* 0xff8000000c197808 */ /* 0x000fc40000000000 */
[----:B------:R-:W-:Y:S02]  /*fa40*/  FMNMX.FTZ R12, R15, R18, !PT ;  /* 0x000000120f0c7209 */ /* 0x000fe40007810000 */
[----:B------:R-:W-:Y:S02]  /*fa50*/  ISETP.GT.AND P0, PT, R10, 0x8, PT ;  /* 0x000000080a00780c */ /* 0x000fe40003f04270 */
[----:B------:R-:W-:Y:S01]  /*fa60*/  FSEL R24, R14, -INF , P1 ;  /* 0xff8000000e187808 */ /* 0x000fe20000800000 */
[----:B------:R-:W2:Y:S01]  /*fa70*/  MUFU.TANH R47, R47 ;  /* 0x0000002f002f7308 */ /* 0x000ea20000002400 */
[----:B------:R-:W-:Y:S02]  /*fa80*/  ISETP.GT.AND P1, PT, R10, 0x9, PT ;  /* 0x000000090a00780c */ /* 0x000fe40003f24270 */
[----:B------:R-:W-:Y:S02]  /*fa90*/  FMNMX.FTZ R14, R13, R12, !PT ;  /* 0x0000000c0d0e7209 */ /* 0x000fe40007810000 */
[----:B---3--:R-:W-:-:S02]  /*faa0*/  FSEL R19, R22, -INF , P0 ;  /* 0xff80000016137808 */ /* 0x008fc40000000000 */
[----:B------:R-:W-:Y:S01]  /*fab0*/  FMNMX.FTZ R12, R25, R24, !PT ;  /* 0x00000018190c7209 */ /* 0x000fe20007810000 */
[----:B------:R-:W3:Y:S01]  /*fac0*/  SHFL.BFLY PT, R22, R14, 0x2, 0x1f ;  /* 0x0c401f000e167f89 */ /* 0x000ee200000e0000 */
[----:B------:R-:W-:Y:S02]  /*fad0*/  FSEL R18, R8, -INF , P1 ;  /* 0xff80000008127808 */ /* 0x000fe40000800000 */
[C---:B------:R-:W-:Y:S02]  /*fae0*/  ISETP.GT.AND P0, PT, R10.reuse, 0x10, PT ;  /* 0x000000100a00780c */ /* 0x040fe40003f04270 */
[----:B------:R-:W-:Y:S02]  /*faf0*/  FMNMX.FTZ R8, R19, R12, !PT ;  /* 0x0000000c13087209 */ /* 0x000fe40007810000 */
[----:B------:R-:W-:Y:S02]  /*fb00*/  ISETP.GT.AND P2, PT, R10, 0x11, PT ;  /* 0x000000110a00780c */ /* 0x000fe40003f44270 */
[----:B-1----:R-:W-:-:S02]  /*fb10*/  FSEL R12, R11, -INF , P0 ;  /* 0xff8000000b0c7808 */ /* 0x002fc40000000000 */
[----:B------:R-:W-:Y:S02]  /*fb20*/  FMNMX.FTZ R8, R18, R8, !PT ;  /* 0x0000000812087209 */ /* 0x000fe40007810000 */
[----:B------:R-:W-:Y:S02]  /*fb30*/  FSEL R11, R0, -INF , P2 ;  /* 0xff800000000b7808 */ /* 0x000fe40001000000 */
[----:B------:R-:W-:Y:S02]  /*fb40*/  ISETP.GT.AND P1, PT, R10, 0x18, PT ;  /* 0x000000180a00780c */ /* 0x000fe40003f24270 */
[----:B------:R-:W-:Y:S02]  /*fb50*/  FMNMX.FTZ R0, R12, R8, !PT ;  /* 0x000000080c007209 */ /* 0x000fe40007810000 */
[----:B------:R-:W-:Y:S02]  /*fb60*/  ISETP.GT.AND P0, PT, R10, 0x19, PT ;  /* 0x000000190a00780c */ /* 0x000fe40003f04270 */
[----:B------:R-:W-:-:S02]  /*fb70*/  FSEL R10, R26, -INF , P1 ;  /* 0xff8000001a0a7808 */ /* 0x000fc40000800000 */
[----:B------:R-:W-:Y:S02]  /*fb80*/  FMNMX.FTZ R0, R11, R0, !PT ;  /* 0x000000000b007209 */ /* 0x000fe40007810000 */
[----:B--2---:R-:W-:Y:S02]  /*fb90*/  FSEL R8, R47, -INF , P0 ;  /* 0xff8000002f087808 */ /* 0x004fe40000000000 */
[----:B------:R-:W-:Y:S02]  /*fba0*/  FMNMX.FTZ R0, R10, R0, !PT ;  /* 0x000000000a007209 */ /* 0x000fe40007810000 */
[----:B---3--:R-:W-:Y:S02]  /*fbb0*/  FMNMX.FTZ R26, R14, R22, !PT ;  /* 0x000000160e1a7209 */ /* 0x008fe40007810000 */
[----:B------:R-:W-:Y:S02]  /*fbc0*/  FMNMX.FTZ R0, R8, R0, !PT ;  /* 0x0000000008007209 */ /* 0x000fe40007810000 */
[----:B------:R-:W-:Y:S01]  /*fbd0*/  ISETP.GE.AND P0, PT, R6, 0x2, PT ;  /* 0x000000020600780c */ /* 0x000fe20003f06270 */
[----:B------:R-:W-:Y:S01]  /*fbe0*/  SHFL.BFLY PT, R14, R26, 0x1, 0x1f ;  /* 0x0c201f001a0e7f89 */ /* 0x000fe200000e0000 */
[----:B------:R-:W-:-:S03]  /*fbf0*/  ISETP.NE.AND P2, PT, R226, 0x1, PT ;  /* 0x00000001e200780c */ /* 0x000fc60003f45270 */
[----:B------:R-:W1:Y:S08]  /*fc00*/  SHFL.BFLY PT, R22, R0, 0x2, 0x1f ;  /* 0x0c401f0000167f89 */ /* 0x000e7000000e0000 */
[----:B------:R-:W-:Y:S01]  /*fc10*/  @P0 SHF.R.S32.HI R6, RZ, 0x1f, R228 ;  /* 0x0000001fff060819 */ /* 0x000fe200000114e4 */
[----:B------:R-:W-:Y:S02]  /*fc20*/  @P0 IMAD R7, R7, R228, RZ ;  /* 0x000000e407070224 */ /* 0x000fe400078e02ff */
[----:B------:R-:W-:-:S02]  /*fc30*/  @P0 IMAD.MOV.U32 R27, RZ, RZ, R223 ;  /* 0x000000ffff1b0224 */ /* 0x000fc400078e00df */
[-C--:B------:R-:W-:Y:S01]  /*fc40*/  @P0 IMAD R6, R6, R5.reuse, R7 ;  /* 0x0000000506060224 */ /* 0x080fe200078e0207 */
[----:B-1----:R-:W-:Y:S02]  /*fc50*/  FMNMX.FTZ R22, R0, R22, !PT ;  /* 0x0000001600167209 */ /* 0x002fe40007810000 */
[----:B------:R-:W-:Y:S01]  /*fc60*/  FMNMX.FTZ R0, R26, R14, !PT ;  /* 0x0000000e1a007209 */ /* 0x000fe20007810000 */
[----:B------:R-:W-:Y:S02]  /*fc70*/  @P0 IMAD.MOV.U32 R26, RZ, RZ, R218 ;  /* 0x000000ffff1a0224 */ /* 0x000fe400078e00da */
[----:B------:R-:W1:Y:S01]  /*fc80*/  SHFL.BFLY PT, R148, R22, 0x1, 0x1f ;  /* 0x0c201f0016947f89 */ /* 0x000e6200000e0000 */
[C---:B------:R-:W-:Y:S01]  /*fc90*/  FSETP.NEU.FTZ.AND P1, PT, R0.reuse, -INF , PT ;  /* 0xff8000000000780b */ /* 0x040fe20003f3d000 */
[----:B------:R-:W-:Y:S02]  /*fca0*/  FMUL.FTZ R14, R0, c[0x0][0x2d0] ;  /* 0x0000b400000e7a20 */ /* 0x000fe40000410000 */
[----:B------:R-:W-:-:S03]  /*fcb0*/  @P0 IMAD.WIDE.U32 R26, R228, R5, R26 ;  /* 0x00000005e41a0225 */ /* 0x000fc600078e001a */
[----:B------:R-:W-:Y:S01]  /*fcc0*/  FSEL R14, R14, RZ, P1 ;  /* 0x000000ff0e0e7208 */ /* 0x000fe20000800000 */
[----:B------:R-:W-:Y:S01]  /*fcd0*/  @P0 IMAD.IADD R5, R27, 0x1, R6 ;  /* 0x000000011b050824 */ /* 0x000fe200078e0206 */
[----:B------:R-:W-:-:S03]  /*fce0*/  @P0 LEA R6, P1, R26, c[0x0][0x1c8], 0x1 ;  /* 0x000072001a060a11 */ /* 0x000fc600078208ff */
[--C-:B------:R-:W-:Y:S01]  /*fcf0*/  FFMA.FTZ R150, R9, c[0x0][0x2d0], -R14.reuse ;  /* 0x0000b40009967a23 */ /* 0x100fe2000001080e */
[----:B------:R-:W-:Y:S01]  /*fd00*/  @P0 LEA.HI.X R7, R26, c[0x0][0x1cc], R5, 0x1, P1 ;  /* 0x000073001a070a11 */ /* 0x000fe200008f0c05 */
[--C-:B------:R-:W-:Y:S02]  /*fd10*/  FFMA.FTZ R193, R23, c[0x0][0x2d0], -R14.reuse ;  /* 0x0000b40017c17a23 */ /* 0x100fe4000001080e */
[--C-:B------:R-:W-:Y:S02]  /*fd20*/  FFMA.FTZ R192, R21, c[0x0][0x2d0], -R14.reuse ;  /* 0x0000b40015c07a23 */ /* 0x100fe4000001080e */
[----:B------:R2:W-:Y:S01]  /*fd30*/  @P0 LDGSTS.E.BYPASS.LTC128B.128 [R217+0xc080], [R6.64], !P3 ;  /* 0x0c08000006d90fae */ /* 0x0005e2000d901d48 */
[--C-:B------:R-:W-:Y:S01]  /*fd40*/  FFMA.FTZ R151, R20, c[0x0][0x2d0], -R14.reuse ;  /* 0x0000b40014977a23 */ /* 0x100fe2000001080e */
[----:B------:R-:W-:Y:S01]  /*fd50*/  MUFU.EX2 R193, R193 ;  /* 0x000000c100c17308 */ /* 0x000fe20000000800 */
[--C-:B------:R-:W-:Y:S01]  /*fd60*/  FFMA.FTZ R198, R17, c[0x0][0x2d0], -R14.reuse ;  /* 0x0000b40011c67a23 */ /* 0x100fe2000001080e */
[----:B------:R2:W-:Y:S01]  /*fd70*/  @P0 LDGSTS.E.BYPASS.LTC128B.128 [R217+0xd080], [R6.64+0x80], !P6 ;  /* 0x0d08008006d90fae */ /* 0x0005e2000f101d48 */
[--C-:B------:R-:W-:Y:S01]  /*fd80*/  FFMA.FTZ R196, R16, c[0x0][0x2d0], -R14.reuse ;  /* 0x0000b40010c47a23 */ /* 0x100fe2000001080e */
[----:B-1----:R-:W-:Y:S01]  /*fd90*/  FMNMX.FTZ R148, R22, R148, !PT ;  /* 0x0000009416947209 */ /* 0x002fe20007810000 */
[--C-:B------:R-:W-:Y:S01]  /*fda0*/  FFMA.FTZ R197, R15, c[0x0][0x2d0], -R14.reuse ;  /* 0x0000b4000fc57a23 */ /* 0x100fe2000001080e */
[----:B------:R2:W-:Y:S01]  /*fdb0*/  @P0 LDGSTS.E.BYPASS.LTC128B.128 [R217+0xe080], [R6.64+0x100], !P5 ;  /* 0x0e08010006d90fae */ /* 0x0005e2000e901d48 */
[----:B------:R-:W-:Y:S01]  /*fdc0*/  FFMA.FTZ R225, R13, c[0x0][0x2d0], -R14 ;  /* 0x0000b4000de17a23 */ /* 0x000fe2000001080e */
[C---:B------:R-:W-:Y:S01]  /*fdd0*/  FSETP.NEU.FTZ.AND P1, PT, R148.reuse, -INF , PT ;  /* 0xff8000009400780b */ /* 0x040fe20003f3d000 */
[----:B------:R-:W-:Y:S01]  /*fde0*/  FMUL.FTZ R5, R148, c[0x0][0x2d0] ;  /* 0x0000b40094057a20 */ /* 0x000fe20000410000 */
[----:B------:R2:W-:Y:S01]  /*fdf0*/  @P0 LDGSTS.E.BYPASS.LTC128B.128 [R217+0xf080], [R6.64+0x180], !P4 ;  /* 0x0f08018006d90fae */ /* 0x0005e2000e101d48 */
[----:B------:R-:W1:Y:S03]  /*fe00*/  MUFU.EX2 R192, R192 ;  /* 0x000000c000c07308 */ /* 0x000e660000000800 */
[----:B------:R-:W3:Y:S01]  /*fe10*/  LDSM.16.MT88.4 R132, [R206+0x8080] ;  /* 0x00808000ce84783b */ /* 0x000ee20000004200 */
[----:B------:R-:W-:-:S03]  /*fe20*/  FSEL R9, R5, RZ, P1 ;  /* 0x000000ff05097208 */ /* 0x000fc60000800000 */
[----:B------:R-:W4:Y:S01]  /*fe30*/  LDSM.16.MT88.4 R32, [R204+0x8080] ;  /* 0x00808000cc20783b */ /* 0x000f220000004200 */
[----:B------:R-:W-:Y:S01]  /*fe40*/  MUFU.EX2 R151, R151 ;  /* 0x0000009700977308 */ /* 0x000fe20000000800 */
[--C-:B------:R-:W-:Y:S02]  /*fe50*/  FFMA.FTZ R195, R25, c[0x0][0x2d0], -R9.reuse ;  /* 0x0000b40019c37a23 */ /* 0x100fe40000010809 */
[--C-:B------:R-:W-:Y:S01]  /*fe60*/  FFMA.FTZ R194, R24, c[0x0][0x2d0], -R9.reuse ;  /* 0x0000b40018c27a23 */ /* 0x100fe20000010809 */
[----:B------:R-:W2:Y:S01]  /*fe70*/  LDSM.16.MT88.4 R140, [R211+0x8080] ;  /* 0x00808000d38c783b */ /* 0x000ea20000004200 */
[--C-:B------:R-:W-:Y:S02]  /*fe80*/  FFMA.FTZ R3, R19, c[0x0][0x2d0], -R9.reuse ;  /* 0x0000b40013037a23 */ /* 0x100fe40000010809 */
[--C-:B------:R-:W-:Y:S01]  /*fe90*/  FFMA.FTZ R2, R18, c[0x0][0x2d0], -R9.reuse ;  /* 0x0000b40012027a23 */ /* 0x100fe20000010809 */
[----:B------:R-:W2:Y:S01]  /*fea0*/  LDSM.16.MT88.4 R24, [R205+0x8080] ;  /* 0x00808000cd18783b */ /* 0x000ea20000004200 */
[----:B------:R-:W3:Y:S01]  /*feb0*/  MUFU.EX2 R150, R150 ;  /* 0x0000009600967308 */ /* 0x000ee20000000800 */
[--C-:B------:R-:W-:Y:S01]  /*fec0*/  FFMA.FTZ R201, R12, c[0x0][0x2d0], -R9.reuse ;  /* 0x0000b4000cc97a23 */ /* 0x100fe20000010809 */
[----:B-1----:R-:W-:Y:S01]  /*fed0*/  F2FP.PACK_AB R128, R192, R193 ;  /* 0x000000c1c080723e */ /* 0x002fe200000000ff */
[----:B------:R-:W1:Y:S01]  /*fee0*/  LDSM.16.MT88.4 R40, [R211+0x9080] ;  /* 0x00908000d328783b */ /* 0x000e620000004200 */
[----:B------:R-:W-:-:S02]  /*fef0*/  FFMA.FTZ R199, R11, c[0x0][0x2d0], -R9 ;  /* 0x0000b4000bc77a23 */ /* 0x000fc40000010809 */
[--C-:B------:R-:W-:Y:S01]  /*ff00*/  FFMA.FTZ R200, R10, c[0x0][0x2d0], -R9.reuse ;  /* 0x0000b4000ac87a23 */ /* 0x100fe20000010809 */
[----:B------:R-:W1:Y:S01]  /*ff10*/  LDSM.16.MT88.4 R48, [R206+0x9080] ;  /* 0x00908000ce30783b */ /* 0x000e620000004200 */
[----:B------:R-:W-:Y:S01]  /*ff20*/  MUFU.EX2 R195, R195 ;  /* 0x000000c300c37308 */ /* 0x000fe20000000800 */
[----:B------:R-:W-:Y:S02]  /*ff30*/  FFMA.FTZ R224, R8, c[0x0][0x2d0], -R9 ;  /* 0x0000b40008e07a23 */ /* 0x000fe40000010809 */
[----:B------:R-:W1:Y:S01]  /*ff40*/  LDSM.16.MT88.4 R56, [R205+0x9080] ;  /* 0x00908000cd38783b */ /* 0x000e620000004200 */
[----:B------:R-:W-:-:S03]  /*ff50*/  FADD.FTZ R192, R193, R192 ;  /* 0x000000c0c1c07221 */ /* 0x000fc60000010000 */
[----:B------:R-:W1:Y:S01]  /*ff60*/  LDSM.16.MT88.4 R64, [R204+0x9080] ;  /* 0x00908000cc40783b */ /* 0x000e620000004200 */
[----:B------:R-:W4:Y:S01]  /*ff70*/  MUFU.EX2 R194, R194 ;  /* 0x000000c200c27308 */ /* 0x000f220000000800 */
[C---:B---3--:R-:W-:Y:S01]  /*ff80*/  F2FP.PACK_AB R130, R150.reuse, R151 ;  /* 0x000000979682723e */ /* 0x048fe200000000ff */
[----:B------:R-:W-:Y:S01]  /*ff90*/  FADD.FTZ R151, R151, R192 ;  /* 0x000000c097977221 */ /* 0x000fe20000010000 */
[----:B------:R-:W3:Y:S03]  /*ffa0*/  LDSM.16.MT88.4 R72, [R211+0xa080] ;  /* 0x00a08000d348783b */ /* 0x000ee60000004200 */
[----:B------:R-:W-:Y:S01]  /*ffb0*/  FADD.FTZ R151, R150, R151 ;  /* 0x0000009796977221 */ /* 0x000fe20000010000 */
[----:B------:R-:W1:Y:S01]  /*ffc0*/  LDSM.16.MT88.4 R80, [R206+0xa080] ;  /* 0x00a08000ce50783b */ /* 0x000e620000004200 */
[----:B------:R-:W-:Y:S03]  /*ffd0*/  MUFU.EX2 R3, R3 ;  /* 0x0000000300037308 */ /* 0x000fe60000000800 */
[----:B------:R-:W1:Y:S04]  /*ffe0*/  LDSM.16.MT88.4 R88, [R205+0xa080] ;  /* 0x00a08000cd58783b */ /* 0x000e680000004200 */
[----:B------:R-:W1:Y:S01]  /*fff0*/  LDSM.16.MT88.4 R96, [R204+0xa080] ;  /* 0x00a08000cc60783b */ /* 0x000e620000004200 */
[----:B------:R-:W2:Y:S01]  /*10000*/  MUFU.EX2 R2, R2 ;  /* 0x0000000200027308 */ /* 0x000ea20000000800 */
[----:B----4-:R-:W-:Y:S01]  /*10010*/  F2FP.PACK_AB R129, R194, R195 ;  /* 0x000000c3c281723e */ /* 0x010fe200000000ff */
[----:B------:R-:W-:Y:S01]  /*10020*/  FADD.FTZ R194, R195, R194 ;  /* 0x000000c2c3c27221 */ /* 0x000fe20000010000 */
[----:B------:R-:W4:Y:S04]  /*10030*/  LDSM.16.MT88.4 R104, [R211+0xb080] ;  /* 0x00b08000d368783b */ /* 0x000f280000004200 */
[----:B------:R-:W1:Y:S01]  /*10040*/  LDSM.16.MT88.4 R112, [R206+0xb080] ;  /* 0x00b08000ce70783b */ /* 0x000e620000004200 */
[----:B------:R-:W-:Y:S03]  /*10050*/  MUFU.EX2 R198, R198 ;  /* 0x000000c600c67308 */ /* 0x000fe60000000800 */
[----:B------:R-:W1:Y:S04]  /*10060*/  LDSM.16.MT88.4 R120, [R205+0xb080] ;  /* 0x00b08000cd78783b */ /* 0x000e680000004200 */
[----:B--2---:R-:W2:Y:S01]  /*10070*/  LDSM.16.MT88.4 R4, [R204+0xb080] ;  /* 0x00b08000cc04783b */ /* 0x004ea20000004200 */
[C---:B------:R-:W-:Y:S01]  /*10080*/  F2FP.PACK_AB R131, R2.reuse, R3 ;  /* 0x000000030283723e */ /* 0x040fe200000000ff */
[----:B------:R-:W-:Y:S01]  /*10090*/  MUFU.EX2 R196, R196 ;  /* 0x000000c400c47308 */ /* 0x000fe20000000800 */
[----:B------:R-:W-:Y:S01]  /*100a0*/  FADD.FTZ R3, R3, R194 ;  /* 0x000000c203037221 */ /* 0x000fe20000010000 */
[----:B------:R-:W1:Y:S03]  /*100b0*/  LDSM.16.MT88.4 R12, [R206+0x8880] ;  /* 0x00888000ce0c783b */ /* 0x000e660000004200 */
[----:B------:R-:W-:Y:S01]  /*100c0*/  FADD.FTZ R3, R2, R3 ;  /* 0x0000000302037221 */ /* 0x000fe20000010000 */
[----:B------:R-:W1:Y:S01]  /*100d0*/  LDSM.16.MT88.4 R8, [R204+0x8880] ;  /* 0x00888000cc08783b */ /* 0x000e620000004200 */
[C---:B------:R-:W-:Y:S01]  /*100e0*/  HMMA.16816.F32 R136, R128.reuse, R132, RZ ;  /* 0x000000848088723c */ /* 0x040fe200000018ff */
[----:B------:R-:W-:Y:S02]  /*100f0*/  MUFU.EX2 R197, R197 ;  /* 0x000000c500c57308 */ /* 0x000fe40000000800 */
[----:B------:R-:W1:Y:S04]  /*10100*/  LDSM.16.MT88.4 R16, [R211+0x8880] ;  /* 0x00888000d310783b */ /* 0x000e680000004200 */
[----:B------:R-:W1:Y:S01]  /*10110*/  LDSM.16.MT88.4 R188, [R205+0x8880] ;  /* 0x00888000cdbc783b */ /* 0x000e620000004200 */
[C---:B------:R-:W-:Y:S01]  /*10120*/  HMMA.16816.F32 R132, R128.reuse, R134, RZ ;  /* 0x000000868084723c */ /* 0x040fe200000018ff */
[----:B------:R-:W-:Y:S02]  /*10130*/  MUFU.EX2 R225, R225 ;  /* 0x000000e100e17308 */ /* 0x000fe40000000800 */
[----:B------:R-:W-:Y:S04]  /*10140*/  LDSM.16.MT88.4 R184, [R211+0x9880] ;  /* 0x00988000d3b8783b */ /* 0x000fe80000004200 */
[----:B------:R-:W-:Y:S01]  /*10150*/  LDSM.16.MT88.4 R180, [R206+0x9880] ;  /* 0x00988000ceb4783b */ /* 0x000fe20000004200 */
[C---:B------:R-:W-:Y:S01]  /*10160*/  HMMA.16816.F32 R28, R128.reuse, R32, RZ ;  /* 0x00000020801c723c */ /* 0x040fe200000018ff */
[----:B------:R-:W2:Y:S02]  /*10170*/  MUFU.EX2 R201, R201 ;  /* 0x000000c900c97308 */ /* 0x000ea40000000800 */
[----:B------:R-:W-:Y:S04]  /*10180*/  LDSM.16.MT88.4 R176, [R205+0x9880] ;  /* 0x00988000cdb0783b */ /* 0x000fe80000004200 */
[----:B------:R-:W-:Y:S01]  /*10190*/  LDSM.16.MT88.4 R172, [R204+0x9880] ;  /* 0x00988000ccac783b */ /* 0x000fe20000004200 */
[C---:B------:R-:W-:Y:S01]  /*101a0*/  HMMA.16816.F32 R32, R128.reuse, R34, RZ ;  /* 0x000000228020723c */ /* 0x040fe200000018ff */
[----:B------:R-:W3:Y:S02]  /*101b0*/  MUFU.EX2 R199, R199 ;  /* 0x000000c700c77308 */ /* 0x000ee40000000800 */
[----:B------:R-:W-:Y:S04]  /*101c0*/  LDSM.16.MT88.4 R168, [R211+0xa880] ;  /* 0x00a88000d3a8783b */ /* 0x000fe80000004200 */
[----:B------:R-:W-:Y:S01]  /*101d0*/  LDSM.16.MT88.4 R164, [R206+0xa880] ;  /* 0x00a88000cea4783b */ /* 0x000fe20000004200 */
[C---:B------:R-:W-:Y:S01]  /*101e0*/  HMMA.16816.F32 R144, R128.reuse, R140, RZ ;  /* 0x0000008c8090723c */ /* 0x040fe200000018ff */
[----:B------:R-:W4:Y:S01]  /*101f0*/  MUFU.EX2 R200, R200 ;  /* 0x000000c800c87308 */ /* 0x000f220000000800 */
[----:B--2---:R-:W-:Y:S01]  /*10200*/  FADD.FTZ R3, R201, R3 ;  /* 0x00000003c9037221 */ /* 0x004fe20000010000 */
[----:B------:R-:W-:Y:S04]  /*10210*/  LDSM.16.MT88.4 R160, [R205+0xa880] ;  /* 0x00a88000cda0783b */ /* 0x000fe80000004200 */
[----:B------:R-:W-:Y:S01]  /*10220*/  LDSM.16.MT88.4 R156, [R204+0xa880] ;  /* 0x00a88000cc9c783b */ /* 0x000fe20000004200 */
[C---:B------:R-:W-:Y:S01]  /*10230*/  HMMA.16816.F32 R20, R128.reuse, R24, RZ ;  /* 0x000000188014723c */ /* 0x040fe200000018ff */
[----:B------:R-:W2:Y:S01]  /*10240*/  MUFU.EX2 R224, R224 ;  /* 0x000000e000e07308 */ /* 0x000ea20000000800 */
[----:B---3--:R-:W-:Y:S01]  /*10250*/  FADD.FTZ R3, R199, R3 ;  /* 0x00000003c7037221 */ /* 0x008fe20000010000 */
[----:B------:R-:W-:Y:S04]  /*10260*/  LDSM.16.MT88.4 R152, [R211+0xb880] ;  /* 0x00b88000d398783b */ /* 0x000fe80000004200 */
[----:B------:R-:W0:Y:S01]  /*10270*/  LDGDEPBAR ;  /* 0x00000000000079af */ /* 0x000e220000000000 */
[----:B-1----:R-:W-:Y:S01]  /*10280*/  HMMA.16816.F32 R36, R128, R40, RZ ;  /* 0x000000288024723c */ /* 0x002fe200000018ff */
[----:B----4-:R-:W-:-:S07]  /*10290*/  FADD.FTZ R3, R200, R3 ;  /* 0x00000003c8037221 */ /* 0x010fce0000010000 */
        /* <DEDUP_REMOVED lines=24> */
[----:B------:R-:W-:Y:S01]  /*10420*/  F2FP.PACK_AB R4, R196, R198 ;  /* 0x000000c6c404723e */ /* 0x000fe200000000ff */
[----:B------:R-:W-:Y:S01]  /*10430*/  HMMA.16816.F32 R128, R128, R6, RZ ;  /* 0x000000068080723c */ /* 0x000fe200000018ff */
[----:B------:R-:W-:Y:S01]  /*10440*/  F2FP.PACK_AB R5, R199, R201 ;  /* 0x000000c9c705723e */ /* 0x000fe200000000ff */
[----:B------:R-:W-:Y:S01]  /*10450*/  FADD.FTZ R198, R198, R151 ;  /* 0x00000097c6c67221 */ /* 0x000fe20000010000 */
[----:B------:R-:W-:-:S02]  /*10460*/  IADD3 R201, R212, 0x1000, RZ ;  /* 0x00001000d4c97810 */ /* 0x000fc40007ffe0ff */
[----:B------:R-:W-:Y:S01]  /*10470*/  IADD3 R199, R212, 0x2000, RZ ;  /* 0x00002000d4c77810 */ /* 0x000fe20007ffe0ff */
[----:B------:R-:W-:Y:S01]  /*10480*/  FADD.FTZ R198, R196, R198 ;  /* 0x000000c6c4c67221 */ /* 0x000fe20000010000 */
[----:B------:R-:W-:Y:S02]  /*10490*/  F2FP.PACK_AB R6, R225, R197 ;  /* 0x000000c5e106723e */ /* 0x000fe400000000ff */
[----:B--2---:R-:W-:Y:S01]  /*104a0*/  F2FP.PACK_AB R7, R224, R200 ;  /* 0x000000c8e007723e */ /* 0x004fe200000000ff */
[----:B------:R-:W-:Y:S01]  /*104b0*/  FADD.FTZ R198, R197, R198 ;  /* 0x000000c6c5c67221 */ /* 0x000fe20000010000 */
[----:B------:R-:W-:Y:S01]  /*104c0*/  IADD3 R200, R212, 0x1800, RZ ;  /* 0x00001800d4c87810 */ /* 0x000fe20007ffe0ff */
[----:B------:R-:W-:Y:S01]  /*104d0*/  FADD.FTZ R224, R224, R3 ;  /* 0x00000003e0e07221 */ /* 0x000fe20000010000 */
[C---:B------:R-:W-:Y:S01]  /*104e0*/  IADD3 R197, R212.reuse, 0x3000, RZ ;  /* 0x00003000d4c57810 */ /* 0x040fe20007ffe0ff */
[----:B------:R-:W-:Y:S01]  /*104f0*/  FADD.FTZ R225, R225, R198 ;  /* 0x000000c6e1e17221 */ /* 0x000fe20000010000 */
[C---:B------:R-:W-:Y:S01]  /*10500*/  IADD3 R198, R212.reuse, 0x2800, RZ ;  /* 0x00002800d4c67810 */ /* 0x040fe20007ffe0ff */
[----:B------:R-:W-:Y:S01]  /*10510*/  HMMA.16816.F32 R136, R4, R12, R136 ;  /* 0x0000000c0488723c */ /* 0x000fe20000001888 */
[----:B------:R-:W-:-:S07]  /*10520*/  IADD3 R196, R212, 0x3800, RZ ;  /* 0x00003800d4c47810 */ /* 0x000fce0007ffe0ff */
[C---:B------:R-:W-:Y:S01]  /*10530*/  HMMA.16816.F32 R132, R4.reuse, R14, R132 ;  /* 0x0000000e0484723c */ /* 0x040fe20000001884 */
[----:B------:R-:W1:Y:S07]  /*10540*/  LDSM.16.MT88.4 R12, [R205+0xb880] ;  /* 0x00b88000cd0c783b */ /* 0x000e6e0000004200 */
[C---:B------:R-:W-:Y:S08]  /*10550*/  HMMA.16816.F32 R28, R4.reuse, R8, R28 ;  /* 0x00000008041c723c */ /* 0x040ff0000000181c */
[C---:B------:R-:W-:Y:S01]  /*10560*/  HMMA.16816.F32 R32, R4.reuse, R10, R32 ;  /* 0x0000000a0420723c */ /* 0x040fe20000001820 */
[----:B------:R-:W2:Y:S07]  /*10570*/  LDSM.16.MT88.4 R8, [R204+0xb880] ;  /* 0x00b88000cc08783b */ /* 0x000eae0000004200 */
[C---:B------:R-:W-:Y:S08]  /*10580*/  HMMA.16816.F32 R144, R4.reuse, R16, R144 ;  /* 0x000000100490723c */ /* 0x040ff00000001890 */
[C---:B------:R-:W-:Y:S01]  /*10590*/  HMMA.16816.F32 R140, R4.reuse, R18, R140 ;  /* 0x00000012048c723c */ /* 0x040fe2000000188c */
[----:B------:R-:W3:Y:S07]  /*105a0*/  LDSM.16.MT88.4 R16, [R206+0xb880] ;  /* 0x00b88000ce10783b */ /* 0x000eee0000004200 */
[C---:B------:R-:W-:Y:S08]  /*105b0*/  HMMA.16816.F32 R20, R4.reuse, R188, R20 ;  /* 0x000000bc0414723c */ /* 0x040ff00000001814 */
[C---:B-1----:R-:W-:Y:S07]  /*105c0*/  HMMA.16816.F32 R116, R4.reuse, R12, R116 ;  /* 0x0000000c0474723c */ /* 0x042fee0000001874 */
[----:B------:R-:W-:Y:S01]  /*105d0*/  @P2 IMAD.HI.U32 R12, R149, c[0x0][0x2c8], RZ ;  /* 0x0000b200950c2a27 */ /* 0x000fe200078e00ff */
[----:B------:R-:W-:Y:S04]  /*105e0*/  HMMA.16816.F32 R24, R4, R190, R24 ;  /* 0x000000be0418723c */ /* 0x000fe80000001818 */
[----:B------:R-:W-:-:S04]  /*105f0*/  @P2 SHF.R.U32.HI R149, RZ, c[0x0][0x2cc], R12 ;  /* 0x0000b300ff952a19 */ /* 0x000fc8000001160c */
[----:B------:R-:W-:Y:S01]  /*10600*/  IADD3 R149, R149, R220, -R227 ;  /* 0x000000dc95957210 */ /* 0x000fe20007ffe8e3 */
[C---:B--2---:R-:W-:Y:S07]  /*10610*/  HMMA.16816.F32 R124, R4.reuse, R8, R124 ;  /* 0x00000008047c723c */ /* 0x044fee000000187c */
[----:B------:R-:W-:Y:S01]  /*10620*/  SHF.R.S32.HI R8, RZ, 0x1f, R149 ;  /* 0x0000001fff087819 */ /* 0x000fe20000011495 */
[----:B------:R-:W-:Y:S03]  /*10630*/  HMMA.16816.F32 R36, R4, R184, R36 ;  /* 0x000000b80424723c */ /* 0x000fe60000001824 */
[----:B------:R-:W-:-:S04]  /*10640*/  LEA.HI R149, R8, R149, RZ, 0x5 ;  /* 0x0000009508957211 */ /* 0x000fc800078f28ff */
[----:B------:R-:W-:Y:S01]  /*10650*/  SHF.R.S32.HI R149, RZ, 0x5, R149 ;  /* 0x00000005ff957819 */ /* 0x000fe20000011495 */
[----:B------:R-:W-:Y:S03]  /*10660*/  HMMA.16816.F32 R40, R4, R186, R40 ;  /* 0x000000ba0428723c */ /* 0x000fe60000001828 */
[----:B------:R-:W-:-:S04]  /*10670*/  IMNMX R235, RZ, R149, !PT ;  /* 0x00000095ffeb7217 */ /* 0x000fc80007800200 */
[----:B------:R-:W-:Y:S01]  /*10680*/  ISETP.GE.AND P0, PT, R228, R235, PT ;  /* 0x000000ebe400720c */ /* 0x000fe20003f06270 */
        /* <DEDUP_REMOVED lines=19> */
[----:B------:R-:W-:Y:S01]  /*107c0*/  HMMA.16816.F32 R128, R4, R10, R128 ;  /* 0x0000000a0480723c */ /* 0x000fe20000001880 */
[----:B------:R-:W-:Y:S10]  /*107d0*/  @!P0 BRA `(.L_x_660) ;  /* 0x000022b000008947 */ /* 0x000ff40003800000 */
[----:B------:R-:W-:Y:S01]  /*107e0*/  @P2 IMAD.HI.U32 R234, R229, c[0x0][0x2c8], RZ ;  /* 0x0000b200e5ea2a27 */ /* 0x000fe200078e00ff */
[----:B------:R-:W-:-:S02]  /*107f0*/  MOV R236, R228 ;  /* 0x000000e400ec7202 */ /* 0x000fc40000000f00 */
[----:B------:R-:W-:Y:S01]  /*10800*/  MOV R233, 0xffffffe0 ;  /* 0xffffffe000e97802 */ /* 0x000fe20000000f00 */
[----:B------:R-:W-:Y:S01]  /*10810*/  IMAD.MOV.U32 R2, RZ, RZ, R148 ;  /* 0x000000ffff027224 */ /* 0x000fe200078e0094 */
[----:B------:R-:W-:Y:S01]  /*10820*/  @P2 SHF.R.U32.HI R234, RZ, c[0x0][0x2cc], R234 ;  /* 0x0000b300ffea2a19 */ /* 0x000fe200000116ea */
[----:B------:R-:W-:-:S07]  /*10830*/  IMAD.MOV.U32 R3, RZ, RZ, R0 ;  /* 0x000000ffff037224 */ /* 0x000fce00078e0000 */
.L_x_661:
[----:B------:R-:W-:Y:S01]  /*10840*/  ISETP.GE.AND P0, PT, R236, RZ, PT ;  /* 0x000000ffec00720c */ /* 0x000fe20003f06270 */
[----:B------:R-:W-:Y:S04]  /*10850*/  DEPBAR.LE SB0, 0x0 ;  /* 0x000080000000791a */ /* 0x000fe80000000000 */
[----:B------:R-:W-:Y:S01]  /*10860*/  BAR.SYNC.DEFER_BLOCKING 0x0 ;  /* 0x0000000000007b1d */ /* 0x000fe20000010000 */
[----:B------:R-:W-:Y:S07]  /*10870*/  ISETP.NE.AND P2, PT, R226, 0x1, PT ;  /* 0x00000001e200780c */ /* 0x000fee0003f45270 */
[----:B------:R-:W-:Y:S01]  /*10880*/  @P0 SHF.R.S32.HI R0, RZ, 0x1f, R236 ;  /* 0x0000001fff000819 */ /* 0x000fe200000114ec */
[----:B------:R-:W-:Y:S04]  /*10890*/  @P0 IMAD.WIDE.U32 R6, R236, c[0x0][0x208], RZ ;  /* 0x00008200ec060a25 */ /* 0x000fe800078e00ff */
[----:B------:R-:W-:Y:S01]  /*108a0*/  @P0 IMAD R0, R0, c[0x0][0x208], RZ ;  /* 0x0000820000000a24 */ /* 0x000fe200078e02ff */
[----:B------:R-:W-:Y:S03]  /*108b0*/  @P0 LEA R4, P1, R6, R230, 0x5 ;  /* 0x000000e606040211 */ /* 0x000fe600078228ff */
[----:B------:R-:W-:Y:S05]  /*108c0*/  @P0 IMAD R0, R236, c[0x0][0x20c], R0 ;  /* 0x00008300ec000a24 */ /* 0x000fea00078e0200 */
[----:B------:R-:W-:Y:S01]  /*108d0*/  @P0 IADD3 R0, R7, R0, RZ ;  /* 0x0000000007000210 */ /* 0x000fe20007ffe0ff */
[----:B------:R-:W-:Y:S03]  /*108e0*/  LDSM.16.M88.4 R16, [R214+0x10080] ;  /* 0x01008000d610783b */ /* 0x000fe60000000200 */
[----:B------:R-:W-:Y:S02]  /*108f0*/  @P0 LEA.HI.X R0, R6, R221, R0, 0x5, P1 ;  /* 0x000000dd06000211 */ /* 0x000fe400008f2c00 */
[C---:B------:R-:W-:Y:S03]  /*10900*/  @P0 LEA R12, P1, R4.reuse, c[0x0][0x1f8], 0x1 ;  /* 0x00007e00040c0a11 */ /* 0x040fe600078208ff */
[----:B------:R-:W1:Y:S01]  /*10910*/  LDSM.16.M88.4 R8, [R213+0xc080] ;  /* 0x00c08000d508783b */ /* 0x000e620000000200 */
[----:B------:R-:W-:Y:S07]  /*10920*/  @P0 LEA.HI.X R13, R4, c[0x0][0x1fc], R0, 0x1, P1 ;  /* 0x00007f00040d0a11 */ /* 0x000fee00008f0c00 */
        /* <DEDUP_REMOVED lines=8> */
[----:B------:R2:W-:Y:S01]  /*109b0*/  @P0 LDGSTS.E.BYPASS.LTC128B.128 [R217+0x8080], [R12.64], !P3 ;  /* 0x080800000cd90fae */ /* 0x0005e2000d901d48 */
[C---:B------:R-:W-:Y:S07]  /*109c0*/  HMMA.16816.F32 R8, R16.reuse, R10, RZ ;  /* 0x0000000a1008723c */ /* 0x040fee00000018ff */
[----:B------:R2:W-:Y:S08]  /*109d0*/  @P0 LDGSTS.E.BYPASS.LTC128B.128 [R217+0x9080], [R12.64+0x80], !P6 ;  /* 0x090800800cd90fae */ /* 0x0005f0000f101d48 */
[----:B------:R2:W-:Y:S08]  /*109e0*/  @P0 LDGSTS.E.BYPASS.LTC128B.128 [R217+0xa080], [R12.64+0x100], !P5 ;  /* 0x0a0801000cd90fae */ /* 0x0005f0000e901d48 */
[----:B------:R2:W-:Y:S08]  /*109f0*/  @P0 LDGSTS.E.BYPASS.LTC128B.128 [R217+0xb080], [R12.64+0x180], !P4 ;  /* 0x0b0801800cd90fae */ /* 0x0005f0000e101d48 */
[----:B------:R-:W-:Y:S08]  /*10a00*/  LDSM.16.M88.4 R164, [R209+0x10080] ;  /* 0x01008000d1a4783b */ /* 0x000ff00000000200 */
[----:B------:R-:W0:Y:S08]  /*10a10*/  LDGDEPBAR ;  /* 0x00000000000079af */ /* 0x000e300000000000 */
[----:B------:R-:W1:Y:S01]  /*10a20*/  LDSM.16.M88.4 R168, [R208+0xc080] ;  /* 0x00c08000d0a8783b */ /* 0x000e620000000200 */
[C---:B--2---:R-:W-:Y:S07]  /*10a30*/  HMMA.16816.F32 R12, R16.reuse, R148, RZ ;  /* 0x00000094100c723c */ /* 0x044fee00000018ff */
[----:B------:R-:W-:Y:S01]  /*10a40*/  LDSM.16.M88.4 R172, [R207+0x10080] ;  /* 0x01008000cfac783b */ /* 0x000fe20000000200 */
[----:B------:R-:W-:Y:S07]  /*10a50*/  HMMA.16816.F32 R16, R16, R150, RZ ;  /* 0x000000961010723c */ /* 0x000fee00000018ff */
[----:B------:R-:W2:Y:S01]  /*10a60*/  LDSM.16.M88.4 R148, [R208+0xc880] ;  /* 0x00c88000d094783b */ /* 0x000ea20000000200 */
[C---:B---3--:R-:W-:Y:S07]  /*10a70*/  HMMA.16816.F32 R4, R152.reuse, R156, R4 ;  /* 0x0000009c9804723c */ /* 0x048fee0000001804 */
[----:B------:R-:W3:Y:S01]  /*10a80*/  LDSM.16.M88.4 R176, [R202] ;  /* 0x00000000cab0783b */ /* 0x000ee20000000200 */
[C---:B------:R-:W-:Y:S07]  /*10a90*/  HMMA.16816.F32 R8, R152.reuse, R158, R8 ;  /* 0x0000009e9808723c */ /* 0x040fee0000001808 */
[----:B------:R-:W-:Y:S01]  /*10aa0*/  LDSM.16.M88.4 R156, [R214+0x14080] ;  /* 0x01408000d69c783b */ /* 0x000fe20000000200 */
[C---:B----4-:R-:W-:Y:S08]  /*10ab0*/  HMMA.16816.F32 R12, R152.reuse, R160, R12 ;  /* 0x000000a0980c723c */ /* 0x050ff0000000180c */
[----:B------:R-:W-:Y:S01]  /*10ac0*/  HMMA.16816.F32 R16, R152, R162, R16 ;  /* 0x000000a29810723c */ /* 0x000fe20000001810 */
[----:B------:R-:W4:Y:S07]  /*10ad0*/  LDSM.16.M88.4 R152, [R202+0x800] ;  /* 0x00080000ca98783b */ /* 0x000f2e0000000200 */
[C---:B-1----:R-:W-:Y:S01]  /*10ae0*/  HMMA.16816.F32 R4, R164.reuse, R168, R4 ;  /* 0x000000a8a404723c */ /* 0x042fe20000001804 */
[----:B------:R-:W1:Y:S07]  /*10af0*/  LDSM.16.M88.4 R160, [R213+0xd080] ;  /* 0x00d08000d5a0783b */ /* 0x000e6e0000000200 */
[C---:B------:R-:W-:Y:S01]  /*10b00*/  HMMA.16816.F32 R8, R164.reuse, R170, R8 ;  /* 0x000000aaa408723c */ /* 0x040fe20000001808 */
[----:B------:R-:W-:Y:S07]  /*10b10*/  LDSM.16.M88.4 R168, [R201] ;  /* 0x00000000c9a8783b */ /* 0x000fee0000000200 */
[C---:B--2---:R-:W-:Y:S08]  /*10b20*/  HMMA.16816.F32 R12, R164.reuse, R148, R12 ;  /* 0x00000094a40c723c */ /* 0x044ff0000000180c */
[----:B------:R-:W-:Y:S01]  /*10b30*/  HMMA.16816.F32 R16, R164, R150, R16 ;  /* 0x00000096a410723c */ /* 0x000fe20000001810 */
[----:B------:R-:W2:Y:S07]  /*10b40*/  LDSM.16.M88.4 R148, [R213+0xd880] ;  /* 0x00d88000d594783b */ /* 0x000eae0000000200 */
[C---:B---3--:R-:W-:Y:S01]  /*10b50*/  HMMA.16816.F32 R4, R172.reuse, R176, R4 ;  /* 0x000000b0ac04723c */ /* 0x048fe20000001804 */
[----:B------:R-:W3:Y:S07]  /*10b60*/  LDSM.16.M88.4 R164, [R210+0x14080] ;  /* 0x01408000d2a4783b */ /* 0x000eee0000000200 */
[C---:B------:R-:W-:Y:S01]  /*10b70*/  HMMA.16816.F32 R8, R172.reuse, R178, R8 ;  /* 0x000000b2ac08723c */ /* 0x040fe20000001808 */
[----:B------:R-:W-:Y:S07]  /*10b80*/  LDSM.16.M88.4 R176, [R208+0xd080] ;  /* 0x00d08000d0b0783b */ /* 0x000fee0000000200 */
[C---:B----4-:R-:W-:Y:S08]  /*10b90*/  HMMA.16816.F32 R12, R172.reuse, R152, R12 ;  /* 0x00000098ac0c723c */ /* 0x050ff0000000180c */
[----:B------:R-:W-:Y:S01]  /*10ba0*/  HMMA.16816.F32 R16, R172, R154, R16 ;  /* 0x0000009aac10723c */ /* 0x000fe20000001810 */
[----:B------:R-:W4:Y:S07]  /*10bb0*/  LDSM.16.M88.4 R152, [R200] ;  /* 0x00000000c898783b */ /* 0x000f2e0000000200 */
[C---:B-1----:R-:W-:Y:S01]  /*10bc0*/  HMMA.16816.F32 R4, R156.reuse, R160, R4 ;  /* 0x000000a09c04723c */ /* 0x042fe20000001804 */
[----:B------:R-:W1:Y:S07]  /*10bd0*/  LDSM.16.M88.4 R172, [R209+0x14080] ;  /* 0x01408000d1ac783b */ /* 0x000e6e0000000200 */
        /* <DEDUP_REMOVED lines=63> */
[C---:B------:R-:W-:Y:S08]  /*10fd0*/  HMMA.16816.F32 R8, R156.reuse, R162, R8 ;  /* 0x000000a29c08723c */ /* 0x040ff00000001808 */
[C---:B----4-:R-:W-:Y:S08]  /*10fe0*/  HMMA.16816.F32 R12, R156.reuse, R152, R12 ;  /* 0x000000989c0c723c */ /* 0x050ff0000000180c */
[----:B------:R-:W-:Y:S08]  /*10ff0*/  HMMA.16816.F32 R16, R156, R154, R16 ;  /* 0x0000009a9c10723c */ /* 0x000ff00000001810 */
[C---:B-1----:R-:W-:Y:S08]  /*11000*/  HMMA.16816.F32 R4, R164.reuse, R168, R4 ;  /* 0x000000a8a404723c */ /* 0x042ff00000001804 */
[C---:B------:R-:W-:Y:S08]  /*11010*/  HMMA.16816.F32 R8, R164.reuse, R170, R8 ;  /* 0x000000aaa408723c */ /* 0x040ff00000001808 */
[C---:B--2---:R-:W-:Y:S08]  /*11020*/  HMMA.16816.F32 R12, R164.reuse, R148, R12 ;  /* 0x00000094a40c723c */ /* 0x044ff0000000180c */
[----:B------:R-:W-:Y:S01]  /*11030*/  HMMA.16816.F32 R16, R164, R150, R16 ;  /* 0x00000096a410723c */ /* 0x000fe20000001810 */
[----:B------:R-:W1:Y:S01]  /*11040*/  LDSM.16.M88.4 R148, [R202+0x3800] ;  /* 0x00380000ca94783b */ /* 0x000e620000000200 */
[----:B------:R-:W-:Y:S06]  /*11050*/  DEPBAR.LE SB0, 0x0 ;  /* 0x000080000000791a */ /* 0x000fec0000000000 */
[C---:B---3--:R-:W-:Y:S01]  /*11060*/  HMMA.16816.F32 R4, R172.reuse, R176, R4 ;  /* 0x000000b0ac04723c */ /* 0x048fe20000001804 */
[----:B------:R-:W-:Y:S07]  /*11070*/  BAR.SYNC.DEFER_BLOCKING 0x0 ;  /* 0x0000000000007b1d */ /* 0x000fee0000010000 */
[C---:B------:R-:W-:Y:S11]  /*11080*/  HMMA.16816.F32 R8, R172.reuse, R178, R8 ;  /* 0x000000b2ac08723c */ /* 0x040ff60000001808 */
[----:B------:R-:W-:Y:S05]  /*11090*/  @!UPT UIADD3 URZ, URZ, URZ, URZ ;  /* 0x0000003f3f3ff290 */ /* 0x000fea000fffe03f */
[----:B------:R-:W-:Y:S02]  /*110a0*/  FMUL.FTZ R5, R5, c[0x0][0x320] ;  /* 0x0000c80005057a20 */ /* 0x000fe40000410000 */
[----:B------:R-:W-:Y:S02]  /*110b0*/  FMUL.FTZ R0, R7, c[0x0][0x320] ;  /* 0x0000c80007007a20 */ /* 0x000fe40000410000 */
[----:B------:R-:W-:Y:S02]  /*110c0*/  FMUL.FTZ R4, R4, c[0x0][0x320] ;  /* 0x0000c80004047a20 */ /* 0x000fe40000410000 */
[----:B------:R-:W-:Y:S01]  /*110d0*/  MUFU.TANH R5, R5 ;  /* 0x0000000500057308 */ /* 0x000fe20000002400 */
[----:B------:R-:W-:Y:S01]  /*110e0*/  FMUL.FTZ R6, R6, c[0x0][0x320] ;  /* 0x0000c80006067a20 */ /* 0x000fe20000410000 */
[C---:B-1----:R-:W-:Y:S03]  /*110f0*/  HMMA.16816.F32 R12, R172.reuse, R148, R12 ;  /* 0x00000094ac0c723c */ /* 0x042fe6000000180c */
[----:B------:R-:W-:Y:S02]  /*11100*/  FMUL.FTZ R9, R9, c[0x0][0x320] ;  /* 0x0000c80009097a20 */ /* 0x000fe40000410000 */
[----:B------:R-:W-:Y:S03]  /*11110*/  FMUL.FTZ R7, R8, c[0x0][0x320] ;  /* 0x0000c80008077a20 */ /* 0x000fe60000410000 */
[----:B------:R1:W-:Y:S01]  /*11120*/  MUFU.TANH R148, R9 ;  /* 0x0000000900947308 */ /* 0x0003e20000002400 */
[----:B------:R-:W-:Y:S03]  /*11130*/  HMMA.16816.F32 R16, R172, R150, R16 ;  /* 0x00000096ac10723c */ /* 0x000fe60000001810 */
[----:B------:R-:W-:Y:S01]  /*11140*/  FMUL.FTZ R8, R10, c[0x0][0x320] ;  /* 0x0000c8000a087a20 */ /* 0x000fe20000410000 */
[----:B------:R-:W-:Y:S02]  /*11150*/  MOV R10, R229 ;  /* 0x000000e5000a7202 */ /* 0x000fe40000000f00 */
[----:B------:R-:W-:Y:S03]  /*11160*/  @P2 MOV R10, R234 ;  /* 0x000000ea000a2202 */ /* 0x000fe60000000f00 */
[----:B------:R-:W2:Y:S06]  /*11170*/  MUFU.TANH R4, R4 ;  /* 0x0000000400047308 */ /* 0x000eac0000002400 */
[----:B------:R-:W-:Y:S02]  /*11180*/  FMUL.FTZ R13, R13, c[0x0][0x320] ;  /* 0x0000c8000d0d7a20 */ /* 0x000fe40000410000 */
[----:B------:R-:W-:Y:S02]  /*11190*/  FMUL.FTZ R14, R14, c[0x0][0x320] ;  /* 0x0000c8000e0e7a20 */ /* 0x000fe40000410000 */
[----:B------:R-:W3:Y:S01]  /*111a0*/  MUFU.TANH R6, R6 ;  /* 0x0000000600067308 */ /* 0x000ee20000002400 */
[----:B------:R-:W-:Y:S02]  /*111b0*/  FMUL.FTZ R12, R12, c[0x0][0x320] ;  /* 0x0000c8000c0c7a20 */ /* 0x000fe40000410000 */
[----:B------:R-:W-:Y:S02]  /*111c0*/  FMUL.FTZ R15, R15, c[0x0][0x320] ;  /* 0x0000c8000f0f7a20 */ /* 0x000fe40000410000 */
[----:B-1----:R-:W-:Y:S02]  /*111d0*/  FMUL.FTZ R9, R11, c[0x0][0x320] ;  /* 0x0000c8000b097a20 */ /* 0x002fe40000410000 */
[----:B------:R-:W1:Y:S01]  /*111e0*/  SHFL.IDX PT, R11, R10, RZ, 0x1c1f ;  /* 0x001c1fff0a0b7589 */ /* 0x000e6200000e0000 */
[----:B------:R-:W-:Y:S02]  /*111f0*/  FMUL.FTZ R16, R16, c[0x0][0x320] ;  /* 0x0000c80010107a20 */ /* 0x000fe40000410000 */
[----:B------:R4:W-:Y:S01]  /*11200*/  MUFU.TANH R167, R13 ;  /* 0x0000000d00a77308 */ /* 0x0009e20000002400 */
[----:B------:R-:W-:Y:S02]  /*11210*/  FMUL.FTZ R17, R17, c[0x0][0x320] ;  /* 0x0000c80011117a20 */ /* 0x000fe40000410000 */
[----:B------:R-:W-:Y:S02]  /*11220*/  FMUL.FTZ R18, R18, c[0x0][0x320] ;  /* 0x0000c80012127a20 */ /* 0x000fe40000410000 */
[----:B------:R-:W5:Y:S01]  /*11230*/  SHFL.IDX PT, R10, R10, 0x1, 0x1c1f ;  /* 0x003c1f000a0a7f89 */ /* 0x000f6200000e0000 */
[----:B------:R-:W-:Y:S04]  /*11240*/  FMUL.FTZ R19, R19, c[0x0][0x320] ;  /* 0x0000c80013137a20 */ /* 0x000fe80000410000 */
[----:B------:R1:W-:Y:S10]  /*11250*/  MUFU.TANH R166, R14 ;  /* 0x0000000e00a67308 */ /* 0x0003f40000002400 */
[----:B------:R2:W-:Y:S01]  /*11260*/  MUFU.TANH R168, R12 ;  /* 0x0000000c00a87308 */ /* 0x0005e20000002400 */
[----:B----4-:R-:W-:Y:S05]  /*11270*/  IMAD R13, R236, R233, 0x1 ;  /* 0x00000001ec0d7424 */ /* 0x010fea00078e02e9 */
[----:B------:R-:W-:Y:S04]  /*11280*/  IADD3 R13, R220, R13, -R232 ;  /* 0x0000000ddc0d7210 */ /* 0x000fe80007ffe8e8 */
[----:B------:R-:W4:Y:S01]  /*11290*/  MUFU.TANH R7, R7 ;  /* 0x0000000700077308 */ /* 0x000f220000002400 */
[----:B------:R-:W-:Y:S04]  /*112a0*/  IADD3 R13, R13, -R227, RZ ;  /* 0x800000e30d0d7210 */ /* 0x000fe80007ffe0ff */
[C---:B-1----:R-:W-:Y:S02]  /*112b0*/  IADD3 R14, R13.reuse, R11, RZ ;  /* 0x0000000b0d0e7210 */ /* 0x042fe40007ffe0ff */
[----:B-----5:R-:W-:Y:S03]  /*112c0*/  IADD3 R13, R13, R10, RZ ;  /* 0x0000000a0d0d7210 */ /* 0x020fe60007ffe0ff */
[----:B------:R-:W1:Y:S01]  /*112d0*/  MUFU.TANH R164, R16 ;  /* 0x0000001000a47308 */ /* 0x000e620000002400 */
[C---:B------:R-:W-:Y:S02]  /*112e0*/  ISETP.GT.AND P0, PT, R14.reuse, RZ, PT ;  /* 0x000000ff0e00720c */ /* 0x040fe40003f04270 */
[----:B------:R-:W-:Y:S02]  /*112f0*/  ISETP.GT.AND P1, PT, R14, 0x1, PT ;  /* 0x000000010e00780c */ /* 0x000fe40003f24270 */
[----:B--2---:R-:W-:Y:S02]  /*11300*/  FSEL R10, R4, -INF , P0 ;  /* 0xff800000040a7808 */ /* 0x004fe40000000000 */
[----:B------:R-:W-:Y:S02]  /*11310*/  FSEL R12, R5, -INF , P1 ;  /* 0xff800000050c7808 */ /* 0x000fe40000800000 */
[----:B------:R-:W-:Y:S01]  /*11320*/  FMNMX.FTZ R4, R10, R3, !PT ;  /* 0x000000030a047209 */ /* 0x000fe20007810000 */
[----:B------:R-:W2:Y:S01]  /*11330*/  MUFU.TANH R162, R17 ;  /* 0x0000001100a27308 */ /* 0x000ea20000002400 */
[----:B------:R-:W-:Y:S02]  /*11340*/  ISETP.GT.AND P0, PT, R13, RZ, PT ;  /* 0x000000ff0d00720c */ /* 0x000fe40003f04270 */
[----:B------:R-:W-:Y:S02]  /*11350*/  ISETP.GT.AND P1, PT, R14, 0x8, PT ;  /* 0x000000080e00780c */ /* 0x000fe40003f24270 */
[----:B------:R-:W-:Y:S02]  /*11360*/  FMNMX.FTZ R4, R12, R4, !PT ;  /* 0x000000040c047209 */ /* 0x000fe40007810000 */
[----:B---3--:R-:W-:Y:S02]  /*11370*/  FSEL R6, R6, -INF , P0 ;  /* 0xff80000006067808 */ /* 0x008fe40000000000 */
[----:B----4-:R-:W-:Y:S01]  /*11380*/  FSEL R11, R7, -INF , P1 ;  /* 0xff800000070b7808 */ /* 0x010fe20000800000 */
[----:B------:R-:W3:Y:S01]  /*11390*/  MUFU.TANH R0, R0 ;  /* 0x0000000000007308 */ /* 0x000ee20000002400 */
[C---:B------:R-:W-:Y:S02]  /*113a0*/  ISETP.GT.AND P0, PT, R14.reuse, 0x9, PT ;  /* 0x000000090e00780c */ /* 0x040fe40003f04270 */
[----:B------:R-:W-:Y:S02]  /*113b0*/  ISETP.GT.AND P1, PT, R14, 0x10, PT ;  /* 0x000000100e00780c */ /* 0x000fe40003f24270 */
[----:B------:R-:W-:Y:S02]  /*113c0*/  FSEL R7, R148, -INF , P0 ;  /* 0xff80000094077808 */ /* 0x000fe40000000000 */
[----:B------:R-:W-:Y:S02]  /*113d0*/  FMNMX.FTZ R4, R11, R4, !PT ;  /* 0x000000040b047209 */ /* 0x000fe40007810000 */
[----:B------:R-:W-:Y:S01]  /*113e0*/  FSEL R168, R168, -INF , P1 ;  /* 0xff800000a8a87808 */ /* 0x000fe20000800000 */
[----:B------:R-:W4:Y:S01]  /*113f0*/  MUFU.TANH R8, R8 ;  /* 0x0000000800087308 */ /* 0x000f220000002400 */
[----:B------:R-:W-:Y:S02]  /*11400*/  ISETP.GT.AND P0, PT, R14, 0x11, PT ;  /* 0x000000110e00780c */ /* 0x000fe40003f04270 */
[----:B------:R-:W-:Y:S02]  /*11410*/  FMNMX.FTZ R4, R7, R4, !PT ;  /* 0x0000000407047209 */ /* 0x000fe40007810000 */
[----:B------:R-:W-:Y:S02]  /*11420*/  FSEL R167, R167, -INF , P0 ;  /* 0xff800000a7a77808 */ /* 0x000fe40000000000 */
[----:B------:R-:W-:Y:S02]  /*11430*/  FMNMX.FTZ R4, R168, R4, !PT ;  /* 0x00000004a8047209 */ /* 0x000fe40007810000 */
[----:B------:R-:W-:Y:S01]  /*11440*/  ISETP.GT.AND P1, PT, R14, 0x18, PT ;  /* 0x000000180e00780c */ /* 0x000fe20003f24270 */
[----:B------:R-:W5:Y:S01]  /*11450*/  MUFU.TANH R9, R9 ;  /* 0x0000000900097308 */ /* 0x000f620000002400 */
[----:B------:R-:W-:Y:S02]  /*11460*/  FMNMX.FTZ R4, R167, R4, !PT ;  /* 0x00000004a7047209 */ /* 0x000fe40007810000 */
[----:B-1----:R-:W-:Y:S02]  /*11470*/  FSEL R164, R164, -INF , P1 ;  /* 0xff800000a4a47808 */ /* 0x002fe40000800000 */
[----:B------:R-:W-:Y:S02]  /*11480*/  ISETP.GT.AND P1, PT, R14, 0x19, PT ;  /* 0x000000190e00780c */ /* 0x000fe40003f24270 */
[C---:B------:R-:W-:Y:S02]  /*11490*/  ISETP.GT.AND P0, PT, R13.reuse, 0x1, PT ;  /* 0x000000010d00780c */ /* 0x040fe40003f04270 */
[----:B--2---:R-:W-:Y:S01]  /*114a0*/  FSEL R162, R162, -INF , P1 ;  /* 0xff800000a2a27808 */ /* 0x004fe20000800000 */
[----:B------:R-:W1:Y:S01]  /*114b0*/  MUFU.TANH R165, R15 ;  /* 0x0000000f00a57308 */ /* 0x000e620000002400 */
[----:B------:R-:W-:Y:S02]  /*114c0*/  FMNMX.FTZ R4, R164, R4, !PT ;  /* 0x00000004a4047209 */ /* 0x000fe40007810000 */
[----:B---3--:R-:W-:Y:S02]  /*114d0*/  FSEL R5, R0, -INF , P0 ;  /* 0xff80000000057808 */ /* 0x008fe40000000000 */
[----:B------:R-:W-:Y:S02]  /*114e0*/  FMNMX.FTZ R0, R6, R2, !PT ;  /* 0x0000000206007209 */ /* 0x000fe40007810000 */
[----:B------:R-:W-:Y:S02]  /*114f0*/  ISETP.GT.AND P0, PT, R13, 0x8, PT ;  /* 0x000000080d00780c */ /* 0x000fe40003f04270 */
[----:B------:R-:W-:Y:S01]  /*11500*/  FMNMX.FTZ R4, R162, R4, !PT ;  /* 0x00000004a2047209 */ /* 0x000fe20007810000 */
[----:B------:R-:W2:Y:S01]  /*11510*/  MUFU.TANH R161, R18 ;  /* 0x0000001200a17308 */ /* 0x000ea20000002400 */
[----:B----4-:R-:W-:Y:S02]  /*11520*/  FSEL R8, R8, -INF , P0 ;  /* 0xff80000008087808 */ /* 0x010fe40000000000 */
[----:B------:R-:W-:Y:S01]  /*11530*/  FMNMX.FTZ R0, R5, R0, !PT ;  /* 0x0000000005007209 */ /* 0x000fe20007810000 */
[----:B------:R-:W3:Y:S01]  /*11540*/  SHFL.BFLY PT, R14, R4, 0x2, 0x1f ;  /* 0x0c401f00040e7f89 */ /* 0x000ee200000e0000 */
[C---:B------:R-:W-:Y:S02]  /*11550*/  ISETP.GT.AND P1, PT, R13.reuse, 0x9, PT ;  /* 0x000000090d00780c */ /* 0x040fe40003f24270 */
[----:B------:R-:W-:Y:S02]  /*11560*/  ISETP.GT.AND P0, PT, R13, 0x10, PT ;  /* 0x000000100d00780c */ /* 0x000fe40003f04270 */
[----:B-----5:R-:W-:Y:S01]  /*11570*/  FSEL R9, R9, -INF , P1 ;  /* 0xff80000009097808 */ /* 0x020fe20000800000 */
[----:B------:R-:W4:Y:S01]  /*11580*/  MUFU.TANH R149, R19 ;  /* 0x0000001300957308 */ /* 0x000f220000002400 */
[----:B------:R-:W-:Y:S02]  /*11590*/  FMNMX.FTZ R0, R8, R0, !PT ;  /* 0x0000000008007209 */ /* 0x000fe40007810000 */
[----:B------:R-:W-:Y:S02]  /*115a0*/  FSEL R166, R166, -INF , P0 ;  /* 0xff800000a6a67808 */ /* 0x000fe40000000000 */
[----:B------:R-:W-:Y:S02]  /*115b0*/  ISETP.GT.AND P2, PT, R13, 0x11, PT ;  /* 0x000000110d00780c */ /* 0x000fe40003f44270 */
[----:B------:R-:W-:Y:S02]  /*115c0*/  FMNMX.FTZ R0, R9, R0, !PT ;  /* 0x0000000009007209 */ /* 0x000fe40007810000 */
[----:B-1----:R-:W-:Y:S02]  /*115d0*/  FSEL R165, R165, -INF , P2 ;  /* 0xff800000a5a57808 */ /* 0x002fe40001000000 */
[----:B------:R-:W-:Y:S02]  /*115e0*/  FMNMX.FTZ R0, R166, R0, !PT ;  /* 0x00000000a6007209 */ /* 0x000fe40007810000 */
[----:B------:R-:W-:Y:S02]  /*115f0*/  ISETP.GT.AND P1, PT, R13, 0x18, PT ;  /* 0x000000180d00780c */ /* 0x000fe40003f24270 */
[----:B------:R-:W-:Y:S02]  /*11600*/  FMNMX.FTZ R0, R165, R0, !PT ;  /* 0x00000000a5007209 */ /* 0x000fe40007810000 */
[----:B--2---:R-:W-:Y:S02]  /*11610*/  FSEL R161, R161, -INF , P1 ;  /* 0xff800000a1a17808 */ /* 0x004fe40000800000 */
[----:B------:R-:W-:Y:S02]  /*11620*/  ISETP.GT.AND P0, PT, R13, 0x19, PT ;  /* 0x000000190d00780c */ /* 0x000fe40003f04270 */
[----:B------:R-:W-:Y:S02]  /*11630*/  FMNMX.FTZ R0, R161, R0, !PT ;  /* 0x00000000a1007209 */ /* 0x000fe40007810000 */
[----:B------:R-:W-:Y:S02]  /*11640*/  ISETP.GE.AND P1, PT, R236, 0x1, PT ;  /* 0x00000001ec00780c */ /* 0x000fe40003f26270 */
[----:B----4-:R-:W-:Y:S02]  /*11650*/  FSEL R149, R149, -INF , P0 ;  /* 0xff80000095957808 */ /* 0x010fe40000000000 */
[----:B---3--:R-:W-:Y:S02]  /*11660*/  FMNMX.FTZ R16, R4, R14, !PT ;  /* 0x0000000e04107209 */ /* 0x008fe40007810000 */
[----:B------:R-:W-:Y:S02]  /*11670*/  FMNMX.FTZ R0, R149, R0, !PT ;  /* 0x0000000095007209 */ /* 0x000fe40007810000 */
[----:B------:R-:W-:Y:S01]  /*11680*/  IADD3 R13, R236, -0x1, RZ ;  /* 0xffffffffec0d7810 */ /* 0x000fe20007ffe0ff */
[----:B------:R-:W-:Y:S04]  /*11690*/  SHFL.BFLY PT, R15, R16, 0x1, 0x1f ;  /* 0x0c201f00100f7f89 */ /* 0x000fe800000e0000 */
[----:B------:R-:W-:Y:S01]  /*116a0*/  @P1 SHF.R.S32.HI R14, RZ, 0x1f, R13 ;  /* 0x0000001fff0e1819 */ /* 0x000fe2000001140d */
[C---:B------:R-:W-:Y:S03]  /*116b0*/  @P1 IMAD.WIDE.U32 R18, R13.reuse, c[0x0][0x1e0], RZ ;  /* 0x000078000d121a25 */ /* 0x040fe600078e00ff */
[----:B------:R-:W1:Y:S01]  /*116c0*/  SHFL.BFLY PT, R4, R0, 0x2, 0x1f ;  /* 0x0c401f0000047f89 */ /* 0x000e6200000e0000 */
[----:B------:R-:W-:Y:S04]  /*116d0*/  @P1 IMAD R14, R14, c[0x0][0x1e0], RZ ;  /* 0x000078000e0e1a24 */ /* 0x000fe800078e02ff */
[----:B------:R-:W-:Y:S01]  /*116e0*/  @P1 IMAD R14, R13, c[0x0][0x1e4], R14 ;  /* 0x000079000d0e1a24 */ /* 0x000fe200078e020e */
[C---:B------:R-:W-:Y:S04]  /*116f0*/  @P1 LEA R13, P0, R18.reuse, R218, 0x5 ;  /* 0x000000da120d1211 */ /* 0x040fe800078028ff */
[----:B------:R-:W-:Y:S04]  /*11700*/  @P1 IADD3 R14, R19, R14, RZ ;  /* 0x0000000e130e1210 */ /* 0x000fe80007ffe0ff */
[----:B------:R-:W-:Y:S02]  /*11710*/  @P1 LEA.HI.X R14, R18, R223, R14, 0x5, P0 ;  /* 0x000000df120e1211 */ /* 0x000fe400000f2c0e */
[----:B-1----:R-:W-:Y:S02]  /*11720*/  FMNMX.FTZ R4, R0, R4, !PT ;  /* 0x0000000400047209 */ /* 0x002fe40007810000 */
[----:B------:R-:W-:Y:S02]  /*11730*/  FMNMX.FTZ R0, R16, R15, !PT ;  /* 0x0000000f10007209 */ /* 0x000fe40007810000 */
[C---:B------:R-:W-:Y:S01]  /*11740*/  @P1 LEA R16, P0, R13.reuse, c[0x0][0x1c8], 0x1 ;  /* 0x000072000d101a11 */ /* 0x040fe200078008ff */
[----:B------:R-:W1:Y:S02]  /*11750*/  SHFL.BFLY PT, R148, R4, 0x1, 0x1f ;  /* 0x0c201f0004947f89 */ /* 0x000e6400000e0000 */
[C---:B------:R-:W-:Y:S01]  /*11760*/  FMUL.FTZ R163, R0.reuse, c[0x0][0x2d0] ;  /* 0x0000b40000a37a20 */ /* 0x040fe20000410000 */
[----:B------:R-:W-:Y:S02]  /*11770*/  @P1 LEA.HI.X R17, R13, c[0x0][0x1cc], R14, 0x1, P0 ;  /* 0x000073000d111a11 */ /* 0x000fe400000f0c0e */
[----:B------:R-:W-:Y:S03]  /*11780*/  FSETP.NEU.FTZ.AND P0, PT, R0, -INF , PT ;  /* 0xff8000000000780b */ /* 0x000fe60003f1d000 */
[----:B------:R2:W-:Y:S01]  /*11790*/  @P1 LDGSTS.E.BYPASS.LTC128B.128 [R217+0xc080], [R16.64], !P3 ;  /* 0x0c08000010d91fae */ /* 0x0005e2000d901d48 */
[----:B------:R-:W-:Y:S05]  /*117a0*/  FSEL R163, R163, RZ, P0 ;  /* 0x000000ffa3a37208 */ /* 0x000fea0000000000 */
[--C-:B------:R-:W-:Y:S02]  /*117b0*/  FFMA.FTZ R150, R12, c[0x0][0x2d0], -R163.reuse ;  /* 0x0000b4000c967a23 */ /* 0x100fe400000108a3 */
[----:B------:R2:W-:Y:S01]  /*117c0*/  @P1 LDGSTS.E.BYPASS.LTC128B.128 [R217+0xd080], [R16.64+0x80], !P6 ;  /* 0x0d08008010d91fae */ /* 0x0005e2000f101d48 */
[--C-:B------:R-:W-:Y:S02]  /*117d0*/  FFMA.FTZ R151, R10, c[0x0][0x2d0], -R163.reuse ;  /* 0x0000b4000a977a23 */ /* 0x100fe400000108a3 */
[--C-:B------:R-:W-:Y:S01]  /*117e0*/  FFMA.FTZ R240, R11, c[0x0][0x2d0], -R163.reuse ;  /* 0x0000b4000bf07a23 */ /* 0x100fe200000108a3 */
[----:B------:R-:W-:Y:S01]  /*117f0*/  MUFU.EX2 R150, R150 ;  /* 0x0000009600967308 */ /* 0x000fe20000000800 */
[--C-:B------:R-:W-:Y:S02]  /*11800*/  FFMA.FTZ R239, R7, c[0x0][0x2d0], -R163.reuse ;  /* 0x0000b40007ef7a23 */ /* 0x100fe400000108a3 */
[--C-:B------:R-:W-:Y:S01]  /*11810*/  FFMA.FTZ R242, R168, c[0x0][0x2d0], -R163.reuse ;  /* 0x0000b400a8f27a23 */ /* 0x100fe200000108a3 */
[----:B------:R2:W-:Y:S01]  /*11820*/  @P1 LDGSTS.E.BYPASS.LTC128B.128 [R217+0xe080], [R16.64+0x100], !P5 ;  /* 0x0e08010010d91fae */ /* 0x0005e2000e901d48 */
[----:B-1----:R-:W-:Y:S01]  /*11830*/  FMNMX.FTZ R148, R4, R148, !PT ;  /* 0x0000009404947209 */ /* 0x002fe20007810000 */
[--C-:B------:R-:W-:Y:S01]  /*11840*/  FFMA.FTZ R243, R167, c[0x0][0x2d0], -R163.reuse ;  /* 0x0000b400a7f37a23 */ /* 0x100fe200000108a3 */
[----:B------:R-:W-:Y:S01]  /*11850*/  FSEL R4, R0, RZ, P0 ;  /* 0x000000ff00047208 */ /* 0x000fe20000000000 */
[----:B------:R-:W-:Y:S01]  /*11860*/  FFMA.FTZ R246, R164, c[0x0][0x2d0], -R163 ;  /* 0x0000b400a4f67a23 */ /* 0x000fe200000108a3 */
[C---:B------:R-:W-:Y:S01]  /*11870*/  FSETP.NEU.FTZ.AND P0, PT, R148.reuse, -INF , PT ;  /* 0xff8000009400780b */ /* 0x040fe20003f1d000 */
[----:B------:R-:W-:Y:S01]  /*11880*/  FMUL.FTZ R160, R148, c[0x0][0x2d0] ;  /* 0x0000b40094a07a20 */ /* 0x000fe20000410000 */
[----:B------:R-:W1:Y:S01]  /*11890*/  MUFU.EX2 R151, R151 ;  /* 0x0000009700977308 */ /* 0x000e620000000800 */
[----:B------:R2:W-:Y:S01]  /*118a0*/  @P1 LDGSTS.E.BYPASS.LTC128B.128 [R217+0xf080], [R16.64+0x180], !P4 ;  /* 0x0f08018010d91fae */ /* 0x0005e2000e101d48 */
[----:B------:R-:W-:Y:S01]  /*118b0*/  FADD.FTZ R3, -R4, R3 ;  /* 0x0000000304037221 */ /* 0x000fe20000010100 */
[----:B------:R-:W-:Y:S01]  /*118c0*/  FSEL R4, R148, RZ, P0 ;  /* 0x000000ff94047208 */ /* 0x000fe20000000000 */
[----:B------:R-:W-:Y:S01]  /*118d0*/  FFMA.FTZ R163, R162, c[0x0][0x2d0], -R163 ;  /* 0x0000b400a2a37a23 */ /* 0x000fe200000108a3 */
[----:B------:R-:W-:Y:S01]  /*118e0*/  FSEL R160, R160, RZ, P0 ;  /* 0x000000ffa0a07208 */ /* 0x000fe20000000000 */
[----:B------:R-:W-:Y:S01]  /*118f0*/  FMUL.FTZ R3, R3, c[0x0][0x2d0] ;  /* 0x0000b40003037a20 */ /* 0x000fe20000410000 */
[----:B------:R-:W-:Y:S01]  /*11900*/  ISETP.GT.AND P0, PT, R236, R235, PT ;  /* 0x000000ebec00720c */ /* 0x000fe20003f04270 */
[----:B------:R-:W-:Y:S01]  /*11910*/  FADD.FTZ R2, -R4, R2 ;  /* 0x0000000204027221 */ /* 0x000fe20000010100 */
[----:B------:R-:W3:Y:S01]  /*11920*/  LDSM.16.MT88.4 R12, [R211+0x8080] ;  /* 0x00808000d30c783b */ /* 0x000ee20000004200 */
[--C-:B------:R-:W-:Y:S01]  /*11930*/  FFMA.FTZ R238, R6, c[0x0][0x2d0], -R160.reuse ;  /* 0x0000b40006ee7a23 */ /* 0x100fe200000108a0 */
[----:B------:R-:W-:Y:S01]  /*11940*/  MUFU.EX2 R240, R240 ;  /* 0x000000f000f07308 */ /* 0x000fe20000000800 */
[--C-:B------:R-:W-:Y:S02]  /*11950*/  FFMA.FTZ R237, R5, c[0x0][0x2d0], -R160.reuse ;  /* 0x0000b40005ed7a23 */ /* 0x100fe400000108a0 */
[--C-:B------:R-:W-:Y:S02]  /*11960*/  FFMA.FTZ R228, R8, c[0x0][0x2d0], -R160.reuse ;  /* 0x0000b40008e47a23 */ /* 0x100fe400000108a0 */
[--C-:B------:R-:W-:Y:S01]  /*11970*/  FFMA.FTZ R241, R9, c[0x0][0x2d0], -R160.reuse ;  /* 0x0000b40009f17a23 */ /* 0x100fe200000108a0 */
[----:B------:R-:W4:Y:S01]  /*11980*/  LDSM.16.MT88.4 R156, [R206+0x8080] ;  /* 0x00808000ce9c783b */ /* 0x000f220000004200 */
[----:B------:R-:W-:Y:S02]  /*11990*/  FMUL.FTZ R2, R2, c[0x0][0x2d0] ;  /* 0x0000b40002027a20 */ /* 0x000fe40000410000 */
[--C-:B------:R-:W-:Y:S01]  /*119a0*/  FFMA.FTZ R244, R166, c[0x0][0x2d0], -R160.reuse ;  /* 0x0000b400a6f47a23 */ /* 0x100fe200000108a0 */
[----:B------:R-:W5:Y:S01]  /*119b0*/  MUFU.EX2 R3, R3 ;  /* 0x0000000300037308 */ /* 0x000f620000000800 */
[--C-:B------:R-:W-:Y:S01]  /*119c0*/  FFMA.FTZ R245, R165, c[0x0][0x2d0], -R160.reuse ;  /* 0x0000b400a5f57a23 */ /* 0x100fe200000108a0 */
[----:B-1----:R-:W-:Y:S02]  /*119d0*/  F2FP.PACK_AB R152, R150, R151 ;  /* 0x000000979698723e */ /* 0x002fe400000000ff */
[----:B------:R-:W-:Y:S01]  /*119e0*/  LDSM.16.MT88.4 R164, [R204+0x8880] ;  /* 0x00888000cca4783b */ /* 0x000fe20000004200 */
[--C-:B------:R-:W-:Y:S02]  /*119f0*/  FFMA.FTZ R248, R161, c[0x0][0x2d0], -R160.reuse ;  /* 0x0000b400a1f87a23 */ /* 0x100fe400000108a0 */
[----:B------:R-:W-:Y:S03]  /*11a00*/  FFMA.FTZ R160, R149, c[0x0][0x2d0], -R160 ;  /* 0x0000b40095a07a23 */ /* 0x000fe600000108a0 */
[----:B------:R-:W1:Y:S02]  /*11a10*/  MUFU.EX2 R2, R2 ;  /* 0x0000000200027308 */ /* 0x000e640000000800 */
[----:B------:R-:W-:Y:S08]  /*11a20*/  LDSM.16.MT88.4 R168, [R206+0x9880] ;  /* 0x00988000cea8783b */ /* 0x000ff00000004200 */
[----:B------:R-:W3:Y:S01]  /*11a30*/  MUFU.EX2 R239, R239 ;  /* 0x000000ef00ef7308 */ /* 0x000ee20000000800 */
[----:B------:R-:W-:Y:S01]  /*11a40*/  LDSM.16.MT88.4 R172, [R204+0x9880] ;  /* 0x00988000ccac783b */ /* 0x000fe20000004200 */
[C---:B-----5:R-:W-:Y:S02]  /*11a50*/  FMUL.FTZ R4, R3.reuse, R144 ;  /* 0x0000009003047220 */ /* 0x060fe40000410000 */
[C---:B------:R-:W-:Y:S02]  /*11a60*/  FMUL.FTZ R5, R3.reuse, R145 ;  /* 0x0000009103057220 */ /* 0x040fe40000410000 */
[C---:B------:R-:W-:Y:S03]  /*11a70*/  FMUL.FTZ R8, R3.reuse, R140 ;  /* 0x0000008c03087220 */ /* 0x040fe60000410000 */
[----:B------:R-:W-:Y:S01]  /*11a80*/  LDSM.16.MT88.4 R176, [R211+0xa880] ;  /* 0x00a88000d3b0783b */ /* 0x000fe20000004200 */
[----:B------:R-:W-:Y:S01]  /*11a90*/  MUFU.EX2 R238, R238 ;  /* 0x000000ee00ee7308 */ /* 0x000fe20000000800 */
[C---:B------:R-:W-:Y:S02]  /*11aa0*/  FMUL.FTZ R9, R3.reuse, R141 ;  /* 0x0000008d03097220 */ /* 0x040fe40000410000 */
[C---:B--2---:R-:W-:Y:S02]  /*11ab0*/  FMUL.FTZ R16, R3.reuse, R132 ;  /* 0x0000008403107220 */ /* 0x044fe40000410000 */
[C---:B-1----:R-:W-:Y:S02]  /*11ac0*/  FMUL.FTZ R6, R2.reuse, R146 ;  /* 0x0000009202067220 */ /* 0x042fe40000410000 */
[C---:B------:R-:W-:Y:S01]  /*11ad0*/  FMUL.FTZ R7, R2.reuse, R147 ;  /* 0x0000009302077220 */ /* 0x040fe20000410000 */
[----:B------:R-:W-:Y:S01]  /*11ae0*/  LDSM.16.MT88.4 R180, [R206+0xa880] ;  /* 0x00a88000ceb4783b */ /* 0x000fe20000004200 */
[C---:B------:R-:W-:Y:S01]  /*11af0*/  FMUL.FTZ R10, R2.reuse, R142 ;  /* 0x0000008e020a7220 */ /* 0x040fe20000410000 */
[----:B------:R-:W1:Y:S01]  /*11b00*/  MUFU.EX2 R237, R237 ;  /* 0x000000ed00ed7308 */ /* 0x000e620000000800 */
[C---:B------:R-:W-:Y:S02]  /*11b10*/  FMUL.FTZ R11, R2.reuse, R143 ;  /* 0x0000008f020b7220 */ /* 0x040fe40000410000 */
[----:B------:R-:W-:Y:S01]  /*11b20*/  FMUL.FTZ R17, R3, R133 ;  /* 0x0000008503117220 */ /* 0x000fe20000410000 */
[----:B---3--:R-:W-:Y:S01]  /*11b30*/  F2FP.PACK_AB R154, R239, R240 ;  /* 0x000000f0ef9a723e */ /* 0x008fe200000000ff */
[C---:B------:R-:W-:Y:S01]  /*11b40*/  FMUL.FTZ R18, R2.reuse, R134 ;  /* 0x0000008602127220 */ /* 0x040fe20000410000 */
[----:B------:R-:W2:Y:S01]  /*11b50*/  LDSM.16.MT88.4 R144, [R205+0x8080] ;  /* 0x00808000cd90783b */ /* 0x000ea20000004200 */
[C---:B------:R-:W-:Y:S02]  /*11b60*/  FMUL.FTZ R19, R2.reuse, R135 ;  /* 0x0000008702137220 */ /* 0x040fe40000410000 */
[C---:B------:R-:W-:Y:S01]  /*11b70*/  FMUL.FTZ R28, R3.reuse, R28 ;  /* 0x0000001c031c7220 */ /* 0x040fe20000410000 */
[----:B------:R-:W-:Y:S01]  /*11b80*/  MUFU.EX2 R228, R228 ;  /* 0x000000e400e47308 */ /* 0x000fe20000000800 */
[C---:B------:R-:W-:Y:S02]  /*11b90*/  FMUL.FTZ R29, R3.reuse, R29 ;  /* 0x0000001d031d7220 */ /* 0x040fe40000410000 */
[C---:B------:R-:W-:Y:S01]  /*11ba0*/  FMUL.FTZ R30, R2.reuse, R30 ;  /* 0x0000001e021e7220 */ /* 0x040fe20000410000 */
[----:B------:R-:W-:Y:S01]  /*11bb0*/  LDSM.16.MT88.4 R132, [R211+0x9080] ;  /* 0x00908000d384783b */ /* 0x000fe20000004200 */
[C---:B------:R-:W-:Y:S02]  /*11bc0*/  FMUL.FTZ R31, R2.reuse, R31 ;  /* 0x0000001f021f7220 */ /* 0x040fe40000410000 */
[C---:B------:R-:W-:Y:S02]  /*11bd0*/  FMUL.FTZ R32, R3.reuse, R32 ;  /* 0x0000002003207220 */ /* 0x040fe40000410000 */
[----:B------:R-:W-:Y:S01]  /*11be0*/  FMUL.FTZ R33, R3, R33 ;  /* 0x0000002103217220 */ /* 0x000fe20000410000 */
[----:B------:R-:W3:Y:S01]  /*11bf0*/  MUFU.EX2 R241, R241 ;  /* 0x000000f100f17308 */ /* 0x000ee20000000800 */
[C---:B------:R-:W-:Y:S01]  /*11c00*/  FMUL.FTZ R34, R2.reuse, R34 ;  /* 0x0000002202227220 */ /* 0x040fe20000410000 */
[----:B------:R-:W-:Y:S01]  /*11c10*/  LDSM.16.MT88.4 R140, [R206+0x9080] ;  /* 0x00908000ce8c783b */ /* 0x000fe20000004200 */
[C---:B------:R-:W-:Y:S01]  /*11c20*/  FMUL.FTZ R35, R2.reuse, R35 ;  /* 0x0000002302237220 */ /* 0x040fe20000410000 */
[----:B-1----:R-:W-:Y:S01]  /*11c30*/  F2FP.PACK_AB R153, R237, R238 ;  /* 0x000000eeed99723e */ /* 0x002fe200000000ff */
[C---:B------:R-:W-:Y:S02]  /*11c40*/  FMUL.FTZ R36, R3.reuse, R36 ;  /* 0x0000002403247220 */ /* 0x040fe40000410000 */
[C---:B------:R-:W-:Y:S02]  /*11c50*/  FMUL.FTZ R37, R3.reuse, R37 ;  /* 0x0000002503257220 */ /* 0x040fe40000410000 */
[C---:B------:R-:W-:Y:S01]  /*11c60*/  FMUL.FTZ R38, R2.reuse, R38 ;  /* 0x0000002602267220 */ /* 0x040fe20000410000 */
[----:B------:R-:W-:Y:S01]  /*11c70*/  LDSM.16.MT88.4 R184, [R204+0xa880] ;  /* 0x00a88000ccb8783b */ /* 0x000fe20000004200 */
[----:B------:R-:W-:Y:S01]  /*11c80*/  MUFU.EX2 R247, R163 ;  /* 0x000000a300f77308 */ /* 0x000fe20000000800 */
[C---:B------:R-:W-:Y:S02]  /*11c90*/  FMUL.FTZ R39, R2.reuse, R39 ;  /* 0x0000002702277220 */ /* 0x040fe40000410000 */
[C---:B------:R-:W-:Y:S02]  /*11ca0*/  FMUL.FTZ R40, R3.reuse, R40 ;  /* 0x0000002803287220 */ /* 0x040fe40000410000 */
[----:B------:R-:W-:Y:S02]  /*11cb0*/  FMUL.FTZ R41, R3, R41 ;  /* 0x0000002903297220 */ /* 0x000fe40000410000 */
[----:B------:R-:W-:Y:S01]  /*11cc0*/  LDSM.16.MT88.4 R188, [R211+0xb880] ;  /* 0x00b88000d3bc783b */ /* 0x000fe20000004200 */
[C---:B------:R-:W-:Y:S02]  /*11cd0*/  FMUL.FTZ R42, R2.reuse, R42 ;  /* 0x0000002a022a7220 */ /* 0x040fe40000410000 */
[----:B------:R1:W-:Y:S01]  /*11ce0*/  MUFU.EX2 R149, R160 ;  /* 0x000000a000957308 */ /* 0x0003e20000000800 */
[C---:B------:R-:W-:Y:S01]  /*11cf0*/  FMUL.FTZ R43, R2.reuse, R43 ;  /* 0x0000002b022b7220 */ /* 0x040fe20000410000 */
[----:B---3--:R-:W-:Y:S01]  /*11d00*/  F2FP.PACK_AB R155, R241, R228 ;  /* 0x000000e4f19b723e */ /* 0x008fe200000000ff */
[C---:B------:R-:W-:Y:S02]  /*11d10*/  FMUL.FTZ R44, R3.reuse, R44 ;  /* 0x0000002c032c7220 */ /* 0x040fe40000410000 */
[----:B------:R-:W-:Y:S01]  /*11d20*/  LDSM.16.MT88.4 R192, [R206+0xb880] ;  /* 0x00b88000cec0783b */ /* 0x000fe20000004200 */
[C---:B------:R-:W-:Y:S02]  /*11d30*/  FMUL.FTZ R45, R3.reuse, R45 ;  /* 0x0000002d032d7220 */ /* 0x040fe40000410000 */
[C---:B------:R-:W-:Y:S01]  /*11d40*/  FMUL.FTZ R46, R2.reuse, R46 ;  /* 0x0000002e022e7220 */ /* 0x040fe20000410000 */
[C---:B------:R-:W-:Y:S01]  /*11d50*/  HMMA.16816.F32 R4, R152.reuse, R12, R4 ;  /* 0x0000000c9804723c */ /* 0x040fe20000001804 */
[----:B------:R-:W-:Y:S03]  /*11d60*/  MUFU.EX2 R242, R242 ;  /* 0x000000f200f27308 */ /* 0x000fe60000000800 */
[----:B------:R-:W0:Y:S01]  /*11d70*/  LDGDEPBAR ;  /* 0x00000000000079af */ /* 0x000e220000000000 */
[C---:B------:R-:W-:Y:S02]  /*11d80*/  FMUL.FTZ R47, R2.reuse, R47 ;  /* 0x0000002f022f7220 */ /* 0x040fe40000410000 */
[C---:B------:R-:W-:Y:S01]  /*11d90*/  FMUL.FTZ R12, R3.reuse, R136 ;  /* 0x00000088030c7220 */ /* 0x040fe20000410000 */
[C---:B------:R-:W-:Y:S03]  /*11da0*/  HMMA.16816.F32 R8, R152.reuse, R14, R8 ;  /* 0x0000000e9808723c */ /* 0x040fe60000001808 */
[----:B------:R-:W3:Y:S01]  /*11db0*/  MUFU.EX2 R243, R243 ;  /* 0x000000f300f37308 */ /* 0x000ee20000000800 */
[C---:B------:R-:W-:Y:S02]  /*11dc0*/  FMUL.FTZ R13, R3.reuse, R137 ;  /* 0x00000089030d7220 */ /* 0x040fe40000410000 */
[C---:B------:R-:W-:Y:S01]  /*11dd0*/  FMUL.FTZ R20, R3.reuse, R20 ;  /* 0x0000001403147220 */ /* 0x040fe20000410000 */
[----:B-1----:R-:W-:Y:S01]  /*11de0*/  LDSM.16.MT88.4 R160, [R205+0x8880] ;  /* 0x00888000cda0783b */ /* 0x002fe20000004200 */
[C---:B------:R-:W-:Y:S04]  /*11df0*/  FMUL.FTZ R14, R2.reuse, R138 ;  /* 0x0000008a020e7220 */ /* 0x040fe80000410000 */
[C---:B------:R-:W-:Y:S01]  /*11e00*/  FMUL.FTZ R15, R2.reuse, R139 ;  /* 0x0000008b020f7220 */ /* 0x040fe20000410000 */
[----:B------:R-:W-:Y:S01]  /*11e10*/  MUFU.EX2 R244, R244 ;  /* 0x000000f400f47308 */ /* 0x000fe20000000800 */
[C---:B------:R-:W-:Y:S01]  /*11e20*/  FMUL.FTZ R48, R3.reuse, R48 ;  /* 0x0000003003307220 */ /* 0x040fe20000410000 */
[----:B------:R-:W1:Y:S01]  /*11e30*/  LDSM.16.MT88.4 R136, [R204+0x8080] ;  /* 0x00808000cc88783b */ /* 0x000e620000004200 */
[C---:B------:R-:W-:Y:S02]  /*11e40*/  FMUL.FTZ R49, R3.reuse, R49 ;  /* 0x0000003103317220 */ /* 0x040fe40000410000 */
[C---:B------:R-:W-:Y:S01]  /*11e50*/  FMUL.FTZ R50, R2.reuse, R50 ;  /* 0x0000003202327220 */ /* 0x040fe20000410000 */
[C---:B----4-:R-:W-:Y:S03]  /*11e60*/  HMMA.16816.F32 R12, R152.reuse, R156, R12 ;  /* 0x0000009c980c723c */ /* 0x050fe6000000180c */
[C---:B------:R-:W-:Y:S01]  /*11e70*/  FMUL.FTZ R51, R2.reuse, R51 ;  /* 0x0000003302337220 */ /* 0x040fe20000410000 */
[----:B------:R-:W4:Y:S01]  /*11e80*/  MUFU.EX2 R245, R245 ;  /* 0x000000f500f57308 */ /* 0x000f220000000800 */
[C---:B------:R-:W-:Y:S02]  /*11e90*/  FMUL.FTZ R52, R3.reuse, R52 ;  /* 0x0000003403347220 */ /* 0x040fe40000410000 */
[C---:B------:R-:W-:Y:S01]  /*11ea0*/  FMUL.FTZ R53, R3.reuse, R53 ;  /* 0x0000003503357220 */ /* 0x040fe20000410000 */
[C---:B------:R-:W-:Y:S01]  /*11eb0*/  HMMA.16816.F32 R16, R152.reuse, R158, R16 ;  /* 0x0000009e9810723c */ /* 0x040fe20000001810 */
[----:B------:R-:W-:Y:S03]  /*11ec0*/  LDSM.16.MT88.4 R156, [R206+0x8880] ;  /* 0x00888000ce9c783b */ /* 0x000fe60000004200 */
[C---:B------:R-:W-:Y:S02]  /*11ed0*/  FMUL.FTZ R21, R3.reuse, R21 ;  /* 0x0000001503157220 */ /* 0x040fe40000410000 */
[C---:B------:R-:W-:Y:S01]  /*11ee0*/  FMUL.FTZ R22, R2.reuse, R22 ;  /* 0x0000001602167220 */ /* 0x040fe20000410000 */
[----:B------:R-:W5:Y:S01]  /*11ef0*/  MUFU.EX2 R246, R246 ;  /* 0x000000f600f67308 */ /* 0x000f620000000800 */
[C---:B------:R-:W-:Y:S04]  /*11f00*/  FMUL.FTZ R23, R2.reuse, R23 ;  /* 0x0000001702177220 */ /* 0x040fe80000410000 */
[C---:B------:R-:W-:Y:S02]  /*11f10*/  FMUL.FTZ R54, R2.reuse, R54 ;  /* 0x0000003602367220 */ /* 0x040fe40000410000 */
[C---:B------:R-:W-:Y:S01]  /*11f20*/  FMUL.FTZ R55, R2.reuse, R55 ;  /* 0x0000003702377220 */ /* 0x040fe20000410000 */
[C---:B--2---:R-:W-:Y:S02]  /*11f30*/  HMMA.16816.F32 R20, R152.reuse, R144, R20 ;  /* 0x000000909814723c */ /* 0x044fe40000001814 */
[----:B------:R-:W2:Y:S01]  /*11f40*/  MUFU.EX2 R248, R248 ;  /* 0x000000f800f87308 */ /* 0x000ea20000000800 */
        /* <DEDUP_REMOVED lines=10> */
[C---:B-1----:R-:W-:Y:S04]  /*11ff0*/  HMMA.16816.F32 R28, R152.reuse, R136, R28 ;  /* 0x00000088981c723c */ /* 0x042fe8000000181c */
        /* <DEDUP_REMOVED lines=59> */
[C---:B------:R-:W-:Y:S03]  /*123b0*/  FMUL.FTZ R97, R3.reuse, R97 ;  /* 0x0000006103617220 */ /* 0x040fe60000410000 */
[C---:B---3--:R-:W-:Y:S03]  /*123c0*/  HMMA.16816.F32 R92, R152.reuse, R140, R92 ;  /* 0x0000008c985c723c */ /* 0x048fe6000000185c */
[C---:B------:R-:W-:Y:S02]  /*123d0*/  FMUL.FTZ R98, R2.reuse, R98 ;  /* 0x0000006202627220 */ /* 0x040fe40000410000 */
[C---:B------:R-:W-:Y:S02]  /*123e0*/  FMUL.FTZ R99, R2.reuse, R99 ;  /* 0x0000006302637220 */ /* 0x040fe40000410000 */
[C---:B------:R-:W-:Y:S02]  /*123f0*/  FMUL.FTZ R100, R3.reuse, R100 ;  /* 0x0000006403647220 */ /* 0x040fe40000410000 */
[C---:B------:R-:W-:Y:S03]  /*12400*/  FMUL.FTZ R101, R3.reuse, R101 ;  /* 0x0000006503657220 */ /* 0x040fe60000410000 */
[C---:B------:R-:W-:Y:S01]  /*12410*/  HMMA.16816.F32 R96, R152.reuse, R142, R96 ;  /* 0x0000008e9860723c */ /* 0x040fe20000001860 */
[----:B------:R-:W3:Y:S02]  /*12420*/  LDSM.16.MT88.4 R140, [R205+0xb080] ;  /* 0x00b08000cd8c783b */ /* 0x000ee40000004200 */
        /* <DEDUP_REMOVED lines=20> */
[C---:B------:R-:W-:Y:S01]  /*12570*/  HMMA.16816.F32 R112, R152.reuse, R134, R112 ;  /* 0x000000869870723c */ /* 0x040fe20000001870 */
[----:B------:R-:W2:Y:S02]  /*12580*/  LDSM.16.MT88.4 R132, [R211+0x8880] ;  /* 0x00888000d384783b */ /* 0x000ea40000004200 */
[C---:B------:R-:W-:Y:S02]  /*12590*/  FMUL.FTZ R118, R2.reuse, R118 ;  /* 0x0000007602767220 */ /* 0x040fe40000410000 */
        /* <DEDUP_REMOVED lines=25> */
[----:B----4-:R-:W-:Y:S03]  /*12730*/  F2FP.PACK_AB R153, R245, R244 ;  /* 0x000000f4f599723e */ /* 0x010fe600000000ff */
[----:B-----5:R-:W-:Y:S01]  /*12740*/  F2FP.PACK_AB R154, R247, R246 ;  /* 0x000000f6f79a723e */ /* 0x020fe200000000ff */
[----:B------:R-:W-:Y:S01]  /*12750*/  FADD.FTZ R238, R228, R238 ;  /* 0x000000eee4ee7221 */ /* 0x000fe20000010000 */
[----:B------:R-:W-:Y:S01]  /*12760*/  F2FP.PACK_AB R155, R149, R248 ;  /* 0x000000f8959b723e */ /* 0x000fe200000000ff */
[----:B------:R-:W-:Y:S01]  /*12770*/  FADD.FTZ R240, R239, R240 ;  /* 0x000000f0eff07221 */ /* 0x000fe20000010000 */
[----:B------:R-:W-:Y:S01]  /*12780*/  IADD3 R228, R236, -0x1, RZ ;  /* 0xffffffffece47810 */ /* 0x000fe20007ffe0ff */
[----:B------:R-:W-:Y:S02]  /*12790*/  FADD.FTZ R241, R241, R238 ;  /* 0x000000eef1f17221 */ /* 0x000fe40000010000 */
[----:B------:R-:W-:Y:S01]  /*127a0*/  FADD.FTZ R242, R242, R240 ;  /* 0x000000f0f2f27221 */ /* 0x000fe20000010000 */
[----:B------:R-:W-:Y:S01]  /*127b0*/  MOV R236, R228 ;  /* 0x000000e400ec7202 */ /* 0x000fe20000000f00 */
[C---:B--2---:R-:W-:Y:S01]  /*127c0*/  HMMA.16816.F32 R144, R152.reuse, R132, R4 ;  /* 0x000000849890723c */ /* 0x044fe20000001804 */
[----:B------:R-:W1:Y:S02]  /*127d0*/  LDSM.16.MT88.4 R4, [R211+0x9880] ;  /* 0x00988000d304783b */ /* 0x000e640000004200 */
[----:B------:R-:W-:Y:S02]  /*127e0*/  FADD.FTZ R241, R244, R241 ;  /* 0x000000f1f4f17221 */ /* 0x000fe40000010000 */
        /* <DEDUP_REMOVED lines=42> */
.L_x_660:
[----:B------:R-:W-:-:S13]  /*12a90*/  ISETP.GE.AND P0, PT, R228, RZ, PT ;  /* 0x000000ffe400720c */ /* 0x000fda0003f06270 */
[----:B------:R-:W-:Y:S05]  /*12aa0*/  @!P0 BRA `(.L_x_662) ;  /* 0x00001f6000008947 */ /* 0x000fea0003800000 */
[----:B------:R-:W-:Y:S01]  /*12ab0*/  UMOV UR6, 0x5 ;  /* 0x0000000500067882 */ /* 0x000fe20000000000 */
[----:B------:R-:W-:Y:S01]  /*12ac0*/  MOV R2, R148 ;  /* 0x0000009400027202 */ /* 0x000fe20000000f00 */
[----:B------:R-:W-:Y:S01]  /*12ad0*/  ULDC.64 UR4, c[0x0][0x208] ;  /* 0x0000820000047ab9 */ /* 0x000fe20000000a00 */
[----:B------:R-:W-:Y:S01]  /*12ae0*/  MOV R3, R0 ;  /* 0x0000000000037202 */ /* 0x000fe20000000f00 */
[----:B------:R-:W-:Y:S01]  /*12af0*/  USHF.L.U64.HI UR5, UR4, UR6, UR5 ;  /* 0x0000000604057299 */ /* 0x000fe20008010205 */
[----:B------:R-:W-:Y:S01]  /*12b00*/  MOV R220, R230 ;  /* 0x000000e600dc7202 */ /* 0x000fe20000000f00 */
[----:B------:R-:W-:Y:S02]  /*12b10*/  USHF.L.U32 UR4, UR4, 0x5, URZ ;  /* 0x0000000504047899 */ /* 0x000fe4000800063f */
.L_x_663:
[----:B------:R-:W-:Y:S04]  /*12b20*/  DEPBAR.LE SB0, 0x0 ;  /* 0x000080000000791a */ /* 0x000fe80000000000 */
[----:B------:R-:W-:Y:S01]  /*12b30*/  BAR.SYNC.DEFER_BLOCKING 0x0 ;  /* 0x0000000000007b1d */ /* 0x000fe20000010000 */
[----:B------:R-:W-:Y:S01]  /*12b40*/  SHF.R.S32.HI R4, RZ, 0x1f, R228 ;  /* 0x0000001fff047819 */ /* 0x000fe200000114e4 */
[C---:B------:R-:W-:Y:S02]  /*12b50*/  IMAD R0, R228.reuse, UR5, RZ ;  /* 0x00000005e4007c24 */ /* 0x040fe4000f8e02ff */
[----:B------:R-:W-:Y:S04]  /*12b60*/  IMAD.WIDE.U32 R6, R228, UR4, R220 ;  /* 0x00000004e4067c25 */ /* 0x000fe8000f8e00dc */
[----:B------:R-:W-:Y:S01]  /*12b70*/  IMAD R0, R4, UR4, R0 ;  /* 0x0000000404007c24 */ /* 0x000fe2000f8e0200 */
[C---:B------:R-:W-:Y:S04]  /*12b80*/  LEA R12, P0, R6.reuse, c[0x0][0x1f8], 0x1 ;  /* 0x00007e00060c7a11 */ /* 0x040fe800078008ff */
[----:B------:R-:W-:Y:S04]  /*12b90*/  IADD3 R0, R7, R0, RZ ;  /* 0x0000000007007210 */ /* 0x000fe80007ffe0ff */
[----:B------:R-:W-:Y:S02]  /*12ba0*/  LEA.HI.X R13, R6, c[0x0][0x1fc], R0, 0x1, P0 ;  /* 0x00007f00060d7a11 */ /* 0x000fe400000f0c00 */
[C---:B------:R-:W-:Y:S02]  /*12bb0*/  ISETP.GT.AND P0, PT, R228.reuse, RZ, PT ;  /* 0x000000ffe400720c */ /* 0x040fe40003f04270 */
[----:B------:R-:W-:Y:S01]  /*12bc0*/  IADD3 R228, R228, -0x1, RZ ;  /* 0xffffffffe4e47810 */ /* 0x000fe20007ffe0ff */
[----:B------:R-:W-:Y:S08]  /*12bd0*/  LDSM.16.M88.4 R16, [R214+0x10080] ;  /* 0x01008000d610783b */ /* 0x000ff00000000200 */
        /* <DEDUP_REMOVED lines=11> */
[----:B------:R2:W-:Y:S08]  /*12c90*/  LDGSTS.E.BYPASS.LTC128B.128 [R217+0x9080], [R12.64+0x80], !P6 ;  /* 0x090800800cd97fae */ /* 0x0005f0000f101d48 */
[----:B------:R2:W-:Y:S08]  /*12ca0*/  LDGSTS.E.BYPASS.LTC128B.128 [R217+0xa080], [R12.64+0x100], !P5 ;  /* 0x0a0801000cd97fae */ /* 0x0005f0000e901d48 */
[----:B------:R2:W-:Y:S08]  /*12cb0*/  LDGSTS.E.BYPASS.LTC128B.128 [R217+0xb080], [R12.64+0x180], !P4 ;  /* 0x0b0801800cd97fae */ /* 0x0005f0000e101d48 */
        /* <DEDUP_REMOVED lines=108> */
[----:B------:R2:W-:Y:S01]  /*13380*/  MUFU.TANH R152, R5 ;  /* 0x0000000500987308 */ /* 0x0005e20000002400 */
[----:B------:R-:W-:Y:S03]  /*13390*/  FMUL.FTZ R6, R6, c[0x0][0x320] ;  /* 0x0000c80006067a20 */ /* 0x000fe60000410000 */
[----:B------:R-:W-:Y:S01]  /*133a0*/  FMUL.FTZ R9, R9, c[0x0][0x320] ;  /* 0x0000c80009097a20 */ /* 0x000fe20000410000 */
[C---:B-1----:R-:W-:Y:S03]  /*133b0*/  HMMA.16816.F32 R12, R172.reuse, R148, R12 ;  /* 0x00000094ac0c723c */ /* 0x042fe6000000180c */
[----:B------:R-:W-:Y:S02]  /*133c0*/  FMUL.FTZ R8, R8, c[0x0][0x320] ;  /* 0x0000c80008087a20 */ /* 0x000fe40000410000 */
[----:B------:R1:W-:Y:S03]  /*133d0*/  MUFU.TANH R154, R9 ;  /* 0x00000009009a7308 */ /* 0x0003e60000002400 */
[----:B------:R-:W-:Y:S07]  /*133e0*/  HMMA.16816.F32 R16, R172, R150, R16 ;  /* 0x00000096ac10723c */ /* 0x000fee0000001810 */
[----:B------:R-:W3:Y:S01]  /*133f0*/  MUFU.TANH R6, R6 ;  /* 0x0000000600067308 */ /* 0x000ee20000002400 */
[----:B--2---:R-:W-:Y:S04]  /*13400*/  FMUL.FTZ R5, R7, c[0x0][0x320] ;  /* 0x0000c80007057a20 */ /* 0x004fe80000410000 */
[----:B------:R-:W-:Y:S04]  /*13410*/  FMUL.FTZ R7, R11, c[0x0][0x320] ;  /* 0x0000c8000b077a20 */ /* 0x000fe80000410000 */
[----:B------:R-:W-:Y:S01]  /*13420*/  FMUL.FTZ R14, R14, c[0x0][0x320] ;  /* 0x0000c8000e0e7a20 */ /* 0x000fe20000410000 */
        /* <DEDUP_REMOVED lines=8> */
[----:B------:R-:W-:Y:S01]  /*134b0*/  FMUL.FTZ R16, R16, c[0x0][0x320] ;  /* 0x0000c80010107a20 */ /* 0x000fe20000410000 */
[----:B---3--:R-:W-:Y:S01]  /*134c0*/  FMNMX.FTZ R0, R6, R2, !PT ;  /* 0x0000000206007209 */ /* 0x008fe20007810000 */
[----:B------:R-:W-:Y:S05]  /*134d0*/  FMUL.FTZ R17, R17, c[0x0][0x320] ;  /* 0x0000c80011117a20 */ /* 0x000fea0000410000 */
[----:B------:R-:W3:Y:S01]  /*134e0*/  MUFU.TANH R9, R9 ;  /* 0x0000000900097308 */ /* 0x000ee20000002400 */
[----:B--2---:R-:W-:Y:S04]  /*134f0*/  FMNMX.FTZ R11, R153, R3, !PT ;  /* 0x00000003990b7209 */ /* 0x004fe80007810000 */
[----:B------:R-:W-:Y:S05]  /*13500*/  FMNMX.FTZ R11, R152, R11, !PT ;  /* 0x0000000b980b7209 */ /* 0x000fea0007810000 */
[----:B------:R-:W2:Y:S01]  /*13510*/  MUFU.TANH R7, R7 ;  /* 0x0000000700077308 */ /* 0x000ea20000002400 */
[----:B-1----:R-:W-:Y:S09]  /*13520*/  FMNMX.FTZ R0, R5, R0, !PT ;  /* 0x0000000005007209 */ /* 0x002ff20007810000 */
[----:B------:R-:W1:Y:S01]  /*13530*/  MUFU.TANH R8, R8 ;  /* 0x0000000800087308 */ /* 0x000e620000002400 */
[----:B---3--:R-:W-:Y:S09]  /*13540*/  FMNMX.FTZ R0, R9, R0, !PT ;  /* 0x0000000009007209 */ /* 0x008ff20007810000 */
[----:B------:R-:W3:Y:S01]  /*13550*/  MUFU.TANH R165, R14 ;  /* 0x0000000e00a57308 */ /* 0x000ee20000002400 */
[----:B--2---:R-:W-:Y:S09]  /*13560*/  FMNMX.FTZ R0, R7, R0, !PT ;  /* 0x0000000007007209 */ /* 0x004ff20007810000 */
[----:B------:R-:W2:Y:S01]  /*13570*/  MUFU.TANH R164, R15 ;  /* 0x0000000f00a47308 */ /* 0x000ea20000002400 */
[----:B-1----:R-:W-:Y:S04]  /*13580*/  FMNMX.FTZ R11, R8, R11, !PT ;  /* 0x0000000b080b7209 */ /* 0x002fe80007810000 */
[----:B------:R-:W-:Y:S05]  /*13590*/  FMNMX.FTZ R11, R154, R11, !PT ;  /* 0x0000000b9a0b7209 */ /* 0x000fea0007810000 */
        /* <DEDUP_REMOVED lines=11> */
[----:B-1----:R-:W-:Y:S05]  /*13650*/  FMNMX.FTZ R0, R149, R0, !PT ;  /* 0x0000000095007209 */ /* 0x002fea0007810000 */
[----:B------:R-:W1:Y:S01]  /*13660*/  SHFL.BFLY PT, R4, R0, 0x2, 0x1f ;  /* 0x0c401f0000047f89 */ /* 0x000e6200000e0000 */
[----:B---3--:R-:W-:Y:S04]  /*13670*/  FMNMX.FTZ R11, R162, R11, !PT ;  /* 0x0000000ba20b7209 */ /* 0x008fe80007810000 */
[----:B--2---:R-:W-:Y:S05]  /*13680*/  FMNMX.FTZ R11, R161, R11, !PT ;  /* 0x0000000ba10b7209 */ /* 0x004fea0007810000 */
[----:B------:R-:W2:Y:S01]  /*13690*/  SHFL.BFLY PT, R10, R11, 0x2, 0x1f ;  /* 0x0c401f000b0a7f89 */ /* 0x000ea200000e0000 */
[----:B-1----:R-:W-:Y:S07]  /*136a0*/  FMNMX.FTZ R4, R0, R4, !PT ;  /* 0x0000000400047209 */ /* 0x002fee0007810000 */
[----:B------:R-:W1:Y:S01]  /*136b0*/  SHFL.BFLY PT, R148, R4, 0x1, 0x1f ;  /* 0x0c201f0004947f89 */ /* 0x000e6200000e0000 */
[----:B--2---:R-:W-:Y:S07]  /*136c0*/  FMNMX.FTZ R11, R11, R10, !PT ;  /* 0x0000000a0b0b7209 */ /* 0x004fee0007810000 */
[----:B------:R-:W2:Y:S01]  /*136d0*/  SHFL.BFLY PT, R10, R11, 0x1, 0x1f ;  /* 0x0c201f000b0a7f89 */ /* 0x000ea200000e0000 */
[----:B-1----:R-:W-:Y:S02]  /*136e0*/  FMNMX.FTZ R148, R4, R148, !PT ;  /* 0x0000009404947209 */ /* 0x002fe40007810000 */
[----:B------:R-:W-:Y:S03]  /*136f0*/  @P0 SHF.R.S32.HI R4, RZ, 0x1f, R228 ;  /* 0x0000001fff040819 */ /* 0x000fe600000114e4 */
[----:B------:R-:W-:Y:S02]  /*13700*/  FMUL.FTZ R160, R148, c[0x0][0x2d0] ;  /* 0x0000b40094a07a20 */ /* 0x000fe40000410000 */
[----:B------:R-:W-:Y:S02]  /*13710*/  @P0 IMAD R4, R4, c[0x0][0x1e0], RZ ;  /* 0x0000780004040a24 */ /* 0x000fe400078e02ff */
[----:B------:R-:W-:Y:S02]  /*13720*/  FADD.FTZ R2, -R148, R2 ;  /* 0x0000000294027221 */ /* 0x000fe40000010100 */
[----:B------:R-:W-:Y:S02]  /*13730*/  @P0 IMAD R4, R228, c[0x0][0x1e4], R4 ;  /* 0x00007900e4040a24 */ /* 0x000fe400078e0204 */
[--C-:B------:R-:W-:Y:S02]  /*13740*/  FFMA.FTZ R229, R6, c[0x0][0x2d0], -R160.reuse ;  /* 0x0000b40006e57a23 */ /* 0x100fe400000108a0 */
[--C-:B------:R-:W-:Y:S02]  /*13750*/  FFMA.FTZ R227, R5, c[0x0][0x2d0], -R160.reuse ;  /* 0x0000b40005e37a23 */ /* 0x100fe400000108a0 */
[--C-:B------:R-:W-:Y:S02]  /*13760*/  FFMA.FTZ R226, R9, c[0x0][0x2d0], -R160.reuse ;  /* 0x0000b40009e27a23 */ /* 0x100fe400000108a0 */
[----:B------:R-:W-:Y:S01]  /*13770*/  FFMA.FTZ R151, R7, c[0x0][0x2d0], -R160 ;  /* 0x0000b40007977a23 */ /* 0x000fe200000108a0 */
[----:B--2---:R-:W-:Y:S01]  /*13780*/  FMNMX.FTZ R0, R11, R10, !PT ;  /* 0x0000000a0b007209 */ /* 0x004fe20007810000 */
[----:B------:R-:W-:Y:S01]  /*13790*/  @P0 IMAD.WIDE.U32 R10, R228, c[0x0][0x1e0], RZ ;  /* 0x00007800e40a0a25 */ /* 0x000fe200078e00ff */
[----:B------:R-:W-:Y:S03]  /*137a0*/  MUFU.EX2 R229, R229 ;  /* 0x000000e500e57308 */ /* 0x000fe60000000800 */
[C---:B------:R-:W-:Y:S01]  /*137b0*/  FMUL.FTZ R163, R0.reuse, c[0x0][0x2d0] ;  /* 0x0000b40000a37a20 */ /* 0x040fe20000410000 */
[----:B------:R-:W-:Y:S01]  /*137c0*/  @P0 IADD3 R4, R11, R4, RZ ;  /* 0x000000040b040210 */ /* 0x000fe20007ffe0ff */
[----:B------:R-:W-:Y:S02]  /*137d0*/  FADD.FTZ R3, -R0, R3 ;  /* 0x0000000300037221 */ /* 0x000fe40000010100 */
[--C-:B------:R-:W-:Y:S01]  /*137e0*/  FFMA.FTZ R231, R8, c[0x0][0x2d0], -R163.reuse ;  /* 0x0000b40008e77a23 */ /* 0x100fe200000108a3 */
[----:B------:R-:W-:Y:S01]  /*137f0*/  @P0 LEA R8, P1, R10, R218, 0x5 ;  /* 0x000000da0a080211 */ /* 0x000fe200078228ff */
[--C-:B------:R-:W-:Y:S01]  /*13800*/  FFMA.FTZ R233, R153, c[0x0][0x2d0], -R163.reuse ;  /* 0x0000b40099e97a23 */ /* 0x100fe200000108a3 */
[----:B------:R-:W-:Y:S01]  /*13810*/  MUFU.EX2 R227, R227 ;  /* 0x000000e300e37308 */ /* 0x000fe20000000800 */
[--C-:B------:R-:W-:Y:S01]  /*13820*/  FFMA.FTZ R232, R152, c[0x0][0x2d0], -R163.reuse ;  /* 0x0000b40098e87a23 */ /* 0x100fe200000108a3 */
[----:B------:R-:W-:Y:S01]  /*13830*/  @P0 LEA.HI.X R4, R10, R223, R4, 0x5, P1 ;  /* 0x000000df0a040211 */ /* 0x000fe200008f2c04 */
[--C-:B------:R-:W-:Y:S01]  /*13840*/  FFMA.FTZ R230, R154, c[0x0][0x2d0], -R163.reuse ;  /* 0x0000b4009ae67a23 */ /* 0x100fe200000108a3 */
[----:B------:R-:W-:Y:S01]  /*13850*/  @P0 LEA R10, P1, R8, c[0x0][0x1c8], 0x1 ;  /* 0x00007200080a0a11 */ /* 0x000fe200078208ff */
[----:B------:R-:W-:Y:S02]  /*13860*/  FMUL.FTZ R3, R3, c[0x0][0x2d0] ;  /* 0x0000b40003037a20 */ /* 0x000fe40000410000 */
[----:B------:R-:W-:Y:S01]  /*13870*/  FMUL.FTZ R2, R2, c[0x0][0x2d0] ;  /* 0x0000b40002027a20 */ /* 0x000fe20000410000 */
[----:B------:R-:W-:Y:S01]  /*13880*/  @P0 LEA.HI.X R11, R8, c[0x0][0x1cc], R4, 0x1, P1 ;  /* 0x00007300080b0a11 */ /* 0x000fe200008f0c04 */
[--C-:B------:R-:W-:Y:S01]  /*13890*/  FFMA.FTZ R234, R167, c[0x0][0x2d0], -R163.reuse ;  /* 0x0000b400a7ea7a23 */ /* 0x100fe200000108a3 */
[----:B------:R-:W-:Y:S01]  /*138a0*/  MUFU.EX2 R233, R233 ;  /* 0x000000e900e97308 */ /* 0x000fe20000000800 */
[--C-:B------:R-:W-:Y:S02]  /*138b0*/  FFMA.FTZ R235, R166, c[0x0][0x2d0], -R163.reuse ;  /* 0x0000b400a6eb7a23 */ /* 0x100fe400000108a3 */
[----:B------:R1:W-:Y:S01]  /*138c0*/  @P0 LDGSTS.E.BYPASS.LTC128B.128 [R217+0xc080], [R10.64], !P3 ;  /* 0x0c0800000ad90fae */ /* 0x0003e2000d901d48 */
[--C-:B------:R-:W-:Y:S02]  /*138d0*/  FFMA.FTZ R236, R165, c[0x0][0x2d0], -R160.reuse ;  /* 0x0000b400a5ec7a23 */ /* 0x100fe400000108a0 */
[--C-:B------:R-:W-:Y:S02]  /*138e0*/  FFMA.FTZ R237, R164, c[0x0][0x2d0], -R160.reuse ;  /* 0x0000b400a4ed7a23 */ /* 0x100fe400000108a0 */
[--C-:B------:R-:W-:Y:S02]  /*138f0*/  FFMA.FTZ R238, R162, c[0x0][0x2d0], -R163.reuse ;  /* 0x0000b400a2ee7a23 */ /* 0x100fe400000108a3 */
[----:B------:R-:W2:Y:S01]  /*13900*/  MUFU.EX2 R3, R3 ;  /* 0x0000000300037308 */ /* 0x000ea20000000800 */
[----:B------:R1:W-:Y:S01]  /*13910*/  @P0 LDGSTS.E.BYPASS.LTC128B.128 [R217+0xd080], [R10.64+0x80], !P6 ;  /* 0x0d0800800ad90fae */ /* 0x0003e2000f101d48 */
[----:B------:R-:W-:Y:S02]  /*13920*/  FFMA.FTZ R163, R161, c[0x0][0x2d0], -R163 ;  /* 0x0000b400a1a37a23 */ /* 0x000fe400000108a3 */
[--C-:B------:R-:W-:Y:S02]  /*13930*/  FFMA.FTZ R150, R150, c[0x0][0x2d0], -R160.reuse ;  /* 0x0000b40096967a23 */ /* 0x100fe400000108a0 */
[----:B------:R-:W-:Y:S03]  /*13940*/  FFMA.FTZ R160, R149, c[0x0][0x2d0], -R160 ;  /* 0x0000b40095a07a23 */ /* 0x000fe600000108a0 */
[----:B------:R1:W-:Y:S01]  /*13950*/  @P0 LDGSTS.E.BYPASS.LTC128B.128 [R217+0xe080], [R10.64+0x100], !P5 ;  /* 0x0e0801000ad90fae */ /* 0x0003e2000e901d48 */
[----:B------:R-:W3:Y:S07]  /*13960*/  MUFU.EX2 R2, R2 ;  /* 0x0000000200027308 */ /* 0x000eee0000000800 */
[----:B------:R1:W-:Y:S03]  /*13970*/  @P0 LDGSTS.E.BYPASS.LTC128B.128 [R217+0xf080], [R10.64+0x180], !P4 ;  /* 0x0f0801800ad90fae */ /* 0x0003e6000e101d48 */
[----:B------:R-:W4:Y:S01]  /*13980*/  MUFU.EX2 R232, R232 ;  /* 0x000000e800e87308 */ /* 0x000f220000000800 */
[C---:B--2---:R-:W-:Y:S04]  /*13990*/  FMUL.FTZ R4, R3.reuse, R144 ;  /* 0x0000009003047220 */ /* 0x044fe80000410000 */
[----:B------:R-:W2:Y:S01]  /*139a0*/  LDSM.16.MT88.4 R12, [R211+0x8080] ;  /* 0x00808000d30c783b */ /* 0x000ea20000004200 */
[----:B------:R-:W-:Y:S01]  /*139b0*/  FMUL.FTZ R5, R3, R145 ;  /* 0x0000009103057220 */ /* 0x000fe20000410000 */
[----:B------:R-:W-:Y:S01]  /*139c0*/  F2FP.PACK_AB R145, R227, R229 ;  /* 0x000000e5e391723e */ /* 0x000fe200000000ff */
[C---:B------:R-:W-:Y:S02]  /*139d0*/  FMUL.FTZ R8, R3.reuse, R140 ;  /* 0x0000008c03087220 */ /* 0x040fe40000410000 */
[----:B------:R-:W-:Y:S01]  /*139e0*/  MUFU.EX2 R231, R231 ;  /* 0x000000e700e77308 */ /* 0x000fe20000000800 */
[C---:B------:R-:W-:Y:S02]  /*139f0*/  FMUL.FTZ R9, R3.reuse, R141 ;  /* 0x0000008d03097220 */ /* 0x040fe40000410000 */
[----:B------:R-:W5:Y:S01]  /*13a00*/  LDSM.16.MT88.4 R152, [R206+0x8080] ;  /* 0x00808000ce98783b */ /* 0x000f620000004200 */
[C---:B---3--:R-:W-:Y:S02]  /*13a10*/  FMUL.FTZ R6, R2.reuse, R146 ;  /* 0x0000009202067220 */ /* 0x048fe40000410000 */
[----:B------:R-:W-:Y:S02]  /*13a20*/  FMUL.FTZ R7, R2, R147 ;  /* 0x0000009302077220 */ /* 0x000fe40000410000 */
[C---:B------:R-:W-:Y:S02]  /*13a30*/  FMUL.FTZ R16, R3.reuse, R132 ;  /* 0x0000008403107220 */ /* 0x040fe40000410000 */
[----:B------:R-:W3:Y:S01]  /*13a40*/  MUFU.EX2 R230, R230 ;  /* 0x000000e600e67308 */ /* 0x000ee20000000800 */
[----:B------:R-:W2:Y:S01]  /*13a50*/  LDSM.16.MT88.4 R156, [R205+0x8080] ;  /* 0x00808000cd9c783b */ /* 0x000ea20000004200 */
[C---:B------:R-:W-:Y:S01]  /*13a60*/  FMUL.FTZ R17, R3.reuse, R133 ;  /* 0x0000008503117220 */ /* 0x040fe20000410000 */
[----:B----4-:R-:W-:Y:S01]  /*13a70*/  F2FP.PACK_AB R144, R232, R233 ;  /* 0x000000e9e890723e */ /* 0x010fe200000000ff */
[C---:B-1----:R-:W-:Y:S02]  /*13a80*/  FMUL.FTZ R10, R2.reuse, R142 ;  /* 0x0000008e020a7220 */ /* 0x042fe40000410000 */
[C---:B------:R-:W-:Y:S03]  /*13a90*/  FMUL.FTZ R11, R2.reuse, R143 ;  /* 0x0000008f020b7220 */ /* 0x040fe60000410000 */
[----:B------:R-:W-:Y:S01]  /*13aa0*/  LDSM.16.MT88.4 R140, [R206+0x9080] ;  /* 0x00908000ce8c783b */ /* 0x000fe20000004200 */
[----:B------:R-:W-:Y:S01]  /*13ab0*/  MUFU.EX2 R226, R226 ;  /* 0x000000e200e27308 */ /* 0x000fe20000000800 */
[C---:B------:R-:W-:Y:S02]  /*13ac0*/  FMUL.FTZ R18, R2.reuse, R134 ;  /* 0x0000008602127220 */ /* 0x040fe40000410000 */
[C---:B------:R-:W-:Y:S02]  /*13ad0*/  FMUL.FTZ R19, R2.reuse, R135 ;  /* 0x0000008702137220 */ /* 0x040fe40000410000 */
[C---:B------:R-:W-:Y:S02]  /*13ae0*/  FMUL.FTZ R20, R3.reuse, R20 ;  /* 0x0000001403147220 */ /* 0x040fe40000410000 */
[----:B------:R-:W-:Y:S01]  /*13af0*/  LDSM.16.MT88.4 R132, [R211+0x9080] ;  /* 0x00908000d384783b */ /* 0x000fe20000004200 */
[C---:B------:R-:W-:Y:S02]  /*13b00*/  FMUL.FTZ R21, R3.reuse, R21 ;  /* 0x0000001503157220 */ /* 0x040fe40000410000 */
[----:B------:R-:W1:Y:S01]  /*13b10*/  MUFU.EX2 R151, R151 ;  /* 0x0000009700977308 */ /* 0x000e620000000800 */
[C---:B------:R-:W-:Y:S02]  /*13b20*/  FMUL.FTZ R22, R2.reuse, R22 ;  /* 0x0000001602167220 */ /* 0x040fe40000410000 */
[----:B------:R-:W-:Y:S01]  /*13b30*/  FMUL.FTZ R23, R2, R23 ;  /* 0x0000001702177220 */ /* 0x000fe20000410000 */
[----:B---3--:R-:W-:Y:S01]  /*13b40*/  F2FP.PACK_AB R146, R230, R231 ;  /* 0x000000e7e692723e */ /* 0x008fe200000000ff */
[----:B------:R-:W-:Y:S01]  /*13b50*/  LDSM.16.MT88.4 R164, [R211+0x9880] ;  /* 0x00988000d3a4783b */ /* 0x000fe20000004200 */
[C---:B------:R-:W-:Y:S02]  /*13b60*/  FMUL.FTZ R24, R3.reuse, R24 ;  /* 0x0000001803187220 */ /* 0x040fe40000410000 */
[C---:B------:R-:W-:Y:S02]  /*13b70*/  FMUL.FTZ R25, R3.reuse, R25 ;  /* 0x0000001903197220 */ /* 0x040fe40000410000 */
[----:B------:R-:W-:Y:S01]  /*13b80*/  MUFU.EX2 R239, R163 ;  /* 0x000000a300ef7308 */ /* 0x000fe20000000800 */
[C---:B------:R-:W-:Y:S02]  /*13b90*/  FMUL.FTZ R26, R2.reuse, R26 ;  /* 0x0000001a021a7220 */ /* 0x040fe40000410000 */
[----:B------:R-:W-:Y:S01]  /*13ba0*/  LDSM.16.MT88.4 R168, [R206+0x9880] ;  /* 0x00988000cea8783b */ /* 0x000fe20000004200 */
[C---:B------:R-:W-:Y:S02]  /*13bb0*/  FMUL.FTZ R27, R2.reuse, R27 ;  /* 0x0000001b021b7220 */ /* 0x040fe40000410000 */
[C---:B------:R-:W-:Y:S02]  /*13bc0*/  FMUL.FTZ R28, R3.reuse, R28 ;  /* 0x0000001c031c7220 */ /* 0x040fe40000410000 */
[----:B------:R-:W-:Y:S02]  /*13bd0*/  FMUL.FTZ R29, R3, R29 ;  /* 0x0000001d031d7220 */ /* 0x000fe40000410000 */
[----:B------:R3:W-:Y:S01]  /*13be0*/  MUFU.EX2 R149, R160 ;  /* 0x000000a000957308 */ /* 0x0007e20000000800 */
[----:B------:R-:W-:Y:S01]  /*13bf0*/  LDSM.16.MT88.4 R172, [R204+0x9880] ;  /* 0x00988000ccac783b */ /* 0x000fe20000004200 */
[C---:B------:R-:W-:Y:S01]  /*13c00*/  FMUL.FTZ R30, R2.reuse, R30 ;  /* 0x0000001e021e7220 */ /* 0x040fe20000410000 */
[----:B-1----:R-:W-:Y:S01]  /*13c10*/  F2FP.PACK_AB R147, R151, R226 ;  /* 0x000000e29793723e */ /* 0x002fe200000000ff */
[C---:B------:R-:W-:Y:S02]  /*13c20*/  FMUL.FTZ R31, R2.reuse, R31 ;  /* 0x0000001f021f7220 */ /* 0x040fe40000410000 */
[C---:B------:R-:W-:Y:S03]  /*13c30*/  FMUL.FTZ R32, R3.reuse, R32 ;  /* 0x0000002003207220 */ /* 0x040fe60000410000 */
[----:B------:R-:W-:Y:S01]  /*13c40*/  LDSM.16.MT88.4 R176, [R211+0xa880] ;  /* 0x00a88000d3b0783b */ /* 0x000fe20000004200 */
[C---:B------:R-:W-:Y:S01]  /*13c50*/  FMUL.FTZ R33, R3.reuse, R33 ;  /* 0x0000002103217220 */ /* 0x040fe20000410000 */
[C---:B--2---:R-:W-:Y:S01]  /*13c60*/  HMMA.16816.F32 R4, R144.reuse, R12, R4 ;  /* 0x0000000c9004723c */ /* 0x044fe20000001804 */
[----:B------:R-:W-:Y:S04]  /*13c70*/  MUFU.EX2 R234, R234 ;  /* 0x000000ea00ea7308 */ /* 0x000fe80000000800 */
[C---:B------:R-:W-:Y:S01]  /*13c80*/  FMUL.FTZ R34, R2.reuse, R34 ;  /* 0x0000002202227220 */ /* 0x040fe20000410000 */
[----:B------:R-:W-:Y:S01]  /*13c90*/  LDSM.16.MT88.4 R180, [R206+0xa880] ;  /* 0x00a88000ceb4783b */ /* 0x000fe20000004200 */
[C---:B------:R-:W-:Y:S01]  /*13ca0*/  FMUL.FTZ R12, R3.reuse, R136 ;  /* 0x00000088030c7220 */ /* 0x040fe20000410000 */
[C---:B------:R-:W-:Y:S03]  /*13cb0*/  HMMA.16816.F32 R8, R144.reuse, R14, R8 ;  /* 0x0000000e9008723c */ /* 0x040fe60000001808 */
[----:B------:R-:W1:Y:S01]  /*13cc0*/  MUFU.EX2 R235, R235 ;  /* 0x000000eb00eb7308 */ /* 0x000e620000000800 */
[C---:B------:R-:W-:Y:S02]  /*13cd0*/  FMUL.FTZ R13, R3.reuse, R137 ;  /* 0x00000089030d7220 */ /* 0x040fe40000410000 */
[----:B---3--:R-:W-:Y:S01]  /*13ce0*/  LDSM.16.MT88.4 R160, [R205+0x8880] ;  /* 0x00888000cda0783b */ /* 0x008fe20000004200 */
[C---:B------:R-:W-:Y:S02]  /*13cf0*/  FMUL.FTZ R14, R2.reuse, R138 ;  /* 0x0000008a020e7220 */ /* 0x040fe40000410000 */
[C---:B------:R-:W-:Y:S03]  /*13d00*/  FMUL.FTZ R15, R2.reuse, R139 ;  /* 0x0000008b020f7220 */ /* 0x040fe60000410000 */
[C---:B------:R-:W-:Y:S01]  /*13d10*/  FMUL.FTZ R35, R2.reuse, R35 ;  /* 0x0000002302237220 */ /* 0x040fe20000410000 */
[----:B------:R-:W-:Y:S01]  /*13d20*/  MUFU.EX2 R236, R236 ;  /* 0x000000ec00ec7308 */ /* 0x000fe20000000800 */
[----:B------:R-:W2:Y:S01]  /*13d30*/  LDSM.16.MT88.4 R136, [R204+0x8080] ;  /* 0x00808000cc88783b */ /* 0x000ea20000004200 */
[C---:B------:R-:W-:Y:S01]  /*13d40*/  FMUL.FTZ R36, R3.reuse, R36 ;  /* 0x0000002403247220 */ /* 0x040fe20000410000 */
[C---:B-----5:R-:W-:Y:S03]  /*13d50*/  HMMA.16816.F32 R12, R144.reuse, R152, R12 ;  /* 0x00000098900c723c */ /* 0x060fe6000000180c */
[C---:B------:R-:W-:Y:S02]  /*13d60*/  FMUL.FTZ R37, R3.reuse, R37 ;  /* 0x0000002503257220 */ /* 0x040fe40000410000 */
[C---:B------:R-:W-:Y:S01]  /*13d70*/  FMUL.FTZ R38, R2.reuse, R38 ;  /* 0x0000002602267220 */ /* 0x040fe20000410000 */
[----:B------:R-:W-:Y:S01]  /*13d80*/  LDSM.16.MT88.4 R184, [R204+0xa880] ;  /* 0x00a88000ccb8783b */ /* 0x000fe20000004200 */
[C---:B------:R-:W-:Y:S01]  /*13d90*/  FMUL.FTZ R39, R2.reuse, R39 ;  /* 0x0000002702277220 */ /* 0x040fe20000410000 */
[C---:B------:R-:W-:Y:S01]  /*13da0*/  HMMA.16816.F32 R16, R144.reuse, R154, R16 ;  /* 0x0000009a9010723c */ /* 0x040fe20000001810 */
[----:B------:R-:W3:Y:S03]  /*13db0*/  MUFU.EX2 R237, R237 ;  /* 0x000000ed00ed7308 */ /* 0x000ee60000000800 */
[----:B------:R-:W-:Y:S01]  /*13dc0*/  FMUL.FTZ R40, R3, R40 ;  /* 0x0000002803287220 */ /* 0x000fe20000410000 */
[----:B-1----:R-:W-:Y:S01]  /*13dd0*/  F2FP.PACK_AB R152, R235, R234 ;  /* 0x000000eaeb98723e */ /* 0x002fe200000000ff */
[----:B------:R-:W-:Y:S01]  /*13de0*/  LDSM.16.MT88.4 R188, [R211+0xb880] ;  /* 0x00b88000d3bc783b */ /* 0x000fe20000004200 */
[C---:B------:R-:W-:Y:S01]  /*13df0*/  FMUL.FTZ R41, R3.reuse, R41 ;  /* 0x0000002903297220 */ /* 0x040fe20000410000 */
[C---:B------:R-:W-:Y:S03]  /*13e00*/  HMMA.16816.F32 R20, R144.reuse, R156, R20 ;  /* 0x0000009c9014723c */ /* 0x040fe60000001814 */
[----:B------:R-:W1:Y:S01]  /*13e10*/  MUFU.EX2 R238, R238 ;  /* 0x000000ee00ee7308 */ /* 0x000e620000000800 */
[C---:B------:R-:W-:Y:S02]  /*13e20*/  FMUL.FTZ R42, R2.reuse, R42 ;  /* 0x0000002a022a7220 */ /* 0x040fe40000410000 */
[----:B------:R-:W-:Y:S01]  /*13e30*/  LDSM.16.MT88.4 R192, [R206+0xb880] ;  /* 0x00b88000cec0783b */ /* 0x000fe20000004200 */
[C---:B------:R-:W-:Y:S01]  /*13e40*/  FMUL.FTZ R43, R2.reuse, R43 ;  /* 0x0000002b022b7220 */ /* 0x040fe20000410000 */
[C---:B------:R-:W-:Y:S04]  /*13e50*/  HMMA.16816.F32 R24, R144.reuse, R158, R24 ;  /* 0x0000009e9018723c */ /* 0x040fe80000001818 */
[C---:B------:R-:W-:Y:S01]  /*13e60*/  FMUL.FTZ R44, R3.reuse, R44 ;  /* 0x0000002c032c7220 */ /* 0x040fe20000410000 */
[----:B------:R-:W4:Y:S01]  /*13e70*/  MUFU.EX2 R150, R150 ;  /* 0x0000009600967308 */ /* 0x000f220000000800 */
[----:B------:R-:W-:Y:S01]  /*13e80*/  LDSM.16.MT88.4 R156, [R206+0x8880] ;  /* 0x00888000ce9c783b */ /* 0x000fe20000004200 */
[----:B------:R-:W-:Y:S02]  /*13e90*/  FMUL.FTZ R45, R3, R45 ;  /* 0x0000002d032d7220 */ /* 0x000fe40000410000 */
[C---:B------:R-:W-:Y:S03]  /*13ea0*/  FMUL.FTZ R46, R2.reuse, R46 ;  /* 0x0000002e022e7220 */ /* 0x040fe60000410000 */
[C---:B------:R-:W-:Y:S01]  /*13eb0*/  FMUL.FTZ R47, R2.reuse, R47 ;  /* 0x0000002f022f7220 */ /* 0x040fe20000410000 */
[----:B---3--:R-:W-:Y:S01]  /*13ec0*/  F2FP.PACK_AB R153, R237, R236 ;  /* 0x000000eced99723e */ /* 0x008fe200000000ff */
[C---:B--2---:R-:W-:Y:S01]  /*13ed0*/  HMMA.16816.F32 R28, R144.reuse, R136, R28 ;  /* 0x00000088901c723c */ /* 0x044fe2000000181c */
[----:B------:R-:W0:Y:S02]  /*13ee0*/  LDGDEPBAR ;  /* 0x00000000000079af */ /* 0x000e240000000000 */
[C---:B------:R-:W-:Y:S02]  /*13ef0*/  FMUL.FTZ R48, R3.reuse, R48 ;  /* 0x0000003003307220 */ /* 0x040fe40000410000 */
[----:B------:R-:W-:Y:S01]  /*13f00*/  FMUL.FTZ R49, R3, R49 ;  /* 0x0000003103317220 */ /* 0x000fe20000410000 */
[----:B-1----:R-:W-:Y:S01]  /*13f10*/  F2FP.PACK_AB R154, R239, R238 ;  /* 0x000000eeef9a723e */ /* 0x002fe200000000ff */
[C---:B------:R-:W-:Y:S01]  /*13f20*/  FMUL.FTZ R50, R2.reuse, R50 ;  /* 0x0000003202327220 */ /* 0x040fe20000410000 */
[C---:B------:R-:W-:Y:S01]  /*13f30*/  HMMA.16816.F32 R32, R144.reuse, R138, R32 ;  /* 0x0000008a9020723c */ /* 0x040fe20000001820 */
[----:B------:R-:W1:Y:S03]  /*13f40*/  LDSM.16.MT88.4 R136, [R205+0x9080] ;  /* 0x00908000cd88783b */ /* 0x000e660000004200 */
[C---:B------:R-:W-:Y:S02]  /*13f50*/  FMUL.FTZ R51, R2.reuse, R51 ;  /* 0x0000003302337220 */ /* 0x040fe40000410000 */
[----:B------:R-:W-:Y:S01]  /*13f60*/  FMUL.FTZ R52, R3, R52 ;  /* 0x0000003403347220 */ /* 0x000fe20000410000 */
[----:B----4-:R-:W-:Y:S01]  /*13f70*/  F2FP.PACK_AB R155, R149, R150 ;  /* 0x00000096959b723e */ /* 0x010fe200000000ff */
        /* <DEDUP_REMOVED lines=140> */
[C---:B------:R-:W-:Y:S04]  /*14840*/  HMMA.16816.F32 R24, R152.reuse, R162, R24 ;  /* 0x000000a29818723c */ /* 0x040fe80000001818 */
[----:B------:R-:W-:Y:S04]  /*14850*/  FADD.FTZ R224, R149, R151 ;  /* 0x0000009795e07221 */ /* 0x000fe80000010000 */
[C---:B-1----:R-:W-:Y:S08]  /*14860*/  HMMA.16816.F32 R28, R152.reuse, R4, R28 ;  /* 0x00000004981c723c */ /* 0x042ff0000000181c */
[C---:B------:R-:W-:Y:S08]  /*14870*/  HMMA.16816.F32 R32, R152.reuse, R6, R32 ;  /* 0x000000069820723c */ /* 0x040ff00000001820 */
        /* <DEDUP_REMOVED lines=25> */
.L_x_662:
[----:B------:R-:W1:Y:S01]  /*14a10*/  SHFL.BFLY PT, R2, R224, 0x2, 0x1f ;  /* 0x0c401f00e0027f89 */ /* 0x000e6200000e0000 */
[----:B------:R-:W-:-:S02]  /*14a20*/  MOV R4, RZ ;  /* 0x000000ff00047202 */ /* 0x000fc40000000f00 */
[----:B------:R-:W-:Y:S01]  /*14a30*/  MOV R10, 0xff800000 ;  /* 0xff800000000a7802 */ /* 0x000fe20000000f00 */
[----:B------:R-:W2:Y:S01]  /*14a40*/  SHFL.BFLY PT, R5, R225, 0x2, 0x1f ;  /* 0x0c401f00e1057f89 */ /* 0x000ea200000e0000 */
        /* <DEDUP_REMOVED lines=9> */
[----:B------:R-:W-:Y:S02]  /*14ae0*/  MOV R3, RZ ;  /* 0x000000ff00037202 */ /* 0x000fe40000000f00 */
[----:B------:R-:W-:-:S09]  /*14af0*/  FSETP.NE.FTZ.AND P1, PT, R5, RZ, PT ;  /* 0x000000ff0500720b */ /* 0x000fd20003f35000 */
[----:B------:R-:W1:Y:S01]  /*14b00*/  @P0 MUFU.RCP R3, R2 ;  /* 0x0000000200030308 */ /* 0x000e620000001000 */
[----:B------:R-:W-:-:S03]  /*14b10*/  @P0 MOV R14, 0x3f317218 ;  /* 0x3f317218000e0802 */ /* 0x000fc60000000f00 */
[----:B------:R-:W-:-:S04]  /*14b20*/  @P1 MOV R12, 0x3f317218 ;  /* 0x3f317218000c1802 */ /* 0x000fc80000000f00 */
[----:B------:R-:W2:Y:S01]  /*14b30*/  @P0 MUFU.LG2 R2, R2 ;  /* 0x0000000200020308 */ /* 0x000ea20000000c00 */
[----:B------:R-:W-:-:S07]  /*14b40*/  @P1 FMUL.FTZ R12, R12, c[0x0][0x2d0] ;  /* 0x0000b4000c0c1a20 */ /* 0x000fce0000410000 */
[----:B------:R-:W3:Y:S01]  /*14b50*/  @P1 MUFU.LG2 R6, R5 ;  /* 0x0000000500061308 */ /* 0x000ee20000000c00 */
[C---:B-1----:R-:W-:Y:S02]  /*14b60*/  FMUL.FTZ R146, R3.reuse, R146 ;  /* 0x0000009203927220 */ /* 0x042fe40000410000 */
[C---:B------:R-:W-:Y:S02]  /*14b70*/  FMUL.FTZ R147, R3.reuse, R147 ;  /* 0x0000009303937220 */ /* 0x040fe40000410000 */
[C---:B------:R-:W-:Y:S02]  /*14b80*/  FMUL.FTZ R142, R3.reuse, R142 ;  /* 0x0000008e038e7220 */ /* 0x040fe40000410000 */
[----:B------:R-:W-:Y:S01]  /*14b90*/  FMUL.FTZ R143, R3, R143 ;  /* 0x0000008f038f7220 */ /* 0x000fe20000410000 */
[----:B------:R-:W1:Y:S01]  /*14ba0*/  @P1 MUFU.RCP R4, R5 ;  /* 0x0000000500041308 */ /* 0x000e620000001000 */
[----:B--2---:R-:W-:Y:S02]  /*14bb0*/  @P0 FMUL.FTZ R13, R2, 0.69314718246459960938 ;  /* 0x3f317218020d0820 */ /* 0x004fe40000410000 */
[----:B------:R-:W-:-:S02]  /*14bc0*/  @P0 FMUL.FTZ R2, R14, c[0x0][0x2d0] ;  /* 0x0000b4000e020a20 */ /* 0x000fc40000410000 */
[C---:B------:R-:W-:Y:S02]  /*14bd0*/  FMUL.FTZ R138, R3.reuse, R138 ;  /* 0x0000008a038a7220 */ /* 0x040fe40000410000 */
[C---:B------:R-:W-:Y:S02]  /*14be0*/  FMUL.FTZ R139, R3.reuse, R139 ;  /* 0x0000008b038b7220 */ /* 0x040fe40000410000 */
[----:B---3--:R-:W-:Y:S02]  /*14bf0*/  @P1 FMUL.FTZ R6, R6, 0.69314718246459960938 ;  /* 0x3f31721806061820 */ /* 0x008fe40000410000 */
[C---:B------:R-:W-:Y:S02]  /*14c00*/  FMUL.FTZ R134, R3.reuse, R134 ;  /* 0x0000008603867220 */ /* 0x040fe40000410000 */
[C---:B------:R-:W-:Y:S02]  /*14c10*/  FMUL.FTZ R135, R3.reuse, R135 ;  /* 0x0000008703877220 */ /* 0x040fe40000410000 */
[----:B------:R-:W-:-:S02]  /*14c20*/  FMUL.FTZ R22, R3, R22 ;  /* 0x0000001603167220 */ /* 0x000fc40000410000 */
[C---:B-1----:R-:W-:Y:S02]  /*14c30*/  FMUL.FTZ R144, R4.reuse, R144 ;  /* 0x0000009004907220 */ /* 0x042fe40000410000 */
        /* <DEDUP_REMOVED lines=117> */
[----:B------:R-:W-:Y:S02]  /*15390*/  FMUL.FTZ R3, R3, R131 ;  /* 0x0000008303037220 */ /* 0x000fe40000410000 */
[----:B------:R-:W-:-:S02]  /*153a0*/  @P1 FFMA.FTZ R10, R12, R0, R6 ;  /* 0x000000000c0a1223 */ /* 0x000fc40000010006 */
[----:B------:R-:W-:Y:S02]  /*153b0*/  @P0 FFMA.FTZ R11, R2, R148, R13 ;  /* 0x00000094020b0223 */ /* 0x000fe4000001000d */
.L_x_589:
        /* <DEDUP_REMOVED lines=61> */
[----:B------:R-:W-:Y:S01]  /*15790*/  IMAD.IADD R18, R15, 0x1, R16 ;  /* 0x000000010f127824 */ /* 0x000fe200078e0210 */
[----:B------:R-:W-:Y:S01]  /*157a0*/  STS [R4+0x400], R142 ;  /* 0x0004008e04007388 */ /* 0x000fe20000000800 */
[----:B------:R-:W-:Y:S01]  /*157b0*/  IMAD.IADD R19, R16, 0x1, R4 ;  /* 0x0000000110137824 */ /* 0x000fe200078e0204 */
[----:B------:R-:W-:Y:S02]  /*157c0*/  F2FP.PACK_AB R50, R51, R50 ;  /* 0x000000323332723e */ /* 0x000fe400000000ff */
        /* <DEDUP_REMOVED lines=23> */
[----:B------:R-:W-:Y:S02]  /*15940*/  F2FP.PACK_AB R84, R85, R84 ;  /* 0x000000545554723e */ /* 0x000fe400000000ff */
        /* <DEDUP_REMOVED lines=33> */
[----:B------:R-:W-:Y:S02]  /*15b60*/  ISETP.NE.U32.AND P0, PT, RZ, c[0x0][0x500], PT ;  /* 0x00014000ff007a0c */ /* 0x000fe40003f05070 */
[----:B------:R-:W-:Y:S01]  /*15b70*/  ISETP.NE.U32.AND P1, PT, RZ, c[0x0][0x508], PT ;  /* 0x00014200ff007a0c */ /* 0x000fe20003f25070 */
[----:B------:R-:W-:Y:S01]  /*15b80*/  STS [R17+0x4480], R46 ;  /* 0x0044802e11007388 */ /* 0x000fe20000000800 */
[----:B------:R-:W-:-:S02]  /*15b90*/  ISETP.NE.AND.EX P0, PT, RZ, c[0x0][0x504], PT, P0 ;  /* 0x00014100ff007a0c */ /* 0x000fc40003f05300 */
[----:B------:R-:W-:Y:S01]  /*15ba0*/  ISETP.NE.AND.EX P1, PT, RZ, c[0x0][0x50c], PT, P1 ;  /* 0x00014300ff007a0c */ /* 0x000fe20003f25310 */
        /* <DEDUP_REMOVED lines=38> */
[----:B------:R1:W-:Y:S04]  /*15e10*/  STS [R19+0xc400], R122 ;  /* 0x00c4007a13007388 */ /* 0x0003e80000000800 */
[----:B------:R-:W-:Y:S04]  /*15e20*/  STS [R20+0xc080], R124 ;  /* 0x00c0807c14007388 */ /* 0x000fe80000000800 */
[----:B------:R-:W-:Y:S04]  /*15e30*/  STS [R20+0xc480], R126 ;  /* 0x00c4807e14007388 */ /* 0x000fe80000000800 */
[----:B------:R-:W-:Y:S04]  /*15e40*/  STS [R16+0xc000], R128 ;  /* 0x00c0008010007388 */ /* 0x000fe80000000800 */
[----:B------:R2:W-:Y:S01]  /*15e50*/  STS [R16+0xc400], R3 ;  /* 0x00c4000310007388 */ /* 0x0005e20000000800 */
[----:B-1----:R-:W-:-:S03]  /*15e60*/  IMAD.WIDE R18, R216, R5, c[0x0][0x500] ;  /* 0x00014000d8127625 */ /* 0x002fc600078e0205 */
[----:B------:R-:W-:Y:S06]  /*15e70*/  BAR.SYNC.DEFER_BLOCKING 0x1, 0x100 ;  /* 0x0044000000007b1d */ /* 0x000fec0000010000 */
[----:B--2---:R-:W2:Y:S01]  /*15e80*/  @P0 LDG.E R3, [R18.64] ;  /* 0x0000000812030981 */ /* 0x004ea2000c1e1900 */
[----:B------:R-:W-:Y:S02]  /*15e90*/  IMAD.MOV.U32 R4, RZ, RZ, c[0x0][0x388] ;  /* 0x0000e200ff047624 */ /* 0x000fe400078e00ff */
[----:B------:R-:W-:-:S05]  /*15ea0*/  @P1 IMAD.WIDE R16, R216, R5, c[0x0][0x508] ;  /* 0x00014200d8101625 */ /* 0x000fca00078e0205 */
[----:B------:R1:W5:Y:S02]  /*15eb0*/  @P1 LDG.E R4, [R16.64] ;  /* 0x0000000810041981 */ /* 0x000364000c1e1900 */
[----:B-1----:R-:W-:Y:S02]  /*15ec0*/  CS2R R16, SRZ ;  /* 0x0000000000107805 */ /* 0x002fe4000001ff00 */
[--C-:B--2---:R-:W-:Y:S01]  /*15ed0*/  @P0 SHF.R.S32.HI R17, RZ, 0x1f, R3.reuse ;  /* 0x0000001fff110819 */ /* 0x104fe20000011403 */
[----:B------:R-:W-:Y:S01]  /*15ee0*/  @P0 IMAD.MOV.U32 R16, RZ, RZ, R3 ;  /* 0x000000ffff100224 */ /* 0x000fe200078e0003 */
[----:B------:R-:W-:Y:S05]  /*15ef0*/  @P1 BRA `(.L_x_665) ;  /* 0x0000004000001947 */ /* 0x000fea0003800000 */
[----:B------:R-:W-:Y:S05]  /*15f00*/  @!P0 BRA `(.L_x_665) ;  /* 0x0000003000008947 */ /* 0x000fea0003800000 */
[----:B-----5:R1:W2:Y:S04]  /*15f10*/  LDG.E R4, [R18.64] ;  /* 0x0000000812047981 */ /* 0x0202a8000c1e1900 */
[----:B-1----:R-:W2:Y:S02]  /*15f20*/  LDG.E R18, [R18.64+0x4] ;  /* 0x0000040812127981 */ /* 0x002ea4000c1e1900 */
[----:B--2---:R-:W-:-:S02]  /*15f30*/  IADD3 R4, -R4, R18, RZ ;  /* 0x0000001204047210 */ /* 0x004fc40007ffe1ff */
.L_x_665:
[----:B------:R-:W-:Y:S01]  /*15f40*/  LOP3.LUT R9, R12, 0xffffffe0, RZ, 0xc0, !PT ;  /* 0xffffffe00c097812 */ /* 0x000fe200078ec0ff */
[----:B------:R-:W1:Y:S01]  /*15f50*/  S2R R75, SR_CTAID.X ;  /* 0x00000000004b7919 */ /* 0x000e620000002500 */
[----:B------:R-:W-:Y:S01]  /*15f60*/  SHF.R.S32.HI R5, RZ, 0x1f, R14 ;  /* 0x0000001fff057819 */ /* 0x000fe2000001140e */
[----:B------:R-:W-:Y:S01]  /*15f70*/  IMAD.MOV.U32 R12, RZ, RZ, c[0x0][0x4e8] ;  /* 0x00013a00ff0c7624 */ /* 0x000fe200078e00ff */
[----:B------:R-:W-:Y:S01]  /*15f80*/  LEA.HI R3, R8, R8, RZ, 0x1 ;  /* 0x0000000808037211 */ /* 0x000fe200078f08ff */
[----:B------:R-:W-:Y:S01]  /*15f90*/  IMAD.IADD R9, R2, 0x1, -R9 ;  /* 0x0000000102097824 */ /* 0x000fe200078e0a09 */
[----:B------:R-:W-:Y:S01]  /*15fa0*/  LEA.HI R5, R5, R14, RZ, 0x3 ;  /* 0x0000000e05057211 */ /* 0x000fe200078f18ff */
[----:B------:R-:W-:Y:S01]  /*15fb0*/  IMAD.MOV.U32 R19, RZ, RZ, R17 ;  /* 0x000000ffff137224 */ /* 0x000fe200078e0011 */
[----:B------:R-:W-:Y:S01]  /*15fc0*/  LOP3.LUT R3, R3, 0x1ffffffe, RZ, 0xc0, !PT ;  /* 0x1ffffffe03037812 */ /* 0x000fe200078ec0ff */
[----:B------:R-:W-:Y:S01]  /*15fd0*/  BSSY B0, `(.L_x_666) ;  /* 0x000008b000007945 */ /* 0x000fe20003800000 */
[----:B------:R-:W-:-:S02]  /*15fe0*/  SHF.R.S32.HI R7, RZ, 0x1f, R9 ;  /* 0x0000001fff077819 */ /* 0x000fc40000011409 */
[----:B------:R-:W-:Y:S02]  /*15ff0*/  LOP3.LUT R5, R5, 0xffffff8, RZ, 0xc0, !PT ;  /* 0x0ffffff805057812 */ /* 0x000fe400078ec0ff */
[----:B------:R-:W-:Y:S02]  /*16000*/  LEA.HI R7, R7, R9, RZ, 0x2 ;  /* 0x0000000907077211 */ /* 0x000fe400078f10ff */
[----:B------:R-:W-:Y:S01]  /*16010*/  IADD3 R5, -R5, R14, RZ ;  /* 0x0000000e05057210 */ /* 0x000fe20007ffe1ff */
[----:B------:R-:W-:Y:S01]  /*16020*/  IMAD.WIDE.U32 R14, R16, c[0x0][0x3a0], RZ ;  /* 0x0000e800100e7a25 */ /* 0x000fe200078e00ff */
[----:B------:R-:W-:Y:S02]  /*16030*/  SHF.R.S32.HI R7, RZ, 0x2, R7 ;  /* 0x00000002ff077819 */ /* 0x000fe40000011407 */
[----:B------:R-:W-:Y:S01]  /*16040*/  LOP3.LUT P2, RZ, R9, 0x3, RZ, 0xc0, !PT ;  /* 0x0000000309ff7812 */ /* 0x000fe2000784c0ff */
[----:B------:R-:W-:Y:S01]  /*16050*/  IMAD.IADD R9, R8, 0x1, -R3 ;  /* 0x0000000108097824 */ /* 0x000fe200078e0a03 */
[----:B------:R-:W-:Y:S01]  /*16060*/  ISETP.NE.AND P1, PT, R12, 0x1, PT ;  /* 0x000000010c00780c */ /* 0x000fe20003f25270 */
[----:B------:R-:W-:Y:S01]  /*16070*/  IMAD R5, R5, 0x10, R7 ;  /* 0x0000001005057824 */ /* 0x000fe200078e0207 */
[----:B------:R-:W-:Y:S01]  /*16080*/  MOV R18, R16 ;  /* 0x0000001000127202 */ /* 0x000fe20000000f00 */
[----:B------:R-:W-:Y:S01]  /*16090*/  IMAD R12, R0, c[0x0][0x490], RZ ;  /* 0x00012400000c7a24 */ /* 0x000fe200078e02ff */
[CC--:B------:R-:W-:Y:S01]  /*160a0*/  LEA.HI R3, R6.reuse, R2.reuse, RZ, 0x3 ;  /* 0x0000000206037211 */ /* 0x0c0fe200078f18ff */
[----:B------:R-:W-:Y:S01]  /*160b0*/  IMAD R9, R9, 0x8, R5 ;  /* 0x0000000809097824 */ /* 0x000fe200078e0205 */
[----:B------:R-:W-:Y:S01]  /*160c0*/  LEA.HI R6, R6, R2, RZ, 0x6 ;  /* 0x0000000206067211 */ /* 0x000fe200078f30ff */
[----:B------:R-:W-:Y:S01]  /*160d0*/  IMAD R7, R17, c[0x0][0x3a0], RZ ;  /* 0x0000e80011077a24 */ /* 0x000fe200078e02ff */
[----:B------:R-:W-:Y:S01]  /*160e0*/  LOP3.LUT R8, R3, 0xfffffff8, RZ, 0xc0, !PT ;  /* 0xfffffff803087812 */ /* 0x000fe200078ec0ff */
[----:B------:R-:W-:Y:S01]  /*160f0*/  IMAD.WIDE.U32 R18, R215, c[0x0][0x490], R18 ;  /* 0x00012400d7127a25 */ /* 0x000fe200078e0012 */
[----:B-1----:R-:W-:-:S02]  /*16100*/  LEA R9, R75, R9, 0x7 ;  /* 0x000000094b097211 */ /* 0x002fc400078e38ff */
[----:B------:R-:W-:Y:S01]  /*16110*/  SHF.R.S32.HI R3, RZ, 0x3, R3 ;  /* 0x00000003ff037819 */ /* 0x000fe20000011403 */
[----:B------:R-:W-:Y:S01]  /*16120*/  IMAD R12, R215, c[0x0][0x494], R12 ;  /* 0x00012500d70c7a24 */ /* 0x000fe200078e020c */
[----:B------:R-:W-:Y:S01]  /*16130*/  SHF.L.U32 R6, R6, 0x3, RZ ;  /* 0x0000000306067819 */ /* 0x000fe200000006ff */
[----:B------:R-:W-:Y:S02]  /*16140*/  IMAD R7, R16, c[0x0][0x3a4], R7 ;  /* 0x0000e90010077a24 */ /* 0x000fe400078e0207 */
[----:B------:R-:W-:Y:S02]  /*16150*/  IMAD.IADD R19, R19, 0x1, R12 ;  /* 0x0000000113137824 */ /* 0x000fe400078e020c */
[----:B------:R-:W-:Y:S01]  /*16160*/  @P1 IMAD.HI.U32 R12, R9, c[0x0][0x4ec], RZ ;  /* 0x00013b00090c1a27 */ /* 0x000fe200078e00ff */
[----:B------:R-:W-:Y:S02]  /*16170*/  IADD3 R15, R15, R7, RZ ;  /* 0x000000070f0f7210 */ /* 0x000fe40007ffe0ff */
[----:B------:R-:W-:Y:S01]  /*16180*/  SHF.R.S32.HI R7, RZ, 0x1f, R216 ;  /* 0x0000001fff077819 */ /* 0x000fe200000114d8 */
[----:B------:R-:W-:Y:S01]  /*16190*/  IMAD.IADD R2, R2, 0x1, -R8 ;  /* 0x0000000102027824 */ /* 0x000fe200078e0a08 */
[----:B------:R-:W-:Y:S01]  /*161a0*/  SEL R216, R216, RZ, !P0 ;  /* 0x000000ffd8d87207 */ /* 0x000fe20004000000 */
[----:B------:R-:W-:Y:S01]  /*161b0*/  IMAD.MOV.U32 R8, RZ, RZ, R9 ;  /* 0x000000ffff087224 */ /* 0x000fe200078e0009 */
[----:B------:R-:W-:Y:S01]  /*161c0*/  @P1 SHF.R.U32.HI R8, RZ, c[0x0][0x4f0], R12 ;  /* 0x00013c00ff081a19 */ /* 0x000fe2000001160c */
[----:B------:R-:W-:Y:S01]  /*161d0*/  IMAD R16, R0, c[0x0][0x3e8], RZ ;  /* 0x0000fa0000107a24 */ /* 0x000fe200078e02ff */
[----:B------:R-:W-:Y:S01]  /*161e0*/  SEL R7, R7, RZ, !P0 ;  /* 0x000000ff07077207 */ /* 0x000fe20004000000 */
[----:B------:R-:W-:Y:S01]  /*161f0*/  IMAD.WIDE.U32 R14, R215, c[0x0][0x3e8], R14 ;  /* 0x0000fa00d70e7a25 */ /* 0x000fe200078e000e */
[----:B------:R-:W-:-:S03]  /*16200*/  LEA R0, R2, R3, 0x5 ;  /* 0x0000000302007211 */ /* 0x000fc600078e28ff */
[----:B------:R-:W-:Y:S02]  /*16210*/  IMAD.MOV R12, RZ, RZ, -R8 ;  /* 0x000000ffff0c7224 */ /* 0x000fe400078e0a08 */
[----:B------:R-:W-:Y:S02]  /*16220*/  IMAD R16, R215, c[0x0][0x3ec], R16 ;  /* 0x0000fb00d7107a24 */ /* 0x000fe400078e0210 */
[----:B------:R-:W-:-:S03]  /*16230*/  IMAD.WIDE.U32 R18, R216, c[0x0][0x498], R18 ;  /* 0x00012600d8127a25 */ /* 0x000fc600078e0012 */
[----:B------:R-:W-:Y:S01]  /*16240*/  IADD3 R15, R15, R16, RZ ;  /* 0x000000100f0f7210 */ /* 0x000fe20007ffe0ff */
[----:B------:R-:W-:Y:S01]  /*16250*/  IMAD R12, R12, c[0x0][0x4e8], R9 ;  /* 0x00013a000c0c7a24 */ /* 0x000fe200078e0209 */
[----:B------:R-:W-:Y:S01]  /*16260*/  IADD3 R20, P0, R8, R18, RZ ;  /* 0x0000001208147210 */ /* 0x000fe20007f1e0ff */
[----:B------:R-:W-:Y:S01]  /*16270*/  IMAD R13, R7, c[0x0][0x498], RZ ;  /* 0x00012600070d7a24 */ /* 0x000fe200078e02ff */
[----:B------:R-:W-:Y:S01]  /*16280*/  SHF.R.S32.HI R16, RZ, 0x1f, R8 ;  /* 0x0000001fff107819 */ /* 0x000fe20000011408 */
[----:B------:R-:W-:Y:S01]  /*16290*/  IMAD R9, R75, 0x80, R0 ;  /* 0x000000804b097824 */ /* 0x000fe200078e0200 */
[----:B------:R-:W-:Y:S01]  /*162a0*/  SHF.R.S32.HI R18, RZ, 0x1f, R12 ;  /* 0x0000001fff127819 */ /* 0x000fe2000001140c */
[----:B------:R-:W-:Y:S02]  /*162b0*/  IMAD R13, R216, c[0x0][0x49c], R13 ;  /* 0x00012700d80d7a24 */ /* 0x000fe400078e020d */
[----:B------:R-:W-:Y:S02]  /*162c0*/  IMAD.SHL.U32 R0, R3, 0x40, RZ ;  /* 0x0000004003007824 */ /* 0x000fe400078e00ff */
[----:B------:R-:W-:Y:S01]  /*162d0*/  IMAD R18, R18, c[0x0][0x488], RZ ;  /* 0x0001220012127a24 */ /* 0x000fe200078e02ff */
[----:B------:R-:W-:Y:S01]  /*162e0*/  IADD3.X R21, R16, R19, R13, P0, !PT ;  /* 0x0000001310157210 */ /* 0x000fe200007fe40d */
[----:B------:R-:W-:Y:S01]  /*162f0*/  @P1 IMAD.HI.U32 R17, R9, c[0x0][0x4ec], RZ ;  /* 0x00013b0009111a27 */ /* 0x000fe200078e00ff */
[----:B------:R-:W-:-:S03]  /*16300*/  LOP3.LUT R13, R0, 0x1c0, RZ, 0xc0, !PT ;  /* 0x000001c0000d7812 */ /* 0x000fc600078ec0ff */
[----:B------:R-:W-:-:S04]  /*16310*/  IMAD.WIDE.U32 R20, R12, c[0x0][0x488], R20 ;  /* 0x000122000c147a25 */ /* 0x000fc800078e0014 */
[----:B------:R-:W-:Y:S01]  /*16320*/  IMAD R18, R12, c[0x0][0x48c], R18 ;  /* 0x000123000c127a24 */ /* 0x000fe200078e0212 */
[----:B------:R-:W-:Y:S01]  /*16330*/  LEA R12, P0, R20, c[0x0][0x450], 0x2 ;  /* 0x00011400140c7a11 */ /* 0x000fe200078010ff */
[----:B------:R-:W-:Y:S01]  /*16340*/  IMAD.SHL.U32 R0, R2, 0x8, RZ ;  /* 0x0000000802007824 */ /* 0x000fe200078e00ff */
[----:B------:R-:W-:Y:S01]  /*16350*/  SHF.R.U32.HI R2, RZ, 0x3, R13 ;  /* 0x00000003ff027819 */ /* 0x000fe2000001160d */
[----:B------:R-:W-:Y:S01]  /*16360*/  IMAD.MOV.U32 R8, RZ, RZ, R9 ;  /* 0x000000ffff087224 */ /* 0x000fe200078e0009 */
[----:B------:R-:W-:Y:S01]  /*16370*/  IADD3 R18, R21, R18, RZ ;  /* 0x0000001215127210 */ /* 0x000fe20007ffe0ff */
[----:B------:R-:W-:Y:S01]  /*16380*/  SHFL.IDX PT, R22, R12, 0x1, 0x1c1f ;  /* 0x003c1f000c167f89 */ /* 0x000fe200000e0000 */
[----:B------:R-:W-:Y:S01]  /*16390*/  @P1 SHF.R.U32.HI R8, RZ, c[0x0][0x4f0], R17 ;  /* 0x00013c00ff081a19 */ /* 0x000fe20000011611 */
[----:B------:R-:W-:Y:S01]  /*163a0*/  IMAD R7, R7, c[0x0][0x3f0], RZ ;  /* 0x0000fc0007077a24 */ /* 0x000fe200078e02ff */
[----:B------:R-:W-:Y:S01]  /*163b0*/  LEA.HI.X R18, R20, c[0x0][0x454], R18, 0x2, P0 ;  /* 0x0001150014127a11 */ /* 0x000fe200000f1412 */
[----:B------:R-:W-:Y:S01]  /*163c0*/  IMAD R5, R75, 0x80, R5 ;  /* 0x000000804b057824 */ /* 0x000fe200078e0205 */
[----:B------:R-:W-:Y:S01]  /*163d0*/  LOP3.LUT R13, R13, 0x38, R0, 0xf8, !PT ;  /* 0x000000380d0d7812 */ /* 0x000fe200078ef800 */
[----:B------:R-:W-:Y:S01]  /*163e0*/  SHFL.IDX PT, R20, R12, RZ, 0x1c1f ;  /* 0x001c1fff0c147589 */ /* 0x000fe200000e0000 */
[C---:B------:R-:W-:Y:S01]  /*163f0*/  IMAD R7, R216.reuse, c[0x0][0x3f4], R7 ;  /* 0x0000fd00d8077a24 */ /* 0x040fe200078e0207 */
[----:B------:R-:W-:Y:S01]  /*16400*/  SHF.R.S32.HI R16, RZ, 0x1f, R8 ;  /* 0x0000001fff107819 */ /* 0x000fe20000011408 */
[----:B------:R-:W-:Y:S01]  /*16410*/  IMAD.WIDE.U32 R14, R216, c[0x0][0x3f0], R14 ;  /* 0x0000fc00d80e7a25 */ /* 0x000fe200078e000e */
[----:B------:R-:W-:Y:S01]  /*16420*/  LOP3.LUT R13, R13, R2, RZ, 0x3c, !PT ;  /* 0x000000020d0d7212 */ /* 0x000fe200078e3cff */
[----:B------:R-:W1:Y:S01]  /*16430*/  SHFL.IDX PT, R21, R18, RZ, 0x1c1f ;  /* 0x001c1fff12157589 */ /* 0x000e6200000e0000 */
[----:B------:R-:W-:Y:S01]  /*16440*/  LEA R75, R75, R3, 0x7 ;  /* 0x000000034b4b7211 */ /* 0x000fe200078e38ff */
[----:B------:R-:W-:Y:S01]  /*16450*/  IMAD.MOV R2, RZ, RZ, -R8 ;  /* 0x000000ffff027224 */ /* 0x000fe200078e0a08 */
[----:B------:R-:W-:Y:S01]  /*16460*/  IADD3 R15, R15, R7, RZ ;  /* 0x000000070f0f7210 */ /* 0x000fe20007ffe0ff */
[----:B------:R2:W3:Y:S01]  /*16470*/  SHFL.IDX PT, R23, R18, 0x1, 0x1c1f ;  /* 0x003c1f0012177f89 */ /* 0x0004e200000e0000 */
[----:B------:R-:W-:Y:S01]  /*16480*/  IMAD R16, R16, c[0x0][0x3e0], RZ ;  /* 0x0000f80010107a24 */ /* 0x000fe200078e02ff */
[----:B------:R-:W-:-:S03]  /*16490*/  LOP3.LUT R6, R13, 0x7ffffe00, R6, 0xf8, !PT ;  /* 0x7ffffe000d067812 */ /* 0x000fc600078ef806 */
[----:B------:R-:W-:Y:S02]  /*164a0*/  IMAD R16, R8, c[0x0][0x3e4], R16 ;  /* 0x0000f90008107a24 */ /* 0x000fe400078e0210 */
[----:B--2---:R-:W-:Y:S02]  /*164b0*/  IMAD R18, R2, c[0x0][0x4e8], R9 ;  /* 0x00013a0002127a24 */ /* 0x004fe400078e0209 */
[----:B-----5:R-:W-:Y:S01]  /*164c0*/  IMAD R2, R4, c[0x0][0x4e8], RZ ;  /* 0x00013a0004027a24 */ /* 0x020fe200078e02ff */
[----:B------:R-:W-:Y:S01]  /*164d0*/  IADD3 R4, R5, 0x8, RZ ;  /* 0x0000000805047810 */ /* 0x000fe20007ffe0ff */
[----:B------:R-:W-:-:S03]  /*164e0*/  IMAD.WIDE.U32 R8, R8, c[0x0][0x3e0], R14 ;  /* 0x0000f80008087a25 */ /* 0x000fc600078e000e */
[-C--:B------:R-:W-:Y:S01]  /*164f0*/  ISETP.GE.OR P1, PT, R5, R2.reuse, P2 ;  /* 0x000000020500720c */ /* 0x080fe20001726670 */
[----:B------:R-:W-:Y:S01]  /*16500*/  IMAD.IADD R9, R9, 0x1, R16 ;  /* 0x0000000109097824 */ /* 0x000fe200078e0210 */
[----:B------:R-:W-:Y:S02]  /*16510*/  ISETP.GE.OR P0, PT, R4, R2, P2 ;  /* 0x000000020400720c */ /* 0x000fe40001706670 */
[----:B------:R-:W-:Y:S02]  /*16520*/  SHF.R.S32.HI R5, RZ, 0x1f, R18 ;  /* 0x0000001fff057819 */ /* 0x000fe40000011412 */
[----:B------:R-:W-:-:S03]  /*16530*/  SHF.L.U32 R16, R6, 0x1, RZ ;  /* 0x0000000106107819 */ /* 0x000fc600000006ff */
[----:B------:R-:W-:-:S04]  /*16540*/  IMAD R5, R5, c[0x0][0x3d8], RZ ;  /* 0x0000f60005057a24 */ /* 0x000fc800078e02ff */
[C---:B------:R-:W-:Y:S01]  /*16550*/  IMAD R17, R18.reuse, c[0x0][0x3dc], R5 ;  /* 0x0000f70012117a24 */ /* 0x040fe200078e0205 */
[----:B-1----:R1:W-:Y:S01]  /*16560*/  @!P1 ST.E [R20.64], R10 ;  /* 0x0000000a14009985 */ /* 0x0023e2000c101908 */
[----:B------:R-:W-:-:S03]  /*16570*/  IMAD.WIDE.U32 R18, R18, c[0x0][0x3d8], R8 ;  /* 0x0000f60012127a25 */ /* 0x000fc600078e0008 */
[----:B---3--:R1:W-:Y:S01]  /*16580*/  @!P0 ST.E [R22.64], R11 ;  /* 0x0000000b16008985 */ /* 0x0083e2000c101908 */
[----:B------:R-:W-:Y:S01]  /*16590*/  IMAD.IADD R17, R19, 0x1, R17 ;  /* 0x0000000113117824 */ /* 0x000fe200078e0211 */
[C---:B------:R-:W-:Y:S02]  /*165a0*/  LEA R74, P0, R18.reuse, c[0x0][0x380], 0x1 ;  /* 0x0000e000124a7a11 */ /* 0x040fe400078008ff */
        /* <DEDUP_REMOVED lines=26> */
[----:B-1----:R-:W1:Y:S01]  /*16750*/  LDS.128 R16, [R16+0xc080] ;  /* 0x00c0800010107984 */ /* 0x002e620000000c00 */
[----:B------:R-:W-:-:S07]  /*16760*/  ISETP.GE.AND P3, PT, R0, c[0x0][0x3c8], PT ;  /* 0x0000f20000007a0c */ /* 0x000fce0003f66270 */
[----:B------:R-:W-:Y:S02]  /*16770*/  @!P2 SHF.R.S32.HI R71, RZ, 0x1f, R72 ;  /* 0x0000001fff47a819 */ /* 0x000fe40000011448 */
[----:B------:R-:W-:Y:S02]  /*16780*/  @!P1 SHF.R.S32.HI R69, RZ, 0x1f, R70 ;  /* 0x0000001fff459819 */ /* 0x000fe40000011446 */
[----:B------:R-:W-:Y:S02]  /*16790*/  @!P0 SHF.R.S32.HI R3, RZ, 0x1f, R68 ;  /* 0x0000001fff038819 */ /* 0x000fe40000011444 */
[----:B------:R-:W-:Y:S01]  /*167a0*/  @!P2 LEA.HI R71, R71, R72, RZ, 0x3 ;  /* 0x000000484747a211 */ /* 0x000fe200078f18ff */
[----:B------:R-:W-:Y:S01]  /*167b0*/  @!P3 IMAD.WIDE R78, R0, 0x2, R76 ;  /* 0x00000002004eb825 */ /* 0x000fe200078e024c */
[----:B------:R-:W-:Y:S02]  /*167c0*/  @!P1 LEA.HI R69, R69, R70, RZ, 0x3 ;  /* 0x0000004645459211 */ /* 0x000fe400078f18ff */
[----:B------:R-:W-:-:S02]  /*167d0*/  @!P0 LEA.HI R3, R3, R68, RZ, 0x3 ;  /* 0x0000004403038211 */ /* 0x000fc400078f18ff */
[----:B------:R-:W-:Y:S02]  /*167e0*/  @!P2 LOP3.LUT R71, R71, 0xfffffff8, RZ, 0xc0, !PT ;  /* 0xfffffff84747a812 */ /* 0x000fe400078ec0ff */
[----:B------:R-:W-:Y:S02]  /*167f0*/  @!P1 LOP3.LUT R69, R69, 0xfffffff8, RZ, 0xc0, !PT ;  /* 0xfffffff845459812 */ /* 0x000fe400078ec0ff */
[----:B------:R-:W-:Y:S01]  /*16800*/  @!P0 LOP3.LUT R3, R3, 0xfffffff8, RZ, 0xc0, !PT ;  /* 0xfffffff803038812 */ /* 0x000fe200078ec0ff */
[--C-:B------:R-:W-:Y:S01]  /*16810*/  @!P2 IMAD.WIDE R70, R71, 0x2, R76.reuse ;  /* 0x000000024746a825 */ /* 0x100fe200078e024c */
[----:B--2---:R2:W-:Y:S03]  /*16820*/  @!P3 ST.E.128 [R78.64], R64 ;  /* 0x000000404e00b985 */ /* 0x0045e6000c101d08 */
[--C-:B------:R-:W-:Y:S01]  /*16830*/  @!P1 IMAD.WIDE R68, R69, 0x2, R76.reuse ;  /* 0x0000000245449825 */ /* 0x100fe200078e024c */
[----:B---3--:R2:W-:Y:S03]  /*16840*/  @!P2 ST.E.128 [R70.64], R48 ;  /* 0x000000304600a985 */ /* 0x0085e6000c101d08 */
[----:B------:R-:W-:Y:S01]  /*16850*/  @!P0 IMAD.WIDE R76, R3, 0x2, R76 ;  /* 0x00000002034c8825 */ /* 0x000fe200078e024c */
[----:B----4-:R2:W-:Y:S04]  /*16860*/  @!P1 ST.E.128 [R68.64], R32 ;  /* 0x0000002044009985 */ /* 0x0105e8000c101d08 */
[----:B-1----:R2:W-:Y:S02]  /*16870*/  @!P0 ST.E.128 [R76.64], R16 ;  /* 0x000000104c008985 */ /* 0x0025e4000c101d08 */
.L_x_667:
[----:B--234-:R-:W-:Y:S05]  /*16880*/  BSYNC B0 ;  /* 0x0000000000007941 */ /* 0x01cfea0003800000 */
.L_x_666:
[----:B------:R-:W-:Y:S01]  /*16890*/  IADD3 R3, R75, 0x20, RZ ;  /* 0x000000204b037810 */ /* 0x000fe20007ffe0ff */
[----:B------:R2:W3:Y:S01]  /*168a0*/  SHFL.IDX PT, R35, R73, 0x1, 0x181f ;  /* 0x00381f0049237f89 */ /* 0x0004e200000e0000 */
[----:B------:R-:W-:Y:S02]  /*168b0*/  BSSY B0, `(.L_x_668) ;  /* 0x000001c000007945 */ /* 0x000fe40003800000 */
[----:B------:R-:W-:Y:S01]  /*168c0*/  ISETP.GE.AND P0, PT, R3, R2, PT ;  /* 0x000000020300720c */ /* 0x000fe20003f06270 */
[----:B------:R2:W4:-:S12]  /*168d0*/  SHFL.IDX PT, R34, R74, 0x1, 0x181f ;  /* 0x00381f004a227f89 */ /* 0x00051800000e0000 */
[----:B------:R-:W-:Y:S05]  /*168e0*/  @P0 BRA `(.L_x_669) ;  /* 0x0000018000000947 */ /* 0x000fea0003800000 */
[C---:B------:R-:W-:Y:S02]  /*168f0*/  IADD3 R32, R0.reuse, 0x40, RZ ;  /* 0x0000004000207810 */ /* 0x040fe40007ffe0ff */
[C---:B------:R-:W-:Y:S02]  /*16900*/  IADD3 R18, R0.reuse, 0x80, RZ ;  /* 0x0000008000127810 */ /* 0x040fe40007ffe0ff */
[----:B-1----:R-:W-:Y:S02]  /*16910*/  IADD3 R16, R0, 0xc0, RZ ;  /* 0x000000c000107810 */ /* 0x002fe40007ffe0ff */
        /* <DEDUP_REMOVED lines=21> */
.L_x_669:
[----:B------:R-:W-:Y:S05]  /*16a70*/  BSYNC B0 ;  /* 0x0000000000007941 */ /* 0x000fea0003800000 */
.L_x_668:
        /* <DEDUP_REMOVED lines=30> */
.L_x_671:
[----:B------:R-:W-:Y:S05]  /*16c60*/  BSYNC B0 ;  /* 0x0000000000007941 */ /* 0x000fea0003800000 */
.L_x_670:
        /* <DEDUP_REMOVED lines=17> */
[----:B------:R-:W-:Y:S02]  /*16d80*/  @!P2 ST.E.128 [R12.64], R52 ;  /* 0x000000340c00a985 */ /* 0x000fe4000c101d08 */
[----:B------:R-:W-:-:S04]  /*16d90*/  @!P1 IMAD.WIDE R8, R8, 0x2, R10 ;  /* 0x0000000208089825 */ /* 0x000fc800078e020a */
[----:B------:R-:W-:Y:S01]  /*16da0*/  @!P0 IMAD.WIDE R2, R2, 0x2, R10 ;  /* 0x0000000202028825 */ /* 0x000fe200078e020a */
[----:B------:R-:W-:Y:S04]  /*16db0*/  @!P1 ST.E.128 [R8.64], R36 ;  /* 0x0000002408009985 */ /* 0x000fe8000c101d08 */
[----:B------:R1:W-:Y:S02]  /*16dc0*/  @!P0 ST.E.128 [R2.64], R20 ;  /* 0x0000001402008985 */ /* 0x0003e4000c101d08 */
[----:B-1----:R-:W-:-:S04]  /*16dd0*/  IADD3 R2, R0, 0xc0, RZ ;  /* 0x000000c000027810 */ /* 0x002fc80007ffe0ff */
        /* <DEDUP_REMOVED lines=8> */
.L_x_664:
        /* <DEDUP_REMOVED lines=15> */
[----:B-----5:R1:W2:Y:S04]  /*16f50*/  LDG.E R3, [R4.64] ;  /* 0x0000000804037981 */ /* 0x0202a8000c1e1900 */
[----:B-1----:R-:W2:Y:S02]  /*16f60*/  LDG.E R4, [R4.64+0x4] ;  /* 0x0000040804047981 */ /* 0x002ea4000c1e1900 */
[----:B--2---:R-:W-:-:S02]  /*16f70*/  IADD3 R3, -R3, R4, RZ ;  /* 0x0000000403037210 */ /* 0x004fc40007ffe1ff */
.L_x_672:
        /* <DEDUP_REMOVED lines=19> */
[----:B------:R-:W-:-:S05]  /*170b0*/  IMAD R4, R215, c[0x0][0x494], R4 ;  /* 0x00012500d7047a24 */ /* 0x000fca00078e0204 */
[----:B------:R-:W-:Y:S01]  /*170c0*/  IADD3 R13, R4, R13, RZ ;  /* 0x0000000d040d7210 */ /* 0x000fe20007ffe0ff */
[----:B------:R-:W-:-:S04]  /*170d0*/  @P0 IMAD.HI.U32 R6, R8, c[0x0][0x4ec], RZ ;  /* 0x00013b0008060a27 */ /* 0x000fc800078e00ff */
[----:B------:R-:W-:Y:S01]  /*170e0*/  IMAD.WIDE.U32 R12, R216, c[0x0][0x498], R12 ;  /* 0x00012600d80c7a25 */ /* 0x000fe200078e000c */
[----:B------:R-:W-:-:S03]  /*170f0*/  @P0 SHF.R.U32.HI R7, RZ, c[0x0][0x4f0], R6 ;  /* 0x00013c00ff070a19 */ /* 0x000fc60000011606 */
[----:B------:R-:W-:Y:S01]  /*17100*/  IMAD R6, R5, c[0x0][0x498], RZ ;  /* 0x0001260005067a24 */ /* 0x000fe200078e02ff */
[----:B------:R-:W-:Y:S01]  /*17110*/  IADD3 R12, P0, R7, R12, RZ ;  /* 0x0000000c070c7210 */ /* 0x000fe20007f1e0ff */
[--C-:B------:R-:W-:Y:S02]  /*17120*/  IMAD.MOV R4, RZ, RZ, -R7.reuse ;  /* 0x000000ffff047224 */ /* 0x100fe400078e0a07 */
[----:B------:R-:W-:Y:S02]  /*17130*/  IMAD R6, R216, c[0x0][0x49c], R6 ;  /* 0x00012700d8067a24 */ /* 0x000fe400078e0206 */
[----:B------:R-:W-:Y:S01]  /*17140*/  IMAD R4, R4, c[0x0][0x4e8], R8 ;  /* 0x00013a0004047a24 */ /* 0x000fe200078e0208 */
[----:B------:R-:W-:-:S04]  /*17150*/  SHF.R.S32.HI R8, RZ, 0x1f, R7 ;  /* 0x0000001fff087819 */ /* 0x000fc80000011407 */
[----:B------:R-:W-:Y:S02]  /*17160*/  SHF.R.S32.HI R7, RZ, 0x1f, R4 ;  /* 0x0000001fff077819 */ /* 0x000fe40000011404 */
[----:B------:R-:W-:-:S03]  /*17170*/  IADD3.X R13, R8, R13, R6, P0, !PT ;  /* 0x0000000d080d7210 */ /* 0x000fc600007fe406 */
[----:B------:R-:W-:Y:S02]  /*17180*/  IMAD R7, R7, c[0x0][0x488], RZ ;  /* 0x0001220007077a24 */ /* 0x000fe400078e02ff */
[----:B------:R-:W-:-:S04]  /*17190*/  IMAD.WIDE.U32 R12, R4, c[0x0][0x488], R12 ;  /* 0x00012200040c7a25 */ /* 0x000fc800078e000c */
[----:B------:R-:W-:Y:S01]  /*171a0*/  IMAD R4, R4, c[0x0][0x48c], R7 ;  /* 0x0001230004047a24 */ /* 0x000fe200078e0207 */
[----:B------:R-:W-:-:S04]  /*171b0*/  LEA R6, P0, R12, c[0x0][0x450], 0x2 ;  /* 0x000114000c067a11 */ /* 0x000fc800078010ff */
[----:B------:R-:W-:-:S04]  /*171c0*/  IADD3 R4, R13, R4, RZ ;  /* 0x000000040d047210 */ /* 0x000fc80007ffe0ff */
[----:B------:R-:W-:Y:S02]  /*171d0*/  LEA.HI.X R7, R12, c[0x0][0x454], R4, 0x2, P0 ;  /* 0x000115000c077a11 */ /* 0x000fe400000f1404 */
[----:B------:R-:W-:-:S05]  /*171e0*/  MOV R4, 0xff800000 ;  /* 0xff80000000047802 */ /* 0x000fca0000000f00 */
[----:B------:R1:W-:Y:S02]  /*171f0*/  STG.E [R6.64], R4 ;  /* 0x0000000406007986 */ /* 0x0003e4000c101908 */
.L_x_674:
[----:B------:R-:W-:Y:S05]  /*17200*/  BSYNC B0 ;  /* 0x0000000000007941 */ /* 0x000fea0003800000 */
.L_x_673:
[----:B-1----:R-:W1:Y:S01]  /*17210*/  S2R R7, SR_CTAID.X ;  /* 0x0000000000077919 */ /* 0x002e620000002500 */
[----:B------:R-:W-:Y:S01]  /*17220*/  SHF.R.S32.HI R8, RZ, 0x1f, R2 ;  /* 0x0000001fff087819 */ /* 0x000fe20000011402 */
[----:B------:R-:W-:Y:S01]  /*17230*/  IMAD R4, R11, c[0x0][0x3a0], RZ ;  /* 0x0000e8000b047a24 */ /* 0x000fe200078e02ff */
[----:B------:R-:W-:Y:S01]  /*17240*/  MOV R6, c[0x0][0x4e8] ;  /* 0x00013a0000067a02 */ /* 0x000fe20000000f00 */
[----:B------:R-:W-:Y:S01]  /*17250*/  IMAD R0, R0, c[0x0][0x3e8], RZ ;  /* 0x0000fa0000007a24 */ /* 0x000fe200078e02ff */
[-C--:B------:R-:W-:Y:S01]  /*17260*/  LEA.HI R8, R8, R2.reuse, RZ, 0x3 ;  /* 0x0000000208087211 */ /* 0x080fe200078f18ff */
[----:B------:R-:W-:Y:S01]  /*17270*/  IMAD R4, R10, c[0x0][0x3a4], R4 ;  /* 0x0000e9000a047a24 */ /* 0x000fe200078e0204 */
[----:B------:R-:W-:Y:S01]  /*17280*/  ISETP.NE.AND P0, PT, R6, 0x1, PT ;  /* 0x000000010600780c */ /* 0x000fe20003f05270 */
[----:B------:R-:W-:Y:S01]  /*17290*/  IMAD.WIDE.U32 R10, R10, c[0x0][0x3a0], RZ ;  /* 0x0000e8000a0a7a25 */ /* 0x000fe200078e00ff */
[----:B------:R-:W-:Y:S01]  /*172a0*/  LOP3.LUT R9, R8, 0xfffffff8, RZ, 0xc0, !PT ;  /* 0xfffffff808097812 */ /* 0x000fe200078ec0ff */
[----:B------:R-:W-:Y:S01]  /*172b0*/  BSSY B0, `(.L_x_675) ;  /* 0x000003e000007945 */ /* 0x000fe20003800000 */
[----:B------:R-:W-:Y:S01]  /*172c0*/  SHF.R.S32.HI R8, RZ, 0x3, R8 ;  /* 0x00000003ff087819 */ /* 0x000fe20000011408 */
[----:B------:R-:W-:Y:S01]  /*172d0*/  IMAD.IADD R13, R11, 0x1, R4 ;  /* 0x000000010b0d7824 */ /* 0x000fe200078e0204 */
[----:B------:R-:W-:Y:S01]  /*172e0*/  IADD3 R11, -R9, R2, RZ ;  /* 0x00000002090b7210 */ /* 0x000fe20007ffe1ff */
[----:B------:R-:W-:-:S02]  /*172f0*/  IMAD.MOV.U32 R12, RZ, RZ, R10 ;  /* 0x000000ffff0c7224 */ /* 0x000fc400078e000a */
[----:B------:R-:W-:Y:S01]  /*17300*/  IMAD R0, R215, c[0x0][0x3ec], R0 ;  /* 0x0000fb00d7007a24 */ /* 0x000fe200078e0200 */
[----:B------:R-:W-:Y:S01]  /*17310*/  LEA R2, R11, R8, 0x5 ;  /* 0x000000080b027211 */ /* 0x000fe200078e28ff */
[----:B------:R-:W-:Y:S01]  /*17320*/  IMAD.WIDE.U32 R12, R215, c[0x0][0x3e8], R12 ;  /* 0x0000fa00d70c7a25 */ /* 0x000fe200078e000c */
[----:B------:R-:W-:-:S03]  /*17330*/  SHF.L.U32 R11, R11, 0x3, RZ ;  /* 0x000000030b0b7819 */ /* 0x000fc600000006ff */
[----:B------:R-:W-:Y:S01]  /*17340*/  IMAD R5, R5, c[0x0][0x3f0], RZ ;  /* 0x0000fc0005057a24 */ /* 0x000fe200078e02ff */
[----:B------:R-:W-:Y:S01]  /*17350*/  IADD3 R13, R0, R13, RZ ;  /* 0x0000000d000d7210 */ /* 0x000fe20007ffe0ff */
[C---:B-1----:R-:W-:Y:S01]  /*17360*/  IMAD R2, R7.reuse, 0x80, R2 ;  /* 0x0000008007027824 */ /* 0x042fe200078e0202 */
[----:B------:R-:W-:Y:S01]  /*17370*/  LEA R7, R7, R8, 0x7 ;  /* 0x0000000807077211 */ /* 0x000fe200078e38ff */
[----:B------:R-:W-:Y:S01]  /*17380*/  IMAD R5, R216, c[0x0][0x3f4], R5 ;  /* 0x0000fd00d8057a24 */ /* 0x000fe200078e0205 */
[C---:B------:R-:W-:Y:S01]  /*17390*/  IADD3 R10, R11.reuse, 0x40, RZ ;  /* 0x000000400b0a7810 */ /* 0x040fe20007ffe0ff */
[----:B------:R-:W-:Y:S01]  /*173a0*/  @P0 IMAD.HI.U32 R0, R2, c[0x0][0x4ec], RZ ;  /* 0x00013b0002000a27 */ /* 0x000fe200078e00ff */
[----:B------:R-:W-:Y:S02]  /*173b0*/  MOV R4, R2 ;  /* 0x0000000200047202 */ /* 0x000fe40000000f00 */
[----:B------:R-:W-:Y:S01]  /*173c0*/  IADD3 R9, R11, 0x80, RZ ;  /* 0x000000800b097810 */ /* 0x000fe20007ffe0ff */
[----:B------:R-:W-:Y:S01]  /*173d0*/  IMAD.WIDE.U32 R12, R216, c[0x0][0x3f0], R12 ;  /* 0x0000fc00d80c7a25 */ /* 0x000fe200078e000c */
[----:B------:R-:W-:-:S02]  /*173e0*/  @P0 SHF.R.U32.HI R4, RZ, c[0x0][0x4f0], R0 ;  /* 0x00013c00ff040a19 */ /* 0x000fc40000011600 */
[----:B------:R-:W-:Y:S02]  /*173f0*/  IADD3 R8, R11, 0xc0, RZ ;  /* 0x000000c00b087810 */ /* 0x000fe40007ffe0ff */
[--C-:B------:R-:W-:Y:S01]  /*17400*/  SHF.R.S32.HI R6, RZ, 0x1f, R4.reuse ;  /* 0x0000001fff067819 */ /* 0x100fe20000011404 */
[----:B------:R-:W-:Y:S01]  /*17410*/  IMAD.MOV R0, RZ, RZ, -R4 ;  /* 0x000000ffff007224 */ /* 0x000fe200078e0a04 */
[----:B------:R-:W-:-:S03]  /*17420*/  IADD3 R13, R13, R5, RZ ;  /* 0x000000050d0d7210 */ /* 0x000fc60007ffe0ff */
[----:B------:R-:W-:Y:S02]  /*17430*/  IMAD R6, R6, c[0x0][0x3e0], RZ ;  /* 0x0000f80006067a24 */ /* 0x000fe400078e02ff */
[----:B------:R-:W-:Y:S02]  /*17440*/  IMAD R0, R0, c[0x0][0x4e8], R2 ;  /* 0x00013a0000007a24 */ /* 0x000fe400078e0202 */
[----:B------:R-:W-:-:S03]  /*17450*/  IMAD.WIDE.U32 R12, R4, c[0x0][0x3e0], R12 ;  /* 0x0000f800040c7a25 */ /* 0x000fc600078e000c */
[----:B------:R-:W-:Y:S01]  /*17460*/  SHF.R.S32.HI R2, RZ, 0x1f, R0 ;  /* 0x0000001fff027819 */ /* 0x000fe20000011400 */
[----:B------:R-:W-:-:S04]  /*17470*/  IMAD R6, R4, c[0x0][0x3e4], R6 ;  /* 0x0000f90004067a24 */ /* 0x000fc800078e0206 */
[----:B------:R-:W-:Y:S01]  /*17480*/  IMAD R2, R2, c[0x0][0x3d8], RZ ;  /* 0x0000f60002027a24 */ /* 0x000fe200078e02ff */
[----:B------:R-:W-:Y:S01]  /*17490*/  IADD3 R13, R13, R6, RZ ;  /* 0x000000060d0d7210 */ /* 0x000fe20007ffe0ff */
[----:B-----5:R-:W-:Y:S02]  /*174a0*/  IMAD R6, R3, c[0x0][0x4e8], RZ ;  /* 0x00013a0003067a24 */ /* 0x020fe400078e02ff */
        /* <DEDUP_REMOVED lines=30> */
.L_x_676:
[----:B------:R-:W-:Y:S05]  /*17690*/  BSYNC B0 ;  /* 0x0000000000007941 */ /* 0x000fea0003800000 */
.L_x_675:
[----:B------:R-:W-:Y:S01]  /*176a0*/  IADD3 R3, R7, 0x20, RZ ;  /* 0x0000002007037810 */ /* 0x000fe20007ffe0ff */
[----:B--2---:R2:W4:Y:S01]  /*176b0*/  SHFL.IDX PT, R13, R0, 0x1, 0x181f ;  /* 0x00381f00000d7f89 */ /* 0x00452200000e0000 */
        /* <DEDUP_REMOVED lines=25> */
.L_x_678:
[----:B------:R-:W-:Y:S05]  /*17850*/  BSYNC B0 ;  /* 0x0000000000007941 */ /* 0x000fea0003800000 */
.L_x_677:
[----:B------:R-:W-:Y:S01]  /*17860*/  IADD3 R3, R7, 0x40, RZ ;  /* 0x0000004007037810 */ /* 0x000fe20007ffe0ff */
[----:B-1--4-:R1:W4:Y:S01]  /*17870*/  SHFL.IDX PT, R13, R0, 0x2, 0x181f ;  /* 0x00581f00000d7f89 */ /* 0x01232200000e0000 */
        /* <DEDUP_REMOVED lines=25> */
.L_x_680:
[----:B------:R-:W-:Y:S05]  /*17a10*/  BSYNC B0 ;  /* 0x0000000000007941 */ /* 0x000fea0003800000 */
.L_x_679:
        /* <DEDUP_REMOVED lines=15> */
[----:B------:R1:W-:Y:S02]  /*17b10*/  @!P2 ST.E.128 [R6.64], RZ ;  /* 0x000000ff0600a985 */ /* 0x0003e4000c101d08 */
[----:B---3--:R-:W-:-:S04]  /*17b20*/  @!P1 IMAD.WIDE R4, R4, 0x2, R2 ;  /* 0x0000000204049825 */ /* 0x008fc800078e0202 */
        /* <DEDUP_REMOVED lines=11> */
.L_x_681:
        /* <DEDUP_REMOVED lines=10> */
.L_x_1538:


//--------------------- .text._ZN7cutlass13device_kernelIN5flash19enable_sm80_to_sm89INS1_16FlashAttnFwdSm80INS1_25CollectiveMainloopFwdSm80ILi8ELi1ELb0EN4cute5tupleIJNS5_1CILi128EEENS7_ILi96EEENS7_ILi256EEEEEELi256ENS_6half_tEfNS_4arch4Sm80ELb0ELb0ELb1ELb0ELb0ELb0ELb1ELb0EEENS1_21CollectiveEpilogueFwdINS6_IJS8_SA_S9_EEENS6_IJNS7_ILi1EEESI_SI_EEESC_SE_Li256ELb0ELb1ELb0ELb0EEENS1_19SingleTileSchedulerILb0ELb0ELb1ELi128EEEEEEEEEvNT_6ParamsE --------------------------
	.section	.text._ZN7cutlass13device_kernelIN5flash19enable_sm80_to_sm89INS1_16FlashAttnFwdSm80INS1_25CollectiveMainloopFwdSm80ILi8ELi1ELb0EN4cute5tupleIJNS5_1CILi128EEENS7_ILi96EEENS7_ILi256EEEEEELi256ENS_6half_tEfNS_4arch4Sm80ELb0ELb0ELb1ELb0ELb0ELb0ELb1ELb0EEENS1_21CollectiveEpilogueFwdINS6_IJS8_SA_S9_EEENS6_IJNS7_ILi1EEESI_SI_EEESC_SE_Li256ELb0ELb1ELb0ELb0EEENS1_19SingleTileSchedulerILb0ELb0ELb1ELi128EEEEEEEEEvNT_6ParamsE,"ax",@progbits
	.sectioninfo	@"SHI_REGISTERS=255"
	.align	128
.text._ZN7cutlass13device_kernelIN5flash19enable_sm80_to_sm89INS1_16FlashAttnFwdSm80INS1_25CollectiveMainloopFwdSm80ILi8ELi1ELb0EN4cute5tupleIJNS5_1CILi128EEENS7_ILi96EEENS7_ILi256EEEEEELi256ENS_6half_tEfNS_4arch4Sm80ELb0ELb0ELb1ELb0ELb0ELb0ELb1ELb0EEENS1_21CollectiveEpilogueFwdINS6_IJS8_SA_S9_EEENS6_IJNS7_ILi1EEESI_SI_EEESC_SE_Li256ELb0ELb1ELb0ELb0EEENS1_19SingleTileSchedulerILb0ELb0ELb1ELi128EEEEEEEEEvNT_6ParamsE:
        .type           _ZN7cutlass13device_kernelIN5flash19enable_sm80_to_sm89INS1_16FlashAttnFwdSm80INS1_25CollectiveMainloopFwdSm80ILi8ELi1ELb0EN4cute5tupleIJNS5_1CILi128EEENS7_ILi96EEENS7_ILi256EEEEEELi256ENS_6half_tEfNS_4arch4Sm80ELb0ELb0ELb1ELb0ELb0ELb0ELb1ELb0EEENS1_21CollectiveEpilogueFwdINS6_IJS8_SA_S9_EEENS6_IJNS7_ILi1EEESI_SI_EEESC_SE_Li256ELb0ELb1ELb0ELb0EEENS1_19SingleTileSchedulerILb0ELb0ELb1ELi128EEEEEEEEEvNT_6ParamsE,@function
        .size           _ZN7cutlass13device_kernelIN5flash19enable_sm80_to_sm89INS1_16FlashAttnFwdSm80INS1_25CollectiveMainloopFwdSm80ILi8ELi1ELb0EN4cute5tupleIJNS5_1CILi128EEENS7_ILi96EEENS7_ILi256EEEEEELi256ENS_6half_tEfNS_4arch4Sm80ELb0ELb0ELb1ELb0ELb0ELb0ELb1ELb0EEENS1_21CollectiveEpilogueFwdINS6_IJS8_SA_S9_EEENS6_IJNS7_ILi1EEESI_SI_EEESC_SE_Li256ELb0ELb1ELb0ELb0EEENS1_19SingleTileSchedulerILb0ELb0ELb1ELi128EEEEEEEEEvNT_6ParamsE,(.L_x_1539 - _ZN7cutlass13device_kernelIN5flash19enable_sm80_to_sm89INS1_16FlashAttnFwdSm80INS1_25CollectiveMainloopFwdSm80ILi8ELi1ELb0EN4cute5tupleIJNS5_1CILi128EEENS7_ILi96EEENS7_ILi256EEEEEELi256ENS_6half_tEfNS_4arch4Sm80ELb0ELb0ELb1ELb0ELb0ELb0ELb1ELb0EEENS1_21CollectiveEpilogueFwdINS6_IJS8_SA_S9_EEENS6_IJNS7_ILi1EEESI_SI_EEESC_SE_Li256ELb0ELb1ELb0ELb0EEENS1_19SingleTileSchedulerILb0ELb0ELb1ELi128EEEEEEEEEvNT_6ParamsE)
        .other          _ZN7cutlass13device_kernelIN5flash19enable_sm80_to_sm89INS1_16FlashAttnFwdSm80INS1_25CollectiveMainloopFwdSm80ILi8ELi1ELb0EN4cute5tupleIJNS5_1CILi128EEENS7_ILi96EEENS7_ILi256EEEEEELi256ENS_6half_tEfNS_4arch4Sm80ELb0ELb0ELb1ELb0ELb0ELb0ELb1ELb0EEENS1_21CollectiveEpilogueFwdINS6_IJS8_SA_S9_EEENS6_IJNS7_ILi1EEESI_SI_EEESC_SE_Li256ELb0ELb1ELb0ELb0EEENS1_19SingleTileSchedulerILb0ELb0ELb1ELi128EEEEEEEEEvNT_6ParamsE,@"STO_CUDA_ENTRY STV_DEFAULT"
_ZN7cutlass13device_kernelIN5flash19enable_sm80_to_sm89INS1_16FlashAttnFwdSm80INS1_25CollectiveMainloopFwdSm80ILi8ELi1ELb0EN4cute5tupleIJNS5_1CILi128EEENS7_ILi96EEENS7_ILi256EEEEEELi256ENS_6half_tEfNS_4arch4Sm80ELb0ELb0ELb1ELb0ELb0ELb0ELb1ELb0EEENS1_21CollectiveEpilogueFwdINS6_IJS8_SA_S9_EEENS6_IJNS7_ILi1EEESI_SI_EEESC_SE_Li256ELb0ELb1ELb0ELb0EEENS1_19SingleTileSchedulerILb0ELb0ELb1ELi128EEEEEEEEEvNT_6ParamsE:
        /* <DEDUP_REMOVED lines=15> */
[----:B------:R-:W-:Y:S01]  /*00f0*/  IMAD.MOV.U32 R126, RZ, RZ, c[0x0][0x1e0] ;  /* 0x00007800ff7e7624 */ /* 0x000fe200078e00ff */
[----:B------:R-:W-:Y:S01]  /*0100*/  ISETP.NE.AND P0, PT, R16, 0x1, PT ;  /* 0x000000011000780c */ /* 0x000fe20003f05270 */
[----:B------:R-:W-:Y:S01]  /*0110*/  IMAD R5, R24, c[0x0][0x1c0], RZ ;  /* 0x0000700018057a24 */ /* 0x000fe200078e02ff */
[----:B------:R-:W4:Y:S01]  /*0120*/  S2R R27, SR_CTAID.Y ;  /* 0x00000000001b7919 */ /* 0x000f220000002600 */
[----:B------:R-:W-:Y:S01]  /*0130*/  IMAD R16, R16, c[0x0][0x168], RZ ;  /* 0x00005a0010107a24 */ /* 0x000fe200078e02ff */
[----:B------:R-:W-:Y:S01]  /*0140*/  IADD3 R15, R132, 0x5f, RZ ;  /* 0x0000005f840f7810 */ /* 0x000fe20007ffe0ff */
[----:B------:R-:W-:Y:S01]  /*0150*/  IMAD.MOV.U32 R127, RZ, RZ, c[0x0][0x1e4] ;  /* 0x00007900ff7f7624 */ /* 0x000fe200078e00ff */
[----:B------:R-:W5:Y:S01]  /*0160*/  S2R R8, SR_CTAID.X ;  /* 0x0000000000087919 */ /* 0x000f620000002500 */
[----:B------:R-:W-:Y:S01]  /*0170*/  IMAD.MOV.U32 R37, RZ, RZ, 0x40 ;  /* 0x00000040ff257424 */ /* 0x000fe200078e00ff */
[----:B---3--:R-:W-:-:S04]  /*0180*/  SHF.R.S32.HI R23, RZ, 0x1f, R26 ;  /* 0x0000001fff177819 */ /* 0x008fc8000001141a */
[----:B-1----:R-:W-:Y:S01]  /*0190*/  LEA.HI R2, R23, R26, RZ, 0x3 ;  /* 0x0000001a17027211 */ /* 0x002fe200078f18ff */
[C---:B----4-:R-:W-:Y:S01]  /*01a0*/  IMAD.WIDE.U32 R6, R27.reuse, c[0x0][0x1b8], RZ ;  /* 0x00006e001b067a25 */ /* 0x050fe200078e00ff */
[----:B------:R-:W-:Y:S02]  /*01b0*/  SHF.R.S32.HI R28, RZ, 0x1f, R27 ;  /* 0x0000001fff1c7819 */ /* 0x000fe4000001141b */
[----:B------:R-:W-:Y:S02]  /*01c0*/  LOP3.LUT R0, R2, 0xfffffff8, RZ, 0xc0, !PT ;  /* 0xfffffff802007812 */ /* 0x000fe400078ec0ff */
[----:B------:R-:W-:Y:S01]  /*01d0*/  SHF.R.S32.HI R20, RZ, 0x3, R2 ;  /* 0x00000003ff147819 */ /* 0x000fe20000011402 */
[----:B------:R-:W-:Y:S02]  /*01e0*/  IMAD R2, R28, c[0x0][0x1b8], RZ ;  /* 0x00006e001c027a24 */ /* 0x000fe400078e02ff */
[----:B------:R-:W-:Y:S01]  /*01f0*/  IMAD.IADD R36, R26, 0x1, -R0 ;  /* 0x000000011a247824 */ /* 0x000fe200078e0a00 */
[----:B------:R-:W-:Y:S01]  /*0200*/  SHF.R.S32.HI R25, RZ, 0x1f, R20 ;  /* 0x0000001fff197819 */ /* 0x000fe20000011414 */
[----:B------:R-:W-:-:S02]  /*0210*/  IMAD R2, R27, c[0x0][0x1bc], R2 ;  /* 0x00006f001b027a24 */ /* 0x000fc400078e0202 */
[----:B------:R-:W-:Y:S02]  /*0220*/  IMAD R0, R36, 0x20, R20 ;  /* 0x0000002024007824 */ /* 0x000fe400078e0214 */
[----:B------:R-:W-:Y:S02]  /*0230*/  IMAD.IADD R3, R7, 0x1, R2 ;  /* 0x0000000107037824 */ /* 0x000fe400078e0202 */
[----:B-----5:R-:W-:Y:S02]  /*0240*/  IMAD R9, R8, 0x80, R0 ;  /* 0x0000008008097824 */ /* 0x020fe400078e0200 */
[----:B------:R-:W-:Y:S02]  /*0250*/  IMAD.MOV.U32 R2, RZ, RZ, R6 ;  /* 0x000000ffff027224 */ /* 0x000fe400078e0006 */
[----:B------:R-:W-:Y:S01]  /*0260*/  @P0 IMAD.HI.U32 R4, R9, c[0x0][0x2c8], RZ ;  /* 0x0000b20009040a27 */ /* 0x000fe200078e00ff */
[----:B------:R-:W-:Y:S03]  /*0270*/  STL [R1+0x48], R9 ;  /* 0x0000480901007387 */ /* 0x000fe60000100800 */
[----:B------:R-:W-:Y:S01]  /*0280*/  IMAD.MOV.U32 R0, RZ, RZ, R9 ;  /* 0x000000ffff007224 */ /* 0x000fe200078e0009 */
[----:B------:R-:W-:Y:S01]  /*0290*/  @P0 SHF.R.U32.HI R0, RZ, c[0x0][0x2cc], R4 ;  /* 0x0000b300ff000a19 */ /* 0x000fe20000011604 */
[----:B------:R-:W-:-:S02]  /*02a0*/  IMAD R4, R22, c[0x0][0x1c4], R5 ;  /* 0x0000710016047a24 */ /* 0x000fc400078e0205 */
[----:B------:R-:W-:Y:S01]  /*02b0*/  IMAD.WIDE.U32 R2, R22, c[0x0][0x1c0], R2 ;  /* 0x0000700016027a25 */ /* 0x000fe200078e0002 */
[----:B------:R-:W-:-:S03]  /*02c0*/  SHF.R.S32.HI R5, RZ, 0x1f, R0 ;  /* 0x0000001fff057819 */ /* 0x000fc60000011400 */
[----:B------:R-:W-:Y:S02]  /*02d0*/  IMAD.IADD R3, R3, 0x1, R4 ;  /* 0x0000000103037824 */ /* 0x000fe400078e0204 */
[----:B------:R-:W-:Y:S02]  /*02e0*/  IMAD.MOV R4, RZ, RZ, -R0 ;  /* 0x000000ffff047224 */ /* 0x000fe400078e0a00 */
[----:B------:R-:W-:Y:S02]  /*02f0*/  IMAD R5, R5, c[0x0][0x1b0], RZ ;  /* 0x00006c0005057a24 */ /* 0x000fe400078e02ff */
[----:B------:R-:W-:Y:S02]  /*0300*/  IMAD R4, R4, c[0x0][0x2c4], R9 ;  /* 0x0000b10004047a24 */ /* 0x000fe400078e0209 */
[----:B------:R-:W-:-:S04]  /*0310*/  IMAD.WIDE.U32 R2, R0, c[0x0][0x1b0], R2 ;  /* 0x00006c0000027a25 */ /* 0x000fc800078e0002 */
[----:B------:R-:W-:Y:S01]  /*0320*/  IMAD R0, R0, c[0x0][0x1b4], R5 ;  /* 0x00006d0000007a24 */ /* 0x000fe200078e0205 */
[----:B------:R-:W-:Y:S01]  /*0330*/  SHF.R.S32.HI R5, RZ, 0x1f, R4 ;  /* 0x0000001fff057819 */ /* 0x000fe20000011404 */
[----:B------:R-:W-:Y:S02]  /*0340*/  IMAD.SHL.U32 R6, R20, 0x40, RZ ;  /* 0x0000004014067824 */ /* 0x000fe400078e00ff */
[----:B------:R-:W-:Y:S02]  /*0350*/  IMAD.IADD R3, R3, 0x1, R0 ;  /* 0x0000000103037824 */ /* 0x000fe400078e0200 */
[----:B------:R-:W-:Y:S02]  /*0360*/  IMAD R0, R5, c[0x0][0x1a8], RZ ;  /* 0x00006a0005007a24 */ /* 0x000fe400078e02ff */
[----:B------:R-:W-:-:S04]  /*0370*/  IMAD.WIDE.U32 R2, R4, c[0x0][0x1a8], R2 ;  /* 0x00006a0004027a25 */ /* 0x000fc800078e0002 */
[----:B------:R-:W-:Y:S01]  /*0380*/  IMAD R5, R4, c[0x0][0x1ac], R0 ;  /* 0x00006b0004057a24 */ /* 0x000fe200078e0200 */
[----:B------:R-:W-:Y:S01]  /*0390*/  LEA R17, P0, R2, c[0x0][0x160], 0x1 ;  /* 0x0000580002117a11 */ /* 0x000fe200078008ff */
[----:B------:R-:W-:Y:S01]  /*03a0*/  IMAD.SHL.U32 R30, R36, 0x8, RZ ;  /* 0x00000008241e7824 */ /* 0x000fe200078e00ff */
[----:B------:R-:W-:Y:S01]  /*03b0*/  LOP3.LUT R0, R6, 0x1c0, RZ, 0xc0, !PT ;  /* 0x000001c006007812 */ /* 0x000fe200078ec0ff */
[----:B------:R-:W-:Y:S02]  /*03c0*/  IMAD.IADD R3, R3, 0x1, R5 ;  /* 0x0000000103037824 */ /* 0x000fe400078e0205 */
[----:B------:R-:W-:Y:S01]  /*03d0*/  IMAD R19, R8, 0x80, R20 ;  /* 0x0000008008137824 */ /* 0x000fe200078e0214 */
[----:B------:R-:W-:Y:S01]  /*03e0*/  LOP3.LUT R4, R0, 0x38, R30, 0xf8, !PT ;  /* 0x0000003800047812 */ /* 0x000fe200078ef81e */
[----:B------:R-:W-:Y:S01]  /*03f0*/  SHFL.IDX PT, R6, R17, 0x1, 0x181f ;  /* 0x00381f0011067f89 */ /* 0x000fe200000e0000 */
[----:B------:R-:W-:Y:S02]  /*0400*/  LEA.HI.X R18, R2, c[0x0][0x164], R3, 0x1, P0 ;  /* 0x0000590002127a11 */ /* 0x000fe400000f0c03 */
[----:B------:R-:W-:Y:S01]  /*0410*/  SHF.R.U32.HI R0, RZ, 0x3, R0 ;  /* 0x00000003ff007819 */ /* 0x000fe20000011600 */
[----:B------:R-:W1:Y:S01]  /*0420*/  SHFL.IDX PT, R2, R17, RZ, 0x181f ;  /* 0x00181fff11027589 */ /* 0x000e6200000e0000 */
[----:B------:R-:W-:-:S02]  /*0430*/  ISETP.GE.AND P0, PT, R19, R16, PT ;  /* 0x000000101300720c */ /* 0x000fc40003f06270 */
[----:B------:R-:W-:Y:S01]  /*0440*/  LOP3.LUT R0, R4, R0, RZ, 0x3c, !PT ;  /* 0x0000000004007212 */ /* 0x000fe200078e3cff */
[----:B------:R-:W3:Y:S01]  /*0450*/  SHFL.IDX PT, R3, R18, RZ, 0x181f ;  /* 0x00181fff12037589 */ /* 0x000ee200000e0000 */
[----:B------:R-:W-:Y:S02]  /*0460*/  LEA.HI R4, R23, R26, RZ, 0x6 ;  /* 0x0000001a17047211 */ /* 0x000fe400078f30ff */
[----:B------:R-:W-:Y:S01]  /*0470*/  IADD3 R5, R19, 0x20, RZ ;  /* 0x0000002013057810 */ /* 0x000fe20007ffe0ff */
[----:B------:R-:W4:Y:S01]  /*0480*/  SHFL.IDX PT, R7, R18, 0x1, 0x181f ;  /* 0x00381f0012077f89 */ /* 0x000f2200000e0000 */
[----:B------:R-:W-:Y:S01]  /*0490*/  IADD3 R33, R30, 0x40, RZ ;  /* 0x000000401e217810 */ /* 0x000fe20007ffe0ff */
[----:B------:R-:W-:Y:S01]  /*04a0*/  IMAD.SHL.U32 R4, R4, 0x8, RZ ;  /* 0x0000000804047824 */ /* 0x000fe200078e00ff */
[C---:B------:R-:W-:Y:S01]  /*04b0*/  IADD3 R32, R30.reuse, 0x80, RZ ;  /* 0x000000801e207810 */ /* 0x040fe20007ffe0ff */
[----:B------:R-:W-:Y:S01]  /*04c0*/  STL [R1+0x3c], R19 ;  /* 0x00003c1301007387 */ /* 0x000fe20000100800 */
[----:B------:R-:W-:-:S02]  /*04d0*/  IADD3 R29, R30, 0xc0, RZ ;  /* 0x000000c01e1d7810 */ /* 0x000fc40007ffe0ff */
[----:B------:R-:W-:Y:S02]  /*04e0*/  LOP3.LUT R128, R0, 0xfffffe00, R4, 0xf8, !PT ;  /* 0xfffffe0000807812 */ /* 0x000fe400078ef804 */
[----:B------:R-:W-:Y:S02]  /*04f0*/  ISETP.GE.AND P2, PT, R5, R16, PT ;  /* 0x000000100500720c */ /* 0x000fe40003f46270 */
[----:B------:R-:W-:Y:S01]  /*0500*/  @!P0 SHF.R.S32.HI R0, RZ, 0x1f, R33 ;  /* 0x0000001fff008819 */ /* 0x000fe20000011421 */
[----:B------:R-:W-:Y:S01]  /*0510*/  STL [R1+0x38], R128 ;  /* 0x0000388001007387 */ /* 0x000fe20000100800 */
[----:B------:R-:W-:Y:S02]  /*0520*/  @!P0 SHF.R.S32.HI R8, RZ, 0x1f, R32 ;  /* 0x0000001fff088819 */ /* 0x000fe40000011420 */
[----:B------:R-:W-:Y:S02]  /*0530*/  @!P0 SHF.R.S32.HI R5, RZ, 0x1f, R29 ;  /* 0x0000001fff058819 */ /* 0x000fe4000001141d */
[----:B------:R-:W-:-:S02]  /*0540*/  SHF.R.S32.HI R31, RZ, 0x1f, R30 ;  /* 0x0000001fff1f7819 */ /* 0x000fc4000001141e */
[----:B-1----:R-:W-:Y:S02]  /*0550*/  @!P0 LEA R4, P1, R30, R2, 0x1 ;  /* 0x000000021e048211 */ /* 0x002fe400078208ff */
[----:B------:R-:W-:Y:S01]  /*0560*/  @!P0 LEA.HI R10, R0, R33, RZ, 0x3 ;  /* 0x00000021000a8211 */ /* 0x000fe200078f18ff */
[----:B------:R-:W-:Y:S01]  /*0570*/  STL.64 [R1+0x18], R30 ;  /* 0x0000181e01007387 */ /* 0x000fe20000100a00 */
[----:B------:R-:W-:Y:S02]  /*0580*/  @!P0 LEA.HI R8, R8, R32, RZ, 0x3 ;  /* 0x0000002008088211 */ /* 0x000fe400078f18ff */
[C---:B------:R-:W-:Y:S01]  /*0590*/  ISETP.GE.AND P3, PT, R30.reuse, c[0x0][0x198], PT ;  /* 0x000066001e007a0c */ /* 0x040fe20003f66270 */
[----:B------:R-:W-:Y:S01]  /*05a0*/  STL [R1+0xc], R33 ;  /* 0x00000c2101007387 */ /* 0x000fe20000100800 */
[----:B------:R-:W-:Y:S02]  /*05b0*/  @!P0 LEA.HI R0, R5, R29, RZ, 0x3 ;  /* 0x0000001d05008211 */ /* 0x000fe400078f18ff */
[----:B---3--:R-:W-:Y:S01]  /*05c0*/  @!P0 LEA.HI.X R5, R30, R3, R31, 0x1, P1 ;  /* 0x000000031e058211 */ /* 0x008fe200008f0c1f */
[----:B------:R-:W-:Y:S01]  /*05d0*/  STL [R1+0x2c], R32 ;  /* 0x00002c2001007387 */ /* 0x000fe20000100800 */
[----:B------:R-:W-:-:S02]  /*05e0*/  @!P0 LOP3.LUT R8, R8, 0xfffffff8, RZ, 0xc0, !PT ;  /* 0xfffffff808088812 */ /* 0x000fc400078ec0ff */
[----:B------:R-:W-:Y:S01]  /*05f0*/  ISETP.GE.AND P1, PT, R33, c[0x0][0x198], PT ;  /* 0x0000660021007a0c */ /* 0x000fe20003f26270 */
[----:B------:R-:W-:Y:S01]  /*0600*/  STL [R1+0x28], R29 ;  /* 0x0000281d01007387 */ /* 0x000fe20000100800 */
[----:B------:R-:W-:Y:S01]  /*0610*/  ISETP.GE.AND P5, PT, R32, c[0x0][0x198], PT ;  /* 0x0000660020007a0c */ /* 0x000fe20003fa6270 */
[--C-:B------:R-:W-:Y:S01]  /*0620*/  @!P0 IMAD.WIDE R12, R8, 0x2, R2.reuse ;  /* 0x00000002080c8825 */ /* 0x100fe200078e0202 */
[----:B------:R-:W-:Y:S02]  /*0630*/  @!P0 LOP3.LUT R10, R10, 0xfffffff8, RZ, 0xc0, !PT ;  /* 0xfffffff80a0a8812 */ /* 0x000fe400078ec0ff */
[----:B------:R-:W-:Y:S01]  /*0640*/  @!P0 LOP3.LUT R9, R0, 0xfffffff8, RZ, 0xc0, !PT ;  /* 0xfffffff800098812 */ /* 0x000fe200078ec0ff */
[----:B------:R-:W-:Y:S01]  /*0650*/  @!P0 IMAD.SHL.U32 R0, R128, 0x2, RZ ;  /* 0x0000000280008824 */ /* 0x000fe200078e00ff */
[----:B------:R-:W-:Y:S01]  /*0660*/  ISETP.GE.AND P4, PT, R29, c[0x0][0x198], PT ;  /* 0x000066001d007a0c */ /* 0x000fe20003f86270 */
[----:B------:R-:W-:-:S03]  /*0670*/  @!P0 IMAD.WIDE R10, R10, 0x2, R2 ;  /* 0x000000020a0a8825 */ /* 0x000fc600078e0202 */
[----:B------:R1:W-:Y:S01]  /*0680*/  @!P0 LDGSTS.E.BYPASS.LTC128B.128 [R0+0x18100], [R4.64], !P3 ;  /* 0x1810000004008fae */ /* 0x0003e2000d901d48 */
[----:B------:R-:W-:-:S03]  /*0690*/  @!P0 IMAD.WIDE R8, R9, 0x2, R2 ;  /* 0x0000000209088825 */ /* 0x000fc600078e0202 */
[----:B------:R3:W-:Y:S01]  /*06a0*/  @!P0 LDGSTS.E.BYPASS.LTC128B.128 [R0+0x1c100], [R10.64], !P1 ;  /* 0x1c1000000a008fae */ /* 0x0007e2000c901d48 */
[----:B------:R-:W-:-:S03]  /*06b0*/  IMAD R2, R25, c[0x0][0x1e0], RZ ;  /* 0x0000780019027a24 */ /* 0x000fc600078e02ff */
[----:B------:R5:W-:Y:S04]  /*06c0*/  @!P0 LDGSTS.E.BYPASS.LTC128B.128 [R0+0x20100], [R12.64], !P5 ;  /* 0x201000000c008fae */ /* 0x000be8000e901d48 */
[----:B------:R4:W-:Y:S01]  /*06d0*/  @!P0 LDGSTS.E.BYPASS.LTC128B.128 [R0+0x24100], [R8.64], !P4 ;  /* 0x2410000008008fae */ /* 0x0009e2000e101d48 */
[C---:B-1----:R-:W-:Y:S01]  /*06e0*/  IMAD R4, R20.reuse, c[0x0][0x1e4], R2 ;  /* 0x0000790014047a24 */ /* 0x042fe200078e0202 */
[----:B------:R-:W-:Y:S01]  /*06f0*/  @!P2 SHF.R.S32.HI R5, RZ, 0x1f, R33 ;  /* 0x0000001fff05a819 */ /* 0x000fe20000011421 */
[----:B------:R-:W-:Y:S01]  /*0700*/  IMAD.WIDE.U32 R2, R20, c[0x0][0x1e0], R30 ;  /* 0x0000780014027a25 */ /* 0x000fe200078e001e */
[----:B---3--:R-:W-:-:S03]  /*0710*/  @!P2 SHF.R.S32.HI R11, RZ, 0x1f, R29 ;  /* 0x0000001fff0ba819 */ /* 0x008fc6000001141d */
[----:B------:R-:W-:Y:S02]  /*0720*/  IMAD.IADD R3, R3, 0x1, R4 ;  /* 0x0000000103037824 */ /* 0x000fe400078e0204 */
[----:B------:R-:W1:Y:S01]  /*0730*/  SHFL.IDX PT, R4, R17, 0x2, 0x181f ;  /* 0x00581f0011047f89 */ /* 0x000e6200000e0000 */
[----:B-----5:R-:W-:Y:S01]  /*0740*/  @!P2 LEA.HI R12, R5, R33, RZ, 0x3 ;  /* 0x00000021050ca211 */ /* 0x020fe200078f18ff */
[----:B------:R-:W-:Y:S01]  /*0750*/  IMAD.WIDE.U32 R2, R27, c[0x0][0x1e8], R2 ;  /* 0x00007a001b027a25 */ /* 0x000fe200078e0002 */
[----:B----4-:R-:W-:Y:S01]  /*0760*/  IADD3 R0, R19, 0x40, RZ ;  /* 0x0000004013007810 */ /* 0x010fe20007ffe0ff */
[----:B------:R-:W3:Y:S01]  /*0770*/  SHFL.IDX PT, R5, R18, 0x2, 0x181f ;  /* 0x00581f0012057f89 */ /* 0x000ee200000e0000 */
[----:B------:R-:W-:Y:S02]  /*0780*/  @!P2 LEA R8, P0, R30, R6, 0x1 ;  /* 0x000000061e08a211 */ /* 0x000fe400078008ff */
[----:B------:R-:W-:Y:S02]  /*0790*/  ISETP.GE.AND P1, PT, R0, R16, PT ;  /* 0x000000100000720c */ /* 0x000fe40003f26270 */
[----:B------:R-:W-:-:S02]  /*07a0*/  @!P2 SHF.R.S32.HI R0, RZ, 0x1f, R32 ;  /* 0x0000001fff00a819 */ /* 0x000fc40000011420 */
[----:B------:R-:W-:Y:S02]  /*07b0*/  @!P2 LEA.HI.X R9, R30, R7, R31, 0x1, P0 ;  /* 0x000000071e09a211 */ /* 0x000fe400000f0c1f */
[----:B------:R-:W-:Y:S02]  /*07c0*/  @!P2 LEA.HI R10, R0, R32, RZ, 0x3 ;  /* 0x00000020000aa211 */ /* 0x000fe400078f18ff */
[----:B------:R-:W-:Y:S02]  /*07d0*/  @!P2 LEA.HI R0, R11, R29, RZ, 0x3 ;  /* 0x0000001d0b00a211 */ /* 0x000fe400078f18ff */
[----:B------:R-:W-:Y:S02]  /*07e0*/  ISETP.GE.AND P0, PT, R33, c[0x0][0x198], PT ;  /* 0x0000660021007a0c */ /* 0x000fe40003f06270 */
[----:B------:R-:W-:Y:S02]  /*07f0*/  @!P2 LOP3.LUT R12, R12, 0xfffffff8, RZ, 0xc0, !PT ;  /* 0xfffffff80c0ca812 */ /* 0x000fe400078ec0ff */
[----:B------:R-:W-:-:S02]  /*0800*/  @!P2 LOP3.LUT R10, R10, 0xfffffff8, RZ, 0xc0, !PT ;  /* 0xfffffff80a0aa812 */ /* 0x000fc400078ec0ff */
[----:B------:R-:W-:Y:S01]  /*0810*/  @!P2 LOP3.LUT R14, R0, 0xfffffff8, RZ, 0xc0, !PT ;  /* 0xfffffff8000ea812 */ /* 0x000fe200078ec0ff */
[----:B------:R-:W-:Y:S02]  /*0820*/  @!P2 IMAD.SHL.U32 R0, R128, 0x2, RZ ;  /* 0x000000028000a824 */ /* 0x000fe400078e00ff */
[----:B------:R-:W-:-:S03]  /*0830*/  @!P2 IMAD.WIDE R12, R12, 0x2, R6 ;  /* 0x000000020c0ca825 */ /* 0x000fc600078e0206 */
[----:B------:R4:W-:Y:S01]  /*0840*/  @!P2 LDGSTS.E.BYPASS.LTC128B.128 [R0+0x19100], [R8.64], !P3 ;  /* 0x191000000800afae */ /* 0x0009e2000d901d48 */
[----:B------:R-:W-:-:S03]  /*0850*/  @!P2 IMAD.WIDE R10, R10, 0x2, R6 ;  /* 0x000000020a0aa825 */ /* 0x000fc600078e0206 */
[----:B------:R5:W-:Y:S01]  /*0860*/  @!P2 LDGSTS.E.BYPASS.LTC128B.128 [R0+0x1d100], [R12.64], !P0 ;  /* 0x1d1000000c00afae */ /* 0x000be2000c101d48 */
[----:B------:R-:W-:-:S03]  /*0870*/  @!P2 IMAD.WIDE R6, R14, 0x2, R6 ;  /* 0x000000020e06a825 */ /* 0x000fc600078e0206 */
[----:B------:R1:W-:Y:S01]  /*0880*/  @!P2 LDGSTS.E.BYPASS.LTC128B.128 [R0+0x21100], [R10.64], !P5 ;  /* 0x211000000a00afae */ /* 0x0003e2000e901d48 */
[----:B------:R-:W-:-:S03]  /*0890*/  IMAD.HI R14, R15, 0x2aaaaaab, RZ ;  /* 0x2aaaaaab0f0e7827 */ /* 0x000fc600078e02ff */
[----:B------:R5:W-:Y:S01]  /*08a0*/  @!P2 LDGSTS.E.BYPASS.LTC128B.128 [R0+0x25100], [R6.64], !P4 ;  /* 0x251000000600afae */ /* 0x000be2000e101d48 */
[----:B------:R-:W-:Y:S01]  /*08b0*/  IMAD R15, R28, c[0x0][0x1e8], RZ ;  /* 0x00007a001c0f7a24 */ /* 0x000fe200078e02ff */
[----:B------:R-:W-:-:S03]  /*08c0*/  ISETP.GE.AND P2, PT, R33, c[0x0][0x198], PT ;  /* 0x0000660021007a0c */ /* 0x000fc60003f46270 */
[----:B----4-:R-:W-:Y:S01]  /*08d0*/  IMAD R8, R27, c[0x0][0x1ec], R15 ;  /* 0x00007b001b087a24 */ /* 0x010fe200078e020f */
[----:B------:R-:W-:-:S03]  /*08e0*/  SHF.R.U32.HI R9, RZ, 0x1f, R14 ;  /* 0x0000001fff097819 */ /* 0x000fc6000001160e */
[----:B------:R-:W-:Y:S01]  /*08f0*/  IMAD.IADD R15, R3, 0x1, R8 ;  /* 0x00000001030f7824 */ /* 0x000fe200078e0208 */
[----:B------:R-:W-:Y:S02]  /*0900*/  @!P1 SHF.R.S32.HI R3, RZ, 0x1f, R33 ;  /* 0x0000001fff039819 */ /* 0x000fe40000011421 */
[----:B------:R-:W-:Y:S01]  /*0910*/  LEA.HI.SX32 R129, R14, R9, 0x1c ;  /* 0x000000090e817211 */ /* 0x000fe200078fe2ff */
[----:B------:R-:W-:Y:S01]  /*0920*/  IMAD.MOV.U32 R14, RZ, RZ, R2 ;  /* 0x000000ffff0e7224 */ /* 0x000fe200078e0002 */
[C---:B-1----:R-:W-:Y:S01]  /*0930*/  @!P1 LEA R10, P0, R30.reuse, R4, 0x1 ;  /* 0x000000041e0a9211 */ /* 0x042fe200078008ff */
[----:B------:R-:W1:Y:S01]  /*0940*/  SHFL.IDX PT, R2, R17, 0x3, 0x181f ;  /* 0x00781f0011027f89 */ /* 0x000e6200000e0000 */
[----:B------:R-:W-:Y:S02]  /*0950*/  @!P1 LEA.HI R8, R3, R33, RZ, 0x3 ;  /* 0x0000002103089211 */ /* 0x000fe400078f18ff */
[----:B-----5:R-:W-:Y:S01]  /*0960*/  IADD3 R0, R19, 0x60, RZ ;  /* 0x0000006013007810 */ /* 0x020fe20007ffe0ff */
[----:B------:R-:W-:Y:S01]  /*0970*/  STL [R1], R129 ;  /* 0x0000008101007387 */ /* 0x000fe20000100800 */
[----:B---3--:R-:W-:-:S02]  /*0980*/  @!P1 LEA.HI.X R11, R30, R5, R31, 0x1, P0 ;  /* 0x000000051e0b9211 */ /* 0x008fc400000f0c1f */
[----:B------:R-:W-:Y:S02]  /*0990*/  ISETP.GE.AND P0, PT, R0, R16, PT ;  /* 0x000000100000720c */ /* 0x000fe40003f06270 */
[----:B------:R-:W-:Y:S02]  /*09a0*/  @!P1 SHF.R.S32.HI R0, RZ, 0x1f, R32 ;  /* 0x0000001fff009819 */ /* 0x000fe40000011420 */
[----:B------:R-:W-:Y:S02]  /*09b0*/  @!P1 SHF.R.S32.HI R6, RZ, 0x1f, R29 ;  /* 0x0000001fff069819 */ /* 0x000fe4000001141d */
[----:B------:R-:W-:Y:S02]  /*09c0*/  @!P1 LEA.HI R3, R0, R32, RZ, 0x3 ;  /* 0x0000002000039211 */ /* 0x000fe400078f18ff */
[----:B------:R-:W-:Y:S02]  /*09d0*/  @!P1 LEA.HI R0, R6, R29, RZ, 0x3 ;  /* 0x0000001d06009211 */ /* 0x000fe400078f18ff */
[----:B------:R-:W-:-:S02]  /*09e0*/  @!P1 LOP3.LUT R8, R8, 0xfffffff8, RZ, 0xc0, !PT ;  /* 0xfffffff808089812 */ /* 0x000fc400078ec0ff */
[----:B------:R-:W-:Y:S02]  /*09f0*/  @!P1 LOP3.LUT R6, R3, 0xfffffff8, RZ, 0xc0, !PT ;  /* 0xfffffff803069812 */ /* 0x000fe400078ec0ff */
[----:B------:R-:W-:Y:S01]  /*0a00*/  @!P1 LOP3.LUT R12, R0, 0xfffffff8, RZ, 0xc0, !PT ;  /* 0xfffffff8000c9812 */ /* 0x000fe200078ec0ff */
[----:B------:R3:W4:Y:S01]  /*0a10*/  SHFL.IDX PT, R3, R18, 0x3, 0x181f ;  /* 0x00781f0012037f89 */ /* 0x00072200000e0000 */
[----:B------:R-:W-:Y:S02]  /*0a20*/  @!P1 IMAD.SHL.U32 R0, R128, 0x2, RZ ;  /* 0x0000000280009824 */ /* 0x000fe400078e00ff */
[----:B------:R-:W-:-:S03]  /*0a30*/  @!P1 IMAD.WIDE R8, R8, 0x2, R4 ;  /* 0x0000000208089825 */ /* 0x000fc600078e0204 */
[----:B------:R5:W-:Y:S01]  /*0a40*/  @!P1 LDGSTS.E.BYPASS.LTC128B.128 [R0+0x1a100], [R10.64], !P3 ;  /* 0x1a1000000a009fae */ /* 0x000be2000d901d48 */
[----:B------:R-:W-:-:S03]  /*0a50*/  @!P1 IMAD.WIDE R6, R6, 0x2, R4 ;  /* 0x0000000206069825 */ /* 0x000fc600078e0204 */
[----:B------:R1:W-:Y:S01]  /*0a60*/  @!P1 LDGSTS.E.BYPASS.LTC128B.128 [R0+0x1e100], [R8.64], !P2 ;  /* 0x1e10000008009fae */ /* 0x0003e2000d101d48 */
[----:B------:R-:W-:-:S03]  /*0a70*/  @!P1 IMAD.WIDE R4, R12, 0x2, R4 ;  /* 0x000000020c049825 */ /* 0x000fc600078e0204 */
[----:B------:R5:W-:Y:S01]  /*0a80*/  @!P1 LDGSTS.E.BYPASS.LTC128B.128 [R0+0x22100], [R6.64], !P5 ;  /* 0x2210000006009fae */ /* 0x000be2000e901d48 */
[----:B------:R-:W-:-:S03]  /*0a90*/  IMAD.MOV.U32 R12, RZ, RZ, 0x60 ;  /* 0x00000060ff0c7424 */ /* 0x000fc600078e00ff */
[----:B------:R5:W-:Y:S01]  /*0aa0*/  @!P1 LDGSTS.E.BYPASS.LTC128B.128 [R0+0x26100], [R4.64], !P4 ;  /* 0x2610000004009fae */ /* 0x000be2000e101d48 */
[C---:B------:R-:W-:Y:S02]  /*0ab0*/  IMAD R122, R129.reuse, -0x60, R12 ;  /* 0xffffffa0817a7824 */ /* 0x040fe400078e020c */
[----:B------:R-:W-:Y:S01]  /*0ac0*/  IMAD.WIDE.U32 R124, R12, c[0x0][0x1e0], RZ ;  /* 0x000078000c7c7a25 */ /* 0x000fe200078e00ff */
[--C-:B--2---:R-:W-:Y:S02]  /*0ad0*/  @P6 SHF.R.S32.HI R19, RZ, 0x1f, R21.reuse ;  /* 0x0000001fff136819 */ /* 0x104fe40000011415 */
[----:B------:R-:W-:Y:S01]  /*0ae0*/  IADD3 R16, R122, c[0x0][0x1d0], -R20 ;  /* 0x000074007a107a10 */ /* 0x000fe20007ffe814 */
[----:B------:R-:W-:Y:S02]  /*0af0*/  @!P6 IMAD.MOV.U32 R19, RZ, RZ, R24 ;  /* 0x000000ffff13e224 */ /* 0x000fe400078e0018 */
[----:B---3--:R-:W-:Y:S02]  /*0b00*/  @P6 IMAD.MOV.U32 R18, RZ, RZ, R21 ;  /* 0x000000ffff126224 */ /* 0x008fe400078e0015 */
[----:B------:R-:W-:Y:S01]  /*0b10*/  @!P6 IMAD.MOV.U32 R18, RZ, RZ, R22 ;  /* 0x000000ffff12e224 */ /* 0x000fe200078e0016 */
[----:B------:R-:W-:-:S02]  /*0b20*/  IADD3 R22, R129, -0x1, RZ ;  /* 0xffffffff81167810 */ /* 0x000fc40007ffe0ff */
[----:B------:R-:W-:Y:S01]  /*0b30*/  ISETP.GE.AND P6, PT, R16, 0x1, PT ;  /* 0x000000011000780c */ /* 0x000fe20003fc6270 */
[----:B------:R-:W-:Y:S01]  /*0b40*/  IMAD.WIDE.U32 R34, R18, c[0x0][0x1f0], R14 ;  /* 0x00007c0012227a25 */ /* 0x000fe200078e000e */
[----:B------:R-:W-:Y:S02]  /*0b50*/  SHF.R.S32.HI R24, RZ, 0x1f, R22 ;  /* 0x0000001fff187819 */ /* 0x000fe40000011416 */
[C---:B-1----:R-:W-:Y:S01]  /*0b60*/  @!P0 LEA R8, P1, R30.reuse, R2, 0x1 ;  /* 0x000000021e088211 */ /* 0x042fe200078208ff */
[----:B------:R-:W-:Y:S01]  /*0b70*/  IMAD.MOV.U32 R130, RZ, RZ, R34 ;  /* 0x000000ffff827224 */ /* 0x000fe200078e0022 */
[----:B------:R1:W-:Y:S02]  /*0b80*/  STL.64 [R1+0x30], R34 ;  /* 0x0000302201007387 */ /* 0x0003e40000100a00 */
[C---:B----4-:R-:W-:Y:S02]  /*0b90*/  @!P0 LEA.HI.X R9, R30.reuse, R3, R31, 0x1, P1 ;  /* 0x000000031e098211 */ /* 0x050fe400008f0c1f */
[----:B------:R-:W-:-:S02]  /*0ba0*/  ISETP.GE.AND P1, PT, R30, c[0x0][0x1d4], PT ;  /* 0x000075001e007a0c */ /* 0x000fc40003f26270 */
[----:B-----5:R-:W-:Y:S02]  /*0bb0*/  @!P0 SHF.R.S32.HI R4, RZ, 0x1f, R33 ;  /* 0x0000001fff048819 */ /* 0x020fe40000011421 */
        /* <DEDUP_REMOVED lines=8> */
[----:B------:R-:W-:-:S04]  /*0c40*/  @!P0 IMAD.WIDE R10, R5, 0x2, R2 ;  /* 0x00000002050a8825 */ /* 0x000fc800078e0202 */
[----:B------:R-:W-:-:S04]  /*0c50*/  @!P0 IMAD.WIDE R6, R0, 0x2, R2 ;  /* 0x0000000200068825 */ /* 0x000fc800078e0202 */
[----:B------:R-:W-:Y:S02]  /*0c60*/  IMAD R0, R19, c[0x0][0x1f0], RZ ;  /* 0x00007c0013007a24 */ /* 0x000fe400078e02ff */
[----:B------:R-:W-:-:S04]  /*0c70*/  @!P0 IMAD.WIDE R4, R4, 0x2, R2 ;  /* 0x0000000204048825 */ /* 0x000fc800078e0202 */
[----:B------:R-:W-:Y:S02]  /*0c80*/  IMAD R3, R18, c[0x0][0x1f4], R0 ;  /* 0x00007d0012037a24 */ /* 0x000fe400078e0200 */
[----:B------:R-:W-:Y:S02]  /*0c90*/  @!P0 IMAD.SHL.U32 R0, R128, 0x2, RZ ;  /* 0x0000000280008824 */ /* 0x000fe400078e00ff */
[----:B------:R-:W-:Y:S02]  /*0ca0*/  IMAD R2, R12, c[0x0][0x1e4], RZ ;  /* 0x000079000c027a24 */ /* 0x000fe400078e02ff */
[----:B------:R-:W-:Y:S01]  /*0cb0*/  IMAD.IADD R131, R35, 0x1, R3 ;  /* 0x0000000123837824 */ /* 0x000fe200078e0203 */
[----:B------:R2:W-:Y:S01]  /*0cc0*/  @!P0 LDGSTS.E.BYPASS.LTC128B.128 [R0+0x1b100], [R8.64], !P3 ;  /* 0x1b10000008008fae */ /* 0x0005e2000d901d48 */
[----:B------:R-:W-:Y:S01]  /*0cd0*/  IMAD.IADD R123, R125, 0x1, R2 ;  /* 0x000000017d7b7824 */ /* 0x000fe200078e0202 */
[----:B------:R-:W-:Y:S01]  /*0ce0*/  ISETP.GE.AND P3, PT, R32, c[0x0][0x1d4], PT ;  /* 0x0000750020007a0c */ /* 0x000fe20003f66270 */
[----:B------:R-:W-:Y:S01]  /*0cf0*/  IMAD.WIDE.U32 R12, R126, 0x40, RZ ;  /* 0x000000407e0c7825 */ /* 0x000fe200078e00ff */
[----:B------:R2:W-:Y:S01]  /*0d00*/  @!P0 LDGSTS.E.BYPASS.LTC128B.128 [R0+0x1f100], [R10.64], !P2 ;  /* 0x1f1000000a008fae */ /* 0x0005e2000d101d48 */
[----:B------:R-:W-:-:S02]  /*0d10*/  ISETP.GE.AND P2, PT, R29, c[0x0][0x1d4], PT ;  /* 0x000075001d007a0c */ /* 0x000fc40003f46270 */
[----:B------:R-:W-:Y:S01]  /*0d20*/  IMAD R2, R123, R22, RZ ;  /* 0x000000167b027224 */ /* 0x000fe200078e02ff */
[----:B------:R3:W-:Y:S01]  /*0d30*/  @!P0 LDGSTS.E.BYPASS.LTC128B.128 [R0+0x23100], [R4.64], !P5 ;  /* 0x2310000004008fae */ /* 0x0007e2000e901d48 */
[----:B------:R-:W-:-:S03]  /*0d40*/  ISETP.GE.AND P5, PT, R16, 0x21, PT ;  /* 0x000000211000780c */ /* 0x000fc60003fa6270 */
[----:B------:R4:W-:Y:S01]  /*0d50*/  @!P0 LDGSTS.E.BYPASS.LTC128B.128 [R0+0x27100], [R6.64], !P4 ;  /* 0x2710000006008fae */ /* 0x0009e2000e101d48 */
[----:B------:R-:W-:-:S03]  /*0d60*/  ISETP.GE.AND P4, PT, R33, c[0x0][0x1d4], PT ;  /* 0x0000750021007a0c */ /* 0x000fc60003f86270 */
[----:B------:R-:W0:Y:S04]  /*0d70*/  LDGDEPBAR ;  /* 0x00000000000079af */ /* 0x000e280000000000 */
[----:B------:R1:W-:Y:S01]  /*0d80*/  STL.64 [R1+0x20], R130 ;  /* 0x0000208201007387 */ /* 0x0003e20000100a00 */
[-C--:B---3--:R-:W-:Y:S02]  /*0d90*/  IMAD R4, R24, R124.reuse, R2 ;  /* 0x0000007c18047224 */ /* 0x088fe400078e0202 */
[----:B------:R-:W-:Y:S01]  /*0da0*/  IMAD.WIDE.U32 R2, R22, R124, R130 ;  /* 0x0000007c16027225 */ /* 0x000fe200078e0082 */
[----:B----4-:R-:W-:-:S03]  /*0db0*/  LEA.HI R7, R23, R26, RZ, 0x4 ;  /* 0x0000001a17077211 */ /* 0x010fc600078f20ff */
[----:B------:R-:W-:Y:S01]  /*0dc0*/  IMAD.IADD R6, R3, 0x1, R4 ;  /* 0x0000000103067824 */ /* 0x000fe200078e0204 */
[----:B------:R-:W-:Y:S01]  /*0dd0*/  BAR.SYNC.DEFER_BLOCKING 0x0 ;  /* 0x0000000000007b1d */ /* 0x000fe20000010000 */
[----:B------:R-:W-:Y:S01]  /*0de0*/  @P6 LEA R4, P0, R2, c[0x0][0x1c8], 0x1 ;  /* 0x0000720002046a11 */ /* 0x000fe200078008ff */
[----:B--2---:R-:W-:Y:S01]  /*0df0*/  @P6 IMAD.SHL.U32 R0, R128, 0x2, RZ ;  /* 0x0000000280006824 */ /* 0x004fe200078e00ff */
[----:B------:R-:W-:Y:S02]  /*0e00*/  LOP3.LUT R3, R7, 0xfffffff0, RZ, 0xc0, !PT ;  /* 0xfffffff007037812 */ /* 0x000fe400078ec0ff */
[----:B------:R-:W-:Y:S02]  /*0e10*/  @P6 LEA.HI.X R5, R2, c[0x0][0x1cc], R6, 0x1, P0 ;  /* 0x0000730002056a11 */ /* 0x000fe400000f0c06 */
[----:B------:R-:W-:Y:S02]  /*0e20*/  ISETP.GE.AND P0, PT, R16, 0x41, PT ;  /* 0x000000411000780c */ /* 0x000fe40003f06270 */
[----:B------:R-:W-:Y:S01]  /*0e30*/  LEA.HI R23, R23, R26, RZ, 0x5 ;  /* 0x0000001a17177211 */ /* 0x000fe200078f28ff */
[----:B------:R-:W-:Y:S01]  /*0e40*/  @!PT LDS RZ, [RZ] ;  /* 0x00000000fffff984 */ /* 0x000fe20000000800 */
[----:B------:R-:W-:Y:S01]  /*0e50*/  @!PT LDS RZ, [RZ] ;  /* 0x00000000fffff984 */ /* 0x000fe20000000800 */
[----:B------:R-:W-:Y:S01]  /*0e60*/  @!PT LDS RZ, [RZ] ;  /* 0x00000000fffff984 */ /* 0x000fe20000000800 */
[----:B------:R2:W-:Y:S04]  /*0e70*/  @P6 LDGSTS.E.BYPASS.LTC128B.128 [R0+0xc100], [R4.64], !P1 ;  /* 0x0c10000004006fae */ /* 0x0005e8000c901d48 */
[----:B------:R2:W-:Y:S04]  /*0e80*/  @P6 LDGSTS.E.BYPASS.LTC128B.128 [R0+0xf100], [R4.64+0x80], !P4 ;  /* 0x0f10008004006fae */ /* 0x0005e8000e101d48 */
[----:B------:R2:W-:Y:S04]  /*0e90*/  @P6 LDGSTS.E.BYPASS.LTC128B.128 [R0+0x12100], [R4.64+0x100], !P3 ;  /* 0x1210010004006fae */ /* 0x0005e8000d901d48 */
[----:B------:R2:W-:Y:S02]  /*0ea0*/  @P6 LDGSTS.E.BYPASS.LTC128B.128 [R0+0x15100], [R4.64+0x180], !P2 ;  /* 0x1510018004006fae */ /* 0x0005e4000d101d48 */
[----:B--2---:R-:W-:Y:S01]  /*0eb0*/  IMAD.IADD R0, R26, 0x1, -R3 ;  /* 0x000000011a007824 */ /* 0x004fe200078e0a03 */
[----:B------:R-:W-:-:S02]  /*0ec0*/  SHF.R.S32.HI R3, RZ, 0x4, R7 ;  /* 0x00000004ff037819 */ /* 0x000fc40000011407 */
[C---:B------:R-:W-:Y:S02]  /*0ed0*/  @P5 LEA R5, P6, R126.reuse, R2, 0x5 ;  /* 0x000000027e055211 */ /* 0x040fe400078c28ff */
[----:B------:R-:W-:Y:S02]  /*0ee0*/  SHF.R.S32.HI R11, RZ, 0x1f, R0 ;  /* 0x0000001fff0b7819 */ /* 0x000fe40000011400 */
[----:B------:R-:W-:Y:S02]  /*0ef0*/  LEA.HI R4, R7, R3, RZ, 0x1 ;  /* 0x0000000307047211 */ /* 0x000fe400078f08ff */
[----:B------:R-:W-:Y:S02]  /*0f00*/  LEA.HI R11, R11, R0, RZ, 0x3 ;  /* 0x000000000b0b7211 */ /* 0x000fe400078f18ff */
[----:B------:R-:W-:Y:S02]  /*0f10*/  @P5 LEA.HI.X R7, R126, R6, R127, 0x5, P6 ;  /* 0x000000067e075211 */ /* 0x000fe400030f2c7f */
[----:B------:R-:W-:Y:S01]  /*0f20*/  @P0 IADD3 R10, P6, R2, R12, RZ ;  /* 0x0000000c020a0210 */ /* 0x000fe20007fde0ff */
[----:B------:R-:W-:Y:S01]  /*0f30*/  IMAD.SHL.U32 R12, R127, 0x40, RZ ;  /* 0x000000407f0c7824 */ /* 0x000fe200078e00ff */
[----:B------:R-:W-:-:S02]  /*0f40*/  LOP3.LUT R2, R4, 0xfffffffe, RZ, 0xc0, !PT ;  /* 0xfffffffe04027812 */ /* 0x000fc400078ec0ff */
[----:B------:R-:W-:Y:S02]  /*0f50*/  LOP3.LUT R4, R11, 0xfffffff8, RZ, 0xc0, !PT ;  /* 0xfffffff80b047812 */ /* 0x000fe400078ec0ff */
[----:B------:R-:W-:Y:S01]  /*0f60*/  @P0 IADD3.X R12, R6, R13, R12, P6, !PT ;  /* 0x0000000d060c0210 */ /* 0x000fe200037fe40c */
[----:B------:R-:W-:Y:S02]  /*0f70*/  IMAD.IADD R9, R3, 0x1, -R2 ;  /* 0x0000000103097824 */ /* 0x000fe400078e0a02 */
[----:B------:R-:W-:Y:S01]  /*0f80*/  IMAD.IADD R21, R0, 0x1, -R4 ;  /* 0x0000000100157824 */ /* 0x000fe200078e0a04 */
[C---:B------:R-:W-:Y:S01]  /*0f90*/  @P5 LEA R4, P6, R5.reuse, c[0x0][0x1c8], 0x1 ;  /* 0x0000720005045a11 */ /* 0x040fe200078c08ff */
[----:B------:R-:W-:Y:S02]  /*0fa0*/  IMAD.SHL.U32 R0, R36, 0x40, RZ ;  /* 0x0000004024007824 */ /* 0x000fe400078e00ff */
[----:B------:R-:W-:Y:S01]  /*0fb0*/  IMAD.SHL.U32 R6, R20, 0x8, RZ ;  /* 0x0000000814067824 */ /* 0x000fe200078e00ff */
[----:B------:R-:W-:Y:S01]  /*0fc0*/  @P5 LEA.HI.X R5, R5, c[0x0][0x1cc], R7, 0x1, P6 ;  /* 0x0000730005055a11 */ /* 0x000fe200030f0c07 */
[----:B------:R-:W-:Y:S01]  /*0fd0*/  IMAD.SHL.U32 R2, R21, 0x40, RZ ;  /* 0x0000004015027824 */ /* 0x000fe200078e00ff */
[----:B------:R-:W-:Y:S01]  /*0fe0*/  LOP3.LUT R0, R0, 0x1c0, RZ, 0xc0, !PT ;  /* 0x000001c000007812 */ /* 0x000fe200078ec0ff */
[----:B------:R-:W-:-:S03]  /*0ff0*/  IMAD.SHL.U32 R3, R9, 0x8, RZ ;  /* 0x0000000809037824 */ /* 0x000fc600078e00ff */
[----:B------:R-:W-:Y:S02]  /*1000*/  LOP3.LUT R7, R0, 0x8, R6, 0xf8, !PT ;  /* 0x0000000800077812 */ /* 0x000fe400078ef806 */
[----:B------:R-:W-:Y:S02]  /*1010*/  LOP3.LUT R2, R2, 0x1c0, RZ, 0xc0, !PT ;  /* 0x000001c002027812 */ /* 0x000fe400078ec0ff */
[----:B------:R-:W-:Y:S02]  /*1020*/  SHF.R.U32.HI R6, RZ, 0x3, R0 ;  /* 0x00000003ff067819 */ /* 0x000fe40000011600 */
[----:B------:R-:W-:Y:S02]  /*1030*/  LOP3.LUT R3, R2, 0x8, R3, 0xf8, !PT ;  /* 0x0000000802037812 */ /* 0x000fe400078ef803 */
[----:B------:R-:W-:Y:S02]  /*1040*/  SHF.R.U32.HI R0, RZ, 0x3, R2 ;  /* 0x00000003ff007819 */ /* 0x000fe40000011602 */
[----:B------:R-:W-:Y:S01]  /*1050*/  LOP3.LUT R7, R7, R6, RZ, 0x3c, !PT ;  /* 0x0000000607077212 */ /* 0x000fe200078e3cff */
[----:B------:R-:W-:Y:S01]  /*1060*/  @P5 IMAD.SHL.U32 R6, R128, 0x2, RZ ;  /* 0x0000000280065824 */ /* 0x000fe200078e00ff */
[----:B------:R-:W-:-:S02]  /*1070*/  @P0 LEA R2, P6, R10, c[0x0][0x1c8], 0x1 ;  /* 0x000072000a020a11 */ /* 0x000fc400078c08ff */
[----:B------:R-:W-:Y:S01]  /*1080*/  LOP3.LUT R8, R3, R0, RZ, 0x3c, !PT ;  /* 0x0000000003087212 */ /* 0x000fe200078e3cff */
[----:B------:R-:W-:Y:S01]  /*1090*/  @P0 IMAD.SHL.U32 R0, R128, 0x2, RZ ;  /* 0x0000000280000824 */ /* 0x000fe200078e00ff */
[----:B------:R-:W-:Y:S01]  /*10a0*/  @P0 LEA.HI.X R3, R10, c[0x0][0x1cc], R12, 0x1, P6 ;  /* 0x000073000a030a11 */ /* 0x000fe200030f0c0c */
[----:B------:R2:W-:Y:S04]  /*10b0*/  @P5 LDGSTS.E.BYPASS.LTC128B.128 [R6+0xd100], [R4.64], !P1 ;  /* 0x0d10000004065fae */ /* 0x0005e8000c901d48 */
[----:B------:R2:W-:Y:S04]  /*10c0*/  @P5 LDGSTS.E.BYPASS.LTC128B.128 [R6+0x10100], [R4.64+0x80], !P4 ;  /* 0x1010008004065fae */ /* 0x0005e8000e101d48 */
[----:B------:R2:W-:Y:S04]  /*10d0*/  @P5 LDGSTS.E.BYPASS.LTC128B.128 [R6+0x13100], [R4.64+0x100], !P3 ;  /* 0x1310010004065fae */ /* 0x0005e8000d901d48 */
[----:B------:R2:W-:Y:S01]  /*10e0*/  @P5 LDGSTS.E.BYPASS.LTC128B.128 [R6+0x16100], [R4.64+0x180], !P2 ;  /* 0x1610018004065fae */ /* 0x0005e2000d101d48 */
[----:B------:R-:W-:-:S03]  /*10f0*/  LOP3.LUT P5, RZ, R21, 0x2, RZ, 0xc0, !PT ;  /* 0x0000000215ff7812 */ /* 0x000fc600078ac0ff */
[----:B------:R3:W-:Y:S04]  /*1100*/  @P0 LDGSTS.E.BYPASS.LTC128B.128 [R0+0xe100], [R2.64], !P1 ;  /* 0x0e10000002000fae */ /* 0x0007e8000c901d48 */
[----:B------:R3:W-:Y:S04]  /*1110*/  @P0 LDGSTS.E.BYPASS.LTC128B.128 [R0+0x11100], [R2.64+0x80], !P4 ;  /* 0x1110008002000fae */ /* 0x0007e8000e101d48 */
[----:B------:R3:W-:Y:S04]  /*1120*/  @P0 LDGSTS.E.BYPASS.LTC128B.128 [R0+0x14100], [R2.64+0x100], !P3 ;  /* 0x1410010002000fae */ /* 0x0007e8000d901d48 */
[----:B------:R3:W-:Y:S01]  /*1130*/  @P0 LDGSTS.E.BYPASS.LTC128B.128 [R0+0x17100], [R2.64+0x180], !P2 ;  /* 0x1710018002000fae */ /* 0x0007e2000d101d48 */
[----:B------:R-:W-:-:S03]  /*1140*/  LOP3.LUT P0, RZ, R36, 0x2, RZ, 0xc0, !PT ;  /* 0x0000000224ff7812 */ /* 0x000fc6000780c0ff */
[----:B------:R-:W0:Y:S01]  /*1150*/  LDGDEPBAR ;  /* 0x00000000000079af */ /* 0x000e220000000000 */
[----:B--2---:R-:W-:Y:S02]  /*1160*/  IMAD.SHL.U32 R5, R11, 0x40, RZ ;  /* 0x000000400b057824 */ /* 0x004fe400078e00ff */
[----:B------:R-:W-:-:S03]  /*1170*/  IMAD.MOV.U32 R4, RZ, RZ, 0x10 ;  /* 0x00000010ff047424 */ /* 0x000fc600078e00ff */
[----:B------:R-:W-:Y:S02]  /*1180*/  LOP3.LUT R5, R8, 0xfffffe00, R5, 0xf8, !PT ;  /* 0xfffffe0008057812 */ /* 0x000fe400078ef805 */
[----:B------:R-:W-:Y:S02]  /*1190*/  SEL R4, R4, 0xfffffff0, !P5 ;  /* 0xfffffff004047807 */ /* 0x000fe40006800000 */
[----:B------:R-:W-:Y:S01]  /*11a0*/  ISETP.GE.AND P5, PT, R132, 0x1, PT ;  /* 0x000000018400780c */ /* 0x000fe20003fa6270 */
[----:B---3--:R-:W-:Y:S01]  /*11b0*/  IMAD R0, R9, 0x200, R7 ;  /* 0x0000020009007824 */ /* 0x008fe200078e0207 */
[----:B------:R-:W-:Y:S01]  /*11c0*/  SHF.R.S32.HI R3, RZ, 0x5, R23 ;  /* 0x00000005ff037819 */ /* 0x000fe20000011417 */
[----:B------:R-:W-:Y:S01]  /*11d0*/  IMAD R2, R25, c[0x0][0x208], RZ ;  /* 0x0000820019027a24 */ /* 0x000fe200078e02ff */
[----:B------:R-:W-:-:S04]  /*11e0*/  DEPBAR.LE SB0, 0x1 ;  /* 0x000080400000791a */ /* 0x000fc80000000000 */
[----:B------:R-:W-:Y:S01]  /*11f0*/  IMAD.SHL.U32 R216, R0, 0x2, RZ ;  /* 0x0000000200d87824 */ /* 0x000fe200078e00ff */
[----:B------:R-:W-:-:S04]  /*1200*/  DEPBAR.LE SB0, 0x0 ;  /* 0x000080000000791a */ /* 0x000fc80000000000 */
[----:B------:R-:W-:Y:S01]  /*1210*/  IMAD R17, R20, c[0x0][0x20c], R2 ;  /* 0x0000830014117a24 */ /* 0x000fe200078e0202 */
[C---:B------:R-:W-:Y:S01]  /*1220*/  IADD3 R2, R216.reuse, 0xc100, RZ ;  /* 0x0000c100d8027810 */ /* 0x040fe20007ffe0ff */
[----:B------:R-:W-:Y:S01]  /*1230*/  IMAD R0, R3, 0x400, R5 ;  /* 0x0000040003007824 */ /* 0x000fe200078e0205 */
[----:B------:R-:W-:Y:S01]  /*1240*/  IADD3 R227, R216, 0xc120, RZ ;  /* 0x0000c120d8e37810 */ /* 0x000fe20007ffe0ff */
[----:B------:R-:W-:Y:S01]  /*1250*/  IMAD.WIDE.U32 R6, R20, c[0x0][0x208], R30 ;  /* 0x0000820014067a25 */ /* 0x000fe200078e001e */
[----:B------:R-:W-:Y:S01]  /*1260*/  @P0 IADD3 R227, R2, -0x20, RZ ;  /* 0xffffffe002e30810 */ /* 0x000fe20007ffe0ff */
[----:B------:R-:W-:Y:S01]  /*1270*/  BAR.SYNC.DEFER_BLOCKING 0x0 ;  /* 0x0000000000007b1d */ /* 0x000fe20000010000 */
[C---:B------:R-:W-:Y:S01]  /*1280*/  LEA R224, R0.reuse, 0x18100, 0x1 ;  /* 0x0001810000e07811 */ /* 0x040fe200078e08ff */
[----:B------:R-:W-:Y:S01]  /*1290*/  IMAD.SHL.U32 R8, R0, 0x2, RZ ;  /* 0x0000000200087824 */ /* 0x000fe200078e00ff */
[----:B------:R-:W-:Y:S01]  /*12a0*/  LOP3.LUT P0, RZ, R21, 0x4, RZ, 0xc0, !PT ;  /* 0x0000000415ff7812 */ /* 0x000fe2000780c0ff */
[----:B------:R-:W-:Y:S01]  /*12b0*/  IMAD.IADD R3, R7, 0x1, R17 ;  /* 0x0000000107037824 */ /* 0x000fe200078e0211 */
[C---:B------:R-:W-:Y:S01]  /*12c0*/  IADD3 R250, R227.reuse, 0x800, RZ ;  /* 0x00000800e3fa7810 */ /* 0x040fe20007ffe0ff */
[----:B------:R-:W-:Y:S01]  /*12d0*/  IMAD R0, R28, c[0x0][0x210], RZ ;  /* 0x000084001c007a24 */ /* 0x000fe200078e02ff */
[----:B------:R-:W-:Y:S01]  /*12e0*/  IADD3 R249, R227, 0x1000, RZ ;  /* 0x00001000e3f97810 */ /* 0x000fe20007ffe0ff */
[----:B------:R-:W-:Y:S01]  /*12f0*/  IMAD.MOV.U32 R2, RZ, RZ, R6 ;  /* 0x000000ffff027224 */ /* 0x000fe200078e0006 */
[----:B------:R-:W-:Y:S01]  /*1300*/  LOP3.LUT R6, R23, 0xffffffe0, RZ, 0xc0, !PT ;  /* 0xffffffe017067812 */ /* 0x000fe200078ec0ff */
[----:B------:R-:W-:Y:S01]  /*1310*/  IMAD R0, R27, c[0x0][0x214], R0 ;  /* 0x000085001b007a24 */ /* 0x000fe200078e0200 */
[----:B------:R-:W-:Y:S01]  /*1320*/  IADD3 R248, R227, 0x1800, RZ ;  /* 0x00001800e3f87810 */ /* 0x000fe20007ffe0ff */
[----:B------:R-:W-:Y:S01]  /*1330*/  IMAD.WIDE.U32 R2, R27, c[0x0][0x210], R2 ;  /* 0x000084001b027a25 */ /* 0x000fe200078e0002 */
[----:B------:R-:W-:-:S02]  /*1340*/  IADD3 R247, R227, 0x2000, RZ ;  /* 0x00002000e3f77810 */ /* 0x000fc40007ffe0ff */
[----:B------:R-:W-:Y:S01]  /*1350*/  IADD3 R246, R227, 0x2800, RZ ;  /* 0x00002800e3f67810 */ /* 0x000fe20007ffe0ff */
[----:B------:R-:W-:Y:S02]  /*1360*/  IMAD.IADD R3, R3, 0x1, R0 ;  /* 0x0000000103037824 */ /* 0x000fe400078e0200 */
[----:B------:R-:W-:Y:S02]  /*1370*/  IMAD R0, R19, c[0x0][0x218], RZ ;  /* 0x0000860013007a24 */ /* 0x000fe400078e02ff */
[----:B------:R-:W-:Y:S02]  /*1380*/  IMAD.IADD R121, R26, 0x1, -R6 ;  /* 0x000000011a797824 */ /* 0x000fe400078e0a06 */
[C---:B------:R-:W-:Y:S02]  /*1390*/  IMAD R6, R18.reuse, c[0x0][0x21c], R0 ;  /* 0x0000870012067a24 */ /* 0x040fe400078e0200 */
[----:B------:R-:W-:Y:S01]  /*13a0*/  IMAD.WIDE.U32 R30, R18, c[0x0][0x218], R2 ;  /* 0x00008600121e7a25 */ /* 0x000fe200078e0002 */
[----:B------:R-:W2:Y:S03]  /*13b0*/  LDSM.16.M88.4 R8, [R8+0x18100] ;  /* 0x018100000808783b */ /* 0x000ea60000000200 */
[----:B------:R-:W-:Y:S01]  /*13c0*/  IMAD.IADD R39, R31, 0x1, R6 ;  /* 0x000000011f277824 */ /* 0x000fe200078e0206 */
[----:B------:R1:W-:Y:S01]  /*13d0*/  STL.64 [R1+0x40], R30 ;  /* 0x0000401e01007387 */ /* 0x0003e20000100a00 */
[----:B------:R-:W-:-:S02]  /*13e0*/  IMAD R223, R4, 0x2, R224 ;  /* 0x0000000204df7824 */ /* 0x000fc400078e02e0 */
[----:B------:R-:W-:Y:S01]  /*13f0*/  IMAD.MOV.U32 R7, RZ, RZ, 0x20 ;  /* 0x00000020ff077424 */ /* 0x000fe200078e00ff */
[----:B------:R1:W-:Y:S04]  /*1400*/  STL [R1+0x14], R39 ;  /* 0x0000142701007387 */ /* 0x0003e80000100800 */
[----:B------:R1:W3:Y:S01]  /*1410*/  LDSM.16.M88.4 R32, [R216+0xc100] ;  /* 0x00c10000d820783b */ /* 0x0002e20000000200 */
[----:B------:R-:W-:-:S03]  /*1420*/  SEL R0, R7, 0xffffffe0, !P0 ;  /* 0xffffffe007007807 */ /* 0x000fc60004000000 */
[----:B------:R1:W4:Y:S04]  /*1430*/  LDSM.16.M88.4 R40, [R216+0xc900] ;  /* 0x00c90000d828783b */ /* 0x0003280000000200 */
[----:B------:R1:W1:Y:S04]  /*1440*/  LDSM.16.M88.4 R44, [R216+0xd100] ;  /* 0x00d10000d82c783b */ /* 0x0002680000000200 */
[----:B------:R1:W1:Y:S04]  /*1450*/  LDSM.16.M88.4 R52, [R216+0xd900] ;  /* 0x00d90000d834783b */ /* 0x0002680000000200 */
[----:B------:R1:W1:Y:S04]  /*1460*/  LDSM.16.M88.4 R60, [R216+0xe100] ;  /* 0x00e10000d83c783b */ /* 0x0002680000000200 */
[----:B------:R1:W1:Y:S04]  /*1470*/  LDSM.16.M88.4 R76, [R216+0xe900] ;  /* 0x00e90000d84c783b */ /* 0x0002680000000200 */
[----:B------:R1:W1:Y:S04]  /*1480*/  LDSM.16.M88.4 R12, [R223] ;  /* 0x00000000df0c783b */ /* 0x0002680000000200 */
[----:B------:R1:W1:Y:S04]  /*1490*/  LDSM.16.M88.4 R80, [R227] ;  /* 0x00000000e350783b */ /* 0x0002680000000200 */
[----:B------:R1:W1:Y:S04]  /*14a0*/  LDSM.16.M88.4 R84, [R227+0x800] ;  /* 0x00080000e354783b */ /* 0x0002680000000200 */
[----:B------:R1:W1:Y:S04]  /*14b0*/  LDSM.16.M88.4 R88, [R227+0x1000] ;  /* 0x00100000e358783b */ /* 0x0002680000000200 */
[----:B------:R1:W1:Y:S04]  /*14c0*/  LDSM.16.M88.4 R96, [R227+0x1800] ;  /* 0x00180000e360783b */ /* 0x0002680000000200 */
[----:B------:R1:W1:Y:S04]  /*14d0*/  LDSM.16.M88.4 R100, [R227+0x2000] ;  /* 0x00200000e364783b */ /* 0x0002680000000200 */
[----:B------:R1:W1:Y:S01]  /*14e0*/  LDSM.16.M88.4 R104, [R227+0x2800] ;  /* 0x00280000e368783b */ /* 0x0002620000000200 */
[----:B------:R-:W-:Y:S05]  /*14f0*/  @!P5 BRA `(.L_x_682) ;  /* 0x000004100000d947 */ /* 0x000fea0003800000 */
[----:B--234-:R-:W-:Y:S01]  /*1500*/  IMAD R2, R24, c[0x0][0x208], RZ ;  /* 0x0000820018027a24 */ /* 0x01cfe200078e02ff */
[----:B------:R-:W-:Y:S01]  /*1510*/  SEL R17, RZ, 0x1, P1 ;  /* 0x00000001ff117807 */ /* 0x000fe20000800000 */
[----:B------:R-:W-:Y:S01]  /*1520*/  IMAD.WIDE.U32 R6, R22, c[0x0][0x208], RZ ;  /* 0x0000820016067a25 */ /* 0x000fe200078e00ff */
[----:B------:R-:W-:-:S02]  /*1530*/  P2R R25, PR, RZ, 0x10 ;  /* 0x00000010ff197803 */ /* 0x000fc40000000000 */
[----:B------:R-:W-:Y:S01]  /*1540*/  ISETP.LT.OR P6, PT, R16, 0x1, P1 ;  /* 0x000000011000780c */ /* 0x000fe20000fc1670 */
[----:B------:R-:W-:Y:S02]  /*1550*/  IMAD R2, R22, c[0x0][0x20c], R2 ;  /* 0x0000830016027a24 */ /* 0x000fe400078e0202 */
[----:B------:R-:W-:Y:S02]  /*1560*/  IMAD.MOV.U32 R18, RZ, RZ, R38 ;  /* 0x000000ffff127224 */ /* 0x000fe400078e0026 */
[----:B------:R-:W-:Y:S02]  /*1570*/  IMAD.MOV.U32 R19, RZ, RZ, R39 ;  /* 0x000000ffff137224 */ /* 0x000fe400078e0027 */
[----:B------:R-:W-:Y:S02]  /*1580*/  IMAD.IADD R2, R7, 0x1, R2 ;  /* 0x0000000107027824 */ /* 0x000fe400078e0202 */
[----:B------:R-:W-:Y:S02]  /*1590*/  IMAD.MOV.U32 R18, RZ, RZ, R30 ;  /* 0x000000ffff127224 */ /* 0x000fe400078e001e */
[----:B------:R-:W-:-:S02]  /*15a0*/  IMAD R3, R2, 0x60, RZ ;  /* 0x0000006002037824 */ /* 0x000fc400078e02ff */
[----:B------:R-:W-:Y:S01]  /*15b0*/  IMAD.WIDE.U32 R6, R6, 0x60, R18 ;  /* 0x0000006006067825 */ /* 0x000fe200078e0012 */
[----:B------:R2:W-:Y:S03]  /*15c0*/  STL.64 [R1+0x10], R18 ;  /* 0x0000101201007387 */ /* 0x0005e60000100a00 */
[----:B------:R-:W-:Y:S01]  /*15d0*/  IMAD.IADD R3, R7, 0x1, R3 ;  /* 0x0000000107037824 */ /* 0x000fe200078e0203 */
[C---:B------:R-:W-:Y:S01]  /*15e0*/  LEA R2, P0, R6.reuse, c[0x0][0x1f8], 0x1 ;  /* 0x00007e0006027a11 */ /* 0x040fe200078008ff */
[C---:B------:R-:W-:Y:S01]  /*15f0*/  IMAD R24, R37.reuse, c[0x0][0x20c], RZ ;  /* 0x0000830025187a24 */ /* 0x040fe200078e02ff */
[----:B------:R-:W-:Y:S01]  /*1600*/  SEL R7, RZ, 0x2, P4 ;  /* 0x00000002ff077807 */ /* 0x000fe20002000000 */
[----:B------:R-:W-:Y:S01]  /*1610*/  IMAD.WIDE.U32 R26, R37, c[0x0][0x208], RZ ;  /* 0x00008200251a7a25 */ /* 0x000fe200078e00ff */
[----:B------:R-:W-:Y:S02]  /*1620*/  LEA.HI.X R3, R6, c[0x0][0x1fc], R3, 0x1, P0 ;  /* 0x00007f0006037a11 */ /* 0x000fe400000f0c03 */
[----:B------:R-:W-:Y:S01]  /*1630*/  SEL R6, RZ, 0x4, P3 ;  /* 0x00000004ff067807 */ /* 0x000fe20001800000 */
[----:B------:R-:W-:Y:S01]  /*1640*/  IMAD.IADD R24, R27, 0x1, R24 ;  /* 0x000000011b187824 */ /* 0x000fe200078e0218 */
[----:B------:R-:W-:-:S02]  /*1650*/  IADD3 R22, P5, P0, R26, 0x80, R2 ;  /* 0x000000801a167810 */ /* 0x000fc400078be002 */
[----:B------:R-:W-:Y:S01]  /*1660*/  IADD3 R7, R6, R7, R17 ;  /* 0x0000000706077210 */ /* 0x000fe20007ffe011 */
[----:B------:R-:W-:Y:S01]  /*1670*/  IMAD.SHL.U32 R17, R128, 0x2, RZ ;  /* 0x0000000280117824 */ /* 0x000fe200078e00ff */
[----:B------:R-:W-:Y:S02]  /*1680*/  SEL R6, RZ, 0x8, P2 ;  /* 0x00000008ff067807 */ /* 0x000fe40001000000 */
[--C-:B------:R-:W-:Y:S02]  /*1690*/  IADD3.X R23, R24, RZ, R3.reuse, P5, P0 ;  /* 0x000000ff18177210 */ /* 0x100fe40002fe0403 */
[----:B------:R-:W-:Y:S01]  /*16a0*/  IADD3 R20, P5, P0, R26, 0x100, R2 ;  /* 0x000001001a147810 */ /* 0x000fe200078be002 */
[----:B------:R-:W-:Y:S01]  /*16b0*/  IMAD.IADD R6, R7, 0x1, R6 ;  /* 0x0000000107067824 */ /* 0x000fe200078e0206 */
[----:B------:R-:W-:Y:S01]  /*16c0*/  @!PT LDS RZ, [RZ] ;  /* 0x00000000fffff984 */ /* 0x000fe20000000800 */
[----:B------:R-:W-:Y:S01]  /*16d0*/  @!PT LDS RZ, [RZ] ;  /* 0x00000000fffff984 */ /* 0x000fe20000000800 */
[----:B------:R-:W-:Y:S01]  /*16e0*/  @!PT LDS RZ, [RZ] ;  /* 0x00000000fffff984 */ /* 0x000fe20000000800 */
[----:B------:R3:W-:Y:S02]  /*16f0*/  LDGSTS.E.BYPASS.LTC128B.128 [R17+0x100], [R2.64], !P6 ;  /* 0x0010000002117fae */ /* 0x0007e4000f101d48 */
[----:B------:R-:W-:-:S02]  /*1700*/  IADD3.X R21, R24, RZ, R3, P5, P0 ;  /* 0x000000ff18157210 */ /* 0x000fc40002fe0403 */
[----:B------:R-:W-:Y:S02]  /*1710*/  LOP3.LUT P4, RZ, R6, 0x2, RZ, 0xc0, !PT ;  /* 0x0000000206ff7812 */ /* 0x000fe4000788c0ff */
[----:B--2---:R-:W-:Y:S02]  /*1720*/  IADD3 R18, P5, P0, R26, 0x180, R2 ;  /* 0x000001801a127810 */ /* 0x004fe400078be002 */
[----:B------:R-:W-:Y:S02]  /*1730*/  LOP3.LUT P6, RZ, R6, 0x8, RZ, 0xc0, !PT ;  /* 0x0000000806ff7812 */ /* 0x000fe400078cc0ff */
[----:B------:R-:W-:Y:S02]  /*1740*/  IADD3.X R19, R24, RZ, R3, P5, P0 ;  /* 0x000000ff18137210 */ /* 0x000fe40002fe0403 */
[----:B------:R-:W-:Y:S02]  /*1750*/  ISETP.LT.OR P0, PT, R16, 0x1, !P4 ;  /* 0x000000011000780c */ /* 0x000fe40006701670 */
[----:B------:R-:W-:-:S11]  /*1760*/  LOP3.LUT P5, RZ, R6, 0x4, RZ, 0xc0, !PT ;  /* 0x0000000406ff7812 */ /* 0x000fd600078ac0ff */
[----:B------:R3:W-:Y:S01]  /*1770*/  LDGSTS.E.BYPASS.LTC128B.128 [R17+0x3100], [R2.64+0x80], !P0 ;  /* 0x0310008002117fae */ /* 0x0007e2000c101d48 */
[----:B------:R-:W-:-:S13]  /*1780*/  ISETP.LT.OR P0, PT, R16, 0x1, !P5 ;  /* 0x000000011000780c */ /* 0x000fda0006f01670 */
[----:B------:R3:W-:Y:S01]  /*1790*/  LDGSTS.E.BYPASS.LTC128B.128 [R17+0x6100], [R2.64+0x100], !P0 ;  /* 0x0610010002117fae */ /* 0x0007e2000c101d48 */
[----:B------:R-:W-:-:S13]  /*17a0*/  ISETP.LT.OR P0, PT, R16, 0x1, !P6 ;  /* 0x000000011000780c */ /* 0x000fda0007701670 */
[----:B------:R3:W-:Y:S01]  /*17b0*/  LDGSTS.E.BYPASS.LTC128B.128 [R17+0x9100], [R2.64+0x180], !P0 ;  /* 0x0910018002117fae */ /* 0x0007e2000c101d48 */
[----:B------:R-:W-:-:S05]  /*17c0*/  IADD3 R6, P0, R2, R26, RZ ;  /* 0x0000001a02067210 */ /* 0x000fca0007f1e0ff */
[----:B------:R-:W-:Y:S01]  /*17d0*/  IMAD.X R7, R24, 0x1, R3, P0 ;  /* 0x0000000118077824 */ /* 0x000fe200000e0603 */
[----:B---3--:R-:W-:-:S05]  /*17e0*/  IADD3 R2, P0, R6, R26, RZ ;  /* 0x0000001a06027210 */ /* 0x008fca0007f1e0ff */
[----:B------:R-:W-:Y:S01]  /*17f0*/  IMAD.X R3, R7, 0x1, R24, P0 ;  /* 0x0000000107037824 */ /* 0x000fe200000e0618 */
[----:B------:R-:W-:-:S13]  /*1800*/  ISETP.LT.OR P0, PT, R16, 0x21, P1 ;  /* 0x000000211000780c */ /* 0x000fda0000f01670 */
[----:B------:R2:W-:Y:S01]  /*1810*/  LDGSTS.E.BYPASS.LTC128B.128 [R17+0x1100], [R6.64], !P0 ;  /* 0x0110000006117fae */ /* 0x0005e2000c101d48 */
[C---:B------:R-:W-:Y:S02]  /*1820*/  ISETP.LT.OR P0, PT, R16.reuse, 0x21, !P4 ;  /* 0x000000211000780c */ /* 0x040fe40006701670 */
[----:B------:R-:W-:-:S11]  /*1830*/  ISETP.LT.OR P4, PT, R16, 0x41, !P4 ;  /* 0x000000411000780c */ /* 0x000fd60006781670 */
[----:B------:R2:W-:Y:S01]  /*1840*/  LDGSTS.E.BYPASS.LTC128B.128 [R17+0x4100], [R22.64], !P0 ;  /* 0x0410000016117fae */ /* 0x0005e2000c101d48 */
[C---:B------:R-:W-:Y:S02]  /*1850*/  ISETP.LT.OR P0, PT, R16.reuse, 0x21, !P5 ;  /* 0x000000211000780c */ /* 0x040fe40006f01670 */
[----:B------:R-:W-:-:S11]  /*1860*/  ISETP.LT.OR P5, PT, R16, 0x41, !P5 ;  /* 0x000000411000780c */ /* 0x000fd60006fa1670 */
[----:B------:R2:W-:Y:S01]  /*1870*/  LDGSTS.E.BYPASS.LTC128B.128 [R17+0x7100], [R20.64], !P0 ;  /* 0x0710000014117fae */ /* 0x0005e2000c101d48 */
[----:B------:R-:W-:-:S13]  /*1880*/  ISETP.LT.OR P0, PT, R16, 0x21, !P6 ;  /* 0x000000211000780c */ /* 0x000fda0007701670 */
[----:B------:R2:W-:Y:S01]  /*1890*/  LDGSTS.E.BYPASS.LTC128B.128 [R17+0xa100], [R18.64], !P0 ;  /* 0x0a10000012117fae */ /* 0x0005e2000c101d48 */
[----:B------:R-:W-:-:S13]  /*18a0*/  ISETP.LT.OR P0, PT, R16, 0x41, P1 ;  /* 0x000000411000780c */ /* 0x000fda0000f01670 */
[----:B------:R2:W-:Y:S01]  /*18b0*/  LDGSTS.E.BYPASS.LTC128B.128 [R17+0x2100], [R2.64], !P0 ;  /* 0x0210000002117fae */ /* 0x0005e2000c101d48 */
[----:B------:R-:W-:-:S03]  /*18c0*/  ISETP.LT.OR P0, PT, R16, 0x41, !P6 ;  /* 0x000000411000780c */ /* 0x000fc60007701670 */
[----:B------:R2:W-:Y:S01]  /*18d0*/  LDGSTS.E.BYPASS.LTC128B.128 [R17+0x5100], [R2.64+0x80], !P4 ;  /* 0x0510008002117fae */ /* 0x0005e2000e101d48 */
[----:B------:R-:W-:-:S03]  /*18e0*/  ISETP.NE.AND P4, PT, R25, RZ, PT ;  /* 0x000000ff1900720c */ /* 0x000fc60003f85270 */
[----:B------:R2:W-:Y:S06]  /*18f0*/  LDGSTS.E.BYPASS.LTC128B.128 [R17+0x8100], [R2.64+0x100], !P5 ;  /* 0x0810010002117fae */ /* 0x0005ec000e901d48 */
[----:B------:R2:W-:Y:S04]  /*1900*/  LDGSTS.E.BYPASS.LTC128B.128 [R17+0xb100], [R2.64+0x180], !P0 ;  /* 0x0b10018002117fae */ /* 0x0005e8000c101d48 */
.L_x_682:
[C---:B-1234-:R-:W-:Y:S01]  /*1910*/  HMMA.16816.F32 R28, R8.reuse, R32, RZ ;  /* 0x00000020081c723c */ /* 0x05efe200000018ff */
[----:B------:R-:W-:Y:S01]  /*1920*/  LOP3.LUT P0, RZ, R36, 0x4, RZ, 0xc0, !PT ;  /* 0x0000000424ff7812 */ /* 0x000fe2000780c0ff */
[----:B------:R-:W-:Y:S01]  /*1930*/  LDSM.16.M88.4 R112, [R216+0x10900] ;  /* 0x01090000d870783b */ /* 0x000fe20000000200 */
[C---:B------:R-:W-:Y:S02]  /*1940*/  LEA R226, R0.reuse, R224, 0x1 ;  /* 0x000000e000e27211 */ /* 0x040fe400078e08ff */
[----:B------:R-:W-:Y:S01]  /*1950*/  SEL R2, R37, 0xffffffc0, !P0 ;  /* 0xffffffc025027807 */ /* 0x000fe20004000000 */
[----:B------:R-:W-:Y:S01]  /*1960*/  LDSM.16.M88.4 R116, [R227+0x3000] ;  /* 0x00300000e374783b */ /* 0x000fe20000000200 */
[----:B------:R-:W-:Y:S01]  /*1970*/  LEA R225, R0, R223, 0x1 ;  /* 0x000000df00e17211 */ /* 0x000fe200078e08ff */
[----:B------:R-:W-:Y:S01]  /*1980*/  HMMA.16816.F32 R24, R8, R34, RZ ;  /* 0x000000220818723c */ /* 0x000fe200000018ff */
[-C--:B------:R-:W-:Y:S01]  /*1990*/  IADD3 R222, R216, R2.reuse, RZ ;  /* 0x00000002d8de7210 */ /* 0x080fe20007ffe0ff */
[----:B------:R-:W0:Y:S01]  /*19a0*/  LDGDEPBAR ;  /* 0x00000000000079af */ /* 0x000e220000000000 */
[----:B------:R-:W-:-:S02]  /*19b0*/  IADD3 R221, R227, R2, RZ ;  /* 0x00000002e3dd7210 */ /* 0x000fc40007ffe0ff */
[----:B------:R-:W-:Y:S01]  /*19c0*/  ISETP.GE.AND P5, PT, R132, 0x61, PT ;  /* 0x000000618400780c */ /* 0x000fe20003fa6270 */
[----:B------:R-:W-:Y:S01]  /*19d0*/  LDSM.16.M88.4 R36, [R222+0xc100] ;  /* 0x00c10000de24783b */ /* 0x000fe20000000200 */
[C---:B------:R-:W-:Y:S01]  /*19e0*/  IADD3 R245, R227.reuse, 0x3000, RZ ;  /* 0x00003000e3f57810 */ /* 0x040fe20007ffe0ff */
[C---:B------:R-:W-:Y:S01]  /*19f0*/  HMMA.16816.F32 R32, R8.reuse, R44, RZ ;  /* 0x0000002c0820723c */ /* 0x040fe200000018ff */
[C---:B------:R-:W-:Y:S01]  /*1a00*/  IADD3 R244, R227.reuse, 0x3800, RZ ;  /* 0x00003800e3f47810 */ /* 0x040fe20007ffe0ff */
[----:B------:R-:W-:Y:S01]  /*1a10*/  LDSM.16.M88.4 R92, [R222+0xe100] ;  /* 0x00e10000de5c783b */ /* 0x000fe20000000200 */
[C---:B------:R-:W-:Y:S02]  /*1a20*/  IADD3 R243, R227.reuse, 0x4000, RZ ;  /* 0x00004000e3f37810 */ /* 0x040fe40007ffe0ff */
[C---:B------:R-:W-:Y:S01]  /*1a30*/  IADD3 R242, R227.reuse, 0x4800, RZ ;  /* 0x00004800e3f27810 */ /* 0x040fe20007ffe0ff */
[----:B------:R-:W-:Y:S01]  /*1a40*/  LDSM.16.M88.4 R108, [R221+0x800] ;  /* 0x00080000dd6c783b */ /* 0x000fe20000000200 */
[C---:B------:R-:W-:Y:S01]  /*1a50*/  IADD3 R241, R227.reuse, 0x5000, RZ ;  /* 0x00005000e3f17810 */ /* 0x040fe20007ffe0ff */
[----:B------:R-:W-:Y:S01]  /*1a60*/  HMMA.16816.F32 R20, R8, R40, RZ ;  /* 0x000000280814723c */ /* 0x000fe200000018ff */
[----:B------:R-:W-:-:S02]  /*1a70*/  IADD3 R240, R227, 0x5800, RZ ;  /* 0x00005800e3f07810 */ /* 0x000fc40007ffe0ff */
[C---:B------:R-:W-:Y:S02]  /*1a80*/  IADD3 R239, R227.reuse, 0x6000, RZ ;  /* 0x00006000e3ef7810 */ /* 0x040fe40007ffe0ff */
[C---:B------:R-:W-:Y:S02]  /*1a90*/  IADD3 R238, R227.reuse, 0x6800, RZ ;  /* 0x00006800e3ee7810 */ /* 0x040fe40007ffe0ff */
[C---:B------:R-:W-:Y:S01]  /*1aa0*/  IADD3 R237, R227.reuse, 0x7000, RZ ;  /* 0x00007000e3ed7810 */ /* 0x040fe20007ffe0ff */
[----:B------:R-:W-:Y:S01]  /*1ab0*/  HMMA.16816.F32 R16, R8, R42, RZ ;  /* 0x0000002a0810723c */ /* 0x000fe200000018ff */
[C---:B------:R-:W-:Y:S02]  /*1ac0*/  IADD3 R236, R227.reuse, 0x7800, RZ ;  /* 0x00007800e3ec7810 */ /* 0x040fe40007ffe0ff */
[C---:B------:R-:W-:Y:S02]  /*1ad0*/  IADD3 R235, R227.reuse, 0x8000, RZ ;  /* 0x00008000e3eb7810 */ /* 0x040fe40007ffe0ff */
[----:B------:R-:W-:-:S02]  /*1ae0*/  IADD3 R234, R227, 0x8800, RZ ;  /* 0x00008800e3ea7810 */ /* 0x000fc40007ffe0ff */
[C---:B------:R-:W-:Y:S01]  /*1af0*/  IADD3 R233, R227.reuse, 0x9000, RZ ;  /* 0x00009000e3e97810 */ /* 0x040fe20007ffe0ff */
[C---:B------:R-:W-:Y:S01]  /*1b00*/  HMMA.16816.F32 R40, R8.reuse, R46, RZ ;  /* 0x0000002e0828723c */ /* 0x040fe200000018ff */
[C---:B------:R-:W-:Y:S02]  /*1b10*/  IADD3 R232, R227.reuse, 0x9800, RZ ;  /* 0x00009800e3e87810 */ /* 0x040fe40007ffe0ff */
[C---:B------:R-:W-:Y:S02]  /*1b20*/  IADD3 R231, R227.reuse, 0xa000, RZ ;  /* 0x0000a000e3e77810 */ /* 0x040fe40007ffe0ff */
[C---:B------:R-:W-:Y:S02]  /*1b30*/  IADD3 R230, R227.reuse, 0xa800, RZ ;  /* 0x0000a800e3e67810 */ /* 0x040fe40007ffe0ff */
[C---:B------:R-:W-:Y:S01]  /*1b40*/  IADD3 R229, R227.reuse, 0xb000, RZ ;  /* 0x0000b000e3e57810 */ /* 0x040fe20007ffe0ff */
[----:B------:R-:W-:Y:S01]  /*1b50*/  HMMA.16816.F32 R48, R8, R52, RZ ;  /* 0x000000340830723c */ /* 0x000fe200000018ff */
[----:B------:R-:W-:-:S07]  /*1b60*/  IADD3 R228, R227, 0xb800, RZ ;  /* 0x0000b800e3e47810 */ /* 0x000fce0007ffe0ff */
[----:B------:R-:W-:Y:S01]  /*1b70*/  HMMA.16816.F32 R68, R12, R80, R28 ;  /* 0x000000500c44723c */ /* 0x000fe2000000181c */
[----:B------:R-:W-:Y:S07]  /*1b80*/  LDSM.16.M88.4 R28, [R222+0xd100] ;  /* 0x00d10000de1c783b */ /* 0x000fee0000000200 */
[C---:B------:R-:W-:Y:S08]  /*1b90*/  HMMA.16816.F32 R52, R8.reuse, R54, RZ ;  /* 0x000000360834723c */ /* 0x040ff000000018ff */
[C---:B------:R-:W-:Y:S08]  /*1ba0*/  HMMA.16816.F32 R56, R8.reuse, R60, RZ ;  /* 0x0000003c0838723c */ /* 0x040ff000000018ff */
[----:B------:R-:W-:Y:S08]  /*1bb0*/  HMMA.16816.F32 R64, R8, R76, RZ ;  /* 0x0000004c0840723c */ /* 0x000ff000000018ff */
[----:B------:R-:W-:Y:S08]  /*1bc0*/  HMMA.16816.F32 R80, R12, R82, R24 ;  /* 0x000000520c50723c */ /* 0x000ff00000001818 */
[C---:B------:R-:W-:Y:S08]  /*1bd0*/  HMMA.16816.F32 R60, R8.reuse, R62, RZ ;  /* 0x0000003e083c723c */ /* 0x040ff000000018ff */
[----:B------:R-:W-:Y:S01]  /*1be0*/  HMMA.16816.F32 R76, R8, R78, RZ ;  /* 0x0000004e084c723c */ /* 0x000fe200000018ff */
[----:B------:R-:W1:Y:S07]  /*1bf0*/  LDSM.16.M88.4 R8, [R226] ;  /* 0x00000000e208783b */ /* 0x000e6e0000000200 */
[C---:B------:R-:W-:Y:S01]  /*1c00*/  HMMA.16816.F32 R24, R12.reuse, R88, R32 ;  /* 0x000000580c18723c */ /* 0x040fe20000001820 */
[----:B------:R-:W2:Y:S07]  /*1c10*/  LDSM.16.M88.4 R32, [R222+0xc900] ;  /* 0x00c90000de20783b */ /* 0x000eae0000000200 */
[C---:B------:R-:W-:Y:S08]  /*1c20*/  HMMA.16816.F32 R72, R12.reuse, R84, R20 ;  /* 0x000000540c48723c */ /* 0x040ff00000001814 */
[C---:B------:R-:W-:Y:S01]  /*1c30*/  HMMA.16816.F32 R44, R12.reuse, R86, R16 ;  /* 0x000000560c2c723c */ /* 0x040fe20000001810 */
[----:B------:R-:W3:Y:S04]  /*1c40*/  LDSM.16.M88.4 R84, [R222+0xd900] ;  /* 0x00d90000de54783b */ /* 0x000ee80000000200 */
[----:B------:R-:W-:Y:S03]  /*1c50*/  LDSM.16.M88.4 R16, [R225] ;  /* 0x00000000e110783b */ /* 0x000fe60000000200 */
[C---:B------:R-:W-:Y:S01]  /*1c60*/  HMMA.16816.F32 R20, R12.reuse, R90, R40 ;  /* 0x0000005a0c14723c */ /* 0x040fe20000001828 */
[----:B------:R-:W4:Y:S07]  /*1c70*/  LDSM.16.M88.4 R88, [R222+0xe900] ;  /* 0x00e90000de58783b */ /* 0x000f2e0000000200 */
[C---:B------:R-:W-:Y:S08]  /*1c80*/  HMMA.16816.F32 R40, R12.reuse, R96, R48 ;  /* 0x000000600c28723c */ /* 0x040ff00000001830 */
[C---:B------:R-:W-:Y:S08]  /*1c90*/  HMMA.16816.F32 R48, R12.reuse, R98, R52 ;  /* 0x000000620c30723c */ /* 0x040ff00000001834 */
[C---:B------:R-:W-:Y:S08]  /*1ca0*/  HMMA.16816.F32 R52, R12.reuse, R100, R56 ;  /* 0x000000640c34723c */ /* 0x040ff00000001838 */
[C---:B------:R-:W-:Y:S01]  /*1cb0*/  HMMA.16816.F32 R56, R12.reuse, R102, R60 ;  /* 0x000000660c38723c */ /* 0x040fe2000000183c */
[----:B------:R-:W5:Y:S07]  /*1cc0*/  LDSM.16.M88.4 R100, [R221] ;  /* 0x00000000dd64783b */ /* 0x000f6e0000000200 */
[C---:B------:R-:W-:Y:S08]  /*1cd0*/  HMMA.16816.F32 R64, R12.reuse, R104, R64 ;  /* 0x000000680c40723c */ /* 0x040ff00000001840 */
[----:B------:R-:W-:Y:S01]  /*1ce0*/  HMMA.16816.F32 R60, R12, R106, R76 ;  /* 0x0000006a0c3c723c */ /* 0x000fe2000000184c */
[----:B------:R-:W-:Y:S07]  /*1cf0*/  LDSM.16.M88.4 R104, [R216+0x10100] ;  /* 0x01010000d868783b */ /* 0x000fee0000000200 */
[C---:B-1----:R-:W-:Y:S08]  /*1d00*/  HMMA.16816.F32 R68, R8.reuse, R36, R68 ;  /* 0x000000240844723c */ /* 0x042ff00000001844 */
[C---:B------:R-:W-:Y:S01]  /*1d10*/  HMMA.16816.F32 R80, R8.reuse, R38, R80 ;  /* 0x000000260850723c */ /* 0x040fe20000001850 */
[----:B------:R-:W1:Y:S07]  /*1d20*/  LDSM.16.M88.4 R36, [R221+0x1000] ;  /* 0x00100000dd24783b */ /* 0x000e6e0000000200 */
[C---:B--2---:R-:W-:Y:S08]  /*1d30*/  HMMA.16816.F32 R12, R8.reuse, R32, R72 ;  /* 0x00000020080c723c */ /* 0x044ff00000001848 */
[C---:B------:R-:W-:Y:S01]  /*1d40*/  HMMA.16816.F32 R72, R8.reuse, R34, R44 ;  /* 0x000000220848723c */ /* 0x040fe2000000182c */
[----:B------:R-:W2:Y:S04]  /*1d50*/  LDSM.16.M88.4 R32, [R221+0x1800] ;  /* 0x00180000dd20783b */ /* 0x000ea80000000200 */
[----:B------:R-:W1:Y:S03]  /*1d60*/  LDSM.16.M88.4 R44, [R221+0x2000] ;  /* 0x00200000dd2c783b */ /* 0x000e660000000200 */
[C---:B------:R-:W-:Y:S08]  /*1d70*/  HMMA.16816.F32 R96, R8.reuse, R28, R24 ;  /* 0x0000001c0860723c */ /* 0x040ff00000001818 */
[C---:B------:R-:W-:Y:S08]  /*1d80*/  HMMA.16816.F32 R28, R8.reuse, R30, R20 ;  /* 0x0000001e081c723c */ /* 0x040ff00000001814 */
[C---:B---3--:R-:W-:Y:S08]  /*1d90*/  HMMA.16816.F32 R20, R8.reuse, R86, R48 ;  /* 0x000000560814723c */ /* 0x048ff00000001830 */
[C---:B------:R-:W-:Y:S01]  /*1da0*/  HMMA.16816.F32 R48, R8.reuse, R94, R56 ;  /* 0x0000005e0830723c */ /* 0x040fe20000001838 */
[----:B------:R-:W3:Y:S07]  /*1db0*/  LDSM.16.M88.4 R56, [R221+0x2800] ;  /* 0x00280000dd38783b */ /* 0x000eee0000000200 */
[C---:B------:R-:W-:Y:S08]  /*1dc0*/  HMMA.16816.F32 R24, R8.reuse, R84, R40 ;  /* 0x000000540818723c */ /* 0x040ff00000001828 */
[C---:B------:R-:W-:Y:S08]  /*1dd0*/  HMMA.16816.F32 R40, R8.reuse, R92, R52 ;  /* 0x0000005c0828723c */ /* 0x040ff00000001834 */
[----:B----4-:R-:W-:Y:S08]  /*1de0*/  HMMA.16816.F32 R92, R8, R88, R64 ;  /* 0x00000058085c723c */ /* 0x010ff00000001840 */
[C---:B-----5:R-:W-:Y:S01]  /*1df0*/  HMMA.16816.F32 R64, R16.reuse, R100, R68 ;  /* 0x000000641040723c */ /* 0x060fe20000001844 */
[----:B------:R-:W-:Y:S07]  /*1e00*/  LDSM.16.M88.4 R68, [R216+0xf100] ;  /* 0x00f10000d844783b */ /* 0x000fee0000000200 */
[----:B------:R-:W-:Y:S01]  /*1e10*/  HMMA.16816.F32 R76, R16, R108, R12 ;  /* 0x0000006c104c723c */ /* 0x000fe2000000180c */
[----:B------:R-:W4:Y:S07]  /*1e20*/  LDSM.16.M88.4 R12, [R224+0x4000] ;  /* 0x00400000e00c783b */ /* 0x000f2e0000000200 */
[----:B------:R-:W-:Y:S01]  /*1e30*/  HMMA.16816.F32 R60, R8, R90, R60 ;  /* 0x0000005a083c723c */ /* 0x000fe2000000183c */
[----:B------:R-:W5:Y:S04]  /*1e40*/  LDSM.16.M88.4 R88, [R216+0xf900] ;  /* 0x00f90000d858783b */ /* 0x000f680000000200 */
[----:B------:R-:W-:Y:S03]  /*1e50*/  LDSM.16.M88.4 R8, [R223+0x4000] ;  /* 0x00400000df08783b */ /* 0x000fe60000000200 */
[C---:B------:R-:W-:Y:S01]  /*1e60*/  HMMA.16816.F32 R84, R16.reuse, R110, R72 ;  /* 0x0000006e1054723c */ /* 0x040fe20000001848 */
[----:B------:R-:W-:Y:S07]  /*1e70*/  LDSM.16.M88.4 R108, [R216+0x11100] ;  /* 0x01110000d86c783b */ /* 0x000fee0000000200 */
[C---:B-1----:R-:W-:Y:S08]  /*1e80*/  HMMA.16816.F32 R96, R16.reuse, R36, R96 ;  /* 0x000000241060723c */ /* 0x042ff00000001860 */
[C---:B------:R-:W-:Y:S08]  /*1e90*/  HMMA.16816.F32 R72, R16.reuse, R38, R28 ;  /* 0x000000261048723c */ /* 0x040ff0000000181c */
[C---:B--2---:R-:W-:Y:S08]  /*1ea0*/  HMMA.16816.F32 R52, R16.reuse, R32, R24 ;  /* 0x000000201034723c */ /* 0x044ff00000001818 */
[C---:B------:R-:W-:Y:S08]  /*1eb0*/  HMMA.16816.F32 R36, R16.reuse, R34, R20 ;  /* 0x000000221024723c */ /* 0x040ff00000001814 */
[C---:B------:R-:W-:Y:S08]  /*1ec0*/  HMMA.16816.F32 R80, R16.reuse, R102, R80 ;  /* 0x000000661050723c */ /* 0x040ff00000001850 */
[C---:B------:R-:W-:Y:S01]  /*1ed0*/  HMMA.16816.F32 R32, R16.reuse, R44, R40 ;  /* 0x0000002c1020723c */ /* 0x040fe20000001828 */
[----:B------:R-:W1:Y:S07]  /*1ee0*/  LDSM.16.M88.4 R40, [R216+0x11900] ;  /* 0x01190000d828783b */ /* 0x000e6e0000000200 */
[C---:B---3--:R-:W-:Y:S01]  /*1ef0*/  HMMA.16816.F32 R20, R16.reuse, R58, R60 ;  /* 0x0000003a1014723c */ /* 0x048fe2000000183c */
[----:B------:R-:W2:Y:S07]  /*1f00*/  LDSM.16.M88.4 R60, [R227+0x3800] ;  /* 0x00380000e33c783b */ /* 0x000eae0000000200 */
[C---:B------:R-:W-:Y:S08]  /*1f10*/  HMMA.16816.F32 R24, R16.reuse, R56, R92 ;  /* 0x000000381018723c */ /* 0x040ff0000000185c */
[----:B------:R-:W-:Y:S01]  /*1f20*/  HMMA.16816.F32 R28, R16, R46, R48 ;  /* 0x0000002e101c723c */ /* 0x000fe20000001830 */
[----:B------:R-:W-:Y:S07]  /*1f30*/  LDSM.16.M88.4 R44, [R227+0x5800] ;  /* 0x00580000e32c783b */ /* 0x000fee0000000200 */
[C---:B----4-:R-:W-:Y:S08]  /*1f40*/  HMMA.16816.F32 R16, R12.reuse, R68, R64 ;  /* 0x000000440c10723c */ /* 0x050ff00000001840 */
[C---:B------:R-:W-:Y:S01]  /*1f50*/  HMMA.16816.F32 R56, R12.reuse, R70, R80 ;  /* 0x000000460c38723c */ /* 0x040fe20000001850 */
[----:B------:R-:W3:Y:S04]  /*1f60*/  LDSM.16.M88.4 R68, [R227+0x4000] ;  /* 0x00400000e344783b */ /* 0x000ee80000000200 */
[----:B------:R-:W4:Y:S03]  /*1f70*/  LDSM.16.M88.4 R80, [R227+0x4800] ;  /* 0x00480000e350783b */ /* 0x000f260000000200 */
[C---:B-----5:R-:W-:Y:S08]  /*1f80*/  HMMA.16816.F32 R64, R12.reuse, R88, R76 ;  /* 0x000000580c40723c */ /* 0x060ff0000000184c */
[C---:B------:R-:W-:Y:S08]  /*1f90*/  HMMA.16816.F32 R88, R12.reuse, R90, R84 ;  /* 0x0000005a0c58723c */ /* 0x040ff00000001854 */
[C---:B------:R-:W-:Y:S08]  /*1fa0*/  HMMA.16816.F32 R100, R12.reuse, R104, R96 ;  /* 0x000000680c64723c */ /* 0x040ff00000001860 */
[C---:B------:R-:W-:Y:S08]  /*1fb0*/  HMMA.16816.F32 R96, R12.reuse, R106, R72 ;  /* 0x0000006a0c60723c */ /* 0x040ff00000001848 */
[C---:B------:R-:W-:Y:S01]  /*1fc0*/  HMMA.16816.F32 R72, R12.reuse, R112, R52 ;  /* 0x000000700c48723c */ /* 0x040fe20000001834 */
[----:B------:R-:W5:Y:S07]  /*1fd0*/  LDSM.16.M88.4 R52, [R227+0x5000] ;  /* 0x00500000e334783b */ /* 0x000f6e0000000200 */
[C---:B-1----:R-:W-:Y:S08]  /*1fe0*/  HMMA.16816.F32 R76, R12.reuse, R40, R24 ;  /* 0x000000280c4c723c */ /* 0x042ff00000001818 */
[C---:B------:R-:W-:Y:S01]  /*1ff0*/  HMMA.16816.F32 R104, R12.reuse, R114, R36 ;  /* 0x000000720c68723c */ /* 0x040fe20000001824 */
[----:B------:R-:W-:Y:S07]  /*2000*/  LDSM.16.M88.4 R36, [R222+0xf900] ;  /* 0x00f90000de24783b */ /* 0x000fee0000000200 */
[C---:B------:R-:W-:Y:S08]  /*2010*/  HMMA.16816.F32 R92, R12.reuse, R108, R32 ;  /* 0x0000006c0c5c723c */ /* 0x040ff00000001820 */
[C---:B------:R-:W-:Y:S08]  /*2020*/  HMMA.16816.F32 R84, R12.reuse, R110, R28 ;  /* 0x0000006e0c54723c */ /* 0x040ff0000000181c */
[----:B------:R-:W-:Y:S01]  /*2030*/  HMMA.16816.F32 R48, R12, R42, R20 ;  /* 0x0000002a0c30723c */ /* 0x000fe20000001814 */
[----:B------:R-:W-:Y:S04]  /*2040*/  LDSM.16.M88.4 R12, [R226+0x4000] ;  /* 0x00400000e20c783b */ /* 0x000fe80000000200 */
[----:B------:R-:W1:Y:S03]  /*2050*/  LDSM.16.M88.4 R40, [R222+0xf100] ;  /* 0x00f10000de28783b */ /* 0x000e660000000200 */
[C---:B------:R-:W-:Y:S01]  /*2060*/  HMMA.16816.F32 R28, R8.reuse, R118, R56 ;  /* 0x00000076081c723c */ /* 0x040fe20000001838 */
[----:B------:R-:W1:Y:S07]  /*2070*/  LDSM.16.M88.4 R56, [R222+0x10100] ;  /* 0x01010000de38783b */ /* 0x000e6e0000000200 */
[C---:B--2---:R-:W-:Y:S01]  /*2080*/  HMMA.16816.F32 R20, R8.reuse, R62, R88 ;  /* 0x0000003e0814723c */ /* 0x044fe20000001858 */
[----:B------:R-:W2:Y:S07]  /*2090*/  LDSM.16.M88.4 R88, [R222+0x10900] ;  /* 0x01090000de58783b */ /* 0x000eae0000000200 */
[C---:B------:R-:W-:Y:S08]  /*20a0*/  HMMA.16816.F32 R32, R8.reuse, R116, R16 ;  /* 0x000000740820723c */ /* 0x040ff00000001810 */
[C---:B------:R-:W-:Y:S01]  /*20b0*/  HMMA.16816.F32 R24, R8.reuse, R60, R64 ;  /* 0x0000003c0818723c */ /* 0x040fe20000001840 */
[----:B------:R-:W-:Y:S07]  /*20c0*/  LDSM.16.M88.4 R60, [R221+0x3000] ;  /* 0x00300000dd3c783b */ /* 0x000fee0000000200 */
[C---:B---3--:R-:W-:Y:S08]  /*20d0*/  HMMA.16816.F32 R16, R8.reuse, R68, R100 ;  /* 0x000000440810723c */ /* 0x048ff00000001864 */
[C---:B------:R-:W-:Y:S01]  /*20e0*/  HMMA.16816.F32 R64, R8.reuse, R70, R96 ;  /* 0x000000460840723c */ /* 0x040fe20000001860 */
[----:B------:R-:W3:Y:S07]  /*20f0*/  LDSM.16.M88.4 R68, [R222+0x11100] ;  /* 0x01110000de44783b */ /* 0x000eee0000000200 */
[C---:B------:R-:W-:Y:S01]  /*2100*/  HMMA.16816.F32 R112, R8.reuse, R44, R76 ;  /* 0x0000002c0870723c */ /* 0x040fe2000000184c */
[----:B------:R-:W1:Y:S07]  /*2110*/  LDSM.16.M88.4 R76, [R222+0x11900] ;  /* 0x01190000de4c783b */ /* 0x000e6e0000000200 */
[C---:B----4-:R-:W-:Y:S08]  /*2120*/  HMMA.16816.F32 R72, R8.reuse, R80, R72 ;  /* 0x000000500848723c */ /* 0x050ff00000001848 */
[C---:B------:R-:W-:Y:S08]  /*2130*/  HMMA.16816.F32 R108, R8.reuse, R82, R104 ;  /* 0x00000052086c723c */ /* 0x040ff00000001868 */
[C---:B-----5:R-:W-:Y:S08]  /*2140*/  HMMA.16816.F32 R116, R8.reuse, R52, R92 ;  /* 0x000000340874723c */ /* 0x060ff0000000185c */
[C---:B------:R-:W-:Y:S01]  /*2150*/  HMMA.16816.F32 R104, R8.reuse, R54, R84 ;  /* 0x000000360868723c */ /* 0x040fe20000001854 */
[----:B------:R-:W-:Y:S07]  /*2160*/  LDSM.16.M88.4 R52, [R221+0x4000] ;  /* 0x00400000dd34783b */ /* 0x000fee0000000200 */
[----:B------:R-:W-:Y:S01]  /*2170*/  HMMA.16816.F32 R100, R8, R46, R48 ;  /* 0x0000002e0864723c */ /* 0x000fe20000001830 */
[----:B------:R-:W4:Y:S04]  /*2180*/  LDSM.16.M88.4 R8, [R225+0x4000] ;  /* 0x00400000e108783b */ /* 0x000f280000000200 */
[----:B------:R-:W-:Y:S03]  /*2190*/  LDSM.16.M88.4 R48, [R221+0x4800] ;  /* 0x00480000dd30783b */ /* 0x000fe60000000200 */
[C---:B-1----:R-:W-:Y:S01]  /*21a0*/  HMMA.16816.F32 R96, R12.reuse, R40, R32 ;  /* 0x000000280c60723c */ /* 0x042fe20000001820 */
[----:B------:R-:W-:Y:S07]  /*21b0*/  LDSM.16.M88.4 R44, [R221+0x5000] ;  /* 0x00500000dd2c783b */ /* 0x000fee0000000200 */
[C---:B------:R-:W-:Y:S08]  /*21c0*/  HMMA.16816.F32 R92, R12.reuse, R42, R28 ;  /* 0x0000002a0c5c723c */ /* 0x040ff0000000181c */
[C---:B------:R-:W-:Y:S08]  /*21d0*/  HMMA.16816.F32 R84, R12.reuse, R36, R24 ;  /* 0x000000240c54723c */ /* 0x040ff00000001818 */
[C---:B------:R-:W-:Y:S08]  /*21e0*/  HMMA.16816.F32 R80, R12.reuse, R38, R20 ;  /* 0x000000260c50723c */ /* 0x040ff00000001814 */
[C---:B------:R-:W-:Y:S01]  /*21f0*/  HMMA.16816.F32 R40, R12.reuse, R56, R16 ;  /* 0x000000380c28723c */ /* 0x040fe20000001810 */
[----:B------:R-:W-:Y:S07]  /*2200*/  LDSM.16.M88.4 R16, [R224+0x8000] ;  /* 0x00800000e010783b */ /* 0x000fee0000000200 */
[C---:B------:R-:W-:Y:S01]  /*2210*/  HMMA.16816.F32 R36, R12.reuse, R58, R64 ;  /* 0x0000003a0c24723c */ /* 0x040fe20000001840 */
[----:B------:R-:W1:Y:S07]  /*2220*/  LDSM.16.M88.4 R56, [R221+0x3800] ;  /* 0x00380000dd38783b */ /* 0x000e6e0000000200 */
[C---:B--2---:R-:W-:Y:S08]  /*2230*/  HMMA.16816.F32 R32, R12.reuse, R88, R72 ;  /* 0x000000580c20723c */ /* 0x044ff00000001848 */
[C---:B------:R-:W-:Y:S01]  /*2240*/  HMMA.16816.F32 R28, R12.reuse, R90, R108 ;  /* 0x0000005a0c1c723c */ /* 0x040fe2000000186c */
[----:B------:R-:W2:Y:S04]  /*2250*/  LDSM.16.M88.4 R88, [R221+0x5800] ;  /* 0x00580000dd58783b */ /* 0x000ea80000000200 */
[----:B------:R-:W-:Y:S03]  /*2260*/  LDSM.16.M88.4 R108, [R216+0x12900] ;  /* 0x01290000d86c783b */ /* 0x000fe60000000200 */
[C---:B---3--:R-:W-:Y:S08]  /*2270*/  HMMA.16816.F32 R24, R12.reuse, R68, R116 ;  /* 0x000000440c18723c */ /* 0x048ff00000001874 */
[C---:B------:R-:W-:Y:S01]  /*2280*/  HMMA.16816.F32 R20, R12.reuse, R70, R104 ;  /* 0x000000460c14723c */ /* 0x040fe20000001868 */
[----:B------:R-:W3:Y:S07]  /*2290*/  LDSM.16.M88.4 R104, [R216+0x12100] ;  /* 0x01210000d868783b */ /* 0x000eee0000000200 */
[C---:B------:R-:W-:Y:S08]  /*22a0*/  HMMA.16816.F32 R64, R12.reuse, R76, R112 ;  /* 0x0000004c0c40723c */ /* 0x040ff00000001870 */
[----:B------:R-:W-:Y:S08]  /*22b0*/  HMMA.16816.F32 R12, R12, R78, R100 ;  /* 0x0000004e0c0c723c */ /* 0x000ff00000001864 */
[C---:B----4-:R-:W-:Y:S08]  /*22c0*/  HMMA.16816.F32 R92, R8.reuse, R62, R92 ;  /* 0x0000003e085c723c */ /* 0x050ff0000000185c */
[C---:B------:R-:W-:Y:S01]  /*22d0*/  HMMA.16816.F32 R76, R8.reuse, R52, R40 ;  /* 0x00000034084c723c */ /* 0x040fe20000001828 */
[----:B------:R-:W-:Y:S07]  /*22e0*/  LDSM.16.M88.4 R40, [R216+0x13900] ;  /* 0x01390000d828783b */ /* 0x000fee0000000200 */
[C---:B------:R-:W-:Y:S01]  /*22f0*/  HMMA.16816.F32 R72, R8.reuse, R54, R36 ;  /* 0x000000360848723c */ /* 0x040fe20000001824 */
[----:B------:R-:W4:Y:S04]  /*2300*/  LDSM.16.M88.4 R52, [R216+0x13100] ;  /* 0x01310000d834783b */ /* 0x000f280000000200 */
[----:B------:R-:W5:Y:S03]  /*2310*/  LDSM.16.M88.4 R36, [R216+0x14100] ;  /* 0x01410000d824783b */ /* 0x000f660000000200 */
[C---:B------:R-:W-:Y:S08]  /*2320*/  HMMA.16816.F32 R96, R8.reuse, R60, R96 ;  /* 0x0000003c0860723c */ /* 0x040ff00000001860 */
[C---:B-1----:R-:W-:Y:S08]  /*2330*/  HMMA.16816.F32 R84, R8.reuse, R56, R84 ;  /* 0x000000380854723c */ /* 0x042ff00000001854 */
[C---:B------:R-:W-:Y:S08]  /*2340*/  HMMA.16816.F32 R80, R8.reuse, R58, R80 ;  /* 0x0000003a0850723c */ /* 0x040ff00000001850 */
[C---:B------:R-:W-:Y:S01]  /*2350*/  HMMA.16816.F32 R68, R8.reuse, R48, R32 ;  /* 0x000000300844723c */ /* 0x040fe20000001820 */
[----:B------:R-:W1:Y:S07]  /*2360*/  LDSM.16.M88.4 R32, [R216+0x14900] ;  /* 0x01490000d820783b */ /* 0x000e6e0000000200 */
[C---:B------:R-:W-:Y:S08]  /*2370*/  HMMA.16816.F32 R60, R8.reuse, R50, R28 ;  /* 0x00000032083c723c */ /* 0x040ff0000000181c */
[C---:B------:R-:W-:Y:S01]  /*2380*/  HMMA.16816.F32 R56, R8.reuse, R44, R24 ;  /* 0x0000002c0838723c */ /* 0x040fe20000001818 */
[----:B------:R-:W-:Y:S07]  /*2390*/  LDSM.16.M88.4 R24, [R227+0x6000] ;  /* 0x00600000e318783b */ /* 0x000fee0000000200 */
[C---:B--2---:R-:W-:Y:S01]  /*23a0*/  HMMA.16816.F32 R28, R8.reuse, R90, R12 ;  /* 0x0000005a081c723c */ /* 0x044fe2000000180c */
[----:B------:R-:W2:Y:S07]  /*23b0*/  LDSM.16.M88.4 R12, [R223+0x8000] ;  /* 0x00800000df0c783b */ /* 0x000eae0000000200 */
[C---:B------:R-:W-:Y:S08]  /*23c0*/  HMMA.16816.F32 R48, R8.reuse, R46, R20 ;  /* 0x0000002e0830723c */ /* 0x040ff00000001814 */
[----:B------:R-:W-:Y:S08]  /*23d0*/  HMMA.16816.F32 R44, R8, R88, R64 ;  /* 0x00000058082c723c */ /* 0x000ff00000001840 */
[C---:B---3--:R-:W-:Y:S01]  /*23e0*/  HMMA.16816.F32 R8, R16.reuse, R106, R92 ;  /* 0x0000006a1008723c */ /* 0x048fe2000000185c */
[----:B------:R-:W3:Y:S07]  /*23f0*/  LDSM.16.M88.4 R92, [R227+0x7000] ;  /* 0x00700000e35c783b */ /* 0x000eee0000000200 */
[C---:B------:R-:W-:Y:S01]  /*2400*/  HMMA.16816.F32 R20, R16.reuse, R104, R96 ;  /* 0x000000681014723c */ /* 0x040fe20000001860 */
[----:B------:R-:W1:Y:S07]  /*2410*/  LDSM.16.M88.4 R96, [R227+0x6800] ;  /* 0x00680000e360783b */ /* 0x000e6e0000000200 */
[C---:B------:R-:W-:Y:S08]  /*2420*/  HMMA.16816.F32 R64, R16.reuse, R108, R84 ;  /* 0x0000006c1040723c */ /* 0x040ff00000001854 */
[C---:B----4-:R-:W-:Y:S08]  /*2430*/  HMMA.16816.F32 R100, R16.reuse, R52, R76 ;  /* 0x000000341064723c */ /* 0x050ff0000000184c */
[C---:B------:R-:W-:Y:S08]  /*2440*/  HMMA.16816.F32 R108, R16.reuse, R110, R80 ;  /* 0x0000006e106c723c */ /* 0x040ff00000001850 */
[C---:B------:R-:W-:Y:S08]  /*2450*/  HMMA.16816.F32 R104, R16.reuse, R54, R72 ;  /* 0x000000361068723c */ /* 0x040ff00000001848 */
[C---:B------:R-:W-:Y:S01]  /*2460*/  HMMA.16816.F32 R88, R16.reuse, R40, R68 ;  /* 0x000000281058723c */ /* 0x040fe20000001844 */
[----:B------:R-:W4:Y:S07]  /*2470*/  LDSM.16.M88.4 R68, [R227+0x7800] ;  /* 0x00780000e344783b */ /* 0x000f2e0000000200 */
[C---:B------:R-:W-:Y:S01]  /*2480*/  HMMA.16816.F32 R84, R16.reuse, R42, R60 ;  /* 0x0000002a1054723c */ /* 0x040fe2000000183c */
[----:B------:R-:W3:Y:S04]  /*2490*/  LDSM.16.M88.4 R60, [R227+0x8000] ;  /* 0x00800000e33c783b */ /* 0x000ee80000000200 */
[----:B------:R-:W-:Y:S03]  /*24a0*/  LDSM.16.M88.4 R40, [R222+0x12900] ;  /* 0x01290000de28783b */ /* 0x000fe60000000200 */
[C---:B-----5:R-:W-:Y:S08]  /*24b0*/  HMMA.16816.F32 R80, R16.reuse, R36, R56 ;  /* 0x000000241050723c */ /* 0x060ff00000001838 */
[C---:B------:R-:W-:Y:S01]  /*24c0*/  HMMA.16816.F32 R76, R16.reuse, R38, R48 ;  /* 0x00000026104c723c */ /* 0x040fe20000001830 */
[----:B------:R-:W5:Y:S04]  /*24d0*/  LDSM.16.M88.4 R48, [R227+0x8800] ;  /* 0x00880000e330783b */ /* 0x000f680000000200 */
[----:B------:R-:W-:Y:S03]  /*24e0*/  LDSM.16.M88.4 R36, [R222+0x13100] ;  /* 0x01310000de24783b */ /* 0x000fe60000000200 */
[C---:B-1----:R-:W-:Y:S01]  /*24f0*/  HMMA.16816.F32 R72, R16.reuse, R32, R44 ;  /* 0x000000201048723c */ /* 0x042fe2000000182c */
[----:B------:R-:W-:Y:S07]  /*2500*/  LDSM.16.M88.4 R44, [R222+0x12100] ;  /* 0x01210000de2c783b */ /* 0x000fee0000000200 */
[----:B------:R-:W-:Y:S08]  /*2510*/  HMMA.16816.F32 R56, R16, R34, R28 ;  /* 0x000000221038723c */ /* 0x000ff0000000181c */
[C---:B--2---:R-:W-:Y:S01]  /*2520*/  HMMA.16816.F32 R32, R12.reuse, R26, R8 ;  /* 0x0000001a0c20723c */ /* 0x044fe20000001808 */
[----:B------:R-:W1:Y:S07]  /*2530*/  LDSM.16.M88.4 R8, [R226+0x8000] ;  /* 0x00800000e208783b */ /* 0x000e6e0000000200 */
[C---:B------:R-:W-:Y:S08]  /*2540*/  HMMA.16816.F32 R52, R12.reuse, R24, R20 ;  /* 0x000000180c34723c */ /* 0x040ff00000001814 */
[C---:B---3--:R-:W-:Y:S01]  /*2550*/  HMMA.16816.F32 R20, R12.reuse, R92, R100 ;  /* 0x0000005c0c14723c */ /* 0x048fe20000001864 */
[----:B------:R-:W-:Y:S07]  /*2560*/  LDSM.16.M88.4 R100, [R222+0x13900] ;  /* 0x01390000de64783b */ /* 0x000fee0000000200 */
[C---:B------:R-:W-:Y:S08]  /*2570*/  HMMA.16816.F32 R24, R12.reuse, R98, R108 ;  /* 0x000000620c18723c */ /* 0x040ff0000000186c */
[C---:B------:R-:W-:Y:S08]  /*2580*/  HMMA.16816.F32 R16, R12.reuse, R94, R104 ;  /* 0x0000005e0c10723c */ /* 0x040ff00000001868 */
[C---:B------:R-:W-:Y:S01]  /*2590*/  HMMA.16816.F32 R28, R12.reuse, R96, R64 ;  /* 0x000000600c1c723c */ /* 0x040fe20000001840 */
[----:B------:R-:W2:Y:S07]  /*25a0*/  LDSM.16.M88.4 R96, [R222+0x14100] ;  /* 0x01410000de60783b */ /* 0x000eae0000000200 */
[C---:B----4-:R-:W-:Y:S08]  /*25b0*/  HMMA.16816.F32 R64, R12.reuse, R68, R88 ;  /* 0x000000440c40723c */ /* 0x050ff00000001858 */
[C---:B------:R-:W-:Y:S08]  /*25c0*/  HMMA.16816.F32 R92, R12.reuse, R60, R80 ;  /* 0x0000003c0c5c723c */ /* 0x040ff00000001850 */
[C---:B------:R-:W-:Y:S08]  /*25d0*/  HMMA.16816.F32 R60, R12.reuse, R62, R76 ;  /* 0x0000003e0c3c723c */ /* 0x040ff0000000184c */
[C---:B-----5:R-:W-:Y:S08]  /*25e0*/  HMMA.16816.F32 R88, R12.reuse, R48, R72 ;  /* 0x000000300c58723c */ /* 0x060ff00000001848 */
[----:B------:R-:W-:Y:S08]  /*25f0*/  HMMA.16816.F32 R68, R12, R70, R84 ;  /* 0x000000460c44723c */ /* 0x000ff00000001854 */
[C---:B-1----:R-:W-:Y:S08]  /*2600*/  HMMA.16816.F32 R76, R8.reuse, R44, R52 ;  /* 0x0000002c084c723c */ /* 0x042ff00000001834 */
[----:B------:R-:W-:Y:S01]  /*2610*/  HMMA.16816.F32 R72, R8, R46, R32 ;  /* 0x0000002e0848723c */ /* 0x000fe20000001820 */
[----:B------:R-:W-:Y:S07]  /*2620*/  LDSM.16.M88.4 R32, [R221+0x6800] ;  /* 0x00680000dd20783b */ /* 0x000fee0000000200 */
[----:B------:R-:W-:Y:S01]  /*2630*/  HMMA.16816.F32 R84, R12, R50, R56 ;  /* 0x000000320c54723c */ /* 0x000fe20000001838 */
[----:B------:R-:W1:Y:S07]  /*2640*/  LDSM.16.M88.4 R12, [R222+0x14900] ;  /* 0x01490000de0c783b */ /* 0x000e6e0000000200 */
[C---:B------:R-:W-:Y:S01]  /*2650*/  HMMA.16816.F32 R44, R8.reuse, R36, R20 ;  /* 0x00000024082c723c */ /* 0x040fe20000001814 */
[----:B------:R-:W-:Y:S07]  /*2660*/  LDSM.16.M88.4 R20, [R224+0xc000] ;  /* 0x00c00000e014783b */ /* 0x000fee0000000200 */
[C---:B------:R-:W-:Y:S01]  /*2670*/  HMMA.16816.F32 R48, R8.reuse, R42, R24 ;  /* 0x0000002a0830723c */ /* 0x040fe20000001818 */
[----:B------:R-:W-:Y:S07]  /*2680*/  LDSM.16.M88.4 R24, [R225+0x8000] ;  /* 0x00800000e118783b */ /* 0x000fee0000000200 */
[C---:B------:R-:W-:Y:S01]  /*2690*/  HMMA.16816.F32 R36, R8.reuse, R38, R16 ;  /* 0x000000260824723c */ /* 0x040fe20000001810 */
[----:B------:R-:W3:Y:S07]  /*26a0*/  LDSM.16.M88.4 R16, [R221+0x6000] ;  /* 0x00600000dd10783b */ /* 0x000eee0000000200 */
[C---:B------:R-:W-:Y:S01]  /*26b0*/  HMMA.16816.F32 R56, R8.reuse, R40, R28 ;  /* 0x000000280838723c */ /* 0x040fe2000000181c */
[----:B------:R-:W4:Y:S07]  /*26c0*/  LDSM.16.M88.4 R40, [R221+0x7000] ;  /* 0x00700000dd28783b */ /* 0x000f2e0000000200 */
[C---:B--2---:R-:W-:Y:S01]  /*26d0*/  HMMA.16816.F32 R104, R8.reuse, R98, R60 ;  /* 0x000000620868723c */ /* 0x044fe2000000183c */
[----:B------:R-:W2:Y:S07]  /*26e0*/  LDSM.16.M88.4 R60, [R216+0x15100] ;  /* 0x01510000d83c783b */ /* 0x000eae0000000200 */
[C---:B------:R-:W-:Y:S01]  /*26f0*/  HMMA.16816.F32 R52, R8.reuse, R100, R64 ;  /* 0x000000640834723c */ /* 0x040fe20000001840 */
[----:B------:R-:W-:Y:S07]  /*2700*/  LDSM.16.M88.4 R64, [R227+0x9000] ;  /* 0x00900000e340783b */ /* 0x000fee0000000200 */
[C---:B------:R-:W-:Y:S01]  /*2710*/  HMMA.16816.F32 R80, R8.reuse, R102, R68 ;  /* 0x000000660850723c */ /* 0x040fe20000001844 */
[----:B------:R-:W5:Y:S07]  /*2720*/  LDSM.16.M88.4 R68, [R221+0x7800] ;  /* 0x00780000dd44783b */ /* 0x000f6e0000000200 */
[C---:B------:R-:W-:Y:S08]  /*2730*/  HMMA.16816.F32 R100, R8.reuse, R96, R92 ;  /* 0x000000600864723c */ /* 0x040ff0000000185c */
[C---:B-1----:R-:W-:Y:S08]  /*2740*/  HMMA.16816.F32 R116, R8.reuse, R12, R88 ;  /* 0x0000000c0874723c */ /* 0x042ff00000001858 */
[----:B------:R-:W-:Y:S01]  /*2750*/  HMMA.16816.F32 R108, R8, R14, R84 ;  /* 0x0000000e086c723c */ /* 0x000fe20000001854 */
[----:B------:R-:W-:Y:S07]  /*2760*/  LDSM.16.M88.4 R12, [R226+0xc000] ;  /* 0x00c00000e20c783b */ /* 0x000fee0000000200 */
[C---:B---3--:R-:W-:Y:S01]  /*2770*/  HMMA.16816.F32 R8, R24.reuse, R16, R76 ;  /* 0x000000101808723c */ /* 0x048fe2000000184c */
[----:B------:R-:W-:Y:S07]  /*2780*/  LDSM.16.M88.4 R76, [R221+0x9000] ;  /* 0x00900000dd4c783b */ /* 0x000fee0000000200 */
[C---:B------:R-:W-:Y:S01]  /*2790*/  HMMA.16816.F32 R28, R24.reuse, R18, R72 ;  /* 0x00000012181c723c */ /* 0x040fe20000001848 */
[----:B------:R-:W1:Y:S07]  /*27a0*/  LDSM.16.M88.4 R16, [R223+0xc000] ;  /* 0x00c00000df10783b */ /* 0x000e6e0000000200 */
[C---:B----4-:R-:W-:Y:S01]  /*27b0*/  HMMA.16816.F32 R84, R24.reuse, R40, R44 ;  /* 0x000000281854723c */ /* 0x050fe2000000182c */
[----:B------:R-:W3:Y:S07]  /*27c0*/  LDSM.16.M88.4 R44, [R221+0x8000] ;  /* 0x00800000dd2c783b */ /* 0x000eee0000000200 */
[----:B------:R-:W-:Y:S01]  /*27d0*/  HMMA.16816.F32 R88, R24, R34, R48 ;  /* 0x000000221858723c */ /* 0x000fe20000001830 */
[----:B------:R-:W4:Y:S07]  /*27e0*/  LDSM.16.M88.4 R48, [R216+0x15900] ;  /* 0x01590000d830783b */ /* 0x000f2e0000000200 */
[----:B--2---:R-:W-:Y:S08]  /*27f0*/  HMMA.16816.F32 R8, R20, R60, R8 ;  /* 0x0000003c1408723c */ /* 0x004ff00000001808 */
[----:B------:R-:W-:Y:S01]  /*2800*/  HMMA.16816.F32 R72, R24, R32, R56 ;  /* 0x000000201848723c */ /* 0x000fe20000001838 */
[----:B------:R-:W2:Y:S07]  /*2810*/  LDSM.16.M88.4 R56, [R222+0x15100] ;  /* 0x01510000de38783b */ /* 0x000eae0000000200 */
[----:B------:R-:W-:Y:S01]  /*2820*/  HMMA.16816.F32 R32, R20, R62, R28 ;  /* 0x0000003e1420723c */ /* 0x000fe2000000181c */
[----:B------:R-:W-:Y:S07]  /*2830*/  LDSM.16.M88.4 R60, [R216+0x16100] ;  /* 0x01610000d83c783b */ /* 0x000fee0000000200 */
[C---:B-----5:R-:W-:Y:S01]  /*2840*/  HMMA.16816.F32 R92, R24.reuse, R68, R52 ;  /* 0x00000044185c723c */ /* 0x060fe20000001834 */
[----:B------:R-:W-:Y:S07]  /*2850*/  LDSM.16.M88.4 R52, [R221+0x8800] ;  /* 0x00880000dd34783b */ /* 0x000fee0000000200 */
[----:B------:R-:W-:Y:S01]  /*2860*/  HMMA.16816.F32 R112, R24, R70, R80 ;  /* 0x000000461870723c */ /* 0x000fe20000001850 */
[----:B------:R-:W5:Y:S04]  /*2870*/  LDSM.16.M88.4 R68, [R227+0x9800] ;  /* 0x00980000e344783b */ /* 0x000f680000000200 */
[----:B------:R-:W-:Y:S03]  /*2880*/  LDSM.16.M88.4 R80, [R216+0x16900] ;  /* 0x01690000d850783b */ /* 0x000fe60000000200 */
[----:B-1----:R-:W-:Y:S01]  /*2890*/  HMMA.16816.F32 R28, R16, R64, R8 ;  /* 0x00000040101c723c */ /* 0x002fe20000001808 */
[----:B------:R-:W1:Y:S07]  /*28a0*/  LDSM.16.M88.4 R8, [R225+0xc000] ;  /* 0x00c00000e108783b */ /* 0x000e6e0000000200 */
[C---:B---3--:R-:W-:Y:S08]  /*28b0*/  HMMA.16816.F32 R100, R24.reuse, R44, R100 ;  /* 0x0000002c1864723c */ /* 0x048ff00000001864 */
[----:B------:R-:W-:Y:S08]  /*28c0*/  HMMA.16816.F32 R104, R24, R46, R104 ;  /* 0x0000002e1868723c */ /* 0x000ff00000001868 */
[----:B----4-:R-:W-:Y:S01]  /*28d0*/  HMMA.16816.F32 R44, R20, R48, R72 ;  /* 0x00000030142c723c */ /* 0x010fe20000001848 */
[----:B------:R-:W3:Y:S07]  /*28e0*/  LDSM.16.M88.4 R72, [R222+0x15900] ;  /* 0x01590000de48783b */ /* 0x000eee0000000200 */
[----:B------:R-:W-:Y:S08]  /*28f0*/  HMMA.16816.F32 R96, R24, R42, R36 ;  /* 0x0000002a1860723c */ /* 0x000ff00000001824 */
[----:B------:R-:W-:Y:S08]  /*2900*/  HMMA.16816.F32 R40, R16, R66, R32 ;  /* 0x000000421028723c */ /* 0x000ff00000001820 */
[----:B--2---:R-:W-:Y:S08]  /*2910*/  HMMA.16816.F32 R36, R12, R56, R28 ;  /* 0x000000380c24723c */ /* 0x004ff0000000181c */
[----:B------:R-:W-:Y:S01]  /*2920*/  HMMA.16816.F32 R32, R20, R50, R88 ;  /* 0x000000321420723c */ /* 0x000fe20000001858 */
[----:B------:R-:W2:Y:S07]  /*2930*/  LDSM.16.M88.4 R48, [R227+0xa000] ;  /* 0x00a00000e330783b */ /* 0x000eae0000000200 */
[----:B-----5:R-:W-:Y:S08]  /*2940*/  HMMA.16816.F32 R28, R16, R68, R44 ;  /* 0x00000044101c723c */ /* 0x020ff0000000182c */
[C---:B------:R-:W-:Y:S08]  /*2950*/  HMMA.16816.F32 R116, R24.reuse, R52, R116 ;  /* 0x000000341874723c */ /* 0x040ff00000001874 */
[----:B------:R-:W-:Y:S01]  /*2960*/  HMMA.16816.F32 R108, R24, R54, R108 ;  /* 0x00000036186c723c */ /* 0x000fe2000000186c */
[----:B------:R-:W-:Y:S07]  /*2970*/  LDSM.16.M88.4 R52, [R222+0x16100] ;  /* 0x01610000de34783b */ /* 0x000fee0000000200 */
[----:B------:R-:W-:Y:S08]  /*2980*/  HMMA.16816.F32 R24, R12, R58, R40 ;  /* 0x0000003a0c18723c */ /* 0x000ff00000001828 */
[C---:B------:R-:W-:Y:S01]  /*2990*/  HMMA.16816.F32 R64, R20.reuse, R60, R84 ;  /* 0x0000003c1440723c */ /* 0x040fe20000001854 */
[----:B------:R-:W4:Y:S07]  /*29a0*/  LDSM.16.M88.4 R84, [R216+0x17100] ;  /* 0x01710000d854783b */ /* 0x000f2e0000000200 */
[----:B------:R-:W-:Y:S01]  /*29b0*/  HMMA.16816.F32 R56, R20, R62, R96 ;  /* 0x0000003e1438723c */ /* 0x000fe20000001860 */
[----:B------:R-:W5:Y:S07]  /*29c0*/  LDSM.16.M88.4 R60, [R221+0x9800] ;  /* 0x00980000dd3c783b */ /* 0x000f6e0000000200 */
[----:B-1----:R-:W-:Y:S08]  /*29d0*/  HMMA.16816.F32 R44, R8, R76, R36 ;  /* 0x0000004c082c723c */ /* 0x002ff00000001824 */
[----:B------:R-:W-:Y:S01]  /*29e0*/  HMMA.16816.F32 R40, R16, R70, R32 ;  /* 0x000000461028723c */ /* 0x000fe20000001820 */
[----:B------:R-:W-:Y:S07]  /*29f0*/  LDSM.16.M88.4 R68, [R221+0xa000] ;  /* 0x00a00000dd44783b */ /* 0x000fee0000000200 */
[----:B---3--:R-:W-:Y:S08]  /*2a00*/  HMMA.16816.F32 R36, R12, R72, R28 ;  /* 0x000000480c24723c */ /* 0x008ff0000000181c */
[----:B------:R-:W-:Y:S01]  /*2a10*/  HMMA.16816.F32 R24, R8, R78, R24 ;  /* 0x0000004e0818723c */ /* 0x000fe20000001818 */
[----:B------:R-:W-:Y:S01]  /*2a20*/  FMUL.FTZ R2, R44, c[0x0][0x320] ;  /* 0x0000c8002c027a20 */ /* 0x000fe20000410000 */
[----:B------:R-:W1:Y:S03]  /*2a30*/  LDSM.16.M88.4 R76, [R227+0xa800] ;  /* 0x00a80000e34c783b */ /* 0x000e660000000200 */
[----:B------:R3:W1:Y:S03]  /*2a40*/  MUFU.TANH R120, R2 ;  /* 0x0000000200787308 */ /* 0x0006660000002400 */
[C---:B------:R-:W-:Y:S08]  /*2a50*/  HMMA.16816.F32 R88, R20.reuse, R80, R92 ;  /* 0x000000501458723c */ /* 0x040ff0000000185c */
[----:B------:R-:W-:Y:S01]  /*2a60*/  HMMA.16816.F32 R92, R20, R82, R112 ;  /* 0x00000052145c723c */ /* 0x000fe20000001870 */
[----:B---3--:R-:W-:-:S07]  /*2a70*/  FMUL.FTZ R2, R45, c[0x0][0x320] ;  /* 0x0000c8002d027a20 */ /* 0x008fce0000410000 */
[----:B--2---:R-:W-:Y:S01]  /*2a80*/  HMMA.16816.F32 R32, R16, R48, R64 ;  /* 0x000000301020723c */ /* 0x004fe20000001840 */
[----:B------:R2:W3:Y:S07]  /*2a90*/  MUFU.TANH R115, R2 ;  /* 0x0000000200737308 */ /* 0x0004ee0000002400 */
[----:B------:R-:W-:Y:S01]  /*2aa0*/  HMMA.16816.F32 R28, R12, R74, R40 ;  /* 0x0000004a0c1c723c */ /* 0x000fe20000001828 */
[----:B------:R-:W-:Y:S07]  /*2ab0*/  LDSM.16.M88.4 R72, [R216+0x17900] ;  /* 0x01790000d848783b */ /* 0x000fee0000000200 */
[----:B------:R-:W-:Y:S01]  /*2ac0*/  HMMA.16816.F32 R40, R16, R50, R56 ;  /* 0x000000321028723c */ /* 0x000fe20000001838 */
[----:B--2---:R-:W-:Y:S01]  /*2ad0*/  FMUL.FTZ R2, R46, c[0x0][0x320] ;  /* 0x0000c8002e027a20 */ /* 0x004fe20000410000 */
[----:B------:R-:W2:Y:S03]  /*2ae0*/  LDSM.16.M88.4 R48, [R222+0x16900] ;  /* 0x01690000de30783b */ /* 0x000ea60000000200 */
[----:B------:R1:W1:Y:S01]  /*2af0*/  MUFU.TANH R114, R2 ;  /* 0x0000000200727308 */ /* 0x0002620000002400 */
[----:B------:R-:W2:Y:S02]  /*2b00*/  LDSM.16.M88.4 R56, [R227+0xb000] ;  /* 0x00b00000e338783b */ /* 0x000ea40000000200 */
[C---:B----4-:R-:W-:Y:S08]  /*2b10*/  HMMA.16816.F32 R64, R20.reuse, R86, R104 ;  /* 0x000000561440723c */ /* 0x050ff00000001868 */
[----:B------:R-:W-:Y:S01]  /*2b20*/  HMMA.16816.F32 R80, R20, R84, R100 ;  /* 0x000000541450723c */ /* 0x000fe20000001864 */
[----:B-1----:R-:W-:-:S07]  /*2b30*/  FMUL.FTZ R2, R47, c[0x0][0x320] ;  /* 0x0000c8002f027a20 */ /* 0x002fce0000410000 */
[----:B-----5:R-:W-:Y:S01]  /*2b40*/  HMMA.16816.F32 R44, R8, R60, R36 ;  /* 0x0000003c082c723c */ /* 0x020fe20000001824 */
[----:B------:R1:W4:Y:S07]  /*2b50*/  MUFU.TANH R113, R2 ;  /* 0x0000000200717308 */ /* 0x00032e0000002400 */
[----:B------:R-:W-:Y:S08]  /*2b60*/  HMMA.16816.F32 R36, R12, R52, R32 ;  /* 0x000000340c24723c */ /* 0x000ff00000001820 */
[----:B------:R-:W-:Y:S01]  /*2b70*/  HMMA.16816.F32 R32, R16, R76, R88 ;  /* 0x0000004c1020723c */ /* 0x000fe20000001858 */
[----:B-1----:R-:W-:-:S04]  /*2b80*/  FMUL.FTZ R2, R24, c[0x0][0x320] ;  /* 0x0000c80018027a20 */ /* 0x002fc80000410000 */
[----:B------:R1:W1:Y:S02]  /*2b90*/  MUFU.TANH R112, R2 ;  /* 0x0000000200707308 */ /* 0x0002640000002400 */
[----:B-1----:R-:W-:-:S06]  /*2ba0*/  FMUL.FTZ R2, R25, c[0x0][0x320] ;  /* 0x0000c80019027a20 */ /* 0x002fcc0000410000 */
[----:B------:R1:W1:Y:S02]  /*2bb0*/  MUFU.TANH R99, R2 ;  /* 0x0000000200637308 */ /* 0x0002640000002400 */
[----:B-1----:R-:W-:-:S06]  /*2bc0*/  FMUL.FTZ R2, R26, c[0x0][0x320] ;  /* 0x0000c8001a027a20 */ /* 0x002fcc0000410000 */
[----:B------:R1:W1:Y:S02]  /*2bd0*/  MUFU.TANH R98, R2 ;  /* 0x0000000200627308 */ /* 0x0002640000002400 */
[----:B-1----:R-:W-:Y:S02]  /*2be0*/  FMUL.FTZ R2, R27, c[0x0][0x320] ;  /* 0x0000c8001b027a20 */ /* 0x002fe40000410000 */
[----:B------:R-:W-:Y:S01]  /*2bf0*/  HMMA.16816.F32 R24, R8, R62, R28 ;  /* 0x0000003e0818723c */ /* 0x000fe2000000181c */
[----:B------:R-:W1:Y:S03]  /*2c00*/  LDSM.16.M88.4 R60, [R221+0xa800] ;  /* 0x00a80000dd3c783b */ /* 0x000e660000000200 */
[----:B------:R5:W1:Y:S04]  /*2c10*/  MUFU.TANH R97, R2 ;  /* 0x0000000200617308 */ /* 0x000a680000002400 */
[----:B------:R-:W-:Y:S01]  /*2c20*/  HMMA.16816.F32 R28, R12, R54, R40 ;  /* 0x000000360c1c723c */ /* 0x000fe20000001828 */
[----:B------:R-:W-:Y:S07]  /*2c30*/  LDSM.16.M88.4 R52, [R227+0xb800] ;  /* 0x00b80000e334783b */ /* 0x000fee0000000200 */
[----:B------:R-:W-:Y:S01]  /*2c40*/  HMMA.16816.F32 R40, R16, R78, R92 ;  /* 0x0000004e1028723c */ /* 0x000fe2000000185c */
[----:B-----5:R-:W-:-:S04]  /*2c50*/  FMUL.FTZ R2, R44, c[0x0][0x320] ;  /* 0x0000c8002c027a20 */ /* 0x020fc80000410000 */
[----:B------:R5:W1:Y:S02]  /*2c60*/  MUFU.TANH R96, R2 ;  /* 0x0000000200607308 */ /* 0x000a640000002400 */
[----:B-----5:R-:W-:-:S06]  /*2c70*/  FMUL.FTZ R2, R45, c[0x0][0x320] ;  /* 0x0000c8002d027a20 */ /* 0x020fcc0000410000 */
[----:B------:R5:W1:Y:S02]  /*2c80*/  MUFU.TANH R91, R2 ;  /* 0x00000002005b7308 */ /* 0x000a640000002400 */
[----:B-----5:R-:W-:-:S06]  /*2c90*/  FMUL.FTZ R2, R46, c[0x0][0x320] ;  /* 0x0000c8002e027a20 */ /* 0x020fcc0000410000 */
[----:B------:R5:W1:Y:S02]  /*2ca0*/  MUFU.TANH R90, R2 ;  /* 0x00000002005a7308 */ /* 0x000a640000002400 */
[----:B-----5:R-:W-:Y:S02]  /*2cb0*/  FMUL.FTZ R2, R47, c[0x0][0x320] ;  /* 0x0000c8002f027a20 */ /* 0x020fe40000410000 */
[----:B------:R-:W-:Y:S04]  /*2cc0*/  HMMA.16816.F32 R44, R8, R68, R36 ;  /* 0x00000044082c723c */ /* 0x000fe80000001824 */
[----:B------:R5:W1:Y:S04]  /*2cd0*/  MUFU.TANH R89, R2 ;  /* 0x0000000200597308 */ /* 0x000a680000002400 */
[----:B--2---:R-:W-:Y:S08]  /*2ce0*/  HMMA.16816.F32 R36, R12, R48, R32 ;  /* 0x000000300c24723c */ /* 0x004ff00000001820 */
[----:B------:R-:W-:Y:S01]  /*2cf0*/  HMMA.16816.F32 R32, R16, R56, R80 ;  /* 0x000000381020723c */ /* 0x000fe20000001850 */
[----:B-----5:R-:W-:-:S04]  /*2d00*/  FMUL.FTZ R2, R24, c[0x0][0x320] ;  /* 0x0000c80018027a20 */ /* 0x020fc80000410000 */
[----:B------:R2:W1:Y:S02]  /*2d10*/  MUFU.TANH R88, R2 ;  /* 0x0000000200587308 */ /* 0x0004640000002400 */
[----:B--2---:R-:W-:-:S06]  /*2d20*/  FMUL.FTZ R2, R25, c[0x0][0x320] ;  /* 0x0000c80019027a20 */ /* 0x004fcc0000410000 */
[----:B------:R2:W1:Y:S02]  /*2d30*/  MUFU.TANH R87, R2 ;  /* 0x0000000200577308 */ /* 0x0004640000002400 */
[----:B--2---:R-:W-:-:S06]  /*2d40*/  FMUL.FTZ R2, R26, c[0x0][0x320] ;  /* 0x0000c8001a027a20 */ /* 0x004fcc0000410000 */
[----:B------:R2:W1:Y:S02]  /*2d50*/  MUFU.TANH R86, R2 ;  /* 0x0000000200567308 */ /* 0x0004640000002400 */
[----:B--2---:R-:W-:Y:S02]  /*2d60*/  FMUL.FTZ R2, R27, c[0x0][0x320] ;  /* 0x0000c8001b027a20 */ /* 0x004fe40000410000 */
[----:B------:R-:W-:Y:S01]  /*2d70*/  HMMA.16816.F32 R24, R8, R70, R28 ;  /* 0x000000460818723c */ /* 0x000fe2000000181c */
[----:B------:R-:W2:Y:S03]  /*2d80*/  LDSM.16.M88.4 R68, [R222+0x17100] ;  /* 0x01710000de44783b */ /* 0x000ea60000000200 */
[----:B------:R5:W1:Y:S04]  /*2d90*/  MUFU.TANH R85, R2 ;  /* 0x0000000200557308 */ /* 0x000a680000002400 */
[----:B------:R-:W-:Y:S08]  /*2da0*/  HMMA.16816.F32 R28, R12, R50, R40 ;  /* 0x000000320c1c723c */ /* 0x000ff00000001828 */
[----:B------:R-:W-:Y:S01]  /*2db0*/  HMMA.16816.F32 R48, R16, R58, R64 ;  /* 0x0000003a1030723c */ /* 0x000fe20000001840 */
[----:B------:R-:W-:Y:S01]  /*2dc0*/  LDSM.16.M88.4 R56, [R222+0x17900] ;  /* 0x01790000de38783b */ /* 0x000fe20000000200 */
[----:B-----5:R-:W-:-:S03]  /*2dd0*/  FMUL.FTZ R2, R44, c[0x0][0x320] ;  /* 0x0000c8002c027a20 */ /* 0x020fc60000410000 */
[----:B------:R-:W5:Y:S01]  /*2de0*/  LDSM.16.M88.4 R64, [R221+0xb000] ;  /* 0x00b00000dd40783b */ /* 0x000f620000000200 */
[----:B------:R3:W2:Y:S10]  /*2df0*/  MUFU.TANH R84, R2 ;  /* 0x0000000200547308 */ /* 0x0006b40000002400 */
[----:B-1----:R-:W-:Y:S01]  /*2e00*/  HMMA.16816.F32 R40, R8, R62, R28 ;  /* 0x0000003e0828723c */ /* 0x002fe2000000181c */
[----:B---3--:R-:W-:-:S07]  /*2e10*/  FMUL.FTZ R2, R45, c[0x0][0x320] ;  /* 0x0000c8002d027a20 */ /* 0x008fce0000410000 */
[C---:B--2---:R-:W-:Y:S01]  /*2e20*/  HMMA.16816.F32 R32, R12.reuse, R68, R32 ;  /* 0x000000440c20723c */ /* 0x044fe20000001820 */
[----:B------:R1:W2:Y:S07]  /*2e30*/  MUFU.TANH R79, R2 ;  /* 0x00000002004f7308 */ /* 0x0002ae0000002400 */
[----:B------:R-:W-:Y:S08]  /*2e40*/  HMMA.16816.F32 R28, R12, R70, R48 ;  /* 0x000000460c1c723c */ /* 0x000ff00000001830 */
[----:B------:R-:W-:-:S02]  /*2e50*/  FMUL.FTZ R40, R40, c[0x0][0x320] ;  /* 0x0000c80028287a20 */ /* 0x000fc40000410000 */
[----:B-1----:R-:W-:Y:S02]  /*2e60*/  FMUL.FTZ R2, R46, c[0x0][0x320] ;  /* 0x0000c8002e027a20 */ /* 0x002fe40000410000 */
[----:B------:R-:W-:Y:S02]  /*2e70*/  FMUL.FTZ R41, R41, c[0x0][0x320] ;  /* 0x0000c80029297a20 */ /* 0x000fe40000410000 */
[----:B------:R1:W3:Y:S01]  /*2e80*/  MUFU.TANH R78, R2 ;  /* 0x00000002004e7308 */ /* 0x0002e20000002400 */
[----:B------:R-:W-:Y:S01]  /*2e90*/  FMUL.FTZ R43, R43, c[0x0][0x320] ;  /* 0x0000c8002b2b7a20 */ /* 0x000fe20000410000 */
[----:B-----5:R-:W-:Y:S06]  /*2ea0*/  HMMA.16816.F32 R32, R8, R64, R32 ;  /* 0x000000400820723c */ /* 0x020fec0000001820 */
[----:B------:R-:W2:Y:S01]  /*2eb0*/  MUFU.TANH R43, R43 ;  /* 0x0000002b002b7308 */ /* 0x000ea20000002400 */
[----:B-1----:R-:W-:-:S02]  /*2ec0*/  FMUL.FTZ R2, R47, c[0x0][0x320] ;  /* 0x0000c8002f027a20 */ /* 0x002fc40000410000 */
[----:B------:R-:W-:Y:S05]  /*2ed0*/  HMMA.16816.F32 R44, R8, R60, R36 ;  /* 0x0000003c082c723c */ /* 0x000fea0000001824 */
[----:B------:R1:W1:Y:S03]  /*2ee0*/  MUFU.TANH R77, R2 ;  /* 0x00000002004d7308 */ /* 0x0002660000002400 */
[----:B------:R-:W-:Y:S07]  /*2ef0*/  HMMA.16816.F32 R36, R20, R72, R116 ;  /* 0x000000481424723c */ /* 0x000fee0000001874 */
[----:B------:R-:W-:-:S02]  /*2f00*/  FMUL.FTZ R32, R32, c[0x0][0x320] ;  /* 0x0000c80020207a20 */ /* 0x000fc40000410000 */
[----:B------:R-:W-:Y:S01]  /*2f10*/  FMUL.FTZ R33, R33, c[0x0][0x320] ;  /* 0x0000c80021217a20 */ /* 0x000fe20000410000 */
[----:B------:R-:W-:Y:S01]  /*2f20*/  HMMA.16816.F32 R20, R20, R74, R108 ;  /* 0x0000004a1414723c */ /* 0x000fe2000000186c */
[----:B-1----:R-:W-:-:S04]  /*2f30*/  FMUL.FTZ R2, R24, c[0x0][0x320] ;  /* 0x0000c80018027a20 */ /* 0x002fc80000410000 */
[----:B------:R1:W1:Y:S01]  /*2f40*/  MUFU.TANH R76, R2 ;  /* 0x00000002004c7308 */ /* 0x0002620000002400 */
[----:B------:R-:W-:Y:S02]  /*2f50*/  FMUL.FTZ R46, R46, c[0x0][0x320] ;  /* 0x0000c8002e2e7a20 */ /* 0x000fe40000410000 */
[----:B------:R-:W-:Y:S02]  /*2f60*/  FMUL.FTZ R45, R45, c[0x0][0x320] ;  /* 0x0000c8002d2d7a20 */ /* 0x000fe40000410000 */
[----:B------:R-:W-:-:S03]  /*2f70*/  FMUL.FTZ R47, R47, c[0x0][0x320] ;  /* 0x0000c8002f2f7a20 */ /* 0x000fc60000410000 */
[----:B------:R-:W2:Y:S01]  /*2f80*/  MUFU.TANH R60, R45 ;  /* 0x0000002d003c7308 */ /* 0x000ea20000002400 */
[----:B-1----:R-:W-:-:S07]  /*2f90*/  FMUL.FTZ R2, R25, c[0x0][0x320] ;  /* 0x0000c80019027a20 */ /* 0x002fce0000410000 */
[----:B------:R-:W1:Y:S08]  /*2fa0*/  MUFU.TANH R45, R41 ;  /* 0x00000029002d7308 */ /* 0x000e700000002400 */
[----:B------:R5:W1:Y:S08]  /*2fb0*/  MUFU.TANH R73, R2 ;  /* 0x0000000200497308 */ /* 0x000a700000002400 */
[----:B------:R-:W1:Y:S01]  /*2fc0*/  MUFU.TANH R41, R32 ;  /* 0x0000002000297308 */ /* 0x000e620000002400 */
[----:B-----5:R-:W-:-:S07]  /*2fd0*/  FMUL.FTZ R2, R26, c[0x0][0x320] ;  /* 0x0000c8001a027a20 */ /* 0x020fce0000410000 */
[----:B------:R-:W1:Y:S08]  /*2fe0*/  MUFU.TANH R47, R47 ;  /* 0x0000002f002f7308 */ /* 0x000e700000002400 */
[----:B------:R5:W1:Y:S02]  /*2ff0*/  MUFU.TANH R72, R2 ;  /* 0x0000000200487308 */ /* 0x000a640000002400 */
[----:B-----5:R-:W-:-:S02]  /*3000*/  FMUL.FTZ R2, R27, c[0x0][0x320] ;  /* 0x0000c8001b027a20 */ /* 0x020fc40000410000 */
[----:B------:R-:W-:Y:S01]  /*3010*/  HMMA.16816.F32 R24, R16, R52, R36 ;  /* 0x000000341018723c */ /* 0x000fe20000001824 */
[----:B------:R-:W5:Y:S03]  /*3020*/  LDSM.16.M88.4 R36, [R221+0xb800] ;  /* 0x00b80000dd24783b */ /* 0x000f660000000200 */
[----:B------:R1:W1:Y:S01]  /*3030*/  MUFU.TANH R68, R2 ;  /* 0x0000000200447308 */ /* 0x0002620000002400 */
[----:B------:R-:W-:-:S04]  /*3040*/  DEPBAR.LE SB0, 0x0 ;  /* 0x000080000000791a */ /* 0x000fc80000000000 */
[----:B------:R-:W-:Y:S03]  /*3050*/  HMMA.16816.F32 R16, R16, R54, R20 ;  /* 0x000000361010723c */ /* 0x000fe60000001814 */
[----:B------:R-:W2:Y:S01]  /*3060*/  MUFU.TANH R52, R46 ;  /* 0x0000002e00347308 */ /* 0x000ea20000002400 */
[----:B-1----:R-:W-:-:S07]  /*3070*/  FMUL.FTZ R2, R44, c[0x0][0x320] ;  /* 0x0000c8002c027a20 */ /* 0x002fce0000410000 */
[----:B------:R-:W1:Y:S04]  /*3080*/  MUFU.TANH R46, R40 ;  /* 0x00000028002e7308 */ /* 0x000e680000002400 */
[C---:B------:R-:W-:Y:S04]  /*3090*/  HMMA.16816.F32 R20, R12.reuse, R56, R24 ;  /* 0x000000380c14723c */ /* 0x040fe80000001818 */
[----:B------:R1:W1:Y:S05]  /*30a0*/  MUFU.TANH R61, R2 ;  /* 0x00000002003d7308 */ /* 0x00026a0000002400 */
[----:B------:R-:W-:Y:S08]  /*30b0*/  HMMA.16816.F32 R12, R12, R58, R16 ;  /* 0x0000003a0c0c723c */ /* 0x000ff00000001810 */
[----:B------:R-:W-:Y:S01]  /*30c0*/  HMMA.16816.F32 R24, R8, R66, R28 ;  /* 0x000000420818723c */ /* 0x000fe2000000181c */
[----:B-1----:R-:W-:-:S02]  /*30d0*/  FMUL.FTZ R2, R42, c[0x0][0x320] ;  /* 0x0000c8002a027a20 */ /* 0x002fc40000410000 */
[----:B------:R-:W1:Y:S05]  /*30e0*/  MUFU.TANH R42, R33 ;  /* 0x00000021002a7308 */ /* 0x000e6a0000002400 */
[C---:B-----5:R-:W-:Y:S03]  /*30f0*/  HMMA.16816.F32 R16, R8.reuse, R36, R20 ;  /* 0x000000240810723c */ /* 0x060fe60000001814 */
[----:B------:R5:W1:Y:S05]  /*3100*/  MUFU.TANH R44, R2 ;  /* 0x00000002002c7308 */ /* 0x000a6a0000002400 */
[----:B------:R-:W-:Y:S08]  /*3110*/  HMMA.16816.F32 R8, R8, R38, R12 ;  /* 0x000000260808723c */ /* 0x000ff0000000180c */
[----:B------:R-:W-:-:S02]  /*3120*/  FMUL.FTZ R24, R24, c[0x0][0x320] ;  /* 0x0000c80018187a20 */ /* 0x000fc40000410000 */
[----:B------:R-:W-:Y:S02]  /*3130*/  FMUL.FTZ R25, R25, c[0x0][0x320] ;  /* 0x0000c80019197a20 */ /* 0x000fe40000410000 */
[----:B------:R-:W-:Y:S02]  /*3140*/  FMUL.FTZ R26, R26, c[0x0][0x320] ;  /* 0x0000c8001a1a7a20 */ /* 0x000fe40000410000 */
[----:B-----5:R-:W-:Y:S01]  /*3150*/  FMUL.FTZ R2, R34, c[0x0][0x320] ;  /* 0x0000c80022027a20 */ /* 0x020fe20000410000 */
[----:B------:R-:W1:Y:S01]  /*3160*/  MUFU.TANH R36, R25 ;  /* 0x0000001900247308 */ /* 0x000e620000002400 */
[----:B------:R-:W-:Y:S02]  /*3170*/  FMUL.FTZ R17, R17, c[0x0][0x320] ;  /* 0x0000c80011117a20 */ /* 0x000fe40000410000 */
[----:B------:R-:W-:Y:S02]  /*3180*/  FMUL.FTZ R18, R18, c[0x0][0x320] ;  /* 0x0000c80012127a20 */ /* 0x000fe40000410000 */
[----:B------:R-:W-:-:S02]  /*3190*/  FMUL.FTZ R19, R19, c[0x0][0x320] ;  /* 0x0000c80013137a20 */ /* 0x000fc40000410000 */
[----:B------:R-:W-:Y:S01]  /*31a0*/  FMUL.FTZ R27, R27, c[0x0][0x320] ;  /* 0x0000c8001b1b7a20 */ /* 0x000fe20000410000 */
[----:B------:R5:W1:Y:S01]  /*31b0*/  MUFU.TANH R40, R2 ;  /* 0x0000000200287308 */ /* 0x000a620000002400 */
[----:B------:R-:W-:Y:S02]  /*31c0*/  FMUL.FTZ R16, R16, c[0x0][0x320] ;  /* 0x0000c80010107a20 */ /* 0x000fe40000410000 */
[----:B------:R-:W-:Y:S02]  /*31d0*/  FMUL.FTZ R8, R8, c[0x0][0x320] ;  /* 0x0000c80008087a20 */ /* 0x000fe40000410000 */
[----:B------:R-:W-:Y:S02]  /*31e0*/  FMUL.FTZ R9, R9, c[0x0][0x320] ;  /* 0x0000c80009097a20 */ /* 0x000fe40000410000 */
[----:B------:R-:W-:Y:S01]  /*31f0*/  FMUL.FTZ R10, R10, c[0x0][0x320] ;  /* 0x0000c8000a0a7a20 */ /* 0x000fe20000410000 */
[----:B------:R1:W1:Y:S01]  /*3200*/  MUFU.TANH R30, R17 ;  /* 0x00000011001e7308 */ /* 0x0002620000002400 */
[----:B------:R-:W-:-:S02]  /*3210*/  FMUL.FTZ R11, R11, c[0x0][0x320] ;  /* 0x0000c8000b0b7a20 */ /* 0x000fc40000410000 */
[----:B-----5:R-:W-:-:S05]  /*3220*/  FMUL.FTZ R2, R35, c[0x0][0x320] ;  /* 0x0000c80023027a20 */ /* 0x020fca0000410000 */
[----:B------:R1:W1:Y:S08]  /*3230*/  MUFU.TANH R31, R26 ;  /* 0x0000001a001f7308 */ /* 0x0002700000002400 */
[----:B------:R1:W1:Y:S08]  /*3240*/  MUFU.TANH R34, R2 ;  /* 0x0000000200227308 */ /* 0x0002700000002400 */
[----:B------:R1:W1:Y:S08]  /*3250*/  MUFU.TANH R35, R24 ;  /* 0x0000001800237308 */ /* 0x0002700000002400 */
[----:B------:R1:W1:Y:S08]  /*3260*/  MUFU.TANH R23, R27 ;  /* 0x0000001b00177308 */ /* 0x0002700000002400 */
[----:B------:R1:W1:Y:S08]  /*3270*/  MUFU.TANH R29, R16 ;  /* 0x00000010001d7308 */ /* 0x0002700000002400 */
[----:B------:R-:W1:Y:S08]  /*3280*/  MUFU.TANH R18, R18 ;  /* 0x0000001200127308 */ /* 0x000e700000002400 */
[----:B------:R-:W1:Y:S08]  /*3290*/  MUFU.TANH R19, R19 ;  /* 0x0000001300137308 */ /* 0x000e700000002400 */
[----:B------:R1:W1:Y:S08]  /*32a0*/  MUFU.TANH R22, R8 ;  /* 0x0000000800167308 */ /* 0x0002700000002400 */
[----:B------:R1:W1:Y:S08]  /*32b0*/  MUFU.TANH R17, R9 ;  /* 0x0000000900117308 */ /* 0x0002700000002400 */
[----:B------:R1:W1:Y:S08]  /*32c0*/  MUFU.TANH R33, R10 ;  /* 0x0000000a00217308 */ /* 0x0002700000002400 */
[----:B------:R1:W1:Y:S01]  /*32d0*/  MUFU.TANH R32, R11 ;  /* 0x0000000b00207308 */ /* 0x0002620000002400 */
[----:B------:R-:W-:Y:S06]  /*32e0*/  BAR.SYNC.DEFER_BLOCKING 0x0 ;  /* 0x0000000000007b1d */ /* 0x000fec0000010000 */
[----:B------:R-:W-:Y:S05]  /*32f0*/  @!P5 BRA `(.L_x_683) ;  /* 0x000002400000d947 */ /* 0x000fea0003800000 */
[----:B--234-:R-:W-:Y:S01]  /*3300*/  IADD3 R6, R129, -0x2, RZ ;  /* 0xfffffffe81067810 */ /* 0x01cfe20007ffe0ff */
[----:B-1----:R-:W-:-:S02]  /*3310*/  IMAD.SHL.U32 R9, R126, 0x40, RZ ;  /* 0x000000407e097824 */ /* 0x002fc400078e00ff */
[----:B------:R-:W-:Y:S01]  /*3320*/  IMAD.SHL.U32 R16, R128, 0x2, RZ ;  /* 0x0000000280107824 */ /* 0x000fe200078e00ff */
[----:B------:R-:W-:Y:S01]  /*3330*/  SHF.R.S32.HI R3, RZ, 0x1f, R6 ;  /* 0x0000001fff037819 */ /* 0x000fe20000011406 */
[----:B------:R-:W-:Y:S02]  /*3340*/  IMAD R2, R123, R6, RZ ;  /* 0x000000067b027224 */ /* 0x000fe400078e02ff */
[----:B------:R-:W-:-:S04]  /*3350*/  IMAD.WIDE.U32 R6, R6, R124, R130 ;  /* 0x0000007c06067225 */ /* 0x000fc800078e0082 */
[----:B------:R-:W-:Y:S01]  /*3360*/  IMAD R3, R3, R124, R2 ;  /* 0x0000007c03037224 */ /* 0x000fe200078e0202 */
[----:B------:R-:W-:-:S03]  /*3370*/  LEA R2, P0, R6, c[0x0][0x1c8], 0x1 ;  /* 0x0000720006027a11 */ /* 0x000fc600078008ff */
[----:B------:R-:W-:Y:S01]  /*3380*/  IMAD.IADD R3, R7, 0x1, R3 ;  /* 0x0000000107037824 */ /* 0x000fe200078e0203 */
[----:B------:R-:W-:-:S04]  /*3390*/  SHF.L.U64.HI R7, R126, 0x6, R127 ;  /* 0x000000067e077819 */ /* 0x000fc8000001027f */
[----:B------:R-:W-:Y:S02]  /*33a0*/  LEA.HI.X R3, R6, c[0x0][0x1cc], R3, 0x1, P0 ;  /* 0x0000730006037a11 */ /* 0x000fe400000f0c03 */
[----:B------:R-:W-:-:S03]  /*33b0*/  IADD3 R14, P5, P0, R9, 0x80, R2 ;  /* 0x00000080090e7810 */ /* 0x000fc600078be002 */
[----:B------:R-:W-:Y:S01]  /*33c0*/  @!PT LDS RZ, [RZ] ;  /* 0x00000000fffff984 */ /* 0x000fe20000000800 */
[----:B------:R-:W-:Y:S01]  /*33d0*/  @!PT LDS RZ, [RZ] ;  /* 0x00000000fffff984 */ /* 0x000fe20000000800 */
[----:B------:R-:W-:Y:S01]  /*33e0*/  @!PT LDS RZ, [RZ] ;  /* 0x00000000fffff984 */ /* 0x000fe20000000800 */
[----:B------:R1:W-:Y:S01]  /*33f0*/  LDGSTS.E.BYPASS.LTC128B.128 [R16+0xc100], [R2.64], !P1 ;  /* 0x0c10000002107fae */ /* 0x0003e2000c901d48 */
[--C-:B------:R-:W-:Y:S02]  /*3400*/  IADD3.X R15, R7, RZ, R3.reuse, P5, P0 ;  /* 0x000000ff070f7210 */ /* 0x100fe40002fe0403 */
[--C-:B------:R-:W-:Y:S01]  /*3410*/  IADD3 R12, P5, P0, R9, 0x100, R2.reuse ;  /* 0x00000100090c7810 */ /* 0x100fe200078be002 */
[----:B------:R1:W-:Y:S03]  /*3420*/  LDGSTS.E.BYPASS.LTC128B.128 [R16+0xf100], [R2.64+0x80], !P4 ;  /* 0x0f10008002107fae */ /* 0x0003e6000e101d48 */
[----:B------:R-:W-:Y:S01]  /*3430*/  IADD3.X R13, R7, RZ, R3, P5, P0 ;  /* 0x000000ff070d7210 */ /* 0x000fe20002fe0403 */
[----:B------:R1:W-:Y:S01]  /*3440*/  LDGSTS.E.BYPASS.LTC128B.128 [R16+0x12100], [R2.64+0x100], !P3 ;  /* 0x1210010002107fae */ /* 0x0003e2000d901d48 */
[----:B------:R-:W-:-:S03]  /*3450*/  IADD3 R10, P5, P0, R9, 0x180, R2 ;  /* 0x00000180090a7810 */ /* 0x000fc600078be002 */
[----:B------:R1:W-:Y:S01]  /*3460*/  LDGSTS.E.BYPASS.LTC128B.128 [R16+0x15100], [R2.64+0x180], !P2 ;  /* 0x1510018002107fae */ /* 0x0003e2000d101d48 */
[----:B------:R-:W-:Y:S02]  /*3470*/  IADD3.X R11, R7, RZ, R3, P5, P0 ;  /* 0x000000ff070b7210 */ /* 0x000fe40002fe0403 */
[----:B------:R-:W-:-:S04]  /*3480*/  IADD3 R8, P5, R9, R2, RZ ;  /* 0x0000000209087210 */ /* 0x000fc80007fbe0ff */
[----:B------:R-:W-:Y:S01]  /*3490*/  IADD3 R6, P0, R8, R9, RZ ;  /* 0x0000000908067210 */ /* 0x000fe20007f1e0ff */
[----:B------:R-:W-:-:S04]  /*34a0*/  IMAD.X R9, R7, 0x1, R3, P5 ;  /* 0x0000000107097824 */ /* 0x000fc800028e0603 */
[----:B------:R-:W-:Y:S01]  /*34b0*/  IMAD.X R7, R9, 0x1, R7, P0 ;  /* 0x0000000109077824 */ /* 0x000fe200000e0607 */
[----:B------:R1:W-:Y:S04]  /*34c0*/  LDGSTS.E.BYPASS.LTC128B.128 [R16+0xd100], [R8.64], !P1 ;  /* 0x0d10000008107fae */ /* 0x0003e8000c901d48 */
[----:B------:R1:W-:Y:S04]  /*34d0*/  LDGSTS.E.BYPASS.LTC128B.128 [R16+0x10100], [R14.64], !P4 ;  /* 0x101000000e107fae */ /* 0x0003e8000e101d48 */
[----:B------:R1:W-:Y:S04]  /*34e0*/  LDGSTS.E.BYPASS.LTC128B.128 [R16+0x13100], [R12.64], !P3 ;  /* 0x131000000c107fae */ /* 0x0003e8000d901d48 */
[----:B------:R1:W-:Y:S04]  /*34f0*/  LDGSTS.E.BYPASS.LTC128B.128 [R16+0x16100], [R10.64], !P2 ;  /* 0x161000000a107fae */ /* 0x0003e8000d101d48 */
[----:B------:R1:W-:Y:S04]  /*3500*/  LDGSTS.E.BYPASS.LTC128B.128 [R16+0xe100], [R6.64], !P1 ;  /* 0x0e10000006107fae */ /* 0x0003e8000c901d48 */
[----:B------:R1:W-:Y:S04]  /*3510*/  LDGSTS.E.BYPASS.LTC128B.128 [R16+0x11100], [R6.64+0x80], !P4 ;  /* 0x1110008006107fae */ /* 0x0003e8000e101d48 */
[----:B------:R1:W-:Y:S04]  /*3520*/  LDGSTS.E.BYPASS.LTC128B.128 [R16+0x14100], [R6.64+0x100], !P3 ;  /* 0x1410010006107fae */ /* 0x0003e8000d901d48 */
[----:B------:R1:W-:Y:S02]  /*3530*/  LDGSTS.E.BYPASS.LTC128B.128 [R16+0x17100], [R6.64+0x180], !P2 ;  /* 0x1710018006107fae */ /* 0x0003e4000d101d48 */
.L_x_683:
[----:B-1234-:R-:W-:Y:S01]  /*3540*/  SHF.R.S32.HI R2, RZ, 0x1f, R121 ;  /* 0x0000001fff027819 */ /* 0x01efe20000011479 */
[----:B------:R-:W-:Y:S01]  /*3550*/  STL [R1+0x64], R225 ;  /* 0x000064e101007387 */ /* 0x000fe20000100800 */
[----:B------:R-:W-:-:S02]  /*3560*/  IMAD.SHL.U32 R217, R5, 0x2, RZ ;  /* 0x0000000205d97824 */ /* 0x000fc400078e00ff */
[----:B------:R-:W-:Y:S01]  /*3570*/  LEA.HI R3, R2, R121, RZ, 0x2 ;  /* 0x0000007902037211 */ /* 0x000fe200078f10ff */
[----:B------:R-:W-:Y:S01]  /*3580*/  STL [R1+0x60], R224 ;  /* 0x000060e001007387 */ /* 0x000fe20000100800 */
[----:B------:R-:W-:Y:S01]  /*3590*/  IMAD R220, R0, 0x2, R217 ;  /* 0x0000000200dc7824 */ /* 0x000fe200078e02d9 */
[----:B------:R-:W-:Y:S02]  /*35a0*/  LEA R218, R4, R217, 0x1 ;  /* 0x000000d904da7211 */ /* 0x000fe400078e08ff */
[----:B------:R-:W-:Y:S01]  /*35b0*/  STL [R1+0x5c], R223 ;  /* 0x00005cdf01007387 */ /* 0x000fe20000100800 */
[----:B------:R-:W-:Y:S02]  /*35c0*/  LOP3.LUT R2, R3, 0x7ffffffc, RZ, 0xc0, !PT ;  /* 0x7ffffffc03027812 */ /* 0x000fe400078ec0ff */
[----:B------:R-:W-:Y:S01]  /*35d0*/  IMAD R219, R0, 0x2, R218 ;  /* 0x0000000200db7824 */ /* 0x000fe200078e02da */
[----:B------:R-:W-:Y:S02]  /*35e0*/  STL [R1+0x58], R222 ;  /* 0x000058de01007387 */ /* 0x000fe40000100800 */
[----:B------:R-:W-:-:S02]  /*35f0*/  IMAD.IADD R2, R121, 0x1, -R2 ;  /* 0x0000000179027824 */ /* 0x000fc400078e0a02 */
[----:B------:R-:W-:Y:S04]  /*3600*/  STL [R1+0x54], R221 ;  /* 0x000054dd01007387 */ /* 0x000fe80000100800 */
[----:B------:R-:W-:Y:S04]  /*3610*/  STL [R1+0x50], R216 ;  /* 0x000050d801007387 */ /* 0x000fe80000100800 */
[----:B------:R1:W-:Y:S04]  /*3620*/  STL [R1+0x4c], R3 ;  /* 0x00004c0301007387 */ /* 0x0003e80000100800 */
[----:B------:R-:W-:Y:S04]  /*3630*/  LDSM.16.MT88.4 R80, [R218+0x3100] ;  /* 0x00310000da50783b */ /* 0x000fe80000004200 */
[----:B------:R-:W-:Y:S04]  /*3640*/  LDSM.16.MT88.4 R64, [R219+0x900] ;  /* 0x00090000db40783b */ /* 0x000fe80000004200 */
[----:B------:R-:W-:Y:S04]  /*3650*/  LDSM.16.MT88.4 R56, [R218+0x3900] ;  /* 0x00390000da38783b */ /* 0x000fe80000004200 */
[----:B------:R-:W-:Y:S04]  /*3660*/  LDSM.16.MT88.4 R92, [R219+0x3900] ;  /* 0x00390000db5c783b */ /* 0x000fe80000004200 */
[----:B------:R-:W0:Y:S01]  /*3670*/  LDGDEPBAR ;  /* 0x00000000000079af */ /* 0x000e220000000000 */
[----:B-1----:R-:W-:-:S05]  /*3680*/  IADD3 R3, R122, c[0x0][0x1d0], RZ ;  /* 0x000074007a037a10 */ /* 0x002fca0007ffe0ff */
[----:B------:R-:W-:-:S05]  /*3690*/  IMAD R2, R2, -0x2, R3 ;  /* 0xfffffffe02027824 */ /* 0x000fca00078e0203 */
[C---:B------:R-:W-:Y:S02]  /*36a0*/  ISETP.GT.AND P0, PT, R2.reuse, RZ, PT ;  /* 0x000000ff0200720c */ /* 0x040fe40003f04270 */
[----:B------:R-:W-:Y:S02]  /*36b0*/  ISETP.GT.AND P5, PT, R2, 0x1, PT ;  /* 0x000000010200780c */ /* 0x000fe40003fa4270 */
[----:B------:R-:W-:Y:S02]  /*36c0*/  FSEL R16, R114, -INF , P0 ;  /* 0xff80000072107808 */ /* 0x000fe40000000000 */
[----:B------:R-:W-:Y:S02]  /*36d0*/  FSEL R7, R120, -INF , P0 ;  /* 0xff80000078077808 */ /* 0x000fe40000000000 */
[----:B------:R-:W-:Y:S02]  /*36e0*/  ISETP.GT.AND P0, PT, R2, 0x8, PT ;  /* 0x000000080200780c */ /* 0x000fe40003f04270 */
[----:B------:R-:W-:-:S02]  /*36f0*/  FSEL R8, R115, -INF , P5 ;  /* 0xff80000073087808 */ /* 0x000fc40002800000 */
[----:B------:R-:W-:Y:S02]  /*3700*/  FSEL R20, R113, -INF , P5 ;  /* 0xff80000071147808 */ /* 0x000fe40002800000 */
[----:B------:R-:W-:Y:S02]  /*3710*/  ISETP.GT.AND P5, PT, R2, 0x9, PT ;  /* 0x000000090200780c */ /* 0x000fe40003fa4270 */
[----:B------:R-:W-:Y:S02]  /*3720*/  FSEL R9, R112, -INF , P0 ;  /* 0xff80000070097808 */ /* 0x000fe40000000000 */
[----:B------:R-:W-:Y:S02]  /*3730*/  FMNMX.FTZ R132, R7, R8, !PT ;  /* 0x0000000807847209 */ /* 0x000fe40007810000 */
[----:B------:R-:W-:Y:S02]  /*3740*/  FSEL R21, R98, -INF , P0 ;  /* 0xff80000062157808 */ /* 0x000fe40000000000 */
[----:B------:R-:W-:-:S02]  /*3750*/  ISETP.GT.AND P0, PT, R2, 0x10, PT ;  /* 0x000000100200780c */ /* 0x000fc40003f04270 */
[----:B------:R-:W-:Y:S02]  /*3760*/  FSEL R10, R99, -INF , P5 ;  /* 0xff800000630a7808 */ /* 0x000fe40002800000 */
[----:B------:R-:W-:Y:S02]  /*3770*/  FMNMX.FTZ R132, R9, R132, !PT ;  /* 0x0000008409847209 */ /* 0x000fe40007810000 */
[----:B------:R-:W-:Y:S02]  /*3780*/  FSEL R24, R97, -INF , P5 ;  /* 0xff80000061187808 */ /* 0x000fe40002800000 */
[----:B------:R-:W-:Y:S02]  /*3790*/  ISETP.GT.AND P5, PT, R2, 0x11, PT ;  /* 0x000000110200780c */ /* 0x000fe40003fa4270 */
[----:B------:R-:W-:Y:S02]  /*37a0*/  FSEL R11, R96, -INF , P0 ;  /* 0xff800000600b7808 */ /* 0x000fe40000000000 */
[----:B------:R-:W-:Y:S01]  /*37b0*/  FMNMX.FTZ R132, R10, R132, !PT ;  /* 0x000000840a847209 */ /* 0x000fe20007810000 */
[----:B------:R-:W-:Y:S01]  /*37c0*/  LDSM.16.MT88.4 R96, [R218+0x6100] ;  /* 0x00610000da60783b */ /* 0x000fe20000004200 */
[----:B------:R-:W-:-:S02]  /*37d0*/  FSEL R25, R90, -INF , P0 ;  /* 0xff8000005a197808 */ /* 0x000fc40000000000 */
[C---:B------:R-:W-:Y:S02]  /*37e0*/  ISETP.GT.AND P0, PT, R2.reuse, 0x18, PT ;  /* 0x000000180200780c */ /* 0x040fe40003f04270 */
[----:B------:R-:W-:Y:S02]  /*37f0*/  FSEL R13, R91, -INF , P5 ;  /* 0xff8000005b0d7808 */ /* 0x000fe40002800000 */
[----:B------:R-:W-:Y:S02]  /*3800*/  FMNMX.FTZ R132, R11, R132, !PT ;  /* 0x000000840b847209 */ /* 0x000fe40007810000 */
[----:B------:R-:W-:Y:S02]  /*3810*/  FSEL R26, R89, -INF , P5 ;  /* 0xff800000591a7808 */ /* 0x000fe40002800000 */
[----:B------:R-:W-:Y:S02]  /*3820*/  ISETP.GT.AND P5, PT, R2, 0x19, PT ;  /* 0x000000190200780c */ /* 0x000fe40003fa4270 */
[----:B------:R-:W-:-:S02]  /*3830*/  FSEL R14, R88, -INF , P0 ;  /* 0xff800000580e7808 */ /* 0x000fc40000000000 */
[----:B------:R-:W-:Y:S01]  /*3840*/  FMNMX.FTZ R132, R13, R132, !PT ;  /* 0x000000840d847209 */ /* 0x000fe20007810000 */
[----:B------:R-:W-:Y:S01]  /*3850*/  LDSM.16.MT88.4 R88, [R220+0x900] ;  /* 0x00090000dc58783b */ /* 0x000fe20000004200 */
[----:B------:R-:W-:Y:S02]  /*3860*/  FSEL R27, R86, -INF , P0 ;  /* 0xff800000561b7808 */ /* 0x000fe40000000000 */
[----:B------:R-:W-:Y:S02]  /*3870*/  ISETP.GT.AND P0, PT, R2, 0x20, PT ;  /* 0x000000200200780c */ /* 0x000fe40003f04270 */
[----:B------:R-:W-:Y:S02]  /*3880*/  FSEL R15, R87, -INF , P5 ;  /* 0xff800000570f7808 */ /* 0x000fe40002800000 */
[----:B------:R-:W-:Y:S02]  /*3890*/  FMNMX.FTZ R132, R14, R132, !PT ;  /* 0x000000840e847209 */ /* 0x000fe40007810000 */
[----:B------:R-:W-:-:S02]  /*38a0*/  FSEL R28, R85, -INF , P5 ;  /* 0xff800000551c7808 */ /* 0x000fc40002800000 */
[----:B------:R-:W-:Y:S02]  /*38b0*/  ISETP.GT.AND P5, PT, R2, 0x21, PT ;  /* 0x000000210200780c */ /* 0x000fe40003fa4270 */
[----:B------:R-:W-:Y:S02]  /*38c0*/  FSEL R120, R84, -INF , P0 ;  /* 0xff80000054787808 */ /* 0x000fe40000000000 */
[----:B------:R-:W-:Y:S01]  /*38d0*/  FMNMX.FTZ R132, R15, R132, !PT ;  /* 0x000000840f847209 */ /* 0x000fe20007810000 */
[----:B------:R-:W-:Y:S01]  /*38e0*/  LDSM.16.MT88.4 R84, [R220+0x3100] ;  /* 0x00310000dc54783b */ /* 0x000fe20000004200 */
[----:B------:R-:W-:Y:S02]  /*38f0*/  FSEL R123, R78, -INF , P0 ;  /* 0xff8000004e7b7808 */ /* 0x000fe40000000000 */
[----:B------:R-:W-:Y:S02]  /*3900*/  ISETP.GT.AND P0, PT, R2, 0x28, PT ;  /* 0x000000280200780c */ /* 0x000fe40003f04270 */
[----:B------:R-:W-:-:S02]  /*3910*/  FSEL R118, R79, -INF , P5 ;  /* 0xff8000004f767808 */ /* 0x000fc40002800000 */
[----:B------:R-:W-:Y:S02]  /*3920*/  FMNMX.FTZ R132, R120, R132, !PT ;  /* 0x0000008478847209 */ /* 0x000fe40007810000 */
[----:B------:R-:W-:Y:S02]  /*3930*/  FSEL R122, R77, -INF , P5 ;  /* 0xff8000004d7a7808 */ /* 0x000fe40002800000 */
[----:B------:R-:W-:Y:S02]  /*3940*/  ISETP.GT.AND P5, PT, R2, 0x29, PT ;  /* 0x000000290200780c */ /* 0x000fe40003fa4270 */
[----:B------:R-:W-:Y:S02]  /*3950*/  FSEL R117, R76, -INF , P0 ;  /* 0xff8000004c757808 */ /* 0x000fe40000000000 */
[----:B------:R-:W-:Y:S01]  /*3960*/  FMNMX.FTZ R132, R118, R132, !PT ;  /* 0x0000008476847209 */ /* 0x000fe20007810000 */
[----:B------:R-:W-:Y:S01]  /*3970*/  LDSM.16.MT88.4 R76, [R219+0x3100] ;  /* 0x00310000db4c783b */ /* 0x000fe20000004200 */
[----:B------:R-:W-:-:S02]  /*3980*/  FSEL R121, R72, -INF , P0 ;  /* 0xff80000048797808 */ /* 0x000fc40000000000 */
[----:B------:R-:W-:Y:S02]  /*3990*/  ISETP.GT.AND P0, PT, R2, 0x30, PT ;  /* 0x000000300200780c */ /* 0x000fe40003f04270 */
[----:B------:R-:W-:Y:S02]  /*39a0*/  FSEL R116, R73, -INF , P5 ;  /* 0xff80000049747808 */ /* 0x000fe40002800000 */
[----:B------:R-:W-:Y:S01]  /*39b0*/  FMNMX.FTZ R132, R117, R132, !PT ;  /* 0x0000008475847209 */ /* 0x000fe20007810000 */
[----:B------:R-:W-:Y:S01]  /*39c0*/  LDSM.16.MT88.4 R72, [R217+0x3100] ;  /* 0x00310000d948783b */ /* 0x000fe20000004200 */
        /* <DEDUP_REMOVED lines=19> */
[----:B------:R-:W-:Y:S01]  /*3b00*/  FMNMX.FTZ R132, R134, R132, !PT ;  /* 0x0000008486847209 */ /* 0x000fe20007810000 */
[----:B------:R-:W-:Y:S01]  /*3b10*/  LDSM.16.MT88.4 R44, [R217+0x900] ;  /* 0x00090000d92c783b */ /* 0x000fe20000004200 */
[----:B------:R-:W-:Y:S02]  /*3b20*/  FMNMX.FTZ R3, R24, R3, !PT ;  /* 0x0000000318037209 */ /* 0x000fe40007810000 */
[----:B------:R-:W-:Y:S02]  /*3b30*/  FSEL R200, R43, -INF , P5 ;  /* 0xff8000002bc87808 */ /* 0x000fe40002800000 */
[----:B------:R-:W-:-:S02]  /*3b40*/  ISETP.GT.AND P5, PT, R2, 0x41, PT ;  /* 0x000000410200780c */ /* 0x000fc40003fa4270 */
[----:B------:R-:W-:Y:S02]  /*3b50*/  FSEL R213, R41, -INF , P0 ;  /* 0xff80000029d57808 */ /* 0x000fe40000000000 */
[----:B------:R-:W-:Y:S02]  /*3b60*/  FMNMX.FTZ R132, R133, R132, !PT ;  /* 0x0000008485847209 */ /* 0x000fe40007810000 */
[----:B------:R-:W-:Y:S02]  /*3b70*/  FMNMX.FTZ R3, R25, R3, !PT ;  /* 0x0000000319037209 */ /* 0x000fe40007810000 */
[----:B------:R-:W-:Y:S02]  /*3b80*/  FSEL R108, R40, -INF , P0 ;  /* 0xff800000286c7808 */ /* 0x000fe40000000000 */
[----:B------:R-:W-:Y:S02]  /*3b90*/  ISETP.GT.AND P0, PT, R2, 0x48, PT ;  /* 0x000000480200780c */ /* 0x000fe40003f04270 */
[----:B------:R-:W-:-:S02]  /*3ba0*/  FSEL R210, R42, -INF , P5 ;  /* 0xff8000002ad27808 */ /* 0x000fc40002800000 */
[----:B------:R-:W-:Y:S02]  /*3bb0*/  FMNMX.FTZ R132, R213, R132, !PT ;  /* 0x00000084d5847209 */ /* 0x000fe40007810000 */
[----:B------:R-:W-:Y:S02]  /*3bc0*/  FMNMX.FTZ R3, R26, R3, !PT ;  /* 0x000000031a037209 */ /* 0x000fe40007810000 */
[----:B------:R-:W-:Y:S02]  /*3bd0*/  FSEL R34, R34, -INF , P5 ;  /* 0xff80000022227808 */ /* 0x000fe40002800000 */
[----:B------:R-:W-:Y:S02]  /*3be0*/  ISETP.GT.AND P5, PT, R2, 0x49, PT ;  /* 0x000000490200780c */ /* 0x000fe40003fa4270 */
[----:B------:R-:W-:Y:S02]  /*3bf0*/  FSEL R208, R35, -INF , P0 ;  /* 0xff80000023d07808 */ /* 0x000fe40000000000 */
[----:B------:R-:W-:-:S02]  /*3c00*/  FMNMX.FTZ R132, R210, R132, !PT ;  /* 0x00000084d2847209 */ /* 0x000fc40007810000 */
[----:B------:R-:W-:Y:S02]  /*3c10*/  FMNMX.FTZ R3, R27, R3, !PT ;  /* 0x000000031b037209 */ /* 0x000fe40007810000 */
[----:B------:R-:W-:Y:S02]  /*3c20*/  FSEL R48, R31, -INF , P0 ;  /* 0xff8000001f307808 */ /* 0x000fe40000000000 */
[----:B------:R-:W-:Y:S02]  /*3c30*/  ISETP.GT.AND P0, PT, R2, 0x50, PT ;  /* 0x000000500200780c */ /* 0x000fe40003f04270 */
[----:B------:R-:W-:Y:S02]  /*3c40*/  FSEL R209, R36, -INF , P5 ;  /* 0xff80000024d17808 */ /* 0x000fe40002800000 */
[----:B------:R-:W-:Y:S02]  /*3c50*/  FMNMX.FTZ R132, R208, R132, !PT ;  /* 0x00000084d0847209 */ /* 0x000fe40007810000 */
[----:B------:R-:W-:-:S02]  /*3c60*/  FMNMX.FTZ R3, R28, R3, !PT ;  /* 0x000000031c037209 */ /* 0x000fc40007810000 */
[----:B------:R-:W-:Y:S02]  /*3c70*/  ISETP.GT.AND P6, PT, R2, 0x51, PT ;  /* 0x000000510200780c */ /* 0x000fe40003fc4270 */
[----:B------:R-:W-:Y:S02]  /*3c80*/  FSEL R211, R29, -INF , P0 ;  /* 0xff8000001dd37808 */ /* 0x000fe40000000000 */
[----:B------:R-:W-:Y:S02]  /*3c90*/  FMNMX.FTZ R132, R209, R132, !PT ;  /* 0x00000084d1847209 */ /* 0x000fe40007810000 */
[----:B------:R-:W-:Y:S02]  /*3ca0*/  FMNMX.FTZ R3, R123, R3, !PT ;  /* 0x000000037b037209 */ /* 0x000fe40007810000 */
[----:B------:R-:W-:Y:S02]  /*3cb0*/  FSEL R223, R23, -INF , P5 ;  /* 0xff80000017df7808 */ /* 0x000fe40002800000 */
[----:B------:R-:W-:-:S02]  /*3cc0*/  FSEL R18, R18, -INF , P0 ;  /* 0xff80000012127808 */ /* 0x000fc40000000000 */
[----:B------:R-:W-:Y:S02]  /*3cd0*/  ISETP.GT.AND P5, PT, R2, 0x58, PT ;  /* 0x000000580200780c */ /* 0x000fe40003fa4270 */
[----:B------:R-:W-:Y:S02]  /*3ce0*/  FSEL R102, R30, -INF , P6 ;  /* 0xff8000001e667808 */ /* 0x000fe40003000000 */
[----:B------:R-:W-:Y:S02]  /*3cf0*/  FMNMX.FTZ R132, R211, R132, !PT ;  /* 0x00000084d3847209 */ /* 0x000fe40007810000 */
[----:B------:R-:W-:Y:S02]  /*3d00*/  ISETP.GT.AND P0, PT, R2, 0x59, PT ;  /* 0x000000590200780c */ /* 0x000fe40003f04270 */
[----:B------:R-:W-:Y:S02]  /*3d10*/  FMNMX.FTZ R2, R122, R3, !PT ;  /* 0x000000037a027209 */ /* 0x000fe40007810000 */
[----:B------:R-:W-:-:S02]  /*3d20*/  FSEL R215, R22, -INF , P5 ;  /* 0xff80000016d77808 */ /* 0x000fc40002800000 */
[----:B------:R-:W-:Y:S02]  /*3d30*/  FMNMX.FTZ R132, R102, R132, !PT ;  /* 0x0000008466847209 */ /* 0x000fe40007810000 */
[----:B------:R-:W-:Y:S02]  /*3d40*/  FMNMX.FTZ R2, R121, R2, !PT ;  /* 0x0000000279027209 */ /* 0x000fe40007810000 */
[----:B------:R-:W-:Y:S02]  /*3d50*/  FSEL R212, R17, -INF , P0 ;  /* 0xff80000011d47808 */ /* 0x000fe40000000000 */
[----:B------:R-:W-:Y:S02]  /*3d60*/  FMNMX.FTZ R132, R215, R132, !PT ;  /* 0x00000084d7847209 */ /* 0x000fe40007810000 */
[----:B------:R-:W-:Y:S02]  /*3d70*/  FMNMX.FTZ R2, R119, R2, !PT ;  /* 0x0000000277027209 */ /* 0x000fe40007810000 */
[----:B------:R-:W-:-:S02]  /*3d80*/  FMNMX.FTZ R132, R212, R132, !PT ;  /* 0x00000084d4847209 */ /* 0x000fc40007810000 */
[----:B------:R-:W-:Y:S02]  /*3d90*/  FMNMX.FTZ R2, R204, R2, !PT ;  /* 0x00000002cc027209 */ /* 0x000fe40007810000 */
[----:B------:R-:W-:Y:S01]  /*3da0*/  FSEL R206, R19, -INF , P6 ;  /* 0xff80000013ce7808 */ /* 0x000fe20003000000 */
[----:B------:R-:W1:Y:S01]  /*3db0*/  SHFL.BFLY PT, R3, R132, 0x2, 0x1f ;  /* 0x0c401f0084037f89 */ /* 0x000e6200000e0000 */
[----:B------:R-:W-:Y:S02]  /*3dc0*/  FMNMX.FTZ R2, R203, R2, !PT ;  /* 0x00000002cb027209 */ /* 0x000fe40007810000 */
[----:B------:R-:W-:Y:S02]  /*3dd0*/  FSEL R216, R33, -INF , P5 ;  /* 0xff80000021d87808 */ /* 0x000fe40002800000 */
[----:B------:R-:W-:Y:S02]  /*3de0*/  FMNMX.FTZ R2, R202, R2, !PT ;  /* 0x00000002ca027209 */ /* 0x000fe40007810000 */
[----:B------:R-:W-:-:S02]  /*3df0*/  FSEL R225, R32, -INF , P0 ;  /* 0xff80000020e17808 */ /* 0x000fc40000000000 */
[----:B------:R-:W-:Y:S02]  /*3e00*/  FMNMX.FTZ R2, R200, R2, !PT ;  /* 0x00000002c8027209 */ /* 0x000fe40007810000 */
[----:B------:R-:W-:Y:S02]  /*3e10*/  MOV R0, R48 ;  /* 0x0000003000007202 */ /* 0x000fe40000000f00 */
[----:B------:R-:W-:-:S04]  /*3e20*/  FMNMX.FTZ R2, R108, R2, !PT ;  /* 0x000000026c027209 */ /* 0x000fc80007810000 */
[----:B------:R-:W-:-:S04]  /*3e30*/  FMNMX.FTZ R2, R34, R2, !PT ;  /* 0x0000000222027209 */ /* 0x000fc80007810000 */
[----:B------:R-:W-:Y:S02]  /*3e40*/  FMNMX.FTZ R2, R48, R2, !PT ;  /* 0x0000000230027209 */ /* 0x000fe40007810000 */
[----:B-1----:R-:W-:Y:S02]  /*3e50*/  FMNMX.FTZ R132, R132, R3, !PT ;  /* 0x0000000384847209 */ /* 0x002fe40007810000 */
[----:B------:R-:W-:-:S03]  /*3e60*/  FMNMX.FTZ R3, R223, R2, !PT ;  /* 0x00000002df037209 */ /* 0x000fc60007810000 */
[----:B------:R-:W1:Y:S01]  /*3e70*/  SHFL.BFLY PT, R2, R132, 0x1, 0x1f ;  /* 0x0c201f0084027f89 */ /* 0x000e6200000e0000 */
[----:B------:R-:W-:-:S04]  /*3e80*/  FMNMX.FTZ R3, R18, R3, !PT ;  /* 0x0000000312037209 */ /* 0x000fc80007810000 */
[----:B------:R-:W-:-:S04]  /*3e90*/  FMNMX.FTZ R3, R206, R3, !PT ;  /* 0x00000003ce037209 */ /* 0x000fc80007810000 */
[----:B------:R-:W-:-:S04]  /*3ea0*/  FMNMX.FTZ R3, R216, R3, !PT ;  /* 0x00000003d8037209 */ /* 0x000fc80007810000 */
[----:B------:R-:W-:-:S05]  /*3eb0*/  FMNMX.FTZ R3, R225, R3, !PT ;  /* 0x00000003e1037209 */ /* 0x000fca0007810000 */
[----:B------:R-:W2:Y:S01]  /*3ec0*/  SHFL.BFLY PT, R6, R3, 0x2, 0x1f ;  /* 0x0c401f0003067f89 */ /* 0x000ea200000e0000 */
[----:B-1----:R-:W-:-:S04]  /*3ed0*/  FMNMX.FTZ R132, R132, R2, !PT ;  /* 0x0000000284847209 */ /* 0x002fc80007810000 */
[C---:B------:R-:W-:Y:S01]  /*3ee0*/  FSETP.NEU.FTZ.AND P0, PT, R132.reuse, -INF , PT ;  /* 0xff8000008400780b */ /* 0x040fe20003f1d000 */
[----:B------:R-:W-:-:S05]  /*3ef0*/  FMUL.FTZ R12, R132, c[0x0][0x2d0] ;  /* 0x0000b400840c7a20 */ /* 0x000fca0000410000 */
[----:B------:R-:W-:-:S05]  /*3f00*/  FSEL R12, R12, RZ, P0 ;  /* 0x000000ff0c0c7208 */ /* 0x000fca0000000000 */
[----:B------:R-:W-:Y:S01]  /*3f10*/  FFMA.FTZ R2, R7, c[0x0][0x2d0], -R12 ;  /* 0x0000b40007027a23 */ /* 0x000fe2000001080c */
[----:B--2---:R-:W-:-:S03]  /*3f20*/  FMNMX.FTZ R3, R3, R6, !PT ;  /* 0x0000000603037209 */ /* 0x004fc60007810000 */
[----:B------:R1:W2:Y:S02]  /*3f30*/  MUFU.EX2 R37, R2 ;  /* 0x0000000200257308 */ /* 0x0002a40000000800 */
[----:B------:R-:W3:Y:S01]  /*3f40*/  SHFL.BFLY PT, R6, R3, 0x1, 0x1f ;  /* 0x0c201f0003067f89 */ /* 0x000ee200000e0000 */
[----:B-1----:R-:W-:-:S05]  /*3f50*/  FFMA.FTZ R2, R8, c[0x0][0x2d0], -R12 ;  /* 0x0000b40008027a23 */ /* 0x002fca000001080c */
[----:B------:R1:W4:Y:S01]  /*3f60*/  MUFU.EX2 R222, R2 ;  /* 0x0000000200de7308 */ /* 0x0003220000000800 */
[----:B---3--:R-:W-:Y:S01]  /*3f70*/  FMNMX.FTZ R3, R3, R6, !PT ;  /* 0x0000000603037209 */ /* 0x008fe20007810000 */
[----:B------:R-:W-:Y:S02]  /*3f80*/  FFMA.FTZ R6, R14, c[0x0][0x2d0], -R12 ;  /* 0x0000b4000e067a23 */ /* 0x000fe4000001080c */
[----:B------:R-:W-:Y:S01]  /*3f90*/  IMAD.MOV.U32 R14, RZ, RZ, R34 ;  /* 0x000000ffff0e7224 */ /* 0x000fe200078e0022 */
[----:B------:R-:W-:-:S03]  /*3fa0*/  FSETP.NEU.FTZ.AND P0, PT, R3, -INF , PT ;  /* 0xff8000000300780b */ /* 0x000fc60003f1d000 */
[----:B------:R3:W-:Y:S01]  /*3fb0*/  MUFU.EX2 R221, R6 ;  /* 0x0000000600dd7308 */ /* 0x0007e20000000800 */
[----:B-1----:R-:W-:-:S07]  /*3fc0*/  FFMA.FTZ R2, R9, c[0x0][0x2d0], -R12 ;  /* 0x0000b40009027a23 */ /* 0x002fce000001080c */
[----:B------:R1:W-:Y:S01]  /*3fd0*/  MUFU.EX2 R104, R2 ;  /* 0x0000000200687308 */ /* 0x0003e20000000800 */
[--C-:B---3--:R-:W-:Y:S01]  /*3fe0*/  FFMA.FTZ R6, R15, c[0x0][0x2d0], -R12.reuse ;  /* 0x0000b4000f067a23 */ /* 0x108fe2000001080c */
[----:B--2---:R-:W-:Y:S02]  /*3ff0*/  MOV R15, R37 ;  /* 0x00000025000f7202 */ /* 0x004fe40000000f00 */
[----:B------:R-:W-:Y:S04]  /*4000*/  LDSM.16.MT88.4 R36, [R218+0x900] ;  /* 0x00090000da24783b */ /* 0x000fe80000004200 */
[----:B------:R-:W2:Y:S01]  /*4010*/  MUFU.EX2 R252, R6 ;  /* 0x0000000600fc7308 */ /* 0x000ea20000000800 */
[----:B----4-:R-:W-:Y:S01]  /*4020*/  F2FP.PACK_AB R8, R222, R15 ;  /* 0x0000000fde08723e */ /* 0x010fe200000000ff */
[----:B-1----:R-:W-:-:S06]  /*4030*/  FFMA.FTZ R2, R10, c[0x0][0x2d0], -R12 ;  /* 0x0000b4000a027a23 */ /* 0x002fcc000001080c */
[----:B------:R1:W3:Y:S01]  /*4040*/  MUFU.EX2 R251, R2 ;  /* 0x0000000200fb7308 */ /* 0x0002e20000000800 */
[----:B--2---:R-:W-:Y:S01]  /*4050*/  F2FP.PACK_AB R6, R252, R221 ;  /* 0x000000ddfc06723e */ /* 0x004fe200000000ff */
[----:B-1----:R-:W-:Y:S01]  /*4060*/  FFMA.FTZ R2, R11, c[0x0][0x2d0], -R12 ;  /* 0x0000b4000b027a23 */ /* 0x002fe2000001080c */
[----:B---3--:R-:W-:-:S05]  /*4070*/  F2FP.PACK_AB R10, R251, R104 ;  /* 0x00000068fb0a723e */ /* 0x008fca00000000ff */
[----:B------:R1:W-:Y:S02]  /*4080*/  MUFU.EX2 R107, R2 ;  /* 0x00000002006b7308 */ /* 0x0003e40000000800 */
[----:B-1----:R-:W-:Y:S02]  /*4090*/  FFMA.FTZ R2, R13, c[0x0][0x2d0], -R12 ;  /* 0x0000b4000d027a23 */ /* 0x002fe4000001080c */
[----:B------:R-:W-:-:S04]  /*40a0*/  IMAD.MOV.U32 R13, RZ, RZ, R18 ;  /* 0x000000ffff0d7224 */ /* 0x000fc800078e0012 */
[----:B------:R1:W-:Y:S02]  /*40b0*/  MUFU.EX2 R106, R2 ;  /* 0x00000002006a7308 */ /* 0x0003e40000000800 */
[----:B-1----:R-:W-:-:S05]  /*40c0*/  FMUL.FTZ R2, R3, c[0x0][0x2d0] ;  /* 0x0000b40003027a20 */ /* 0x002fca0000410000 */
[----:B------:R-:W-:-:S05]  /*40d0*/  FSEL R2, R2, RZ, P0 ;  /* 0x000000ff02027208 */ /* 0x000fca0000000000 */
[--C-:B------:R-:W-:Y:S02]  /*40e0*/  FFMA.FTZ R5, R16, c[0x0][0x2d0], -R2.reuse ;  /* 0x0000b40010057a23 */ /* 0x100fe40000010802 */
[----:B------:R-:W1:Y:S01]  /*40f0*/  LDSM.16.MT88.4 R16, [R217+0x100] ;  /* 0x00010000d910783b */ /* 0x000e620000004200 */
[--C-:B------:R-:W-:Y:S01]  /*4100*/  FFMA.FTZ R4, R21, c[0x0][0x2d0], -R2.reuse ;  /* 0x0000b40015047a23 */ /* 0x100fe20000010802 */
[----:B------:R2:W-:Y:S08]  /*4110*/  MUFU.EX2 R205, R5 ;  /* 0x0000000500cd7308 */ /* 0x0005f00000000800 */
[----:B------:R3:W-:Y:S01]  /*4120*/  MUFU.EX2 R101, R4 ;  /* 0x0000000400657308 */ /* 0x0007e20000000800 */
[----:B--2---:R-:W-:-:S02]  /*4130*/  FFMA.FTZ R5, R20, c[0x0][0x2d0], -R2 ;  /* 0x0000b40014057a23 */ /* 0x004fc40000010802 */
[----:B------:R-:W2:Y:S05]  /*4140*/  LDSM.16.MT88.4 R20, [R218+0x100] ;  /* 0x00010000da14783b */ /* 0x000eaa0000004200 */
[----:B------:R-:W4:Y:S01]  /*4150*/  MUFU.EX2 R105, R5 ;  /* 0x0000000500697308 */ /* 0x000f220000000800 */
[----:B---3--:R-:W-:-:S07]  /*4160*/  FFMA.FTZ R4, R24, c[0x0][0x2d0], -R2 ;  /* 0x0000b40018047a23 */ /* 0x008fce0000010802 */
[----:B------:R3:W1:Y:S01]  /*4170*/  MUFU.EX2 R224, R4 ;  /* 0x0000000400e07308 */ /* 0x0006620000000800 */
[----:B----4-:R-:W-:Y:S01]  /*4180*/  F2FP.PACK_AB R9, R105, R205 ;  /* 0x000000cd6909723e */ /* 0x010fe200000000ff */
[----:B---3--:R-:W-:Y:S01]  /*4190*/  FFMA.FTZ R4, R25, c[0x0][0x2d0], -R2 ;  /* 0x0000b40019047a23 */ /* 0x008fe20000010802 */
[----:B-1----:R-:W-:-:S05]  /*41a0*/  F2FP.PACK_AB R11, R224, R101 ;  /* 0x00000065e00b723e */ /* 0x002fca00000000ff */
[----:B------:R1:W-:Y:S02]  /*41b0*/  MUFU.EX2 R214, R4 ;  /* 0x0000000400d67308 */ /* 0x0003e40000000800 */
[C---:B------:R-:W-:Y:S08]  /*41c0*/  HMMA.16816.F32 R40, R8.reuse, R16, RZ ;  /* 0x000000100828723c */ /* 0x040ff000000018ff */
[----:B------:R-:W-:Y:S01]  /*41d0*/  HMMA.16816.F32 R32, R8, R18, RZ ;  /* 0x000000120820723c */ /* 0x000fe200000018ff */
[----:B-1----:R-:W-:-:S04]  /*41e0*/  FFMA.FTZ R4, R26, c[0x0][0x2d0], -R2 ;  /* 0x0000b4001a047a23 */ /* 0x002fc80000010802 */
[----:B------:R1:W3:Y:S03]  /*41f0*/  MUFU.EX2 R207, R4 ;  /* 0x0000000400cf7308 */ /* 0x0002e60000000800 */
[----:B--2---:R-:W-:Y:S01]  /*4200*/  HMMA.16816.F32 R16, R8, R22, RZ ;  /* 0x000000160810723c */ /* 0x004fe200000018ff */
[----:B-1----:R-:W-:Y:S01]  /*4210*/  FFMA.FTZ R4, R27, c[0x0][0x2d0], -R2 ;  /* 0x0000b4001b047a23 */ /* 0x002fe20000010802 */
[----:B---3--:R-:W-:-:S06]  /*4220*/  F2FP.PACK_AB R5, R207, R214 ;  /* 0x000000d6cf05723e */ /* 0x008fcc00000000ff */
[----:B------:R-:W-:Y:S01]  /*4230*/  HMMA.16816.F32 R24, R8, R20, RZ ;  /* 0x000000140818723c */ /* 0x000fe200000018ff */
[----:B------:R-:W1:Y:S01]  /*4240*/  LDSM.16.MT88.4 R20, [R219+0x100] ;  /* 0x00010000db14783b */ /* 0x000e620000004200 */
[----:B------:R2:W-:Y:S02]  /*4250*/  MUFU.EX2 R100, R4 ;  /* 0x0000000400647308 */ /* 0x0005e40000000800 */
[----:B--2---:R-:W-:Y:S02]  /*4260*/  FFMA.FTZ R4, R28, c[0x0][0x2d0], -R2 ;  /* 0x0000b4001c047a23 */ /* 0x004fe40000010802 */
[----:B------:R-:W2:Y:S04]  /*4270*/  LDSM.16.MT88.4 R28, [R220+0x100] ;  /* 0x00010000dc1c783b */ /* 0x000ea80000004200 */
[----:B------:R3:W4:Y:S02]  /*4280*/  MUFU.EX2 R103, R4 ;  /* 0x0000000400677308 */ /* 0x0007240000000800 */
[----:B---3--:R-:W-:-:S02]  /*4290*/  F2FP.PACK_AB R4, R106, R107 ;  /* 0x0000006b6a04723e */ /* 0x008fc400000000ff */
[----:B----4-:R-:W-:-:S07]  /*42a0*/  F2FP.PACK_AB R7, R103, R100 ;  /* 0x000000646707723e */ /* 0x010fce00000000ff */
[----:B------:R-:W-:Y:S08]  /*42b0*/  HMMA.16816.F32 R192, R4, R44, R40 ;  /* 0x0000002c04c0723c */ /* 0x000ff00000001828 */
[----:B-1----:R-:W-:Y:S08]  /*42c0*/  HMMA.16816.F32 R40, R8, R20, RZ ;  /* 0x000000140828723c */ /* 0x002ff000000018ff */
[C---:B------:R-:W-:Y:S08]  /*42d0*/  HMMA.16816.F32 R188, R4.reuse, R46, R32 ;  /* 0x0000002e04bc723c */ /* 0x040ff00000001820 */
[C---:B------:R-:W-:Y:S08]  /*42e0*/  HMMA.16816.F32 R180, R4.reuse, R38, R16 ;  /* 0x0000002604b4723c */ /* 0x040ff00000001810 */
[----:B------:R-:W-:Y:S08]  /*42f0*/  HMMA.16816.F32 R184, R4, R36, R24 ;  /* 0x0000002404b8723c */ /* 0x000ff00000001818 */
[C---:B--2---:R-:W-:Y:S08]  /*4300*/  HMMA.16816.F32 R52, R8.reuse, R28, RZ ;  /* 0x0000001c0834723c */ /* 0x044ff000000018ff */
[C---:B------:R-:W-:Y:S08]  /*4310*/  HMMA.16816.F32 R48, R8.reuse, R30, RZ ;  /* 0x0000001e0830723c */ /* 0x040ff000000018ff */
[C---:B------:R-:W-:Y:S08]  /*4320*/  HMMA.16816.F32 R16, R8.reuse, R84, RZ ;  /* 0x000000540810723c */ /* 0x040ff000000018ff */
[C---:B------:R-:W-:Y:S01]  /*4330*/  HMMA.16816.F32 R44, R8.reuse, R86, RZ ;  /* 0x00000056082c723c */ /* 0x040fe200000018ff */
[----:B------:R-:W-:Y:S07]  /*4340*/  LDSM.16.MT88.4 R84, [R220+0x6900] ;  /* 0x00690000dc54783b */ /* 0x000fee0000004200 */
[C---:B------:R-:W-:Y:S08]  /*4350*/  HMMA.16816.F32 R36, R8.reuse, R22, RZ ;  /* 0x000000160824723c */ /* 0x040ff000000018ff */
[C---:B------:R-:W-:Y:S08]  /*4360*/  HMMA.16816.F32 R32, R8.reuse, R72, RZ ;  /* 0x000000480820723c */ /* 0x040ff000000018ff */
[C---:B------:R-:W-:Y:S01]  /*4370*/  HMMA.16816.F32 R28, R8.reuse, R74, RZ ;  /* 0x0000004a081c723c */ /* 0x040fe200000018ff */
[----:B------:R-:W1:Y:S07]  /*4380*/  LDSM.16.MT88.4 R72, [R217+0x6100] ;  /* 0x00610000d948783b */ /* 0x000e6e0000004200 */
[----:B------:R-:W-:Y:S08]  /*4390*/  HMMA.16816.F32 R20, R8, R82, RZ ;  /* 0x000000520814723c */ /* 0x000ff000000018ff */
[C---:B------:R-:W-:Y:S01]  /*43a0*/  HMMA.16816.F32 R128, R4.reuse, R64, R40 ;  /* 0x000000400480723c */ /* 0x040fe20000001828 */
[----:B------:R-:W2:Y:S07]  /*43b0*/  LDSM.16.MT88.4 R40, [R220+0x6100] ;  /* 0x00610000dc28783b */ /* 0x000eae0000004200 */
[C---:B------:R-:W-:Y:S08]  /*43c0*/  HMMA.16816.F32 R156, R4.reuse, R68, R16 ;  /* 0x00000044049c723c */ /* 0x040ff00000001810 */
[----:B------:R-:W-:Y:S01]  /*43d0*/  HMMA.16816.F32 R196, R4, R70, R44 ;  /* 0x0000004604c4723c */ /* 0x000fe2000000182c */
[----:B------:R-:W3:Y:S04]  /*43e0*/  LDSM.16.MT88.4 R68, [R218+0x6900] ;  /* 0x00690000da44783b */ /* 0x000ee80000004200 */
[----:B------:R-:W-:Y:S03]  /*43f0*/  LDSM.16.MT88.4 R44, [R219+0x6100] ;  /* 0x00610000db2c783b */ /* 0x000fe60000004200 */
[----:B------:R-:W-:Y:S01]  /*4400*/  HMMA.16816.F32 R24, R8, R80, RZ ;  /* 0x000000500818723c */ /* 0x000fe200000018ff */
[----:B------:R-:W-:Y:S07]  /*4410*/  LDSM.16.MT88.4 R80, [R219+0x6900] ;  /* 0x00690000db50783b */ /* 0x000fee0000004200 */
[C---:B------:R-:W-:Y:S01]  /*4420*/  HMMA.16816.F32 R136, R4.reuse, R90, R48 ;  /* 0x0000005a0488723c */ /* 0x040fe20000001830 */
[----:B------:R-:W-:Y:S07]  /*4430*/  LDSM.16.MT88.4 R48, [R217+0x9100] ;  /* 0x00910000d930783b */ /* 0x000fee0000004200 */
[C---:B------:R-:W-:Y:S01]  /*4440*/  HMMA.16816.F32 R176, R4.reuse, R66, R36 ;  /* 0x0000004204b0723c */ /* 0x040fe20000001824 */
[----:B------:R-:W4:Y:S07]  /*4450*/  LDSM.16.MT88.4 R36, [R217+0x6900] ;  /* 0x00690000d924783b */ /* 0x000f2e0000004200 */
[----:B------:R-:W-:Y:S08]  /*4460*/  HMMA.16816.F32 R172, R4, R60, R32 ;  /* 0x0000003c04ac723c */ /* 0x000ff00000001820 */
[----:B------:R-:W-:Y:S08]  /*4470*/  HMMA.16816.F32 R32, R8, R76, RZ ;  /* 0x0000004c0820723c */ /* 0x000ff000000018ff */
[----:B------:R-:W-:Y:S08]  /*4480*/  HMMA.16816.F32 R168, R4, R62, R28 ;  /* 0x0000003e04a8723c */ /* 0x000ff0000000181c */
[----:B------:R-:W-:Y:S01]  /*4490*/  HMMA.16816.F32 R28, R8, R78, RZ ;  /* 0x0000004e081c723c */ /* 0x000fe200000018ff */
[----:B------:R-:W-:Y:S07]  /*44a0*/  LDSM.16.MT88.4 R76, [R219+0x9100] ;  /* 0x00910000db4c783b */ /* 0x000fee0000004200 */
[----:B------:R-:W-:Y:S08]  /*44b0*/  HMMA.16816.F32 R152, R4, R58, R20 ;  /* 0x0000003a0498723c */ /* 0x000ff00000001814 */
[C---:B------:R-:W-:Y:S07]  /*44c0*/  HMMA.16816.F32 R16, R8.reuse, R96, RZ ;  /* 0x000000600810723c */ /* 0x040fee00000018ff */
[----:B------:R-:W-:Y:S01]  /*44d0*/  IMAD.MOV.U32 R97, RZ, RZ, R108 ;  /* 0x000000ffff617224 */ /* 0x000fe200078e006c */
[----:B-1----:R-:W-:Y:S08]  /*44e0*/  HMMA.16816.F32 R20, R8, R74, RZ ;  /* 0x0000004a0814723c */ /* 0x002ff000000018ff */
[C---:B------:R-:W-:Y:S01]  /*44f0*/  HMMA.16816.F32 R140, R4.reuse, R88, R52 ;  /* 0x00000058048c723c */ /* 0x040fe20000001834 */
[----:B------:R-:W1:Y:S04]  /*4500*/  LDSM.16.MT88.4 R52, [R218+0x9100] ;  /* 0x00910000da34783b */ /* 0x000e680000004200 */
[----:B------:R-:W1:Y:S03]  /*4510*/  LDSM.16.MT88.4 R88, [R217+0x9900] ;  /* 0x00990000d958783b */ /* 0x000e660000004200 */
[----:B------:R-:W-:Y:S08]  /*4520*/  HMMA.16816.F32 R148, R4, R56, R24 ;  /* 0x000000380494723c */ /* 0x000ff00000001818 */
[C---:B------:R-:W-:Y:S01]  /*4530*/  HMMA.16816.F32 R24, R8.reuse, R72, RZ ;  /* 0x000000480818723c */ /* 0x040fe200000018ff */
[----:B------:R-:W1:Y:S07]  /*4540*/  LDSM.16.MT88.4 R72, [R220+0x9100] ;  /* 0x00910000dc48783b */ /* 0x000e6e0000004200 */
[----:B------:R-:W-:Y:S08]  /*4550*/  HMMA.16816.F32 R64, R8, R98, RZ ;  /* 0x000000620840723c */ /* 0x000ff000000018ff */
[----:B------:R-:W-:Y:S08]  /*4560*/  HMMA.16816.F32 R164, R4, R92, R32 ;  /* 0x0000005c04a4723c */ /* 0x000ff00000001820 */
[----:B--2---:R-:W-:Y:S08]  /*4570*/  HMMA.16816.F32 R32, R8, R40, RZ ;  /* 0x000000280820723c */ /* 0x004ff000000018ff */
[C---:B------:R-:W-:Y:S08]  /*4580*/  HMMA.16816.F32 R160, R4.reuse, R94, R28 ;  /* 0x0000005e04a0723c */ /* 0x040ff0000000181c */
[----:B---3--:R-:W-:Y:S07]  /*4590*/  HMMA.16816.F32 R112, R4, R68, R16 ;  /* 0x000000440470723c */ /* 0x008fee0000001810 */
[----:B------:R-:W-:Y:S01]  /*45a0*/  IMAD.MOV.U32 R68, RZ, RZ, R107 ;  /* 0x000000ffff447224 */ /* 0x000fe200078e006b */
[----:B------:R-:W-:Y:S01]  /*45b0*/  HMMA.16816.F32 R28, R8, R42, RZ ;  /* 0x0000002a081c723c */ /* 0x000fe200000018ff */
[----:B------:R-:W-:-:S07]  /*45c0*/  MOV R69, R106 ;  /* 0x0000006a00457202 */ /* 0x000fce0000000f00 */
[----:B----4-:R-:W-:Y:S08]  /*45d0*/  HMMA.16816.F32 R124, R4, R38, R20 ;  /* 0x00000026047c723c */ /* 0x010ff00000001814 */
[C---:B------:R-:W-:Y:S08]  /*45e0*/  HMMA.16816.F32 R16, R8.reuse, R48, RZ ;  /* 0x000000300810723c */ /* 0x040ff000000018ff */
[----:B------:R-:W-:Y:S08]  /*45f0*/  HMMA.16816.F32 R20, R8, R46, RZ ;  /* 0x0000002e0814723c */ /* 0x000ff000000018ff */
[C---:B------:R-:W-:Y:S07]  /*4600*/  HMMA.16816.F32 R108, R4.reuse, R70, R64 ;  /* 0x00000046046c723c */ /* 0x040fee0000001840 */
[----:B------:R-:W-:Y:S01]  /*4610*/  IMAD.MOV.U32 R71, RZ, RZ, R105 ;  /* 0x000000ffff477224 */ /* 0x000fe200078e0069 */
[----:B------:R-:W-:Y:S01]  /*4620*/  HMMA.16816.F32 R144, R4, R36, R24 ;  /* 0x000000240490723c */ /* 0x000fe20000001818 */
[----:B------:R-:W-:-:S07]  /*4630*/  IMAD.MOV.U32 R70, RZ, RZ, R104 ;  /* 0x000000ffff467224 */ /* 0x000fce00078e0068 */
[----:B------:R-:W-:Y:S07]  /*4640*/  HMMA.16816.F32 R104, R4, R84, R32 ;  /* 0x000000540468723c */ /* 0x000fee0000001820 */
[----:B------:R-:W-:Y:S01]  /*4650*/  MOV R32, R103 ;  /* 0x0000006700207202 */ /* 0x000fe20000000f00 */
[----:B------:R-:W-:Y:S01]  /*4660*/  IMAD.MOV.U32 R33, RZ, RZ, R102 ;  /* 0x000000ffff217224 */ /* 0x000fe200078e0066 */
[----:B------:R-:W-:Y:S01]  /*4670*/  MOV R35, R100 ;  /* 0x0000006400237202 */ /* 0x000fe20000000f00 */
[----:B------:R-:W-:Y:S01]  /*4680*/  IMAD.MOV.U32 R34, RZ, RZ, R101 ;  /* 0x000000ffff227224 */ /* 0x000fe200078e0065 */
[----:B------:R-:W-:Y:S08]  /*4690*/  HMMA.16816.F32 R24, R8, R44, RZ ;  /* 0x0000002c0818723c */ /* 0x000ff000000018ff */
[----:B------:R-:W-:Y:S07]  /*46a0*/  HMMA.16816.F32 R100, R4, R86, R28 ;  /* 0x000000560464723c */ /* 0x000fee000000181c */
[----:B------:R-:W-:Y:S01]  /*46b0*/  IMAD.MOV.U32 R31, RZ, RZ, R0 ;  /* 0x000000ffff1f7224 */ /* 0x000fe200078e0000 */
[----:B------:R-:W-:Y:S01]  /*46c0*/  HMMA.16816.F32 R60, R8, R50, RZ ;  /* 0x00000032083c723c */ /* 0x000fe200000018ff */
[----:B------:R-:W-:Y:S01]  /*46d0*/  FFMA.FTZ R0, R120, c[0x0][0x2d0], -R12 ;  /* 0x0000b40078007a23 */ /* 0x000fe2000001080c */
[----:B------:R-:W-:Y:S01]  /*46e0*/  MOV R29, R68 ;  /* 0x00000044001d7202 */ /* 0x000fe20000000f00 */
[----:B------:R-:W-:-:S05]  /*46f0*/  IMAD.MOV.U32 R30, RZ, RZ, R97 ;  /* 0x000000ffff1e7224 */ /* 0x000fca00078e0061 */
[----:B-1----:R-:W-:Y:S01]  /*4700*/  HMMA.16816.F32 R56, R8, R52, RZ ;  /* 0x000000340838723c */ /* 0x002fe200000018ff */
[----:B------:R-:W-:Y:S01]  /*4710*/  MOV R120, R30 ;  /* 0x0000001e00787202 */ /* 0x000fe20000000f00 */
[----:B------:R-:W-:-:S06]  /*4720*/  IMAD.MOV.U32 R30, RZ, RZ, R222 ;  /* 0x000000ffff1e7224 */ /* 0x000fcc00078e00de */
[----:B------:R-:W-:Y:S01]  /*4730*/  HMMA.16816.F32 R84, R4, R88, R16 ;  /* 0x000000580454723c */ /* 0x000fe20000001810 */
[----:B------:R-:W1:Y:S07]  /*4740*/  LDSM.16.MT88.4 R16, [R220+0x9900] ;  /* 0x00990000dc10783b */ /* 0x000e6e0000004200 */
[C---:B------:R-:W-:Y:S08]  /*4750*/  HMMA.16816.F32 R52, R8.reuse, R54, RZ ;  /* 0x000000360834723c */ /* 0x040ff000000018ff */
[C---:B------:R-:W-:Y:S08]  /*4760*/  HMMA.16816.F32 R48, R8.reuse, R72, RZ ;  /* 0x000000480830723c */ /* 0x040ff000000018ff */
[C---:B------:R-:W-:Y:S08]  /*4770*/  HMMA.16816.F32 R44, R8.reuse, R74, RZ ;  /* 0x0000004a082c723c */ /* 0x040ff000000018ff */
[C---:B------:R-:W-:Y:S08]  /*4780*/  HMMA.16816.F32 R40, R8.reuse, R76, RZ ;  /* 0x0000004c0828723c */ /* 0x040ff000000018ff */
[----:B------:R-:W-:Y:S01]  /*4790*/  HMMA.16816.F32 R36, R8, R78, RZ ;  /* 0x0000004e0824723c */ /* 0x000fe200000018ff */
[----:B------:R-:W2:Y:S07]  /*47a0*/  LDSM.16.MT88.4 R8, [R219+0x9900] ;  /* 0x00990000db08783b */ /* 0x000eae0000004200 */
[C---:B------:R-:W-:Y:S01]  /*47b0*/  HMMA.16816.F32 R92, R4.reuse, R82, R20 ;  /* 0x00000052045c723c */ /* 0x040fe20000001814 */
[----:B------:R-:W3:Y:S07]  /*47c0*/  LDSM.16.MT88.4 R20, [R218+0x9900] ;  /* 0x00990000da14783b */ /* 0x000eee0000004200 */
[C---:B------:R-:W-:Y:S01]  /*47d0*/  HMMA.16816.F32 R96, R4.reuse, R80, R24 ;  /* 0x000000500460723c */ /* 0x040fe20000001818 */
[----:B------:R-:W-:Y:S07]  /*47e0*/  LDSM.16.MT88.4 R24, [R219+0x1100] ;  /* 0x00110000db18783b */ /* 0x000fee0000004200 */
[C---:B-1----:R-:W-:Y:S08]  /*47f0*/  HMMA.16816.F32 R72, R4.reuse, R16, R48 ;  /* 0x000000100448723c */ /* 0x042ff00000001830 */
[C---:B------:R-:W-:Y:S08]  /*4800*/  HMMA.16816.F32 R88, R4.reuse, R90, R60 ;  /* 0x0000005a0458723c */ /* 0x040ff0000000183c */
[C---:B------:R-:W-:Y:S01]  /*4810*/  HMMA.16816.F32 R64, R4.reuse, R18, R44 ;  /* 0x000000120440723c */ /* 0x040fe2000000182c */
[----:B------:R-:W-:Y:S07]  /*4820*/  LDSM.16.MT88.4 R16, [R218+0x1100] ;  /* 0x00110000da10783b */ /* 0x000fee0000004200 */
[C---:B--2---:R-:W-:Y:S08]  /*4830*/  HMMA.16816.F32 R48, R4.reuse, R8, R40 ;  /* 0x000000080430723c */ /* 0x044ff00000001828 */
[C---:B---3--:R-:W-:Y:S08]  /*4840*/  HMMA.16816.F32 R80, R4.reuse, R20, R56 ;  /* 0x000000140450723c */ /* 0x048ff00000001838 */
[C---:B------:R-:W-:Y:S01]  /*4850*/  HMMA.16816.F32 R76, R4.reuse, R22, R52 ;  /* 0x00000016044c723c */ /* 0x040fe20000001834 */
[----:B------:R-:W1:Y:S07]  /*4860*/  LDSM.16.MT88.4 R20, [R217+0x1100] ;  /* 0x00110000d914783b */ /* 0x000e6e0000004200 */
[----:B------:R-:W-:Y:S01]  /*4870*/  HMMA.16816.F32 R36, R4, R10, R36 ;  /* 0x0000000a0424723c */ /* 0x000fe20000001824 */
[----:B------:R2:W-:Y:S01]  /*4880*/  MUFU.EX2 R5, R0 ;  /* 0x0000000000057308 */ /* 0x0005e20000000800 */
[----:B------:R-:W3:Y:S05]  /*4890*/  LDSM.16.MT88.4 R8, [R220+0x1100] ;  /* 0x00110000dc08783b */ /* 0x000eea0000004200 */
[----:B------:R-:W-:Y:S01]  /*48a0*/  FFMA.FTZ R4, R121, c[0x0][0x2d0], -R2 ;  /* 0x0000b40079047a23 */ /* 0x000fe20000010802 */
[----:B------:R-:W-:-:S03]  /*48b0*/  MOV R121, R70 ;  /* 0x0000004600797202 */ /* 0x000fc60000000f00 */
[----:B------:R-:W-:Y:S01]  /*48c0*/  MUFU.EX2 R222, R4 ;  /* 0x0000000400de7308 */ /* 0x000fe20000000800 */
[----:B--2---:R-:W-:-:S07]  /*48d0*/  FFMA.FTZ R0, R118, c[0x0][0x2d0], -R12 ;  /* 0x0000b40076007a23 */ /* 0x004fce000001080c */
[----:B------:R2:W-:Y:S02]  /*48e0*/  MUFU.EX2 R118, R0 ;  /* 0x0000000000767308 */ /* 0x0005e40000000800 */
[----:B--2---:R-:W-:Y:S02]  /*48f0*/  FFMA.FTZ R0, R117, c[0x0][0x2d0], -R12 ;  /* 0x0000b40075007a23 */ /* 0x004fe4000001080c */
[----:B------:R-:W-:-:S04]  /*4900*/  IMAD.MOV.U32 R117, RZ, RZ, R252 ;  /* 0x000000ffff757224 */ /* 0x000fc800078e00fc */
[----:B------:R2:W-:Y:S02]  /*4910*/  MUFU.EX2 R252, R0 ;  /* 0x0000000000fc7308 */ /* 0x0005e40000000800 */
[----:B--2---:R-:W-:Y:S02]  /*4920*/  FFMA.FTZ R0, R116, c[0x0][0x2d0], -R12 ;  /* 0x0000b40074007a23 */ /* 0x004fe4000001080c */
[----:B------:R-:W-:Y:S01]  /*4930*/  IMAD.MOV.U32 R116, RZ, RZ, R32 ;  /* 0x000000ffff747224 */ /* 0x000fe200078e0020 */
[----:B------:R-:W-:Y:S01]  /*4940*/  MOV R32, R33 ;  /* 0x0000002100207202 */ /* 0x000fe20000000f00 */
[----:B------:R-:W-:Y:S02]  /*4950*/  IMAD.MOV.U32 R33, RZ, RZ, R34 ;  /* 0x000000ffff217224 */ /* 0x000fe400078e0022 */
[----:B------:R-:W-:Y:S01]  /*4960*/  IMAD.MOV.U32 R34, RZ, RZ, R35 ;  /* 0x000000ffff227224 */ /* 0x000fe200078e0023 */
[----:B------:R-:W-:Y:S02]  /*4970*/  MOV R35, R213 ;  /* 0x000000d500237202 */ /* 0x000fe40000000f00 */
[----:B------:R2:W4:Y:S02]  /*4980*/  MUFU.EX2 R213, R0 ;  /* 0x0000000000d57308 */ /* 0x0005240000000800 */
[----:B--2---:R-:W-:Y:S01]  /*4990*/  FFMA.FTZ R0, R123, c[0x0][0x2d0], -R2 ;  /* 0x0000b4007b007a23 */ /* 0x004fe20000010802 */
[----:B----4-:R-:W-:Y:S01]  /*49a0*/  F2FP.PACK_AB R6, R213, R252 ;  /* 0x000000fcd506723e */ /* 0x010fe200000000ff */
[----:B------:R-:W-:-:S04]  /*49b0*/  IMAD.MOV.U32 R123, RZ, RZ, R14 ;  /* 0x000000ffff7b7224 */ /* 0x000fc800078e000e */
[----:B------:R2:W-:Y:S02]  /*49c0*/  MUFU.EX2 R14, R0 ;  /* 0x00000000000e7308 */ /* 0x0005e40000000800 */
[----:B--2---:R-:W-:Y:S02]  /*49d0*/  FFMA.FTZ R0, R122, c[0x0][0x2d0], -R2 ;  /* 0x0000b4007a007a23 */ /* 0x004fe40000010802 */
[----:B------:R-:W-:-:S04]  /*49e0*/  IMAD.MOV.U32 R122, RZ, RZ, R31 ;  /* 0x000000ffff7a7224 */ /* 0x000fc800078e001f */
[----:B------:R2:W4:Y:S01]  /*49f0*/  MUFU.EX2 R40, R0 ;  /* 0x0000000000287308 */ /* 0x0005220000000800 */
[----:B------:R-:W-:Y:S02]  /*4a00*/  IMAD.MOV.U32 R31, RZ, RZ, R71 ;  /* 0x000000ffff1f7224 */ /* 0x000fe400078e0047 */
[----:B--2---:R-:W-:Y:S02]  /*4a10*/  FFMA.FTZ R0, R119, c[0x0][0x2d0], -R2 ;  /* 0x0000b40077007a23 */ /* 0x004fe40000010802 */
[----:B------:R-:W-:Y:S01]  /*4a20*/  IMAD.MOV.U32 R119, RZ, RZ, R5 ;  /* 0x000000ffff777224 */ /* 0x000fe200078e0005 */
[----:B----4-:R-:W-:Y:S02]  /*4a30*/  F2FP.PACK_AB R5, R40, R14 ;  /* 0x0000000e2805723e */ /* 0x010fe400000000ff */
[----:B------:R-:W2:Y:S02]  /*4a40*/  MUFU.EX2 R28, R0 ;  /* 0x00000000001c7308 */ /* 0x000ea40000000800 */
[----:B------:R-:W-:-:S02]  /*4a50*/  F2FP.PACK_AB R4, R118, R119 ;  /* 0x000000777604723e */ /* 0x000fc400000000ff */
[----:B--2---:R-:W-:Y:S01]  /*4a60*/  F2FP.PACK_AB R7, R28, R222 ;  /* 0x000000de1c07723e */ /* 0x004fe200000000ff */
[----:B------:R-:W-:-:S06]  /*4a70*/  IMAD.MOV.U32 R0, RZ, RZ, R69 ;  /* 0x000000ffff007224 */ /* 0x000fcc00078e0045 */
[C---:B-1----:R-:W-:Y:S07]  /*4a80*/  HMMA.16816.F32 R68, R4.reuse, R20, R192 ;  /* 0x000000140444723c */ /* 0x042fee00000018c0 */
[----:B------:R-:W-:Y:S01]  /*4a90*/  MOV R194, R40 ;  /* 0x0000002800c27202 */ /* 0x000fe20000000f00 */
[----:B------:R-:W-:Y:S01]  /*4aa0*/  HMMA.16816.F32 R56, R4, R16, R184 ;  /* 0x000000100438723c */ /* 0x000fe200000018b8 */
[----:B------:R-:W-:Y:S01]  /*4ab0*/  IMAD.MOV.U32 R193, RZ, RZ, R32 ;  /* 0x000000ffffc17224 */ /* 0x000fe200078e0020 */
[----:B------:R-:W-:Y:S01]  /*4ac0*/  MOV R195, R34 ;  /* 0x0000002200c37202 */ /* 0x000fe20000000f00 */
[----:B------:R-:W-:-:S05]  /*4ad0*/  IMAD.MOV.U32 R192, RZ, RZ, R33 ;  /* 0x000000ffffc07224 */ /* 0x000fca00078e0021 */
[C---:B------:R-:W-:Y:S01]  /*4ae0*/  HMMA.16816.F32 R52, R4.reuse, R18, R180 ;  /* 0x000000120434723c */ /* 0x040fe200000018b4 */
[----:B------:R-:W1:Y:S07]  /*4af0*/  LDSM.16.MT88.4 R16, [R217+0x4100] ;  /* 0x00410000d910783b */ /* 0x000e6e0000004200 */
[C---:B---3--:R-:W-:Y:S08]  /*4b00*/  HMMA.16816.F32 R44, R4.reuse, R8, R140 ;  /* 0x00000008042c723c */ /* 0x048ff0000000188c */
[C---:B------:R-:W-:Y:S01]  /*4b10*/  HMMA.16816.F32 R40, R4.reuse, R10, R136 ;  /* 0x0000000a0428723c */ /* 0x040fe20000001888 */
[----:B------:R-:W2:Y:S07]  /*4b20*/  LDSM.16.MT88.4 R8, [R218+0x4100] ;  /* 0x00410000da08783b */ /* 0x000eae0000004200 */
[----:B------:R-:W-:Y:S01]  /*4b30*/  HMMA.16816.F32 R60, R4, R22, R188 ;  /* 0x00000016043c723c */ /* 0x000fe200000018bc */
[----:B------:R-:W3:Y:S06]  /*4b40*/  LDSM.16.MT88.4 R20, [R220+0x4100] ;  /* 0x00410000dc14783b */ /* 0x000eec0000004200 */
[----:B------:R-:W-:-:S02]  /*4b50*/  IMAD.MOV.U32 R191, RZ, RZ, R35 ;  /* 0x000000ffffbf7224 */ /* 0x000fc400078e0023 */
[C---:B------:R-:W-:Y:S08]  /*4b60*/  HMMA.16816.F32 R32, R4.reuse, R24, R128 ;  /* 0x000000180420723c */ /* 0x040ff00000001880 */
[C---:B-1----:R-:W-:Y:S07]  /*4b70*/  HMMA.16816.F32 R136, R4.reuse, R16, R172 ;  /* 0x000000100488723c */ /* 0x042fee00000018ac */
[----:B------:R-:W-:Y:S01]  /*4b80*/  IMAD.MOV.U32 R174, RZ, RZ, R28 ;  /* 0x000000ffffae7224 */ /* 0x000fe200078e001c */
[----:B------:R-:W-:Y:S01]  /*4b90*/  HMMA.16816.F32 R140, R4, R18, R168 ;  /* 0x00000012048c723c */ /* 0x000fe200000018a8 */
[----:B------:R-:W1:Y:S01]  /*4ba0*/  LDSM.16.MT88.4 R16, [R219+0x4100] ;  /* 0x00410000db10783b */ /* 0x000e620000004200 */
[----:B------:R-:W-:-:S06]  /*4bb0*/  MOV R175, R29 ;  /* 0x0000001d00af7202 */ /* 0x000fcc0000000f00 */
[C---:B--2---:R-:W-:Y:S08]  /*4bc0*/  HMMA.16816.F32 R148, R4.reuse, R8, R148 ;  /* 0x000000080494723c */ /* 0x044ff00000001894 */
[C---:B------:R-:W-:Y:S01]  /*4bd0*/  HMMA.16816.F32 R152, R4.reuse, R10, R152 ;  /* 0x0000000a0498723c */ /* 0x040fe20000001898 */
[----:B------:R-:W2:Y:S07]  /*4be0*/  LDSM.16.MT88.4 R8, [R217+0x7100] ;  /* 0x00710000d908783b */ /* 0x000eae0000004200 */
[C---:B---3--:R-:W-:Y:S07]  /*4bf0*/  HMMA.16816.F32 R156, R4.reuse, R20, R156 ;  /* 0x00000014049c723c */ /* 0x048fee000000189c */
[----:B------:R-:W-:Y:S01]  /*4c00*/  IMAD.MOV.U32 R20, RZ, RZ, R30 ;  /* 0x000000ffff147224 */ /* 0x000fe200078e001e */
[C---:B------:R-:W-:Y:S01]  /*4c10*/  HMMA.16816.F32 R128, R4.reuse, R26, R176 ;  /* 0x0000001a0480723c */ /* 0x040fe200000018b0 */
[----:B------:R-:W-:Y:S01]  /*4c20*/  IMAD.MOV.U32 R21, RZ, RZ, R31 ;  /* 0x000000ffff157224 */ /* 0x000fe200078e001f */
[----:B------:R-:W-:Y:S04]  /*4c30*/  LDSM.16.MT88.4 R24, [R217+0xa100] ;  /* 0x00a10000d918783b */ /* 0x000fe80000004200 */
[----:B------:R-:W3:Y:S02]  /*4c40*/  LDSM.16.MT88.4 R28, [R218+0x7100] ;  /* 0x00710000da1c783b */ /* 0x000ee40000004200 */
[C---:B------:R-:W-:Y:S07]  /*4c50*/  HMMA.16816.F32 R196, R4.reuse, R22, R196 ;  /* 0x0000001604c4723c */ /* 0x040fee00000018c4 */
[----:B------:R-:W-:Y:S01]  /*4c60*/  MOV R23, R191 ;  /* 0x000000bf00177202 */ /* 0x000fe20000000f00 */
[C---:B-1----:R-:W-:Y:S08]  /*4c70*/  HMMA.16816.F32 R184, R4.reuse, R16, R164 ;  /* 0x0000001004b8723c */ /* 0x042ff000000018a4 */
[C---:B------:R-:W-:Y:S01]  /*4c80*/  HMMA.16816.F32 R180, R4.reuse, R18, R160 ;  /* 0x0000001204b4723c */ /* 0x040fe200000018a0 */
[----:B------:R-:W1:Y:S07]  /*4c90*/  LDSM.16.MT88.4 R16, [R220+0x7100] ;  /* 0x00710000dc10783b */ /* 0x000e6e0000004200 */
[C---:B--2---:R-:W-:Y:S07]  /*4ca0*/  HMMA.16816.F32 R176, R4.reuse, R8, R144 ;  /* 0x0000000804b0723c */ /* 0x044fee0000001890 */
[----:B------:R-:W-:Y:S01]  /*4cb0*/  IMAD.MOV.U32 R144, RZ, RZ, R193 ;  /* 0x000000ffff907224 */ /* 0x000fe200078e00c1 */
[C---:B------:R-:W-:Y:S01]  /*4cc0*/  HMMA.16816.F32 R168, R4.reuse, R10, R124 ;  /* 0x0000000a04a8723c */ /* 0x040fe2000000187c */
[----:B------:R-:W2:Y:S01]  /*4cd0*/  LDSM.16.MT88.4 R8, [R219+0x7100] ;  /* 0x00710000db08783b */ /* 0x000ea20000004200 */
[----:B------:R-:W-:Y:S01]  /*4ce0*/  IMAD.MOV.U32 R147, RZ, RZ, R121 ;  /* 0x000000ffff937224 */ /* 0x000fe200078e0079 */
[----:B------:R-:W-:Y:S01]  /*4cf0*/  MOV R193, R122 ;  /* 0x0000007a00c17202 */ /* 0x000fe20000000f00 */
[----:B------:R-:W-:Y:S01]  /*4d00*/  IMAD.MOV.U32 R145, RZ, RZ, R194 ;  /* 0x000000ffff917224 */ /* 0x000fe200078e00c2 */
[----:B------:R-:W-:Y:S01]  /*4d10*/  MOV R146, R0 ;  /* 0x0000000000927202 */ /* 0x000fe20000000f00 */
[----:B------:R-:W-:Y:S01]  /*4d20*/  FFMA.FTZ R0, R201, c[0x0][0x2d0], -R12 ;  /* 0x0000b400c9007a23 */ /* 0x000fe2000001080c */
[----:B------:R-:W-:Y:S01]  /*4d30*/  MOV R201, R252 ;  /* 0x000000fc00c97202 */ /* 0x000fe20000000f00 */
[----:B---3--:R-:W-:Y:S01]  /*4d40*/  HMMA.16816.F32 R188, R4, R30, R108 ;  /* 0x0000001e04bc723c */ /* 0x008fe2000000186c */
[----:B------:R-:W-:-:S06]  /*4d50*/  IMAD.MOV.U32 R194, RZ, RZ, R119 ;  /* 0x000000ffffc27224 */ /* 0x000fcc00078e0077 */
[----:B------:R-:W-:Y:S01]  /*4d60*/  IMAD.MOV.U32 R31, RZ, RZ, R174 ;  /* 0x000000ffff1f7224 */ /* 0x000fe200078e00ae */
[----:B------:R-:W-:Y:S01]  /*4d70*/  HMMA.16816.F32 R164, R4, R28, R112 ;  /* 0x0000001c04a4723c */ /* 0x000fe20000001870 */
[----:B------:R-:W-:-:S06]  /*4d80*/  IMAD.MOV.U32 R30, RZ, RZ, R175 ;  /* 0x000000ffff1e7224 */ /* 0x000fcc00078e00af */
[----:B------:R-:W-:Y:S01]  /*4d90*/  MOV R29, R192 ;  /* 0x000000c0001d7202 */ /* 0x000fe20000000f00 */
[----:B------:R-:W-:Y:S01]  /*4da0*/  IMAD.MOV.U32 R28, RZ, RZ, R21 ;  /* 0x000000ffff1c7224 */ /* 0x000fe200078e0015 */
[----:B-1----:R-:W-:Y:S01]  /*4db0*/  HMMA.16816.F32 R172, R4, R16, R104 ;  /* 0x0000001004ac723c */ /* 0x002fe20000001868 */
[----:B------:R-:W-:-:S07]  /*4dc0*/  IMAD.MOV.U32 R192, RZ, RZ, R123 ;  /* 0x000000ffffc07224 */ /* 0x000fce00078e007b */
[C---:B------:R-:W-:Y:S01]  /*4dd0*/  HMMA.16816.F32 R160, R4.reuse, R18, R100 ;  /* 0x0000001204a0723c */ /* 0x040fe20000001864 */
[----:B------:R-:W1:Y:S06]  /*4de0*/  LDSM.16.MT88.4 R16, [R220+0xa100] ;  /* 0x00a10000dc10783b */ /* 0x000e6c0000004200 */
[----:B------:R-:W-:Y:S01]  /*4df0*/  MOV R103, R23 ;  /* 0x0000001700677202 */ /* 0x000fe20000000f00 */
[----:B--2---:R-:W-:Y:S01]  /*4e00*/  HMMA.16816.F32 R124, R4, R8, R96 ;  /* 0x00000008047c723c */ /* 0x004fe20000001860 */
[----:B------:R-:W-:Y:S01]  /*4e10*/  IMAD.MOV.U32 R102, RZ, RZ, R20 ;  /* 0x000000ffff667224 */ /* 0x000fe200078e0014 */
[----:B------:R-:W-:Y:S01]  /*4e20*/  MOV R101, R117 ;  /* 0x0000007500657202 */ /* 0x000fe20000000f00 */
[----:B------:R-:W2:Y:S01]  /*4e30*/  LDSM.16.MT88.4 R20, [R218+0xa100] ;  /* 0x00a10000da14783b */ /* 0x000ea20000004200 */
[----:B------:R-:W-:-:S03]  /*4e40*/  IMAD.MOV.U32 R100, RZ, RZ, R116 ;  /* 0x000000ffff647224 */ /* 0x000fc600078e0074 */
[----:B------:R-:W-:Y:S01]  /*4e50*/  IMAD.MOV.U32 R98, RZ, RZ, R120 ;  /* 0x000000ffff627224 */ /* 0x000fe200078e0078 */
[----:B------:R-:W-:Y:S01]  /*4e60*/  MOV R99, R214 ;  /* 0x000000d600637202 */ /* 0x000fe20000000f00 */
[----:B------:R-:W-:Y:S01]  /*4e70*/  HMMA.16816.F32 R120, R4, R10, R92 ;  /* 0x0000000a0478723c */ /* 0x000fe2000000185c */
[----:B------:R-:W3:Y:S01]  /*4e80*/  LDSM.16.MT88.4 R8, [R219+0xa100] ;  /* 0x00a10000db08783b */ /* 0x000ee20000004200 */
[----:B------:R4:W-:Y:S01]  /*4e90*/  MUFU.EX2 R214, R0 ;  /* 0x0000000000d67308 */ /* 0x0009e20000000800 */
[----:B------:R-:W-:Y:S02]  /*4ea0*/  IMAD.MOV.U32 R97, RZ, RZ, R118 ;  /* 0x000000ffff617224 */ /* 0x000fe400078e0076 */
[----:B------:R-:W-:-:S03]  /*4eb0*/  IMAD.MOV.U32 R96, RZ, RZ, R144 ;  /* 0x000000ffff607224 */ /* 0x000fc600078e0090 */
[C---:B------:R-:W-:Y:S08]  /*4ec0*/  HMMA.16816.F32 R116, R4.reuse, R26, R88 ;  /* 0x0000001a0474723c */ /* 0x040ff00000001858 */
[----:B------:R-:W-:Y:S01]  /*4ed0*/  HMMA.16816.F32 R112, R4, R24, R84 ;  /* 0x000000180470723c */ /* 0x000fe20000001854 */
[----:B------:R-:W-:Y:S01]  /*4ee0*/  LDSM.16.MT88.4 R24, [R219+0x1900] ;  /* 0x00190000db18783b */ /* 0x000fe20000004200 */
[----:B----4-:R-:W-:-:S02]  /*4ef0*/  FFMA.FTZ R0, R135, c[0x0][0x2d0], -R12 ;  /* 0x0000b40087007a23 */ /* 0x010fc4000001080c */
[----:B------:R-:W-:Y:S02]  /*4f00*/  IMAD.MOV.U32 R135, RZ, RZ, R97 ;  /* 0x000000ffff877224 */ /* 0x000fe400078e0061 */
[----:B------:R4:W-:Y:S01]  /*4f10*/  MUFU.EX2 R252, R0 ;  /* 0x0000000000fc7308 */ /* 0x0009e20000000800 */
[----:B------:R-:W-:Y:S01]  /*4f20*/  IMAD.MOV.U32 R97, RZ, RZ, R145 ;  /* 0x000000ffff617224 */ /* 0x000fe200078e0091 */
[C---:B-1----:R-:W-:Y:S07]  /*4f30*/  HMMA.16816.F32 R92, R4.reuse, R16, R72 ;  /* 0x00000010045c723c */ /* 0x042fee0000001848 */
[----:B------:R-:W-:Y:S01]  /*4f40*/  IMAD.MOV.U32 R73, RZ, RZ, R213 ;  /* 0x000000ffff497224 */ /* 0x000fe200078e00d5 */
[C---:B------:R-:W-:Y:S01]  /*4f50*/  HMMA.16816.F32 R88, R4.reuse, R18, R64 ;  /* 0x000000120458723c */ /* 0x040fe20000001840 */
[----:B------:R-:W1:Y:S01]  /*4f60*/  LDSM.16.MT88.4 R16, [R218+0x1900] ;  /* 0x00190000da10783b */ /* 0x000e620000004200 */
[----:B------:R-:W-:Y:S01]  /*4f70*/  IMAD.MOV.U32 R74, RZ, RZ, R30 ;  /* 0x000000ffff4a7224 */ /* 0x000fe200078e001e */
[----:B------:R-:W-:Y:S01]  /*4f80*/  MOV R30, R212 ;  /* 0x000000d4001e7202 */ /* 0x000fe20000000f00 */
[----:B------:R-:W-:Y:S01]  /*4f90*/  IMAD.MOV.U32 R75, RZ, RZ, R103 ;  /* 0x000000ffff4b7224 */ /* 0x000fe200078e0067 */
[----:B------:R-:W-:Y:S01]  /*4fa0*/  MOV R72, R31 ;  /* 0x0000001f00487202 */ /* 0x000fe20000000f00 */
[----:B----4-:R-:W-:Y:S01]  /*4fb0*/  FFMA.FTZ R0, R134, c[0x0][0x2d0], -R12 ;  /* 0x0000b40086007a23 */ /* 0x010fe2000001080c */
[----:B------:R-:W-:Y:S01]  /*4fc0*/  MOV R67, R29 ;  /* 0x0000001d00437202 */ /* 0x000fe20000000f00 */
[----:B------:R-:W-:Y:S01]  /*4fd0*/  IMAD.MOV.U32 R134, RZ, RZ, R251 ;  /* 0x000000ffff867224 */ /* 0x000fe200078e00fb */
[----:B--2---:R-:W-:Y:S01]  /*4fe0*/  HMMA.16816.F32 R108, R4, R20, R80 ;  /* 0x00000014046c723c */ /* 0x004fe20000001850 */
[----:B------:R2:W-:Y:S01]  /*4ff0*/  MUFU.EX2 R251, R0 ;  /* 0x0000000000fb7308 */ /* 0x0005e20000000800 */
[----:B------:R-:W-:Y:S01]  /*5000*/  IMAD.MOV.U32 R31, RZ, RZ, R207 ;  /* 0x000000ffff1f7224 */ /* 0x000fe200078e00cf */
[----:B------:R-:W-:-:S05]  /*5010*/  MOV R29, R205 ;  /* 0x000000cd001d7202 */ /* 0x000fca0000000f00 */
[C---:B---3--:R-:W-:Y:S08]  /*5020*/  HMMA.16816.F32 R84, R4.reuse, R8, R48 ;  /* 0x000000080454723c */ /* 0x048ff00000001830 */
[----:B------:R-:W-:Y:S01]  /*5030*/  HMMA.16816.F32 R80, R4, R10, R36 ;  /* 0x0000000a0450723c */ /* 0x000fe20000001824 */
[----:B--2---:R-:W-:Y:S01]  /*5040*/  FFMA.FTZ R0, R133, c[0x0][0x2d0], -R12 ;  /* 0x0000b40085007a23 */ /* 0x004fe2000001080c */
[----:B------:R-:W2:Y:S01]  /*5050*/  LDSM.16.MT88.4 R8, [R220+0x1900] ;  /* 0x00190000dc08783b */ /* 0x000ea20000004200 */
[----:B------:R-:W-:-:S02]  /*5060*/  IMAD.MOV.U32 R133, RZ, RZ, R211 ;  /* 0x000000ffff857224 */ /* 0x000fc400078e00d3 */
[----:B------:R-:W3:Y:S02]  /*5070*/  MUFU.EX2 R48, R0 ;  /* 0x0000000000307308 */ /* 0x000ee40000000800 */
[----:B------:R-:W-:Y:S01]  /*5080*/  MOV R38, R99 ;  /* 0x0000006300267202 */ /* 0x000fe20000000f00 */
[----:B------:R-:W-:Y:S01]  /*5090*/  HMMA.16816.F32 R104, R4, R22, R76 ;  /* 0x000000160468723c */ /* 0x000fe2000000184c */
[----:B------:R-:W-:Y:S01]  /*50a0*/  IMAD.MOV.U32 R99, RZ, RZ, R215 ;  /* 0x000000ffff637224 */ /* 0x000fe200078e00d7 */
[----:B------:R-:W4:Y:S01]  /*50b0*/  LDSM.16.MT88.4 R20, [R217+0x1900] ;  /* 0x00190000d914783b */ /* 0x000f220000004200 */
[----:B------:R-:W-:Y:S01]  /*50c0*/  IMAD.MOV.U32 R39, RZ, RZ, R98 ;  /* 0x000000ffff277224 */ /* 0x000fe200078e0062 */
[----:B------:R-:W-:Y:S01]  /*50d0*/  MOV R98, R146 ;  /* 0x0000009200627202 */ /* 0x000fe20000000f00 */
[----:B------:R-:W-:Y:S02]  /*50e0*/  IMAD.MOV.U32 R37, RZ, RZ, R100 ;  /* 0x000000ffff257224 */ /* 0x000fe400078e0064 */
[----:B------:R-:W-:-:S02]  /*50f0*/  FFMA.FTZ R4, R202, c[0x0][0x2d0], -R2 ;  /* 0x0000b400ca047a23 */ /* 0x000fc40000010802 */
[----:B------:R-:W-:Y:S02]  /*5100*/  IMAD.MOV.U32 R202, RZ, RZ, R28 ;  /* 0x000000ffffca7224 */ /* 0x000fe400078e001c */
[----:B------:R1:W-:Y:S01]  /*5110*/  MUFU.EX2 R212, R4 ;  /* 0x0000000400d47308 */ /* 0x0003e20000000800 */
[----:B------:R-:W-:Y:S01]  /*5120*/  IMAD.MOV.U32 R36, RZ, RZ, R101 ;  /* 0x000000ffff247224 */ /* 0x000fe200078e0065 */
[----:B---3--:R-:W-:Y:S01]  /*5130*/  F2FP.PACK_AB R6, R48, R251 ;  /* 0x000000fb3006723e */ /* 0x008fe200000000ff */
[----:B------:R-:W-:Y:S02]  /*5140*/  FFMA.FTZ R0, R204, c[0x0][0x2d0], -R2 ;  /* 0x0000b400cc007a23 */ /* 0x000fe40000010802 */
[----:B------:R-:W-:-:S03]  /*5150*/  IMAD.MOV.U32 R28, RZ, RZ, R206 ;  /* 0x000000ffff1c7224 */ /* 0x000fc600078e00ce */
[----:B------:R3:W-:Y:S01]  /*5160*/  MUFU.EX2 R211, R0 ;  /* 0x0000000000d37308 */ /* 0x0007e20000000800 */
[----:B-1----:R-:W-:Y:S01]  /*5170*/  F2FP.PACK_AB R4, R252, R214 ;  /* 0x000000d6fc04723e */ /* 0x002fe200000000ff */
[----:B---3--:R-:W-:Y:S01]  /*5180*/  FFMA.FTZ R0, R203, c[0x0][0x2d0], -R2 ;  /* 0x0000b400cb007a23 */ /* 0x008fe20000010802 */
[----:B------:R-:W-:-:S05]  /*5190*/  MOV R203, R102 ;  /* 0x0000006600cb7202 */ /* 0x000fca0000000f00 */
[----:B------:R1:W3:Y:S02]  /*51a0*/  MUFU.EX2 R213, R0 ;  /* 0x0000000000d57308 */ /* 0x0002e40000000800 */
[----:B-1----:R-:W-:Y:S01]  /*51b0*/  FFMA.FTZ R0, R200, c[0x0][0x2d0], -R2 ;  /* 0x0000b400c8007a23 */ /* 0x002fe20000010802 */
[----:B---3--:R-:W-:Y:S01]  /*51c0*/  F2FP.PACK_AB R5, R213, R211 ;  /* 0x000000d3d505723e */ /* 0x008fe200000000ff */
[----:B------:R-:W-:-:S04]  /*51d0*/  IMAD.MOV.U32 R200, RZ, RZ, R147 ;  /* 0x000000ffffc87224 */ /* 0x000fc800078e0093 */
[----:B------:R-:W1:Y:S02]  /*51e0*/  MUFU.EX2 R215, R0 ;  /* 0x0000000000d77308 */ /* 0x000e640000000800 */
[----:B-1----:R-:W-:Y:S01]  /*51f0*/  F2FP.PACK_AB R7, R215, R212 ;  /* 0x000000d4d707723e */ /* 0x002fe200000000ff */
[----:B------:R-:W-:-:S04]  /*5200*/  IMAD.MOV.U32 R0, RZ, RZ, R75 ;  /* 0x000000ffff007224 */ /* 0x000fc800078e004b */
[----:B------:R-:W-:Y:S02]  /*5210*/  FFMA.FTZ R0, R0, c[0x0][0x2d0], -R12 ;  /* 0x0000b40000007a23 */ /* 0x000fe4000001080c */
[C---:B------:R-:W-:Y:S07]  /*5220*/  HMMA.16816.F32 R76, R4.reuse, R18, R52 ;  /* 0x00000012044c723c */ /* 0x040fee0000001834 */
[----:B------:R-:W-:Y:S01]  /*5230*/  IMAD.MOV.U32 R54, RZ, RZ, R72 ;  /* 0x000000ffff367224 */ /* 0x000fe200078e0048 */
[----:B------:R-:W-:Y:S01]  /*5240*/  MOV R53, R73 ;  /* 0x0000004900357202 */ /* 0x000fe20000000f00 */
[----:B------:R-:W-:Y:S01]  /*5250*/  IMAD.MOV.U32 R52, RZ, RZ, R74 ;  /* 0x000000ffff347224 */ /* 0x000fe200078e004a */
[----:B------:R-:W-:Y:S01]  /*5260*/  HMMA.16816.F32 R144, R4, R16, R56 ;  /* 0x000000100490723c */ /* 0x000fe20000001838 */
[----:B------:R-:W1:Y:S01]  /*5270*/  LDSM.16.MT88.4 R16, [R217+0x4900] ;  /* 0x00490000d910783b */ /* 0x000e620000004200 */
[----:B------:R-:W-:-:S06]  /*5280*/  IMAD.MOV.U32 R55, RZ, RZ, R48 ;  /* 0x000000ffff377224 */ /* 0x000fcc00078e0030 */
[C---:B--2---:R-:W-:Y:S07]  /*5290*/  HMMA.16816.F32 R72, R4.reuse, R8, R44 ;  /* 0x000000080448723c */ /* 0x044fee000000182c */
[----:B------:R-:W-:Y:S01]  /*52a0*/  MOV R44, R67 ;  /* 0x00000043002c7202 */ /* 0x000fe20000000f00 */
[----:B----4-:R-:W-:Y:S01]  /*52b0*/  HMMA.16816.F32 R204, R4, R20, R68 ;  /* 0x0000001404cc723c */ /* 0x010fe20000001844 */
[----:B------:R-:W-:Y:S01]  /*52c0*/  IMAD.MOV.U32 R45, RZ, RZ, R96 ;  /* 0x000000ffff2d7224 */ /* 0x000fe200078e0060 */
[----:B------:R-:W-:Y:S01]  /*52d0*/  MOV R47, R98 ;  /* 0x00000062002f7202 */ /* 0x000fe20000000f00 */
[----:B------:R-:W-:-:S05]  /*52e0*/  IMAD.MOV.U32 R46, RZ, RZ, R97 ;  /* 0x000000ffff2e7224 */ /* 0x000fca00078e0061 */
[C---:B------:R-:W-:Y:S01]  /*52f0*/  HMMA.16816.F32 R64, R4.reuse, R10, R40 ;  /* 0x0000000a0440723c */ /* 0x040fe20000001828 */
[----:B------:R-:W2:Y:S07]  /*5300*/  LDSM.16.MT88.4 R8, [R218+0x4900] ;  /* 0x00490000da08783b */ /* 0x000eae0000004200 */
[C---:B------:R-:W-:Y:S01]  /*5310*/  HMMA.16816.F32 R100, R4.reuse, R22, R60 ;  /* 0x000000160464723c */ /* 0x040fe2000000183c */
[----:B------:R-:W3:Y:S07]  /*5320*/  LDSM.16.MT88.4 R20, [R220+0x4900] ;  /* 0x00490000dc14783b */ /* 0x000eee0000004200 */
[C---:B------:R-:W-:Y:S07]  /*5330*/  HMMA.16816.F32 R40, R4.reuse, R24, R32 ;  /* 0x000000180428723c */ /* 0x040fee0000001820 */
[----:B------:R-:W-:Y:S01]  /*5340*/  IMAD.MOV.U32 R25, RZ, RZ, R99 ;  /* 0x000000ffff197224 */ /* 0x000fe200078e0063 */
[----:B-1----:R-:W-:Y:S01]  /*5350*/  HMMA.16816.F32 R68, R4, R16, R136 ;  /* 0x000000100444723c */ /* 0x002fe20000001888 */
[----:B------:R-:W-:Y:S01]  /*5360*/  IMAD.MOV.U32 R32, RZ, RZ, R30 ;  /* 0x000000ffff207224 */ /* 0x000fe200078e001e */
[----:B------:R-:W-:Y:S01]  /*5370*/  MOV R33, R31 ;  /* 0x0000001f00217202 */ /* 0x000fe20000000f00 */
[----:B------:R-:W-:-:S02]  /*5380*/  IMAD.MOV.U32 R34, RZ, RZ, R28 ;  /* 0x000000ffff227224 */ /* 0x000fc400078e001c */
[----:B------:R-:W-:Y:S02]  /*5390*/  IMAD.MOV.U32 R35, RZ, RZ, R29 ;  /* 0x000000ffff237224 */ /* 0x000fe400078e001d */
[----:B------:R-:W-:Y:S01]  /*53a0*/  LDSM.16.MT88.4 R28, [R218+0x7900] ;  /* 0x00790000da1c783b */ /* 0x000fe20000004200 */
[C---:B------:R-:W-:Y:S01]  /*53b0*/  HMMA.16816.F32 R60, R4.reuse, R18, R140 ;  /* 0x00000012043c723c */ /* 0x040fe2000000188c */
[----:B------:R-:W-:Y:S02]  /*53c0*/  IMAD.MOV.U32 R139, RZ, RZ, R35 ;  /* 0x000000ffff8b7224 */ /* 0x000fe400078e0023 */
[----:B------:R-:W1:Y:S01]  /*53d0*/  LDSM.16.MT88.4 R16, [R219+0x4900] ;  /* 0x00490000db10783b */ /* 0x000e620000004200 */
[----:B------:R-:W-:Y:S01]  /*53e0*/  IMAD.MOV.U32 R35, RZ, RZ, R47 ;  /* 0x000000ffff237224 */ /* 0x000fe200078e002f */
[----:B------:R-:W-:Y:S01]  /*53f0*/  MOV R47, R55 ;  /* 0x00000037002f7202 */ /* 0x000fe20000000f00 */
[----:B------:R-:W-:Y:S02]  /*5400*/  IMAD.MOV.U32 R55, RZ, RZ, R133 ;  /* 0x000000ffff377224 */ /* 0x000fe400078e0085 */
[----:B------:R-:W-:Y:S01]  /*5410*/  HMMA.16816.F32 R96, R4, R26, R128 ;  /* 0x0000001a0460723c */ /* 0x000fe20000001880 */
[----:B------:R-:W-:Y:S01]  /*5420*/  IMAD.MOV.U32 R133, RZ, RZ, R134 ;  /* 0x000000ffff857224 */ /* 0x000fe200078e0086 */
[----:B------:R-:W-:Y:S01]  /*5430*/  MOV R134, R201 ;  /* 0x000000c900867202 */ /* 0x000fe20000000f00 */
[----:B------:R-:W-:-:S02]  /*5440*/  IMAD.MOV.U32 R201, RZ, RZ, R192 ;  /* 0x000000ffffc97224 */ /* 0x000fc400078e00c0 */
[----:B------:R-:W-:-:S03]  /*5450*/  IMAD.MOV.U32 R136, RZ, RZ, R47 ;  /* 0x000000ffff887224 */ /* 0x000fc600078e002f */
[C---:B--2---:R-:W-:Y:S08]  /*5460*/  HMMA.16816.F32 R56, R4.reuse, R8, R148 ;  /* 0x000000080438723c */ /* 0x044ff00000001894 */
        /* <DEDUP_REMOVED lines=9> */
[C---:B--2---:R-:W-:Y:S07]  /*5500*/  HMMA.16816.F32 R152, R4.reuse, R8, R176 ;  /* 0x000000080498723c */ /* 0x044fee00000018b0 */
[----:B------:R-:W-:Y:S01]  /*5510*/  IMAD.MOV.U32 R179, RZ, RZ, R33 ;  /* 0x000000ffffb37224 */ /* 0x000fe200078e0021 */
[----:B------:R-:W-:Y:S01]  /*5520*/  HMMA.16816.F32 R156, R4, R10, R168 ;  /* 0x0000000a049c723c */ /* 0x000fe200000018a8 */
[----:B------:R-:W2:Y:S01]  /*5530*/  LDSM.16.MT88.4 R8, [R219+0x7900] ;  /* 0x00790000db08783b */ /* 0x000ea20000004200 */
[----:B------:R-:W-:Y:S01]  /*5540*/  MOV R33, R45 ;  /* 0x0000002d00217202 */ /* 0x000fe20000000f00 */
[----:B------:R-:W-:-:S02]  /*5550*/  IMAD.MOV.U32 R45, RZ, RZ, R53 ;  /* 0x000000ffff2d7224 */ /* 0x000fc400078e0035 */
[----:B------:R-:W-:Y:S02]  /*5560*/  IMAD.MOV.U32 R53, RZ, RZ, R202 ;  /* 0x000000ffff357224 */ /* 0x000fe400078e00ca */
[----:B------:R-:W-:Y:S01]  /*5570*/  IMAD.MOV.U32 R169, RZ, RZ, R32 ;  /* 0x000000ffffa97224 */ /* 0x000fe200078e0020 */
[----:B------:R-:W-:Y:S01]  /*5580*/  MOV R168, R34 ;  /* 0x0000002200a87202 */ /* 0x000fe20000000f00 */
        /* <DEDUP_REMOVED lines=11> */
[C---:B-1----:R-:W-:Y:S01]  /*5640*/  HMMA.16816.F32 R180, R4.reuse, R16, R172 ;  /* 0x0000001004b4723c */ /* 0x042fe200000018ac */
[----:B------:R-:W-:Y:S01]  /*5650*/  IMAD.MOV.U32 R36, RZ, RZ, R193 ;  /* 0x000000ffff247224 */ /* 0x000fe200078e00c1 */
[----:B------:R-:W-:Y:S01]  /*5660*/  LDSM.16.MT88.4 R24, [R217+0xa900] ;  /* 0x00a90000d918783b */ /* 0x000fe20000004200 */
[----:B------:R-:W-:Y:S01]  /*5670*/  IMAD.MOV.U32 R38, RZ, RZ, R195 ;  /* 0x000000ffff267224 */ /* 0x000fe200078e00c3 */
[----:B------:R-:W-:Y:S01]  /*5680*/  MOV R177, R53 ;  /* 0x0000003500b17202 */ /* 0x000fe20000000f00 */
[----:B------:R-:W-:Y:S01]  /*5690*/  IMAD.MOV.U32 R176, RZ, RZ, R54 ;  /* 0x000000ffffb07224 */ /* 0x000fe200078e0036 */
[----:B------:R-:W-:Y:S01]  /*56a0*/  MOV R137, R46 ;  /* 0x0000002e00897202 */ /* 0x000fe20000000f00 */
[----:B------:R-:W-:Y:S01]  /*56b0*/  IMAD.MOV.U32 R171, RZ, RZ, R55 ;  /* 0x000000ffffab7224 */ /* 0x000fe200078e0037 */
[----:B------:R-:W-:Y:S01]  /*56c0*/  HMMA.16816.F32 R184, R4, R18, R160 ;  /* 0x0000001204b8723c */ /* 0x000fe200000018a0 */
[----:B------:R-:W1:Y:S01]  /*56d0*/  LDSM.16.MT88.4 R16, [R220+0xa900] ;  /* 0x00a90000dc10783b */ /* 0x000e620000004200 */
[----:B------:R-:W-:Y:S01]  /*56e0*/  IMAD.MOV.U32 R178, RZ, RZ, R52 ;  /* 0x000000ffffb27224 */ /* 0x000fe200078e0034 */
[----:B------:R-:W-:Y:S01]  /*56f0*/  MOV R29, R200 ;  /* 0x000000c8001d7202 */ /* 0x000fe20000000f00 */
[----:B------:R-:W-:-:S02]  /*5700*/  IMAD.MOV.U32 R138, RZ, RZ, R45 ;  /* 0x000000ffff8a7224 */ /* 0x000fc400078e002d */
[----:B------:R-:W-:Y:S01]  /*5710*/  IMAD.MOV.U32 R28, RZ, RZ, R202 ;  /* 0x000000ffff1c7224 */ /* 0x000fe200078e00ca */
[----:B------:R-:W-:Y:S01]  /*5720*/  MOV R162, R32 ;  /* 0x0000002000a27202 */ /* 0x000fe20000000f00 */
[C---:B------:R-:W-:Y:S01]  /*5730*/  HMMA.16816.F32 R192, R4.reuse, R30, R188 ;  /* 0x0000001e04c0723c */ /* 0x040fe200000018bc */
[----:B------:R-:W-:Y:S02]  /*5740*/  IMAD.MOV.U32 R161, RZ, RZ, R33 ;  /* 0x000000ffffa17224 */ /* 0x000fe400078e0021 */
[----:B------:R-:W-:Y:S02]  /*5750*/  IMAD.MOV.U32 R160, RZ, RZ, R34 ;  /* 0x000000ffffa07224 */ /* 0x000fe400078e0022 */
[----:B------:R-:W-:Y:S01]  /*5760*/  IMAD.MOV.U32 R163, RZ, RZ, R139 ;  /* 0x000000ffffa37224 */ /* 0x000fe200078e008b */
[----:B------:R-:W-:Y:S01]  /*5770*/  MOV R139, R35 ;  /* 0x00000023008b7202 */ /* 0x000fe20000000f00 */
[----:B------:R-:W-:Y:S01]  /*5780*/  IMAD.MOV.U32 R30, RZ, RZ, R44 ;  /* 0x000000ffff1e7224 */ /* 0x000fe200078e002c */
[----:B--2---:R-:W-:Y:S01]  /*5790*/  HMMA.16816.F32 R172, R4, R10, R120 ;  /* 0x0000000a04ac723c */ /* 0x004fe20000001878 */
[----:B------:R-:W-:-:S06]  /*57a0*/  IMAD.MOV.U32 R31, RZ, RZ, R203 ;  /* 0x000000ffff1f7224 */ /* 0x000fcc00078e00cb */
[----:B------:R-:W-:Y:S01]  /*57b0*/  IMAD.MOV.U32 R123, RZ, RZ, R39 ;  /* 0x000000ffff7b7224 */ /* 0x000fe200078e0027 */
[----:B------:R-:W-:Y:S01]  /*57c0*/  HMMA.16816.F32 R188, R4, R8, R124 ;  /* 0x0000000804bc723c */ /* 0x000fe2000000187c */
[----:B------:R-:W2:Y:S02]  /*57d0*/  LDSM.16.MT88.4 R8, [R219+0xa900] ;  /* 0x00a90000db08783b */ /* 0x000ea40000004200 */
[----:B------:R-:W-:-:S04]  /*57e0*/  IMAD.MOV.U32 R120, RZ, RZ, R123 ;  /* 0x000000ffff787224 */ /* 0x000fc800078e007b */
        /* <DEDUP_REMOVED lines=12> */
[----:B------:R3:W-:Y:S01]  /*58b0*/  MUFU.EX2 R15, R0 ;  /* 0x00000000000f7308 */ /* 0x0007e20000000800 */
[----:B------:R-:W-:Y:S01]  /*58c0*/  MOV R124, R127 ;  /* 0x0000007f007c7202 */ /* 0x000fe20000000f00 */
[----:B------:R-:W-:Y:S01]  /*58d0*/  IMAD.MOV.U32 R127, RZ, RZ, R161 ;  /* 0x000000ffff7f7224 */ /* 0x000fe200078e00a1 */
[----:B-1----:R-:W-:Y:S01]  /*58e0*/  HMMA.16816.F32 R52, R4, R16, R92 ;  /* 0x000000100434723c */ /* 0x002fe2000000185c */
[----:B------:R-:W-:-:S02]  /*58f0*/  IMAD.MOV.U32 R161, RZ, RZ, R168 ;  /* 0x000000ffffa17224 */ /* 0x000fc400078e00a8 */
[----:B------:R-:W-:Y:S02]  /*5900*/  IMAD.MOV.U32 R168, RZ, RZ, R135 ;  /* 0x000000ffffa87224 */ /* 0x000fe400078e0087 */
[----:B------:R-:W-:Y:S02]  /*5910*/  IMAD.MOV.U32 R163, RZ, RZ, R170 ;  /* 0x000000ffffa37224 */ /* 0x000fe400078e00aa */
[----:B------:R-:W-:Y:S01]  /*5920*/  IMAD.MOV.U32 R170, RZ, RZ, R225 ;  /* 0x000000ffffaa7224 */ /* 0x000fe200078e00e1 */
[----:B------:R-:W-:Y:S01]  /*5930*/  HMMA.16816.F32 R44, R4, R18, R88 ;  /* 0x00000012042c723c */ /* 0x000fe20000001858 */
[----:B------:R-:W1:Y:S01]  /*5940*/  LDSM.16.MT88.4 R16, [R218+0x2100] ;  /* 0x00210000da10783b */ /* 0x000e620000004200 */
[----:B---3--:R-:W-:-:S06]  /*5950*/  FFMA.FTZ R0, R210, c[0x0][0x2d0], -R12 ;  /* 0x0000b400d2007a23 */ /* 0x008fcc000001080c */
[C---:B------:R-:W-:Y:S01]  /*5960*/  HMMA.16816.F32 R112, R4.reuse, R24, R112 ;  /* 0x000000180470723c */ /* 0x040fe20000001870 */
[----:B------:R3:W-:Y:S07]  /*5970*/  MUFU.EX2 R135, R0 ;  /* 0x0000000000877308 */ /* 0x0007ee0000000800 */
[C---:B--2---:R-:W-:Y:S08]  /*5980*/  HMMA.16816.F32 R36, R4.reuse, R8, R84 ;  /* 0x000000080424723c */ /* 0x044ff00000001854 */
[C---:B------:R-:W-:Y:S01]  /*5990*/  HMMA.16816.F32 R32, R4.reuse, R10, R80 ;  /* 0x0000000a0420723c */ /* 0x040fe20000001850 */
[----:B---3--:R-:W-:Y:S01]  /*59a0*/  FFMA.FTZ R0, R208, c[0x0][0x2d0], -R12 ;  /* 0x0000b400d0007a23 */ /* 0x008fe2000001080c */
[----:B------:R-:W2:Y:S03]  /*59b0*/  LDSM.16.MT88.4 R8, [R220+0x2100] ;  /* 0x00210000dc08783b */ /* 0x000ea60000004200 */
[----:B------:R3:W-:Y:S03]  /*59c0*/  MUFU.EX2 R208, R0 ;  /* 0x0000000000d07308 */ /* 0x0007e60000000800 */
[----:B------:R-:W-:Y:S01]  /*59d0*/  HMMA.16816.F32 R200, R4, R26, R116 ;  /* 0x0000001a04c8723c */ /* 0x000fe20000001874 */
[----:B------:R-:W-:-:S07]  /*59e0*/  MOV R93, R134 ;  /* 0x00000086005d7202 */ /* 0x000fce0000000f00 */
[C---:B------:R-:W-:Y:S08]  /*59f0*/  HMMA.16816.F32 R108, R4.reuse, R20, R108 ;  /* 0x00000014046c723c */ /* 0x040ff0000000186c */
[----:B------:R-:W-:Y:S01]  /*5a00*/  HMMA.16816.F32 R104, R4, R22, R104 ;  /* 0x000000160468723c */ /* 0x000fe20000001868 */
[----:B---3--:R-:W-:Y:S01]  /*5a10*/  FFMA.FTZ R0, R209, c[0x0][0x2d0], -R12 ;  /* 0x0000b400d1007a23 */ /* 0x008fe2000001080c */
[----:B------:R-:W3:Y:S03]  /*5a20*/  LDSM.16.MT88.4 R20, [R217+0x2100] ;  /* 0x00210000d914783b */ /* 0x000ee60000004200 */
[----:B------:R4:W1:Y:S01]  /*5a30*/  MUFU.EX2 R210, R0 ;  /* 0x0000000000d27308 */ /* 0x0008620000000800 */
[----:B------:R-:W-:Y:S01]  /*5a40*/  IMAD.MOV.U32 R94, RZ, RZ, R222 ;  /* 0x000000ffff5e7224 */ /* 0x000fe200078e00de */
[----:B------:R1:W5:Y:S01]  /*5a50*/  LDL.LU R225, [R1+0x64] ;  /* 0x0000640001e17983 */ /* 0x0003620000300800 */
[----:B----4-:R-:W-:-:S02]  /*5a60*/  FFMA.FTZ R0, R120, c[0x0][0x2d0], -R2 ;  /* 0x0000b40078007a23 */ /* 0x010fc40000010802 */
[----:B------:R-:W-:Y:S01]  /*5a70*/  IMAD.MOV.U32 R120, RZ, RZ, R121 ;  /* 0x000000ffff787224 */ /* 0x000fe200078e0079 */
[----:B------:R-:W-:Y:S01]  /*5a80*/  MOV R121, R122 ;  /* 0x0000007a00797202 */ /* 0x000fe20000000f00 */
        /* <DEDUP_REMOVED lines=22> */
[----:B------:R-:W-:Y:S02]  /*5bf0*/  MOV R160, R162 ;  /* 0x000000a200a07202 */ /* 0x000fe40000000f00 */
[----:B------:R-:W-:Y:S02]  /*5c00*/  MOV R138, R14 ;  /* 0x0000000e008a7202 */ /* 0x000fe40000000f00 */
[----:B------:R-:W-:Y:S01]  /*5c10*/  MOV R162, R168 ;  /* 0x000000a800a27202 */ /* 0x000fe20000000f00 */
[----:B------:R4:W-:Y:S01]  /*5c20*/  MUFU.EX2 R14, R0 ;  /* 0x00000000000e7308 */ /* 0x0009e20000000800 */
[----:B------:R-:W-:-:S02]  /*5c30*/  MOV R168, R170 ;  /* 0x000000aa00a87202 */ /* 0x000fc40000000f00 */
[----:B------:R-:W-:Y:S02]  /*5c40*/  MOV R170, R176 ;  /* 0x000000b000aa7202 */ /* 0x000fe40000000f00 */
[----:B------:R-:W-:Y:S02]  /*5c50*/  MOV R176, R178 ;  /* 0x000000b200b07202 */ /* 0x000fe40000000f00 */
[----:B------:R-:W-:Y:S02]  /*5c60*/  MOV R178, R137 ;  /* 0x0000008900b27202 */ /* 0x000fe40000000f00 */
[----:B------:R-:W-:Y:S01]  /*5c70*/  MOV R137, R133 ;  /* 0x0000008500897202 */ /* 0x000fe20000000f00 */
[--C-:B------:R-:W-:Y:S02]  /*5c80*/  FFMA.FTZ R4, R25, c[0x0][0x2d0], -R2.reuse ;  /* 0x0000b40019047a23 */ /* 0x100fe40000010802 */
[----:B----4-:R-:W-:Y:S02]  /*5c90*/  FFMA.FTZ R0, R120, c[0x0][0x2d0], -R2 ;  /* 0x0000b40078007a23 */ /* 0x010fe40000010802 */
[----:B------:R4:W-:Y:S01]  /*5ca0*/  MUFU.EX2 R134, R4 ;  /* 0x0000000400867308 */ /* 0x0009e20000000800 */
[----:B-1----:R-:W-:Y:S01]  /*5cb0*/  F2FP.PACK_AB R6, R210, R208 ;  /* 0x000000d0d206723e */ /* 0x002fe200000000ff */
[----:B------:R-:W1:Y:S01]  /*5cc0*/  LDSM.16.MT88.4 R24, [R219+0x2100] ;  /* 0x00210000db18783b */ /* 0x000e620000004200 */
[----:B------:R-:W-:-:S02]  /*5cd0*/  MOV R120, R122 ;  /* 0x0000007a00787202 */ /* 0x000fc40000000f00 */
[----:B------:R-:W-:Y:S01]  /*5ce0*/  MOV R122, R124 ;  /* 0x0000007c007a7202 */ /* 0x000fe20000000f00 */
[----:B------:R-:W-:Y:S02]  /*5cf0*/  IMAD.MOV.U32 R124, RZ, RZ, R161 ;  /* 0x000000ffff7c7224 */ /* 0x000fe400078e00a1 */
[----:B------:R2:W2:Y:S01]  /*5d00*/  MUFU.EX2 R133, R0 ;  /* 0x0000000000857308 */ /* 0x0004a20000000800 */
[----:B------:R-:W-:Y:S02]  /*5d10*/  IMAD.MOV.U32 R161, RZ, RZ, R163 ;  /* 0x000000ffffa17224 */ /* 0x000fe400078e00a3 */
[----:B------:R-:W-:Y:S02]  /*5d20*/  IMAD.MOV.U32 R163, RZ, RZ, R169 ;  /* 0x000000ffffa37224 */ /* 0x000fe400078e00a9 */
[----:B------:R-:W-:Y:S02]  /*5d30*/  IMAD.MOV.U32 R169, RZ, RZ, R171 ;  /* 0x000000ffffa97224 */ /* 0x000fe400078e00ab */
[----:B------:R-:W-:Y:S01]  /*5d40*/  IMAD.MOV.U32 R171, RZ, RZ, R177 ;  /* 0x000000ffffab7224 */ /* 0x000fe200078e00b1 */
[----:B----4-:R-:W-:Y:S01]  /*5d50*/  F2FP.PACK_AB R4, R135, R15 ;  /* 0x0000000f8704723e */ /* 0x010fe200000000ff */
[----:B------:R-:W-:-:S02]  /*5d60*/  IMAD.MOV.U32 R177, RZ, RZ, R136 ;  /* 0x000000ffffb17224 */ /* 0x000fc400078e0088 */
[----:B------:R-:W-:Y:S02]  /*5d70*/  IMAD.MOV.U32 R136, RZ, RZ, R138 ;  /* 0x000000ffff887224 */ /* 0x000fe400078e008a */
[----:B------:R-:W-:Y:S02]  /*5d80*/  IMAD.MOV.U32 R138, RZ, RZ, R224 ;  /* 0x000000ffff8a7224 */ /* 0x000fe400078e00e0 */
[----:B--2---:R-:W-:Y:S01]  /*5d90*/  FFMA.FTZ R0, R223, c[0x0][0x2d0], -R2 ;  /* 0x0000b400df007a23 */ /* 0x004fe20000010802 */
[----:B------:R-:W-:Y:S01]  /*5da0*/  F2FP.PACK_AB R5, R133, R14 ;  /* 0x0000000e8505723e */ /* 0x000fe200000000ff */
[----:B------:R-:W-:Y:S01]  /*5db0*/  IMAD.MOV.U32 R86, RZ, RZ, R136 ;  /* 0x000000ffff567224 */ /* 0x000fe200078e0088 */
[----:B------:R-:W-:Y:S01]  /*5dc0*/  MOV R85, R120 ;  /* 0x0000007800557202 */ /* 0x000fe20000000f00 */
[----:B------:R-:W2:Y:S01]  /*5dd0*/  MUFU.EX2 R209, R0 ;  /* 0x0000000000d17308 */ /* 0x000ea20000000800 */
        /* <DEDUP_REMOVED lines=10> */
[----:B------:R4:W5:Y:S01]  /*5e80*/  LDL.LU R224, [R1+0x60] ;  /* 0x0000600001e07983 */ /* 0x0009620000300800 */
[----:B--2---:R-:W-:Y:S01]  /*5e90*/  F2FP.PACK_AB R7, R209, R134 ;  /* 0x00000086d107723e */ /* 0x004fe200000000ff */
[----:B------:R-:W-:Y:S01]  /*5ea0*/  IMAD.MOV.U32 R92, RZ, RZ, R138 ;  /* 0x000000ffff5c7224 */ /* 0x000fe200078e008a */
[----:B------:R-:W-:-:S02]  /*5eb0*/  MOV R0, R139 ;  /* 0x0000008b00007202 */ /* 0x000fc40000000f00 */
[----:B------:R-:W-:Y:S01]  /*5ec0*/  MOV R120, R168 ;  /* 0x000000a800787202 */ /* 0x000fe20000000f00 */
[----:B------:R-:W-:Y:S01]  /*5ed0*/  IMAD.MOV.U32 R89, RZ, RZ, R161 ;  /* 0x000000ffff597224 */ /* 0x000fe200078e00a1 */
[----:B------:R-:W-:Y:S01]  /*5ee0*/  MOV R123, R160 ;  /* 0x000000a0007b7202 */ /* 0x000fe20000000f00 */
[C---:B------:R-:W-:Y:S01]  /*5ef0*/  HMMA.16816.F32 R144, R4.reuse, R16, R144 ;  /* 0x000000100490723c */ /* 0x040fe20000001890 */
[----:B------:R-:W-:Y:S01]  /*5f00*/  MOV R122, R162 ;  /* 0x000000a2007a7202 */ /* 0x000fe20000000f00 */
[----:B------:R-:W-:Y:S01]  /*5f10*/  IMAD.MOV.U32 R121, RZ, RZ, R163 ;  /* 0x000000ffff797224 */ /* 0x000fe200078e00a3 */
[----:B------:R4:W5:Y:S04]  /*5f20*/  LDL.LU R223, [R1+0x5c] ;  /* 0x00005c0001df7983 */ /* 0x0009680000300800 */
[----:B------:R4:W5:Y:S01]  /*5f30*/  LDL.LU R222, [R1+0x58] ;  /* 0x0000580001de7983 */ /* 0x0009620000300800 */
[C---:B------:R-:W-:Y:S03]  /*5f40*/  HMMA.16816.F32 R76, R4.reuse, R18, R76 ;  /* 0x00000012044c723c */ /* 0x040fe6000000184c */
[----:B------:R-:W2:Y:S05]  /*5f50*/  LDSM.16.MT88.4 R16, [R217+0x5100] ;  /* 0x00510000d910783b */ /* 0x000eaa0000004200 */
[C---:B------:R-:W-:Y:S08]  /*5f60*/  HMMA.16816.F32 R72, R4.reuse, R8, R72 ;  /* 0x000000080448723c */ /* 0x040ff00000001848 */
[C---:B------:R-:W-:Y:S01]  /*5f70*/  HMMA.16816.F32 R64, R4.reuse, R10, R64 ;  /* 0x0000000a0440723c */ /* 0x040fe20000001840 */
[----:B------:R-:W4:Y:S07]  /*5f80*/  LDSM.16.MT88.4 R8, [R218+0x5100] ;  /* 0x00510000da08783b */ /* 0x000f2e0000004200 */
[C---:B---3--:R-:W-:Y:S07]  /*5f90*/  HMMA.16816.F32 R136, R4.reuse, R20, R204 ;  /* 0x000000140488723c */ /* 0x048fee00000018cc */
[----:B------:R-:W-:Y:S01]  /*5fa0*/  IMAD.MOV.U32 R207, RZ, RZ, R179 ;  /* 0x000000ffffcf7224 */ /* 0x000fe200078e00b3 */
[----:B------:R-:W-:Y:S01]  /*5fb0*/  HMMA.16816.F32 R80, R4, R22, R100 ;  /* 0x000000160450723c */ /* 0x000fe20000001864 */
[----:B------:R-:W3:Y:S01]  /*5fc0*/  LDSM.16.MT88.4 R20, [R220+0x5100] ;  /* 0x00510000dc14783b */ /* 0x000ee20000004200 */
[----:B------:R-:W-:Y:S01]  /*5fd0*/  IMAD.MOV.U32 R204, RZ, RZ, R94 ;  /* 0x000000ffffcc7224 */ /* 0x000fe200078e005e */
[----:B------:R-:W-:Y:S01]  /*5fe0*/  MOV R205, R95 ;  /* 0x0000005f00cd7202 */ /* 0x000fe20000000f00 */
[----:B------:R-:W-:-:S04]  /*5ff0*/  IMAD.MOV.U32 R206, RZ, RZ, R116 ;  /* 0x000000ffffce7224 */ /* 0x000fc800078e0074 */
[C---:B-1----:R-:W-:Y:S08]  /*6000*/  HMMA.16816.F32 R160, R4.reuse, R24, R40 ;  /* 0x0000001804a0723c */ /* 0x042ff00000001828 */
[C---:B--2---:R-:W-:Y:S08]  /*6010*/  HMMA.16816.F32 R168, R4.reuse, R16, R68 ;  /* 0x0000001004a8723c */ /* 0x044ff00000001844 */
[C---:B------:R-:W-:Y:S01]  /*6020*/  HMMA.16816.F32 R68, R4.reuse, R18, R60 ;  /* 0x000000120444723c */ /* 0x040fe2000000183c */
[----:B------:R-:W1:Y:S07]  /*6030*/  LDSM.16.MT88.4 R16, [R219+0x5100] ;  /* 0x00510000db10783b */ /* 0x000e6e0000004200 */
[C---:B----4-:R-:W-:Y:S07]  /*6040*/  HMMA.16816.F32 R176, R4.reuse, R8, R56 ;  /* 0x0000000804b0723c */ /* 0x050fee0000001838 */
[----:B------:R-:W-:Y:S01]  /*6050*/  IMAD.MOV.U32 R58, RZ, RZ, R0 ;  /* 0x000000ffff3a7224 */ /* 0x000fe200078e0000 */
[----:B------:R-:W-:Y:S01]  /*6060*/  HMMA.16816.F32 R48, R4, R10, R48 ;  /* 0x0000000a0430723c */ /* 0x000fe20000001830 */
[----:B------:R-:W2:Y:S01]  /*6070*/  LDSM.16.MT88.4 R8, [R217+0x8100] ;  /* 0x00810000d908783b */ /* 0x000ea20000004200 */
[----:B------:R-:W-:Y:S01]  /*6080*/  MOV R57, R84 ;  /* 0x0000005400397202 */ /* 0x000fe20000000f00 */
[----:B------:R-:W-:Y:S01]  /*6090*/  IMAD.MOV.U32 R56, RZ, RZ, R85 ;  /* 0x000000ffff387224 */ /* 0x000fe200078e0055 */
[----:B------:R-:W-:Y:S01]  /*60a0*/  MOV R59, R207 ;  /* 0x000000cf003b7202 */ /* 0x000fe20000000f00 */
[----:B------:R-:W-:Y:S01]  /*60b0*/  IMAD.MOV.U32 R0, RZ, RZ, R87 ;  /* 0x000000ffff007224 */ /* 0x000fe200078e0057 */
[----:B------:R-:W-:-:S02]  /*60c0*/  MOV R207, R88 ;  /* 0x0000005800cf7202 */ /* 0x000fc40000000f00 */
[----:B---3--:R-:W-:Y:S01]  /*60d0*/  HMMA.16816.F32 R40, R4, R20, R128 ;  /* 0x000000140428723c */ /* 0x008fe20000001880 */
[----:B------:R-:W-:-:S06]  /*60e0*/  MOV R88, R30 ;  /* 0x0000001e00587202 */ /* 0x000fcc0000000f00 */
[----:B------:R-:W-:Y:S01]  /*60f0*/  MOV R131, R86 ;  /* 0x0000005600837202 */ /* 0x000fe20000000f00 */
[----:B------:R-:W-:Y:S01]  /*6100*/  IMAD.MOV.U32 R130, RZ, RZ, R89 ;  /* 0x000000ffff827224 */ /* 0x000fe200078e0059 */
[----:B------:R-:W-:Y:S01]  /*6110*/  MOV R129, R90 ;  /* 0x0000005a00817202 */ /* 0x000fe20000000f00 */
[----:B------:R-:W-:Y:S01]  /*6120*/  IMAD.MOV.U32 R128, RZ, RZ, R91 ;  /* 0x000000ffff807224 */ /* 0x000fe200078e005b */
[----:B------:R-:W-:Y:S01]  /*6130*/  MOV R90, R28 ;  /* 0x0000001c005a7202 */ /* 0x000fe20000000f00 */
[----:B------:R-:W-:Y:S01]  /*6140*/  IMAD.MOV.U32 R89, RZ, RZ, R31 ;  /* 0x000000ffff597224 */ /* 0x000fe200078e001f */
[C---:B------:R-:W-:Y:S01]  /*6150*/  HMMA.16816.F32 R96, R4.reuse, R26, R96 ;  /* 0x0000001a0460723c */ /* 0x040fe20000001860 */
[----:B------:R-:W-:Y:S01]  /*6160*/  IMAD.MOV.U32 R91, RZ, RZ, R29 ;  /* 0x000000ffff5b7224 */ /* 0x000fe200078e001d */
[----:B------:R-:W-:Y:S04]  /*6170*/  LDSM.16.MT88.4 R24, [R217+0xb100] ;  /* 0x00b10000d918783b */ /* 0x000fe80000004200 */
[----:B------:R-:W3:Y:S02]  /*6180*/  LDSM.16.MT88.4 R28, [R218+0x8100] ;  /* 0x00810000da1c783b */ /* 0x000ee40000004200 */
[C---:B-1----:R-:W-:Y:S07]  /*6190*/  HMMA.16816.F32 R84, R4.reuse, R16, R140 ;  /* 0x000000100454723c */ /* 0x042fee000000188c */
[----:B------:R-:W-:Y:S01]  /*61a0*/  IMAD.MOV.U32 R141, RZ, RZ, R92 ;  /* 0x000000ffff8d7224 */ /* 0x000fe200078e005c */
[----:B------:R-:W-:Y:S01]  /*61b0*/  MOV R140, R93 ;  /* 0x0000005d008c7202 */ /* 0x000fe20000000f00 */
[----:B------:R-:W-:Y:S01]  /*61c0*/  HMMA.16816.F32 R60, R4, R22, R196 ;  /* 0x00000016043c723c */ /* 0x000fe200000018c4 */
[----:B------:R-:W-:Y:S01]  /*61d0*/  MOV R142, R0 ;  /* 0x00000000008e7202 */ /* 0x000fe20000000f00 */
[----:B------:R-:W-:Y:S01]  /*61e0*/  IMAD.MOV.U32 R0, RZ, RZ, R120 ;  /* 0x000000ffff007224 */ /* 0x000fe200078e0078 */
[----:B------:R-:W-:Y:S01]  /*61f0*/  MOV R143, R121 ;  /* 0x00000079008f7202 */ /* 0x000fe20000000f00 */
[----:B------:R-:W-:Y:S02]  /*6200*/  LDSM.16.MT88.4 R20, [R218+0xb100] ;  /* 0x00b10000da14783b */ /* 0x000fe40000004200 */
[----:B------:R-:W-:-:S02]  /*6210*/  FFMA.FTZ R0, R0, c[0x0][0x2d0], -R12 ;  /* 0x0000b40000007a23 */ /* 0x000fc4000001080c */
[C---:B------:R-:W-:Y:S01]  /*6220*/  HMMA.16816.F32 R92, R4.reuse, R18, R148 ;  /* 0x00000012045c723c */ /* 0x040fe20000001894 */
[----:B------:R-:W1:Y:S06]  /*6230*/  LDSM.16.MT88.4 R16, [R220+0x8100] ;  /* 0x00810000dc10783b */ /* 0x000e6c0000004200 */
[----:B------:R-:W-:Y:S01]  /*6240*/  MOV R151, R117 ;  /* 0x0000007500977202 */ /* 0x000fe20000000f00 */
[----:B------:R-:W-:Y:S01]  /*6250*/  IMAD.MOV.U32 R150, RZ, RZ, R118 ;  /* 0x000000ffff967224 */ /* 0x000fe200078e0076 */
[----:B------:R-:W-:Y:S01]  /*6260*/  MOV R149, R119 ;  /* 0x0000007700957202 */ /* 0x000fe20000000f00 */
[----:B--2---:R-:W-:Y:S01]  /*6270*/  HMMA.16816.F32 R100, R4, R8, R152 ;  /* 0x000000080464723c */ /* 0x004fe20000001898 */
[----:B------:R-:W-:-:S06]  /*6280*/  IMAD.MOV.U32 R148, RZ, RZ, R122 ;  /* 0x000000ffff947224 */ /* 0x000fcc00078e007a */
[----:B------:R-:W-:Y:S01]  /*6290*/  MOV R152, R123 ;  /* 0x0000007b00987202 */ /* 0x000fe20000000f00 */
[----:B------:R-:W-:Y:S01]  /*62a0*/  HMMA.16816.F32 R116, R4, R10, R156 ;  /* 0x0000000a0474723c */ /* 0x000fe2000000189c */
[----:B------:R-:W2:Y:S01]  /*62b0*/  LDSM.16.MT88.4 R8, [R219+0x8100] ;  /* 0x00810000db08783b */ /* 0x000ea20000004200 */
[----:B------:R-:W-:Y:S01]  /*62c0*/  IMAD.MOV.U32 R153, RZ, RZ, R124 ;  /* 0x000000ffff997224 */ /* 0x000fe200078e007c */
[----:B------:R-:W-:Y:S01]  /*62d0*/  MOV R154, R125 ;  /* 0x0000007d009a7202 */ /* 0x000fe20000000f00 */
[----:B------:R-:W-:-:S03]  /*62e0*/  IMAD.MOV.U32 R155, RZ, RZ, R126 ;  /* 0x000000ffff9b7224 */ /* 0x000fc600078e007e */
[----:B------:R-:W-:Y:S01]  /*62f0*/  MOV R159, R127 ;  /* 0x0000007f009f7202 */ /* 0x000fe20000000f00 */
[C---:B---3--:R-:W-:Y:S04]  /*6300*/  HMMA.16816.F32 R120, R4.reuse, R28, R164 ;  /* 0x0000001c0478723c */ /* 0x048fe800000018a4 */
[----:B------:R-:W-:Y:S01]  /*6310*/  IMAD.MOV.U32 R158, RZ, RZ, R159 ;  /* 0x000000ffff9e7224 */ /* 0x000fe200078e009f */
[----:B------:R-:W-:Y:S01]  /*6320*/  MOV R159, R152 ;  /* 0x00000098009f7202 */ /* 0x000fe20000000f00 */
[----:B------:R-:W-:Y:S01]  /*6330*/  IMAD.MOV.U32 R152, RZ, RZ, R153 ;  /* 0x000000ffff987224 */ /* 0x000fe200078e0099 */
[----:B------:R-:W-:Y:S01]  /*6340*/  MOV R153, R154 ;  /* 0x0000009a00997202 */ /* 0x000fe20000000f00 */
[C---:B------:R-:W-:Y:S01]  /*6350*/  HMMA.16816.F32 R28, R4.reuse, R30, R192 ;  /* 0x0000001e041c723c */ /* 0x040fe200000018c0 */
        /* <DEDUP_REMOVED lines=8> */
[----:B------:R-:W-:Y:S01]  /*63e0*/  MOV R141, R142 ;  /* 0x0000008e008d7202 */ /* 0x000fe20000000f00 */
[----:B------:R-:W-:Y:S01]  /*63f0*/  IMAD.MOV.U32 R142, RZ, RZ, R128 ;  /* 0x000000ffff8e7224 */ /* 0x000fe200078e0080 */
[----:B------:R-:W-:Y:S01]  /*6400*/  MOV R128, R129 ;  /* 0x0000008100807202 */ /* 0x000fe20000000f00 */
[----:B------:R-:W-:Y:S01]  /*6410*/  IMAD.MOV.U32 R129, RZ, RZ, R130 ;  /* 0x000000ffff817224 */ /* 0x000fe200078e0082 */
[----:B------:R-:W-:Y:S01]  /*6420*/  MOV R130, R131 ;  /* 0x0000008300827202 */ /* 0x000fe20000000f00 */
[----:B------:R-:W-:Y:S01]  /*6430*/  IMAD.MOV.U32 R131, RZ, RZ, R56 ;  /* 0x000000ffff837224 */ /* 0x000fe200078e0038 */
[----:B------:R-:W-:Y:S01]  /*6440*/  MOV R56, R57 ;  /* 0x0000003900387202 */ /* 0x000fe20000000f00 */
[----:B------:R-:W-:Y:S01]  /*6450*/  HMMA.16816.F32 R184, R4, R18, R184 ;  /* 0x0000001204b8723c */ /* 0x000fe200000018b8 */
[----:B------:R-:W1:Y:S01]  /*6460*/  LDSM.16.MT88.4 R16, [R220+0xb100] ;  /* 0x00b10000dc10783b */ /* 0x000e620000004200 */
[----:B------:R-:W-:Y:S01]  /*6470*/  IMAD.MOV.U32 R57, RZ, RZ, R58 ;  /* 0x000000ffff397224 */ /* 0x000fe200078e003a */
[----:B------:R-:W-:Y:S01]  /*6480*/  MOV R58, R59 ;  /* 0x0000003b003a7202 */ /* 0x000fe20000000f00 */
[----:B------:R-:W-:-:S02]  /*6490*/  IMAD.MOV.U32 R59, RZ, RZ, R221 ;  /* 0x000000ffff3b7224 */ /* 0x000fc400078e00dd */
[----:B------:R3:W5:Y:S02]  /*64a0*/  LDL.LU R221, [R1+0x54] ;  /* 0x0000540001dd7983 */ /* 0x0007640000300800 */
[C---:B------:R-:W-:Y:S08]  /*64b0*/  HMMA.16816.F32 R196, R4.reuse, R24, R112 ;  /* 0x0000001804c4723c */ /* 0x040ff00000001870 */
[C---:B--2---:R-:W-:Y:S08]  /*64c0*/  HMMA.16816.F32 R188, R4.reuse, R8, R188 ;  /* 0x0000000804bc723c */ /* 0x044ff000000018bc */
[C---:B------:R-:W-:Y:S01]  /*64d0*/  HMMA.16816.F32 R192, R4.reuse, R10, R172 ;  /* 0x0000000a04c0723c */ /* 0x040fe200000018ac */
[----:B------:R-:W2:Y:S07]  /*64e0*/  LDSM.16.MT88.4 R8, [R219+0xb100] ;  /* 0x00b10000db08783b */ /* 0x000eae0000004200 */
[C---:B------:R-:W-:Y:S08]  /*64f0*/  HMMA.16816.F32 R200, R4.reuse, R26, R200 ;  /* 0x0000001a04c8723c */ /* 0x040ff000000018c8 */
[C---:B------:R-:W-:Y:S08]  /*6500*/  HMMA.16816.F32 R108, R4.reuse, R20, R108 ;  /* 0x00000014046c723c */ /* 0x040ff0000000186c */
[C---:B-1----:R-:W-:Y:S01]  /*6510*/  HMMA.16816.F32 R44, R4.reuse, R18, R44 ;  /* 0x00000012042c723c */ /* 0x042fe2000000182c */
[----:B------:R-:W-:Y:S01]  /*6520*/  MOV R115, R128 ;  /* 0x0000008000737202 */ /* 0x000fe20000000f00 */
[----:B------:R-:W-:Y:S06]  /*6530*/  LDSM.16.MT88.4 R172, [R217+0x5900] ;  /* 0x00590000d9ac783b */ /* 0x000fec0000004200 */
[C---:B------:R-:W-:Y:S08]  /*6540*/  HMMA.16816.F32 R20, R4.reuse, R22, R104 ;  /* 0x000000160414723c */ /* 0x040ff00000001868 */
[C---:B------:R-:W-:Y:S08]  /*6550*/  HMMA.16816.F32 R24, R4.reuse, R16, R52 ;  /* 0x000000100418723c */ /* 0x040ff00000001834 */
[C---:B--2---:R-:W-:Y:S01]  /*6560*/  HMMA.16816.F32 R36, R4.reuse, R8, R36 ;  /* 0x000000080424723c */ /* 0x044fe20000001824 */
[----:B------:R1:W-:Y:S07]  /*6570*/  MUFU.EX2 R9, R0 ;  /* 0x0000000000097308 */ /* 0x0003ee0000000800 */
[----:B------:R-:W-:Y:S01]  /*6580*/  HMMA.16816.F32 R32, R4, R10, R32 ;  /* 0x0000000a0420723c */ /* 0x000fe20000001820 */
[----:B-1----:R-:W-:Y:S01]  /*6590*/  FFMA.FTZ R0, R158, c[0x0][0x2d0], -R12 ;  /* 0x0000b4009e007a23 */ /* 0x002fe2000001080c */
[----:B------:R-:W-:Y:S01]  /*65a0*/  MOV R158, R159 ;  /* 0x0000009f009e7202 */ /* 0x000fe20000000f00 */
[----:B------:R-:W-:-:S02]  /*65b0*/  IMAD.MOV.U32 R159, RZ, RZ, R152 ;  /* 0x000000ffff9f7224 */ /* 0x000fc400078e0098 */
[----:B------:R1:W2:Y:S01]  /*65c0*/  MUFU.EX2 R10, R0 ;  /* 0x00000000000a7308 */ /* 0x0002a20000000800 */
[----:B------:R-:W-:Y:S01]  /*65d0*/  MOV R152, R153 ;  /* 0x0000009900987202 */ /* 0x000fe20000000f00 */
[----:B------:R-:W-:Y:S01]  /*65e0*/  IMAD.MOV.U32 R153, RZ, RZ, R154 ;  /* 0x000000ffff997224 */ /* 0x000fe200078e009a */
[----:B------:R-:W-:Y:S01]  /*65f0*/  MOV R154, R155 ;  /* 0x0000009b009a7202 */ /* 0x000fe20000000f00 */
[----:B------:R-:W-:Y:S02]  /*6600*/  IMAD.MOV.U32 R155, RZ, RZ, R148 ;  /* 0x000000ffff9b7224 */ /* 0x000fe400078e0094 */
[----:B-1----:R-:W-:Y:S02]  /*6610*/  FFMA.FTZ R0, R158, c[0x0][0x2d0], -R12 ;  /* 0x0000b4009e007a23 */ /* 0x002fe4000001080c */
[----:B------:R-:W-:Y:S01]  /*6620*/  IMAD.MOV.U32 R158, RZ, RZ, R159 ;  /* 0x000000ffff9e7224 */ /* 0x000fe200078e009f */
[----:B------:R-:W-:Y:S02]  /*6630*/  MOV R159, R13 ;  /* 0x0000000d009f7202 */ /* 0x000fe40000000f00 */
[----:B------:R1:W-:Y:S01]  /*6640*/  MUFU.EX2 R13, R0 ;  /* 0x00000000000d7308 */ /* 0x0003e20000000800 */
[----:B------:R-:W-:Y:S01]  /*6650*/  MOV R148, R149 ;  /* 0x0000009500947202 */ /* 0x000fe20000000f00 */
[----:B------:R-:W-:Y:S01]  /*6660*/  IMAD.MOV.U32 R149, RZ, RZ, R150 ;  /* 0x000000ffff957224 */ /* 0x000fe200078e0096 */
[----:B------:R-:W-:Y:S01]  /*6670*/  MOV R150, R151 ;  /* 0x0000009700967202 */ /* 0x000fe20000000f00 */
[----:B------:R-:W-:Y:S01]  /*6680*/  IMAD.MOV.U32 R151, RZ, RZ, R140 ;  /* 0x000000ffff977224 */ /* 0x000fe200078e008c */
[----:B------:R-:W-:Y:S01]  /*6690*/  MOV R140, R141 ;  /* 0x0000008d008c7202 */ /* 0x000fe20000000f00 */
[----:B-1----:R-:W-:-:S04]  /*66a0*/  FFMA.FTZ R0, R158, c[0x0][0x2d0], -R12 ;  /* 0x0000b4009e007a23 */ /* 0x002fc8000001080c */
[----:B------:R1:W4:Y:S01]  /*66b0*/  MUFU.EX2 R11, R0 ;  /* 0x00000000000b7308 */ /* 0x0003220000000800 */
[----:B------:R-:W-:Y:S01]  /*66c0*/  IMAD.MOV.U32 R141, RZ, RZ, R142 ;  /* 0x000000ffff8d7224 */ /* 0x000fe200078e008e */
[----:B------:R-:W-:Y:S01]  /*66d0*/  MOV R142, R216 ;  /* 0x000000d8008e7202 */ /* 0x000fe20000000f00 */
[----:B------:R-:W-:Y:S01]  /*66e0*/  IMAD.MOV.U32 R54, RZ, RZ, R129 ;  /* 0x000000ffff367224 */ /* 0x000fe200078e0081 */
[----:B------:R-:W-:Y:S01]  /*66f0*/  MOV R55, R130 ;  /* 0x0000008200377202 */ /* 0x000fe20000000f00 */
[----:B------:R-:W-:Y:S01]  /*6700*/  IMAD.MOV.U32 R104, RZ, RZ, R131 ;  /* 0x000000ffff687224 */ /* 0x000fe200078e0083 */
[----:B--2---:R-:W-:Y:S01]  /*6710*/  F2FP.PACK_AB R128, R10, R9 ;  /* 0x000000090a80723e */ /* 0x004fe200000000ff */
[----:B------:R-:W-:Y:S01]  /*6720*/  IMAD.MOV.U32 R166, RZ, RZ, R153 ;  /* 0x000000ffffa67224 */ /* 0x000fe200078e0099 */
[----:B------:R-:W-:Y:S01]  /*6730*/  MOV R164, R154 ;  /* 0x0000009a00a47202 */ /* 0x000fe20000000f00 */
[----:B-1----:R-:W-:Y:S02]  /*6740*/  FFMA.FTZ R0, R159, c[0x0][0x2d0], -R2 ;  /* 0x0000b4009f007a23 */ /* 0x002fe40000010802 */
[----:B------:R-:W-:Y:S01]  /*6750*/  IMAD.MOV.U32 R183, RZ, RZ, R155 ;  /* 0x000000ffffb77224 */ /* 0x000fe200078e009b */
[----:B------:R-:W1:Y:S01]  /*6760*/  LDSM.16.MT88.4 R156, [R220+0x2900] ;  /* 0x00290000dc9c783b */ /* 0x000e620000004200 */
[----:B------:R2:W-:Y:S01]  /*6770*/  MUFU.EX2 R5, R0 ;  /* 0x0000000000057308 */ /* 0x0005e20000000800 */
[----:B------:R-:W-:Y:S01]  /*6780*/  MOV R105, R56 ;  /* 0x0000003800697202 */ /* 0x000fe20000000f00 */
[----:B------:R-:W-:Y:S01]  /*6790*/  IMAD.MOV.U32 R106, RZ, RZ, R57 ;  /* 0x000000ffff6a7224 */ /* 0x000fe200078e0039 */
[----:B------:R-:W-:Y:S01]  /*67a0*/  MOV R107, R58 ;  /* 0x0000003a006b7202 */ /* 0x000fe20000000f00 */
[----:B------:R-:W-:Y:S01]  /*67b0*/  IMAD.MOV.U32 R112, RZ, RZ, R59 ;  /* 0x000000ffff707224 */ /* 0x000fe200078e003b */
[----:B----4-:R-:W-:Y:S01]  /*67c0*/  F2FP.PACK_AB R130, R11, R13 ;  /* 0x0000000d0b82723e */ /* 0x010fe200000000ff */
[----:B------:R-:W-:Y:S01]  /*67d0*/  IMAD.MOV.U32 R153, RZ, RZ, R151 ;  /* 0x000000ffff997224 */ /* 0x000fe200078e0097 */
[----:B------:R-:W-:Y:S01]  /*67e0*/  MOV R154, R140 ;  /* 0x0000008c009a7202 */ /* 0x000fe20000000f00 */
[----:B------:R-:W-:Y:S01]  /*67f0*/  IMAD.MOV.U32 R155, RZ, RZ, R141 ;  /* 0x000000ffff9b7224 */ /* 0x000fe200078e008d */
[----:B------:R-:W-:Y:S01]  /*6800*/  LDSM.16.MT88.4 R56, [R220+0x5900] ;  /* 0x00590000dc38783b */ /* 0x000fe20000004200 */
[----:B------:R-:W-:Y:S01]  /*6810*/  MOV R165, R148 ;  /* 0x0000009400a57202 */ /* 0x000fe20000000f00 */
[----:B------:R-:W-:-:S02]  /*6820*/  IMAD.MOV.U32 R167, RZ, RZ, R149 ;  /* 0x000000ffffa77224 */ /* 0x000fc400078e0095 */
[----:B------:R3:W5:Y:S01]  /*6830*/  LDL.LU R216, [R1+0x50] ;  /* 0x0000500001d87983 */ /* 0x0007620000300800 */
[----:B--2---:R-:W-:-:S04]  /*6840*/  FFMA.FTZ R0, R152, c[0x0][0x2d0], -R2 ;  /* 0x0000b40098007a23 */ /* 0x004fc80000010802 */
[----:B------:R2:W4:Y:S02]  /*6850*/  MUFU.EX2 R7, R0 ;  /* 0x0000000000077308 */ /* 0x0005240000000800 */
[--C-:B--2---:R-:W-:Y:S02]  /*6860*/  FFMA.FTZ R0, R142, c[0x0][0x2d0], -R2.reuse ;  /* 0x0000b4008e007a23 */ /* 0x104fe40000010802 */
[----:B------:R-:W-:-:S04]  /*6870*/  FFMA.FTZ R2, R143, c[0x0][0x2d0], -R2 ;  /* 0x0000b4008f027a23 */ /* 0x000fc80000010802 */
[----:B------:R2:W-:Y:S01]  /*6880*/  MUFU.EX2 R6, R0 ;  /* 0x0000000000067308 */ /* 0x0005e20000000800 */
[----:B----4-:R-:W-:Y:S01]  /*6890*/  F2FP.PACK_AB R129, R7, R5 ;  /* 0x000000050781723e */ /* 0x010fe200000000ff */
[----:B------:R-:W-:Y:S01]  /*68a0*/  IMAD.MOV.U32 R114, RZ, RZ, R153 ;  /* 0x000000ffff727224 */ /* 0x000fe200078e0099 */
[----:B------:R-:W-:Y:S01]  /*68b0*/  MOV R152, R150 ;  /* 0x0000009600987202 */ /* 0x000fe20000000f00 */
[----:B------:R-:W-:Y:S01]  /*68c0*/  IMAD.MOV.U32 R53, RZ, RZ, R155 ;  /* 0x000000ffff357224 */ /* 0x000fe200078e009b */
[----:B------:R-:W-:Y:S01]  /*68d0*/  MOV R113, R154 ;  /* 0x0000009a00717202 */ /* 0x000fe20000000f00 */
[----:B------:R-:W-:Y:S02]  /*68e0*/  LDSM.16.MT88.4 R140, [R217+0x2900] ;  /* 0x00290000d98c783b */ /* 0x000fe40000004200 */
[----:B------:R-:W4:Y:S01]  /*68f0*/  MUFU.EX2 R8, R2 ;  /* 0x0000000200087308 */ /* 0x000f220000000800 */
[----:B------:R-:W-:Y:S01]  /*6900*/  MOV R12, R152 ;  /* 0x00000098000c7202 */ /* 0x000fe20000000f00 */
[----:B------:R-:W-:Y:S01]  /*6910*/  IMAD.MOV.U32 R18, RZ, RZ, R106 ;  /* 0x000000ffff127224 */ /* 0x000fe200078e006a */
[----:B------:R-:W-:Y:S01]  /*6920*/  MOV R19, R107 ;  /* 0x0000006b00137202 */ /* 0x000fe20000000f00 */
[----:B------:R-:W-:Y:S01]  /*6930*/  IMAD.MOV.U32 R16, RZ, RZ, R112 ;  /* 0x000000ffff107224 */ /* 0x000fe200078e0070 */
[----:B------:R-:W-:Y:S01]  /*6940*/  MOV R17, R105 ;  /* 0x0000006900117202 */ /* 0x000fe20000000f00 */
[----:B------:R-:W-:Y:S01]  /*6950*/  LDSM.16.MT88.4 R148, [R218+0x2900] ;  /* 0x00290000da94783b */ /* 0x000fe20000004200 */
[----:B--2---:R-:W-:-:S03]  /*6960*/  FADD.FTZ R0, R164, R183 ;  /* 0x000000b7a4007221 */ /* 0x004fc60000010000 */
[----:B------:R-:W2:Y:S01]  /*6970*/  LDSM.16.MT88.4 R180, [R218+0x5900] ;  /* 0x00590000dab4783b */ /* 0x000ea20000004200 */
[----:B----4-:R-:W-:-:S07]  /*6980*/  F2FP.PACK_AB R131, R8, R6 ;  /* 0x000000060883723e */ /* 0x010fce00000000ff */
[----:B-1----:R-:W-:Y:S01]  /*6990*/  HMMA.16816.F32 R152, R128, R156, R72 ;  /* 0x0000009c8098723c */ /* 0x002fe20000001848 */
[----:B------:R-:W1:Y:S01]  /*69a0*/  LDSM.16.MT88.4 R72, [R217+0x8900] ;  /* 0x00890000d948783b */ /* 0x000e620000004200 */
[----:B------:R-:W-:Y:S02]  /*69b0*/  FADD.FTZ R2, R166, R165 ;  /* 0x000000a5a6027221 */ /* 0x000fe40000010000 */
[----:B------:R-:W-:-:S04]  /*69c0*/  FADD.FTZ R4, R167, R0 ;  /* 0x00000000a7047221 */ /* 0x000fc80000010000 */
[C---:B------:R-:W-:Y:S01]  /*69d0*/  HMMA.16816.F32 R168, R128.reuse, R172, R168 ;  /* 0x000000ac80a8723c */ /* 0x040fe200000018a8 */
[----:B------:R-:W-:Y:S01]  /*69e0*/  FADD.FTZ R0, R115, R2 ;  /* 0x0000000273007221 */ /* 0x000fe20000010000 */
[----:B------:R-:W4:Y:S06]  /*69f0*/  LDSM.16.MT88.4 R164, [R219+0x2900] ;  /* 0x00290000dba4783b */ /* 0x000f2c0000004200 */
[C---:B------:R-:W-:Y:S08]  /*6a00*/  HMMA.16816.F32 R172, R128.reuse, R174, R68 ;  /* 0x000000ae80ac723c */ /* 0x040ff00000001844 */
[C---:B--2---:R-:W-:Y:S08]  /*6a10*/  HMMA.16816.F32 R176, R128.reuse, R180, R176 ;  /* 0x000000b480b0723c */ /* 0x044ff000000018b0 */
[C---:B------:R-:W-:Y:S08]  /*6a20*/  HMMA.16816.F32 R180, R128.reuse, R182, R48 ;  /* 0x000000b680b4723c */ /* 0x040ff00000001830 */
[----:B-1----:R-:W-:Y:S01]  /*6a30*/  HMMA.16816.F32 R68, R128, R72, R100 ;  /* 0x000000488044723c */ /* 0x002fe20000001864 */
[----:B------:R-:W-:Y:S01]  /*6a40*/  MOV R51, R53 ;  /* 0x0000003500337202 */ /* 0x000fe20000000f00 */
[----:B------:R-:W-:Y:S01]  /*6a50*/  IMAD.MOV.U32 R50, RZ, RZ, R54 ;  /* 0x000000ffff327224 */ /* 0x000fe200078e0036 */
[----:B------:R-:W-:-:S04]  /*6a60*/  MOV R49, R55 ;  /* 0x0000003700317202 */ /* 0x000fc80000000f00 */
[----:B------:R-:W-:Y:S01]  /*6a70*/  MOV R102, R113 ;  /* 0x0000007100667202 */ /* 0x000fe20000000f00 */
[----:B------:R-:W-:Y:S01]  /*6a80*/  IMAD.MOV.U32 R103, RZ, RZ, R114 ;  /* 0x000000ffff677224 */ /* 0x000fe200078e0072 */
[----:B------:R-:W-:Y:S01]  /*6a90*/  HMMA.16816.F32 R52, R128, R56, R40 ;  /* 0x000000388034723c */ /* 0x000fe20000001828 */
[----:B------:R-:W-:Y:S01]  /*6aa0*/  IMAD.MOV.U32 R48, RZ, RZ, R104 ;  /* 0x000000ffff307224 */ /* 0x000fe200078e0068 */
[----:B------:R-:W-:Y:S01]  /*6ab0*/  LDSM.16.MT88.4 R112, [R218+0xb900] ;  /* 0x00b90000da70783b */ /* 0x000fe20000004200 */
[----:B------:R-:W-:Y:S02]  /*6ac0*/  FADD.FTZ R2, R102, R4 ;  /* 0x0000000466027221 */ /* 0x000fe40000010000 */
[----:B------:R-:W-:Y:S01]  /*6ad0*/  FADD.FTZ R0, R103, R0 ;  /* 0x0000000067007221 */ /* 0x000fe20000010000 */
[----:B------:R-:W-:Y:S01]  /*6ae0*/  LDSM.16.MT88.4 R104, [R217+0xb900] ;  /* 0x00b90000d968783b */ /* 0x000fe20000004200 */
[----:B------:R-:W-:Y:S01]  /*6af0*/  MOV R40, R88 ;  /* 0x0000005800287202 */ /* 0x000fe20000000f00 */
[----:B------:R-:W-:-:S04]  /*6b00*/  IMAD.MOV.U32 R41, RZ, RZ, R89 ;  /* 0x000000ffff297224 */ /* 0x000fc800078e0059 */
[----:B------:R-:W-:Y:S02]  /*6b10*/  FADD.FTZ R2, R40, R2 ;  /* 0x0000000228027221 */ /* 0x000fe40000010000 */
[----:B------:R-:W-:Y:S02]  /*6b20*/  FADD.FTZ R0, R41, R0 ;  /* 0x0000000029007221 */ /* 0x000fe40000010000 */
[----:B------:R-:W-:Y:S02]  /*6b30*/  FADD.FTZ R2, R18, R2 ;  /* 0x0000000212027221 */ /* 0x000fe40000010000 */
[----:B------:R-:W-:Y:S01]  /*6b40*/  FADD.FTZ R0, R19, R0 ;  /* 0x0000000013007221 */ /* 0x000fe20000010000 */
[----:B------:R-:W-:Y:S01]  /*6b50*/  MOV R43, R90 ;  /* 0x0000005a002b7202 */ /* 0x000fe20000000f00 */
[----:B------:R-:W-:Y:S02]  /*6b60*/  IMAD.MOV.U32 R42, RZ, RZ, R91 ;  /* 0x000000ffff2a7224 */ /* 0x000fe400078e005b */
[----:B------:R-:W-:Y:S01]  /*6b70*/  FADD.FTZ R2, R16, R2 ;  /* 0x0000000210027221 */ /* 0x000fe20000010000 */
[----:B------:R-:W-:Y:S01]  /*6b80*/  HMMA.16816.F32 R136, R128, R140, R136 ;  /* 0x0000008c8088723c */ /* 0x000fe20000001888 */
[----:B------:R-:W-:Y:S01]  /*6b90*/  FADD.FTZ R0, R17, R0 ;  /* 0x0000000011007221 */ /* 0x000fe20000010000 */
[----:B------:R-:W-:Y:S01]  /*6ba0*/  LDSM.16.MT88.4 R88, [R220+0x8900] ;  /* 0x00890000dc58783b */ /* 0x000fe20000004200 */
[----:B------:R-:W-:-:S02]  /*6bb0*/  FADD.FTZ R2, R42, R2 ;  /* 0x000000022a027221 */ /* 0x000fc40000010000 */
[----:B------:R-:W-:Y:S01]  /*6bc0*/  FADD.FTZ R0, R43, R0 ;  /* 0x000000002b007221 */ /* 0x000fe20000010000 */
[----:B------:R-:W-:Y:S01]  /*6bd0*/  LDSM.16.MT88.4 R16, [R219+0xb900] ;  /* 0x00b90000db10783b */ /* 0x000fe20000004200 */
[----:B------:R-:W-:Y:S01]  /*6be0*/  FADD.FTZ R2, R48, R2 ;  /* 0x0000000230027221 */ /* 0x000fe20000010000 */
[----:B------:R-:W-:Y:S01]  /*6bf0*/  HMMA.16816.F32 R140, R128, R142, R80 ;  /* 0x0000008e808c723c */ /* 0x000fe20000001850 */
[----:B------:R-:W-:Y:S01]  /*6c00*/  FADD.FTZ R0, R49, R0 ;  /* 0x0000000031007221 */ /* 0x000fe20000010000 */
[----:B------:R-:W1:Y:S01]  /*6c10*/  LDSM.16.MT88.4 R80, [R218+0x8900] ;  /* 0x00890000da50783b */ /* 0x000e620000004200 */
[----:B------:R-:W-:Y:S02]  /*6c20*/  FADD.FTZ R2, R50, R2 ;  /* 0x0000000232027221 */ /* 0x000fe40000010000 */
[----:B------:R-:W-:Y:S02]  /*6c30*/  FADD.FTZ R0, R51, R0 ;  /* 0x0000000033007221 */ /* 0x000fe40000010000 */
[----:B------:R-:W-:-:S02]  /*6c40*/  FADD.FTZ R2, R12, R2 ;  /* 0x000000020c027221 */ /* 0x000fc40000010000 */
[----:B------:R-:W-:Y:S02]  /*6c50*/  FADD.FTZ R0, R204, R0 ;  /* 0x00000000cc007221 */ /* 0x000fe40000010000 */
[----:B------:R-:W-:Y:S02]  /*6c60*/  FADD.FTZ R2, R205, R2 ;  /* 0x00000002cd027221 */ /* 0x000fe40000010000 */
[----:B------:R-:W-:Y:S02]  /*6c70*/  FADD.FTZ R0, R206, R0 ;  /* 0x00000000ce007221 */ /* 0x000fe40000010000 */
        /* <DEDUP_REMOVED lines=11> */
[----:B------:R-:W-:Y:S01]  /*6d30*/  FADD.FTZ R0, R133, R0 ;  /* 0x0000000085007221 */ /* 0x000fe20000010000 */
[----:B------:R-:W-:Y:S01]  /*6d40*/  HMMA.16816.F32 R144, R128, R148, R144 ;  /* 0x000000948090723c */ /* 0x000fe20000001890 */
[----:B------:R-:W-:Y:S02]  /*6d50*/  FADD.FTZ R4, R208, R2 ;  /* 0x00000002d0047221 */ /* 0x000fe40000010000 */
[----:B------:R-:W-:-:S05]  /*6d60*/  FADD.FTZ R2, R134, R0 ;  /* 0x0000000086027221 */ /* 0x000fca0000010000 */
[----:B------:R-:W-:Y:S01]  /*6d70*/  HMMA.16816.F32 R156, R128, R158, R64 ;  /* 0x0000009e809c723c */ /* 0x000fe20000001840 */
[----:B------:R-:W2:Y:S01]  /*6d80*/  LDSM.16.MT88.4 R64, [R219+0x5900] ;  /* 0x00590000db40783b */ /* 0x000ea20000004200 */
[----:B------:R-:W-:-:S06]  /*6d90*/  FADD.FTZ R0, R210, R4 ;  /* 0x00000004d2007221 */ /* 0x000fcc0000010000 */
[----:B------:R-:W-:Y:S01]  /*6da0*/  HMMA.16816.F32 R148, R128, R150, R76 ;  /* 0x000000968094723c */ /* 0x000fe2000000184c */
[----:B------:R-:W-:-:S07]  /*6db0*/  FADD.FTZ R2, R209, R2 ;  /* 0x00000002d1027221 */ /* 0x000fce0000010000 */
[----:B----4-:R-:W-:Y:S01]  /*6dc0*/  HMMA.16816.F32 R160, R128, R164, R160 ;  /* 0x000000a480a0723c */ /* 0x010fe200000018a0 */
[----:B------:R-:W-:-:S07]  /*6dd0*/  FADD.FTZ R0, R9, R0 ;  /* 0x0000000009007221 */ /* 0x000fce0000010000 */
[C---:B------:R-:W-:Y:S01]  /*6de0*/  HMMA.16816.F32 R164, R128.reuse, R166, R96 ;  /* 0x000000a680a4723c */ /* 0x040fe20000001860 */
[----:B------:R-:W4:Y:S07]  /*6df0*/  LDSM.16.MT88.4 R96, [R219+0x8900] ;  /* 0x00890000db60783b */ /* 0x000f2e0000004200 */
[----:B-1----:R-:W-:Y:S01]  /*6e00*/  HMMA.16816.F32 R76, R128, R80, R120 ;  /* 0x00000050804c723c */ /* 0x002fe20000001878 */
        /* <DEDUP_REMOVED lines=8> */
[----:B------:R-:W-:-:S04]  /*6e90*/  MOV R207, c[0x0][0x1d0] ;  /* 0x0000740000cf7a02 */ /* 0x000fc80000000f00 */
[----:B------:R3:W-:Y:S04]  /*6ea0*/  STL [R1+0x8], R0 ;  /* 0x0000080001007387 */ /* 0x0007e80000100800 */
[----:B------:R3:W-:Y:S01]  /*6eb0*/  STL [R1+0x4], R4 ;  /* 0x0000040401007387 */ /* 0x0007e20000100800 */
[----:B------:R-:W-:Y:S01]  /*6ec0*/  ISETP.GE.AND P6, PT, R207, 0x61, PT ;  /* 0x00000061cf00780c */ /* 0x000fe20003fc6270 */
[C---:B------:R-:W-:Y:S08]  /*6ed0*/  HMMA.16816.F32 R56, R128.reuse, R58, R60 ;  /* 0x0000003a8038723c */ /* 0x040ff0000000183c */
[C---:B--2---:R-:W-:Y:S08]  /*6ee0*/  HMMA.16816.F32 R60, R128.reuse, R64, R84 ;  /* 0x00000040803c723c */ /* 0x044ff00000001854 */
[C---:B------:R-:W-:Y:S08]  /*6ef0*/  HMMA.16816.F32 R64, R128.reuse, R66, R92 ;  /* 0x000000428040723c */ /* 0x040ff0000000185c */
[C---:B------:R-:W-:Y:S08]  /*6f00*/  HMMA.16816.F32 R72, R128.reuse, R74, R116 ;  /* 0x0000004a8048723c */ /* 0x040ff00000001874 */
[C---:B------:R-:W-:Y:S08]  /*6f10*/  HMMA.16816.F32 R84, R128.reuse, R88, R124 ;  /* 0x000000588054723c */ /* 0x040ff0000000187c */
[C---:B----4-:R-:W-:Y:S08]  /*6f20*/  HMMA.16816.F32 R92, R128.reuse, R96, R188 ;  /* 0x00000060805c723c */ /* 0x050ff000000018bc */
[C---:B------:R-:W-:Y:S08]  /*6f30*/  HMMA.16816.F32 R100, R128.reuse, R104, R196 ;  /* 0x000000688064723c */ /* 0x040ff000000018c4 */
[C---:B------:R-:W-:Y:S08]  /*6f40*/  HMMA.16816.F32 R108, R128.reuse, R112, R108 ;  /* 0x00000070806c723c */ /* 0x040ff0000000186c */
[C---:B-1----:R-:W-:Y:S08]  /*6f50*/  HMMA.16816.F32 R116, R128.reuse, R120, R24 ;  /* 0x000000788074723c */ /* 0x042ff00000001818 */
[C---:B------:R-:W-:Y:S08]  /*6f60*/  HMMA.16816.F32 R80, R128.reuse, R82, R28 ;  /* 0x000000528050723c */ /* 0x040ff0000000181c */
        /* <DEDUP_REMOVED lines=8> */
[----:B---3--:R-:W2:Y:S01]  /*6ff0*/  LDL.LU R207, [R1] ;  /* 0x0000000001cf7983 */ /* 0x008ea20000300800 */
[----:B------:R-:W-:Y:S01]  /*7000*/  UMOV UR6, 0x6 ;  /* 0x0000000600067882 */ /* 0x000fe20000000000 */
[----:B------:R-:W-:Y:S01]  /*7010*/  IMAD.MOV.U32 R134, RZ, RZ, R3 ;  /* 0x000000ffff867224 */ /* 0x000fe200078e0003 */
[----:B------:R-:W-:Y:S01]  /*7020*/  ULDC.64 UR4, c[0x0][0x208] ;  /* 0x0000820000047ab9 */ /* 0x000fe20000000a00 */
[----:B------:R-:W-:Y:S01]  /*7030*/  MOV R133, R132 ;  /* 0x0000008400857202 */ /* 0x000fe20000000f00 */
[----:B------:R-:W-:-:S02]  /*7040*/  USHF.L.U64.HI UR5, UR4, UR6, UR5 ;  /* 0x0000000604057299 */ /* 0x000fc40008010205 */
[----:B------:R-:W-:Y:S01]  /*7050*/  USHF.L.U32 UR4, UR4, 0x6, URZ ;  /* 0x0000000604047899 */ /* 0x000fe2000800063f */
[----:B--2---:R-:W-:-:S08]  /*7060*/  IADD3 R252, R207, -0x2, RZ ;  /* 0xfffffffecffc7810 */ /* 0x004fd00007ffe0ff */
[----:B------:R-:W2:Y:S04]  /*7070*/  LDL.LU.64 R204, [R1+0x10] ;  /* 0x0000100001cc7983 */ /* 0x000ea80000300a00 */
[----:B------:R-:W3:Y:S04]  /*7080*/  LDL.LU.64 R206, [R1+0x40] ;  /* 0x0000400001ce7983 */ /* 0x000ee80000300a00 */
[----:B------:R-:W4:Y:S01]  /*7090*/  LDL R12, [R1+0x38] ;  /* 0x00003800010c7983 */ /* 0x000f220000100800 */
[----:B--2---:R-:W-:-:S02]  /*70a0*/  MOV R3, R205 ;  /* 0x000000cd00037202 */ /* 0x004fc40000000f00 */
[----:B---3--:R-:W-:Y:S02]  /*70b0*/  MOV R2, R206 ;  /* 0x000000ce00027202 */ /* 0x008fe40000000f00 */
[----:B----4-:R-:W-:-:S03]  /*70c0*/  SHF.L.U32 R251, R12, 0x1, RZ ;  /* 0x000000010cfb7819 */ /* 0x010fc600000006ff */
[----:B------:R1:W-:Y:S04]  /*70d0*/  STL.64 [R1+0x10], R2 ;  /* 0x0000100201007387 */ /* 0x0003e80000100a00 */
.L_x_685:
[----:B------:R-:W2:Y:S01]  /*70e0*/  LDL.64 R12, [R1+0x10] ;  /* 0x00001000010c7983 */ /* 0x000ea20000100a00 */
[----:B-1----:R-:W-:Y:S01]  /*70f0*/  SHF.R.S32.HI R0, RZ, 0x1f, R252 ;  /* 0x0000001fff007819 */ /* 0x002fe200000114fc */
[----:B------:R-:W-:Y:S04]  /*7100*/  DEPBAR.LE SB0, 0x0 ;  /* 0x000080000000791a */ /* 0x000fe80000000000 */
[----:B------:R-:W-:Y:S01]  /*7110*/  BAR.SYNC.DEFER_BLOCKING 0x0 ;  /* 0x0000000000007b1d */ /* 0x000fe20000010000 */
[----:B------:R-:W-:Y:S02]  /*7120*/  IMAD R0, R0, c[0x0][0x208], RZ ;  /* 0x0000820000007a24 */ /* 0x000fe400078e02ff */
[C---:B-1----:R-:W-:Y:S04]  /*7130*/  IMAD.WIDE.U32 R2, R252.reuse, c[0x0][0x208], RZ ;  /* 0x00008200fc027a25 */ /* 0x042fe800078e00ff */
[----:B------:R-:W-:Y:S05]  /*7140*/  IMAD R0, R252, c[0x0][0x20c], R0 ;  /* 0x00008300fc007a24 */ /* 0x000fea00078e0200 */
[----:B------:R-:W-:Y:S05]  /*7150*/  IADD3 R0, R3, R0, RZ ;  /* 0x0000000003007210 */ /* 0x000fea0007ffe0ff */
[----:B------:R-:W-:Y:S01]  /*7160*/  IMAD R0, R0, 0x60, RZ ;  /* 0x0000006000007824 */ /* 0x000fe200078e02ff */
[----:B-----5:R-:W-:Y:S08]  /*7170*/  LDSM.16.M88.4 R48, [R224] ;  /* 0x00000000e030783b */ /* 0x020ff00000000200 */
[----:B------:R-:W1:Y:S08]  /*7180*/  LDSM.16.M88.4 R8, [R216+0xc100] ;  /* 0x00c10000d808783b */ /* 0x000e700000000200 */
[----:B------:R-:W3:Y:S08]  /*7190*/  LDSM.16.M88.4 R16, [R216+0xc900] ;  /* 0x00c90000d810783b */ /* 0x000ef00000000200 */
[----:B------:R-:W4:Y:S08]  /*71a0*/  LDSM.16.M88.4 R24, [R216+0xd100] ;  /* 0x00d10000d818783b */ /* 0x000f300000000200 */
[----:B------:R-:W2:Y:S08]  /*71b0*/  LDSM.16.M88.4 R32, [R216+0xd900] ;  /* 0x00d90000d820783b */ /* 0x000eb00000000200 */
[----:B------:R-:W2:Y:S01]  /*71c0*/  LDSM.16.M88.4 R40, [R216+0xe100] ;  /* 0x00e10000d828783b */ /* 0x000ea20000000200 */
[C---:B-1----:R-:W-:Y:S07]  /*71d0*/  HMMA.16816.F32 R4, R48.reuse, R8, RZ ;  /* 0x000000083004723c */ /* 0x042fee00000018ff */
[----:B------:R-:W1:Y:S01]  /*71e0*/  LDSM.16.M88.4 R184, [R216+0xe900] ;  /* 0x00e90000d8b8783b */ /* 0x000e620000000200 */
[C---:B------:R-:W-:Y:S07]  /*71f0*/  HMMA.16816.F32 R8, R48.reuse, R10, RZ ;  /* 0x0000000a3008723c */ /* 0x040fee00000018ff */
[----:B------:R-:W-:Y:S08]  /*7200*/  LDSM.16.M88.4 R188, [R223] ;  /* 0x00000000dfbc783b */ /* 0x000ff00000000200 */
[----:B------:R-:W1:Y:S08]  /*7210*/  LDSM.16.M88.4 R192, [R227] ;  /* 0x00000000e3c0783b */ /* 0x000e700000000200 */
[----:B------:R-:W1:Y:S08]  /*7220*/  LDSM.16.M88.4 R196, [R250] ;  /* 0x00000000fac4783b */ /* 0x000e700000000200 */
[----:B------:R-:W1:Y:S08]  /*7230*/  LDSM.16.M88.4 R200, [R249] ;  /* 0x00000000f9c8783b */ /* 0x000e700000000200 */
[----:B------:R-:W1:Y:S08]  /*7240*/  LDSM.16.M88.4 R204, [R248] ;  /* 0x00000000f8cc783b */ /* 0x000e700000000200 */
[----:B------:R-:W1:Y:S08]  /*7250*/  LDSM.16.M88.4 R208, [R247] ;  /* 0x00000000f7d0783b */ /* 0x000e700000000200 */
[----:B------:R-:W1:Y:S01]  /*7260*/  LDSM.16.M88.4 R212, [R246] ;  /* 0x00000000f6d4783b */ /* 0x000e620000000200 */
[----:B--2---:R-:W-:Y:S02]  /*7270*/  IMAD.WIDE.U32 R2, R2, 0x60, R12 ;  /* 0x0000006002027825 */ /* 0x004fe400078e000c */
[C---:B---3--:R-:W-:Y:S03]  /*7280*/  HMMA.16816.F32 R12, R48.reuse, R16, RZ ;  /* 0x00000010300c723c */ /* 0x048fe600000018ff */
[----:B------:R-:W-:Y:S02]  /*7290*/  IADD3 R28, R3, R0, RZ ;  /* 0x00000000031c7210 */ /* 0x000fe40007ffe0ff */
[C---:B------:R-:W-:Y:S02]  /*72a0*/  SHF.L.U32 R0, R2.reuse, 0x1, RZ ;  /* 0x0000000102007819 */ /* 0x040fe400000006ff */
[----:B------:R-:W-:Y:S01]  /*72b0*/  SHF.L.U64.HI R28, R2, 0x1, R28 ;  /* 0x00000001021c7819 */ /* 0x000fe2000001021c */
[C---:B------:R-:W-:Y:S01]  /*72c0*/  HMMA.16816.F32 R16, R48.reuse, R18, RZ ;  /* 0x000000123010723c */ /* 0x040fe200000018ff */
[C---:B------:R-:W-:Y:S03]  /*72d0*/  IADD3 R2, P6, R0.reuse, c[0x0][0x1f8], RZ ;  /* 0x00007e0000027a10 */ /* 0x040fe60007fde0ff */
[----:B------:R-:W-:Y:S02]  /*72e0*/  IADD3 R30, P5, R0, 0x80, RZ ;  /* 0x00000080001e7810 */ /* 0x000fe40007fbe0ff */
[----:B------:R-:W-:Y:S02]  /*72f0*/  IADD3.X R3, R28, c[0x0][0x1fc], RZ, P6, !PT ;  /* 0x00007f001c037a10 */ /* 0x000fe400037fe4ff */
[----:B------:R-:W-:Y:S03]  /*7300*/  IADD3 R30, P0, R30, c[0x0][0x1f8], RZ ;  /* 0x00007e001e1e7a10 */ /* 0x000fe60007f1e0ff */
[----:B------:R-:W-:Y:S01]  /*7310*/  @!PT LDS RZ, [RZ] ;  /* 0x00000000fffff984 */ /* 0x000fe20000000800 */
[----:B------:R-:W-:Y:S01]  /*7320*/  @!PT LDS RZ, [RZ] ;  /* 0x00000000fffff984 */ /* 0x000fe20000000800 */
[----:B------:R-:W-:Y:S01]  /*7330*/  @!PT LDS RZ, [RZ] ;  /* 0x00000000fffff984 */ /* 0x000fe20000000800 */
[----:B------:R2:W-:Y:S01]  /*7340*/  LDGSTS.E.BYPASS.LTC128B.128 [R251+0x100], [R2.64], !P1 ;  /* 0x0010000002fb7fae */ /* 0x0005e2000c901d48 */
[----:B------:R-:W-:Y:S02]  /*7350*/  IADD3 R36, P6, R0, 0x100, RZ ;  /* 0x0000010000247810 */ /* 0x000fe40007fde0ff */
[--C-:B------:R-:W-:Y:S02]  /*7360*/  IADD3.X R31, RZ, c[0x0][0x1fc], R28.reuse, P0, P5 ;  /* 0x00007f00ff1f7a10 */ /* 0x100fe400007ea41c */
[----:B------:R-:W-:Y:S02]  /*7370*/  P2R R20, PR, RZ, 0x40 ;  /* 0x00000040ff147803 */ /* 0x000fe40000000000 */
[----:B------:R-:W-:Y:S01]  /*7380*/  IADD3 R36, P0, R36, c[0x0][0x1f8], RZ ;  /* 0x00007e0024247a10 */ /* 0x000fe20007f1e0ff */
[----:B------:R3:W-:Y:S01]  /*7390*/  LDGSTS.E.BYPASS.LTC128B.128 [R251+0x3100], [R30.64], !P4 ;  /* 0x031000001efb7fae */ /* 0x0007e2000e101d48 */
[----:B------:R-:W-:Y:S02]  /*73a0*/  ISETP.NE.AND P5, PT, R20, RZ, PT ;  /* 0x000000ff1400720c */ /* 0x000fe40003fa5270 */
[C---:B----4-:R-:W-:Y:S01]  /*73b0*/  HMMA.16816.F32 R20, R48.reuse, R24, RZ ;  /* 0x000000183014723c */ /* 0x050fe200000018ff */
[----:B------:R-:W-:Y:S02]  /*73c0*/  IADD3 R0, P6, R0, 0x180, RZ ;  /* 0x0000018000007810 */ /* 0x000fe40007fde0ff */
[--C-:B------:R-:W-:Y:S02]  /*73d0*/  IADD3.X R37, RZ, c[0x0][0x1fc], R28.reuse, P0, P5 ;  /* 0x00007f00ff257a10 */ /* 0x100fe400007ea41c */
[----:B------:R-:W-:Y:S03]  /*73e0*/  IADD3 R38, P5, R0, c[0x0][0x1f8], RZ ;  /* 0x00007e0000267a10 */ /* 0x000fe60007fbe0ff */
[C---:B------:R-:W-:Y:S01]  /*73f0*/  HMMA.16816.F32 R24, R48.reuse, R26, RZ ;  /* 0x0000001a3018723c */ /* 0x040fe200000018ff */
[----:B------:R4:W-:Y:S03]  /*7400*/  LDGSTS.E.BYPASS.LTC128B.128 [R251+0x6100], [R36.64], !P3 ;  /* 0x0610000024fb7fae */ /* 0x0009e6000d901d48 */
[----:B------:R-:W-:Y:S02]  /*7410*/  IADD3.X R39, RZ, c[0x0][0x1fc], R28, P5, P6 ;  /* 0x00007f00ff277a10 */ /* 0x000fe40002fec41c */
[----:B--2---:R-:W-:Y:S03]  /*7420*/  IADD3 R2, P0, R2, UR4, RZ ;  /* 0x0000000402027c10 */ /* 0x004fe6000ff1e0ff */
[----:B------:R2:W-:Y:S03]  /*7430*/  LDGSTS.E.BYPASS.LTC128B.128 [R251+0x9100], [R38.64], !P2 ;  /* 0x0910000026fb7fae */ /* 0x0005e6000d101d48 */
[----:B------:R-:W-:Y:S01]  /*7440*/  IADD3.X R3, R3, UR5, RZ, P0, !PT ;  /* 0x0000000503037c10 */ /* 0x000fe200087fe4ff */
[C---:B---3--:R-:W-:Y:S04]  /*7450*/  HMMA.16816.F32 R28, R48.reuse, R32, RZ ;  /* 0x00000020301c723c */ /* 0x048fe800000018ff */
[----:B------:R3:W-:Y:S04]  /*7460*/  LDGSTS.E.BYPASS.LTC128B.128 [R251+0x1100], [R2.64], !P1 ;  /* 0x0110000002fb7fae */ /* 0x0007e8000c901d48 */
[C---:B------:R-:W-:Y:S04]  /*7470*/  HMMA.16816.F32 R32, R48.reuse, R34, RZ ;  /* 0x000000223020723c */ /* 0x040fe800000018ff */
[----:B------:R3:W-:Y:S01]  /*7480*/  LDGSTS.E.BYPASS.LTC128B.128 [R251+0x4100], [R2.64+0x80], !P4 ;  /* 0x0410008002fb7fae */ /* 0x0007e2000e101d48 */
[----:B----4-:R-:W-:Y:S04]  /*7490*/  IADD3 R36, P0, R2, UR4, RZ ;  /* 0x0000000402247c10 */ /* 0x010fe8000ff1e0ff */
[----:B------:R-:W-:Y:S03]  /*74a0*/  IADD3.X R37, R3, UR5, RZ, P0, !PT ;  /* 0x0000000503257c10 */ /* 0x000fe600087fe4ff */
[----:B------:R3:W-:Y:S01]  /*74b0*/  LDGSTS.E.BYPASS.LTC128B.128 [R251+0x7100], [R2.64+0x100], !P3 ;  /* 0x0710010002fb7fae */ /* 0x0007e2000d901d48 */
[C---:B------:R-:W-:Y:S02]  /*74c0*/  ISETP.GT.AND P0, PT, R252.reuse, RZ, PT ;  /* 0x000000fffc00720c */ /* 0x040fe40003f04270 */
[----:B------:R-:W-:Y:S05]  /*74d0*/  IADD3 R252, R252, -0x1, RZ ;  /* 0xfffffffffcfc7810 */ /* 0x000fea0007ffe0ff */
[----:B------:R3:W-:Y:S08]  /*74e0*/  LDGSTS.E.BYPASS.LTC128B.128 [R251+0xa100], [R2.64+0x180], !P2 ;  /* 0x0a10018002fb7fae */ /* 0x0007f0000d101d48 */
[----:B------:R2:W-:Y:S08]  /*74f0*/  LDGSTS.E.BYPASS.LTC128B.128 [R251+0x2100], [R36.64], !P1 ;  /* 0x0210000024fb7fae */ /* 0x0005f0000c901d48 */
[----:B------:R2:W-:Y:S08]  /*7500*/  LDGSTS.E.BYPASS.LTC128B.128 [R251+0x5100], [R36.64+0x80], !P4 ;  /* 0x0510008024fb7fae */ /* 0x0005f0000e101d48 */
[----:B------:R2:W-:Y:S08]  /*7510*/  LDGSTS.E.BYPASS.LTC128B.128 [R251+0x8100], [R36.64+0x100], !P3 ;  /* 0x0810010024fb7fae */ /* 0x0005f0000d901d48 */
[----:B------:R2:W-:Y:S08]  /*7520*/  LDGSTS.E.BYPASS.LTC128B.128 [R251+0xb100], [R36.64+0x180], !P2 ;  /* 0x0b10018024fb7fae */ /* 0x0005f0000d101d48 */
[----:B------:R-:W0:Y:S01]  /*7530*/  LDGDEPBAR ;  /* 0x00000000000079af */ /* 0x000e220000000000 */
[C---:B--2---:R-:W-:Y:S08]  /*7540*/  HMMA.16816.F32 R36, R48.reuse, R40, RZ ;  /* 0x000000283024723c */ /* 0x044ff000000018ff */
[C---:B------:R-:W-:Y:S08]  /*7550*/  HMMA.16816.F32 R40, R48.reuse, R42, RZ ;  /* 0x0000002a3028723c */ /* 0x040ff000000018ff */
[C---:B-1----:R-:W-:Y:S08]  /*7560*/  HMMA.16816.F32 R44, R48.reuse, R184, RZ ;  /* 0x000000b8302c723c */ /* 0x042ff000000018ff */
[----:B------:R-:W-:Y:S01]  /*7570*/  HMMA.16816.F32 R48, R48, R186, RZ ;  /* 0x000000ba3030723c */ /* 0x000fe200000018ff */
[----:B------:R-:W-:Y:S07]  /*7580*/  LDSM.16.M88.4 R184, [R226] ;  /* 0x00000000e2b8783b */ /* 0x000fee0000000200 */
[C---:B------:R-:W-:Y:S08]  /*7590*/  HMMA.16816.F32 R4, R188.reuse, R192, R4 ;  /* 0x000000c0bc04723c */ /* 0x040ff00000001804 */
[C---:B------:R-:W-:Y:S01]  /*75a0*/  HMMA.16816.F32 R8, R188.reuse, R194, R8 ;  /* 0x000000c2bc08723c */ /* 0x040fe20000001808 */
[----:B------:R-:W1:Y:S07]  /*75b0*/  LDSM.16.M88.4 R192, [R222+0xc100] ;  /* 0x00c10000dec0783b */ /* 0x000e6e0000000200 */
[C---:B------:R-:W-:Y:S08]  /*75c0*/  HMMA.16816.F32 R12, R188.reuse, R196, R12 ;  /* 0x000000c4bc0c723c */ /* 0x040ff0000000180c */
[C---:B------:R-:W-:Y:S01]  /*75d0*/  HMMA.16816.F32 R16, R188.reuse, R198, R16 ;  /* 0x000000c6bc10723c */ /* 0x040fe20000001810 */
[----:B------:R-:W2:Y:S07]  /*75e0*/  LDSM.16.M88.4 R196, [R222+0xc900] ;  /* 0x00c90000dec4783b */ /* 0x000eae0000000200 */
[C---:B------:R-:W-:Y:S08]  /*75f0*/  HMMA.16816.F32 R20, R188.reuse, R200, R20 ;  /* 0x000000c8bc14723c */ /* 0x040ff00000001814 */
[C---:B------:R-:W-:Y:S01]  /*7600*/  HMMA.16816.F32 R24, R188.reuse, R202, R24 ;  /* 0x000000cabc18723c */ /* 0x040fe20000001818 */
[----:B------:R-:W4:Y:S07]  /*7610*/  LDSM.16.M88.4 R200, [R222+0xd100] ;  /* 0x00d10000dec8783b */ /* 0x000f2e0000000200 */
        /* <DEDUP_REMOVED lines=8> */
[----:B------:R-:W3:Y:S07]  /*76a0*/  LDSM.16.M88.4 R188, [R222+0xe100] ;  /* 0x00e10000debc783b */ /* 0x000eee0000000200 */
[C---:B-1----:R-:W-:Y:S08]  /*76b0*/  HMMA.16816.F32 R4, R184.reuse, R192, R4 ;  /* 0x000000c0b804723c */ /* 0x042ff00000001804 */
[C---:B------:R-:W-:Y:S01]  /*76c0*/  HMMA.16816.F32 R8, R184.reuse, R194, R8 ;  /* 0x000000c2b808723c */ /* 0x040fe20000001808 */
[----:B------:R-:W-:Y:S07]  /*76d0*/  LDSM.16.M88.4 R192, [R221] ;  /* 0x00000000ddc0783b */ /* 0x000fee0000000200 */
[C---:B--2---:R-:W-:Y:S08]  /*76e0*/  HMMA.16816.F32 R12, R184.reuse, R196, R12 ;  /* 0x000000c4b80c723c */ /* 0x044ff0000000180c */
[C---:B------:R-:W-:Y:S01]  /*76f0*/  HMMA.16816.F32 R16, R184.reuse, R198, R16 ;  /* 0x000000c6b810723c */ /* 0x040fe20000001810 */
[----:B------:R-:W-:Y:S07]  /*7700*/  LDSM.16.M88.4 R196, [R221+0x800] ;  /* 0x00080000ddc4783b */ /* 0x000fee0000000200 */
[C---:B----4-:R-:W-:Y:S08]  /*7710*/  HMMA.16816.F32 R20, R184.reuse, R200, R20 ;  /* 0x000000c8b814723c */ /* 0x050ff00000001814 */
[C---:B------:R-:W-:Y:S01]  /*7720*/  HMMA.16816.F32 R24, R184.reuse, R202, R24 ;  /* 0x000000cab818723c */ /* 0x040fe20000001818 */
[----:B------:R-:W-:Y:S07]  /*7730*/  LDSM.16.M88.4 R200, [R221+0x1000] ;  /* 0x00100000ddc8783b */ /* 0x000fee0000000200 */
[C---:B------:R-:W-:Y:S08]  /*7740*/  HMMA.16816.F32 R28, R184.reuse, R204, R28 ;  /* 0x000000ccb81c723c */ /* 0x040ff0000000181c */
[C---:B------:R-:W-:Y:S01]  /*7750*/  HMMA.16816.F32 R32, R184.reuse, R206, R32 ;  /* 0x000000ceb820723c */ /* 0x040fe20000001820 */
[----:B------:R-:W-:Y:S07]  /*7760*/  LDSM.16.M88.4 R204, [R221+0x1800] ;  /* 0x00180000ddcc783b */ /* 0x000fee0000000200 */
[C---:B---3--:R-:W-:Y:S08]  /*7770*/  HMMA.16816.F32 R36, R184.reuse, R188, R36 ;  /* 0x000000bcb824723c */ /* 0x048ff00000001824 */
[C---:B------:R-:W-:Y:S01]  /*7780*/  HMMA.16816.F32 R40, R184.reuse, R190, R40 ;  /* 0x000000beb828723c */ /* 0x040fe20000001828 */
[----:B------:R-:W1:Y:S07]  /*7790*/  LDSM.16.M88.4 R188, [R225] ;  /* 0x00000000e1bc783b */ /* 0x000e6e0000000200 */
[C---:B------:R-:W-:Y:S08]  /*77a0*/  HMMA.16816.F32 R44, R184.reuse, R208, R44 ;  /* 0x000000d0b82c723c */ /* 0x040ff0000000182c */
[----:B------:R-:W-:Y:S01]  /*77b0*/  HMMA.16816.F32 R48, R184, R210, R48 ;  /* 0x000000d2b830723c */ /* 0x000fe20000001830 */
[----:B------:R-:W2:Y:S08]  /*77c0*/  LDSM.16.M88.4 R184, [R221+0x2000] ;  /* 0x00200000ddb8783b */ /* 0x000eb00000000200 */
[----:B------:R-:W3:Y:S01]  /*77d0*/  LDSM.16.M88.4 R208, [R221+0x2800] ;  /* 0x00280000ddd0783b */ /* 0x000ee20000000200 */
[C---:B-1----:R-:W-:Y:S08]  /*77e0*/  HMMA.16816.F32 R4, R188.reuse, R192, R4 ;  /* 0x000000c0bc04723c */ /* 0x042ff00000001804 */
[C---:B------:R-:W-:Y:S01]  /*77f0*/  HMMA.16816.F32 R8, R188.reuse, R194, R8 ;  /* 0x000000c2bc08723c */ /* 0x040fe20000001808 */
[----:B------:R-:W-:Y:S07]  /*7800*/  LDSM.16.M88.4 R192, [R216+0xf100] ;  /* 0x00f10000d8c0783b */ /* 0x000fee0000000200 */
[C---:B------:R-:W-:Y:S08]  /*7810*/  HMMA.16816.F32 R12, R188.reuse, R196, R12 ;  /* 0x000000c4bc0c723c */ /* 0x040ff0000000180c */
        /* <DEDUP_REMOVED lines=8> */
[C---:B--2---:R-:W-:Y:S08]  /*78a0*/  HMMA.16816.F32 R36, R188.reuse, R184, R36 ;  /* 0x000000b8bc24723c */ /* 0x044ff00000001824 */
[C---:B------:R-:W-:Y:S01]  /*78b0*/  HMMA.16816.F32 R40, R188.reuse, R186, R40 ;  /* 0x000000babc28723c */ /* 0x040fe20000001828 */
[----:B------:R-:W1:Y:S07]  /*78c0*/  LDSM.16.M88.4 R184, [R224+0x4000] ;  /* 0x00400000e0b8783b */ /* 0x000e6e0000000200 */
[C---:B---3--:R-:W-:Y:S08]  /*78d0*/  HMMA.16816.F32 R44, R188.reuse, R208, R44 ;  /* 0x000000d0bc2c723c */ /* 0x048ff0000000182c */
[----:B------:R-:W-:Y:S01]  /*78e0*/  HMMA.16816.F32 R48, R188, R210, R48 ;  /* 0x000000d2bc30723c */ /* 0x000fe20000001830 */
[----:B------:R-:W2:Y:S08]  /*78f0*/  LDSM.16.M88.4 R188, [R216+0x11100] ;  /* 0x01110000d8bc783b */ /* 0x000eb00000000200 */
[----:B------:R-:W3:Y:S01]  /*7900*/  LDSM.16.M88.4 R208, [R216+0x11900] ;  /* 0x01190000d8d0783b */ /* 0x000ee20000000200 */
[C---:B-1----:R-:W-:Y:S08]  /*7910*/  HMMA.16816.F32 R4, R184.reuse, R192, R4 ;  /* 0x000000c0b804723c */ /* 0x042ff00000001804 */
[C---:B------:R-:W-:Y:S01]  /*7920*/  HMMA.16816.F32 R8, R184.reuse, R194, R8 ;  /* 0x000000c2b808723c */ /* 0x040fe20000001808 */
[----:B------:R-:W-:Y:S07]  /*7930*/  LDSM.16.M88.4 R192, [R245] ;  /* 0x00000000f5c0783b */ /* 0x000fee0000000200 */
[C---:B------:R-:W-:Y:S08]  /*7940*/  HMMA.16816.F32 R12, R184.reuse, R196, R12 ;  /* 0x000000c4b80c723c */ /* 0x040ff0000000180c */
        /* <DEDUP_REMOVED lines=8> */
[C---:B--2---:R-:W-:Y:S08]  /*79d0*/  HMMA.16816.F32 R36, R184.reuse, R188, R36 ;  /* 0x000000bcb824723c */ /* 0x044ff00000001824 */
[C---:B------:R-:W-:Y:S01]  /*79e0*/  HMMA.16816.F32 R40, R184.reuse, R190, R40 ;  /* 0x000000beb828723c */ /* 0x040fe20000001828 */
[----:B------:R-:W1:Y:S07]  /*79f0*/  LDSM.16.M88.4 R188, [R223+0x4000] ;  /* 0x00400000dfbc783b */ /* 0x000e6e0000000200 */
[C---:B---3--:R-:W-:Y:S08]  /*7a00*/  HMMA.16816.F32 R44, R184.reuse, R208, R44 ;  /* 0x000000d0b82c723c */ /* 0x048ff0000000182c */
[----:B------:R-:W-:Y:S01]  /*7a10*/  HMMA.16816.F32 R48, R184, R210, R48 ;  /* 0x000000d2b830723c */ /* 0x000fe20000001830 */
[----:B------:R-:W2:Y:S08]  /*7a20*/  LDSM.16.M88.4 R184, [R241] ;  /* 0x00000000f1b8783b */ /* 0x000eb00000000200 */
[----:B------:R-:W3:Y:S01]  /*7a30*/  LDSM.16.M88.4 R208, [R240] ;  /* 0x00000000f0d0783b */ /* 0x000ee20000000200 */
        /* <DEDUP_REMOVED lines=151> */
[----:B------:R-:W-:Y:S01]  /*83b0*/  LDSM.16.M88.4 R208, [R222+0x16100] ;  /* 0x01610000ded0783b */ /* 0x000fe20000000200 */
[C---:B-1----:R-:W-:Y:S08]  /*83c0*/  HMMA.16816.F32 R4, R188.reuse, R192, R4 ;  /* 0x000000c0bc04723c */ /* 0x042ff00000001804 */
[C---:B------:R-:W-:Y:S01]  /*83d0*/  HMMA.16816.F32 R8, R188.reuse, R194, R8 ;  /* 0x000000c2bc08723c */ /* 0x040fe20000001808 */
[----:B------:R-:W1:Y:S07]  /*83e0*/  LDSM.16.M88.4 R192, [R228] ;  /* 0x00000000e4c0783b */ /* 0x000e6e0000000200 */
[C---:B------:R-:W-:Y:S08]  /*83f0*/  HMMA.16816.F32 R12, R188.reuse, R196, R12 ;  /* 0x000000c4bc0c723c */ /* 0x040ff0000000180c */
[C---:B------:R-:W-:Y:S01]  /*8400*/  HMMA.16816.F32 R16, R188.reuse, R198, R16 ;  /* 0x000000c6bc10723c */ /* 0x040fe20000001810 */
[----:B------:R-:W-:Y:S07]  /*8410*/  LDSM.16.M88.4 R196, [R226+0xc000] ;  /* 0x00c00000e2c4783b */ /* 0x000fee0000000200 */
[C---:B------:R-:W-:Y:S08]  /*8420*/  HMMA.16816.F32 R20, R188.reuse, R200, R20 ;  /* 0x000000c8bc14723c */ /* 0x040ff00000001814 */
[C---:B------:R-:W-:Y:S01]  /*8430*/  HMMA.16816.F32 R24, R188.reuse, R202, R24 ;  /* 0x000000cabc18723c */ /* 0x040fe20000001818 */
[----:B------:R-:W3:Y:S07]  /*8440*/  LDSM.16.M88.4 R200, [R222+0x15100] ;  /* 0x01510000dec8783b */ /* 0x000eee0000000200 */
[C---:B------:R-:W-:Y:S08]  /*8450*/  HMMA.16816.F32 R28, R188.reuse, R204, R28 ;  /* 0x000000ccbc1c723c */ /* 0x040ff0000000181c */
[C---:B------:R-:W-:Y:S01]  /*8460*/  HMMA.16816.F32 R32, R188.reuse, R206, R32 ;  /* 0x000000cebc20723c */ /* 0x040fe20000001820 */
[----:B------:R-:W4:Y:S07]  /*8470*/  LDSM.16.M88.4 R204, [R222+0x15900] ;  /* 0x01590000decc783b */ /* 0x000f2e0000000200 */
[C---:B--2---:R-:W-:Y:S08]  /*8480*/  HMMA.16816.F32 R36, R188.reuse, R184, R36 ;  /* 0x000000b8bc24723c */ /* 0x044ff00000001824 */
[C---:B------:R-:W-:Y:S01]  /*8490*/  HMMA.16816.F32 R40, R188.reuse, R186, R40 ;  /* 0x000000babc28723c */ /* 0x040fe20000001828 */
[----:B------:R-:W2:Y:S07]  /*84a0*/  LDSM.16.M88.4 R184, [R222+0x16900] ;  /* 0x01690000deb8783b */ /* 0x000eae0000000200 */
[C---:B-1----:R-:W-:Y:S08]  /*84b0*/  HMMA.16816.F32 R44, R188.reuse, R192, R44 ;  /* 0x000000c0bc2c723c */ /* 0x042ff0000000182c */
[----:B------:R-:W-:Y:S01]  /*84c0*/  HMMA.16816.F32 R48, R188, R194, R48 ;  /* 0x000000c2bc30723c */ /* 0x000fe20000001830 */
[----:B------:R-:W1:Y:S07]  /*84d0*/  LDSM.16.M88.4 R188, [R222+0x17100] ;  /* 0x01710000debc783b */ /* 0x000e6e0000000200 */
[C---:B---3--:R-:W-:Y:S01]  /*84e0*/  HMMA.16816.F32 R4, R196.reuse, R200, R4 ;  /* 0x000000c8c404723c */ /* 0x048fe20000001804 */
[----:B------:R-:W3:Y:S07]  /*84f0*/  LDSM.16.M88.4 R192, [R222+0x17900] ;  /* 0x01790000dec0783b */ /* 0x000eee0000000200 */
[C---:B------:R-:W-:Y:S01]  /*8500*/  HMMA.16816.F32 R8, R196.reuse, R202, R8 ;  /* 0x000000cac408723c */ /* 0x040fe20000001808 */
[----:B------:R-:W-:Y:S07]  /*8510*/  LDSM.16.M88.4 R200, [R225+0xc000] ;  /* 0x00c00000e1c8783b */ /* 0x000fee0000000200 */
[C---:B----4-:R-:W-:Y:S08]  /*8520*/  HMMA.16816.F32 R12, R196.reuse, R204, R12 ;  /* 0x000000ccc40c723c */ /* 0x050ff0000000180c */
[C---:B------:R-:W-:Y:S01]  /*8530*/  HMMA.16816.F32 R16, R196.reuse, R206, R16 ;  /* 0x000000cec410723c */ /* 0x040fe20000001810 */
[----:B------:R-:W4:Y:S07]  /*8540*/  LDSM.16.M88.4 R204, [R221+0x9000] ;  /* 0x00900000ddcc783b */ /* 0x000f2e0000000200 */
[C---:B------:R-:W-:Y:S08]  /*8550*/  HMMA.16816.F32 R20, R196.reuse, R208, R20 ;  /* 0x000000d0c414723c */ /* 0x040ff00000001814 */
[C---:B------:R-:W-:Y:S08]  /*8560*/  HMMA.16816.F32 R24, R196.reuse, R210, R24 ;  /* 0x000000d2c418723c */ /* 0x040ff00000001818 */
[C---:B--2---:R-:W-:Y:S08]  /*8570*/  HMMA.16816.F32 R28, R196.reuse, R184, R28 ;  /* 0x000000b8c41c723c */ /* 0x044ff0000000181c */
[C---:B------:R-:W-:Y:S01]  /*8580*/  HMMA.16816.F32 R32, R196.reuse, R186, R32 ;  /* 0x000000bac420723c */ /* 0x040fe20000001820 */
[----:B------:R-:W2:Y:S07]  /*8590*/  LDSM.16.M88.4 R184, [R221+0x9800] ;  /* 0x00980000ddb8783b */ /* 0x000eae0000000200 */
[C---:B-1----:R-:W-:Y:S08]  /*85a0*/  HMMA.16816.F32 R36, R196.reuse, R188, R36 ;  /* 0x000000bcc424723c */ /* 0x042ff00000001824 */
[C---:B------:R-:W-:Y:S08]  /*85b0*/  HMMA.16816.F32 R40, R196.reuse, R190, R40 ;  /* 0x000000bec428723c */ /* 0x040ff00000001828 */
[C---:B---3--:R-:W-:Y:S08]  /*85c0*/  HMMA.16816.F32 R44, R196.reuse, R192, R44 ;  /* 0x000000c0c42c723c */ /* 0x048ff0000000182c */
[----:B------:R-:W-:Y:S08]  /*85d0*/  HMMA.16816.F32 R48, R196, R194, R48 ;  /* 0x000000c2c430723c */ /* 0x000ff00000001830 */
[C---:B----4-:R-:W-:Y:S08]  /*85e0*/  HMMA.16816.F32 R4, R200.reuse, R204, R4 ;  /* 0x000000ccc804723c */ /* 0x050ff00000001804 */
[C---:B------:R-:W-:Y:S08]  /*85f0*/  HMMA.16816.F32 R8, R200.reuse, R206, R8 ;  /* 0x000000cec808723c */ /* 0x040ff00000001808 */
[C---:B--2---:R-:W-:Y:S08]  /*8600*/  HMMA.16816.F32 R12, R200.reuse, R184, R12 ;  /* 0x000000b8c80c723c */ /* 0x044ff0000000180c */
        /* <DEDUP_REMOVED lines=23> */
[----:B------:R-:W2:Y:S01]  /*8780*/  MUFU.TANH R189, R8 ;  /* 0x0000000800bd7308 */ /* 0x000ea20000002400 */
[----:B---3--:R-:W-:Y:S09]  /*8790*/  FMNMX.FTZ R2, R193, R134, !PT ;  /* 0x00000086c1027209 */ /* 0x008ff20007810000 */
[----:B------:R-:W3:Y:S01]  /*87a0*/  MUFU.TANH R185, R9 ;  /* 0x0000000900b97308 */ /* 0x000ee20000002400 */
[----:B-1----:R-:W1:Y:S01]  /*87b0*/  LDSM.16.M88.4 R4, [R221+0xa000] ;  /* 0x00a00000dd04783b */ /* 0x002e620000000200 */
[----:B----4-:R-:W-:Y:S08]  /*87c0*/  FMNMX.FTZ R2, R194, R2, !PT ;  /* 0x00000002c2027209 */ /* 0x010ff00007810000 */
[----:B------:R-:W4:Y:S01]  /*87d0*/  MUFU.TANH R191, R10 ;  /* 0x0000000a00bf7308 */ /* 0x000f220000002400 */
[----:B--2---:R-:W-:Y:S09]  /*87e0*/  FMNMX.FTZ R0, R189, R0, !PT ;  /* 0x00000000bd007209 */ /* 0x004ff20007810000 */
[----:B------:R2:W1:Y:S01]  /*87f0*/  MUFU.TANH R192, R11 ;  /* 0x0000000b00c07308 */ /* 0x0004620000002400 */
[----:B---3--:R-:W-:Y:S09]  /*8800*/  FMNMX.FTZ R0, R185, R0, !PT ;  /* 0x00000000b9007209 */ /* 0x008ff20007810000 */
[----:B------:R-:W3:Y:S01]  /*8810*/  MUFU.TANH R187, R12 ;  /* 0x0000000c00bb7308 */ /* 0x000ee20000002400 */
[----:B----4-:R-:W-:Y:S09]  /*8820*/  FMNMX.FTZ R2, R191, R2, !PT ;  /* 0x00000002bf027209 */ /* 0x010ff20007810000 */
[----:B------:R-:W4:Y:S01]  /*8830*/  MUFU.TANH R195, R13 ;  /* 0x0000000d00c37308 */ /* 0x000f220000002400 */
[C---:B-1----:R-:W-:Y:S01]  /*8840*/  HMMA.16816.F32 R20, R200.reuse, R4, R20 ;  /* 0x00000004c814723c */ /* 0x042fe20000001814 */
[----:B--2---:R-:W1:Y:S02]  /*8850*/  LDSM.16.M88.4 R8, [R221+0xa800] ;  /* 0x00a80000dd08783b */ /* 0x004e640000000200 */
[----:B------:R-:W-:Y:S06]  /*8860*/  FMNMX.FTZ R2, R192, R2, !PT ;  /* 0x00000002c0027209 */ /* 0x000fec0007810000 */
[----:B------:R-:W2:Y:S01]  /*8870*/  MUFU.TANH R198, R16 ;  /* 0x0000001000c67308 */ /* 0x000ea20000002400 */
[C---:B------:R-:W-:Y:S01]  /*8880*/  HMMA.16816.F32 R24, R200.reuse, R6, R24 ;  /* 0x00000006c818723c */ /* 0x040fe20000001818 */
[----:B------:R-:W1:Y:S02]  /*8890*/  LDSM.16.M88.4 R4, [R221+0xb000] ;  /* 0x00b00000dd04783b */ /* 0x000e640000000200 */
[----:B---3--:R-:W-:Y:S06]  /*88a0*/  FMNMX.FTZ R0, R187, R0, !PT ;  /* 0x00000000bb007209 */ /* 0x008fec0007810000 */
[----:B------:R-:W-:Y:S03]  /*88b0*/  MUFU.TANH R197, R15 ;  /* 0x0000000f00c57308 */ /* 0x000fe60000002400 */
[----:B----4-:R-:W-:Y:S02]  /*88c0*/  FMNMX.FTZ R0, R195, R0, !PT ;  /* 0x00000000c3007209 */ /* 0x010fe40007810000 */
[----:B------:R-:W-:Y:S02]  /*88d0*/  FMUL.FTZ R20, R20, c[0x0][0x320] ;  /* 0x0000c80014147a20 */ /* 0x000fe40000410000 */
[----:B------:R-:W-:Y:S03]  /*88e0*/  FMUL.FTZ R21, R21, c[0x0][0x320] ;  /* 0x0000c80015157a20 */ /* 0x000fe60000410000 */
[----:B------:R-:W3:Y:S01]  /*88f0*/  MUFU.TANH R196, R14 ;  /* 0x0000000e00c47308 */ /* 0x000ee20000002400 */
[----:B------:R-:W-:Y:S02]  /*8900*/  FMUL.FTZ R22, R22, c[0x0][0x320] ;  /* 0x0000c80016167a20 */ /* 0x000fe40000410000 */
[----:B------:R-:W-:Y:S01]  /*8910*/  FMUL.FTZ R23, R23, c[0x0][0x320] ;  /* 0x0000c80017177a20 */ /* 0x000fe20000410000 */
[----:B--2---:R-:W-:Y:S01]  /*8920*/  FMNMX.FTZ R0, R198, R0, !PT ;  /* 0x00000000c6007209 */ /* 0x004fe20007810000 */
[----:B------:R-:W-:Y:S02]  /*8930*/  FMUL.FTZ R24, R24, c[0x0][0x320] ;  /* 0x0000c80018187a20 */ /* 0x000fe40000410000 */
[----:B------:R-:W-:Y:S02]  /*8940*/  FMUL.FTZ R25, R25, c[0x0][0x320] ;  /* 0x0000c80019197a20 */ /* 0x000fe40000410000 */
[----:B------:R-:W-:Y:S01]  /*8950*/  FMUL.FTZ R26, R26, c[0x0][0x320] ;  /* 0x0000c8001a1a7a20 */ /* 0x000fe20000410000 */
[----:B------:R-:W-:Y:S01]  /*8960*/  MUFU.TANH R206, R20 ;  /* 0x0000001400ce7308 */ /* 0x000fe20000002400 */
[----:B------:R-:W-:Y:S01]  /*8970*/  FMUL.FTZ R27, R27, c[0x0][0x320] ;  /* 0x0000c8001b1b7a20 */ /* 0x000fe20000410000 */
[C---:B-1----:R-:W-:Y:S08]  /*8980*/  HMMA.16816.F32 R28, R200.reuse, R8, R28 ;  /* 0x00000008c81c723c */ /* 0x042ff0000000181c */
[----:B------:R-:W-:Y:S01]  /*8990*/  MUFU.TANH R207, R21 ;  /* 0x0000001500cf7308 */ /* 0x000fe20000002400 */
[C---:B------:R-:W-:Y:S01]  /*89a0*/  HMMA.16816.F32 R32, R200.reuse, R10, R32 ;  /* 0x0000000ac820723c */ /* 0x040fe20000001820 */
[----:B------:R-:W1:Y:S01]  /*89b0*/  LDSM.16.M88.4 R8, [R221+0xb800] ;  /* 0x00b80000dd08783b */ /* 0x000e620000000200 */
[----:B------:R-:W-:Y:S04]  /*89c0*/  DEPBAR.LE SB0, 0x0 ;  /* 0x000080000000791a */ /* 0x000fe80000000000 */
[----:B---3--:R-:W-:Y:S02]  /*89d0*/  FMNMX.FTZ R2, R196, R2, !PT ;  /* 0x00000002c4027209 */ /* 0x008fe40007810000 */
[C---:B------:R-:W-:Y:S01]  /*89e0*/  HMMA.16816.F32 R36, R200.reuse, R4, R36 ;  /* 0x00000004c824723c */ /* 0x040fe20000001824 */
[----:B------:R-:W-:Y:S04]  /*89f0*/  BAR.SYNC.DEFER_BLOCKING 0x0 ;  /* 0x0000000000007b1d */ /* 0x000fe80000010000 */
[----:B------:R-:W-:Y:S03]  /*8a00*/  FMNMX.FTZ R2, R197, R2, !PT ;  /* 0x00000002c5027209 */ /* 0x000fe60007810000 */
[C---:B------:R-:W-:Y:S04]  /*8a10*/  HMMA.16816.F32 R40, R200.reuse, R6, R40 ;  /* 0x00000006c828723c */ /* 0x040fe80000001828 */
[----:B------:R-:W-:Y:S02]  /*8a20*/  FMUL.FTZ R28, R28, c[0x0][0x320] ;  /* 0x0000c8001c1c7a20 */ /* 0x000fe40000410000 */
[----:B------:R-:W-:Y:S02]  /*8a30*/  FMUL.FTZ R29, R29, c[0x0][0x320] ;  /* 0x0000c8001d1d7a20 */ /* 0x000fe40000410000 */
[----:B------:R-:W-:Y:S04]  /*8a40*/  FMUL.FTZ R30, R30, c[0x0][0x320] ;  /* 0x0000c8001e1e7a20 */ /* 0x000fe80000410000 */
[----:B------:R-:W-:Y:S02]  /*8a50*/  FMUL.FTZ R31, R31, c[0x0][0x320] ;  /* 0x0000c8001f1f7a20 */ /* 0x000fe40000410000 */
[----:B------:R-:W-:Y:S04]  /*8a60*/  @P0 IMAD.WIDE.U32 R6, R252, c[0x0][0x1e0], RZ ;  /* 0x00007800fc060a25 */ /* 0x000fe800078e00ff */
[----:B------:R-:W-:Y:S01]  /*8a70*/  FMUL.FTZ R36, R36, c[0x0][0x320] ;  /* 0x0000c80024247a20 */ /* 0x000fe20000410000 */
[----:B------:R-:W2:Y:S01]  /*8a80*/  MUFU.TANH R12, R28 ;  /* 0x0000001c000c7308 */ /* 0x000ea20000002400 */
[----:B------:R-:W-:Y:S02]  /*8a90*/  FMUL.FTZ R37, R37, c[0x0][0x320] ;  /* 0x0000c80025257a20 */ /* 0x000fe40000410000 */
[----:B------:R-:W-:Y:S02]  /*8aa0*/  FMUL.FTZ R38, R38, c[0x0][0x320] ;  /* 0x0000c80026267a20 */ /* 0x000fe40000410000 */
[----:B------:R-:W-:Y:S01]  /*8ab0*/  FMUL.FTZ R39, R39, c[0x0][0x320] ;  /* 0x0000c80027277a20 */ /* 0x000fe20000410000 */
[C---:B-1----:R-:W-:Y:S01]  /*8ac0*/  HMMA.16816.F32 R44, R200.reuse, R8, R44 ;  /* 0x00000008c82c723c */ /* 0x042fe2000000182c */
[----:B------:R-:W3:Y:S02]  /*8ad0*/  LDL.64 R8, [R1+0x30] ;  /* 0x0000300001087983 */ /* 0x000ee40000100a00 */
[----:B------:R-:W-:Y:S01]  /*8ae0*/  FMUL.FTZ R41, R41, c[0x0][0x320] ;  /* 0x0000c80029297a20 */ /* 0x000fe20000410000 */
[----:B------:R-:W-:Y:S01]  /*8af0*/  MUFU.TANH R13, R29 ;  /* 0x0000001d000d7308 */ /* 0x000fe20000002400 */
[----:B------:R-:W-:Y:S02]  /*8b00*/  FMUL.FTZ R35, R35, c[0x0][0x320] ;  /* 0x0000c80023237a20 */ /* 0x000fe40000410000 */
[----:B------:R-:W-:Y:S01]  /*8b10*/  FMUL.FTZ R32, R32, c[0x0][0x320] ;  /* 0x0000c80020207a20 */ /* 0x000fe20000410000 */
[----:B------:R-:W-:Y:S01]  /*8b20*/  HMMA.16816.F32 R48, R200, R10, R48 ;  /* 0x0000000ac830723c */ /* 0x000fe20000001830 */
[----:B------:R-:W4:Y:S03]  /*8b30*/  LDL.64 R10, [R1+0x20] ;  /* 0x00002000010a7983 */ /* 0x000f260000100a00 */
[----:B------:R-:W-:Y:S02]  /*8b40*/  FMUL.FTZ R34, R34, c[0x0][0x320] ;  /* 0x0000c80022227a20 */ /* 0x000fe40000410000 */
[----:B------:R-:W1:Y:S01]  /*8b50*/  MUFU.TANH R199, R17 ;  /* 0x0000001100c77308 */ /* 0x000e620000002400 */
[----:B------:R-:W-:Y:S02]  /*8b60*/  FMUL.FTZ R33, R33, c[0x0][0x320] ;  /* 0x0000c80021217a20 */ /* 0x000fe40000410000 */
[----:B------:R-:W-:Y:S03]  /*8b70*/  FMUL.FTZ R40, R40, c[0x0][0x320] ;  /* 0x0000c80028287a20 */ /* 0x000fe60000410000 */
[----:B--2---:R-:W-:Y:S01]  /*8b80*/  MOV R201, R12 ;  /* 0x0000000c00c97202 */ /* 0x004fe20000000f00 */
        /* <DEDUP_REMOVED lines=8> */
[----:B------:R-:W2:Y:S01]  /*8c10*/  MUFU.TANH R205, R19 ;  /* 0x0000001300cd7308 */ /* 0x000ea20000002400 */
[----:B------:R-:W-:Y:S02]  /*8c20*/  FMUL.FTZ R49, R49, c[0x0][0x320] ;  /* 0x0000c80031317a20 */ /* 0x000fe40000410000 */
[----:B------:R-:W-:Y:S01]  /*8c30*/  FMUL.FTZ R50, R50, c[0x0][0x320] ;  /* 0x0000c80032327a20 */ /* 0x000fe20000410000 */
[----:B-1----:R-:W-:Y:S04]  /*8c40*/  FMNMX.FTZ R0, R199, R0, !PT ;  /* 0x00000000c7007209 */ /* 0x002fe80007810000 */
[----:B------:R-:W-:Y:S02]  /*8c50*/  FMNMX.FTZ R0, R206, R0, !PT ;  /* 0x00000000ce007209 */ /* 0x000fe40007810000 */
[----:B------:R-:W1:Y:S02]  /*8c60*/  MUFU.TANH R208, R22 ;  /* 0x0000001600d07308 */ /* 0x000e640000002400 */
[----:B------:R-:W-:Y:S02]  /*8c70*/  FMNMX.FTZ R0, R207, R0, !PT ;  /* 0x00000000cf007209 */ /* 0x000fe40007810000 */
[----:B--2---:R-:W-:Y:S06]  /*8c80*/  FMNMX.FTZ R2, R204, R2, !PT ;  /* 0x00000002cc027209 */ /* 0x004fec0007810000 */
[----:B------:R-:W2:Y:S01]  /*8c90*/  MUFU.TANH R214, R24 ;  /* 0x0000001800d67308 */ /* 0x000ea20000002400 */
[----:B------:R-:W-:Y:S09]  /*8ca0*/  FMNMX.FTZ R2, R205, R2, !PT ;  /* 0x00000002cd027209 */ /* 0x000ff20007810000 */
[----:B------:R-:W-:Y:S01]  /*8cb0*/  MUFU.TANH R18, R35 ;  /* 0x0000002300127308 */ /* 0x000fe20000002400 */
[----:B-1----:R-:W-:Y:S09]  /*8cc0*/  FMNMX.FTZ R2, R208, R2, !PT ;  /* 0x00000002d0027209 */ /* 0x002ff20007810000 */
[----:B------:R-:W1:Y:S01]  /*8cd0*/  MUFU.TANH R3, R34 ;  /* 0x0000002200037308 */ /* 0x000e620000002400 */
[----:B--2---:R-:W-:Y:S02]  /*8ce0*/  FMNMX.FTZ R0, R214, R0, !PT ;  /* 0x00000000d6007209 */ /* 0x004fe40007810000 */
[----:B------:R-:W-:Y:S07]  /*8cf0*/  MOV R24, c[0x0][0x1e4] ;  /* 0x0000790000187a02 */ /* 0x000fee0000000f00 */
[----:B------:R-:W2:Y:S10]  /*8d00*/  MUFU.TANH R213, R23 ;  /* 0x0000001700d57308 */ /* 0x000eb40000002400 */
[----:B------:R-:W2:Y:S01]  /*8d10*/  MUFU.TANH R14, R26 ;  /* 0x0000001a000e7308 */ /* 0x000ea20000002400 */
[----:B-1----:R-:W-:Y:S09]  /*8d20*/  MOV R35, R3 ;  /* 0x0000000300237202 */ /* 0x002ff20000000f00 */
[----:B------:R-:W1:Y:S01]  /*8d30*/  MUFU.TANH R215, R25 ;  /* 0x0000001900d77308 */ /* 0x000e620000002400 */
[----:B--2---:R-:W-:Y:S02]  /*8d40*/  FMNMX.FTZ R2, R213, R2, !PT ;  /* 0x00000002d5027209 */ /* 0x004fe40007810000 */
[----:B------:R-:W-:Y:S07]  /*8d50*/  MOV R23, c[0x0][0x1e0] ;  /* 0x0000780000177a02 */ /* 0x000fee0000000f00 */
[----:B------:R-:W2:Y:S01]  /*8d60*/  MUFU.TANH R209, R27 ;  /* 0x0000001b00d17308 */ /* 0x000ea20000002400 */
[----:B------:R-:W-:Y:S04]  /*8d70*/  MOV R202, R14 ;  /* 0x0000000e00ca7202 */ /* 0x000fe80000000f00 */
[----:B------:R-:W-:Y:S05]  /*8d80*/  FMNMX.FTZ R2, R202, R2, !PT ;  /* 0x00000002ca027209 */ /* 0x000fea0007810000 */
[----:B------:R-:W2:Y:S01]  /*8d90*/  MUFU.TANH R212, R30 ;  /* 0x0000001e00d47308 */ /* 0x000ea20000002400 */
[----:B-1----:R-:W-:Y:S04]  /*8da0*/  FMNMX.FTZ R0, R215, R0, !PT ;  /* 0x00000000d7007209 */ /* 0x002fe80007810000 */
[----:B------:R-:W-:Y:S05]  /*8db0*/  FMNMX.FTZ R0, R201, R0, !PT ;  /* 0x00000000c9007209 */ /* 0x000fea0007810000 */
[----:B------:R-:W1:Y:S01]  /*8dc0*/  MUFU.TANH R135, R31 ;  /* 0x0000001f00877308 */ /* 0x000e620000002400 */
[----:B------:R-:W-:Y:S02]  /*8dd0*/  FMNMX.FTZ R0, R13, R0, !PT ;  /* 0x000000000d007209 */ /* 0x000fe40007810000 */
[----:B--2---:R-:W-:Y:S07]  /*8de0*/  FMNMX.FTZ R2, R209, R2, !PT ;  /* 0x00000002d1027209 */ /* 0x004fee0007810000 */
[----:B------:R-:W2:Y:S01]  /*8df0*/  MUFU.TANH R17, R32 ;  /* 0x0000002000117308 */ /* 0x000ea20000002400 */
[----:B------:R-:W-:Y:S09]  /*8e00*/  FMNMX.FTZ R2, R212, R2, !PT ;  /* 0x00000002d4027209 */ /* 0x000ff20007810000 */
[----:B------:R-:W2:Y:S01]  /*8e10*/  MUFU.TANH R184, R33 ;  /* 0x0000002100b87308 */ /* 0x000ea20000002400 */
[----:B-1----:R-:W-:Y:S04]  /*8e20*/  MOV R34, R135 ;  /* 0x0000008700227202 */ /* 0x002fe80000000f00 */
[----:B------:R-:W-:Y:S05]  /*8e30*/  FMNMX.FTZ R2, R34, R2, !PT ;  /* 0x0000000222027209 */ /* 0x000fea0007810000 */
[----:B------:R-:W1:Y:S01]  /*8e40*/  MUFU.TANH R16, R36 ;  /* 0x0000002400107308 */ /* 0x000e620000002400 */
[----:B------:R-:W-:Y:S02]  /*8e50*/  FMNMX.FTZ R2, R35, R2, !PT ;  /* 0x0000000223027209 */ /* 0x000fe40007810000 */
[----:B--2---:R-:W-:Y:S07]  /*8e60*/  FMNMX.FTZ R0, R17, R0, !PT ;  /* 0x0000000011007209 */ /* 0x004fee0007810000 */
[----:B------:R-:W-:Y:S01]  /*8e70*/  MUFU.TANH R211, R37 ;  /* 0x0000002500d37308 */ /* 0x000fe20000002400 */
[----:B------:R-:W-:Y:S04]  /*8e80*/  MOV R200, R184 ;  /* 0x000000b800c87202 */ /* 0x000fe80000000f00 */
[----:B------:R-:W-:Y:S05]  /*8e90*/  FMNMX.FTZ R0, R200, R0, !PT ;  /* 0x00000000c8007209 */ /* 0x000fea0007810000 */
[----:B------:R-:W2:Y:S01]  /*8ea0*/  MUFU.TANH R3, R48 ;  /* 0x0000003000037308 */ /* 0x000ea20000002400 */
[----:B-1----:R-:W-:Y:S09]  /*8eb0*/  FMNMX.FTZ R0, R16, R0, !PT ;  /* 0x0000000010007209 */ /* 0x002ff20007810000 */
[----:B------:R2:W-:Y:S10]  /*8ec0*/  MUFU.TANH R48, R49 ;  /* 0x0000003100307308 */ /* 0x0005f40000002400 */
[----:B------:R-:W1:Y:S10]  /*8ed0*/  MUFU.TANH R19, R40 ;  /* 0x0000002800137308 */ /* 0x000e740000002400 */
[----:B------:R-:W1:Y:S01]  /*8ee0*/  MUFU.TANH R186, R41 ;  /* 0x0000002900ba7308 */ /* 0x000e620000002400 */
[----:B--2---:R-:W-:Y:S02]  /*8ef0*/  MOV R49, R3 ;  /* 0x0000000300317202 */ /* 0x004fe40000000f00 */
[----:B------:R-:W-:Y:S02]  /*8f00*/  FMNMX.FTZ R3, R18, R2, !PT ;  /* 0x0000000212037209 */ /* 0x000fe40007810000 */
[----:B------:R-:W-:Y:S01]  /*8f10*/  FMNMX.FTZ R2, R211, R0, !PT ;  /* 0x00000000d3027209 */ /* 0x000fe20007810000 */
[----:B------:R-:W-:Y:S04]  /*8f20*/  FMUL.FTZ R0, R51, c[0x0][0x320] ;  /* 0x0000c80033007a20 */ /* 0x000fe80000410000 */
[----:B------:R-:W2:Y:S01]  /*8f30*/  MUFU.TANH R41, R44 ;  /* 0x0000002c00297308 */ /* 0x000ea20000002400 */
[----:B-1----:R-:W-:Y:S09]  /*8f40*/  FMNMX.FTZ R2, R19, R2, !PT ;  /* 0x0000000213027209 */ /* 0x002ff20007810000 */
[----:B------:R1:W-:Y:S01]  /*8f50*/  MUFU.TANH R184, R0 ;  /* 0x0000000000b87308 */ /* 0x0003e20000002400 */
[----:B------:R-:W-:Y:S09]  /*8f60*/  MOV R203, R186 ;  /* 0x000000ba00cb7202 */ /* 0x000ff20000000f00 */
[----:B------:R-:W2:Y:S10]  /*8f70*/  MUFU.TANH R132, R38 ;  /* 0x0000002600847308 */ /* 0x000eb40000002400 */
[----:B------:R2:W-:Y:S01]  /*8f80*/  MUFU.TANH R210, R42 ;  /* 0x0000002a00d27308 */ /* 0x0005e20000002400 */
[----:B-1----:R-:W-:Y:S04]  /*8f90*/  FMNMX.FTZ R0, R203, R2, !PT ;  /* 0x00000002cb007209 */ /* 0x002fe80007810000 */
[----:B--2---:R-:W-:Y:S05]  /*8fa0*/  FMNMX.FTZ R0, R41, R0, !PT ;  /* 0x0000000029007209 */ /* 0x004fea0007810000 */
[----:B------:R-:W1:Y:S10]  /*8fb0*/  MUFU.TANH R14, R45 ;  /* 0x0000002d000e7308 */ /* 0x000e740000002400 */
[----:B------:R-:W2:Y:S01]  /*8fc0*/  MUFU.TANH R20, R39 ;  /* 0x0000002700147308 */ /* 0x000ea20000002400 */
[----:B------:R-:W-:Y:S04]  /*8fd0*/  MOV R42, R132 ;  /* 0x00000084002a7202 */ /* 0x000fe80000000f00 */
[----:B------:R-:W-:Y:S05]  /*8fe0*/  FMNMX.FTZ R3, R42, R3, !PT ;  /* 0x000000032a037209 */ /* 0x000fea0007810000 */
[----:B------:R-:W3:Y:S01]  /*8ff0*/  MUFU.TANH R40, R43 ;  /* 0x0000002b00287308 */ /* 0x000ee20000002400 */
[----:B-1----:R-:W-:Y:S04]  /*9000*/  FMNMX.FTZ R0, R14, R0, !PT ;  /* 0x000000000e007209 */ /* 0x002fe80007810000 */
[----:B------:R-:W-:Y:S05]  /*9010*/  FMNMX.FTZ R132, R49, R0, !PT ;  /* 0x0000000031847209 */ /* 0x000fea0007810000 */
[----:B------:R-:W1:Y:S01]  /*9020*/  MUFU.TANH R15, R46 ;  /* 0x0000002e000f7308 */ /* 0x000e620000002400 */
[----:B------:R-:W-:Y:S02]  /*9030*/  FMNMX.FTZ R132, R48, R132, !PT ;  /* 0x0000008430847209 */ /* 0x000fe40007810000 */
[----:B--2---:R-:W-:Y:S04]  /*9040*/  FMNMX.FTZ R3, R20, R3, !PT ;  /* 0x0000000314037209 */ /* 0x004fe80007810000 */
[----:B------:R-:W-:Y:S02]  /*9050*/  FMNMX.FTZ R2, R210, R3, !PT ;  /* 0x00000003d2027209 */ /* 0x000fe40007810000 */
[----:B------:R-:W2:Y:S01]  /*9060*/  SHFL.BFLY PT, R3, R132, 0x2, 0x1f ;  /* 0x0c401f0084037f89 */ /* 0x000ea200000e0000 */
[----:B------:R-:W2:Y:S01]  /*9070*/  MUFU.TANH R21, R47 ;  /* 0x0000002f00157308 */ /* 0x000ea20000002400 */
[----:B---3--:R-:W-:Y:S02]  /*9080*/  FMNMX.FTZ R2, R40, R2, !PT ;  /* 0x0000000228027209 */ /* 0x008fe40007810000 */
[----:B----4-:R-:W-:Y:S07]  /*9090*/  @P0 MOV R5, R11 ;  /* 0x0000000b00050202 */ /* 0x010fee0000000f00 */
[----:B------:R-:W3:Y:S01]  /*90a0*/  MUFU.TANH R135, R50 ;  /* 0x0000003200877308 */ /* 0x000ee20000002400 */
[----:B-1----:R-:W-:Y:S02]  /*90b0*/  FMNMX.FTZ R2, R15, R2, !PT ;  /* 0x000000020f027209 */ /* 0x002fe40007810000 */
[----:B--2---:R-:W-:Y:S02]  /*90c0*/  FMNMX.FTZ R132, R132, R3, !PT ;  /* 0x0000000384847209 */ /* 0x004fe40007810000 */
[----:B------:R-:W-:Y:S03]  /*90d0*/  FMNMX.FTZ R0, R21, R2, !PT ;  /* 0x0000000215007209 */ /* 0x000fe60007810000 */
[----:B------:R-:W1:Y:S01]  /*90e0*/  SHFL.BFLY PT, R4, R132, 0x1, 0x1f ;  /* 0x0c201f0084047f89 */ /* 0x000e6200000e0000 */
[----:B---3--:R-:W-:Y:S04]  /*90f0*/  FMNMX.FTZ R0, R135, R0, !PT ;  /* 0x0000000087007209 */ /* 0x008fe80007810000 */
[----:B------:R-:W-:Y:S05]  /*9100*/  FMNMX.FTZ R0, R184, R0, !PT ;  /* 0x00000000b8007209 */ /* 0x000fea0007810000 */
[----:B------:R-:W2:Y:S01]  /*9110*/  SHFL.BFLY PT, R2, R0, 0x2, 0x1f ;  /* 0x0c401f0000027f89 */ /* 0x000ea200000e0000 */
[----:B-1----:R-:W-:Y:S02]  /*9120*/  FMNMX.FTZ R132, R132, R4, !PT ;  /* 0x0000000484847209 */ /* 0x002fe40007810000 */
[----:B------:R-:W-:Y:S03]  /*9130*/  @P0 SHF.R.S32.HI R4, RZ, 0x1f, R252 ;  /* 0x0000001fff040819 */ /* 0x000fe600000114fc */
[----:B------:R-:W-:Y:S02]  /*9140*/  FMUL.FTZ R186, R132, c[0x0][0x2d0] ;  /* 0x0000b40084ba7a20 */ /* 0x000fe40000410000 */
[----:B------:R-:W-:Y:S02]  /*9150*/  @P0 IMAD R4, R4, c[0x0][0x1e0], RZ ;  /* 0x0000780004040a24 */ /* 0x000fe400078e02ff */
[----:B------:R-:W-:Y:S01]  /*9160*/  FFMA.FTZ R11, R189, c[0x0][0x2d0], -R186 ;  /* 0x0000b400bd0b7a23 */ /* 0x000fe200000108ba */
[----:B------:R-:W-:Y:S01]  /*9170*/  MOV R189, R15 ;  /* 0x0000000f00bd7202 */ /* 0x000fe20000000f00 */
[----:B------:R-:W-:Y:S02]  /*9180*/  @P0 IMAD R4, R252, c[0x0][0x1e4], R4 ;  /* 0x00007900fc040a24 */ /* 0x000fe400078e0204 */
[----:B------:R-:W-:Y:S01]  /*9190*/  MUFU.EX2 R50, R11 ;  /* 0x0000000b00327308 */ /* 0x000fe20000000800 */
[----:B------:R-:W-:Y:S01]  /*91a0*/  FFMA.FTZ R12, R185, c[0x0][0x2d0], -R186 ;  /* 0x0000b400b90c7a23 */ /* 0x000fe200000108ba */
[----:B--2---:R-:W-:Y:S01]  /*91b0*/  FMNMX.FTZ R0, R0, R2, !PT ;  /* 0x0000000200007209 */ /* 0x004fe20007810000 */
[----:B------:R-:W-:Y:S01]  /*91c0*/  FADD.FTZ R2, -R132, R133 ;  /* 0x0000008584027221 */ /* 0x000fe20000010100 */
[----:B------:R-:W-:Y:S02]  /*91d0*/  @P0 IADD3 R7, R7, R4, RZ ;  /* 0x0000000407070210 */ /* 0x000fe40007ffe0ff */
[----:B------:R-:W-:Y:S01]  /*91e0*/  @P0 MOV R4, R8 ;  /* 0x0000000800040202 */ /* 0x000fe20000000f00 */
[----:B------:R-:W1:Y:S03]  /*91f0*/  SHFL.BFLY PT, R3, R0, 0x1, 0x1f ;  /* 0x0c201f0000037f89 */ /* 0x000e6600000e0000 */
[----:B------:R2:W-:Y:S01]  /*9200*/  MUFU.EX2 R43, R12 ;  /* 0x0000000c002b7308 */ /* 0x0005e20000000800 */
[----:B------:R-:W-:Y:S04]  /*9210*/  @P0 IMAD.WIDE.U32 R4, R6, 0x60, R4 ;  /* 0x0000006006040825 */ /* 0x000fe800078e0004 */
[----:B------:R-:W-:Y:S01]  /*9220*/  @P0 IMAD R6, R7, 0x60, RZ ;  /* 0x0000006007060824 */ /* 0x000fe200078e02ff */
[----:B------:R-:W-:Y:S04]  /*9230*/  @P0 SHF.L.U32 R7, R4, 0x1, RZ ;  /* 0x0000000104070819 */ /* 0x000fe800000006ff */
[----:B------:R-:W-:Y:S01]  /*9240*/  @P0 IADD3 R6, R5, R6, RZ ;  /* 0x0000000605060210 */ /* 0x000fe20007ffe0ff */
[----:B------:R-:W-:Y:S01]  /*9250*/  FFMA.FTZ R5, R188, c[0x0][0x2d0], -R186 ;  /* 0x0000b400bc057a23 */ /* 0x000fe200000108ba */
[C---:B------:R-:W-:Y:S02]  /*9260*/  @P0 IADD3 R8, P6, R7.reuse, 0x80, RZ ;  /* 0x0000008007080810 */ /* 0x040fe40007fde0ff */
[----:B------:R-:W-:Y:S01]  /*9270*/  @P0 SHF.L.U64.HI R6, R4, 0x1, R6 ;  /* 0x0000000104060819 */ /* 0x000fe20000010206 */
[----:B------:R3:W-:Y:S01]  /*9280*/  MUFU.EX2 R22, R5 ;  /* 0x0000000500167308 */ /* 0x0007e20000000800 */
[----:B------:R-:W-:Y:S04]  /*9290*/  @P0 IADD3 R8, P5, R8, c[0x0][0x1c8], RZ ;  /* 0x0000720008080a10 */ /* 0x000fe80007fbe0ff */
[----:B------:R-:W-:Y:S02]  /*92a0*/  @P0 IADD3.X R9, RZ, c[0x0][0x1cc], R6, P5, P6 ;  /* 0x00007300ff090a10 */ /* 0x000fe40002fec406 */
[C---:B------:R-:W-:Y:S02]  /*92b0*/  @P0 IADD3 R4, P5, R7.reuse, c[0x0][0x1c8], RZ ;  /* 0x0000720007040a10 */ /* 0x040fe40007fbe0ff */
[----:B------:R-:W-:Y:S02]  /*92c0*/  @P0 IADD3 R10, P6, R7, 0x100, RZ ;  /* 0x00000100070a0810 */ /* 0x000fe40007fde0ff */
[----:B--2---:R-:W-:Y:S02]  /*92d0*/  @P0 SHF.L.U64.HI R12, R23, 0x6, R24 ;  /* 0x00000006170c0819 */ /* 0x004fe40000010218 */
[----:B-1----:R-:W-:Y:S01]  /*92e0*/  FMNMX.FTZ R3, R0, R3, !PT ;  /* 0x0000000300037209 */ /* 0x002fe20007810000 */
[----:B------:R-:W-:Y:S04]  /*92f0*/  FMUL.FTZ R0, R2, c[0x0][0x2d0] ;  /* 0x0000b40002007a20 */ /* 0x000fe80000410000 */
[----:B------:R1:W2:Y:S01]  /*9300*/  MUFU.EX2 R2, R0 ;  /* 0x0000000000027308 */ /* 0x0002a20000000800 */
[----:B------:R-:W-:Y:S04]  /*9310*/  FMUL.FTZ R133, R3, c[0x0][0x2d0] ;  /* 0x0000b40003857a20 */ /* 0x000fe80000410000 */
[--C-:B------:R-:W-:Y:S02]  /*9320*/  FFMA.FTZ R135, R135, c[0x0][0x2d0], -R133.reuse ;  /* 0x0000b40087877a23 */ /* 0x100fe40000010885 */
[----:B---3--:R-:W-:Y:S04]  /*9330*/  FFMA.FTZ R5, R190, c[0x0][0x2d0], -R186 ;  /* 0x0000b400be057a23 */ /* 0x008fe800000108ba */
[----:B------:R3:W4:Y:S10]  /*9340*/  MUFU.EX2 R51, R5 ;  /* 0x0000000500337308 */ /* 0x0007340000000800 */
[----:B------:R-:W-:Y:S01]  /*9350*/  MUFU.EX2 R135, R135 ;  /* 0x0000008700877308 */ /* 0x000fe20000000800 */
[----:B-1----:R-:W-:Y:S01]  /*9360*/  FADD.FTZ R0, -R3, R134 ;  /* 0x0000008603007221 */ /* 0x002fe20000010100 */
[----:B------:R-:W-:Y:S01]  /*9370*/  MOV R134, R13 ;  /* 0x0000000d00867202 */ /* 0x000fe20000000f00 */
[--C-:B------:R-:W-:Y:S01]  /*9380*/  FFMA.FTZ R13, R193, c[0x0][0x2d0], -R133.reuse ;  /* 0x0000b400c10d7a23 */ /* 0x100fe20000010885 */
[----:B------:R-:W-:Y:S01]  /*9390*/  MOV R193, R14 ;  /* 0x0000000e00c17202 */ /* 0x000fe20000000f00 */
[----:B------:R-:W-:Y:S02]  /*93a0*/  FMUL.FTZ R0, R0, c[0x0][0x2d0] ;  /* 0x0000b40000007a20 */ /* 0x000fe40000410000 */
[C---:B--2---:R-:W-:Y:S03]  /*93b0*/  FMUL.FTZ R24, R2.reuse, R156 ;  /* 0x0000009c02187220 */ /* 0x044fe60000410000 */
[----:B------:R-:W-:Y:S01]  /*93c0*/  MUFU.EX2 R185, R13 ;  /* 0x0000000d00b97308 */ /* 0x000fe20000000800 */
[C---:B------:R-:W-:Y:S01]  /*93d0*/  FMUL.FTZ R25, R2.reuse, R157 ;  /* 0x0000009d02197220 */ /* 0x040fe20000410000 */
[----:B------:R-:W-:Y:S01]  /*93e0*/  MOV R156, R50 ;  /* 0x00000032009c7202 */ /* 0x000fe20000000f00 */
[----:B------:R-:W-:Y:S01]  /*93f0*/  FMUL.FTZ R32, R2, R164 ;  /* 0x000000a402207220 */ /* 0x000fe20000410000 */
[----:B---3--:R-:W-:Y:S01]  /*9400*/  @P0 IADD3.X R5, R6, c[0x0][0x1cc], RZ, P5, !PT ;  /* 0x0000730006050a10 */ /* 0x008fe20002ffe4ff */
[----:B------:R-:W-:Y:S01]  /*9410*/  FMUL.FTZ R52, R2, R52 ;  /* 0x0000003402347220 */ /* 0x000fe20000410000 */
[----:B------:R-:W-:Y:S01]  /*9420*/  @P0 IADD3 R10, P5, R10, c[0x0][0x1c8], RZ ;  /* 0x000072000a0a0a10 */ /* 0x000fe20007fbe0ff */
[C---:B------:R-:W-:Y:S01]  /*9430*/  FMUL.FTZ R53, R2.reuse, R53 ;  /* 0x0000003502357220 */ /* 0x040fe20000410000 */
[----:B----4-:R-:W-:Y:S01]  /*9440*/  MOV R157, R51 ;  /* 0x00000033009d7202 */ /* 0x010fe20000000f00 */
[----:B------:R1:W-:Y:S01]  /*9450*/  @P0 LDGSTS.E.BYPASS.LTC128B.128 [R251+0xc100], [R4.64], !P1 ;  /* 0x0c10000004fb0fae */ /* 0x0003e2000c901d48 */
[--C-:B------:R-:W-:Y:S01]  /*9460*/  @P0 IADD3.X R11, RZ, c[0x0][0x1cc], R6.reuse, P5, P6 ;  /* 0x00007300ff0b0a10 */ /* 0x100fe20002fec406 */
[----:B------:R-:W2:Y:S01]  /*9470*/  MUFU.EX2 R0, R0 ;  /* 0x0000000000007308 */ /* 0x000ea20000000800 */
[----:B------:R-:W-:Y:S01]  /*9480*/  @P0 IADD3 R7, P6, R7, 0x180, RZ ;  /* 0x0000018007070810 */ /* 0x000fe20007fde0ff */
[C---:B------:R-:W-:Y:S02]  /*9490*/  FMUL.FTZ R56, R2.reuse, R56 ;  /* 0x0000003802387220 */ /* 0x040fe40000410000 */
[C---:B------:R-:W-:Y:S02]  /*94a0*/  FMUL.FTZ R57, R2.reuse, R57 ;  /* 0x0000003902397220 */ /* 0x040fe40000410000 */
[----:B------:R3:W-:Y:S01]  /*94b0*/  @P0 LDGSTS.E.BYPASS.LTC128B.128 [R251+0xf100], [R8.64], !P4 ;  /* 0x0f10000008fb0fae */ /* 0x0007e2000e101d48 */
[C---:B------:R-:W-:Y:S02]  /*94c0*/  FMUL.FTZ R60, R2.reuse, R60 ;  /* 0x0000003c023c7220 */ /* 0x040fe40000410000 */
[C---:B------:R-:W-:Y:S02]  /*94d0*/  FMUL.FTZ R61, R2.reuse, R61 ;  /* 0x0000003d023d7220 */ /* 0x040fe40000410000 */
[C---:B------:R-:W-:Y:S02]  /*94e0*/  FMUL.FTZ R64, R2.reuse, R64 ;  /* 0x0000004002407220 */ /* 0x040fe40000410000 */
[C---:B------:R-:W-:Y:S01]  /*94f0*/  FMUL.FTZ R65, R2.reuse, R65 ;  /* 0x0000004102417220 */ /* 0x040fe20000410000 */
[----:B------:R4:W-:Y:S01]  /*9500*/  @P0 LDGSTS.E.BYPASS.LTC128B.128 [R251+0x12100], [R10.64], !P3 ;  /* 0x121000000afb0fae */ /* 0x0009e2000d901d48 */
[C---:B------:R-:W-:Y:S02]  /*9510*/  FMUL.FTZ R68, R2.reuse, R68 ;  /* 0x0000004402447220 */ /* 0x040fe40000410000 */
[C---:B------:R-:W-:Y:S02]  /*9520*/  FMUL.FTZ R69, R2.reuse, R69 ;  /* 0x0000004502457220 */ /* 0x040fe40000410000 */
[C---:B------:R-:W-:Y:S02]  /*9530*/  FMUL.FTZ R72, R2.reuse, R72 ;  /* 0x0000004802487220 */ /* 0x040fe40000410000 */
[C---:B------:R-:W-:Y:S02]  /*9540*/  FMUL.FTZ R73, R2.reuse, R73 ;  /* 0x0000004902497220 */ /* 0x040fe40000410000 */
[----:B------:R-:W-:Y:S02]  /*9550*/  FMUL.FTZ R76, R2, R76 ;  /* 0x0000004c024c7220 */ /* 0x000fe40000410000 */
[C---:B--2---:R-:W-:Y:S02]  /*9560*/  FMUL.FTZ R26, R0.reuse, R158 ;  /* 0x0000009e001a7220 */ /* 0x044fe40000410000 */
[C---:B------:R-:W-:Y:S02]  /*9570*/  FMUL.FTZ R27, R0.reuse, R159 ;  /* 0x0000009f001b7220 */ /* 0x040fe40000410000 */
[C---:B------:R-:W-:Y:S02]  /*9580*/  FMUL.FTZ R54, R0.reuse, R54 ;  /* 0x0000003600367220 */ /* 0x040fe40000410000 */
[C---:B------:R-:W-:Y:S01]  /*9590*/  FMUL.FTZ R55, R0.reuse, R55 ;  /* 0x0000003700377220 */ /* 0x040fe20000410000 */
[----:B---3--:R-:W-:Y:S01]  /*95a0*/  @P0 IADD3 R8, P5, R7, c[0x0][0x1c8], RZ ;  /* 0x0000720007080a10 */ /* 0x008fe20007fbe0ff */
[C---:B------:R-:W-:Y:S01]  /*95b0*/  FMUL.FTZ R58, R0.reuse, R58 ;  /* 0x0000003a003a7220 */ /* 0x040fe20000410000 */
[----:B------:R-:W-:Y:S01]  /*95c0*/  @P0 SHF.L.U32 R7, R23, 0x6, RZ ;  /* 0x0000000617070819 */ /* 0x000fe200000006ff */
[C---:B------:R-:W-:Y:S01]  /*95d0*/  FMUL.FTZ R59, R0.reuse, R59 ;  /* 0x0000003b003b7220 */ /* 0x040fe20000410000 */
[----:B------:R-:W-:Y:S01]  /*95e0*/  @P0 IADD3.X R9, RZ, c[0x0][0x1cc], R6, P5, P6 ;  /* 0x00007300ff090a10 */ /* 0x000fe20002fec406 */
[----:B------:R-:W-:Y:S01]  /*95f0*/  FMUL.FTZ R62, R0, R62 ;  /* 0x0000003e003e7220 */ /* 0x000fe20000410000 */
[----:B-1----:R-:W-:Y:S01]  /*9600*/  @P0 IADD3 R4, P6, R4, R7, RZ ;  /* 0x0000000704040210 */ /* 0x002fe20007fde0ff */
[C---:B------:R-:W-:Y:S02]  /*9610*/  FMUL.FTZ R63, R0.reuse, R63 ;  /* 0x0000003f003f7220 */ /* 0x040fe40000410000 */
[----:B------:R1:W-:Y:S01]  /*9620*/  @P0 LDGSTS.E.BYPASS.LTC128B.128 [R251+0x15100], [R8.64], !P2 ;  /* 0x1510000008fb0fae */ /* 0x0003e2000d101d48 */
[----:B------:R-:W-:Y:S01]  /*9630*/  @P0 IADD3.X R5, R5, R12, RZ, P6, !PT ;  /* 0x0000000c05050210 */ /* 0x000fe200037fe4ff */
[C---:B----4-:R-:W-:Y:S01]  /*9640*/  FMUL.FTZ R10, R0.reuse, R142 ;  /* 0x0000008e000a7220 */ /* 0x050fe20000410000 */
[----:B------:R-:W-:Y:S01]  /*9650*/  @P0 IADD3 R6, P5, R7, R4, RZ ;  /* 0x0000000407060210 */ /* 0x000fe20007fbe0ff */
[C---:B------:R-:W-:Y:S02]  /*9660*/  FMUL.FTZ R11, R0.reuse, R143 ;  /* 0x0000008f000b7220 */ /* 0x040fe40000410000 */
[----:B------:R-:W-:Y:S01]  /*9670*/  FMUL.FTZ R66, R0, R66 ;  /* 0x0000004200427220 */ /* 0x000fe20000410000 */
[----:B------:R-:W-:Y:S01]  /*9680*/  @P0 IADD3.X R7, R12, R5, RZ, P5, !PT ;  /* 0x000000050c070210 */ /* 0x000fe20002ffe4ff */
[----:B------:R2:W-:Y:S01]  /*9690*/  @P0 LDGSTS.E.BYPASS.LTC128B.128 [R251+0xd100], [R4.64], !P1 ;  /* 0x0d10000004fb0fae */ /* 0x0005e2000c901d48 */
[C---:B------:R-:W-:Y:S02]  /*96a0*/  FMUL.FTZ R67, R0.reuse, R67 ;  /* 0x0000004300437220 */ /* 0x040fe40000410000 */
[C---:B------:R-:W-:Y:S02]  /*96b0*/  FMUL.FTZ R70, R0.reuse, R70 ;  /* 0x0000004600467220 */ /* 0x040fe40000410000 */
[C---:B------:R-:W-:Y:S02]  /*96c0*/  FMUL.FTZ R71, R0.reuse, R71 ;  /* 0x0000004700477220 */ /* 0x040fe40000410000 */
[C---:B------:R-:W-:Y:S01]  /*96d0*/  FMUL.FTZ R74, R0.reuse, R74 ;  /* 0x0000004a004a7220 */ /* 0x040fe20000410000 */
[----:B------:R2:W-:Y:S01]  /*96e0*/  @P0 LDGSTS.E.BYPASS.LTC128B.128 [R251+0x10100], [R4.64+0x80], !P4 ;  /* 0x1010008004fb0fae */ /* 0x0005e2000e101d48 */
[----:B------:R-:W-:Y:S02]  /*96f0*/  FMUL.FTZ R75, R0, R75 ;  /* 0x0000004b004b7220 */ /* 0x000fe40000410000 */
[----:B------:R-:W-:Y:S02]  /*9700*/  FMUL.FTZ R77, R2, R77 ;  /* 0x0000004d024d7220 */ /* 0x000fe40000410000 */
[C---:B------:R-:W-:Y:S02]  /*9710*/  FMUL.FTZ R78, R0.reuse, R78 ;  /* 0x0000004e004e7220 */ /* 0x040fe40000410000 */
[----:B------:R-:W-:Y:S01]  /*9720*/  FMUL.FTZ R79, R0, R79 ;  /* 0x0000004f004f7220 */ /* 0x000fe20000410000 */
[----:B------:R2:W-:Y:S01]  /*9730*/  @P0 LDGSTS.E.BYPASS.LTC128B.128 [R251+0x13100], [R4.64+0x100], !P3 ;  /* 0x1310010004fb0fae */ /* 0x0005e2000d901d48 */
[----:B------:R-:W-:Y:S02]  /*9740*/  FMUL.FTZ R80, R2, R80 ;  /* 0x0000005002507220 */ /* 0x000fe40000410000 */
[--C-:B-1----:R-:W-:Y:S01]  /*9750*/  FFMA.FTZ R8, R194, c[0x0][0x2d0], -R133.reuse ;  /* 0x0000b400c2087a23 */ /* 0x102fe20000010885 */
[----:B------:R-:W-:Y:S01]  /*9760*/  MOV R194, R22 ;  /* 0x0000001600c27202 */ /* 0x000fe20000000f00 */
[C---:B------:R-:W-:Y:S02]  /*9770*/  FMUL.FTZ R9, R2.reuse, R141 ;  /* 0x0000008d02097220 */ /* 0x040fe40000410000 */
[----:B------:R1:W3:Y:S01]  /*9780*/  MUFU.EX2 R190, R8 ;  /* 0x0000000800be7308 */ /* 0x0002e20000000800 */
[----:B------:R2:W-:Y:S01]  /*9790*/  @P0 LDGSTS.E.BYPASS.LTC128B.128 [R251+0x16100], [R4.64+0x180], !P2 ;  /* 0x1610018004fb0fae */ /* 0x0005e2000d101d48 */
[----:B------:R-:W-:Y:S01]  /*97a0*/  MOV R159, R194 ;  /* 0x000000c2009f7202 */ /* 0x000fe20000000f00 */
[----:B------:R-:W-:Y:S02]  /*97b0*/  FMUL.FTZ R81, R2, R81 ;  /* 0x0000005102517220 */ /* 0x000fe40000410000 */
[C---:B------:R-:W-:Y:S02]  /*97c0*/  FMUL.FTZ R82, R0.reuse, R82 ;  /* 0x0000005200527220 */ /* 0x040fe40000410000 */
[----:B------:R-:W-:Y:S02]  /*97d0*/  FMUL.FTZ R83, R0, R83 ;  /* 0x0000005300537220 */ /* 0x000fe40000410000 */
[----:B------:R4:W-:Y:S01]  /*97e0*/  @P0 LDGSTS.E.BYPASS.LTC128B.128 [R251+0xe100], [R6.64], !P1 ;  /* 0x0e10000006fb0fae */ /* 0x0009e2000c901d48 */
[C---:B------:R-:W-:Y:S02]  /*97f0*/  FMUL.FTZ R84, R2.reuse, R84 ;  /* 0x0000005402547220 */ /* 0x040fe40000410000 */
[----:B------:R-:W-:Y:S02]  /*9800*/  FMUL.FTZ R85, R2, R85 ;  /* 0x0000005502557220 */ /* 0x000fe40000410000 */
[C---:B------:R-:W-:Y:S02]  /*9810*/  FMUL.FTZ R86, R0.reuse, R86 ;  /* 0x0000005600567220 */ /* 0x040fe40000410000 */
[----:B------:R-:W-:Y:S01]  /*9820*/  FMUL.FTZ R87, R0, R87 ;  /* 0x0000005700577220 */ /* 0x000fe20000410000 */
[----:B------:R4:W-:Y:S01]  /*9830*/  @P0 LDGSTS.E.BYPASS.LTC128B.128 [R251+0x11100], [R6.64+0x80], !P4 ;  /* 0x1110008006fb0fae */ /* 0x0009e2000e101d48 */
[C---:B------:R-:W-:Y:S02]  /*9840*/  FMUL.FTZ R88, R2.reuse, R88 ;  /* 0x0000005802587220 */ /* 0x040fe40000410000 */
[----:B------:R-:W-:Y:S02]  /*9850*/  FMUL.FTZ R89, R2, R89 ;  /* 0x0000005902597220 */ /* 0x000fe40000410000 */
[----:B------:R-:W-:Y:S02]  /*9860*/  FMUL.FTZ R90, R0, R90 ;  /* 0x0000005a005a7220 */ /* 0x000fe40000410000 */
[----:B-1----:R-:W-:Y:S01]  /*9870*/  FMUL.FTZ R8, R2, R140 ;  /* 0x0000008c02087220 */ /* 0x002fe20000410000 */
[----:B------:R4:W-:Y:S01]  /*9880*/  @P0 LDGSTS.E.BYPASS.LTC128B.128 [R251+0x14100], [R6.64+0x100], !P3 ;  /* 0x1410010006fb0fae */ /* 0x0009e2000d901d48 */
[----:B---3--:R-:W-:Y:S01]  /*9890*/  MOV R158, R190 ;  /* 0x000000be009e7202 */ /* 0x008fe20000000f00 */
[----:B------:R-:W-:Y:S02]  /*98a0*/  FMUL.FTZ R91, R0, R91 ;  /* 0x0000005b005b7220 */ /* 0x000fe40000410000 */
[--C-:B--2---:R-:W-:Y:S01]  /*98b0*/  FFMA.FTZ R4, R191, c[0x0][0x2d0], -R133.reuse ;  /* 0x0000b400bf047a23 */ /* 0x104fe20000010885 */
[----:B------:R-:W-:Y:S01]  /*98c0*/  MOV R191, R21 ;  /* 0x0000001500bf7202 */ /* 0x000fe20000000f00 */
[----:B------:R-:W-:Y:S01]  /*98d0*/  FMUL.FTZ R5, R2, R137 ;  /* 0x0000008902057220 */ /* 0x000fe20000410000 */
[----:B------:R-:W-:Y:S01]  /*98e0*/  F2FP.PACK_AB R137, R190, R185 ;  /* 0x000000b9be89723e */ /* 0x000fe200000000ff */
[----:B------:R1:W-:Y:S01]  /*98f0*/  MUFU.EX2 R33, R4 ;  /* 0x0000000400217308 */ /* 0x0003e20000000800 */
[----:B------:R4:W-:Y:S01]  /*9900*/  @P0 LDGSTS.E.BYPASS.LTC128B.128 [R251+0x17100], [R6.64+0x180], !P2 ;  /* 0x1710018006fb0fae */ /* 0x0009e2000d101d48 */
[----:B------:R-:W-:Y:S01]  /*9910*/  MOV R190, R41 ;  /* 0x0000002900be7202 */ /* 0x000fe20000000f00 */
[C---:B------:R-:W-:Y:S01]  /*9920*/  FMUL.FTZ R41, R2.reuse, R173 ;  /* 0x000000ad02297220 */ /* 0x040fe20000410000 */
[----:B------:R-:W-:Y:S01]  /*9930*/  MOV R173, R159 ;  /* 0x0000009f00ad7202 */ /* 0x000fe20000000f00 */
[C---:B------:R-:W-:Y:S02]  /*9940*/  FMUL.FTZ R92, R2.reuse, R92 ;  /* 0x0000005c025c7220 */ /* 0x040fe40000410000 */
[----:B------:R-:W-:Y:S02]  /*9950*/  FMUL.FTZ R93, R2, R93 ;  /* 0x0000005d025d7220 */ /* 0x000fe40000410000 */
[----:B------:R-:W2:Y:S01]  /*9960*/  LDSM.16.MT88.4 R12, [R217+0x100] ;  /* 0x00010000d90c783b */ /* 0x000ea20000004200 */
[C---:B------:R-:W-:Y:S02]  /*9970*/  FMUL.FTZ R94, R0.reuse, R94 ;  /* 0x0000005e005e7220 */ /* 0x040fe40000410000 */
[----:B------:R-:W-:Y:S02]  /*9980*/  FMUL.FTZ R95, R0, R95 ;  /* 0x0000005f005f7220 */ /* 0x000fe40000410000 */
[C---:B------:R-:W-:Y:S02]  /*9990*/  FMUL.FTZ R96, R2.reuse, R96 ;  /* 0x0000006002607220 */ /* 0x040fe40000410000 */
[----:B------:R-:W-:Y:S01]  /*99a0*/  FMUL.FTZ R97, R2, R97 ;  /* 0x0000006102617220 */ /* 0x000fe20000410000 */
[----:B------:R-:W-:Y:S01]  /*99b0*/  LDSM.16.MT88.4 R28, [R220+0x100] ;  /* 0x00010000dc1c783b */ /* 0x000fe20000004200 */
[C---:B------:R-:W-:Y:S02]  /*99c0*/  FMUL.FTZ R98, R0.reuse, R98 ;  /* 0x0000006200627220 */ /* 0x040fe40000410000 */
[----:B------:R-:W-:Y:S02]  /*99d0*/  FMUL.FTZ R99, R0, R99 ;  /* 0x0000006300637220 */ /* 0x000fe40000410000 */
[----:B------:R-:W-:Y:S02]  /*99e0*/  FMUL.FTZ R100, R2, R100 ;  /* 0x0000006402647220 */ /* 0x000fe40000410000 */
[--C-:B-1----:R-:W-:Y:S01]  /*99f0*/  FFMA.FTZ R4, R192, c[0x0][0x2d0], -R133.reuse ;  /* 0x0000b400c0047a23 */ /* 0x102fe20000010885 */
[----:B------:R-:W-:Y:S01]  /*9a00*/  MOV R192, R20 ;  /* 0x0000001400c07202 */ /* 0x000fe20000000f00 */
[----:B------:R-:W-:Y:S01]  /*9a10*/  LDSM.16.MT88.4 R36, [R219+0x100] ;  /* 0x00010000db24783b */ /* 0x000fe20000004200 */
[----:B------:R-:W-:Y:S01]  /*9a20*/  FMUL.FTZ R101, R2, R101 ;  /* 0x0000006502657220 */ /* 0x000fe20000410000 */
[----:B------:R-:W1:Y:S01]  /*9a30*/  MUFU.EX2 R188, R4 ;  /* 0x0000000400bc7308 */ /* 0x000e620000000800 */
[C---:B----4-:R-:W-:Y:S01]  /*9a40*/  FMUL.FTZ R6, R0.reuse, R138 ;  /* 0x0000008a00067220 */ /* 0x050fe20000410000 */
[----:B------:R-:W-:Y:S01]  /*9a50*/  F2FP.PACK_AB R138, R43, R50 ;  /* 0x000000322b8a723e */ /* 0x000fe200000000ff */
[C---:B------:R-:W-:Y:S02]  /*9a60*/  FMUL.FTZ R7, R0.reuse, R139 ;  /* 0x0000008b00077220 */ /* 0x040fe40000410000 */
[C---:B------:R-:W-:Y:S01]  /*9a70*/  FMUL.FTZ R50, R0.reuse, R182 ;  /* 0x000000b600327220 */ /* 0x040fe20000410000 */
[----:B------:R-:W3:Y:S01]  /*9a80*/  LDSM.16.MT88.4 R20, [R218+0x100] ;  /* 0x00010000da14783b */ /* 0x000ee20000004200 */
[C---:B------:R-:W-:Y:S02]  /*9a90*/  FMUL.FTZ R102, R0.reuse, R102 ;  /* 0x0000006600667220 */ /* 0x040fe40000410000 */
[----:B------:R-:W-:Y:S02]  /*9aa0*/  FMUL.FTZ R103, R0, R103 ;  /* 0x0000006700677220 */ /* 0x000fe40000410000 */
[C---:B------:R-:W-:Y:S02]  /*9ab0*/  FMUL.FTZ R104, R2.reuse, R104 ;  /* 0x0000006802687220 */ /* 0x040fe40000410000 */
[----:B------:R-:W-:Y:S01]  /*9ac0*/  FMUL.FTZ R105, R2, R105 ;  /* 0x0000006902697220 */ /* 0x000fe20000410000 */
[----:B------:R-:W4:Y:S01]  /*9ad0*/  LDSM.16.MT88.4 R44, [R217+0x3100] ;  /* 0x00310000d92c783b */ /* 0x000f220000004200 */
[C---:B------:R-:W-:Y:S02]  /*9ae0*/  FMUL.FTZ R106, R0.reuse, R106 ;  /* 0x0000006a006a7220 */ /* 0x040fe40000410000 */
[----:B------:R-:W-:Y:S02]  /*9af0*/  FMUL.FTZ R107, R0, R107 ;  /* 0x0000006b006b7220 */ /* 0x000fe40000410000 */
[C---:B------:R-:W-:Y:S02]  /*9b00*/  FMUL.FTZ R108, R2.reuse, R108 ;  /* 0x0000006c026c7220 */ /* 0x040fe40000410000 */
[----:B------:R-:W-:Y:S01]  /*9b10*/  FMUL.FTZ R109, R2, R109 ;  /* 0x0000006d026d7220 */ /* 0x000fe20000410000 */
[----:B------:R-:W4:Y:S01]  /*9b20*/  LDSM.16.MT88.4 R140, [R218+0x3100] ;  /* 0x00310000da8c783b */ /* 0x000f220000004200 */
[----:B------:R-:W-:Y:S01]  /*9b30*/  FMUL.FTZ R110, R0, R110 ;  /* 0x0000006e006e7220 */ /* 0x000fe20000410000 */
[----:B-1----:R-:W-:Y:S01]  /*9b40*/  F2FP.PACK_AB R139, R188, R33 ;  /* 0x00000021bc8b723e */ /* 0x002fe200000000ff */
[----:B------:R-:W-:Y:S01]  /*9b50*/  FMUL.FTZ R4, R2, R136 ;  /* 0x0000008802047220 */ /* 0x000fe20000410000 */
[----:B------:R-:W-:Y:S01]  /*9b60*/  F2FP.PACK_AB R136, R51, R194 ;  /* 0x000000c23388723e */ /* 0x000fe200000000ff */
[----:B------:R-:W-:Y:S01]  /*9b70*/  FMUL.FTZ R51, R0, R183 ;  /* 0x000000b700337220 */ /* 0x000fe20000410000 */
[----:B------:R-:W-:Y:S01]  /*9b80*/  MOV R194, R49 ;  /* 0x0000003100c27202 */ /* 0x000fe20000000f00 */
[----:B------:R-:W-:Y:S01]  /*9b90*/  FMUL.FTZ R49, R2, R181 ;  /* 0x000000b502317220 */ /* 0x000fe20000410000 */
[----:B------:R-:W0:Y:S01]  /*9ba0*/  LDGDEPBAR ;  /* 0x00000000000079af */ /* 0x000e220000000000 */
[----:B------:R-:W-:Y:S02]  /*9bb0*/  FMUL.FTZ R111, R0, R111 ;  /* 0x0000006f006f7220 */ /* 0x000fe40000410000 */
[C---:B--2---:R-:W-:Y:S05]  /*9bc0*/  HMMA.16816.F32 R4, R136.reuse, R12, R4 ;  /* 0x0000000c8804723c */ /* 0x044fea0000001804 */
[C---:B------:R-:W-:Y:S02]  /*9bd0*/  FMUL.FTZ R112, R2.reuse, R112 ;  /* 0x0000007002707220 */ /* 0x040fe40000410000 */
[C---:B------:R-:W-:Y:S01]  /*9be0*/  FMUL.FTZ R12, R2.reuse, R144 ;  /* 0x00000090020c7220 */ /* 0x040fe20000410000 */
[C---:B------:R-:W-:Y:S04]  /*9bf0*/  HMMA.16816.F32 R8, R136.reuse, R14, R8 ;  /* 0x0000000e8808723c */ /* 0x040fe80000001808 */
[----:B------:R-:W-:Y:S01]  /*9c00*/  FMUL.FTZ R13, R2, R145 ;  /* 0x00000091020d7220 */ /* 0x000fe20000410000 */
[----:B------:R-:W-:Y:S01]  /*9c10*/  MOV R144, R19 ;  /* 0x0000001300907202 */ /* 0x000fe20000000f00 */
[C---:B------:R-:W-:Y:S01]  /*9c20*/  FMUL.FTZ R19, R0.reuse, R151 ;  /* 0x0000009700137220 */ /* 0x040fe20000410000 */
[----:B------:R-:W-:Y:S01]  /*9c30*/  MOV R145, R18 ;  /* 0x0000001200917202 */ /* 0x000fe20000000f00 */
[C---:B------:R-:W-:Y:S01]  /*9c40*/  FMUL.FTZ R14, R0.reuse, R146 ;  /* 0x00000092000e7220 */ /* 0x040fe20000410000 */
[----:B------:R-:W-:Y:S03]  /*9c50*/  MOV R146, R17 ;  /* 0x0000001100927202 */ /* 0x000fe60000000f00 */
[----:B------:R-:W-:Y:S01]  /*9c60*/  FMUL.FTZ R15, R0, R147 ;  /* 0x00000093000f7220 */ /* 0x000fe20000410000 */
[----:B------:R-:W-:Y:S01]  /*9c70*/  MOV R147, R16 ;  /* 0x0000001000937202 */ /* 0x000fe20000000f00 */
[C---:B------:R-:W-:Y:S02]  /*9c80*/  FMUL.FTZ R16, R2.reuse, R148 ;  /* 0x0000009402107220 */ /* 0x040fe40000410000 */
[----:B------:R-:W-:Y:S01]  /*9c90*/  FMUL.FTZ R17, R2, R149 ;  /* 0x0000009502117220 */ /* 0x000fe20000410000 */
[----:B------:R-:W-:Y:S01]  /*9ca0*/  MOV R164, R147 ;  /* 0x0000009300a47202 */ /* 0x000fe20000000f00 */
[----:B------:R-:W-:Y:S01]  /*9cb0*/  FMUL.FTZ R18, R0, R150 ;  /* 0x0000009600127220 */ /* 0x000fe20000410000 */
[C---:B---3--:R-:W-:Y:S01]  /*9cc0*/  HMMA.16816.F32 R12, R136.reuse, R20, R12 ;  /* 0x00000014880c723c */ /* 0x048fe2000000180c */
[----:B------:R-:W-:Y:S02]  /*9cd0*/  LDSM.16.MT88.4 R148, [R219+0x3100] ;  /* 0x00310000db94783b */ /* 0x000fe40000004200 */
[----:B------:R-:W-:Y:S01]  /*9ce0*/  MOV R181, R164 ;  /* 0x000000a400b57202 */ /* 0x000fe20000000f00 */
[----:B------:R-:W-:Y:S02]  /*9cf0*/  FMUL.FTZ R113, R2, R113 ;  /* 0x0000007102717220 */ /* 0x000fe40000410000 */
[----:B------:R-:W-:Y:S02]  /*9d00*/  FMUL.FTZ R114, R0, R114 ;  /* 0x0000007200727220 */ /* 0x000fe40000410000 */
[C---:B------:R-:W-:Y:S04]  /*9d10*/  HMMA.16816.F32 R16, R136.reuse, R22, R16 ;  /* 0x000000168810723c */ /* 0x040fe80000001810 */
[C---:B------:R-:W-:Y:S01]  /*9d20*/  FMUL.FTZ R20, R2.reuse, R152 ;  /* 0x0000009802147220 */ /* 0x040fe20000410000 */
[----:B------:R-:W-:Y:S01]  /*9d30*/  MOV R152, R40 ;  /* 0x0000002800987202 */ /* 0x000fe20000000f00 */
[----:B------:R-:W-:Y:S01]  /*9d40*/  FMUL.FTZ R21, R2, R153 ;  /* 0x0000009902157220 */ /* 0x000fe20000410000 */
[----:B------:R-:W-:Y:S01]  /*9d50*/  MOV R153, R33 ;  /* 0x0000002100997202 */ /* 0x000fe20000000f00 */
[C---:B------:R-:W-:Y:S01]  /*9d60*/  FMUL.FTZ R22, R0.reuse, R154 ;  /* 0x0000009a00167220 */ /* 0x040fe20000410000 */
[----:B------:R-:W-:Y:S03]  /*9d70*/  MOV R154, R43 ;  /* 0x0000002b009a7202 */ /* 0x000fe60000000f00 */
[----:B------:R-:W-:Y:S01]  /*9d80*/  FMUL.FTZ R23, R0, R155 ;  /* 0x0000009b00177220 */ /* 0x000fe20000410000 */
[----:B------:R-:W-:Y:S01]  /*9d90*/  MOV R155, R48 ;  /* 0x00000030009b7202 */ /* 0x000fe20000000f00 */
[----:B------:R-:W-:Y:S01]  /*9da0*/  FMUL.FTZ R33, R2, R165 ;  /* 0x000000a502217220 */ /* 0x000fe20000410000 */
[----:B------:R-:W-:Y:S01]  /*9db0*/  MOV R165, R34 ;  /* 0x0000002200a57202 */ /* 0x000fe20000000f00 */
[C---:B------:R-:W-:Y:S01]  /*9dc0*/  FMUL.FTZ R34, R0.reuse, R166 ;  /* 0x000000a600227220 */ /* 0x040fe20000410000 */
[----:B------:R-:W-:Y:S01]  /*9dd0*/  MOV R166, R35 ;  /* 0x0000002300a67202 */ /* 0x000fe20000000f00 */
[----:B------:R-:W-:Y:S01]  /*9de0*/  FMUL.FTZ R35, R0, R167 ;  /* 0x000000a700237220 */ /* 0x000fe20000410000 */
[C---:B------:R-:W-:Y:S03]  /*9df0*/  HMMA.16816.F32 R20, R136.reuse, R28, R20 ;  /* 0x0000001c8814723c */ /* 0x040fe60000001814 */
[----:B------:R-:W-:Y:S01]  /*9e00*/  MOV R183, R166 ;  /* 0x000000a600b77202 */ /* 0x000fe20000000f00 */
[----:B------:R-:W-:Y:S01]  /*9e10*/  FMUL.FTZ R40, R2, R172 ;  /* 0x000000ac02287220 */ /* 0x000fe20000410000 */
[----:B------:R-:W-:Y:S01]  /*9e20*/  MOV R172, R157 ;  /* 0x0000009d00ac7202 */ /* 0x000fe20000000f00 */
[----:B------:R-:W-:Y:S01]  /*9e30*/  FMUL.FTZ R43, R0, R175 ;  /* 0x000000af002b7220 */ /* 0x000fe20000410000 */
[----:B------:R-:W-:Y:S01]  /*9e40*/  MOV R167, R156 ;  /* 0x0000009c00a77202 */ /* 0x000fe20000000f00 */
        /* <DEDUP_REMOVED lines=13> */
[----:B------:R-:W-:Y:S01]  /*9f20*/  FMUL.FTZ R115, R0, R115 ;  /* 0x0000007300737220 */ /* 0x000fe20000410000 */
[C---:B------:R-:W-:Y:S01]  /*9f30*/  HMMA.16816.F32 R28, R136.reuse, R36, R28 ;  /* 0x00000024881c723c */ /* 0x040fe2000000181c */
[----:B------:R-:W1:Y:S02]  /*9f40*/  LDSM.16.MT88.4 R144, [R220+0x3100] ;  /* 0x00310000dc90783b */ /* 0x000e640000004200 */
[----:B------:R-:W-:Y:S01]  /*9f50*/  MOV R175, R160 ;  /* 0x000000a000af7202 */ /* 0x000fe20000000f00 */
[C---:B------:R-:W-:Y:S01]  /*9f60*/  FMUL.FTZ R116, R2.reuse, R116 ;  /* 0x0000007402747220 */ /* 0x040fe20000410000 */
[----:B------:R-:W-:Y:S01]  /*9f70*/  MOV R160, R154 ;  /* 0x0000009a00a07202 */ /* 0x000fe20000000f00 */
[C---:B------:R-:W-:Y:S01]  /*9f80*/  FMUL.FTZ R117, R2.reuse, R117 ;  /* 0x0000007502757220 */ /* 0x040fe20000410000 */
[----:B------:R-:W-:Y:S01]  /*9f90*/  MOV R174, R158 ;  /* 0x0000009e00ae7202 */ /* 0x000fe20000000f00 */
[C---:B------:R-:W-:Y:S01]  /*9fa0*/  HMMA.16816.F32 R32, R136.reuse, R38, R32 ;  /* 0x000000268820723c */ /* 0x040fe20000001820 */
[----:B------:R-:W-:Y:S03]  /*9fb0*/  LDSM.16.MT88.4 R156, [R218+0x3900] ;  /* 0x00390000da9c783b */ /* 0x000fe60000004200 */
[C---:B------:R-:W-:Y:S01]  /*9fc0*/  FMUL.FTZ R36, R2.reuse, R168 ;  /* 0x000000a802247220 */ /* 0x040fe20000410000 */
[----:B------:R-:W-:Y:S01]  /*9fd0*/  MOV R180, R211 ;  /* 0x000000d300b47202 */ /* 0x000fe20000000f00 */
[----:B------:R-:W-:Y:S01]  /*9fe0*/  FMUL.FTZ R37, R2, R169 ;  /* 0x000000a902257220 */ /* 0x000fe20000410000 */
[----:B------:R-:W-:Y:S01]  /*9ff0*/  MOV R182, R162 ;  /* 0x000000a200b67202 */ /* 0x000fe20000000f00 */
[C---:B------:R-:W-:Y:S04]  /*a000*/  FMUL.FTZ R38, R0.reuse, R170 ;  /* 0x000000aa00267220 */ /* 0x040fe80000410000 */
[C---:B------:R-:W-:Y:S02]  /*a010*/  FMUL.FTZ R39, R0.reuse, R171 ;  /* 0x000000ab00277220 */ /* 0x040fe40000410000 */
[C---:B------:R-:W-:Y:S02]  /*a020*/  FMUL.FTZ R118, R0.reuse, R118 ;  /* 0x0000007600767220 */ /* 0x040fe40000410000 */
[----:B------:R-:W-:Y:S02]  /*a030*/  FMUL.FTZ R119, R0, R119 ;  /* 0x0000007700777220 */ /* 0x000fe40000410000 */
[C---:B------:R-:W-:Y:S01]  /*a040*/  FMUL.FTZ R120, R2.reuse, R120 ;  /* 0x0000007802787220 */ /* 0x040fe20000410000 */
[C---:B----4-:R-:W-:Y:S03]  /*a050*/  HMMA.16816.F32 R36, R136.reuse, R44, R36 ;  /* 0x0000002c8824723c */ /* 0x050fe60000001824 */
[----:B------:R-:W-:Y:S02]  /*a060*/  FMUL.FTZ R121, R2, R121 ;  /* 0x0000007902797220 */ /* 0x000fe40000410000 */
[----:B------:R-:W-:Y:S02]  /*a070*/  FMUL.FTZ R122, R0, R122 ;  /* 0x0000007a007a7220 */ /* 0x000fe40000410000 */
[C---:B------:R-:W-:Y:S01]  /*a080*/  FMUL.FTZ R44, R2.reuse, R176 ;  /* 0x000000b0022c7220 */ /* 0x040fe20000410000 */
[C---:B------:R-:W-:Y:S04]  /*a090*/  HMMA.16816.F32 R40, R136.reuse, R46, R40 ;  /* 0x0000002e8828723c */ /* 0x040fe80000001828 */
[--C-:B------:R-:W-:Y:S01]  /*a0a0*/  FFMA.FTZ R134, R187, c[0x0][0x2d0], -R186.reuse ;  /* 0x0000b400bb867a23 */ /* 0x100fe200000108ba */
[----:B------:R-:W-:Y:S01]  /*a0b0*/  MOV R187, R212 ;  /* 0x000000d400bb7202 */ /* 0x000fe20000000f00 */
[----:B------:R-:W-:Y:S01]  /*a0c0*/  FMUL.FTZ R45, R2, R177 ;  /* 0x000000b1022d7220 */ /* 0x000fe20000410000 */
[----:B------:R-:W-:Y:S01]  /*a0d0*/  MOV R176, R152 ;  /* 0x0000009800b07202 */ /* 0x000fe20000000f00 */
[C---:B------:R-:W-:Y:S01]  /*a0e0*/  FMUL.FTZ R46, R0.reuse, R178 ;  /* 0x000000b2002e7220 */ /* 0x040fe20000410000 */
[----:B------:R-:W-:Y:S01]  /*a0f0*/  MOV R177, R191 ;  /* 0x000000bf00b17202 */ /* 0x000fe20000000f00 */
[----:B------:R2:W-:Y:S02]  /*a100*/  MUFU.EX2 R178, R134 ;  /* 0x0000008600b27308 */ /* 0x0005e40000000800 */
[C---:B------:R-:W-:Y:S01]  /*a110*/  FMUL.FTZ R47, R0.reuse, R179 ;  /* 0x000000b3002f7220 */ /* 0x040fe20000410000 */
[----:B------:R-:W-:Y:S01]  /*a120*/  MOV R179, R161 ;  /* 0x000000a100b37202 */ /* 0x000fe20000000f00 */
[----:B------:R-:W-:Y:S01]  /*a130*/  FMUL.FTZ R123, R0, R123 ;  /* 0x0000007b007b7220 */ /* 0x000fe20000410000 */
[----:B------:R-:W-:Y:S01]  /*a140*/  MOV R161, R153 ;  /* 0x0000009900a17202 */ /* 0x000fe20000000f00 */
[C---:B------:R-:W-:Y:S01]  /*a150*/  FMUL.FTZ R124, R2.reuse, R124 ;  /* 0x0000007c027c7220 */ /* 0x040fe20000410000 */
[----:B------:R-:W-:Y:S01]  /*a160*/  MOV R191, R210 ;  /* 0x000000d200bf7202 */ /* 0x000fe20000000f00 */
[----:B------:R-:W-:Y:S01]  /*a170*/  FMUL.FTZ R125, R2, R125 ;  /* 0x0000007d027d7220 */ /* 0x000fe20000410000 */
[C---:B------:R-:W-:Y:S03]  /*a180*/  HMMA.16816.F32 R44, R136.reuse, R140, R44 ;  /* 0x0000008c882c723c */ /* 0x040fe6000000182c */
[C---:B------:R-:W-:Y:S02]  /*a190*/  FMUL.FTZ R126, R0.reuse, R126 ;  /* 0x0000007e007e7220 */ /* 0x040fe40000410000 */
[----:B------:R-:W-:Y:S02]  /*a1a0*/  FMUL.FTZ R127, R0, R127 ;  /* 0x0000007f007f7220 */ /* 0x000fe40000410000 */
[C---:B------:R-:W-:Y:S01]  /*a1b0*/  FMUL.FTZ R128, R2.reuse, R128 ;  /* 0x0000008002807220 */ /* 0x040fe20000410000 */
[C---:B------:R-:W-:Y:S01]  /*a1c0*/  HMMA.16816.F32 R48, R136.reuse, R142, R48 ;  /* 0x0000008e8830723c */ /* 0x040fe20000001830 */
[----:B------:R-:W3:Y:S03]  /*a1d0*/  LDSM.16.MT88.4 R140, [R217+0x6100] ;  /* 0x00610000d98c783b */ /* 0x000ee60000004200 */
[----:B------:R-:W-:Y:S02]  /*a1e0*/  FMUL.FTZ R129, R2, R129 ;  /* 0x0000008102817220 */ /* 0x000fe40000410000 */
[C---:B------:R-:W-:Y:S02]  /*a1f0*/  FMUL.FTZ R130, R0.reuse, R130 ;  /* 0x0000008200827220 */ /* 0x040fe40000410000 */
[C---:B-1----:R-:W-:Y:S04]  /*a200*/  HMMA.16816.F32 R52, R136.reuse, R144, R52 ;  /* 0x000000908834723c */ /* 0x042fe80000001834 */
[--C-:B--2---:R-:W-:Y:S01]  /*a210*/  FFMA.FTZ R134, R195, c[0x0][0x2d0], -R186.reuse ;  /* 0x0000b400c3867a23 */ /* 0x104fe200000108ba */
[----:B------:R-:W-:Y:S01]  /*a220*/  MOV R195, R163 ;  /* 0x000000a300c37202 */ /* 0x000fe20000000f00 */
[----:B------:R-:W-:Y:S02]  /*a230*/  FMUL.FTZ R131, R0, R131 ;  /* 0x0000008300837220 */ /* 0x000fe40000410000 */
[C---:B------:R-:W-:Y:S01]  /*a240*/  HMMA.16816.F32 R56, R136.reuse, R146, R56 ;  /* 0x000000928838723c */ /* 0x040fe20000001838 */
[----:B------:R1:W2:Y:S01]  /*a250*/  MUFU.EX2 R168, R134 ;  /* 0x0000008600a87308 */ /* 0x0002a20000000800 */
[----:B------:R-:W4:Y:S06]  /*a260*/  LDSM.16.MT88.4 R144, [R218+0x6100] ;  /* 0x00610000da90783b */ /* 0x000f2c0000004200 */
[C---:B------:R-:W-:Y:S08]  /*a270*/  HMMA.16816.F32 R60, R136.reuse, R148, R60 ;  /* 0x00000094883c723c */ /* 0x040ff0000000183c */
[C---:B------:R-:W-:Y:S01]  /*a280*/  HMMA.16816.F32 R64, R136.reuse, R150, R64 ;  /* 0x000000968840723c */ /* 0x040fe20000001840 */
[----:B------:R-:W2:Y:S07]  /*a290*/  LDSM.16.MT88.4 R148, [R220+0x6100] ;  /* 0x00610000dc94783b */ /* 0x000eae0000004200 */
[C---:B---3--:R-:W-:Y:S04]  /*a2a0*/  HMMA.16816.F32 R68, R136.reuse, R140, R68 ;  /* 0x0000008c8844723c */ /* 0x048fe80000001844 */
[--C-:B-1----:R-:W-:Y:S01]  /*a2b0*/  FFMA.FTZ R134, R196, c[0x0][0x2d0], -R133.reuse ;  /* 0x0000b400c4867a23 */ /* 0x102fe20000010885 */
[----:B------:R-:W-:Y:S02]  /*a2c0*/  MOV R196, R166 ;  /* 0x000000a600c47202 */ /* 0x000fe40000000f00 */
[----:B------:R-:W-:Y:S01]  /*a2d0*/  MOV R166, R155 ;  /* 0x0000009b00a67202 */ /* 0x000fe20000000f00 */
[----:B------:R1:W-:Y:S01]  /*a2e0*/  MUFU.EX2 R212, R134 ;  /* 0x0000008600d47308 */ /* 0x0003e20000000800 */
[C---:B------:R-:W-:Y:S01]  /*a2f0*/  HMMA.16816.F32 R72, R136.reuse, R142, R72 ;  /* 0x0000008e8848723c */ /* 0x040fe20000001848 */
[----:B------:R-:W3:Y:S07]  /*a300*/  LDSM.16.MT88.4 R140, [R219+0x6100] ;  /* 0x00610000db8c783b */ /* 0x000eee0000004200 */
[C---:B----4-:R-:W-:Y:S01]  /*a310*/  HMMA.16816.F32 R76, R136.reuse, R144, R76 ;  /* 0x00000090884c723c */ /* 0x050fe2000000184c */
[----:B------:R-:W-:Y:S07]  /*a320*/  LDSM.16.MT88.4 R152, [R220+0x900] ;  /* 0x00090000dc98783b */ /* 0x000fee0000004200 */
[C---:B------:R-:W-:Y:S01]  /*a330*/  HMMA.16816.F32 R80, R136.reuse, R146, R80 ;  /* 0x000000928850723c */ /* 0x040fe20000001850 */
[----:B------:R-:W4:Y:S03]  /*a340*/  LDSM.16.MT88.4 R144, [R217+0x9100] ;  /* 0x00910000d990783b */ /* 0x000f260000004200 */
[--C-:B-1----:R-:W-:Y:S01]  /*a350*/  FFMA.FTZ R134, R197, c[0x0][0x2d0], -R133.reuse ;  /* 0x0000b400c5867a23 */ /* 0x102fe20000010885 */
[----:B------:R-:W-:Y:S03]  /*a360*/  MOV R197, R209 ;  /* 0x000000d100c57202 */ /* 0x000fe60000000f00 */
[C---:B--2---:R-:W-:Y:S01]  /*a370*/  HMMA.16816.F32 R84, R136.reuse, R148, R84 ;  /* 0x000000948854723c */ /* 0x044fe20000001854 */
[----:B------:R1:W2:Y:S07]  /*a380*/  MUFU.EX2 R211, R134 ;  /* 0x0000008600d37308 */ /* 0x0002ae0000000800 */
[C---:B------:R-:W-:Y:S01]  /*a390*/  HMMA.16816.F32 R88, R136.reuse, R150, R88 ;  /* 0x000000968858723c */ /* 0x040fe20000001858 */
[----:B------:R-:W2:Y:S07]  /*a3a0*/  LDSM.16.MT88.4 R148, [R218+0x9100] ;  /* 0x00910000da94783b */ /* 0x000eae0000004200 */
[C---:B---3--:R-:W-:Y:S08]  /*a3b0*/  HMMA.16816.F32 R92, R136.reuse, R140, R92 ;  /* 0x0000008c885c723c */ /* 0x048ff0000000185c */
[C---:B------:R-:W-:Y:S01]  /*a3c0*/  HMMA.16816.F32 R96, R136.reuse, R142, R96 ;  /* 0x0000008e8860723c */ /* 0x040fe20000001860 */
[----:B------:R-:W3:Y:S03]  /*a3d0*/  LDSM.16.MT88.4 R140, [R220+0x9100] ;  /* 0x00910000dc8c783b */ /* 0x000ee60000004200 */
[--C-:B-1----:R-:W-:Y:S04]  /*a3e0*/  FFMA.FTZ R134, R198, c[0x0][0x2d0], -R186.reuse ;  /* 0x0000b400c6867a23 */ /* 0x102fe800000108ba */
[----:B------:R1:W-:Y:S01]  /*a3f0*/  MUFU.EX2 R169, R134 ;  /* 0x0000008600a97308 */ /* 0x0003e20000000800 */
[C---:B----4-:R-:W-:Y:S08]  /*a400*/  HMMA.16816.F32 R100, R136.reuse, R144, R100 ;  /* 0x000000908864723c */ /* 0x050ff00000001864 */
[C---:B------:R-:W-:Y:S01]  /*a410*/  HMMA.16816.F32 R104, R136.reuse, R146, R104 ;  /* 0x000000928868723c */ /* 0x040fe20000001868 */
[----:B------:R-:W4:Y:S07]  /*a420*/  LDSM.16.MT88.4 R144, [R219+0x9100] ;  /* 0x00910000db90783b */ /* 0x000f2e0000004200 */
[C---:B--2---:R-:W-:Y:S04]  /*a430*/  HMMA.16816.F32 R108, R136.reuse, R148, R108 ;  /* 0x00000094886c723c */ /* 0x044fe8000000186c */
[--C-:B-1----:R-:W-:Y:S04]  /*a440*/  FFMA.FTZ R134, R199, c[0x0][0x2d0], -R186.reuse ;  /* 0x0000b400c7867a23 */ /* 0x102fe800000108ba */
[C---:B------:R-:W-:Y:S01]  /*a450*/  HMMA.16816.F32 R112, R136.reuse, R150, R112 ;  /* 0x000000968870723c */ /* 0x040fe20000001870 */
[----:B------:R-:W1:Y:S01]  /*a460*/  LDSM.16.MT88.4 R148, [R217+0x900] ;  /* 0x00090000d994783b */ /* 0x000e620000004200 */
[----:B------:R2:W1:Y:S06]  /*a470*/  MUFU.EX2 R170, R134 ;  /* 0x0000008600aa7308 */ /* 0x00046c0000000800 */
[C---:B---3--:R-:W-:Y:S08]  /*a480*/  HMMA.16816.F32 R116, R136.reuse, R140, R116 ;  /* 0x0000008c8874723c */ /* 0x048ff00000001874 */
[C---:B------:R-:W-:Y:S01]  /*a490*/  HMMA.16816.F32 R120, R136.reuse, R142, R120 ;  /* 0x0000008e8878723c */ /* 0x040fe20000001878 */
[----:B------:R-:W3:Y:S07]  /*a4a0*/  LDSM.16.MT88.4 R140, [R218+0x900] ;  /* 0x00090000da8c783b */ /* 0x000eee0000004200 */
[C---:B----4-:R-:W-:Y:S04]  /*a4b0*/  HMMA.16816.F32 R124, R136.reuse, R144, R124 ;  /* 0x00000090887c723c */ /* 0x050fe8000000187c */
[--C-:B--2---:R-:W-:Y:S04]  /*a4c0*/  FFMA.FTZ R134, R204, c[0x0][0x2d0], -R133.reuse ;  /* 0x0000b400cc867a23 */ /* 0x104fe80000010885 */
[----:B------:R2:W-:Y:S01]  /*a4d0*/  MUFU.EX2 R210, R134 ;  /* 0x0000008600d27308 */ /* 0x0005e20000000800 */
[----:B------:R-:W-:Y:S01]  /*a4e0*/  HMMA.16816.F32 R128, R136, R146, R128 ;  /* 0x000000928880723c */ /* 0x000fe20000001880 */
[----:B------:R-:W4:Y:S06]  /*a4f0*/  LDSM.16.MT88.4 R144, [R219+0x900] ;  /* 0x00090000db90783b */ /* 0x000f2c0000004200 */
[----:B------:R-:W-:Y:S02]  /*a500*/  F2FP.PACK_AB R136, R168, R178 ;  /* 0x000000b2a888723e */ /* 0x000fe400000000ff */
[----:B------:R-:W-:Y:S03]  /*a510*/  F2FP.PACK_AB R137, R211, R212 ;  /* 0x000000d4d389723e */ /* 0x000fe600000000ff */
[----:B-1----:R-:W-:Y:S01]  /*a520*/  F2FP.PACK_AB R138, R170, R169 ;  /* 0x000000a9aa8a723e */ /* 0x002fe200000000ff */
[--C-:B--2---:R-:W-:Y:S04]  /*a530*/  FFMA.FTZ R134, R205, c[0x0][0x2d0], -R133.reuse ;  /* 0x0000b400cd867a23 */ /* 0x104fe80000010885 */
[----:B------:R-:W1:Y:S02]  /*a540*/  MUFU.EX2 R209, R134 ;  /* 0x0000008600d17308 */ /* 0x000e640000000800 */
[----:B-1----:R-:W-:Y:S01]  /*a550*/  F2FP.PACK_AB R139, R209, R210 ;  /* 0x000000d2d18b723e */ /* 0x002fe200000000ff */
[--C-:B------:R-:W-:Y:S07]  /*a560*/  FFMA.FTZ R134, R206, c[0x0][0x2d0], -R186.reuse ;  /* 0x0000b400ce867a23 */ /* 0x100fee00000108ba */
[----:B------:R1:W-:Y:S01]  /*a570*/  MUFU.EX2 R171, R134 ;  /* 0x0000008600ab7308 */ /* 0x0003e20000000800 */
[C---:B------:R-:W-:Y:S08]  /*a580*/  HMMA.16816.F32 R4, R136.reuse, R148, R4 ;  /* 0x000000948804723c */ /* 0x040ff00000001804 */
[C---:B------:R-:W-:Y:S01]  /*a590*/  HMMA.16816.F32 R8, R136.reuse, R150, R8 ;  /* 0x000000968808723c */ /* 0x040fe20000001808 */
[----:B------:R-:W2:Y:S07]  /*a5a0*/  LDSM.16.MT88.4 R148, [R217+0x3900] ;  /* 0x00390000d994783b */ /* 0x000eae0000004200 */
[C---:B---3--:R-:W-:Y:S04]  /*a5b0*/  HMMA.16816.F32 R12, R136.reuse, R140, R12 ;  /* 0x0000008c880c723c */ /* 0x048fe8000000180c */
[--C-:B-1----:R-:W-:Y:S04]  /*a5c0*/  FFMA.FTZ R134, R207, c[0x0][0x2d0], -R186.reuse ;  /* 0x0000b400cf867a23 */ /* 0x102fe800000108ba */
[C---:B------:R-:W-:Y:S01]  /*a5d0*/  HMMA.16816.F32 R16, R136.reuse, R142, R16 ;  /* 0x0000008e8810723c */ /* 0x040fe20000001810 */
[----:B------:R-:W1:Y:S01]  /*a5e0*/  LDSM.16.MT88.4 R140, [R220+0x3900] ;  /* 0x00390000dc8c783b */ /* 0x000e620000004200 */
[----:B------:R3:W-:Y:S06]  /*a5f0*/  MUFU.EX2 R162, R134 ;  /* 0x0000008600a27308 */ /* 0x0007ec0000000800 */
[C---:B------:R-:W-:Y:S08]  /*a600*/  HMMA.16816.F32 R20, R136.reuse, R152, R20 ;  /* 0x000000988814723c */ /* 0x040ff00000001814 */
[C---:B------:R-:W-:Y:S01]  /*a610*/  HMMA.16816.F32 R24, R136.reuse, R154, R24 ;  /* 0x0000009a8818723c */ /* 0x040fe20000001818 */
[----:B------:R-:W1:Y:S07]  /*a620*/  LDSM.16.MT88.4 R152, [R219+0x3900] ;  /* 0x00390000db98783b */ /* 0x000e6e0000004200 */
[C---:B----4-:R-:W-:Y:S04]  /*a630*/  HMMA.16816.F32 R28, R136.reuse, R144, R28 ;  /* 0x00000090881c723c */ /* 0x050fe8000000181c */
[--C-:B---3--:R-:W-:Y:S04]  /*a640*/  FFMA.FTZ R134, R208, c[0x0][0x2d0], -R133.reuse ;  /* 0x0000b400d0867a23 */ /* 0x108fe80000010885 */
[C---:B------:R-:W-:Y:S01]  /*a650*/  HMMA.16816.F32 R32, R136.reuse, R146, R32 ;  /* 0x000000928820723c */ /* 0x040fe20000001820 */
[----:B------:R-:W3:Y:S01]  /*a660*/  LDSM.16.MT88.4 R144, [R217+0x6900] ;  /* 0x00690000d990783b */ /* 0x000ee20000004200 */
[----:B------:R4:W-:Y:S06]  /*a670*/  MUFU.EX2 R206, R134 ;  /* 0x0000008600ce7308 */ /* 0x0009ec0000000800 */
[C---:B--2---:R-:W-:Y:S08]  /*a680*/  HMMA.16816.F32 R36, R136.reuse, R148, R36 ;  /* 0x000000948824723c */ /* 0x044ff00000001824 */
[C---:B------:R-:W-:Y:S01]  /*a690*/  HMMA.16816.F32 R40, R136.reuse, R150, R40 ;  /* 0x000000968828723c */ /* 0x040fe20000001828 */
[----:B------:R-:W2:Y:S07]  /*a6a0*/  LDSM.16.MT88.4 R148, [R218+0x6900] ;  /* 0x00690000da94783b */ /* 0x000eae0000004200 */
[C---:B------:R-:W-:Y:S04]  /*a6b0*/  HMMA.16816.F32 R44, R136.reuse, R156, R44 ;  /* 0x0000009c882c723c */ /* 0x040fe8000000182c */
[--C-:B----4-:R-:W-:Y:S04]  /*a6c0*/  FFMA.FTZ R134, R213, c[0x0][0x2d0], -R133.reuse ;  /* 0x0000b400d5867a23 */ /* 0x110fe80000010885 */
[C---:B------:R-:W-:Y:S01]  /*a6d0*/  HMMA.16816.F32 R48, R136.reuse, R158, R48 ;  /* 0x0000009e8830723c */ /* 0x040fe20000001830 */
[----:B------:R-:W4:Y:S01]  /*a6e0*/  LDSM.16.MT88.4 R156, [R220+0x6900] ;  /* 0x00690000dc9c783b */ /* 0x000f220000004200 */
[----:B------:R2:W-:Y:S06]  /*a6f0*/  MUFU.EX2 R205, R134 ;  /* 0x0000008600cd7308 */ /* 0x0005ec0000000800 */
[C---:B-1----:R-:W-:Y:S08]  /*a700*/  HMMA.16816.F32 R52, R136.reuse, R140, R52 ;  /* 0x0000008c8834723c */ /* 0x042ff00000001834 */
[C---:B------:R-:W-:Y:S01]  /*a710*/  HMMA.16816.F32 R56, R136.reuse, R142, R56 ;  /* 0x0000008e8838723c */ /* 0x040fe20000001838 */
[----:B------:R-:W1:Y:S07]  /*a720*/  LDSM.16.MT88.4 R140, [R219+0x6900] ;  /* 0x00690000db8c783b */ /* 0x000e6e0000004200 */
[C---:B------:R-:W-:Y:S04]  /*a730*/  HMMA.16816.F32 R60, R136.reuse, R152, R60 ;  /* 0x00000098883c723c */ /* 0x040fe8000000183c */
[--C-:B--2---:R-:W-:Y:S04]  /*a740*/  FFMA.FTZ R134, R214, c[0x0][0x2d0], -R186.reuse ;  /* 0x0000b400d6867a23 */ /* 0x104fe800000108ba */
[C---:B------:R-:W-:Y:S01]  /*a750*/  HMMA.16816.F32 R64, R136.reuse, R154, R64 ;  /* 0x0000009a8840723c */ /* 0x040fe20000001840 */
[----:B------:R-:W-:Y:S01]  /*a760*/  LDSM.16.MT88.4 R152, [R220+0x9900] ;  /* 0x00990000dc98783b */ /* 0x000fe20000004200 */
[----:B------:R2:W-:Y:S06]  /*a770*/  MUFU.EX2 R163, R134 ;  /* 0x0000008600a37308 */ /* 0x0005ec0000000800 */
[C---:B---3--:R-:W-:Y:S08]  /*a780*/  HMMA.16816.F32 R68, R136.reuse, R144, R68 ;  /* 0x000000908844723c */ /* 0x048ff00000001844 */
[C---:B------:R-:W-:Y:S01]  /*a790*/  HMMA.16816.F32 R72, R136.reuse, R146, R72 ;  /* 0x000000928848723c */ /* 0x040fe20000001848 */
[----:B------:R-:W3:Y:S07]  /*a7a0*/  LDSM.16.MT88.4 R144, [R217+0x9900] ;  /* 0x00990000d990783b */ /* 0x000eee0000004200 */
[C---:B------:R-:W-:Y:S04]  /*a7b0*/  HMMA.16816.F32 R76, R136.reuse, R148, R76 ;  /* 0x00000094884c723c */ /* 0x040fe8000000184c */
[--C-:B--2---:R-:W-:Y:S04]  /*a7c0*/  FFMA.FTZ R134, R215, c[0x0][0x2d0], -R186.reuse ;  /* 0x0000b400d7867a23 */ /* 0x104fe800000108ba */
[C---:B------:R-:W-:Y:S01]  /*a7d0*/  HMMA.16816.F32 R80, R136.reuse, R150, R80 ;  /* 0x000000968850723c */ /* 0x040fe20000001850 */
[----:B------:R-:W2:Y:S01]  /*a7e0*/  LDSM.16.MT88.4 R148, [R218+0x9900] ;  /* 0x00990000da94783b */ /* 0x000ea20000004200 */
[----:B------:R3:W2:Y:S06]  /*a7f0*/  MUFU.EX2 R164, R134 ;  /* 0x0000008600a47308 */ /* 0x0006ac0000000800 */
[C---:B----4-:R-:W-:Y:S08]  /*a800*/  HMMA.16816.F32 R84, R136.reuse, R156, R84 ;  /* 0x0000009c8854723c */ /* 0x050ff00000001854 */
[C---:B------:R-:W-:Y:S01]  /*a810*/  HMMA.16816.F32 R88, R136.reuse, R158, R88 ;  /* 0x0000009e8858723c */ /* 0x040fe20000001858 */
[----:B------:R-:W-:Y:S07]  /*a820*/  LDSM.16.MT88.4 R156, [R218+0x1100] ;  /* 0x00110000da9c783b */ /* 0x000fee0000004200 */
[C---:B-1----:R-:W-:Y:S04]  /*a830*/  HMMA.16816.F32 R92, R136.reuse, R140, R92 ;  /* 0x0000008c885c723c */ /* 0x042fe8000000185c */
[--C-:B---3--:R-:W-:Y:S04]  /*a840*/  FFMA.FTZ R134, R202, c[0x0][0x2d0], -R133.reuse ;  /* 0x0000b400ca867a23 */ /* 0x108fe80000010885 */
[C---:B------:R-:W-:Y:S01]  /*a850*/  HMMA.16816.F32 R96, R136.reuse, R142, R96 ;  /* 0x0000008e8860723c */ /* 0x040fe20000001860 */
[----:B------:R-:W1:Y:S01]  /*a860*/  LDSM.16.MT88.4 R140, [R219+0x9900] ;  /* 0x00990000db8c783b */ /* 0x000e620000004200 */
[----:B------:R3:W-:Y:S06]  /*a870*/  MUFU.EX2 R202, R134 ;  /* 0x0000008600ca7308 */ /* 0x0007ec0000000800 */
[C---:B------:R-:W-:Y:S08]  /*a880*/  HMMA.16816.F32 R100, R136.reuse, R144, R100 ;  /* 0x000000908864723c */ /* 0x040ff00000001864 */
[C---:B------:R-:W-:Y:S01]  /*a890*/  HMMA.16816.F32 R104, R136.reuse, R146, R104 ;  /* 0x000000928868723c */ /* 0x040fe20000001868 */
[----:B------:R-:W4:Y:S07]  /*a8a0*/  LDSM.16.MT88.4 R144, [R217+0x1100] ;  /* 0x00110000d990783b */ /* 0x000f2e0000004200 */
[C---:B--2---:R-:W-:Y:S04]  /*a8b0*/  HMMA.16816.F32 R108, R136.reuse, R148, R108 ;  /* 0x00000094886c723c */ /* 0x044fe8000000186c */
[--C-:B---3--:R-:W-:Y:S01]  /*a8c0*/  FFMA.FTZ R134, R197, c[0x0][0x2d0], -R133.reuse ;  /* 0x0000b400c5867a23 */ /* 0x108fe20000010885 */
[----:B------:R-:W-:Y:S02]  /*a8d0*/  MOV R197, R196 ;  /* 0x000000c400c57202 */ /* 0x000fe40000000f00 */
[----:B------:R-:W-:Y:S01]  /*a8e0*/  MOV R196, R201 ;  /* 0x000000c900c47202 */ /* 0x000fe20000000f00 */
[C---:B------:R-:W-:Y:S01]  /*a8f0*/  HMMA.16816.F32 R112, R136.reuse, R150, R112 ;  /* 0x000000968870723c */ /* 0x040fe20000001870 */
[----:B------:R-:W2:Y:S01]  /*a900*/  LDSM.16.MT88.4 R148, [R220+0x1100] ;  /* 0x00110000dc94783b */ /* 0x000ea20000004200 */
[----:B------:R3:W2:Y:S06]  /*a910*/  MUFU.EX2 R201, R134 ;  /* 0x0000008600c97308 */ /* 0x0006ac0000000800 */
[C---:B------:R-:W-:Y:S08]  /*a920*/  HMMA.16816.F32 R116, R136.reuse, R152, R116 ;  /* 0x000000988874723c */ /* 0x040ff00000001874 */
[C---:B------:R-:W-:Y:S01]  /*a930*/  HMMA.16816.F32 R120, R136.reuse, R154, R120 ;  /* 0x0000009a8878723c */ /* 0x040fe20000001878 */
[----:B------:R-:W-:Y:S07]  /*a940*/  LDSM.16.MT88.4 R152, [R218+0x4100] ;  /* 0x00410000da98783b */ /* 0x000fee0000004200 */
[C---:B-1----:R-:W-:Y:S04]  /*a950*/  HMMA.16816.F32 R124, R136.reuse, R140, R124 ;  /* 0x0000008c887c723c */ /* 0x042fe8000000187c */
[--C-:B---3--:R-:W-:Y:S01]  /*a960*/  FFMA.FTZ R134, R196, c[0x0][0x2d0], -R186.reuse ;  /* 0x0000b400c4867a23 */ /* 0x108fe200000108ba */
[----:B------:R-:W-:Y:S03]  /*a970*/  MOV R196, R165 ;  /* 0x000000a500c47202 */ /* 0x000fe60000000f00 */
[----:B------:R-:W-:Y:S01]  /*a980*/  HMMA.16816.F32 R128, R136, R142, R128 ;  /* 0x0000008e8880723c */ /* 0x000fe20000001880 */
[----:B------:R-:W1:Y:S01]  /*a990*/  LDSM.16.MT88.4 R140, [R219+0x1100] ;  /* 0x00110000db8c783b */ /* 0x000e620000004200 */
[----:B------:R3:W-:Y:S05]  /*a9a0*/  MUFU.EX2 R165, R134 ;  /* 0x0000008600a57308 */ /* 0x0007ea0000000800 */
[----:B------:R-:W-:Y:S02]  /*a9b0*/  F2FP.PACK_AB R138, R164, R163 ;  /* 0x000000a3a48a723e */ /* 0x000fe400000000ff */
[----:B------:R-:W-:Y:S03]  /*a9c0*/  F2FP.PACK_AB R136, R162, R171 ;  /* 0x000000aba288723e */ /* 0x000fe600000000ff */
[----:B------:R-:W-:Y:S02]  /*a9d0*/  F2FP.PACK_AB R137, R205, R206 ;  /* 0x000000cecd89723e */ /* 0x000fe400000000ff */
[----:B--2---:R-:W-:Y:S07]  /*a9e0*/  F2FP.PACK_AB R139, R201, R202 ;  /* 0x000000cac98b723e */ /* 0x004fee00000000ff */
[C---:B----4-:R-:W-:Y:S03]  /*a9f0*/  HMMA.16816.F32 R4, R136.reuse, R144, R4 ;  /* 0x000000908804723c */ /* 0x050fe60000001804 */
[--C-:B---3--:R-:W-:Y:S05]  /*aa00*/  FFMA.FTZ R134, R197, c[0x0][0x2d0], -R186.reuse ;  /* 0x0000b400c5867a23 */ /* 0x108fea00000108ba */
[C---:B------:R-:W-:Y:S01]  /*aa10*/  HMMA.16816.F32 R8, R136.reuse, R146, R8 ;  /* 0x000000928808723c */ /* 0x040fe20000001808 */
[----:B------:R-:W2:Y:S01]  /*aa20*/  LDSM.16.MT88.4 R144, [R217+0x4100] ;  /* 0x00410000d990783b */ /* 0x000ea20000004200 */
[----:B------:R3:W4:Y:S06]  /*aa30*/  MUFU.EX2 R215, R134 ;  /* 0x0000008600d77308 */ /* 0x00072c0000000800 */
[C---:B------:R-:W-:Y:S08]  /*aa40*/  HMMA.16816.F32 R12, R136.reuse, R156, R12 ;  /* 0x0000009c880c723c */ /* 0x040ff0000000180c */
[C---:B------:R-:W-:Y:S01]  /*aa50*/  HMMA.16816.F32 R16, R136.reuse, R158, R16 ;  /* 0x0000009e8810723c */ /* 0x040fe20000001810 */
[----:B------:R-:W4:Y:S07]  /*aa60*/  LDSM.16.MT88.4 R156, [R220+0x4100] ;  /* 0x00410000dc9c783b */ /* 0x000f2e0000004200 */
[C---:B------:R-:W-:Y:S04]  /*aa70*/  HMMA.16816.F32 R20, R136.reuse, R148, R20 ;  /* 0x000000948814723c */ /* 0x040fe80000001814 */
[--C-:B---3--:R-:W-:Y:S01]  /*aa80*/  FFMA.FTZ R134, R187, c[0x0][0x2d0], -R133.reuse ;  /* 0x0000b400bb867a23 */ /* 0x108fe20000010885 */
[----:B------:R-:W-:Y:S03]  /*aa90*/  MOV R187, R200 ;  /* 0x000000c800bb7202 */ /* 0x000fe60000000f00 */
[C---:B------:R-:W-:Y:S01]  /*aaa0*/  HMMA.16816.F32 R24, R136.reuse, R150, R24 ;  /* 0x000000968818723c */ /* 0x040fe20000001818 */
[----:B------:R-:W3:Y:S01]  /*aab0*/  LDSM.16.MT88.4 R148, [R219+0x4100] ;  /* 0x00410000db94783b */ /* 0x000ee20000004200 */
[----:B------:R4:W-:Y:S06]  /*aac0*/  MUFU.EX2 R200, R134 ;  /* 0x0000008600c87308 */ /* 0x0009ec0000000800 */
[C---:B-1----:R-:W-:Y:S08]  /*aad0*/  HMMA.16816.F32 R28, R136.reuse, R140, R28 ;  /* 0x0000008c881c723c */ /* 0x042ff0000000181c */
[C---:B------:R-:W-:Y:S01]  /*aae0*/  HMMA.16816.F32 R32, R136.reuse, R142, R32 ;  /* 0x0000008e8820723c */ /* 0x040fe20000001820 */
[----:B------:R-:W1:Y:S07]  /*aaf0*/  LDSM.16.MT88.4 R140, [R217+0x7100] ;  /* 0x00710000d98c783b */ /* 0x000e6e0000004200 */
[C---:B--2---:R-:W-:Y:S04]  /*ab00*/  HMMA.16816.F32 R36, R136.reuse, R144, R36 ;  /* 0x000000908824723c */ /* 0x044fe80000001824 */
[--C-:B----4-:R-:W-:Y:S04]  /*ab10*/  FFMA.FTZ R134, R196, c[0x0][0x2d0], -R133.reuse ;  /* 0x0000b400c4867a23 */ /* 0x110fe80000010885 */
[C---:B------:R-:W-:Y:S01]  /*ab20*/  HMMA.16816.F32 R40, R136.reuse, R146, R40 ;  /* 0x000000928828723c */ /* 0x040fe20000001828 */
[----:B------:R-:W2:Y:S01]  /*ab30*/  LDSM.16.MT88.4 R144, [R218+0x7100] ;  /* 0x00710000da90783b */ /* 0x000ea20000004200 */
[----:B------:R4:W1:Y:S06]  /*ab40*/  MUFU.EX2 R199, R134 ;  /* 0x0000008600c77308 */ /* 0x00086c0000000800 */
[C---:B------:R-:W-:Y:S08]  /*ab50*/  HMMA.16816.F32 R44, R136.reuse, R152, R44 ;  /* 0x00000098882c723c */ /* 0x040ff0000000182c */
[C---:B------:R-:W-:Y:S01]  /*ab60*/  HMMA.16816.F32 R48, R136.reuse, R154, R48 ;  /* 0x0000009a8830723c */ /* 0x040fe20000001830 */
[----:B------:R-:W2:Y:S07]  /*ab70*/  LDSM.16.MT88.4 R152, [R220+0x7100] ;  /* 0x00710000dc98783b */ /* 0x000eae0000004200 */
[C---:B------:R-:W-:Y:S04]  /*ab80*/  HMMA.16816.F32 R52, R136.reuse, R156, R52 ;  /* 0x0000009c8834723c */ /* 0x040fe80000001834 */
[--C-:B----4-:R-:W-:Y:S04]  /*ab90*/  FFMA.FTZ R134, R195, c[0x0][0x2d0], -R186.reuse ;  /* 0x0000b400c3867a23 */ /* 0x110fe800000108ba */
[C---:B------:R-:W-:Y:S01]  /*aba0*/  HMMA.16816.F32 R56, R136.reuse, R158, R56 ;  /* 0x0000009e8838723c */ /* 0x040fe20000001838 */
[----:B------:R-:W4:Y:S01]  /*abb0*/  LDSM.16.MT88.4 R156, [R219+0x7100] ;  /* 0x00710000db9c783b */ /* 0x000f220000004200 */
[----:B------:R2:W-:Y:S06]  /*abc0*/  MUFU.EX2 R214, R134 ;  /* 0x0000008600d67308 */ /* 0x0005ec0000000800 */
[C---:B---3--:R-:W-:Y:S08]  /*abd0*/  HMMA.16816.F32 R60, R136.reuse, R148, R60 ;  /* 0x00000094883c723c */ /* 0x048ff0000000183c */
[C---:B------:R-:W-:Y:S01]  /*abe0*/  HMMA.16816.F32 R64, R136.reuse, R150, R64 ;  /* 0x000000968840723c */ /* 0x040fe20000001840 */
[----:B------:R-:W-:Y:S07]  /*abf0*/  LDSM.16.MT88.4 R148, [R220+0xa100] ;  /* 0x00a10000dc94783b */ /* 0x000fee0000004200 */
[C---:B-1----:R-:W-:Y:S04]  /*ac00*/  HMMA.16816.F32 R68, R136.reuse, R140, R68 ;  /* 0x0000008c8844723c */ /* 0x042fe80000001844 */
[--C-:B--2---:R-:W-:Y:S04]  /*ac10*/  FFMA.FTZ R134, R187, c[0x0][0x2d0], -R186.reuse ;  /* 0x0000b400bb867a23 */ /* 0x104fe800000108ba */
[C---:B------:R-:W-:Y:S01]  /*ac20*/  HMMA.16816.F32 R72, R136.reuse, R142, R72 ;  /* 0x0000008e8848723c */ /* 0x040fe20000001848 */
[----:B------:R-:W1:Y:S01]  /*ac30*/  LDSM.16.MT88.4 R140, [R217+0xa100] ;  /* 0x00a10000d98c783b */ /* 0x000e620000004200 */
[----:B------:R2:W3:Y:S06]  /*ac40*/  MUFU.EX2 R213, R134 ;  /* 0x0000008600d57308 */ /* 0x0004ec0000000800 */
[C---:B------:R-:W-:Y:S08]  /*ac50*/  HMMA.16816.F32 R76, R136.reuse, R144, R76 ;  /* 0x00000090884c723c */ /* 0x040ff0000000184c */
[C---:B------:R-:W-:Y:S01]  /*ac60*/  HMMA.16816.F32 R80, R136.reuse, R146, R80 ;  /* 0x000000928850723c */ /* 0x040fe20000001850 */
[----:B------:R-:W3:Y:S07]  /*ac70*/  LDSM.16.MT88.4 R144, [R218+0xa100] ;  /* 0x00a10000da90783b */ /* 0x000eee0000004200 */
[C---:B------:R-:W-:Y:S04]  /*ac80*/  HMMA.16816.F32 R84, R136.reuse, R152, R84 ;  /* 0x000000988854723c */ /* 0x040fe80000001854 */
[--C-:B--2---:R-:W-:Y:S04]  /*ac90*/  FFMA.FTZ R134, R183, c[0x0][0x2d0], -R133.reuse ;  /* 0x0000b400b7867a23 */ /* 0x104fe80000010885 */
[C---:B------:R-:W-:Y:S01]  /*aca0*/  HMMA.16816.F32 R88, R136.reuse, R154, R88 ;  /* 0x0000009a8858723c */ /* 0x040fe20000001858 */
[----:B------:R-:W2:Y:S01]  /*acb0*/  LDSM.16.MT88.4 R152, [R219+0xa100] ;  /* 0x00a10000db98783b */ /* 0x000ea20000004200 */
[----:B------:R3:W-:Y:S06]  /*acc0*/  MUFU.EX2 R198, R134 ;  /* 0x0000008600c67308 */ /* 0x0007ec0000000800 */
[C---:B----4-:R-:W-:Y:S08]  /*acd0*/  HMMA.16816.F32 R92, R136.reuse, R156, R92 ;  /* 0x0000009c885c723c */ /* 0x050ff0000000185c */
[C---:B------:R-:W-:Y:S01]  /*ace0*/  HMMA.16816.F32 R96, R136.reuse, R158, R96 ;  /* 0x0000009e8860723c */ /* 0x040fe20000001860 */
[----:B------:R-:W-:Y:S07]  /*acf0*/  LDSM.16.MT88.4 R156, [R218+0x1900] ;  /* 0x00190000da9c783b */ /* 0x000fee0000004200 */
[C---:B-1----:R-:W-:Y:S04]  /*ad00*/  HMMA.16816.F32 R100, R136.reuse, R140, R100 ;  /* 0x0000008c8864723c */ /* 0x042fe80000001864 */
[--C-:B---3--:R-:W-:Y:S04]  /*ad10*/  FFMA.FTZ R134, R182, c[0x0][0x2d0], -R133.reuse ;  /* 0x0000b400b6867a23 */ /* 0x108fe80000010885 */
[C---:B------:R-:W-:Y:S01]  /*ad20*/  HMMA.16816.F32 R104, R136.reuse, R142, R104 ;  /* 0x0000008e8868723c */ /* 0x040fe20000001868 */
[----:B------:R-:W1:Y:S01]  /*ad30*/  LDSM.16.MT88.4 R140, [R217+0x1900] ;  /* 0x00190000d98c783b */ /* 0x000e620000004200 */
[----:B------:R3:W4:Y:S06]  /*ad40*/  MUFU.EX2 R197, R134 ;  /* 0x0000008600c57308 */ /* 0x00072c0000000800 */
[C---:B------:R-:W-:Y:S08]  /*ad50*/  HMMA.16816.F32 R108, R136.reuse, R144, R108 ;  /* 0x00000090886c723c */ /* 0x040ff0000000186c */
[C---:B------:R-:W-:Y:S01]  /*ad60*/  HMMA.16816.F32 R112, R136.reuse, R146, R112 ;  /* 0x000000928870723c */ /* 0x040fe20000001870 */
[----:B------:R-:W1:Y:S07]  /*ad70*/  LDSM.16.MT88.4 R144, [R220+0x1900] ;  /* 0x00190000dc90783b */ /* 0x000e6e0000004200 */
[C---:B------:R-:W-:Y:S04]  /*ad80*/  HMMA.16816.F32 R116, R136.reuse, R148, R116 ;  /* 0x000000948874723c */ /* 0x040fe80000001874 */
[--C-:B---3--:R-:W-:Y:S04]  /*ad90*/  FFMA.FTZ R134, R181, c[0x0][0x2d0], -R186.reuse ;  /* 0x0000b400b5867a23 */ /* 0x108fe800000108ba */
[C---:B------:R-:W-:Y:S01]  /*ada0*/  HMMA.16816.F32 R120, R136.reuse, R150, R120 ;  /* 0x000000968878723c */ /* 0x040fe20000001878 */
[----:B------:R-:W3:Y:S01]  /*adb0*/  LDSM.16.MT88.4 R148, [R219+0x1900] ;  /* 0x00190000db94783b */ /* 0x000ee20000004200 */
[----:B------:R1:W-:Y:S06]  /*adc0*/  MUFU.EX2 R208, R134 ;  /* 0x0000008600d07308 */ /* 0x0003ec0000000800 */
[C---:B--2---:R-:W-:Y:S08]  /*add0*/  HMMA.16816.F32 R124, R136.reuse, R152, R124 ;  /* 0x00000098887c723c */ /* 0x044ff0000000187c */
[----:B------:R-:W-:Y:S01]  /*ade0*/  HMMA.16816.F32 R128, R136, R154, R128 ;  /* 0x0000009a8880723c */ /* 0x000fe20000001880 */
[----:B------:R-:W2:Y:S06]  /*adf0*/  LDSM.16.MT88.4 R152, [R217+0x4900] ;  /* 0x00490000d998783b */ /* 0x000eac0000004200 */
[----:B------:R-:W-:Y:S02]  /*ae00*/  F2FP.PACK_AB R136, R215, R165 ;  /* 0x000000a5d788723e */ /* 0x000fe400000000ff */
[----:B------:R-:W-:Y:S03]  /*ae10*/  F2FP.PACK_AB R137, R199, R200 ;  /* 0x000000c8c789723e */ /* 0x000fe600000000ff */
[----:B------:R-:W-:Y:S01]  /*ae20*/  F2FP.PACK_AB R138, R213, R214 ;  /* 0x000000d6d58a723e */ /* 0x000fe200000000ff */
[--C-:B-1----:R-:W-:Y:S01]  /*ae30*/  FFMA.FTZ R134, R180, c[0x0][0x2d0], -R186.reuse ;  /* 0x0000b400b4867a23 */ /* 0x102fe200000108ba */
[----:B----4-:R-:W-:Y:S02]  /*ae40*/  F2FP.PACK_AB R139, R197, R198 ;  /* 0x000000c6c58b723e */ /* 0x010fe400000000ff */
[----:B------:R-:W-:Y:S01]  /*ae50*/  MOV R180, R172 ;  /* 0x000000ac00b47202 */ /* 0x000fe20000000f00 */
[----:B------:R1:W4:Y:S01]  /*ae60*/  MUFU.EX2 R207, R134 ;  /* 0x0000008600cf7308 */ /* 0x0003220000000800 */
[----:B------:R-:W4:Y:S03]  /*ae70*/  LDL.LU R172, [R1+0x4] ;  /* 0x0000040001ac7983 */ /* 0x000f260000300800 */
[C---:B------:R-:W-:Y:S01]  /*ae80*/  HMMA.16816.F32 R4, R136.reuse, R140, R4 ;  /* 0x0000008c8804723c */ /* 0x040fe20000001804 */
[----:B------:R-:W4:Y:S07]  /*ae90*/  LDL.LU R181, [R1+0x8] ;  /* 0x0000080001b57983 */ /* 0x000f2e0000300800 */
[C---:B------:R-:W-:Y:S01]  /*aea0*/  HMMA.16816.F32 R8, R136.reuse, R142, R8 ;  /* 0x0000008e8808723c */ /* 0x040fe20000001808 */
[----:B------:R-:W2:Y:S07]  /*aeb0*/  LDSM.16.MT88.4 R140, [R218+0x4900] ;  /* 0x00490000da8c783b */ /* 0x000eae0000004200 */
[C---:B------:R-:W-:Y:S04]  /*aec0*/  HMMA.16816.F32 R12, R136.reuse, R156, R12 ;  /* 0x0000009c880c723c */ /* 0x040fe8000000180c */
[--C-:B-1----:R-:W-:Y:S01]  /*aed0*/  FFMA.FTZ R134, R177, c[0x0][0x2d0], -R133.reuse ;  /* 0x0000b400b1867a23 */ /* 0x102fe20000010885 */
[----:B------:R-:W-:Y:S02]  /*aee0*/  MOV R177, R176 ;  /* 0x000000b000b17202 */ /* 0x000fe40000000f00 */
[----:B------:R-:W-:Y:S01]  /*aef0*/  MOV R176, R193 ;  /* 0x000000c100b07202 */ /* 0x000fe20000000f00 */
[C---:B------:R-:W-:Y:S01]  /*af00*/  HMMA.16816.F32 R16, R136.reuse, R158, R16 ;  /* 0x0000009e8810723c */ /* 0x040fe20000001810 */
[----:B------:R-:W1:Y:S01]  /*af10*/  LDSM.16.MT88.4 R156, [R220+0x4900] ;  /* 0x00490000dc9c783b */ /* 0x000e620000004200 */
[----:B------:R2:W-:Y:S06]  /*af20*/  MUFU.EX2 R193, R134 ;  /* 0x0000008600c17308 */ /* 0x0005ec0000000800 */
[C---:B------:R-:W-:Y:S08]  /*af30*/  HMMA.16816.F32 R20, R136.reuse, R144, R20 ;  /* 0x000000908814723c */ /* 0x040ff00000001814 */
[C---:B------:R-:W-:Y:S01]  /*af40*/  HMMA.16816.F32 R24, R136.reuse, R146, R24 ;  /* 0x000000928818723c */ /* 0x040fe20000001818 */
[----:B------:R-:W1:Y:S07]  /*af50*/  LDSM.16.MT88.4 R144, [R219+0x4900] ;  /* 0x00490000db90783b */ /* 0x000e6e0000004200 */
[C---:B---3--:R-:W-:Y:S04]  /*af60*/  HMMA.16816.F32 R28, R136.reuse, R148, R28 ;  /* 0x00000094881c723c */ /* 0x048fe8000000181c */
[--C-:B--2---:R-:W-:Y:S04]  /*af70*/  FFMA.FTZ R134, R192, c[0x0][0x2d0], -R133.reuse ;  /* 0x0000b400c0867a23 */ /* 0x104fe80000010885 */
[C---:B------:R-:W-:Y:S01]  /*af80*/  HMMA.16816.F32 R32, R136.reuse, R150, R32 ;  /* 0x000000968820723c */ /* 0x040fe20000001820 */
[----:B------:R-:W2:Y:S01]  /*af90*/  LDSM.16.MT88.4 R148, [R217+0x7900] ;  /* 0x00790000d994783b */ /* 0x000ea20000004200 */
[----:B------:R3:W1:Y:S06]  /*afa0*/  MUFU.EX2 R192, R134 ;  /* 0x0000008600c07308 */ /* 0x00066c0000000800 */
[C---:B------:R-:W-:Y:S08]  /*afb0*/  HMMA.16816.F32 R36, R136.reuse, R152, R36 ;  /* 0x000000988824723c */ /* 0x040ff00000001824 */
[C---:B------:R-:W-:Y:S01]  /*afc0*/  HMMA.16816.F32 R40, R136.reuse, R154, R40 ;  /* 0x0000009a8828723c */ /* 0x040fe20000001828 */
[----:B------:R-:W2:Y:S07]  /*afd0*/  LDSM.16.MT88.4 R152, [R218+0x7900] ;  /* 0x00790000da98783b */ /* 0x000eae0000004200 */
        /* <DEDUP_REMOVED lines=8> */
[----:B------:R-:W-:Y:S07]  /*b060*/  LDSM.16.MT88.4 R156, [R220+0x2100] ;  /* 0x00210000dc9c783b */ /* 0x000fee0000004200 */
[C---:B------:R-:W-:Y:S04]  /*b070*/  HMMA.16816.F32 R60, R136.reuse, R144, R60 ;  /* 0x00000090883c723c */ /* 0x040fe8000000183c */
[--C-:B--2---:R-:W-:Y:S04]  /*b080*/  FFMA.FTZ R134, R203, c[0x0][0x2d0], -R186.reuse ;  /* 0x0000b400cb867a23 */ /* 0x104fe800000108ba */
[C---:B------:R-:W-:Y:S01]  /*b090*/  HMMA.16816.F32 R64, R136.reuse, R146, R64 ;  /* 0x000000928840723c */ /* 0x040fe20000001840 */
[----:B------:R-:W1:Y:S01]  /*b0a0*/  LDSM.16.MT88.4 R144, [R219+0x7900] ;  /* 0x00790000db90783b */ /* 0x000e620000004200 */
[----:B------:R2:W1:Y:S06]  /*b0b0*/  MUFU.EX2 R203, R134 ;  /* 0x0000008600cb7308 */ /* 0x00046c0000000800 */
[C---:B------:R-:W-:Y:S08]  /*b0c0*/  HMMA.16816.F32 R68, R136.reuse, R148, R68 ;  /* 0x000000948844723c */ /* 0x040ff00000001844 */
[C---:B------:R-:W-:Y:S01]  /*b0d0*/  HMMA.16816.F32 R72, R136.reuse, R150, R72 ;  /* 0x000000968848723c */ /* 0x040fe20000001848 */
[----:B------:R-:W1:Y:S07]  /*b0e0*/  LDSM.16.MT88.4 R148, [R217+0xa900] ;  /* 0x00a90000d994783b */ /* 0x000e6e0000004200 */
[C---:B------:R-:W-:Y:S04]  /*b0f0*/  HMMA.16816.F32 R76, R136.reuse, R152, R76 ;  /* 0x00000098884c723c */ /* 0x040fe8000000184c */
[--C-:B--2---:R-:W-:Y:S04]  /*b100*/  FFMA.FTZ R134, R191, c[0x0][0x2d0], -R133.reuse ;  /* 0x0000b400bf867a23 */ /* 0x104fe80000010885 */
[C---:B------:R-:W-:Y:S01]  /*b110*/  HMMA.16816.F32 R80, R136.reuse, R154, R80 ;  /* 0x0000009a8850723c */ /* 0x040fe20000001850 */
[----:B------:R-:W2:Y:S01]  /*b120*/  LDSM.16.MT88.4 R152, [R218+0xa900] ;  /* 0x00a90000da98783b */ /* 0x000ea20000004200 */
[----:B------:R1:W-:Y:S06]  /*b130*/  MUFU.EX2 R191, R134 ;  /* 0x0000008600bf7308 */ /* 0x0003ec0000000800 */
[C---:B---3--:R-:W-:Y:S08]  /*b140*/  HMMA.16816.F32 R84, R136.reuse, R140, R84 ;  /* 0x0000008c8854723c */ /* 0x048ff00000001854 */
[C---:B------:R-:W-:Y:S01]  /*b150*/  HMMA.16816.F32 R88, R136.reuse, R142, R88 ;  /* 0x0000008e8858723c */ /* 0x040fe20000001858 */
[----:B------:R-:W3:Y:S07]  /*b160*/  LDSM.16.MT88.4 R140, [R220+0xa900] ;  /* 0x00a90000dc8c783b */ /* 0x000eee0000004200 */
[C---:B-1----:R-:W-:Y:S04]  /*b170*/  HMMA.16816.F32 R92, R136.reuse, R144, R92 ;  /* 0x00000090885c723c */ /* 0x042fe8000000185c */
[--C-:B------:R-:W-:Y:S01]  /*b180*/  FFMA.FTZ R134, R177, c[0x0][0x2d0], -R133.reuse ;  /* 0x0000b400b1867a23 */ /* 0x100fe20000010885 */
[----:B------:R-:W-:Y:S03]  /*b190*/  MOV R177, R190 ;  /* 0x000000be00b17202 */ /* 0x000fe60000000f00 */
[C---:B------:R-:W-:Y:S01]  /*b1a0*/  HMMA.16816.F32 R96, R136.reuse, R146, R96 ;  /* 0x000000928860723c */ /* 0x040fe20000001860 */
[----:B------:R-:W1:Y:S01]  /*b1b0*/  LDSM.16.MT88.4 R144, [R219+0xa900] ;  /* 0x00a90000db90783b */ /* 0x000e620000004200 */
[----:B------:R3:W1:Y:S06]  /*b1c0*/  MUFU.EX2 R190, R134 ;  /* 0x0000008600be7308 */ /* 0x00066c0000000800 */
[C---:B------:R-:W-:Y:S08]  /*b1d0*/  HMMA.16816.F32 R100, R136.reuse, R148, R100 ;  /* 0x000000948864723c */ /* 0x040ff00000001864 */
[C---:B------:R-:W-:Y:S01]  /*b1e0*/  HMMA.16816.F32 R104, R136.reuse, R150, R104 ;  /* 0x000000968868723c */ /* 0x040fe20000001868 */
[----:B------:R-:W4:Y:S07]  /*b1f0*/  LDSM.16.MT88.4 R148, [R217+0x2100] ;  /* 0x00210000d994783b */ /* 0x000f2e0000004200 */
[C---:B--2---:R-:W-:Y:S04]  /*b200*/  HMMA.16816.F32 R108, R136.reuse, R152, R108 ;  /* 0x00000098886c723c */ /* 0x044fe8000000186c */
[--C-:B---3--:R-:W-:Y:S01]  /*b210*/  FFMA.FTZ R134, R177, c[0x0][0x2d0], -R186.reuse ;  /* 0x0000b400b1867a23 */ /* 0x108fe200000108ba */
[----:B------:R-:W-:Y:S03]  /*b220*/  MOV R177, R174 ;  /* 0x000000ae00b17202 */ /* 0x000fe60000000f00 */
[C---:B------:R-:W-:Y:S01]  /*b230*/  HMMA.16816.F32 R112, R136.reuse, R154, R112 ;  /* 0x0000009a8870723c */ /* 0x040fe20000001870 */
[----:B------:R-:W2:Y:S01]  /*b240*/  LDSM.16.MT88.4 R152, [R218+0x2100] ;  /* 0x00210000da98783b */ /* 0x000ea20000004200 */
[----:B------:R3:W-:Y:S06]  /*b250*/  MUFU.EX2 R196, R134 ;  /* 0x0000008600c47308 */ /* 0x0007ec0000000800 */
[C---:B------:R-:W-:Y:S08]  /*b260*/  HMMA.16816.F32 R116, R136.reuse, R140, R116 ;  /* 0x0000008c8874723c */ /* 0x040ff00000001874 */
[C---:B------:R-:W-:Y:S01]  /*b270*/  HMMA.16816.F32 R120, R136.reuse, R142, R120 ;  /* 0x0000008e8878723c */ /* 0x040fe20000001878 */
[----:B------:R-:W2:Y:S07]  /*b280*/  LDSM.16.MT88.4 R140, [R219+0x2100] ;  /* 0x00210000db8c783b */ /* 0x000eae0000004200 */
[C---:B-1----:R-:W-:Y:S04]  /*b290*/  HMMA.16816.F32 R124, R136.reuse, R144, R124 ;  /* 0x00000090887c723c */ /* 0x042fe8000000187c */
[----:B---3--:R-:W-:Y:S01]  /*b2a0*/  FFMA.FTZ R134, R176, c[0x0][0x2d0], -R186 ;  /* 0x0000b400b0867a23 */ /* 0x008fe200000108ba */
[----:B------:R-:W-:Y:S03]  /*b2b0*/  MOV R176, R167 ;  /* 0x000000a700b07202 */ /* 0x000fe60000000f00 */
[----:B------:R-:W-:Y:S01]  /*b2c0*/  HMMA.16816.F32 R128, R136, R146, R128 ;  /* 0x000000928880723c */ /* 0x000fe20000001880 */
[----:B------:R-:W1:Y:S01]  /*b2d0*/  LDSM.16.MT88.4 R144, [R217+0x5100] ;  /* 0x00510000d990783b */ /* 0x000e620000004200 */
[----:B------:R3:W1:Y:S05]  /*b2e0*/  MUFU.EX2 R195, R134 ;  /* 0x0000008600c37308 */ /* 0x00066a0000000800 */
[----:B----4-:R-:W-:Y:S02]  /*b2f0*/  F2FP.PACK_AB R136, R207, R208 ;  /* 0x000000d0cf88723e */ /* 0x010fe400000000ff */
[----:B------:R-:W-:Y:S03]  /*b300*/  F2FP.PACK_AB R137, R192, R193 ;  /* 0x000000c1c089723e */ /* 0x000fe600000000ff */
[----:B------:R-:W-:Y:S02]  /*b310*/  F2FP.PACK_AB R138, R203, R204 ;  /* 0x000000cccb8a723e */ /* 0x000fe400000000ff */
[----:B------:R-:W-:Y:S07]  /*b320*/  F2FP.PACK_AB R139, R190, R191 ;  /* 0x000000bfbe8b723e */ /* 0x000fee00000000ff */
[C---:B------:R-:W-:Y:S03]  /*b330*/  HMMA.16816.F32 R4, R136.reuse, R148, R4 ;  /* 0x000000948804723c */ /* 0x040fe60000001804 */
[----:B---3--:R-:W-:Y:S05]  /*b340*/  FFMA.FTZ R134, R189, c[0x0][0x2d0], -R133 ;  /* 0x0000b400bd867a23 */ /* 0x008fea0000010885 */
[C---:B------:R-:W-:Y:S01]  /*b350*/  HMMA.16816.F32 R8, R136.reuse, R150, R8 ;  /* 0x000000968808723c */ /* 0x040fe20000001808 */
[----:B------:R-:W3:Y:S01]  /*b360*/  LDSM.16.MT88.4 R148, [R218+0x5100] ;  /* 0x00510000da94783b */ /* 0x000ee20000004200 */
[----:B------:R4:W-:Y:S06]  /*b370*/  MUFU.EX2 R189, R134 ;  /* 0x0000008600bd7308 */ /* 0x0009ec0000000800 */
[C---:B--2---:R-:W-:Y:S08]  /*b380*/  HMMA.16816.F32 R12, R136.reuse, R152, R12 ;  /* 0x00000098880c723c */ /* 0x044ff0000000180c */
[C---:B------:R-:W-:Y:S01]  /*b390*/  HMMA.16816.F32 R16, R136.reuse, R154, R16 ;  /* 0x0000009a8810723c */ /* 0x040fe20000001810 */
[----:B------:R-:W2:Y:S03]  /*b3a0*/  LDSM.16.MT88.4 R152, [R220+0x5100] ;  /* 0x00510000dc98783b */ /* 0x000ea60000004200 */
[----:B------:R-:W-:Y:S04]  /*b3b0*/  FFMA.FTZ R2, R2, R172, R173 ;  /* 0x000000ac02027223 */ /* 0x000fe800000100ad */
[C---:B------:R-:W-:Y:S04]  /*b3c0*/  HMMA.16816.F32 R20, R136.reuse, R156, R20 ;  /* 0x0000009c8814723c */ /* 0x040fe80000001814 */
[----:B----4-:R-:W-:Y:S02]  /*b3d0*/  FFMA.FTZ R134, R175, c[0x0][0x2d0], -R133 ;  /* 0x0000b400af867a23 */ /* 0x010fe40000010885 */
[----:B------:R-:W-:Y:S01]  /*b3e0*/  LDSM.16.MT88.4 R172, [R217+0x5900] ;  /* 0x00590000d9ac783b */ /* 0x000fe20000004200 */
[----:B------:R-:W-:Y:S01]  /*b3f0*/  FFMA.FTZ R0, R0, R181, R185 ;  /* 0x000000b500007223 */ /* 0x000fe200000100b9 */
[C---:B------:R-:W-:Y:S01]  /*b400*/  HMMA.16816.F32 R24, R136.reuse, R158, R24 ;  /* 0x0000009e8818723c */ /* 0x040fe20000001818 */
[----:B------:R4:W2:Y:S03]  /*b410*/  MUFU.EX2 R188, R134 ;  /* 0x0000008600bc7308 */ /* 0x0008a60000000800 */
[----:B------:R-:W-:Y:S02]  /*b420*/  FADD.FTZ R2, R180, R2 ;  /* 0x00000002b4027221 */ /* 0x000fe40000010000 */
[----:B------:R-:W3:Y:S01]  /*b430*/  LDSM.16.MT88.4 R156, [R219+0x5100] ;  /* 0x00510000db9c783b */ /* 0x000ee20000004200 */
[----:B------:R-:W-:Y:S01]  /*b440*/  FFMA.FTZ R133, R184, c[0x0][0x2d0], -R133 ;  /* 0x0000b400b8857a23 */ /* 0x000fe20000010885 */
[C---:B------:R-:W-:Y:S04]  /*b450*/  HMMA.16816.F32 R28, R136.reuse, R140, R28 ;  /* 0x0000008c881c723c */ /* 0x040fe8000000181c */
[----:B-1----:R-:W-:Y:S01]  /*b460*/  F2FP.PACK_AB R184, R195, R196 ;  /* 0x000000c4c3b8723e */ /* 0x002fe200000000ff */
[----:B------:R-:W1:Y:S01]  /*b470*/  MUFU.EX2 R133, R133 ;  /* 0x0000008500857308 */ /* 0x000e620000000800 */
[----:B------:R-:W-:Y:S02]  /*b480*/  LDSM.16.MT88.4 R180, [R218+0x5900] ;  /* 0x00590000dab4783b */ /* 0x000fe40000004200 */
[C---:B------:R-:W-:Y:S06]  /*b490*/  HMMA.16816.F32 R32, R136.reuse, R142, R32 ;  /* 0x0000008e8820723c */ /* 0x040fec0000001820 */
[----:B------:R-:W3:Y:S02]  /*b4a0*/  LDSM.16.MT88.4 R140, [R217+0x8100] ;  /* 0x00810000d98c783b */ /* 0x000ee40000004200 */
[C---:B------:R-:W-:Y:S04]  /*b4b0*/  HMMA.16816.F32 R36, R136.reuse, R144, R36 ;  /* 0x000000908824723c */ /* 0x040fe80000001824 */
[--C-:B----4-:R-:W-:Y:S01]  /*b4c0*/  FFMA.FTZ R134, R194, c[0x0][0x2d0], -R186.reuse ;  /* 0x0000b400c2867a23 */ /* 0x110fe200000108ba */
[----:B--2---:R-:W-:Y:S03]  /*b4d0*/  F2FP.PACK_AB R185, R188, R189 ;  /* 0x000000bdbcb9723e */ /* 0x004fe600000000ff */
[C---:B------:R-:W-:Y:S01]  /*b4e0*/  HMMA.16816.F32 R40, R136.reuse, R146, R40 ;  /* 0x000000928828723c */ /* 0x040fe20000001828 */
[----:B------:R-:W2:Y:S01]  /*b4f0*/  LDSM.16.MT88.4 R144, [R218+0x8100] ;  /* 0x00810000da90783b */ /* 0x000ea20000004200 */
[----:B------:R4:W-:Y:S02]  /*b500*/  MUFU.EX2 R194, R134 ;  /* 0x0000008600c27308 */ /* 0x0009e40000000800 */
[----:B-1----:R-:W-:Y:S04]  /*b510*/  F2FP.PACK_AB R187, R133, R135 ;  /* 0x0000008785bb723e */ /* 0x002fe800000000ff */
[C---:B---3--:R-:W-:Y:S08]  /*b520*/  HMMA.16816.F32 R44, R136.reuse, R148, R44 ;  /* 0x00000094882c723c */ /* 0x048ff0000000182c */
[C---:B------:R-:W-:Y:S01]  /*b530*/  HMMA.16816.F32 R48, R136.reuse, R150, R48 ;  /* 0x000000968830723c */ /* 0x040fe20000001830 */
[----:B------:R-:W1:Y:S07]  /*b540*/  LDSM.16.MT88.4 R148, [R220+0x8100] ;  /* 0x00810000dc94783b */ /* 0x000e6e0000004200 */
[C---:B------:R-:W-:Y:S04]  /*b550*/  HMMA.16816.F32 R52, R136.reuse, R152, R52 ;  /* 0x000000988834723c */ /* 0x040fe80000001834 */
[----:B----4-:R-:W-:Y:S04]  /*b560*/  FFMA.FTZ R134, R166, c[0x0][0x2d0], -R186 ;  /* 0x0000b400a6867a23 */ /* 0x010fe800000108ba */
[C---:B------:R-:W-:Y:S01]  /*b570*/  HMMA.16816.F32 R56, R136.reuse, R154, R56 ;  /* 0x0000009a8838723c */ /* 0x040fe20000001838 */
[----:B------:R-:W3:Y:S01]  /*b580*/  LDSM.16.MT88.4 R152, [R219+0x8100] ;  /* 0x00810000db98783b */ /* 0x000ee20000004200 */
[----:B------:R-:W4:Y:S06]  /*b590*/  MUFU.EX2 R134, R134 ;  /* 0x0000008600867308 */ /* 0x000f2c0000000800 */
[C---:B------:R-:W-:Y:S08]  /*b5a0*/  HMMA.16816.F32 R60, R136.reuse, R156, R60 ;  /* 0x0000009c883c723c */ /* 0x040ff0000000183c */
[C---:B------:R-:W-:Y:S01]  /*b5b0*/  HMMA.16816.F32 R64, R136.reuse, R158, R64 ;  /* 0x0000009e8840723c */ /* 0x040fe20000001840 */
[----:B------:R-:W3:Y:S07]  /*b5c0*/  LDSM.16.MT88.4 R156, [R217+0xb100] ;  /* 0x00b10000d99c783b */ /* 0x000eee0000004200 */
[C---:B------:R-:W-:Y:S04]  /*b5d0*/  HMMA.16816.F32 R68, R136.reuse, R140, R68 ;  /* 0x0000008c8844723c */ /* 0x040fe80000001844 */
[----:B----4-:R-:W-:Y:S04]  /*b5e0*/  F2FP.PACK_AB R186, R134, R194 ;  /* 0x000000c286ba723e */ /* 0x010fe800000000ff */
[C---:B------:R-:W-:Y:S01]  /*b5f0*/  HMMA.16816.F32 R72, R136.reuse, R142, R72 ;  /* 0x0000008e8848723c */ /* 0x040fe20000001848 */
[----:B------:R-:W4:Y:S07]  /*b600*/  LDSM.16.MT88.4 R140, [R218+0xb100] ;  /* 0x00b10000da8c783b */ /* 0x000f2e0000004200 */
[C---:B--2---:R-:W-:Y:S08]  /*b610*/  HMMA.16816.F32 R76, R136.reuse, R144, R76 ;  /* 0x00000090884c723c */ /* 0x044ff0000000184c */
[C---:B------:R-:W-:Y:S01]  /*b620*/  HMMA.16816.F32 R80, R136.reuse, R146, R80 ;  /* 0x000000928850723c */ /* 0x040fe20000001850 */
[----:B------:R-:W2:Y:S07]  /*b630*/  LDSM.16.MT88.4 R144, [R220+0xb100] ;  /* 0x00b10000dc90783b */ /* 0x000eae0000004200 */
[C---:B-1----:R-:W-:Y:S08]  /*b640*/  HMMA.16816.F32 R84, R136.reuse, R148, R84 ;  /* 0x000000948854723c */ /* 0x042ff00000001854 */
[C---:B------:R-:W-:Y:S01]  /*b650*/  HMMA.16816.F32 R88, R136.reuse, R150, R88 ;  /* 0x000000968858723c */ /* 0x040fe20000001858 */
[----:B------:R-:W1:Y:S07]  /*b660*/  LDSM.16.MT88.4 R148, [R219+0xb100] ;  /* 0x00b10000db94783b */ /* 0x000e6e0000004200 */
[C---:B---3--:R-:W-:Y:S08]  /*b670*/  HMMA.16816.F32 R92, R136.reuse, R152, R92 ;  /* 0x00000098885c723c */ /* 0x048ff0000000185c */
[C---:B------:R-:W-:Y:S01]  /*b680*/  HMMA.16816.F32 R96, R136.reuse, R154, R96 ;  /* 0x0000009a8860723c */ /* 0x040fe20000001860 */
[----:B------:R-:W-:Y:S07]  /*b690*/  LDSM.16.MT88.4 R152, [R218+0x2900] ;  /* 0x00290000da98783b */ /* 0x000fee0000004200 */
[C---:B------:R-:W-:Y:S08]  /*b6a0*/  HMMA.16816.F32 R100, R136.reuse, R156, R100 ;  /* 0x0000009c8864723c */ /* 0x040ff00000001864 */
[C---:B------:R-:W-:Y:S01]  /*b6b0*/  HMMA.16816.F32 R104, R136.reuse, R158, R104 ;  /* 0x0000009e8868723c */ /* 0x040fe20000001868 */
[----:B------:R-:W-:Y:S07]  /*b6c0*/  LDSM.16.MT88.4 R156, [R220+0x2900] ;  /* 0x00290000dc9c783b */ /* 0x000fee0000004200 */
[C---:B----4-:R-:W-:Y:S08]  /*b6d0*/  HMMA.16816.F32 R108, R136.reuse, R140, R108 ;  /* 0x0000008c886c723c */ /* 0x050ff0000000186c */
[C---:B------:R-:W-:Y:S01]  /*b6e0*/  HMMA.16816.F32 R112, R136.reuse, R142, R112 ;  /* 0x0000008e8870723c */ /* 0x040fe20000001870 */
[----:B------:R-:W3:Y:S07]  /*b6f0*/  LDSM.16.MT88.4 R140, [R217+0x2900] ;  /* 0x00290000d98c783b */ /* 0x000eee0000004200 */
[C---:B--2---:R-:W-:Y:S07]  /*b700*/  HMMA.16816.F32 R116, R136.reuse, R144, R116 ;  /* 0x000000908874723c */ /* 0x044fee0000001874 */
[----:B------:R-:W-:Y:S01]  /*b710*/  MOV R144, R165 ;  /* 0x000000a500907202 */ /* 0x000fe20000000f00 */
[C---:B------:R-:W-:Y:S04]  /*b720*/  HMMA.16816.F32 R120, R136.reuse, R146, R120 ;  /* 0x000000928878723c */ /* 0x040fe80000001878 */
[----:B------:R-:W-:Y:S02]  /*b730*/  MOV R145, R164 ;  /* 0x000000a400917202 */ /* 0x000fe40000000f00 */
[----:B------:R-:W2:Y:S02]  /*b740*/  LDSM.16.MT88.4 R164, [R219+0x2900] ;  /* 0x00290000dba4783b */ /* 0x000ea40000004200 */
[C---:B-1----:R-:W-:Y:S08]  /*b750*/  HMMA.16816.F32 R124, R136.reuse, R148, R124 ;  /* 0x00000094887c723c */ /* 0x042ff0000000187c */
[----:B------:R-:W-:Y:S08]  /*b760*/  HMMA.16816.F32 R128, R136, R150, R128 ;  /* 0x000000968880723c */ /* 0x000ff00000001880 */
[C---:B---3--:R-:W-:Y:S01]  /*b770*/  HMMA.16816.F32 R136, R184.reuse, R140, R4 ;  /* 0x0000008cb888723c */ /* 0x048fe20000001804 */
[----:B------:R-:W1:Y:S07]  /*b780*/  LDSM.16.MT88.4 R4, [R220+0x5900] ;  /* 0x00590000dc04783b */ /* 0x000e6e0000004200 */
[C---:B------:R-:W-:Y:S07]  /*b790*/  HMMA.16816.F32 R140, R184.reuse, R142, R8 ;  /* 0x0000008eb88c723c */ /* 0x040fee0000001808 */
[----:B------:R-:W-:Y:S02]  /*b7a0*/  MOV R8, R144 ;  /* 0x0000009000087202 */ /* 0x000fe40000000f00 */
[----:B------:R-:W-:Y:S02]  /*b7b0*/  MOV R9, R145 ;  /* 0x0000009100097202 */ /* 0x000fe40000000f00 */
[C---:B------:R-:W-:Y:S01]  /*b7c0*/  HMMA.16816.F32 R144, R184.reuse, R152, R12 ;  /* 0x00000098b890723c */ /* 0x040fe2000000180c */
[----:B------:R-:W-:Y:S02]  /*b7d0*/  LDSM.16.MT88.4 R12, [R217+0x8900] ;  /* 0x00890000d90c783b */ /* 0x000fe40000004200 */
[----:B------:R-:W-:Y:S02]  /*b7e0*/  MOV R10, R163 ;  /* 0x000000a3000a7202 */ /* 0x000fe40000000f00 */
[----:B------:R-:W-:Y:S03]  /*b7f0*/  MOV R11, R162 ;  /* 0x000000a2000b7202 */ /* 0x000fe60000000f00 */
[C---:B------:R-:W-:Y:S01]  /*b800*/  HMMA.16816.F32 R148, R184.reuse, R154, R16 ;  /* 0x0000009ab894723c */ /* 0x040fe20000001810 */
[----:B------:R-:W-:Y:S07]  /*b810*/  LDSM.16.MT88.4 R16, [R218+0x8900] ;  /* 0x00890000da10783b */ /* 0x000fee0000004200 */
[C---:B------:R-:W-:Y:S07]  /*b820*/  HMMA.16816.F32 R152, R184.reuse, R156, R20 ;  /* 0x0000009cb898723c */ /* 0x040fee0000001814 */
[----:B------:R-:W-:Y:S01]  /*b830*/  MOV R22, R161 ;  /* 0x000000a100167202 */ /* 0x000fe20000000f00 */
[C---:B------:R-:W-:Y:S01]  /*b840*/  HMMA.16816.F32 R156, R184.reuse, R158, R24 ;  /* 0x0000009eb89c723c */ /* 0x040fe20000001818 */
[----:B------:R-:W-:Y:S03]  /*b850*/  LDSM.16.MT88.4 R24, [R219+0x8900] ;  /* 0x00890000db18783b */ /* 0x000fe60000004200 */
[----:B------:R-:W-:Y:S04]  /*b860*/  MOV R23, R160 ;  /* 0x000000a000177202 */ /* 0x000fe80000000f00 */
[C---:B--2---:R-:W-:Y:S07]  /*b870*/  HMMA.16816.F32 R160, R184.reuse, R164, R28 ;  /* 0x000000a4b8a0723c */ /* 0x044fee000000181c */
        /* <DEDUP_REMOVED lines=9> */
[----:B------:R-:W-:Y:S02]  /*b910*/  MOV R28, R11 ;  /* 0x0000000b001c7202 */ /* 0x000fe40000000f00 */
[----:B------:R-:W2:Y:S02]  /*b920*/  LDSM.16.MT88.4 R8, [R219+0x5900] ;  /* 0x00590000db08783b */ /* 0x000ea40000004200 */
[----:B------:R-:W-:Y:S01]  /*b930*/  MOV R36, R22 ;  /* 0x0000001600247202 */ /* 0x000fe20000000f00 */
[C---:B------:R-:W-:Y:S04]  /*b940*/  HMMA.16816.F32 R172, R184.reuse, R174, R40 ;  /* 0x000000aeb8ac723c */ /* 0x040fe80000001828 */
[----:B------:R-:W-:Y:S02]  /*b950*/  MOV R38, R179 ;  /* 0x000000b300267202 */ /* 0x000fe40000000f00 */
[----:B------:R-:W-:Y:S02]  /*b960*/  MOV R39, R178 ;  /* 0x000000b200277202 */ /* 0x000fe40000000f00 */
[----:B------:R-:W-:Y:S04]  /*b970*/  MOV R42, R177 ;  /* 0x000000b1002a7202 */ /* 0x000fe80000000f00 */
[----:B------:R-:W-:Y:S01]  /*b980*/  MOV R43, R176 ;  /* 0x000000b0002b7202 */ /* 0x000fe20000000f00 */
[----:B------:R-:W-:Y:S01]  /*b990*/  FADD.FTZ R0, R42, R0 ;  /* 0x000000002a007221 */ /* 0x000fe20000010000 */
[C---:B------:R-:W-:Y:S03]  /*b9a0*/  HMMA.16816.F32 R176, R184.reuse, R180, R44 ;  /* 0x000000b4b8b0723c */ /* 0x040fe6000000182c */
[----:B------:R-:W-:Y:S01]  /*b9b0*/  MOV R37, R23 ;  /* 0x0000001700257202 */ /* 0x000fe20000000f00 */
[----:B------:R-:W-:Y:S01]  /*b9c0*/  FADD.FTZ R2, R43, R2 ;  /* 0x000000022b027221 */ /* 0x000fe20000010000 */
[----:B------:R-:W3:Y:S01]  /*b9d0*/  LDSM.16.MT88.4 R20, [R220+0x8900] ;  /* 0x00890000dc14783b */ /* 0x000ee20000004200 */
[----:B------:R-:W-:Y:S02]  /*b9e0*/  FADD.FTZ R0, R36, R0 ;  /* 0x0000000024007221 */ /* 0x000fe40000010000 */
[C---:B------:R-:W-:Y:S04]  /*b9f0*/  HMMA.16816.F32 R180, R184.reuse, R182, R48 ;  /* 0x000000b6b8b4723c */ /* 0x040fe80000001830 */
        /* <DEDUP_REMOVED lines=51> */
[C---:B------:R-:W-:Y:S04]  /*bd30*/  HMMA.16816.F32 R112, R184.reuse, R10, R112 ;  /* 0x0000000ab870723c */ /* 0x040fe80000001870 */
[----:B------:R-:W-:Y:S04]  /*bd40*/  FADD.FTZ R2, R203, R2 ;  /* 0x00000002cb027221 */ /* 0x000fe80000010000 */
[C---:B----4-:R-:W-:Y:S08]  /*bd50*/  HMMA.16816.F32 R116, R184.reuse, R12, R116 ;  /* 0x0000000cb874723c */ /* 0x050ff00000001874 */
[C---:B------:R-:W-:Y:S08]  /*bd60*/  HMMA.16816.F32 R120, R184.reuse, R14, R120 ;  /* 0x0000000eb878723c */ /* 0x040ff00000001878 */
[C---:B-1----:R-:W-:Y:S07]  /*bd70*/  HMMA.16816.F32 R124, R184.reuse, R4, R124 ;  /* 0x00000004b87c723c */ /* 0x042fee000000187c */
[----:B------:R-:W-:Y:S01]  /*bd80*/  FADD.FTZ R4, R190, R0 ;  /* 0x00000000be047221 */ /* 0x000fe20000010000 */
[----:B------:R-:W-:Y:S04]  /*bd90*/  HMMA.16816.F32 R128, R184, R6, R128 ;  /* 0x00000006b880723c */ /* 0x000fe80000001880 */
[----:B------:R-:W-:Y:S02]  /*bda0*/  FADD.FTZ R0, R196, R2 ;  /* 0x00000002c4007221 */ /* 0x000fe40000010000 */
[----:B------:R-:W-:Y:S02]  /*bdb0*/  FADD.FTZ R4, R189, R4 ;  /* 0x00000004bd047221 */ /* 0x000fe40000010000 */
[----:B------:R-:W-:Y:S04]  /*bdc0*/  FADD.FTZ R0, R195, R0 ;  /* 0x00000000c3007221 */ /* 0x000fe80000010000 */
[----:B------:R-:W-:Y:S02]  /*bdd0*/  FADD.FTZ R4, R188, R4 ;  /* 0x00000004bc047221 */ /* 0x000fe40000010000 */
[----:B------:R-:W-:Y:S02]  /*bde0*/  FADD.FTZ R2, R194, R0 ;  /* 0x00000000c2027221 */ /* 0x000fe40000010000 */
[----:B------:R-:W-:Y:S02]  /*bdf0*/  FADD.FTZ R0, R135, R4 ;  /* 0x0000000487007221 */ /* 0x000fe40000010000 */
[----:B------:R-:W-:Y:S01]  /*be00*/  FADD.FTZ R2, R134, R2 ;  /* 0x0000000286027221 */ /* 0x000fe20000010000 */
[----:B------:R-:W-:Y:S01]  /*be10*/  MOV R134, R3 ;  /* 0x0000000300867202 */ /* 0x000fe20000000f00 */
[----:B------:R-:W-:Y:S01]  /*be20*/  FADD.FTZ R0, R133, R0 ;  /* 0x0000000085007221 */ /* 0x000fe20000010000 */
[----:B------:R-:W-:Y:S02]  /*be30*/  MOV R133, R132 ;  /* 0x0000008400857202 */ /* 0x000fe40000000f00 */
[----:B------:R1:W-:Y:S04]  /*be40*/  STL [R1+0x4], R2 ;  /* 0x0000040201007387 */ /* 0x0003e80000100800 */
[----:B------:R1:W-:Y:S01]  /*be50*/  STL [R1+0x8], R0 ;  /* 0x0000080001007387 */ /* 0x0003e20000100800 */
[----:B------:R-:W-:-:S05]  /*be60*/  @P0 BRA `(.L_x_685) ;  /* 0xffffb27000000947 */ /* 0x000fca000383ffff */
.L_x_684:
[----:B-1-3--:R-:W2:Y:S04]  /*be70*/  LDL.LU R0, [R1+0x4] ;  /* 0x0000040001007983 */ /* 0x00aea80000300800 */
        /* <DEDUP_REMOVED lines=134> */
[C---:B------:R-:W-:Y:S01]  /*c6e0*/  FMUL.FTZ R16, R4.reuse, R75 ;  /* 0x0000004b04107220 */ /* 0x040fe20000410000 */
[----:B------:R-:W-:Y:S01]  /*c6f0*/  UIMAD UR5, UR7, UR5, UR6 ;  /* 0x00000005070572a4 */ /* 0x000fe2000f8e0206 */
        /* <DEDUP_REMOVED lines=116> */
[----:B------:R-:W-:Y:S01]  /*ce40*/  STS [R0+0x80], R13 ;  /* 0x0000800d00007388 */ /* 0x000fe20000000800 */
[----:B------:R-:W-:-:S03]  /*ce50*/  IADD3 R9, R0, 0x80, RZ ;  /* 0x0000008000097810 */ /* 0x000fc60007ffe0ff */
[----:B------:R1:W-:Y:S01]  /*ce60*/  STS [R0+0x480], R12 ;  /* 0x0004800c00007388 */ /* 0x0003e20000000800 */
[----:B------:R-:W-:Y:S01]  /*ce70*/  IMAD R6, R7, c[0x0][0x3d8], RZ ;  /* 0x0000f60007067a24 */ /* 0x000fe200078e02ff */
[----:B------:R-:W-:Y:S02]  /*ce80*/  IADD3 R2, R0, 0x70, RZ ;  /* 0x0000007000027810 */ /* 0x000fe40007ffe0ff */
[----:B------:R-:W-:Y:S01]  /*ce90*/  @P0 IADD3 R2, R9, 0x10, RZ ;  /* 0x0000001009020810 */ /* 0x000fe20007ffe0ff */
[----:B------:R-:W-:Y:S01]  /*cea0*/  IMAD R16, R134, c[0x0][0x3dc], R6 ;  /* 0x0000f70086107a24 */ /* 0x000fe200078e0206 */
[----:B------:R-:W-:Y:S02]  /*ceb0*/  MOV R7, 0x20 ;  /* 0x0000002000077802 */ /* 0x000fe40000000f00 */
[----:B------:R-:W-:Y:S02]  /*cec0*/  SHF.R.S32.HI R6, RZ, 0x1f, R3 ;  /* 0x0000001fff067819 */ /* 0x000fe40000011403 */
[----:B------:R-:W-:-:S04]  /*ced0*/  IADD3 R8, P0, R3, R14, RZ ;  /* 0x0000000e03087210 */ /* 0x000fc80007f1e0ff */
[----:B------:R-:W-:Y:S01]  /*cee0*/  IADD3.X R9, R6, R15, R78, P0, !PT ;  /* 0x0000000f06097210 */ /* 0x000fe200007fe44e */
[----:B-1----:R-:W-:Y:S01]  /*cef0*/  IMAD.WIDE.U32 R12, R134, c[0x0][0x3d8], R4 ;  /* 0x0000f600860c7a25 */ /* 0x002fe200078e0004 */
[----:B------:R-:W-:Y:S01]  /*cf00*/  IADD3 R4, -R3, RZ, RZ ;  /* 0x000000ff03047210 */ /* 0x000fe20007ffe1ff */
[----:B------:R1:W5:Y:S04]  /*cf10*/  LDL R78, [R1+0xc] ;  /* 0x00000c00014e7983 */ /* 0x0003680000100800 */
[----:B------:R-:W-:Y:S01]  /*cf20*/  IMAD R4, R4, c[0x0][0x4e8], R10 ;  /* 0x00013a0004047a24 */ /* 0x000fe200078e020a */
[----:B------:R-:W-:Y:S02]  /*cf30*/  SEL R5, R7, 0xffffffe0, !P1 ;  /* 0xffffffe007057807 */ /* 0x000fe40004800000 */
[----:B------:R-:W-:-:S02]  /*cf40*/  MOV R6, 0x40 ;  /* 0x0000004000067802 */ /* 0x000fc40000000f00 */
[----:B------:R-:W-:Y:S02]  /*cf50*/  SHF.R.S32.HI R7, RZ, 0x1f, R4 ;  /* 0x0000001fff077819 */ /* 0x000fe40000011404 */
[----:B------:R-:W-:Y:S02]  /*cf60*/  SEL R6, R6, 0xffffffc0, !P2 ;  /* 0xffffffc006067807 */ /* 0x000fe40005000000 */
[----:B------:R-:W-:Y:S01]  /*cf70*/  F2FP.PACK_AB R17, R185, R17 ;  /* 0x00000011b911723e */ /* 0x000fe200000000ff */
[----:B------:R-:W-:Y:S01]  /*cf80*/  IMAD R7, R7, c[0x0][0x488], RZ ;  /* 0x0001220007077a24 */ /* 0x000fe200078e02ff */
[----:B------:R-:W-:Y:S02]  /*cf90*/  F2FP.PACK_AB R18, R143, R18 ;  /* 0x000000128f12723e */ /* 0x000fe400000000ff */
[----:B------:R-:W-:Y:S02]  /*cfa0*/  F2FP.PACK_AB R19, R184, R19 ;  /* 0x00000013b813723e */ /* 0x000fe400000000ff */
[----:B------:R-:W-:-:S02]  /*cfb0*/  F2FP.PACK_AB R22, R147, R22 ;  /* 0x000000169316723e */ /* 0x000fc400000000ff */
[----:B------:R-:W-:Y:S01]  /*cfc0*/  IADD3 R3, R0, R5, RZ ;  /* 0x0000000500037210 */ /* 0x000fe20007ffe0ff */
[C---:B------:R-:W-:Y:S01]  /*cfd0*/  IMAD R10, R4.reuse, c[0x0][0x48c], R7 ;  /* 0x00012300040a7a24 */ /* 0x040fe200078e0207 */
[----:B------:R-:W-:Y:S02]  /*cfe0*/  F2FP.PACK_AB R21, R149, R21 ;  /* 0x000000159515723e */ /* 0x000fe400000000ff */
[----:B------:R-:W-:Y:S02]  /*cff0*/  F2FP.PACK_AB R20, R151, R20 ;  /* 0x000000149714723e */ /* 0x000fe400000000ff */
[----:B------:R-:W-:Y:S01]  /*d000*/  IADD3 R14, R5, R2, RZ ;  /* 0x00000002050e7210 */ /* 0x000fe20007ffe0ff */
[----:B------:R-:W-:Y:S01]  /*d010*/  IMAD.WIDE.U32 R8, R4, c[0x0][0x488], R8 ;  /* 0x0001220004087a25 */ /* 0x000fe200078e0008 */
[----:B------:R-:W-:Y:S02]  /*d020*/  F2FP.PACK_AB R23, R153, R23 ;  /* 0x000000179917723e */ /* 0x000fe400000000ff */
[----:B------:R-:W-:-:S02]  /*d030*/  F2FP.PACK_AB R24, R155, R24 ;  /* 0x000000189b18723e */ /* 0x000fc400000000ff */
        /* <DEDUP_REMOVED lines=175> */
.L_x_687:
[----:B-1----:R-:W-:Y:S05]  /*db30*/  BSYNC B0 ;  /* 0x0000000000007941 */ /* 0x002fea0003800000 */
.L_x_686:
        /* <DEDUP_REMOVED lines=27> */
.L_x_689:
[----:B------:R-:W-:Y:S05]  /*dcf0*/  BSYNC B0 ;  /* 0x0000000000007941 */ /* 0x000fea0003800000 */
.L_x_688:
        /* <DEDUP_REMOVED lines=27> */
.L_x_691:
[----:B------:R-:W-:Y:S05]  /*deb0*/  BSYNC B0 ;  /* 0x0000000000007941 */ /* 0x000fea0003800000 */
.L_x_690:
        /* <DEDUP_REMOVED lines=28> */
.L_x_692:
        /* <DEDUP_REMOVED lines=16> */
.L_x_1539:


//--------------------- .text._ZN7cutlass13device_kernelIN5flash19enable_sm80_to_sm89INS1_16FlashAttnFwdSm80INS1_25CollectiveMainloopFwdSm80ILi8ELi1ELb0EN4cute5tupleIJNS5_1CILi128EEENS7_ILi96EEENS7_ILi256EEEEEELi256ENS_6half_tEfNS_4arch4Sm80ELb0ELb0ELb1ELb1ELb0ELb0ELb1ELb0EEENS1_21CollectiveEpilogueFwdINS6_IJS8_SA_S9_EEENS6_IJNS7_ILi1EEESI_SI_EEESC_SE_Li256ELb1ELb1ELb0ELb0EEENS1_19SingleTileSchedulerILb1ELb0ELb1ELi128EEEEEEEEEvNT_6ParamsE --------------------------
	.section	.text._ZN7cutlass13device_kernelIN5flash19enable_sm80_to_sm89INS1_16FlashAttnFwdSm80INS1_25CollectiveMainloopFwdSm80ILi8ELi1ELb0EN4cute5tupleIJNS5_1CILi128EEENS7_ILi96EEENS7_ILi256EEEEEELi256ENS_6half_tEfNS_4arch4Sm80ELb0ELb0ELb1ELb1ELb0ELb0ELb1ELb0EEENS1_21CollectiveEpilogueFwdINS6_IJS8_SA_S9_EEENS6_IJNS7_ILi1EEESI_SI_EEESC_SE_Li256ELb1ELb1ELb0ELb0EEENS1_19SingleTileSchedulerILb1ELb0ELb1ELi128EEEEEEEEEvNT_6ParamsE,"ax",@progbits
	.sectioninfo	@"SHI_REGISTERS=255"
	.align	128
.text._ZN7cutlass13device_kernelIN5flash19enable_sm80_to_sm89INS1_16FlashAttnFwdSm80INS1_25CollectiveMainloopFwdSm80ILi8ELi1ELb0EN4cute5tupleIJNS5_1CILi128EEENS7_ILi96EEENS7_ILi256EEEEEELi256ENS_6half_tEfNS_4arch4Sm80ELb0ELb0ELb1ELb1ELb0ELb0ELb1ELb0EEENS1_21CollectiveEpilogueFwdINS6_IJS8_SA_S9_EEENS6_IJNS7_ILi1EEESI_SI_EEESC_SE_Li256ELb1ELb1ELb0ELb0EEENS1_19SingleTileSchedulerILb1ELb0ELb1ELi128EEEEEEEEEvNT_6ParamsE:
        .type           _ZN7cutlass13device_kernelIN5flash19enable_sm80_to_sm89INS1_16FlashAttnFwdSm80INS1_25CollectiveMainloopFwdSm80ILi8ELi1ELb0EN4cute5tupleIJNS5_1CILi128EEENS7_ILi96EEENS7_ILi256EEEEEELi256ENS_6half_tEfNS_4arch4Sm80ELb0ELb0ELb1ELb1ELb0ELb0ELb1ELb0EEENS1_21CollectiveEpilogueFwdINS6_IJS8_SA_S9_EEENS6_IJNS7_ILi1EEESI_SI_EEESC_SE_Li256ELb1ELb1ELb0ELb0EEENS1_19SingleTileSchedulerILb1ELb0ELb1ELi128EEEEEEEEEvNT_6ParamsE,@function
        .size           _ZN7cutlass13device_kernelIN5flash19enable_sm80_to_sm89INS1_16FlashAttnFwdSm80INS1_25CollectiveMainloopFwdSm80ILi8ELi1ELb0EN4cute5tupleIJNS5_1CILi128EEENS7_ILi96EEENS7_ILi256EEEEEELi256ENS_6half_tEfNS_4arch4Sm80ELb0ELb0ELb1ELb1ELb0ELb0ELb1ELb0EEENS1_21CollectiveEpilogueFwdINS6_IJS8_SA_S9_EEENS6_IJNS7_ILi1EEESI_SI_EEESC_SE_Li256ELb1ELb1ELb0ELb0EEENS1_19SingleTileSchedulerILb1ELb0ELb1ELi128EEEEEEEEEvNT_6ParamsE,(.L_x_1540 - _ZN7cutlass13device_kernelIN5flash19enable_sm80_to_sm89INS1_16FlashAttnFwdSm80INS1_25CollectiveMainloopFwdSm80ILi8ELi1ELb0EN4cute5tupleIJNS5_1CILi128EEENS7_ILi96EEENS7_ILi256EEEEEELi256ENS_6half_tEfNS_4arch4Sm80ELb0ELb0ELb1ELb1ELb0ELb0ELb1ELb0EEENS1_21CollectiveEpilogueFwdINS6_IJS8_SA_S9_EEENS6_IJNS7_ILi1EEESI_SI_EEESC_SE_Li256ELb1ELb1ELb0ELb0EEENS1_19SingleTileSchedulerILb1ELb0ELb1ELi128EEEEEEEEEvNT_6ParamsE)
        .other          _ZN7cutlass13device_kernelIN5flash19enable_sm80_to_sm89INS1_16FlashAttnFwdSm80INS1_25CollectiveMainloopFwdSm80ILi8ELi1ELb0EN4cute5tupleIJNS5_1CILi128EEENS7_ILi96EEENS7_ILi256EEEEEELi256ENS_6half_tEfNS_4arch4Sm80ELb0ELb0ELb1ELb1ELb0ELb0ELb1ELb0EEENS1_21CollectiveEpilogueFwdINS6_IJS8_SA_S9_EEENS6_IJNS7_ILi1EEESI_SI_EEESC_SE_Li256ELb1ELb1ELb0ELb0EEENS1_19SingleTileSchedulerILb1ELb0ELb1ELi128EEEEEEEEEvNT_6ParamsE,@"STO_CUDA_ENTRY STV_DEFAULT"
_ZN7cutlass13device_kernelIN5flash19enable_sm80_to_sm89INS1_16FlashAttnFwdSm80INS1_25CollectiveMainloopFwdSm80ILi8ELi1ELb0EN4cute5tupleIJNS5_1CILi128EEENS7_ILi96EEENS7_ILi256EEEEEELi256ENS_6half_tEfNS_4arch4Sm80ELb0ELb0ELb1ELb1ELb0ELb0ELb1ELb0EEENS1_21CollectiveEpilogueFwdINS6_IJS8_SA_S9_EEENS6_IJNS7_ILi1EEESI_SI_EEESC_SE_Li256ELb1ELb1ELb0ELb0EEENS1_19SingleTileSchedulerILb1ELb0ELb1ELi128EEEEEEEEEvNT_6ParamsE:
        /* <DEDUP_REMOVED lines=17> */
.L_x_694:
        /* <DEDUP_REMOVED lines=8> */
.L_x_696:
[----:B------:R-:W-:-:S05]  /*0190*/  MOV R0, c[0x0][0x54c] ;  /* 0x0001530000007a02 */ /* 0x000fca0000000f00 */
.L_x_695:
[----:B-----5:R-:W-:Y:S01]  /*01a0*/  IMAD R0, R0, c[0x0][0x548], RZ ;  /* 0x0001520000007a24 */ /* 0x020fe200078e02ff */
[----:B-1----:R-:W-:-:S04]  /*01b0*/  SHF.L.U32 R2, R48, 0x7, RZ ;  /* 0x0000000730027819 */ /* 0x002fc800000006ff */
[----:B------:R-:W-:-:S04]  /*01c0*/  ISETP.GE.AND P0, PT, R2, R0, PT ;  /* 0x000000000200720c */ /* 0x000fc80003f06270 */
[----:B------:R-:W-:-:S05]  /*01d0*/  SEL R0, R5, 0xffffffff, !P0 ;  /* 0xffffffff05007807 */ /* 0x000fca0004000000 */
[----:B------:R1:W-:Y:S01]  /*01e0*/  STL [R1+0x8], R0 ;  /* 0x0000080001007387 */ /* 0x0003e20000100800 */
[----:B------:R-:W-:Y:S05]  /*01f0*/  BRA `(.L_x_697) ;  /* 0x0000013000007947 */ /* 0x000fea0003800000 */
.L_x_693:
[----:B---3--:R-:W-:-:S04]  /*0200*/  ISETP.NE.U32.AND P0, PT, RZ, c[0x0][0x568], PT ;  /* 0x00015a00ff007a0c */ /* 0x008fc80003f05070 */
[----:B------:R-:W-:-:S13]  /*0210*/  ISETP.NE.AND.EX P0, PT, RZ, c[0x0][0x56c], PT, P0 ;  /* 0x00015b00ff007a0c */ /* 0x000fda0003f05300 */
[----:B------:R-:W-:Y:S05]  /*0220*/  @!P0 BRA `(.L_x_698) ;  /* 0x0000002000008947 */ /* 0x000fea0003800000 */
[----:B------:R1:W5:Y:S01]  /*0230*/  LDG.E R0, [R2.64] ;  /* 0x0000000402007981 */ /* 0x000362000c1e1900 */
[----:B------:R-:W-:Y:S05]  /*0240*/  BRA `(.L_x_699) ;  /* 0x0000009000007947 */ /* 0x000fea0003800000 */
.L_x_698:
        /* <DEDUP_REMOVED lines=8> */
.L_x_700:
[----:B------:R-:W-:-:S05]  /*02d0*/  MOV R0, c[0x0][0x54c] ;  /* 0x0001530000007a02 */ /* 0x000fca0000000f00 */
.L_x_699:
[----:B-----5:R-:W-:Y:S01]  /*02e0*/  IMAD R0, R0, c[0x0][0x548], RZ ;  /* 0x0001520000007a24 */ /* 0x020fe200078e02ff */
[----:B-1----:R-:W-:-:S04]  /*02f0*/  SHF.L.U32 R2, R48, 0x7, RZ ;  /* 0x0000000730027819 */ /* 0x002fc800000006ff */
[----:B------:R-:W-:-:S04]  /*0300*/  ISETP.GE.AND P0, PT, R2, R0, PT ;  /* 0x000000000200720c */ /* 0x000fc80003f06270 */
[----:B------:R-:W-:-:S05]  /*0310*/  SEL R0, R5, 0xffffffff, !P0 ;  /* 0xffffffff05007807 */ /* 0x000fca0004000000 */
[----:B------:R1:W-:Y:S04]  /*0320*/  STL [R1+0x8], R0 ;  /* 0x0000080001007387 */ /* 0x0003e80000100800 */
.L_x_697:
        /* <DEDUP_REMOVED lines=28> */
.L_x_701:
[----:B------:R-:W-:-:S04]  /*04f0*/  ISETP.NE.U32.AND P0, PT, RZ, c[0x0][0x368], PT ;  /* 0x0000da00ff007a0c */ /* 0x000fc80003f05070 */
[----:B------:R-:W-:-:S13]  /*0500*/  ISETP.NE.AND.EX P0, PT, RZ, c[0x0][0x36c], PT, P0 ;  /* 0x0000db00ff007a0c */ /* 0x000fda0003f05300 */
[----:B------:R-:W-:Y:S05]  /*0510*/  @!P0 BRA `(.L_x_702) ;  /* 0x0000003000008947 */ /* 0x000fea0003800000 */
[----:B--2---:R-:W-:-:S05]  /*0520*/  IMAD.WIDE R2, R49, R27, c[0x0][0x368] ;  /* 0x0000da0031027625 */ /* 0x004fca00078e021b */
[----:B------:R1:W5:Y:S01]  /*0530*/  LDG.E R0, [R2.64] ;  /* 0x0000000402007981 */ /* 0x000362000c1e1900 */
[----:B------:R-:W-:Y:S05]  /*0540*/  BRA `(.L_x_703) ;  /* 0x0000004000007947 */ /* 0x000fea0003800000 */
.L_x_702:
[----:B------:R-:W-:Y:S05]  /*0550*/  @!P4 BRA `(.L_x_703) ;  /* 0x000000300000c947 */ /* 0x000fea0003800000 */
[----:B------:R1:W3:Y:S04]  /*0560*/  LDG.E R0, [R2.64] ;  /* 0x0000000402007981 */ /* 0x0002e8000c1e1900 */
[----:B-12---:R-:W3:Y:S02]  /*0570*/  LDG.E R2, [R2.64+0x4] ;  /* 0x0000040402027981 */ /* 0x006ee4000c1e1900 */
[----:B---3--:R-:W-:-:S05]  /*0580*/  IADD3 R0, -R0, R2, RZ ;  /* 0x0000000200007210 */ /* 0x008fca0007ffe1ff */
.L_x_703:
[--C-:B-----5:R-:W-:Y:S01]  /*0590*/  IMAD.IADD R157, R0, 0x1, -R11.reuse ;  /* 0x00000001009d7824 */ /* 0x120fe200078e0a0b */
[----:B------:R-:W-:Y:S01]  /*05a0*/  PLOP3.LUT P2, PT, PT, PT, PT, 0x80, 0x0 ;  /* 0x000000000000781c */ /* 0x000fe20003f4f070 */
[----:B------:R-:W-:Y:S01]  /*05b0*/  IMAD.IADD R12, R12, 0x1, R11 ;  /* 0x000000010c0c7824 */ /* 0x000fe200078e020b */
[----:B------:R-:W-:Y:S01]  /*05c0*/  CS2R R130, SRZ ;  /* 0x0000000000827805 */ /* 0x000fe2000001ff00 */
[----:B------:R-:W-:Y:S01]  /*05d0*/  CS2R R14, SRZ ;  /* 0x00000000000e7805 */ /* 0x000fe2000001ff00 */
[C---:B------:R-:W-:Y:S01]  /*05e0*/  IADD3 R0, R157.reuse, 0x5f, RZ ;  /* 0x0000005f9d007810 */ /* 0x040fe20007ffe0ff */
[----:B------:R-:W-:Y:S01]  /*05f0*/  IMAD.MOV.U32 R126, RZ, RZ, RZ ;  /* 0x000000ffff7e7224 */ /* 0x000fe200078e00ff */
[----:B------:R-:W-:Y:S01]  /*0600*/  ISETP.GE.AND P0, PT, R157, 0x1, PT ;  /* 0x000000019d00780c */ /* 0x000fe20003f06270 */
[----:B--2---:R-:W-:Y:S01]  /*0610*/  CS2R R8, SRZ ;  /* 0x0000000000087805 */ /* 0x004fe2000001ff00 */
[----:B------:R-:W-:Y:S01]  /*0620*/  MOV R128, RZ ;  /* 0x000000ff00807202 */ /* 0x000fe20000000f00 */
[----:B------:R-:W-:Y:S01]  /*0630*/  IMAD.HI R0, R0, 0x2aaaaaab, RZ ;  /* 0x2aaaaaab00007827 */ /* 0x000fe200078e02ff */
[----:B------:R-:W-:Y:S01]  /*0640*/  MOV R11, RZ ;  /* 0x000000ff000b7202 */ /* 0x000fe20000000f00 */
[----:B------:R-:W-:Y:S01]  /*0650*/  CS2R R120, SRZ ;  /* 0x0000000000787805 */ /* 0x000fe2000001ff00 */
[----:B------:R-:W-:Y:S01]  /*0660*/  CS2R R118, SRZ ;  /* 0x0000000000767805 */ /* 0x000fe2000001ff00 */
[----:B------:R-:W-:Y:S01]  /*0670*/  IMAD.MOV.U32 R124, RZ, RZ, RZ ;  /* 0x000000ffff7c7224 */ /* 0x000fe200078e00ff */
[----:B-1----:R-:W-:Y:S01]  /*0680*/  SHF.R.U32.HI R2, RZ, 0x1f, R0 ;  /* 0x0000001fff027819 */ /* 0x002fe20000011600 */
[----:B------:R-:W-:Y:S01]  /*0690*/  IMAD.MOV.U32 R122, RZ, RZ, RZ ;  /* 0x000000ffff7a7224 */ /* 0x000fe200078e00ff */
[----:B------:R-:W-:Y:S01]  /*06a0*/  CS2R R16, SRZ ;  /* 0x0000000000107805 */ /* 0x000fe2000001ff00 */
[----:B------:R-:W-:Y:S01]  /*06b0*/  MOV R116, RZ ;  /* 0x000000ff00747202 */ /* 0x000fe20000000f00 */
[----:B------:R-:W-:Y:S01]  /*06c0*/  IMAD.MOV.U32 R114, RZ, RZ, RZ ;  /* 0x000000ffff727224 */ /* 0x000fe200078e00ff */
[----:B------:R-:W-:Y:S01]  /*06d0*/  LEA.HI.SX32 R165, R0, R2, 0x1c ;  /* 0x0000000200a57211 */ /* 0x000fe200078fe2ff */
[----:B------:R-:W-:Y:S01]  /*06e0*/  CS2R R18, SRZ ;  /* 0x0000000000127805 */ /* 0x000fe2000001ff00 */
[----:B------:R-:W-:Y:S01]  /*06f0*/  MOV R112, RZ ;  /* 0x000000ff00707202 */ /* 0x000fe20000000f00 */
[----:B------:R-:W-:Y:S01]  /*0700*/  IMAD.MOV.U32 R110, RZ, RZ, RZ ;  /* 0x000000ffff6e7224 */ /* 0x000fe200078e00ff */
[----:B------:R-:W-:Y:S01]  /*0710*/  CS2R R20, SRZ ;  /* 0x0000000000147805 */ /* 0x000fe2000001ff00 */
[----:B------:R1:W-:Y:S01]  /*0720*/  STL [R1+0x28], R165 ;  /* 0x000028a501007387 */ /* 0x0003e20000100800 */
[----:B------:R-:W-:Y:S01]  /*0730*/  MOV R108, RZ ;  /* 0x000000ff006c7202 */ /* 0x000fe20000000f00 */
[----:B------:R-:W-:Y:S01]  /*0740*/  IMAD.MOV.U32 R106, RZ, RZ, RZ ;  /* 0x000000ffff6a7224 */ /* 0x000fe200078e00ff */
[----:B------:R-:W-:Y:S01]  /*0750*/  CS2R R22, SRZ ;  /* 0x0000000000167805 */ /* 0x000fe2000001ff00 */
[----:B------:R-:W-:Y:S01]  /*0760*/  MOV R104, RZ ;  /* 0x000000ff00687202 */ /* 0x000fe20000000f00 */
[----:B------:R-:W-:Y:S01]  /*0770*/  IMAD.MOV.U32 R102, RZ, RZ, RZ ;  /* 0x000000ffff667224 */ /* 0x000fe200078e00ff */
[----:B------:R-:W-:Y:S01]  /*0780*/  CS2R R24, SRZ ;  /* 0x0000000000187805 */ /* 0x000fe2000001ff00 */
[----:B------:R-:W-:Y:S01]  /*0790*/  MOV R100, RZ ;  /* 0x000000ff00647202 */ /* 0x000fe20000000f00 */
[----:B------:R-:W-:Y:S01]  /*07a0*/  IMAD.MOV.U32 R98, RZ, RZ, RZ ;  /* 0x000000ffff627224 */ /* 0x000fe200078e00ff */
[----:B------:R-:W-:Y:S01]  /*07b0*/  MOV R26, RZ ;  /* 0x000000ff001a7202 */ /* 0x000fe20000000f00 */
        /* <DEDUP_REMOVED lines=52> */
[----:B------:R-:W-:Y:S01]  /*0b00*/  IMAD.MOV.U32 R144, RZ, RZ, RZ ;  /* 0x000000ffff907224 */ /* 0x000fe200078e00ff */
        /* <DEDUP_REMOVED lines=14> */
[----:B------:R-:W-:Y:S01]  /*0bf0*/  SHF.R.S32.HI R15, RZ, 0x1f, R49 ;  /* 0x0000001fff0f7819 */ /* 0x000fe20000011431 */
[----:B------:R-:W-:Y:S01]  /*0c00*/  IMAD R0, R0, c[0x0][0x178], RZ ;  /* 0x00005e0000007a24 */ /* 0x000fe200078e02ff */
[-C--:B------:R-:W-:Y:S01]  /*0c10*/  LEA.HI R4, R35, R161.reuse, RZ, 0x3 ;  /* 0x000000a123047211 */ /* 0x080fe200078f18ff */
[----:B------:R-:W-:Y:S01]  /*0c20*/  IMAD R29, R13, c[0x0][0x2c4], RZ ;  /* 0x0000b1000d1d7a24 */ /* 0x000fe200078e02ff */
[----:B------:R-:W-:Y:S01]  /*0c30*/  LEA.HI R14, R35, R161, RZ, 0x4 ;  /* 0x000000a1230e7211 */ /* 0x000fe200078f20ff */
[----:B------:R-:W-:Y:S01]  /*0c40*/  IMAD R0, R10, c[0x0][0x17c], R0 ;  /* 0x00005f000a007a24 */ /* 0x000fe200078e0200 */
[----:B------:R-:W-:Y:S01]  /*0c50*/  ISETP.NE.AND P0, PT, R5, 0x1, PT ;  /* 0x000000010500780c */ /* 0x000fe20003f05270 */
[----:B------:R-:W-:Y:S01]  /*0c60*/  BSSY B0, `(.L_x_705) ;  /* 0x00000b5000007945 */ /* 0x000fe20003800000 */
[----:B------:R-:W-:-:S02]  /*0c70*/  SHF.R.S32.HI R6, RZ, 0x4, R14 ;  /* 0x00000004ff067819 */ /* 0x000fc4000001140e */
[----:B------:R-:W-:Y:S02]  /*0c80*/  SHF.R.S32.HI R24, RZ, 0x3, R4 ;  /* 0x00000003ff187819 */ /* 0x000fe40000011404 */
[----:B------:R-:W-:-:S03]  /*0c90*/  SHF.R.S32.HI R11, RZ, 0x1f, R12 ;  /* 0x0000001fff0b7819 */ /* 0x000fc6000001140c */
[----:B------:R-:W-:Y:S02]  /*0ca0*/  IMAD R31, R48, 0x80, R24 ;  /* 0x00000080301f7824 */ /* 0x000fe400078e0218 */
[----:B-1----:R-:W-:-:S03]  /*0cb0*/  IMAD.WIDE.U32 R2, R10, c[0x0][0x178], RZ ;  /* 0x00005e000a027a25 */ /* 0x002fc600078e00ff */
[----:B------:R-:W-:Y:S02]  /*0cc0*/  IADD3 R8, R31, 0x20, RZ ;  /* 0x000000201f087810 */ /* 0x000fe40007ffe0ff */
[----:B---3--:R-:W-:Y:S01]  /*0cd0*/  SHF.R.S32.HI R37, RZ, 0x1f, R36 ;  /* 0x0000001fff257819 */ /* 0x008fe20000011424 */
[----:B------:R-:W-:Y:S01]  /*0ce0*/  IMAD.IADD R3, R3, 0x1, R0 ;  /* 0x0000000103037824 */ /* 0x000fe200078e0200 */
[----:B------:R-:W-:-:S03]  /*0cf0*/  LOP3.LUT R0, R4, 0xfffffff8, RZ, 0xc0, !PT ;  /* 0xfffffff804007812 */ /* 0x000fc600078ec0ff */
[----:B------:R-:W-:Y:S02]  /*0d00*/  IMAD R4, R37, c[0x0][0x1b8], RZ ;  /* 0x00006e0025047a24 */ /* 0x000fe400078e02ff */
[----:B------:R-:W-:Y:S01]  /*0d10*/  IMAD.IADD R27, R161, 0x1, -R0 ;  /* 0x00000001a11b7824 */ /* 0x000fe200078e0a00 */
[----:B------:R-:W-:Y:S01]  /*0d20*/  LEA.HI R0, R14, R6, RZ, 0x1 ;  /* 0x000000060e007211 */ /* 0x000fe200078f08ff */
[----:B------:R-:W-:Y:S02]  /*0d30*/  IMAD R4, R36, c[0x0][0x1bc], R4 ;  /* 0x00006f0024047a24 */ /* 0x000fe400078e0204 */
[----:B------:R-:W-:Y:S01]  /*0d40*/  IMAD R5, R27, 0x20, R24 ;  /* 0x000000201b057824 */ /* 0x000fe200078e0218 */
[----:B------:R-:W-:Y:S01]  /*0d50*/  LOP3.LUT R0, R0, 0xfffffffe, RZ, 0xc0, !PT ;  /* 0xfffffffe00007812 */ /* 0x000fe200078ec0ff */
[----:B------:R-:W-:-:S04]  /*0d60*/  IMAD.WIDE.U32 R2, R36, c[0x0][0x1b8], R2 ;  /* 0x00006e0024027a25 */ /* 0x000fc800078e0002 */
[----:B------:R-:W-:Y:S02]  /*0d70*/  IMAD R5, R48, 0x80, R5 ;  /* 0x0000008030057824 */ /* 0x000fe400078e0205 */
[----:B------:R-:W-:Y:S01]  /*0d80*/  IMAD.IADD R32, R6, 0x1, -R0 ;  /* 0x0000000106207824 */ /* 0x000fe200078e0a00 */
[----:B------:R-:W-:Y:S01]  /*0d90*/  SEL R6, R15, RZ, !P3 ;  /* 0x000000ff0f067207 */ /* 0x000fe20005800000 */
[----:B------:R-:W-:-:S04]  /*0da0*/  @P0 IMAD.HI.U32 R7, R5, c[0x0][0x2c8], RZ ;  /* 0x0000b20005070a27 */ /* 0x000fc800078e00ff */
[----:B------:R-:W-:Y:S01]  /*0db0*/  IMAD.IADD R3, R3, 0x1, R4 ;  /* 0x0000000103037824 */ /* 0x000fe200078e0204 */
[----:B------:R-:W-:Y:S01]  /*0dc0*/  SEL R4, R49, RZ, !P3 ;  /* 0x000000ff31047207 */ /* 0x000fe20005800000 */
[----:B------:R-:W-:Y:S01]  /*0dd0*/  IMAD.MOV.U32 R0, RZ, RZ, R5 ;  /* 0x000000ffff007224 */ /* 0x000fe200078e0005 */
[----:B------:R-:W-:Y:S01]  /*0de0*/  @P0 SHF.R.U32.HI R0, RZ, c[0x0][0x2cc], R7 ;  /* 0x0000b300ff000a19 */ /* 0x000fe20000011607 */
[----:B------:R-:W-:Y:S01]  /*0df0*/  IMAD R6, R6, c[0x0][0x1c0], RZ ;  /* 0x0000700006067a24 */ /* 0x000fe200078e02ff */
[----:B------:R-:W-:Y:S01]  /*0e00*/  ISETP.GE.AND P0, PT, R8, R29, PT ;  /* 0x0000001d0800720c */ /* 0x000fe20003f06270 */
[C---:B------:R-:W-:Y:S01]  /*0e10*/  IMAD.WIDE.U32 R2, R4.reuse, c[0x0][0x1c0], R2 ;  /* 0x0000700004027a25 */ /* 0x040fe200078e0002 */
[----:B------:R-:W-:Y:S02]  /*0e20*/  SHF.R.S32.HI R7, RZ, 0x1f, R0 ;  /* 0x0000001fff077819 */ /* 0x000fe40000011400 */
[----:B------:R-:W-:Y:S01]  /*0e30*/  P2R R30, PR, RZ, 0x1 ;  /* 0x00000001ff1e7803 */ /* 0x000fe20000000000 */
[----:B------:R-:W-:-:S02]  /*0e40*/  IMAD R6, R4, c[0x0][0x1c4], R6 ;  /* 0x0000710004067a24 */ /* 0x000fc400078e0206 */
[----:B------:R-:W-:Y:S02]  /*0e50*/  IMAD.MOV R4, RZ, RZ, -R0 ;  /* 0x000000ffff047224 */ /* 0x000fe400078e0a00 */
[----:B------:R-:W-:Y:S02]  /*0e60*/  IMAD.SHL.U32 R8, R24, 0x40, RZ ;  /* 0x0000004018087824 */ /* 0x000fe400078e00ff */
[----:B------:R-:W-:Y:S02]  /*0e70*/  IMAD.IADD R3, R3, 0x1, R6 ;  /* 0x0000000103037824 */ /* 0x000fe400078e0206 */
[----:B------:R-:W-:Y:S01]  /*0e80*/  IMAD R5, R4, c[0x0][0x2c4], R5 ;  /* 0x0000b10004057a24 */ /* 0x000fe200078e0205 */
[----:B------:R-:W-:Y:S01]  /*0e90*/  LOP3.LUT R4, R8, 0x1c0, RZ, 0xc0, !PT ;  /* 0x000001c008047812 */ /* 0x000fe200078ec0ff */
[----:B------:R-:W-:Y:S02]  /*0ea0*/  IMAD R6, R7, c[0x0][0x1b0], RZ ;  /* 0x00006c0007067a24 */ /* 0x000fe400078e02ff */
[----:B------:R-:W-:Y:S01]  /*0eb0*/  IMAD.SHL.U32 R8, R27, 0x8, RZ ;  /* 0x000000081b087824 */ /* 0x000fe200078e00ff */
[----:B------:R-:W-:Y:S01]  /*0ec0*/  SHF.R.U32.HI R9, RZ, 0x3, R4 ;  /* 0x00000003ff097819 */ /* 0x000fe20000011604 */
[----:B------:R-:W-:-:S02]  /*0ed0*/  IMAD R6, R0, c[0x0][0x1b4], R6 ;  /* 0x00006d0000067a24 */ /* 0x000fc400078e0206 */
[----:B------:R-:W-:Y:S01]  /*0ee0*/  IMAD.WIDE.U32 R2, R0, c[0x0][0x1b0], R2 ;  /* 0x00006c0000027a25 */ /* 0x000fe200078e0002 */
[----:B------:R-:W-:Y:S02]  /*0ef0*/  IADD3 R0, P0, R12, R24, RZ ;  /* 0x000000180c007210 */ /* 0x000fe40007f1e0ff */
[----:B------:R-:W-:Y:S01]  /*0f00*/  LOP3.LUT R10, R4, 0x38, R8, 0xf8, !PT ;  /* 0x00000038040a7812 */ /* 0x000fe200078ef808 */
[----:B------:R-:W-:Y:S01]  /*0f10*/  IMAD.IADD R3, R3, 0x1, R6 ;  /* 0x0000000103037824 */ /* 0x000fe200078e0206 */
[----:B------:R-:W-:Y:S02]  /*0f20*/  SHF.R.S32.HI R4, RZ, 0x1f, R5 ;  /* 0x0000001fff047819 */ /* 0x000fe40000011405 */
[----:B------:R-:W-:Y:S01]  /*0f30*/  IADD3 R7, R8, 0x80, RZ ;  /* 0x0000008008077810 */ /* 0x000fe20007ffe0ff */
[----:B------:R-:W-:Y:S01]  /*0f40*/  IMAD.WIDE.U32 R2, R5, c[0x0][0x1a8], R2 ;  /* 0x00006a0005027a25 */ /* 0x000fe200078e0002 */
[----:B------:R-:W-:Y:S02]  /*0f50*/  LEA.HI.X.SX32 R6, R24, R11, 0x1, P0 ;  /* 0x0000000b18067211 */ /* 0x000fe400000f0eff */
[----:B------:R-:W-:Y:S01]  /*0f60*/  ISETP.GE.AND P6, PT, R7, c[0x0][0x1d4], PT ;  /* 0x0000750007007a0c */ /* 0x000fe20003fc6270 */
[----:B------:R-:W-:Y:S01]  /*0f70*/  IMAD R4, R4, c[0x0][0x1a8], RZ ;  /* 0x00006a0004047a24 */ /* 0x000fe200078e02ff */
[----:B------:R-:W-:Y:S01]  /*0f80*/  LOP3.LUT R10, R10, R9, RZ, 0x3c, !PT ;  /* 0x000000090a0a7212 */ /* 0x000fe200078e3cff */
[C---:B------:R-:W-:Y:S01]  /*0f90*/  IMAD R7, R6.reuse, c[0x0][0x1e0], RZ ;  /* 0x0000780006077a24 */ /* 0x040fe200078e02ff */
[----:B------:R-:W-:Y:S01]  /*0fa0*/  SHF.R.S32.HI R9, RZ, 0x1f, R8 ;  /* 0x0000001fff097819 */ /* 0x000fe20000011408 */
[----:B------:R-:W-:Y:S01]  /*0fb0*/  IMAD R6, R6, c[0x0][0x208], RZ ;  /* 0x0000820006067a24 */ /* 0x000fe200078e02ff */
[----:B------:R-:W-:Y:S01]  /*0fc0*/  LEA R28, P1, R2, c[0x0][0x160], 0x1 ;  /* 0x00005800021c7a11 */ /* 0x000fe200078208ff */
[----:B------:R-:W-:Y:S01]  /*0fd0*/  IMAD R4, R5, c[0x0][0x1ac], R4 ;  /* 0x00006b0005047a24 */ /* 0x000fe200078e0204 */
[----:B------:R-:W-:Y:S01]  /*0fe0*/  ISETP.GE.AND P0, PT, R31, R29, PT ;  /* 0x0000001d1f00720c */ /* 0x000fe20003f06270 */
[----:B------:R-:W-:-:S02]  /*0ff0*/  IMAD R23, R0, c[0x0][0x1e4], R7 ;  /* 0x0000790000177a24 */ /* 0x000fc400078e0207 */
[C---:B------:R-:W-:Y:S02]  /*1000*/  IMAD R26, R0.reuse, c[0x0][0x20c], R6 ;  /* 0x00008300001a7a24 */ /* 0x040fe400078e0206 */
[----:B------:R-:W-:-:S04]  /*1010*/  IMAD.WIDE.U32 R6, R0, c[0x0][0x1e0], R8 ;  /* 0x0000780000067a25 */ /* 0x000fc800078e0008 */
[----:B------:R-:W-:-:S04]  /*1020*/  IMAD.WIDE.U32 R12, R0, c[0x0][0x208], R8 ;  /* 0x00008200000c7a25 */ /* 0x000fc800078e0008 */
[----:B------:R-:W-:Y:S01]  /*1030*/  IMAD.IADD R0, R3, 0x1, R4 ;  /* 0x0000000103007824 */ /* 0x000fe200078e0204 */
[----:B------:R-:W-:Y:S01]  /*1040*/  LOP3.LUT R3, R14, 0xfffffff0, RZ, 0xc0, !PT ;  /* 0xfffffff00e037812 */ /* 0x000fe200078ec0ff */
[----:B------:R-:W-:Y:S01]  /*1050*/  IMAD.SHL.U32 R14, R27, 0x8, RZ ;  /* 0x000000081b0e7824 */ /* 0x000fe200078e00ff */
[----:B------:R-:W-:Y:S01]  /*1060*/  LEA.HI R4, R35, R161, RZ, 0x6 ;  /* 0x000000a123047211 */ /* 0x000fe200078f30ff */
[----:B------:R-:W-:Y:S01]  /*1070*/  IMAD.IADD R7, R7, 0x1, R23 ;  /* 0x0000000107077824 */ /* 0x000fe200078e0217 */
[----:B------:R-:W-:Y:S01]  /*1080*/  LEA.HI.X R25, R2, c[0x0][0x164], R0, 0x1, P1 ;  /* 0x0000590002197a11 */ /* 0x000fe200008f0c00 */
[----:B------:R-:W-:Y:S01]  /*1090*/  IMAD.IADD R0, R161, 0x1, -R3 ;  /* 0x00000001a1007824 */ /* 0x000fe200078e0a03 */
[----:B------:R-:W1:Y:S01]  /*10a0*/  SHFL.IDX PT, R2, R28, RZ, 0x181f ;  /* 0x00181fff1c027589 */ /* 0x000e6200000e0000 */
[----:B------:R-:W-:Y:S01]  /*10b0*/  IMAD.SHL.U32 R4, R4, 0x8, RZ ;  /* 0x0000000804047824 */ /* 0x000fe200078e00ff */
[----:B------:R-:W-:Y:S01]  /*10c0*/  IADD3 R33, R14, 0xc0, RZ ;  /* 0x000000c00e217810 */ /* 0x000fe20007ffe0ff */
[----:B------:R-:W-:Y:S01]  /*10d0*/  IMAD.WIDE.U32 R6, R36, c[0x0][0x1e8], R6 ;  /* 0x00007a0024067a25 */ /* 0x000fe200078e0006 */
[----:B------:R-:W3:Y:S01]  /*10e0*/  SHFL.IDX PT, R3, R25, RZ, 0x181f ;  /* 0x00181fff19037589 */ /* 0x000ee200000e0000 */
[----:B------:R-:W-:-:S02]  /*10f0*/  IADD3 R34, R14, 0x80, RZ ;  /* 0x000000800e227810 */ /* 0x000fc40007ffe0ff */
[----:B------:R-:W-:Y:S02]  /*1100*/  LOP3.LUT R251, R10, 0xfffffe00, R4, 0xf8, !PT ;  /* 0xfffffe000afb7812 */ /* 0x000fe400078ef804 */
[----:B------:R-:W-:Y:S02]  /*1110*/  SHF.R.S32.HI R4, RZ, 0x1f, R0 ;  /* 0x0000001fff047819 */ /* 0x000fe40000011400 */
[----:B------:R-:W-:Y:S02]  /*1120*/  @!P0 SHF.R.S32.HI R10, RZ, 0x1f, R34 ;  /* 0x0000001fff0a8819 */ /* 0x000fe40000011422 */
[----:B------:R-:W-:Y:S02]  /*1130*/  LEA.HI R22, R4, R0, RZ, 0x3 ;  /* 0x0000000004167211 */ /* 0x000fe400078f18ff */
[----:B------:R-:W-:Y:S02]  /*1140*/  @!P0 SHF.R.S32.HI R4, RZ, 0x1f, R33 ;  /* 0x0000001fff048819 */ /* 0x000fe40000011421 */
[----:B------:R-:W-:-:S02]  /*1150*/  LOP3.LUT R11, R22, 0xfffffff8, RZ, 0xc0, !PT ;  /* 0xfffffff8160b7812 */ /* 0x000fc400078ec0ff */
[----:B------:R-:W-:Y:S02]  /*1160*/  @!P0 LEA.HI R18, R4, R33, RZ, 0x3 ;  /* 0x0000002104128211 */ /* 0x000fe400078f18ff */
[----:B------:R-:W-:Y:S01]  /*1170*/  @!P0 LEA.HI R17, R10, R34, RZ, 0x3 ;  /* 0x000000220a118211 */ /* 0x000fe200078f18ff */
[----:B------:R-:W-:Y:S01]  /*1180*/  IMAD.IADD R19, R0, 0x1, -R11 ;  /* 0x0000000100137824 */ /* 0x000fe200078e0a0b */
[----:B------:R-:W-:Y:S01]  /*1190*/  ISETP.GE.AND P5, PT, R34, c[0x0][0x198], PT ;  /* 0x0000660022007a0c */ /* 0x000fe20003fa6270 */
[----:B------:R-:W-:Y:S01]  /*11a0*/  @!P0 IMAD.SHL.U32 R0, R251, 0x2, RZ ;  /* 0x00000002fb008824 */ /* 0x000fe200078e00ff */
[C---:B-1----:R-:W-:Y:S02]  /*11b0*/  @!P0 LEA R10, P1, R14.reuse, R2, 0x1 ;  /* 0x000000020e0a8211 */ /* 0x042fe400078208ff */
[----:B------:R-:W-:Y:S02]  /*11c0*/  ISETP.GE.AND P3, PT, R33, c[0x0][0x198], PT ;  /* 0x0000660021007a0c */ /* 0x000fe40003f66270 */
[----:B---3--:R-:W-:-:S02]  /*11d0*/  @!P0 LEA.HI.X R11, R14, R3, R9, 0x1, P1 ;  /* 0x000000030e0b8211 */ /* 0x008fc400008f0c09 */
[----:B------:R-:W-:Y:S02]  /*11e0*/  @!P0 LOP3.LUT R18, R18, 0xfffffff8, RZ, 0xc0, !PT ;  /* 0xfffffff812128812 */ /* 0x000fe400078ec0ff */
[--C-:B--2---:R-:W-:Y:S01]  /*11f0*/  @P2 SHF.R.S32.HI R5, RZ, 0x1f, R16.reuse ;  /* 0x0000001fff052819 */ /* 0x104fe20000011410 */
[----:B------:R-:W-:Y:S01]  /*1200*/  @!P2 IMAD.MOV.U32 R5, RZ, RZ, R15 ;  /* 0x000000ffff05a224 */ /* 0x000fe200078e000f */
[----:B------:R-:W-:Y:S01]  /*1210*/  IADD3 R15, R8, 0x40, RZ ;  /* 0x00000040080f7810 */ /* 0x000fe20007ffe0ff */
[----:B------:R-:W-:Y:S02]  /*1220*/  @P2 IMAD.MOV.U32 R4, RZ, RZ, R16 ;  /* 0x000000ffff042224 */ /* 0x000fe400078e0010 */
[----:B------:R-:W-:Y:S01]  /*1230*/  @!P2 IMAD.MOV.U32 R4, RZ, RZ, R49 ;  /* 0x000000ffff04a224 */ /* 0x000fe200078e0031 */
[----:B------:R-:W-:Y:S02]  /*1240*/  @!P0 SHF.R.S32.HI R16, RZ, 0x1f, R15 ;  /* 0x0000001fff108819 */ /* 0x000fe4000001140f */
[----:B------:R-:W-:-:S02]  /*1250*/  ISETP.GE.AND P2, PT, R14, c[0x0][0x198], PT ;  /* 0x000066000e007a0c */ /* 0x000fc40003f46270 */
[----:B------:R-:W-:Y:S02]  /*1260*/  @!P0 LEA.HI R16, R16, R15, RZ, 0x3 ;  /* 0x0000000f10108211 */ /* 0x000fe400078f18ff */
[----:B------:R-:W-:Y:S02]  /*1270*/  ISETP.GE.AND P1, PT, R15, c[0x0][0x198], PT ;  /* 0x000066000f007a0c */ /* 0x000fe40003f26270 */
[----:B------:R-:W-:Y:S01]  /*1280*/  SEL R21, R4, RZ, !P4 ;  /* 0x000000ff04157207 */ /* 0x000fe20006000000 */
[----:B------:R-:W-:Y:S01]  /*1290*/  IMAD.MOV.U32 R4, RZ, RZ, R12 ;  /* 0x000000ffff047224 */ /* 0x000fe200078e000c */
[----:B------:R-:W-:Y:S02]  /*12a0*/  @!P0 LOP3.LUT R16, R16, 0xfffffff8, RZ, 0xc0, !PT ;  /* 0xfffffff810108812 */ /* 0x000fe400078ec0ff */
[----:B------:R-:W-:Y:S02]  /*12b0*/  @!P0 LOP3.LUT R12, R17, 0xfffffff8, RZ, 0xc0, !PT ;  /* 0xfffffff8110c8812 */ /* 0x000fe400078ec0ff */
[----:B------:R-:W-:Y:S01]  /*12c0*/  SEL R20, R5, RZ, !P4 ;  /* 0x000000ff05147207 */ /* 0x000fe20006000000 */
[----:B------:R-:W-:Y:S01]  /*12d0*/  IMAD.IADD R5, R13, 0x1, R26 ;  /* 0x000000010d057824 */ /* 0x000fe200078e021a */
[----:B------:R-:W-:Y:S01]  /*12e0*/  @!PT LDS RZ, [RZ] ;  /* 0x00000000fffff984 */ /* 0x000fe20000000800 */
[----:B------:R1:W-:Y:S01]  /*12f0*/  @!P0 LDGSTS.E.BYPASS.LTC128B.128 [R0+0x18100], [R10.64], !P2 ;  /* 0x181000000a008fae */ /* 0x0003e2000d101d44 */
[----:B------:R-:W-:-:S04]  /*1300*/  @!P0 IMAD.WIDE R16, R16, 0x2, R2 ;  /* 0x0000000210108825 */ /* 0x000fc800078e0202 */
[--C-:B------:R-:W-:Y:S01]  /*1310*/  @!P0 IMAD.WIDE R12, R12, 0x2, R2.reuse ;  /* 0x000000020c0c8825 */ /* 0x100fe200078e0202 */
[----:B------:R2:W-:Y:S03]  /*1320*/  @!P0 LDGSTS.E.BYPASS.LTC128B.128 [R0+0x1c100], [R16.64], !P1 ;  /* 0x1c10000010008fae */ /* 0x0005e6000c901d44 */
[----:B------:R-:W-:Y:S01]  /*1330*/  @!P0 IMAD.WIDE R2, R18, 0x2, R2 ;  /* 0x0000000212028825 */ /* 0x000fe200078e0202 */
[----:B------:R3:W-:Y:S01]  /*1340*/  @!P0 LDGSTS.E.BYPASS.LTC128B.128 [R0+0x20100], [R12.64], !P5 ;  /* 0x201000000c008fae */ /* 0x0007e2000e901d44 */
[----:B------:R-:W-:-:S03]  /*1350*/  ISETP.GE.AND P5, PT, R15, c[0x0][0x1d4], PT ;  /* 0x000075000f007a0c */ /* 0x000fc60003fa6270 */
[----:B------:R2:W-:Y:S01]  /*1360*/  @!P0 LDGSTS.E.BYPASS.LTC128B.128 [R0+0x24100], [R2.64], !P3 ;  /* 0x2410000002008fae */ /* 0x0005e2000d901d44 */
[----:B------:R-:W-:Y:S02]  /*1370*/  LOP3.LUT P0, RZ, R19, 0x2, RZ, 0xc0, !PT ;  /* 0x0000000213ff7812 */ /* 0x000fe4000780c0ff */
[----:B------:R-:W-:-:S04]  /*1380*/  ISETP.GE.AND P3, PT, R8, c[0x0][0x1d4], PT ;  /* 0x0000750008007a0c */ /* 0x000fc80003f66270 */
[----:B------:R-:W-:Y:S01]  /*1390*/  SEL R26, RZ, 0x1, P3 ;  /* 0x00000001ff1a7807 */ /* 0x000fe20001800000 */
[C---:B-1----:R-:W-:Y:S02]  /*13a0*/  IMAD R11, R37.reuse, c[0x0][0x210], RZ ;  /* 0x00008400250b7a24 */ /* 0x042fe400078e02ff */
[----:B------:R-:W-:Y:S02]  /*13b0*/  IMAD.SHL.U32 R10, R32, 0x8, RZ ;  /* 0x00000008200a7824 */ /* 0x000fe400078e00ff */
[----:B------:R-:W-:Y:S02]  /*13c0*/  IMAD R11, R36, c[0x0][0x214], R11 ;  /* 0x00008500240b7a24 */ /* 0x000fe400078e020b */
[----:B---3--:R-:W-:Y:S02]  /*13d0*/  IMAD.MOV.U32 R13, RZ, RZ, 0x10 ;  /* 0x00000010ff0d7424 */ /* 0x008fe400078e00ff */
[----:B------:R-:W-:Y:S02]  /*13e0*/  IMAD R12, R37, c[0x0][0x1e8], RZ ;  /* 0x00007a00250c7a24 */ /* 0x000fe400078e02ff */
[----:B--2---:R-:W-:-:S02]  /*13f0*/  IMAD.SHL.U32 R0, R19, 0x40, RZ ;  /* 0x0000004013007824 */ /* 0x004fc400078e00ff */
[----:B------:R-:W-:Y:S01]  /*1400*/  IMAD.WIDE.U32 R2, R36, c[0x0][0x210], R4 ;  /* 0x0000840024027a25 */ /* 0x000fe200078e0004 */
[----:B------:R-:W-:Y:S02]  /*1410*/  SEL R4, R13, 0xfffffff0, !P0 ;  /* 0xfffffff00d047807 */ /* 0x000fe40004000000 */
[----:B------:R-:W-:Y:S01]  /*1420*/  LOP3.LUT R0, R0, 0x1c0, RZ, 0xc0, !PT ;  /* 0x000001c000007812 */ /* 0x000fe200078ec0ff */
[----:B------:R-:W-:Y:S01]  /*1430*/  IMAD.IADD R11, R3, 0x1, R11 ;  /* 0x00000001030b7824 */ /* 0x000fe200078e020b */
[----:B------:R-:W-:Y:S01]  /*1440*/  LOP3.LUT P0, RZ, R19, 0x4, RZ, 0xc0, !PT ;  /* 0x0000000413ff7812 */ /* 0x000fe2000780c0ff */
[----:B------:R-:W-:Y:S01]  /*1450*/  IMAD.MOV.U32 R3, RZ, RZ, 0x20 ;  /* 0x00000020ff037424 */ /* 0x000fe200078e00ff */
[----:B------:R-:W-:Y:S01]  /*1460*/  LOP3.LUT R5, R0, 0x8, R10, 0xf8, !PT ;  /* 0x0000000800057812 */ /* 0x000fe200078ef80a */
[----:B------:R-:W-:Y:S01]  /*1470*/  IMAD R12, R36, c[0x0][0x1ec], R12 ;  /* 0x00007b00240c7a24 */ /* 0x000fe200078e020c */
[----:B------:R-:W-:Y:S01]  /*1480*/  SHF.R.U32.HI R0, RZ, 0x3, R0 ;  /* 0x00000003ff007819 */ /* 0x000fe20000011600 */
[----:B------:R-:W-:Y:S01]  /*1490*/  IMAD.MOV.U32 R10, RZ, RZ, R2 ;  /* 0x000000ffff0a7224 */ /* 0x000fe200078e0002 */
[----:B------:R-:W-:Y:S01]  /*14a0*/  SEL R2, R3, 0xffffffe0, !P0 ;  /* 0xffffffe003027807 */ /* 0x000fe20004000000 */
[----:B------:R-:W-:Y:S01]  /*14b0*/  IMAD.IADD R13, R7, 0x1, R12 ;  /* 0x00000001070d7824 */ /* 0x000fe200078e020c */
[----:B------:R-:W-:Y:S01]  /*14c0*/  LOP3.LUT R17, R5, R0, RZ, 0x3c, !PT ;  /* 0x0000000005117212 */ /* 0x000fe200078e3cff */
[----:B------:R-:W-:Y:S01]  /*14d0*/  IMAD.MOV.U32 R12, RZ, RZ, R6 ;  /* 0x000000ffff0c7224 */ /* 0x000fe200078e0006 */
[----:B------:R-:W-:Y:S01]  /*14e0*/  ISETP.NE.AND P0, PT, R30, RZ, PT ;  /* 0x000000ff1e00720c */ /* 0x000fe20003f05270 */
[C---:B------:R-:W-:Y:S01]  /*14f0*/  IMAD R3, R20.reuse, c[0x0][0x1f0], RZ ;  /* 0x00007c0014037a24 */ /* 0x040fe200078e02ff */
[----:B------:R1:W2:Y:S01]  /*1500*/  SHFL.IDX PT, R6, R28, 0x1, 0x181f ;  /* 0x00381f001c067f89 */ /* 0x0002a200000e0000 */
[----:B------:R-:W-:-:S02]  /*1510*/  IMAD R0, R20, c[0x0][0x218], RZ ;  /* 0x0000860014007a24 */ /* 0x000fc400078e02ff */
[C---:B------:R-:W-:Y:S01]  /*1520*/  IMAD R16, R21.reuse, c[0x0][0x1f4], R3 ;  /* 0x00007d0015107a24 */ /* 0x040fe200078e0203 */
[----:B------:R1:W3:Y:S01]  /*1530*/  SHFL.IDX PT, R7, R25, 0x1, 0x181f ;  /* 0x00381f0019077f89 */ /* 0x0002e200000e0000 */
[----:B------:R-:W-:-:S04]  /*1540*/  IMAD.WIDE.U32 R42, R21, c[0x0][0x1f0], R12 ;  /* 0x00007c00152a7a25 */ /* 0x000fc800078e000c */
[C---:B------:R-:W-:Y:S01]  /*1550*/  IMAD R3, R21.reuse, c[0x0][0x21c], R0 ;  /* 0x0000870015037a24 */ /* 0x040fe200078e0200 */
[----:B------:R1:W-:Y:S01]  /*1560*/  STL.64 [R1+0x20], R42 ;  /* 0x0000202a01007387 */ /* 0x0003e20000100a00 */
[----:B------:R-:W-:Y:S01]  /*1570*/  IMAD.WIDE.U32 R38, R21, c[0x0][0x218], R10 ;  /* 0x0000860015267a25 */ /* 0x000fe200078e000a */
[----:B------:R-:W-:-:S03]  /*1580*/  IADD3 R0, R8, 0xc0, RZ ;  /* 0x000000c008007810 */ /* 0x000fc60007ffe0ff */
[----:B------:R-:W-:Y:S01]  /*1590*/  IMAD.IADD R45, R43, 0x1, R16 ;  /* 0x000000012b2d7824 */ /* 0x000fe200078e0210 */
[----:B------:R1:W-:Y:S01]  /*15a0*/  STL.64 [R1+0x30], R38 ;  /* 0x0000302601007387 */ /* 0x0003e20000100a00 */
[----:B------:R-:W-:Y:S01]  /*15b0*/  IMAD.IADD R41, R39, 0x1, R3 ;  /* 0x0000000127297824 */ /* 0x000fe200078e0203 */
[----:B------:R-:W-:Y:S01]  /*15c0*/  ISETP.GE.AND P4, PT, R0, c[0x0][0x1d4], PT ;  /* 0x0000750000007a0c */ /* 0x000fe20003f86270 */
[----:B------:R-:W-:Y:S01]  /*15d0*/  IMAD.SHL.U32 R5, R22, 0x40, RZ ;  /* 0x0000004016057824 */ /* 0x000fe200078e00ff */
[----:B------:R1:W-:Y:S04]  /*15e0*/  STL [R1+0x1c], R45 ;  /* 0x00001c2d01007387 */ /* 0x0003e80000100800 */
[----:B------:R1:W-:Y:S01]  /*15f0*/  STL [R1+0x14], R41 ;  /* 0x0000142901007387 */ /* 0x0003e20000100800 */
[----:B------:R-:W-:Y:S01]  /*1600*/  LOP3.LUT R5, R17, 0xfffffe00, R5, 0xf8, !PT ;  /* 0xfffffe0011057812 */ /* 0x000fe200078ef805 */
[----:B------:R-:W-:Y:S05]  /*1610*/  @P0 BRA `(.L_x_706) ;  /* 0x0000019000000947 */ /* 0x000fea0003800000 */
[C---:B--2---:R-:W-:Y:S02]  /*1620*/  IADD3 R3, R14.reuse, 0x80, RZ ;  /* 0x000000800e037810 */ /* 0x044fe40007ffe0ff */
[----:B------:R-:W-:-:S02]  /*1630*/  IADD3 R13, R14, 0xc0, RZ ;  /* 0x000000c00e0d7810 */ /* 0x000fc40007ffe0ff */
[----:B------:R-:W-:Y:S02]  /*1640*/  SHF.R.S32.HI R0, RZ, 0x1f, R15 ;  /* 0x0000001fff007819 */ /* 0x000fe4000001140f */
[----:B------:R-:W-:Y:S02]  /*1650*/  SHF.R.S32.HI R16, RZ, 0x1f, R3 ;  /* 0x0000001fff107819 */ /* 0x000fe40000011403 */
[----:B------:R-:W-:Y:S02]  /*1660*/  LEA R10, P0, R14, R6, 0x1 ;  /* 0x000000060e0a7211 */ /* 0x000fe400078008ff */
[----:B------:R-:W-:Y:S02]  /*1670*/  SHF.R.S32.HI R17, RZ, 0x1f, R13 ;  /* 0x0000001fff117819 */ /* 0x000fe4000001140d */
[----:B------:R-:W-:Y:S02]  /*1680*/  LEA.HI R12, R0, R15, RZ, 0x3 ;  /* 0x0000000f000c7211 */ /* 0x000fe400078f18ff */
[----:B------:R-:W-:-:S02]  /*1690*/  P2R R19, PR, RZ, 0x8 ;  /* 0x00000008ff137803 */ /* 0x000fc40000000000 */
[----:B------:R-:W-:Y:S02]  /*16a0*/  LEA.HI R3, R16, R3, RZ, 0x3 ;  /* 0x0000000310037211 */ /* 0x000fe400078f18ff */
[----:B---3--:R-:W-:Y:S02]  /*16b0*/  LEA.HI.X R11, R14, R7, R9, 0x1, P0 ;  /* 0x000000070e0b7211 */ /* 0x008fe400000f0c09 */
[----:B------:R-:W-:Y:S02]  /*16c0*/  LEA.HI R0, R17, R13, RZ, 0x3 ;  /* 0x0000000d11007211 */ /* 0x000fe400078f18ff */
[----:B------:R-:W-:Y:S02]  /*16d0*/  ISETP.GE.AND P3, PT, R34, c[0x0][0x198], PT ;  /* 0x0000660022007a0c */ /* 0x000fe40003f66270 */
[----:B------:R-:W-:Y:S02]  /*16e0*/  ISETP.GE.AND P0, PT, R33, c[0x0][0x198], PT ;  /* 0x0000660021007a0c */ /* 0x000fe40003f06270 */
[----:B------:R-:W-:-:S02]  /*16f0*/  LOP3.LUT R12, R12, 0xfffffff8, RZ, 0xc0, !PT ;  /* 0xfffffff80c0c7812 */ /* 0x000fc400078ec0ff */
[----:B------:R-:W-:Y:S02]  /*1700*/  LOP3.LUT R3, R3, 0xfffffff8, RZ, 0xc0, !PT ;  /* 0xfffffff803037812 */ /* 0x000fe400078ec0ff */
[----:B------:R-:W-:Y:S01]  /*1710*/  LOP3.LUT R18, R0, 0xfffffff8, RZ, 0xc0, !PT ;  /* 0xfffffff800127812 */ /* 0x000fe200078ec0ff */
[----:B------:R-:W-:Y:S02]  /*1720*/  IMAD.SHL.U32 R0, R251, 0x2, RZ ;  /* 0x00000002fb007824 */ /* 0x000fe400078e00ff */
[----:B------:R-:W-:-:S03]  /*1730*/  IMAD.WIDE R16, R12, 0x2, R6 ;  /* 0x000000020c107825 */ /* 0x000fc600078e0206 */
[----:B------:R2:W-:Y:S01]  /*1740*/  LDGSTS.E.BYPASS.LTC128B.128 [R0+0x19100], [R10.64], !P2 ;  /* 0x191000000a007fae */ /* 0x0005e2000d101d44 */
[----:B------:R-:W-:-:S03]  /*1750*/  IMAD.WIDE R12, R3, 0x2, R6 ;  /* 0x00000002030c7825 */ /* 0x000fc600078e0206 */
[----:B------:R2:W-:Y:S01]  /*1760*/  LDGSTS.E.BYPASS.LTC128B.128 [R0+0x1d100], [R16.64], !P1 ;  /* 0x1d10000010007fae */ /* 0x0005e2000c901d44 */
[----:B------:R-:W-:-:S03]  /*1770*/  IMAD.WIDE R6, R18, 0x2, R6 ;  /* 0x0000000212067825 */ /* 0x000fc600078e0206 */
[----:B------:R2:W-:Y:S01]  /*1780*/  LDGSTS.E.BYPASS.LTC128B.128 [R0+0x21100], [R12.64], !P3 ;  /* 0x211000000c007fae */ /* 0x0005e2000d901d44 */
[----:B------:R-:W-:-:S03]  /*1790*/  ISETP.NE.AND P3, PT, R19, RZ, PT ;  /* 0x000000ff1300720c */ /* 0x000fc60003f65270 */
[----:B------:R2:W-:Y:S05]  /*17a0*/  LDGSTS.E.BYPASS.LTC128B.128 [R0+0x25100], [R6.64], !P0 ;  /* 0x2510000006007fae */ /* 0x0005ea000c101d44 */
.L_x_706:
[----:B--2---:R-:W-:Y:S05]  /*17b0*/  BSYNC B0 ;  /* 0x0000000000007941 */ /* 0x004fea0003800000 */
.L_x_705:
[----:B------:R-:W-:Y:S01]  /*17c0*/  IADD3 R0, R31, 0x40, RZ ;  /* 0x000000401f007810 */ /* 0x000fe20007ffe0ff */
[----:B---3--:R2:W3:Y:S01]  /*17d0*/  SHFL.IDX PT, R7, R25, 0x2, 0x181f ;  /* 0x00581f0019077f89 */ /* 0x0084e200000e0000 */
[----:B------:R-:W-:Y:S02]  /*17e0*/  BSSY B0, `(.L_x_707) ;  /* 0x000001e000007945 */ /* 0x000fe40003800000 */
[----:B------:R-:W-:Y:S01]  /*17f0*/  ISETP.GE.AND P0, PT, R0, R29, PT ;  /* 0x0000001d0000720c */ /* 0x000fe20003f06270 */
[----:B------:R2:W4:-:S12]  /*1800*/  SHFL.IDX PT, R6, R28, 0x2, 0x181f ;  /* 0x00581f001c067f89 */ /* 0x00051800000e0000 */
[----:B------:R-:W-:Y:S05]  /*1810*/  @P0 BRA `(.L_x_708) ;  /* 0x000001a000000947 */ /* 0x000fea0003800000 */
[C---:B------:R-:W-:Y:S02]  /*1820*/  IADD3 R3, R14.reuse, 0x80, RZ ;  /* 0x000000800e037810 */ /* 0x040fe40007ffe0ff */
[C---:B------:R-:W-:Y:S02]  /*1830*/  IADD3 R13, R14.reuse, 0xc0, RZ ;  /* 0x000000c00e0d7810 */ /* 0x040fe40007ffe0ff */
[----:B------:R-:W-:Y:S02]  /*1840*/  SHF.R.S32.HI R0, RZ, 0x1f, R15 ;  /* 0x0000001fff007819 */ /* 0x000fe4000001140f */
[----:B------:R-:W-:Y:S02]  /*1850*/  SHF.R.S32.HI R16, RZ, 0x1f, R3 ;  /* 0x0000001fff107819 */ /* 0x000fe40000011403 */
[----:B----4-:R-:W-:Y:S02]  /*1860*/  LEA R10, P0, R14, R6, 0x1 ;  /* 0x000000060e0a7211 */ /* 0x010fe400078008ff */
[----:B------:R-:W-:-:S02]  /*1870*/  SHF.R.S32.HI R17, RZ, 0x1f, R13 ;  /* 0x0000001fff117819 */ /* 0x000fc4000001140d */
[----:B------:R-:W-:Y:S02]  /*1880*/  LEA.HI R12, R0, R15, RZ, 0x3 ;  /* 0x0000000f000c7211 */ /* 0x000fe400078f18ff */
[----:B------:R-:W-:Y:S02]  /*1890*/  P2R R19, PR, RZ, 0x8 ;  /* 0x00000008ff137803 */ /* 0x000fe40000000000 */
[----:B------:R-:W-:Y:S02]  /*18a0*/  LEA.HI R3, R16, R3, RZ, 0x3 ;  /* 0x0000000310037211 */ /* 0x000fe400078f18ff */
[----:B---3--:R-:W-:Y:S02]  /*18b0*/  LEA.HI.X R11, R14, R7, R9, 0x1, P0 ;  /* 0x000000070e0b7211 */ /* 0x008fe400000f0c09 */
[----:B------:R-:W-:Y:S02]  /*18c0*/  LEA.HI R0, R17, R13, RZ, 0x3 ;  /* 0x0000000d11007211 */ /* 0x000fe400078f18ff */
[----:B------:R-:W-:-:S02]  /*18d0*/  ISETP.GE.AND P3, PT, R34, c[0x0][0x198], PT ;  /* 0x0000660022007a0c */ /* 0x000fc40003f66270 */
[----:B------:R-:W-:Y:S02]  /*18e0*/  ISETP.GE.AND P0, PT, R33, c[0x0][0x198], PT ;  /* 0x0000660021007a0c */ /* 0x000fe40003f06270 */
[----:B------:R-:W-:Y:S02]  /*18f0*/  LOP3.LUT R12, R12, 0xfffffff8, RZ, 0xc0, !PT ;  /* 0xfffffff80c0c7812 */ /* 0x000fe400078ec0ff */
[----:B------:R-:W-:Y:S02]  /*1900*/  LOP3.LUT R3, R3, 0xfffffff8, RZ, 0xc0, !PT ;  /* 0xfffffff803037812 */ /* 0x000fe400078ec0ff */
[----:B------:R-:W-:Y:S01]  /*1910*/  LOP3.LUT R18, R0, 0xfffffff8, RZ, 0xc0, !PT ;  /* 0xfffffff800127812 */ /* 0x000fe200078ec0ff */
[----:B------:R-:W-:Y:S02]  /*1920*/  IMAD.SHL.U32 R0, R251, 0x2, RZ ;  /* 0x00000002fb007824 */ /* 0x000fe400078e00ff */
[----:B------:R-:W-:-:S03]  /*1930*/  IMAD.WIDE R16, R12, 0x2, R6 ;  /* 0x000000020c107825 */ /* 0x000fc600078e0206 */
[----:B------:R-:W-:Y:S01]  /*1940*/  @!PT LDS RZ, [RZ] ;  /* 0x00000000fffff984 */ /* 0x000fe20000000800 */
[----:B------:R3:W-:Y:S01]  /*1950*/  LDGSTS.E.BYPASS.LTC128B.128 [R0+0x1a100], [R10.64], !P2 ;  /* 0x1a1000000a007fae */ /* 0x0007e2000d101d44 */
[----:B------:R-:W-:-:S03]  /*1960*/  IMAD.WIDE R12, R3, 0x2, R6 ;  /* 0x00000002030c7825 */ /* 0x000fc600078e0206 */
[----:B------:R3:W-:Y:S01]  /*1970*/  LDGSTS.E.BYPASS.LTC128B.128 [R0+0x1e100], [R16.64], !P1 ;  /* 0x1e10000010007fae */ /* 0x0007e2000c901d44 */
[----:B------:R-:W-:-:S03]  /*1980*/  IMAD.WIDE R6, R18, 0x2, R6 ;  /* 0x0000000212067825 */ /* 0x000fc600078e0206 */
[----:B------:R3:W-:Y:S01]  /*1990*/  LDGSTS.E.BYPASS.LTC128B.128 [R0+0x22100], [R12.64], !P3 ;  /* 0x221000000c007fae */ /* 0x0007e2000d901d44 */
[----:B------:R-:W-:-:S03]  /*19a0*/  ISETP.NE.AND P3, PT, R19, RZ, PT ;  /* 0x000000ff1300720c */ /* 0x000fc60003f65270 */
[----:B------:R3:W-:Y:S05]  /*19b0*/  LDGSTS.E.BYPASS.LTC128B.128 [R0+0x26100], [R6.64], !P0 ;  /* 0x2610000006007fae */ /* 0x0007ea000c101d44 */
.L_x_708:
[----:B------:R-:W-:Y:S05]  /*19c0*/  BSYNC B0 ;  /* 0x0000000000007941 */ /* 0x000fea0003800000 */
.L_x_707:
[----:B---3--:R-:W-:Y:S01]  /*19d0*/  IADD3 R0, R31, 0x60, RZ ;  /* 0x000000601f007810 */ /* 0x008fe20007ffe0ff */
[----:B------:R3:W1:Y:S01]  /*19e0*/  SHFL.IDX PT, R7, R25, 0x3, 0x181f ;  /* 0x00781f0019077f89 */ /* 0x00066200000e0000 */
[----:B------:R-:W-:Y:S01]  /*19f0*/  MOV R156, 0x60 ;  /* 0x00000060009c7802 */ /* 0x000fe20000000f00 */
[----:B------:R-:W-:Y:S01]  /*1a00*/  BSSY B0, `(.L_x_709) ;  /* 0x000001f000007945 */ /* 0x000fe20003800000 */
[----:B------:R-:W-:Y:S01]  /*1a10*/  ISETP.GE.AND P0, PT, R0, R29, PT ;  /* 0x0000001d0000720c */ /* 0x000fe20003f06270 */
[----:B----4-:R3:W4:Y:S02]  /*1a20*/  SHFL.IDX PT, R6, R28, 0x3, 0x181f ;  /* 0x00781f001c067f89 */ /* 0x01072400000e0000 */
[C---:B------:R-:W-:Y:S02]  /*1a30*/  IMAD R3, R156.reuse, c[0x0][0x1e4], RZ ;  /* 0x000079009c037a24 */ /* 0x040fe400078e02ff */
[----:B------:R-:W-:-:S05]  /*1a40*/  IMAD.WIDE.U32 R162, R156, c[0x0][0x1e0], RZ ;  /* 0x000078009ca27a25 */ /* 0x000fca00078e00ff */
[----:B------:R-:W-:-:S03]  /*1a50*/  IADD3 R159, R163, R3, RZ ;  /* 0x00000003a39f7210 */ /* 0x000fc60007ffe0ff */
[----:B------:R-:W-:Y:S05]  /*1a60*/  @P0 BRA `(.L_x_710) ;  /* 0x0000018000000947 */ /* 0x000fea0003800000 */
[C---:B----4-:R-:W-:Y:S01]  /*1a70*/  LEA R8, P0, R14.reuse, R6, 0x1 ;  /* 0x000000060e087211 */ /* 0x050fe200078008ff */
[----:B------:R-:W-:Y:S01]  /*1a80*/  IMAD.SHL.U32 R12, R251, 0x2, RZ ;  /* 0x00000002fb0c7824 */ /* 0x000fe200078e00ff */
[C---:B------:R-:W-:Y:S02]  /*1a90*/  IADD3 R3, R14.reuse, 0xc0, RZ ;  /* 0x000000c00e037810 */ /* 0x040fe40007ffe0ff */
[----:B-1----:R-:W-:Y:S02]  /*1aa0*/  LEA.HI.X R9, R14, R7, R9, 0x1, P0 ;  /* 0x000000070e097211 */ /* 0x002fe400000f0c09 */
[----:B------:R-:W-:Y:S02]  /*1ab0*/  SHF.R.S32.HI R0, RZ, 0x1f, R15 ;  /* 0x0000001fff007819 */ /* 0x000fe4000001140f */
[----:B------:R-:W-:Y:S01]  /*1ac0*/  SHF.R.S32.HI R10, RZ, 0x1f, R3 ;  /* 0x0000001fff0a7819 */ /* 0x000fe20000011403 */
[----:B------:R-:W-:Y:S01]  /*1ad0*/  @!PT LDS RZ, [RZ] ;  /* 0x00000000fffff984 */ /* 0x000fe20000000800 */
[----:B------:R1:W-:Y:S01]  /*1ae0*/  LDGSTS.E.BYPASS.LTC128B.128 [R12+0x1b100], [R8.64], !P2 ;  /* 0x1b100000080c7fae */ /* 0x0003e2000d101d44 */
[----:B------:R-:W-:-:S02]  /*1af0*/  LEA.HI R0, R0, R15, RZ, 0x3 ;  /* 0x0000000f00007211 */ /* 0x000fc400078f18ff */
[----:B------:R-:W-:Y:S02]  /*1b00*/  LEA.HI R3, R10, R3, RZ, 0x3 ;  /* 0x000000030a037211 */ /* 0x000fe400078f18ff */
[----:B------:R-:W-:Y:S02]  /*1b10*/  ISETP.GE.AND P2, PT, R34, c[0x0][0x198], PT ;  /* 0x0000660022007a0c */ /* 0x000fe40003f46270 */
[----:B------:R-:W-:Y:S02]  /*1b20*/  ISETP.GE.AND P0, PT, R33, c[0x0][0x198], PT ;  /* 0x0000660021007a0c */ /* 0x000fe40003f06270 */
[----:B------:R-:W-:Y:S02]  /*1b30*/  LOP3.LUT R0, R0, 0xfffffff8, RZ, 0xc0, !PT ;  /* 0xfffffff800007812 */ /* 0x000fe400078ec0ff */
[----:B------:R-:W-:-:S03]  /*1b40*/  LOP3.LUT R3, R3, 0xfffffff8, RZ, 0xc0, !PT ;  /* 0xfffffff803037812 */ /* 0x000fc600078ec0ff */
[----:B------:R-:W-:-:S05]  /*1b50*/  IMAD.WIDE R10, R0, 0x2, R6 ;  /* 0x00000002000a7825 */ /* 0x000fca00078e0206 */
[----:B------:R4:W-:Y:S01]  /*1b60*/  LDGSTS.E.BYPASS.LTC128B.128 [R12+0x1f100], [R10.64], !P1 ;  /* 0x1f1000000a0c7fae */ /* 0x0009e2000c901d44 */
[----:B-1----:R-:W-:-:S04]  /*1b70*/  IADD3 R8, R14, 0x80, RZ ;  /* 0x000000800e087810 */ /* 0x002fc80007ffe0ff */
[----:B------:R-:W-:-:S04]  /*1b80*/  SHF.R.S32.HI R9, RZ, 0x1f, R8 ;  /* 0x0000001fff097819 */ /* 0x000fc80000011408 */
[----:B------:R-:W-:-:S04]  /*1b90*/  LEA.HI R8, R9, R8, RZ, 0x3 ;  /* 0x0000000809087211 */ /* 0x000fc800078f18ff */
[----:B------:R-:W-:-:S05]  /*1ba0*/  LOP3.LUT R8, R8, 0xfffffff8, RZ, 0xc0, !PT ;  /* 0xfffffff808087812 */ /* 0x000fca00078ec0ff */
[----:B------:R-:W-:-:S04]  /*1bb0*/  IMAD.WIDE R8, R8, 0x2, R6 ;  /* 0x0000000208087825 */ /* 0x000fc800078e0206 */
[----:B------:R-:W-:Y:S01]  /*1bc0*/  IMAD.WIDE R6, R3, 0x2, R6 ;  /* 0x0000000203067825 */ /* 0x000fe200078e0206 */
[----:B------:R4:W-:Y:S04]  /*1bd0*/  LDGSTS.E.BYPASS.LTC128B.128 [R12+0x23100], [R8.64], !P2 ;  /* 0x23100000080c7fae */ /* 0x0009e8000d101d44 */
[----:B------:R4:W-:Y:S02]  /*1be0*/  LDGSTS.E.BYPASS.LTC128B.128 [R12+0x27100], [R6.64], !P0 ;  /* 0x27100000060c7fae */ /* 0x0009e4000c101d44 */
.L_x_710:
[----:B------:R-:W-:Y:S05]  /*1bf0*/  BSYNC B0 ;  /* 0x0000000000007941 */ /* 0x000fea0003800000 */
.L_x_709:
[C---:B------:R-:W-:Y:S01]  /*1c00*/  IMAD R156, R165.reuse, -0x60, R156 ;  /* 0xffffffa0a59c7824 */ /* 0x040fe200078e029c */
[----:B------:R-:W0:Y:S01]  /*1c10*/  LDGDEPBAR ;  /* 0x00000000000079af */ /* 0x000e220000000000 */
[----:B----4-:R-:W-:Y:S01]  /*1c20*/  IADD3 R12, R165, -0x1, RZ ;  /* 0xffffffffa50c7810 */ /* 0x010fe20007ffe0ff */
[----:B------:R-:W-:Y:S01]  /*1c30*/  IMAD.MOV.U32 R166, RZ, RZ, R44 ;  /* 0x000000ffffa67224 */ /* 0x000fe200078e002c */
[----:B------:R-:W-:Y:S01]  /*1c40*/  MOV R164, c[0x0][0x1e4] ;  /* 0x0000790000a47a02 */ /* 0x000fe20000000f00 */
[----:B------:R-:W-:Y:S01]  /*1c50*/  IMAD.MOV.U32 R167, RZ, RZ, R45 ;  /* 0x000000ffffa77224 */ /* 0x000fe200078e002d */
[----:B------:R-:W-:Y:S01]  /*1c60*/  IADD3 R14, R156, R157, -R24 ;  /* 0x0000009d9c0e7210 */ /* 0x000fe20007ffe818 */
[----:B------:R-:W-:Y:S01]  /*1c70*/  IMAD R0, R159, R12, RZ ;  /* 0x0000000c9f007224 */ /* 0x000fe200078e02ff */
[----:B------:R-:W-:Y:S01]  /*1c80*/  SHF.R.S32.HI R10, RZ, 0x1f, R12 ;  /* 0x0000001fff0a7819 */ /* 0x000fe2000001140c */
[----:B------:R-:W-:Y:S01]  /*1c90*/  IMAD.MOV.U32 R166, RZ, RZ, R42 ;  /* 0x000000ffffa67224 */ /* 0x000fe200078e002a */
[C---:B------:R-:W-:Y:S01]  /*1ca0*/  ISETP.GE.AND P2, PT, R14.reuse, 0x1, PT ;  /* 0x000000010e00780c */ /* 0x040fe20003f46270 */
[----:B------:R-:W-:Y:S01]  /*1cb0*/  IMAD.SHL.U32 R251, R251, 0x2, RZ ;  /* 0x00000002fbfb7824 */ /* 0x000fe200078e00ff */
[----:B------:R-:W-:Y:S01]  /*1cc0*/  ISETP.GE.AND P1, PT, R14, 0x21, PT ;  /* 0x000000210e00780c */ /* 0x000fe20003f26270 */
[-C--:B------:R-:W-:Y:S01]  /*1cd0*/  IMAD.WIDE.U32 R8, R12, R162.reuse, R166 ;  /* 0x000000a20c087225 */ /* 0x080fe200078e00a6 */
[----:B------:R-:W-:Y:S01]  /*1ce0*/  SEL R3, RZ, 0x4, P6 ;  /* 0x00000004ff037807 */ /* 0x000fe20003000000 */
[----:B------:R-:W-:Y:S01]  /*1cf0*/  STL.64 [R1+0x18], R166 ;  /* 0x000018a601007387 */ /* 0x000fe20000100a00 */
[----:B------:R-:W-:Y:S01]  /*1d00*/  LEA.HI R158, R35, R161, RZ, 0x5 ;  /* 0x000000a1239e7211 */ /* 0x000fe200078f28ff */
[----:B------:R-:W-:-:S02]  /*1d10*/  IMAD R0, R10, R162, R0 ;  /* 0x000000a20a007224 */ /* 0x000fc400078e0200 */
[----:B------:R-:W-:Y:S02]  /*1d20*/  IMAD.MOV.U32 R160, RZ, RZ, c[0x0][0x1e0] ;  /* 0x00007800ffa07624 */ /* 0x000fe400078e00ff */
[----:B------:R-:W-:Y:S01]  /*1d30*/  IMAD.IADD R0, R9, 0x1, R0 ;  /* 0x0000000109007824 */ /* 0x000fe200078e0200 */
[----:B------:R-:W-:Y:S01]  /*1d40*/  BAR.SYNC.DEFER_BLOCKING 0x0 ;  /* 0x0000000000007b1d */ /* 0x000fe20000010000 */
[----:B------:R-:W-:Y:S01]  /*1d50*/  @P2 LEA R6, P0, R8, c[0x0][0x1c8], 0x1 ;  /* 0x0000720008062a11 */ /* 0x000fe200078008ff */
[----:B------:R-:W-:-:S03]  /*1d60*/  IMAD.WIDE.U32 R16, R160, 0x40, RZ ;  /* 0x00000040a0107825 */ /* 0x000fc600078e00ff */
[----:B-1----:R-:W-:Y:S01]  /*1d70*/  @P2 LEA.HI.X R7, R8, c[0x0][0x1cc], R0, 0x1, P0 ;  /* 0x0000730008072a11 */ /* 0x002fe200000f0c00 */
[----:B------:R-:W-:Y:S01]  /*1d80*/  IMAD.SHL.U32 R15, R24, 0x8, RZ ;  /* 0x00000008180f7824 */ /* 0x000fe200078e00ff */
[----:B------:R-:W-:Y:S01]  /*1d90*/  ISETP.GE.AND P0, PT, R14, 0x41, PT ;  /* 0x000000410e00780c */ /* 0x000fe20003f06270 */
[----:B------:R-:W-:Y:S02]  /*1da0*/  IMAD.MOV.U32 R18, RZ, RZ, R40 ;  /* 0x000000ffff127224 */ /* 0x000fe400078e0028 */
[----:B------:R-:W-:Y:S02]  /*1db0*/  IMAD.MOV.U32 R19, RZ, RZ, R41 ;  /* 0x000000ffff137224 */ /* 0x000fe400078e0029 */
[----:B------:R-:W-:-:S05]  /*1dc0*/  IMAD.MOV.U32 R18, RZ, RZ, R38 ;  /* 0x000000ffff127224 */ /* 0x000fca00078e0026 */
[----:B------:R-:W-:Y:S04]  /*1dd0*/  STL.64 [R1+0x10], R18 ;  /* 0x0000101201007387 */ /* 0x000fe80000100a00 */
[----:B------:R-:W-:Y:S01]  /*1de0*/  @!PT LDS RZ, [RZ] ;  /* 0x00000000fffff984 */ /* 0x000fe20000000800 */
[----:B------:R-:W-:Y:S01]  /*1df0*/  @!PT LDS RZ, [RZ] ;  /* 0x00000000fffff984 */ /* 0x000fe20000000800 */
[----:B------:R-:W-:Y:S01]  /*1e00*/  @!PT LDS RZ, [RZ] ;  /* 0x00000000fffff984 */ /* 0x000fe20000000800 */
[----:B------:R1:W-:Y:S04]  /*1e10*/  @P2 LDGSTS.E.BYPASS.LTC128B.128 [R251+0xc100], [R6.64], !P3 ;  /* 0x0c10000006fb2fae */ /* 0x0003e8000d901d44 */
[----:B------:R1:W-:Y:S04]  /*1e20*/  @P2 LDGSTS.E.BYPASS.LTC128B.128 [R251+0xf100], [R6.64+0x80], !P5 ;  /* 0x0f10008006fb2fae */ /* 0x0003e8000e901d44 */
[----:B------:R1:W-:Y:S04]  /*1e30*/  @P2 LDGSTS.E.BYPASS.LTC128B.128 [R251+0x12100], [R6.64+0x100], !P6 ;  /* 0x1210010006fb2fae */ /* 0x0003e8000f101d44 */
[----:B------:R1:W-:Y:S02]  /*1e40*/  @P2 LDGSTS.E.BYPASS.LTC128B.128 [R251+0x15100], [R6.64+0x180], !P4 ;  /* 0x1510018006fb2fae */ /* 0x0003e4000e101d44 */
[----:B-1----:R-:W-:-:S02]  /*1e50*/  @P1 LEA R7, P2, R160, R8, 0x5 ;  /* 0x00000008a0071211 */ /* 0x002fc400078428ff */
[----:B------:R-:W-:Y:S02]  /*1e60*/  SEL R6, RZ, 0x2, P5 ;  /* 0x00000002ff067807 */ /* 0x000fe40002800000 */
[----:B------:R-:W-:Y:S02]  /*1e70*/  @P1 LEA.HI.X R11, R160, R0, R164, 0x5, P2 ;  /* 0x00000000a00b1211 */ /* 0x000fe400010f2ca4 */
[----:B------:R-:W-:Y:S01]  /*1e80*/  @P0 IADD3 R9, P2, R8, R16, RZ ;  /* 0x0000001008090210 */ /* 0x000fe20007f5e0ff */
[----:B------:R-:W-:Y:S01]  /*1e90*/  IMAD.SHL.U32 R16, R164, 0x40, RZ ;  /* 0x00000040a4107824 */ /* 0x000fe200078e00ff */
[----:B------:R-:W-:Y:S01]  /*1ea0*/  IADD3 R26, R3, R6, R26 ;  /* 0x00000006031a7210 */ /* 0x000fe20007ffe01a */
[----:B------:R-:W-:-:S03]  /*1eb0*/  IMAD R8, R10, c[0x0][0x208], RZ ;  /* 0x000082000a087a24 */ /* 0x000fc600078e02ff */
[----:B------:R-:W-:Y:S01]  /*1ec0*/  @P0 IADD3.X R16, R0, R17, R16, P2, !PT ;  /* 0x0000001100100210 */ /* 0x000fe200017fe410 */
[C---:B------:R-:W-:Y:S01]  /*1ed0*/  IMAD R3, R12.reuse, c[0x0][0x20c], R8 ;  /* 0x000083000c037a24 */ /* 0x040fe200078e0208 */
[----:B------:R-:W-:Y:S01]  /*1ee0*/  @P1 LEA R10, P2, R7, c[0x0][0x1c8], 0x1 ;  /* 0x00007200070a1a11 */ /* 0x000fe200078408ff */
[----:B------:R-:W-:Y:S02]  /*1ef0*/  IMAD.SHL.U32 R0, R27, 0x40, RZ ;  /* 0x000000401b007824 */ /* 0x000fe400078e00ff */
[----:B------:R-:W-:Y:S01]  /*1f00*/  IMAD.WIDE.U32 R12, R12, c[0x0][0x208], RZ ;  /* 0x000082000c0c7a25 */ /* 0x000fe200078e00ff */
[----:B------:R-:W-:Y:S02]  /*1f10*/  @P1 LEA.HI.X R11, R7, c[0x0][0x1cc], R11, 0x1, P2 ;  /* 0x00007300070b1a11 */ /* 0x000fe400010f0c0b */
[----:B------:R-:W-:Y:S01]  /*1f20*/  @P0 LEA R8, P2, R9, c[0x0][0x1c8], 0x1 ;  /* 0x0000720009080a11 */ /* 0x000fe200078408ff */
[----:B------:R-:W-:Y:S01]  /*1f30*/  IMAD.IADD R3, R13, 0x1, R3 ;  /* 0x000000010d037824 */ /* 0x000fe200078e0203 */
[----:B------:R-:W-:Y:S01]  /*1f40*/  LOP3.LUT R0, R0, 0x1c0, RZ, 0xc0, !PT ;  /* 0x000001c000007812 */ /* 0x000fe200078ec0ff */
[----:B------:R1:W-:Y:S01]  /*1f50*/  @P1 LDGSTS.E.BYPASS.LTC128B.128 [R251+0xd100], [R10.64], !P3 ;  /* 0x0d1000000afb1fae */ /* 0x0003e2000d901d44 */
[----:B------:R-:W-:Y:S01]  /*1f60*/  @P0 LEA.HI.X R9, R9, c[0x0][0x1cc], R16, 0x1, P2 ;  /* 0x0000730009090a11 */ /* 0x000fe200010f0c10 */
[----:B------:R-:W-:Y:S01]  /*1f70*/  IMAD.WIDE.U32 R12, R12, 0x60, R18 ;  /* 0x000000600c0c7825 */ /* 0x000fe200078e0012 */
[----:B------:R-:W-:Y:S01]  /*1f80*/  LOP3.LUT R15, R0, 0x8, R15, 0xf8, !PT ;  /* 0x00000008000f7812 */ /* 0x000fe200078ef80f */
[----:B------:R1:W-:Y:S01]  /*1f90*/  @P1 LDGSTS.E.BYPASS.LTC128B.128 [R251+0x10100], [R10.64+0x80], !P5 ;  /* 0x101000800afb1fae */ /* 0x0003e2000e901d44 */
[----:B------:R-:W-:Y:S01]  /*1fa0*/  SHF.R.U32.HI R6, RZ, 0x3, R0 ;  /* 0x00000003ff067819 */ /* 0x000fe20000011600 */
[----:B------:R-:W-:Y:S01]  /*1fb0*/  IMAD R0, R3, 0x60, RZ ;  /* 0x0000006003007824 */ /* 0x000fe200078e02ff */
[----:B------:R-:W-:Y:S01]  /*1fc0*/  SEL R7, RZ, 0x8, P4 ;  /* 0x00000008ff077807 */ /* 0x000fe20002000000 */
[----:B------:R1:W-:Y:S01]  /*1fd0*/  @P1 LDGSTS.E.BYPASS.LTC128B.128 [R251+0x13100], [R10.64+0x100], !P6 ;  /* 0x131001000afb1fae */ /* 0x0003e2000f101d44 */
[----:B------:R-:W-:Y:S01]  /*1fe0*/  LOP3.LUT R15, R15, R6, RZ, 0x3c, !PT ;  /* 0x000000060f0f7212 */ /* 0x000fe200078e3cff */
[----:B------:R-:W-:Y:S01]  /*1ff0*/  IMAD.IADD R3, R13, 0x1, R0 ;  /* 0x000000010d037824 */ /* 0x000fe200078e0200 */
[----:B------:R-:W-:Y:S01]  /*2000*/  LEA R6, P2, R12, c[0x0][0x1f8], 0x1 ;  /* 0x00007e000c067a11 */ /* 0x000fe200078408ff */
[----:B------:R1:W-:Y:S01]  /*2010*/  @P1 LDGSTS.E.BYPASS.LTC128B.128 [R251+0x16100], [R10.64+0x180], !P4 ;  /* 0x161001800afb1fae */ /* 0x0003e2000e101d44 */
[----:B------:R-:W-:Y:S01]  /*2020*/  IADD3 R26, R26, R7, RZ ;  /* 0x000000071a1a7210 */ /* 0x000fe20007ffe0ff */
[----:B------:R-:W-:Y:S01]  /*2030*/  IMAD R0, R32, 0x200, R15 ;  /* 0x0000020020007824 */ /* 0x000fe200078e020f */
[----:B------:R-:W-:Y:S01]  /*2040*/  LEA.HI.X R7, R12, c[0x0][0x1fc], R3, 0x1, P2 ;  /* 0x00007f000c077a11 */ /* 0x000fe200010f0c03 */
[----:B------:R1:W-:Y:S01]  /*2050*/  @P0 LDGSTS.E.BYPASS.LTC128B.128 [R251+0xe100], [R8.64], !P3 ;  /* 0x0e10000008fb0fae */ /* 0x0003e2000d901d44 */
[----:B------:R-:W-:Y:S01]  /*2060*/  IMAD.MOV.U32 R3, RZ, RZ, c[0x0][0x208] ;  /* 0x00008200ff037624 */ /* 0x000fe200078e00ff */
[----:B------:R-:W-:Y:S01]  /*2070*/  LOP3.LUT P2, RZ, R27, 0x2, RZ, 0xc0, !PT ;  /* 0x000000021bff7812 */ /* 0x000fe2000784c0ff */
[----:B------:R-:W-:Y:S01]  /*2080*/  IMAD.MOV.U32 R12, RZ, RZ, 0x6 ;  /* 0x00000006ff0c7424 */ /* 0x000fe200078e00ff */
[----:B------:R1:W-:Y:S01]  /*2090*/  @P0 LDGSTS.E.BYPASS.LTC128B.128 [R251+0x11100], [R8.64+0x80], !P5 ;  /* 0x1110008008fb0fae */ /* 0x0003e2000e901d44 */
[C---:B------:R-:W-:Y:S01]  /*20a0*/  IMAD.SHL.U32 R37, R3.reuse, 0x40, RZ ;  /* 0x0000004003257824 */ /* 0x040fe200078e00ff */
[----:B------:R-:W-:Y:S01]  /*20b0*/  P2R R15, PR, RZ, 0x20 ;  /* 0x00000020ff0f7803 */ /* 0x000fe20000000000 */
[----:B------:R-:W-:Y:S01]  /*20c0*/  IMAD.SHL.U32 R216, R0, 0x2, RZ ;  /* 0x0000000200d87824 */ /* 0x000fe200078e00ff */
[----:B------:R1:W-:Y:S01]  /*20d0*/  @P0 LDGSTS.E.BYPASS.LTC128B.128 [R251+0x14100], [R8.64+0x100], !P6 ;  /* 0x1410010008fb0fae */ /* 0x0003e2000f101d44 */
[----:B------:R-:W-:-:S02]  /*20e0*/  SHF.L.U64.HI R36, R3, R12, c[0x0][0x20c] ;  /* 0x0000830003247619 */ /* 0x000fc4000001020c */
[----:B------:R-:W-:Y:S01]  /*20f0*/  SHF.L.U32 R0, R158, 0x5, RZ ;  /* 0x000000059e007819 */ /* 0x000fe200000006ff */
[----:B------:R1:W-:Y:S01]  /*2100*/  @P0 LDGSTS.E.BYPASS.LTC128B.128 [R251+0x17100], [R8.64+0x180], !P4 ;  /* 0x1710018008fb0fae */ /* 0x0003e2000e101d44 */
[C-C-:B------:R-:W-:Y:S02]  /*2110*/  IADD3 R24, P1, P0, R37.reuse, 0x80, R6.reuse ;  /* 0x0000008025187810 */ /* 0x140fe4000783e006 */
[----:B------:R-:W-:Y:S01]  /*2120*/  LOP3.LUT R0, R0, 0x7ffffc00, RZ, 0xc0, !PT ;  /* 0x7ffffc0000007812 */ /* 0x000fe200078ec0ff */
[----:B------:R-:W0:Y:S01]  /*2130*/  LDGDEPBAR ;  /* 0x00000000000079af */ /* 0x000e220000000000 */
[----:B--23--:R-:W-:Y:S02]  /*2140*/  IADD3.X R25, R36, RZ, R7, P1, P0 ;  /* 0x000000ff24197210 */ /* 0x00cfe40000fe0407 */
[----:B------:R-:W-:Y:S01]  /*2150*/  IADD3 R22, P1, P0, R37, 0x100, R6 ;  /* 0x0000010025167810 */ /* 0x000fe2000783e006 */
[----:B------:R-:W-:Y:S01]  /*2160*/  IMAD.IADD R0, R5, 0x1, R0 ;  /* 0x0000000105007824 */ /* 0x000fe200078e0200 */
[----:B------:R-:W-:-:S02]  /*2170*/  LOP3.LUT P5, RZ, R26, 0x2, RZ, 0xc0, !PT ;  /* 0x000000021aff7812 */ /* 0x000fc400078ac0ff */
[----:B------:R-:W-:Y:S01]  /*2180*/  IADD3.X R23, R36, RZ, R7, P1, P0 ;  /* 0x000000ff24177210 */ /* 0x000fe20000fe0407 */
[----:B------:R-:W-:Y:S01]  /*2190*/  IMAD.SHL.U32 R223, R0, 0x2, RZ ;  /* 0x0000000200df7824 */ /* 0x000fe200078e00ff */
[----:B------:R-:W-:Y:S01]  /*21a0*/  IADD3 R20, P1, P0, R37, 0x180, R6 ;  /* 0x0000018025147810 */ /* 0x000fe2000783e006 */
[----:B------:R-:W-:Y:S01]  /*21b0*/  IMAD.MOV.U32 R0, RZ, RZ, 0x40 ;  /* 0x00000040ff007424 */ /* 0x000fe200078e00ff */
[----:B------:R-:W-:Y:S01]  /*21c0*/  IADD3 R3, R216, 0xc100, RZ ;  /* 0x0000c100d8037810 */ /* 0x000fe20007ffe0ff */
[----:B------:R-:W-:Y:S01]  /*21d0*/  IMAD R224, R4, 0x2, R223 ;  /* 0x0000000204e07824 */ /* 0x000fe200078e02df */
[----:B------:R-:W-:Y:S01]  /*21e0*/  IADD3.X R21, R36, RZ, R7, P1, P0 ;  /* 0x000000ff24157210 */ /* 0x000fe20000fe0407 */
[----:B------:R-:W-:Y:S01]  /*21f0*/  IMAD R226, R2, 0x2, R223 ;  /* 0x0000000202e27824 */ /* 0x000fe200078e02df */
[----:B------:R-:W-:Y:S01]  /*2200*/  ISETP.LT.OR P1, PT, R14, 0x1, P3 ;  /* 0x000000010e00780c */ /* 0x000fe20001f21670 */
[----:B------:R-:W-:Y:S01]  /*2210*/  IMAD R225, R2, 0x2, R224 ;  /* 0x0000000202e17824 */ /* 0x000fe200078e02e0 */
[----:B------:R-:W-:-:S02]  /*2220*/  ISETP.LT.OR P0, PT, R14, 0x1, !P5 ;  /* 0x000000010e00780c */ /* 0x000fc40006f01670 */
[----:B------:R-:W-:Y:S02]  /*2230*/  IADD3 R227, R216, 0xc120, RZ ;  /* 0x0000c120d8e37810 */ /* 0x000fe40007ffe0ff */
[----:B------:R-:W-:Y:S02]  /*2240*/  @P2 IADD3 R227, R3, -0x20, RZ ;  /* 0xffffffe003e32810 */ /* 0x000fe40007ffe0ff */
[----:B------:R-:W-:Y:S01]  /*2250*/  IADD3 R12, P2, R37, R6, RZ ;  /* 0x00000006250c7210 */ /* 0x000fe20007f5e0ff */
[----:B------:R-:W-:-:S04]  /*2260*/  DEPBAR.LE SB0, 0x1 ;  /* 0x000080400000791a */ /* 0x000fc80000000000 */
[----:B------:R-:W-:-:S04]  /*2270*/  DEPBAR.LE SB0, 0x0 ;  /* 0x000080000000791a */ /* 0x000fc80000000000 */
[----:B------:R-:W-:Y:S01]  /*2280*/  BAR.SYNC.DEFER_BLOCKING 0x0 ;  /* 0x0000000000007b1d */ /* 0x000fe20000010000 */
[----:B------:R-:W-:Y:S01]  /*2290*/  IMAD.X R13, R36, 0x1, R7, P2 ;  /* 0x00000001240d7824 */ /* 0x000fe200010e0607 */
[----:B------:R-:W-:Y:S02]  /*22a0*/  LOP3.LUT P2, RZ, R26, 0x8, RZ, 0xc0, !PT ;  /* 0x000000081aff7812 */ /* 0x000fe4000784c0ff */
[C---:B------:R-:W-:Y:S02]  /*22b0*/  IADD3 R250, R227.reuse, 0x800, RZ ;  /* 0x00000800e3fa7810 */ /* 0x040fe40007ffe0ff */
[C---:B------:R-:W-:Y:S02]  /*22c0*/  IADD3 R249, R227.reuse, 0x1000, RZ ;  /* 0x00001000e3f97810 */ /* 0x040fe40007ffe0ff */
[C---:B------:R-:W-:Y:S02]  /*22d0*/  IADD3 R248, R227.reuse, 0x1800, RZ ;  /* 0x00001800e3f87810 */ /* 0x040fe40007ffe0ff */
[----:B------:R-:W-:-:S02]  /*22e0*/  IADD3 R247, R227, 0x2000, RZ ;  /* 0x00002000e3f77810 */ /* 0x000fc40007ffe0ff */
[C---:B------:R-:W-:Y:S02]  /*22f0*/  IADD3 R246, R227.reuse, 0x2800, RZ ;  /* 0x00002800e3f67810 */ /* 0x040fe40007ffe0ff */
[C---:B------:R-:W-:Y:S02]  /*2300*/  IADD3 R245, R227.reuse, 0x3000, RZ ;  /* 0x00003000e3f57810 */ /* 0x040fe40007ffe0ff */
[C---:B------:R-:W-:Y:S02]  /*2310*/  IADD3 R244, R227.reuse, 0x3800, RZ ;  /* 0x00003800e3f47810 */ /* 0x040fe40007ffe0ff */
[C---:B------:R-:W-:Y:S02]  /*2320*/  IADD3 R243, R227.reuse, 0x4000, RZ ;  /* 0x00004000e3f37810 */ /* 0x040fe40007ffe0ff */
[C---:B------:R-:W-:Y:S02]  /*2330*/  IADD3 R242, R227.reuse, 0x4800, RZ ;  /* 0x00004800e3f27810 */ /* 0x040fe40007ffe0ff */
[C---:B------:R-:W-:Y:S01]  /*2340*/  IADD3 R241, R227.reuse, 0x5000, RZ ;  /* 0x00005000e3f17810 */ /* 0x040fe20007ffe0ff */
[----:B-1----:R-:W-:Y:S01]  /*2350*/  LDSM.16.M88.4 R8, [R223+0x18100] ;  /* 0x01810000df08783b */ /* 0x002fe20000000200 */
[----:B------:R-:W-:-:S02]  /*2360*/  IADD3 R240, R227, 0x5800, RZ ;  /* 0x00005800e3f07810 */ /* 0x000fc40007ffe0ff */
[C---:B------:R-:W-:Y:S01]  /*2370*/  IADD3 R239, R227.reuse, 0x6000, RZ ;  /* 0x00006000e3ef7810 */ /* 0x040fe20007ffe0ff */
[----:B------:R-:W-:Y:S01]  /*2380*/  LDSM.16.M88.4 R16, [R224+0x18100] ;  /* 0x01810000e010783b */ /* 0x000fe20000000200 */
[C---:B------:R-:W-:Y:S02]  /*2390*/  IADD3 R238, R227.reuse, 0x6800, RZ ;  /* 0x00006800e3ee7810 */ /* 0x040fe40007ffe0ff */
[C---:B------:R-:W-:Y:S01]  /*23a0*/  IADD3 R237, R227.reuse, 0x7000, RZ ;  /* 0x00007000e3ed7810 */ /* 0x040fe20007ffe0ff */
[----:B------:R-:W1:Y:S01]  /*23b0*/  LDSM.16.M88.4 R32, [R216+0xc100] ;  /* 0x00c10000d820783b */ /* 0x000e620000000200 */
[C---:B------:R-:W-:Y:S02]  /*23c0*/  IADD3 R236, R227.reuse, 0x7800, RZ ;  /* 0x00007800e3ec7810 */ /* 0x040fe40007ffe0ff */
[C---:B------:R-:W-:Y:S01]  /*23d0*/  IADD3 R235, R227.reuse, 0x8000, RZ ;  /* 0x00008000e3eb7810 */ /* 0x040fe20007ffe0ff */
[----:B------:R-:W2:Y:S01]  /*23e0*/  LDSM.16.M88.4 R28, [R216+0xc900] ;  /* 0x00c90000d81c783b */ /* 0x000ea20000000200 */
[----:B------:R-:W-:-:S02]  /*23f0*/  IADD3 R234, R227, 0x8800, RZ ;  /* 0x00008800e3ea7810 */ /* 0x000fc40007ffe0ff */
[C---:B------:R-:W-:Y:S01]  /*2400*/  IADD3 R233, R227.reuse, 0x9000, RZ ;  /* 0x00009000e3e97810 */ /* 0x040fe20007ffe0ff */
[----:B------:R-:W-:Y:S01]  /*2410*/  LDSM.16.M88.4 R48, [R216+0xd100] ;  /* 0x00d10000d830783b */ /* 0x000fe20000000200 */
[C---:B------:R-:W-:Y:S02]  /*2420*/  IADD3 R232, R227.reuse, 0x9800, RZ ;  /* 0x00009800e3e87810 */ /* 0x040fe40007ffe0ff */
[C---:B------:R-:W-:Y:S01]  /*2430*/  IADD3 R231, R227.reuse, 0xa000, RZ ;  /* 0x0000a000e3e77810 */ /* 0x040fe20007ffe0ff */
[----:B------:R-:W-:Y:S01]  /*2440*/  LDSM.16.M88.4 R52, [R216+0xd900] ;  /* 0x00d90000d834783b */ /* 0x000fe20000000200 */
[C---:B------:R-:W-:Y:S02]  /*2450*/  IADD3 R230, R227.reuse, 0xa800, RZ ;  /* 0x0000a800e3e67810 */ /* 0x040fe40007ffe0ff */
[C---:B------:R-:W-:Y:S01]  /*2460*/  IADD3 R229, R227.reuse, 0xb000, RZ ;  /* 0x0000b000e3e57810 */ /* 0x040fe20007ffe0ff */
[----:B------:R-:W-:Y:S01]  /*2470*/  LDSM.16.M88.4 R56, [R216+0xe100] ;  /* 0x00e10000d838783b */ /* 0x000fe20000000200 */
[----:B------:R-:W-:-:S03]  /*2480*/  IADD3 R228, R227, 0xb800, RZ ;  /* 0x0000b800e3e47810 */ /* 0x000fc60007ffe0ff */
[----:B------:R-:W-:Y:S04]  /*2490*/  LDSM.16.M88.4 R72, [R216+0xe900] ;  /* 0x00e90000d848783b */ /* 0x000fe80000000200 */
[----:B------:R-:W3:Y:S04]  /*24a0*/  LDSM.16.M88.4 R68, [R227] ;  /* 0x00000000e344783b */ /* 0x000ee80000000200 */
[----:B------:R-:W-:Y:S04]  /*24b0*/  LDSM.16.M88.4 R64, [R227+0x800] ;  /* 0x00080000e340783b */ /* 0x000fe80000000200 */
[----:B------:R-:W-:Y:S04]  /*24c0*/  LDSM.16.M88.4 R80, [R227+0x1000] ;  /* 0x00100000e350783b */ /* 0x000fe80000000200 */
[----:B------:R-:W-:Y:S04]  /*24d0*/  LDSM.16.M88.4 R92, [R227+0x1800] ;  /* 0x00180000e35c783b */ /* 0x000fe80000000200 */
[----:B------:R-:W-:Y:S01]  /*24e0*/  LDSM.16.M88.4 R104, [R227+0x2000] ;  /* 0x00200000e368783b */ /* 0x000fe20000000200 */
[C---:B-1----:R-:W-:Y:S03]  /*24f0*/  HMMA.16816.F32 R44, R8.reuse, R32, RZ ;  /* 0x00000020082c723c */ /* 0x042fe600000018ff */
[----:B------:R-:W1:Y:S04]  /*2500*/  LDSM.16.M88.4 R112, [R227+0x2800] ;  /* 0x00280000e370783b */ /* 0x000e680000000200 */
[----:B------:R-:W-:Y:S01]  /*2510*/  @!PT LDS RZ, [RZ] ;  /* 0x00000000fffff984 */ /* 0x000fe20000000800 */
[----:B------:R-:W-:Y:S01]  /*2520*/  @!PT LDS RZ, [RZ] ;  /* 0x00000000fffff984 */ /* 0x000fe20000000800 */
[----:B------:R-:W-:Y:S01]  /*2530*/  @!PT LDS RZ, [RZ] ;  /* 0x00000000fffff984 */ /* 0x000fe20000000800 */
[----:B------:R4:W-:Y:S01]  /*2540*/  LDGSTS.E.BYPASS.LTC128B.128 [R251+0x100], [R6.64], !P1 ;  /* 0x0010000006fb7fae */ /* 0x0009e2000c901d44 */
[----:B------:R-:W-:Y:S01]  /*2550*/  LOP3.LUT P1, RZ, R26, 0x4, RZ, 0xc0, !PT ;  /* 0x000000041aff7812 */ /* 0x000fe2000782c0ff */
[----:B------:R-:W-:Y:S02]  /*2560*/  HMMA.16816.F32 R40, R8, R34, RZ ;  /* 0x000000220828723c */ /* 0x000fe400000018ff */
[----:B------:R4:W-:Y:S01]  /*2570*/  LDGSTS.E.BYPASS.LTC128B.128 [R251+0x3100], [R6.64+0x80], !P0 ;  /* 0x0310008006fb7fae */ /* 0x0009e2000c101d44 */
[----:B------:R-:W-:-:S05]  /*2580*/  ISETP.LT.OR P0, PT, R14, 0x1, !P1 ;  /* 0x000000010e00780c */ /* 0x000fca0004f01670 */
[----:B--2---:R-:W-:Y:S08]  /*2590*/  HMMA.16816.F32 R32, R8, R30, RZ ;  /* 0x0000001e0820723c */ /* 0x004ff000000018ff */
[----:B------:R4:W-:Y:S01]  /*25a0*/  LDGSTS.E.BYPASS.LTC128B.128 [R251+0x6100], [R6.64+0x100], !P0 ;  /* 0x0610010006fb7fae */ /* 0x0009e2000c101d44 */
[C---:B------:R-:W-:Y:S01]  /*25b0*/  ISETP.LT.OR P0, PT, R14.reuse, 0x1, !P2 ;  /* 0x000000010e00780c */ /* 0x040fe20005701670 */
[C---:B---3--:R-:W-:Y:S08]  /*25c0*/  HMMA.16816.F32 R100, R16.reuse, R68, R44 ;  /* 0x000000441064723c */ /* 0x048ff0000000182c */
[----:B------:R-:W-:Y:S04]  /*25d0*/  HMMA.16816.F32 R84, R16, R70, R40 ;  /* 0x000000461054723c */ /* 0x000fe80000001828 */
[----:B------:R4:W-:Y:S01]  /*25e0*/  LDGSTS.E.BYPASS.LTC128B.128 [R251+0x9100], [R6.64+0x180], !P0 ;  /* 0x0910018006fb7fae */ /* 0x0009e2000c101d44 */
[----:B------:R-:W-:-:S03]  /*25f0*/  ISETP.LT.OR P0, PT, R14, 0x21, P3 ;  /* 0x000000210e00780c */ /* 0x000fc60001f01670 */
[C---:B------:R-:W-:Y:S08]  /*2600*/  HMMA.16816.F32 R60, R8.reuse, R56, RZ ;  /* 0x00000038083c723c */ /* 0x040ff000000018ff */
[----:B------:R-:W-:Y:S02]  /*2610*/  HMMA.16816.F32 R88, R8, R58, RZ ;  /* 0x0000003a0858723c */ /* 0x000fe400000018ff */
[----:B------:R2:W-:Y:S01]  /*2620*/  LDGSTS.E.BYPASS.LTC128B.128 [R251+0x1100], [R12.64], !P0 ;  /* 0x011000000cfb7fae */ /* 0x0005e2000c101d44 */
[----:B------:R-:W-:-:S02]  /*2630*/  ISETP.LT.OR P0, PT, R14, 0x21, !P5 ;  /* 0x000000210e00780c */ /* 0x000fc40006f01670 */
[----:B------:R-:W-:-:S03]  /*2640*/  ISETP.LT.OR P5, PT, R14, 0x41, !P5 ;  /* 0x000000410e00780c */ /* 0x000fc60006fa1670 */
[----:B------:R-:W-:Y:S08]  /*2650*/  HMMA.16816.F32 R96, R8, R72, RZ ;  /* 0x000000480860723c */ /* 0x000ff000000018ff */
[----:B------:R3:W-:Y:S01]  /*2660*/  LDGSTS.E.BYPASS.LTC128B.128 [R251+0x4100], [R24.64], !P0 ;  /* 0x0410000018fb7fae */ /* 0x0007e2000c101d44 */
[----:B------:R-:W-:-:S04]  /*2670*/  LOP3.LUT P0, RZ, R27, 0x4, RZ, 0xc0, !PT ;  /* 0x000000041bff7812 */ /* 0x000fc8000780c0ff */
[----:B------:R-:W-:Y:S02]  /*2680*/  SEL R0, R0, 0xffffffc0, !P0 ;  /* 0xffffffc000007807 */ /* 0x000fe40004000000 */
[C---:B------:R-:W-:Y:S02]  /*2690*/  ISETP.LT.OR P0, PT, R14.reuse, 0x21, !P1 ;  /* 0x000000210e00780c */ /* 0x040fe40004f01670 */
[----:B------:R-:W-:Y:S01]  /*26a0*/  ISETP.LT.OR P1, PT, R14, 0x41, !P1 ;  /* 0x000000410e00780c */ /* 0x000fe20004f21670 */
[----:B------:R-:W-:Y:S02]  /*26b0*/  IMAD.IADD R222, R216, 0x1, R0 ;  /* 0x00000001d8de7824 */ /* 0x000fe400078e0200 */
[----:B------:R-:W-:-:S04]  /*26c0*/  IMAD.IADD R221, R0, 0x1, R227 ;  /* 0x0000000100dd7824 */ /* 0x000fc800078e02e3 */
[----:B-1----:R-:W-:Y:S04]  /*26d0*/  HMMA.16816.F32 R96, R16, R112, R96 ;  /* 0x000000701060723c */ /* 0x002fe80000001860 */
[----:B------:R1:W-:Y:S01]  /*26e0*/  LDGSTS.E.BYPASS.LTC128B.128 [R251+0x7100], [R22.64], !P0 ;  /* 0x0710000016fb7fae */ /* 0x0003e2000c101d44 */
[----:B----4-:R-:W-:-:S04]  /*26f0*/  IADD3 R6, P0, R12, R37, RZ ;  /* 0x000000250c067210 */ /* 0x010fc80007f1e0ff */
[----:B------:R-:W-:Y:S02]  /*2700*/  IADD3.X R7, R13, R36, RZ, P0, !PT ;  /* 0x000000240d077210 */ /* 0x000fe400007fe4ff */
[C---:B------:R-:W-:Y:S01]  /*2710*/  ISETP.LT.OR P0, PT, R14.reuse, 0x21, !P2 ;  /* 0x000000210e00780c */ /* 0x040fe20005701670 */
[C---:B------:R-:W-:Y:S08]  /*2720*/  HMMA.16816.F32 R36, R8.reuse, R28, RZ ;  /* 0x0000001c0824723c */ /* 0x040ff000000018ff */
[----:B------:R-:W-:Y:S04]  /*2730*/  HMMA.16816.F32 R28, R8, R48, RZ ;  /* 0x00000030081c723c */ /* 0x000fe800000018ff */
[----:B------:R1:W-:Y:S01]  /*2740*/  LDGSTS.E.BYPASS.LTC128B.128 [R251+0xa100], [R20.64], !P0 ;  /* 0x0a10000014fb7fae */ /* 0x0003e2000c101d44 */
[----:B------:R-:W-:-:S03]  /*2750*/  ISETP.LT.OR P0, PT, R14, 0x41, P3 ;  /* 0x000000410e00780c */ /* 0x000fc60001f01670 */
[----:B---3--:R-:W-:Y:S08]  /*2760*/  HMMA.16816.F32 R24, R8, R50, RZ ;  /* 0x000000320818723c */ /* 0x008ff000000018ff */
[----:B------:R-:W-:Y:S02]  /*2770*/  HMMA.16816.F32 R76, R16, R64, R36 ;  /* 0x00000040104c723c */ /* 0x000fe40000001824 */
[----:B------:R3:W-:Y:S01]  /*2780*/  LDGSTS.E.BYPASS.LTC128B.128 [R251+0x2100], [R6.64], !P0 ;  /* 0x0210000006fb7fae */ /* 0x0007e2000c101d44 */
[----:B------:R-:W-:-:S02]  /*2790*/  ISETP.LT.OR P0, PT, R14, 0x41, !P2 ;  /* 0x000000410e00780c */ /* 0x000fc40005701670 */
[----:B------:R-:W-:Y:S01]  /*27a0*/  ISETP.GE.AND P2, PT, R157, 0x61, PT ;  /* 0x000000619d00780c */ /* 0x000fe20003f46270 */
[----:B------:R3:W-:Y:S01]  /*27b0*/  LDGSTS.E.BYPASS.LTC128B.128 [R251+0x5100], [R6.64+0x80], !P5 ;  /* 0x0510008006fb7fae */ /* 0x0007e2000e901d44 */
[----:B------:R-:W-:Y:S01]  /*27c0*/  ISETP.NE.AND P5, PT, R15, RZ, PT ;  /* 0x000000ff0f00720c */ /* 0x000fe20003fa5270 */
[----:B------:R-:W-:Y:S02]  /*27d0*/  HMMA.16816.F32 R68, R16, R80, R28 ;  /* 0x000000501044723c */ /* 0x000fe4000000181c */
[----:B------:R3:W-:Y:S06]  /*27e0*/  LDGSTS.E.BYPASS.LTC128B.128 [R251+0x8100], [R6.64+0x100], !P1 ;  /* 0x0810010006fb7fae */ /* 0x0007ec000c901d44 */
[C---:B-1----:R-:W-:Y:S01]  /*27f0*/  HMMA.16816.F32 R20, R8.reuse, R52, RZ ;  /* 0x000000340814723c */ /* 0x042fe200000018ff */
[----:B------:R3:W-:Y:S04]  /*2800*/  LDGSTS.E.BYPASS.LTC128B.128 [R251+0xb100], [R6.64+0x180], !P0 ;  /* 0x0b10018006fb7fae */ /* 0x0007e8000c101d44 */
[----:B--2---:R-:W-:Y:S03]  /*2810*/  LDSM.16.M88.4 R12, [R226+0x18100] ;  /* 0x01810000e20c783b */ /* 0x004fe60000000200 */
[C---:B------:R-:W-:Y:S01]  /*2820*/  HMMA.16816.F32 R52, R8.reuse, R54, RZ ;  /* 0x000000360834723c */ /* 0x040fe200000018ff */
[----:B------:R-:W1:Y:S04]  /*2830*/  LDSM.16.M88.4 R44, [R222+0xc900] ;  /* 0x00c90000de2c783b */ /* 0x000e680000000200 */
[----:B------:R-:W2:Y:S03]  /*2840*/  LDSM.16.M88.4 R48, [R222+0xc100] ;  /* 0x00c10000de30783b */ /* 0x000ea60000000200 */
[----:B------:R-:W-:Y:S01]  /*2850*/  HMMA.16816.F32 R8, R8, R74, RZ ;  /* 0x0000004a0808723c */ /* 0x000fe200000018ff */
[----:B------:R-:W4:Y:S04]  /*2860*/  LDSM.16.M88.4 R40, [R222+0xd100] ;  /* 0x00d10000de28783b */ /* 0x000f280000000200 */
[----:B------:R-:W5:Y:S03]  /*2870*/  LDSM.16.M88.4 R36, [R222+0xd900] ;  /* 0x00d90000de24783b */ /* 0x000f660000000200 */
[C---:B------:R-:W-:Y:S01]  /*2880*/  HMMA.16816.F32 R72, R16.reuse, R66, R32 ;  /* 0x000000421048723c */ /* 0x040fe20000001820 */
[----:B------:R-:W1:Y:S04]  /*2890*/  LDSM.16.M88.4 R32, [R222+0xe100] ;  /* 0x00e10000de20783b */ /* 0x000e680000000200 */
[----:B------:R-:W1:Y:S03]  /*28a0*/  LDSM.16.M88.4 R108, [R222+0xe900] ;  /* 0x00e90000de6c783b */ /* 0x000e660000000200 */
[C---:B------:R-:W-:Y:S01]  /*28b0*/  HMMA.16816.F32 R56, R16.reuse, R92, R20 ;  /* 0x0000005c1038723c */ /* 0x040fe20000001814 */
[----:B------:R-:W-:Y:S04]  /*28c0*/  LDSM.16.M88.4 R120, [R221+0x1000] ;  /* 0x00100000dd78783b */ /* 0x000fe80000000200 */
[----:B------:R-:W-:Y:S03]  /*28d0*/  LDSM.16.M88.4 R116, [R216+0xf900] ;  /* 0x00f90000d874783b */ /* 0x000fe60000000200 */
        /* <DEDUP_REMOVED lines=10> */
[----:B------:R-:W-:Y:S04]  /*2980*/  LDSM.16.M88.4 R104, [R221] ;  /* 0x00000000dd68783b */ /* 0x000fe80000000200 */
[----:B------:R-:W-:Y:S03]  /*2990*/  LDSM.16.M88.4 R136, [R227+0x9800] ;  /* 0x00980000e388783b */ /* 0x000fe60000000200 */
[----:B------:R-:W-:Y:S01]  /*29a0*/  HMMA.16816.F32 R88, R16, R114, R8 ;  /* 0x000000721058723c */ /* 0x000fe20000001808 */
[----:B------:R-:W-:Y:S04]  /*29b0*/  LDSM.16.M88.4 R8, [R225+0x18100] ;  /* 0x01810000e108783b */ /* 0x000fe80000000200 */
[----:B------:R-:W3:Y:S03]  /*29c0*/  LDSM.16.M88.4 R112, [R221+0x800] ;  /* 0x00080000dd70783b */ /* 0x000ee60000000200 */
[C---:B-1----:R-:W-:Y:S01]  /*29d0*/  HMMA.16816.F32 R16, R12.reuse, R46, R72 ;  /* 0x0000002e0c10723c */ /* 0x042fe20000001848 */
[----:B------:R-:W-:Y:S04]  /*29e0*/  LDSM.16.M88.4 R144, [R221+0x9000] ;  /* 0x00900000dd90783b */ /* 0x000fe80000000200 */
[----:B------:R-:W0:Y:S03]  /*29f0*/  LDGDEPBAR ;  /* 0x00000000000079af */ /* 0x000e260000000000 */
[C---:B--2---:R-:W-:Y:S01]  /*2a00*/  HMMA.16816.F32 R92, R12.reuse, R48, R100 ;  /* 0x000000300c5c723c */ /* 0x044fe20000001864 */
[----:B------:R-:W1:Y:S07]  /*2a10*/  LDSM.16.M88.4 R100, [R221+0x1800] ;  /* 0x00180000dd64783b */ /* 0x000e6e0000000200 */
[C---:B----4-:R-:W-:Y:S08]  /*2a20*/  HMMA.16816.F32 R72, R12.reuse, R40, R68 ;  /* 0x000000280c48723c */ /* 0x050ff00000001844 */
[C---:B-----5:R-:W-:Y:S01]  /*2a30*/  HMMA.16816.F32 R68, R12.reuse, R36, R56 ;  /* 0x000000240c44723c */ /* 0x060fe20000001838 */
[----:B------:R-:W2:Y:S07]  /*2a40*/  LDSM.16.M88.4 R56, [R221+0x2000] ;  /* 0x00200000dd38783b */ /* 0x000eae0000000200 */
[C---:B------:R-:W-:Y:S08]  /*2a50*/  HMMA.16816.F32 R80, R12.reuse, R44, R76 ;  /* 0x0000002c0c50723c */ /* 0x040ff0000000184c */
[C---:B------:R-:W-:Y:S01]  /*2a60*/  HMMA.16816.F32 R76, R12.reuse, R42, R64 ;  /* 0x0000002a0c4c723c */ /* 0x040fe20000001840 */
[----:B------:R-:W-:Y:S07]  /*2a70*/  LDSM.16.M88.4 R40, [R216+0xf100] ;  /* 0x00f10000d828783b */ /* 0x000fee0000000200 */
[C---:B------:R-:W-:Y:S08]  /*2a80*/  HMMA.16816.F32 R84, R12.reuse, R50, R84 ;  /* 0x000000320c54723c */ /* 0x040ff00000001854 */
[C---:B------:R-:W-:Y:S08]  /*2a90*/  HMMA.16816.F32 R64, R12.reuse, R38, R28 ;  /* 0x000000260c40723c */ /* 0x040ff0000000181c */
[C---:B------:R-:W-:Y:S08]  /*2aa0*/  HMMA.16816.F32 R60, R12.reuse, R32, R24 ;  /* 0x000000200c3c723c */ /* 0x040ff00000001818 */
[C---:B------:R-:W-:Y:S01]  /*2ab0*/  HMMA.16816.F32 R48, R12.reuse, R34, R20 ;  /* 0x000000220c30723c */ /* 0x040fe20000001814 */
[----:B------:R-:W4:Y:S07]  /*2ac0*/  LDSM.16.M88.4 R20, [R223+0x1c100] ;  /* 0x01c10000df14783b */ /* 0x000f2e0000000200 */
[C---:B------:R-:W-:Y:S01]  /*2ad0*/  HMMA.16816.F32 R44, R12.reuse, R108, R96 ;  /* 0x0000006c0c2c723c */ /* 0x040fe20000001860 */
[----:B------:R-:W-:Y:S07]  /*2ae0*/  LDSM.16.M88.4 R96, [R216+0x10900] ;  /* 0x01090000d860783b */ /* 0x000fee0000000200 */
[----:B------:R-:W-:Y:S08]  /*2af0*/  HMMA.16816.F32 R36, R12, R110, R88 ;  /* 0x0000006e0c24723c */ /* 0x000ff00000001858 */
[C---:B---3--:R-:W-:Y:S08]  /*2b00*/  HMMA.16816.F32 R16, R8.reuse, R114, R16 ;  /* 0x000000720810723c */ /* 0x048ff00000001810 */
[C---:B------:R-:W-:Y:S08]  /*2b10*/  HMMA.16816.F32 R24, R8.reuse, R112, R80 ;  /* 0x000000700818723c */ /* 0x040ff00000001850 */
[C---:B------:R-:W-:Y:S08]  /*2b20*/  HMMA.16816.F32 R32, R8.reuse, R104, R92 ;  /* 0x000000680820723c */ /* 0x040ff0000000185c */
[C---:B------:R-:W-:Y:S08]  /*2b30*/  HMMA.16816.F32 R28, R8.reuse, R106, R84 ;  /* 0x0000006a081c723c */ /* 0x040ff00000001854 */
[C---:B------:R-:W-:Y:S08]  /*2b40*/  HMMA.16816.F32 R12, R8.reuse, R120, R72 ;  /* 0x00000078080c723c */ /* 0x040ff00000001848 */
[C---:B------:R-:W-:Y:S01]  /*2b50*/  HMMA.16816.F32 R76, R8.reuse, R122, R76 ;  /* 0x0000007a084c723c */ /* 0x040fe2000000184c */
[----:B------:R-:W3:Y:S07]  /*2b60*/  LDSM.16.M88.4 R120, [R216+0x11100] ;  /* 0x01110000d878783b */ /* 0x000eee0000000200 */
[C---:B-1----:R-:W-:Y:S08]  /*2b70*/  HMMA.16816.F32 R88, R8.reuse, R100, R68 ;  /* 0x000000640858723c */ /* 0x042ff00000001844 */
[C---:B------:R-:W-:Y:S01]  /*2b80*/  HMMA.16816.F32 R80, R8.reuse, R102, R64 ;  /* 0x000000660850723c */ /* 0x040fe20000001840 */
[----:B------:R-:W1:Y:S07]  /*2b90*/  LDSM.16.M88.4 R64, [R216+0x11900] ;  /* 0x01190000d840783b */ /* 0x000e6e0000000200 */
[C---:B--2---:R-:W-:Y:S01]  /*2ba0*/  HMMA.16816.F32 R112, R8.reuse, R56, R60 ;  /* 0x000000380870723c */ /* 0x044fe2000000183c */
[----:B------:R-:W-:Y:S07]  /*2bb0*/  LDSM.16.M88.4 R60, [R227+0x3000] ;  /* 0x00300000e33c783b */ /* 0x000fee0000000200 */
[C---:B------:R-:W-:Y:S01]  /*2bc0*/  HMMA.16816.F32 R104, R8.reuse, R58, R48 ;  /* 0x0000003a0868723c */ /* 0x040fe20000001830 */
[----:B------:R-:W-:Y:S04]  /*2bd0*/  LDSM.16.M88.4 R56, [R227+0x3800] ;  /* 0x00380000e338783b */ /* 0x000fe80000000200 */
[----:B------:R-:W-:Y:S03]  /*2be0*/  LDSM.16.M88.4 R48, [R227+0x4800] ;  /* 0x00480000e330783b */ /* 0x000fe60000000200 */
[C---:B------:R-:W-:Y:S01]  /*2bf0*/  HMMA.16816.F32 R108, R8.reuse, R52, R44 ;  /* 0x00000034086c723c */ /* 0x040fe2000000182c */
[----:B------:R-:W-:Y:S07]  /*2c00*/  LDSM.16.M88.4 R44, [R227+0x5000] ;  /* 0x00500000e32c783b */ /* 0x000fee0000000200 */
[----:B------:R-:W-:Y:S01]  /*2c10*/  HMMA.16816.F32 R100, R8, R54, R36 ;  /* 0x000000360864723c */ /* 0x000fe20000001824 */
[----:B------:R-:W2:Y:S04]  /*2c20*/  LDSM.16.M88.4 R8, [R224+0x1c100] ;  /* 0x01c10000e008783b */ /* 0x000ea80000000200 */
[----:B------:R-:W5:Y:S03]  /*2c30*/  LDSM.16.M88.4 R52, [R227+0x4000] ;  /* 0x00400000e334783b */ /* 0x000f660000000200 */
[C---:B----4-:R-:W-:Y:S01]  /*2c40*/  HMMA.16816.F32 R68, R20.reuse, R118, R16 ;  /* 0x000000761444723c */ /* 0x050fe20000001810 */
[----:B------:R-:W-:Y:S07]  /*2c50*/  LDSM.16.M88.4 R16, [R226+0x1c100] ;  /* 0x01c10000e210783b */ /* 0x000fee0000000200 */
[C---:B------:R-:W-:Y:S01]  /*2c60*/  HMMA.16816.F32 R72, R20.reuse, R116, R24 ;  /* 0x000000741448723c */ /* 0x040fe20000001818 */
[----:B------:R-:W-:Y:S07]  /*2c70*/  LDSM.16.M88.4 R116, [R222+0xf100] ;  /* 0x00f10000de74783b */ /* 0x000fee0000000200 */
[C---:B------:R-:W-:Y:S08]  /*2c80*/  HMMA.16816.F32 R84, R20.reuse, R42, R28 ;  /* 0x0000002a1454723c */ /* 0x040ff0000000181c */
[C---:B------:R-:W-:Y:S08]  /*2c90*/  HMMA.16816.F32 R92, R20.reuse, R40, R32 ;  /* 0x00000028145c723c */ /* 0x040ff00000001820 */
[C---:B------:R-:W-:Y:S08]  /*2ca0*/  HMMA.16816.F32 R36, R20.reuse, R126, R76 ;  /* 0x0000007e1424723c */ /* 0x040ff0000000184c */
[C---:B------:R-:W-:Y:S08]  /*2cb0*/  HMMA.16816.F32 R40, R20.reuse, R124, R12 ;  /* 0x0000007c1428723c */ /* 0x040ff0000000180c */
[C---:B---3--:R-:W-:Y:S01]  /*2cc0*/  HMMA.16816.F32 R24, R20.reuse, R120, R112 ;  /* 0x000000781418723c */ /* 0x048fe20000001870 */
[----:B------:R-:W3:Y:S07]  /*2cd0*/  LDSM.16.M88.4 R112, [R227+0x5800] ;  /* 0x00580000e370783b */ /* 0x000eee0000000200 */
[C---:B-1----:R-:W-:Y:S08]  /*2ce0*/  HMMA.16816.F32 R76, R20.reuse, R64, R108 ;  /* 0x00000040144c723c */ /* 0x042ff0000000186c */
[C---:B------:R-:W-:Y:S08]  /*2cf0*/  HMMA.16816.F32 R32, R20.reuse, R96, R88 ;  /* 0x000000601420723c */ /* 0x040ff00000001858 */
[C---:B------:R-:W-:Y:S08]  /*2d00*/  HMMA.16816.F32 R28, R20.reuse, R98, R80 ;  /* 0x00000062141c723c */ /* 0x040ff00000001850 */
[----:B------:R-:W-:Y:S08]  /*2d10*/  HMMA.16816.F32 R12, R20, R122, R104 ;  /* 0x0000007a140c723c */ /* 0x000ff00000001868 */
[----:B--2---:R-:W-:Y:S01]  /*2d20*/  HMMA.16816.F32 R108, R8, R58, R68 ;  /* 0x0000003a086c723c */ /* 0x004fe20000001844 */
[----:B------:R-:W1:Y:S07]  /*2d30*/  LDSM.16.M88.4 R68, [R222+0xf900] ;  /* 0x00f90000de44783b */ /* 0x000e6e0000000200 */
[----:B------:R-:W-:Y:S01]  /*2d40*/  HMMA.16816.F32 R20, R20, R66, R100 ;  /* 0x000000421414723c */ /* 0x000fe20000001864 */
[----:B------:R-:W2:Y:S07]  /*2d50*/  LDSM.16.M88.4 R64, [R222+0x10100] ;  /* 0x01010000de40783b */ /* 0x000eae0000000200 */
[C---:B------:R-:W-:Y:S08]  /*2d60*/  HMMA.16816.F32 R104, R8.reuse, R56, R72 ;  /* 0x000000380868723c */ /* 0x040ff00000001848 */
[C---:B------:R-:W-:Y:S08]  /*2d70*/  HMMA.16816.F32 R96, R8.reuse, R62, R84 ;  /* 0x0000003e0860723c */ /* 0x040ff00000001854 */
[C---:B------:R-:W-:Y:S01]  /*2d80*/  HMMA.16816.F32 R88, R8.reuse, R48, R32 ;  /* 0x000000300858723c */ /* 0x040fe20000001820 */
[----:B------:R-:W-:Y:S07]  /*2d90*/  LDSM.16.M88.4 R32, [R221+0x3800] ;  /* 0x00380000dd20783b */ /* 0x000fee0000000200 */
[C---:B------:R-:W-:Y:S01]  /*2da0*/  HMMA.16816.F32 R84, R8.reuse, R50, R28 ;  /* 0x000000320854723c */ /* 0x040fe2000000181c */
[----:B------:R-:W4:Y:S07]  /*2db0*/  LDSM.16.M88.4 R48, [R222+0x11100] ;  /* 0x01110000de30783b */ /* 0x000f2e0000000200 */
[C---:B------:R-:W-:Y:S01]  /*2dc0*/  HMMA.16816.F32 R56, R8.reuse, R46, R12 ;  /* 0x0000002e0838723c */ /* 0x040fe2000000180c */
[----:B------:R-:W1:Y:S07]  /*2dd0*/  LDSM.16.M88.4 R12, [R225+0x1c100] ;  /* 0x01c10000e10c783b */ /* 0x000e6e0000000200 */
[C---:B------:R-:W-:Y:S01]  /*2de0*/  HMMA.16816.F32 R80, R8.reuse, R60, R92 ;  /* 0x0000003c0850723c */ /* 0x040fe2000000185c */
[----:B------:R-:W2:Y:S07]  /*2df0*/  LDSM.16.M88.4 R60, [R222+0x10900] ;  /* 0x01090000de3c783b */ /* 0x000eae0000000200 */
[C---:B------:R-:W-:Y:S01]  /*2e00*/  HMMA.16816.F32 R72, R8.reuse, R44, R24 ;  /* 0x0000002c0848723c */ /* 0x040fe20000001818 */
[----:B------:R-:W2:Y:S07]  /*2e10*/  LDSM.16.M88.4 R44, [R222+0x11900] ;  /* 0x01190000de2c783b */ /* 0x000eae0000000200 */
[C---:B-----5:R-:W-:Y:S01]  /*2e20*/  HMMA.16816.F32 R92, R8.reuse, R54, R36 ;  /* 0x00000036085c723c */ /* 0x060fe20000001824 */
[----:B------:R-:W5:Y:S07]  /*2e30*/  LDSM.16.M88.4 R36, [R221+0x3000] ;  /* 0x00300000dd24783b */ /* 0x000f6e0000000200 */
[C---:B------:R-:W-:Y:S08]  /*2e40*/  HMMA.16816.F32 R100, R8.reuse, R52, R40 ;  /* 0x000000340864723c */ /* 0x040ff00000001828 */
[----:B---3--:R-:W-:Y:S08]  /*2e50*/  HMMA.16816.F32 R40, R8, R114, R20 ;  /* 0x000000720828723c */ /* 0x008ff00000001814 */
[----:B-1----:R-:W-:Y:S01]  /*2e60*/  HMMA.16816.F32 R20, R16, R68, R104 ;  /* 0x000000441014723c */ /* 0x002fe20000001868 */
[----:B------:R-:W1:Y:S07]  /*2e70*/  LDSM.16.M88.4 R104, [R221+0x4800] ;  /* 0x00480000dd68783b */ /* 0x000e6e0000000200 */
[----:B------:R-:W-:Y:S01]  /*2e80*/  HMMA.16816.F32 R52, R8, R112, R76 ;  /* 0x000000700834723c */ /* 0x000fe2000000184c */
[----:B------:R-:W3:Y:S07]  /*2e90*/  LDSM.16.M88.4 R76, [R221+0x4000] ;  /* 0x00400000dd4c783b */ /* 0x000eee0000000200 */
[C---:B------:R-:W-:Y:S08]  /*2ea0*/  HMMA.16816.F32 R24, R16.reuse, R118, R96 ;  /* 0x000000761018723c */ /* 0x040ff00000001860 */
[C---:B------:R-:W-:Y:S08]  /*2eb0*/  HMMA.16816.F32 R8, R16.reuse, R70, R108 ;  /* 0x000000461008723c */ /* 0x040ff0000000186c */
[C---:B------:R-:W-:Y:S08]  /*2ec0*/  HMMA.16816.F32 R28, R16.reuse, R116, R80 ;  /* 0x00000074101c723c */ /* 0x040ff00000001850 */
[C---:B--2---:R-:W-:Y:S08]  /*2ed0*/  HMMA.16816.F32 R68, R16.reuse, R64, R100 ;  /* 0x000000401044723c */ /* 0x044ff00000001864 */
[C---:B------:R-:W-:Y:S08]  /*2ee0*/  HMMA.16816.F32 R64, R16.reuse, R66, R92 ;  /* 0x000000421040723c */ /* 0x040ff0000000185c */
[----:B----4-:R-:W-:Y:S08]  /*2ef0*/  HMMA.16816.F32 R112, R16, R48, R72 ;  /* 0x000000301070723c */ /* 0x010ff00000001848 */
[----:B------:R-:W-:Y:S01]  /*2f00*/  HMMA.16816.F32 R80, R12, R32, R20 ;  /* 0x000000200c50723c */ /* 0x000fe20000001814 */
[----:B------:R-:W2:Y:S07]  /*2f10*/  LDSM.16.M88.4 R20, [R221+0x5000] ;  /* 0x00500000dd14783b */ /* 0x000eae0000000200 */
[C---:B------:R-:W-:Y:S08]  /*2f20*/  HMMA.16816.F32 R92, R16.reuse, R60, R88 ;  /* 0x0000003c105c723c */ /* 0x040ff00000001858 */
[C---:B------:R-:W-:Y:S01]  /*2f30*/  HMMA.16816.F32 R84, R16.reuse, R62, R84 ;  /* 0x0000003e1054723c */ /* 0x040fe20000001854 */
[----:B------:R-:W-:Y:S07]  /*2f40*/  LDSM.16.M88.4 R60, [R216+0x12900] ;  /* 0x01290000d83c783b */ /* 0x000fee0000000200 */
[C---:B------:R-:W-:Y:S01]  /*2f50*/  HMMA.16816.F32 R72, R16.reuse, R50, R56 ;  /* 0x000000321048723c */ /* 0x040fe20000001838 */
[----:B------:R-:W-:Y:S07]  /*2f60*/  LDSM.16.M88.4 R56, [R216+0x13100] ;  /* 0x01310000d838783b */ /* 0x000fee0000000200 */
[C---:B------:R-:W-:Y:S01]  /*2f70*/  HMMA.16816.F32 R108, R16.reuse, R44, R52 ;  /* 0x0000002c106c723c */ /* 0x040fe20000001834 */
[----:B------:R-:W-:Y:S07]  /*2f80*/  LDSM.16.M88.4 R52, [R216+0x13900] ;  /* 0x01390000d834783b */ /* 0x000fee0000000200 */
[----:B------:R-:W-:Y:S01]  /*2f90*/  HMMA.16816.F32 R100, R16, R46, R40 ;  /* 0x0000002e1064723c */ /* 0x000fe20000001828 */
[----:B------:R-:W4:Y:S07]  /*2fa0*/  LDSM.16.M88.4 R16, [R221+0x5800] ;  /* 0x00580000dd10783b */ /* 0x000f2e0000000200 */
[C---:B-----5:R-:W-:Y:S01]  /*2fb0*/  HMMA.16816.F32 R88, R12.reuse, R38, R24 ;  /* 0x000000260c58723c */ /* 0x060fe20000001818 */
[----:B------:R-:W-:Y:S07]  /*2fc0*/  LDSM.16.M88.4 R24, [R216+0x12100] ;  /* 0x01210000d818783b */ /* 0x000fee0000000200 */
[C---:B------:R-:W-:Y:S01]  /*2fd0*/  HMMA.16816.F32 R48, R12.reuse, R34, R8 ;  /* 0x000000220c30723c */ /* 0x040fe20000001808 */
[----:B------:R-:W5:Y:S04]  /*2fe0*/  LDSM.16.M88.4 R8, [R223+0x20100] ;  /* 0x02010000df08783b */ /* 0x000f680000000200 */
[----:B------:R-:W-:Y:S03]  /*2ff0*/  LDSM.16.M88.4 R32, [R224+0x20100] ;  /* 0x02010000e020783b */ /* 0x000fe60000000200 */
[C---:B------:R-:W-:Y:S08]  /*3000*/  HMMA.16816.F32 R96, R12.reuse, R36, R28 ;  /* 0x000000240c60723c */ /* 0x040ff0000000181c */
[C---:B-1----:R-:W-:Y:S01]  /*3010*/  HMMA.16816.F32 R36, R12.reuse, R104, R92 ;  /* 0x000000680c24723c */ /* 0x042fe2000000185c */
[----:B------:R-:W1:Y:S07]  /*3020*/  LDSM.16.M88.4 R92, [R227+0x6000] ;  /* 0x00600000e35c783b */ /* 0x000e6e0000000200 */
[C---:B------:R-:W-:Y:S01]  /*3030*/  HMMA.16816.F32 R28, R12.reuse, R106, R84 ;  /* 0x0000006a0c1c723c */ /* 0x040fe20000001854 */
[----:B------:R-:W1:Y:S07]  /*3040*/  LDSM.16.M88.4 R84, [R216+0x14900] ;  /* 0x01490000d854783b */ /* 0x000e6e0000000200 */
[C---:B---3--:R-:W-:Y:S08]  /*3050*/  HMMA.16816.F32 R40, R12.reuse, R78, R64 ;  /* 0x0000004e0c28723c */ /* 0x048ff00000001840 */
[C---:B--2---:R-:W-:Y:S08]  /*3060*/  HMMA.16816.F32 R64, R12.reuse, R20, R112 ;  /* 0x000000140c40723c */ /* 0x044ff00000001870 */
[C---:B------:R-:W-:Y:S08]  /*3070*/  HMMA.16816.F32 R72, R12.reuse, R22, R72 ;  /* 0x000000160c48723c */ /* 0x040ff00000001848 */
[C---:B----4-:R-:W-:Y:S08]  /*3080*/  HMMA.16816.F32 R20, R12.reuse, R16, R108 ;  /* 0x000000100c14723c */ /* 0x050ff0000000186c */
[C---:B------:R-:W-:Y:S01]  /*3090*/  HMMA.16816.F32 R44, R12.reuse, R76, R68 ;  /* 0x0000004c0c2c723c */ /* 0x040fe20000001844 */
[----:B------:R-:W2:Y:S07]  /*30a0*/  LDSM.16.M88.4 R76, [R216+0x14100] ;  /* 0x01410000d84c783b */ /* 0x000eae0000000200 */
[----:B------:R-:W-:Y:S08]  /*30b0*/  HMMA.16816.F32 R16, R12, R18, R100 ;  /* 0x000000120c10723c */ /* 0x000ff00000001864 */
[C---:B-----5:R-:W-:Y:S08]  /*30c0*/  HMMA.16816.F32 R12, R8.reuse, R24, R96 ;  /* 0x00000018080c723c */ /* 0x060ff00000001860 */
[C---:B------:R-:W-:Y:S01]  /*30d0*/  HMMA.16816.F32 R108, R8.reuse, R52, R36 ;  /* 0x00000034086c723c */ /* 0x040fe20000001824 */
[----:B------:R-:W-:Y:S07]  /*30e0*/  LDSM.16.M88.4 R36, [R222+0x12100] ;  /* 0x01210000de24783b */ /* 0x000fee0000000200 */
[C---:B------:R-:W-:Y:S01]  /*30f0*/  HMMA.16816.F32 R100, R8.reuse, R54, R28 ;  /* 0x000000360864723c */ /* 0x040fe2000000181c */
[----:B------:R-:W3:Y:S04]  /*3100*/  LDSM.16.M88.4 R28, [R226+0x20100] ;  /* 0x02010000e21c783b */ /* 0x000ee80000000200 */
[----:B------:R-:W-:Y:S03]  /*3110*/  LDSM.16.M88.4 R52, [R227+0x7000] ;  /* 0x00700000e334783b */ /* 0x000fe60000000200 */
[----:B------:R-:W-:Y:S01]  /*3120*/  HMMA.16816.F32 R68, R8, R26, R88 ;  /* 0x0000001a0844723c */ /* 0x000fe20000001858 */
[----:B------:R-:W-:Y:S07]  /*3130*/  LDSM.16.M88.4 R24, [R225+0x20100] ;  /* 0x02010000e118783b */ /* 0x000fee0000000200 */
[----:B-1----:R-:W-:Y:S08]  /*3140*/  HMMA.16816.F32 R12, R32, R92, R12 ;  /* 0x0000005c200c723c */ /* 0x002ff0000000180c */
[C---:B------:R-:W-:Y:S01]  /*3150*/  HMMA.16816.F32 R116, R8.reuse, R56, R44 ;  /* 0x000000380874723c */ /* 0x040fe2000000182c */
[----:B------:R-:W-:Y:S07]  /*3160*/  LDSM.16.M88.4 R44, [R227+0x8000] ;  /* 0x00800000e32c783b */ /* 0x000fee0000000200 */
[C---:B------:R-:W-:Y:S01]  /*3170*/  HMMA.16816.F32 R112, R8.reuse, R58, R40 ;  /* 0x0000003a0870723c */ /* 0x040fe20000001828 */
[----:B------:R-:W1:Y:S07]  /*3180*/  LDSM.16.M88.4 R56, [R227+0x6800] ;  /* 0x00680000e338783b */ /* 0x000e6e0000000200 */
[C---:B------:R-:W-:Y:S08]  /*3190*/  HMMA.16816.F32 R80, R8.reuse, R60, R80 ;  /* 0x0000003c0850723c */ /* 0x040ff00000001850 */
[C---:B------:R-:W-:Y:S01]  /*31a0*/  HMMA.16816.F32 R104, R8.reuse, R62, R48 ;  /* 0x0000003e0868723c */ /* 0x040fe20000001830 */
[----:B------:R-:W4:Y:S04]  /*31b0*/  LDSM.16.M88.4 R60, [R221+0x6000] ;  /* 0x00600000dd3c783b */ /* 0x000f280000000200 */
[----:B------:R-:W-:Y:S03]  /*31c0*/  LDSM.16.M88.4 R48, [R227+0x7800] ;  /* 0x00780000e330783b */ /* 0x000fe60000000200 */
[C---:B------:R-:W-:Y:S08]  /*31d0*/  HMMA.16816.F32 R120, R8.reuse, R86, R16 ;  /* 0x000000560878723c */ /* 0x040ff00000001810 */
[C---:B--2---:R-:W-:Y:S08]  /*31e0*/  HMMA.16816.F32 R96, R8.reuse, R76, R64 ;  /* 0x0000004c0860723c */ /* 0x044ff00000001840 */
[C---:B------:R-:W-:Y:S01]  /*31f0*/  HMMA.16816.F32 R88, R8.reuse, R78, R72 ;  /* 0x0000004e0858723c */ /* 0x040fe20000001848 */
[----:B------:R-:W-:Y:S04]  /*3200*/  LDSM.16.M88.4 R76, [R216+0x15100] ;  /* 0x01510000d84c783b */ /* 0x000fe80000000200 */
[----:B------:R-:W-:Y:S03]  /*3210*/  LDSM.16.M88.4 R72, [R227+0x8800] ;  /* 0x00880000e348783b */ /* 0x000fe60000000200 */
[----:B------:R-:W-:Y:S01]  /*3220*/  HMMA.16816.F32 R128, R8, R84, R20 ;  /* 0x000000540880723c */ /* 0x000fe20000001814 */
[----:B------:R-:W-:Y:S07]  /*3230*/  LDSM.16.M88.4 R20, [R223+0x24100] ;  /* 0x02410000df14783b */ /* 0x000fee0000000200 */
[----:B------:R-:W-:Y:S01]  /*3240*/  HMMA.16816.F32 R16, R32, R94, R68 ;  /* 0x0000005e2010723c */ /* 0x000fe20000001844 */
[----:B------:R-:W2:Y:S07]  /*3250*/  LDSM.16.M88.4 R68, [R222+0x12900] ;  /* 0x01290000de44783b */ /* 0x000eae0000000200 */
[----:B---3--:R-:W-:Y:S08]  /*3260*/  HMMA.16816.F32 R8, R28, R36, R12 ;  /* 0x000000241c08723c */ /* 0x008ff0000000180c */
[----:B-1----:R-:W-:Y:S01]  /*3270*/  HMMA.16816.F32 R40, R32, R56, R80 ;  /* 0x000000382028723c */ /* 0x002fe20000001850 */
[----:B------:R-:W-:Y:S07]  /*3280*/  LDSM.16.M88.4 R80, [R222+0x13100] ;  /* 0x01310000de50783b */ /* 0x000fee0000000200 */
[----:B------:R-:W-:Y:S01]  /*3290*/  HMMA.16816.F32 R12, R28, R38, R16 ;  /* 0x000000261c0c723c */ /* 0x000fe20000001810 */
[----:B------:R-:W1:Y:S07]  /*32a0*/  LDSM.16.M88.4 R16, [R224+0x24100] ;  /* 0x02410000e010783b */ /* 0x000e6e0000000200 */
[----:B----4-:R-:W-:Y:S08]  /*32b0*/  HMMA.16816.F32 R8, R24, R60, R8 ;  /* 0x0000003c1808723c */ /* 0x010ff00000001808 */
[----:B------:R-:W-:Y:S01]  /*32c0*/  HMMA.16816.F32 R56, R32, R58, R104 ;  /* 0x0000003a2038723c */ /* 0x000fe20000001868 */
[----:B------:R-:W-:Y:S07]  /*32d0*/  LDSM.16.M88.4 R104, [R221+0x8000] ;  /* 0x00800000dd68783b */ /* 0x000fee0000000200 */
[----:B--2---:R-:W-:Y:S08]  /*32e0*/  HMMA.16816.F32 R40, R28, R68, R40 ;  /* 0x000000441c28723c */ /* 0x004ff00000001828 */
[----:B------:R-:W-:Y:S01]  /*32f0*/  HMMA.16816.F32 R36, R24, R62, R12 ;  /* 0x0000003e1824723c */ /* 0x000fe2000000180c */
[----:B------:R-:W-:Y:S04]  /*3300*/  LDSM.16.M88.4 R12, [R226+0x24100] ;  /* 0x02410000e20c783b */ /* 0x000fe80000000200 */
[----:B------:R-:W-:Y:S03]  /*3310*/  LDSM.16.M88.4 R60, [R221+0x7000] ;  /* 0x00700000dd3c783b */ /* 0x000fe60000000200 */
[----:B------:R-:W-:Y:S08]  /*3320*/  HMMA.16816.F32 R8, R20, R76, R8 ;  /* 0x0000004c1408723c */ /* 0x000ff00000001808 */
[C---:B------:R-:W-:Y:S08]  /*3330*/  HMMA.16816.F32 R64, R32.reuse, R52, R116 ;  /* 0x000000342040723c */ /* 0x040ff00000001874 */
[C---:B------:R-:W-:Y:S01]  /*3340*/  HMMA.16816.F32 R84, R32.reuse, R54, R112 ;  /* 0x000000362054723c */ /* 0x040fe20000001870 */
[----:B------:R-:W2:Y:S07]  /*3350*/  LDSM.16.M88.4 R52, [R222+0x13900] ;  /* 0x01390000de34783b */ /* 0x000eae0000000200 */
[C---:B------:R-:W-:Y:S01]  /*3360*/  HMMA.16816.F32 R124, R32.reuse, R48, R108 ;  /* 0x00000030207c723c */ /* 0x040fe2000000186c */
[----:B------:R-:W-:Y:S07]  /*3370*/  LDSM.16.M88.4 R108, [R222+0x14900] ;  /* 0x01490000de6c783b */ /* 0x000fee0000000200 */
[C---:B------:R-:W-:Y:S01]  /*3380*/  HMMA.16816.F32 R92, R32.reuse, R50, R100 ;  /* 0x00000032205c723c */ /* 0x040fe20000001864 */
[----:B------:R-:W3:Y:S07]  /*3390*/  LDSM.16.M88.4 R48, [R222+0x14100] ;  /* 0x01410000de30783b */ /* 0x000eee0000000200 */
[C---:B------:R-:W-:Y:S01]  /*33a0*/  HMMA.16816.F32 R116, R32.reuse, R44, R96 ;  /* 0x0000002c2074723c */ /* 0x040fe20000001860 */
[----:B------:R-:W4:Y:S07]  /*33b0*/  LDSM.16.M88.4 R96, [R221+0x7800] ;  /* 0x00780000dd60783b */ /* 0x000f2e0000000200 */
[----:B------:R-:W-:Y:S08]  /*33c0*/  HMMA.16816.F32 R112, R32, R46, R88 ;  /* 0x0000002e2070723c */ /* 0x000ff00000001858 */
[----:B------:R-:W-:Y:S08]  /*33d0*/  HMMA.16816.F32 R44, R28, R70, R56 ;  /* 0x000000461c2c723c */ /* 0x000ff00000001838 */
[----:B------:R-:W-:Y:S08]  /*33e0*/  HMMA.16816.F32 R40, R24, R140, R40 ;  /* 0x0000008c1828723c */ /* 0x000ff00000001828 */
[C---:B------:R-:W-:Y:S01]  /*33f0*/  HMMA.16816.F32 R88, R32.reuse, R72, R128 ;  /* 0x000000482058723c */ /* 0x040fe20000001880 */
[----:B------:R-:W-:Y:S07]  /*3400*/  LDSM.16.M88.4 R128, [R221+0x8800] ;  /* 0x00880000dd80783b */ /* 0x000fee0000000200 */
[----:B------:R-:W-:Y:S08]  /*3410*/  HMMA.16816.F32 R120, R32, R74, R120 ;  /* 0x0000004a2078723c */ /* 0x000ff00000001878 */
[----:B------:R-:W-:Y:S08]  /*3420*/  HMMA.16816.F32 R36, R20, R78, R36 ;  /* 0x0000004e1424723c */ /* 0x000ff00000001824 */
[----:B-1----:R-:W-:Y:S01]  /*3430*/  HMMA.16816.F32 R32, R16, R148, R8 ;  /* 0x000000941020723c */ /* 0x002fe20000001808 */
[----:B------:R-:W1:Y:S07]  /*3440*/  LDSM.16.M88.4 R8, [R225+0x24100] ;  /* 0x02410000e108783b */ /* 0x000e6e0000000200 */
[----:B------:R-:W-:Y:S08]  /*3450*/  HMMA.16816.F32 R100, R28, R80, R64 ;  /* 0x000000501c64723c */ /* 0x000ff00000001840 */
[----:B------:R-:W-:Y:S08]  /*3460*/  HMMA.16816.F32 R56, R24, R142, R44 ;  /* 0x0000008e1838723c */ /* 0x000ff0000000182c */
[----:B------:R-:W-:Y:S08]  /*3470*/  HMMA.16816.F32 R44, R20, R132, R40 ;  /* 0x00000084142c723c */ /* 0x000ff00000001828 */
[C---:B------:R-:W-:Y:S08]  /*3480*/  HMMA.16816.F32 R76, R28.reuse, R82, R84 ;  /* 0x000000521c4c723c */ /* 0x040ff00000001854 */
[C---:B--2---:R-:W-:Y:S08]  /*3490*/  HMMA.16816.F32 R84, R28.reuse, R52, R124 ;  /* 0x000000341c54723c */ /* 0x044ff0000000187c */
[----:B---3--:R-:W-:Y:S08]  /*34a0*/  HMMA.16816.F32 R80, R28, R48, R116 ;  /* 0x000000301c50723c */ /* 0x008ff00000001874 */
[----:B------:R-:W-:Y:S08]  /*34b0*/  HMMA.16816.F32 R64, R16, R150, R36 ;  /* 0x000000961040723c */ /* 0x000ff00000001824 */
[C---:B------:R-:W-:Y:S08]  /*34c0*/  HMMA.16816.F32 R92, R28.reuse, R54, R92 ;  /* 0x000000361c5c723c */ /* 0x040ff0000000185c */
[C---:B------:R-:W-:Y:S01]  /*34d0*/  HMMA.16816.F32 R72, R28.reuse, R50, R112 ;  /* 0x000000321c48723c */ /* 0x040fe20000001870 */
[----:B------:R-:W-:Y:S07]  /*34e0*/  LDSM.16.M88.4 R112, [R216+0x16900] ;  /* 0x01690000d870783b */ /* 0x000fee0000000200 */
[----:B------:R-:W-:Y:S01]  /*34f0*/  HMMA.16816.F32 R68, R28, R108, R88 ;  /* 0x0000006c1c44723c */ /* 0x000fe20000001858 */
[----:B------:R-:W2:Y:S07]  /*3500*/  LDSM.16.M88.4 R88, [R216+0x16100] ;  /* 0x01610000d858783b */ /* 0x000eae0000000200 */
[----:B------:R-:W-:Y:S08]  /*3510*/  HMMA.16816.F32 R36, R12, R152, R32 ;  /* 0x000000980c24723c */ /* 0x000ff00000001820 */
[----:B------:R-:W-:Y:S01]  /*3520*/  HMMA.16816.F32 R32, R28, R110, R120 ;  /* 0x0000006e1c20723c */ /* 0x000fe20000001878 */
[----:B------:R-:W3:Y:S07]  /*3530*/  LDSM.16.M88.4 R108, [R222+0x15900] ;  /* 0x01590000de6c783b */ /* 0x000eee0000000200 */
[----:B------:R-:W-:Y:S08]  /*3540*/  HMMA.16816.F32 R28, R24, R60, R100 ;  /* 0x0000003c181c723c */ /* 0x000ff00000001864 */
[----:B------:R-:W-:Y:S08]  /*3550*/  HMMA.16816.F32 R44, R16, R136, R44 ;  /* 0x00000088102c723c */ /* 0x000ff0000000182c */
[----:B------:R-:W-:Y:S08]  /*3560*/  HMMA.16816.F32 R40, R20, R134, R56 ;  /* 0x000000861428723c */ /* 0x000ff00000001838 */
[C---:B----4-:R-:W-:Y:S08]  /*3570*/  HMMA.16816.F32 R48, R24.reuse, R96, R84 ;  /* 0x000000601830723c */ /* 0x050ff00000001854 */
[C---:B------:R-:W-:Y:S08]  /*3580*/  HMMA.16816.F32 R84, R24.reuse, R104, R80 ;  /* 0x000000681854723c */ /* 0x040ff00000001850 */
[C---:B------:R-:W-:Y:S08]  /*3590*/  HMMA.16816.F32 R92, R24.reuse, R98, R92 ;  /* 0x00000062185c723c */ /* 0x040ff0000000185c */
[----:B------:R-:W-:Y:S01]  /*35a0*/  HMMA.16816.F32 R104, R24, R106, R72 ;  /* 0x0000006a1868723c */ /* 0x000fe20000001848 */
[----:B------:R-:W4:Y:S07]  /*35b0*/  LDSM.16.M88.4 R72, [R227+0xa000] ;  /* 0x00a00000e348783b */ /* 0x000f2e0000000200 */
[----:B-1----:R-:W-:Y:S08]  /*35c0*/  HMMA.16816.F32 R56, R8, R144, R36 ;  /* 0x000000900838723c */ /* 0x002ff00000001824 */
[----:B------:R-:W-:Y:S01]  /*35d0*/  HMMA.16816.F32 R96, R24, R128, R68 ;  /* 0x000000801860723c */ /* 0x000fe20000001844 */
[----:B------:R-:W1:Y:S07]  /*35e0*/  LDSM.16.M88.4 R68, [R221+0x9800] ;  /* 0x00980000dd44783b */ /* 0x000e6e0000000200 */
[----:B------:R-:W-:Y:S08]  /*35f0*/  HMMA.16816.F32 R36, R12, R154, R64 ;  /* 0x0000009a0c24723c */ /* 0x000ff00000001840 */
[C---:B------:R-:W-:Y:S01]  /*3600*/  HMMA.16816.F32 R52, R24.reuse, R62, R76 ;  /* 0x0000003e1834723c */ /* 0x040fe2000000184c */
[----:B------:R-:W-:Y:S01]  /*3610*/  FMUL.FTZ R0, R56, c[0x0][0x320] ;  /* 0x0000c80038007a20 */ /* 0x000fe20000410000 */
[----:B------:R-:W-:Y:S03]  /*3620*/  LDSM.16.M88.4 R60, [R221+0xa000] ;  /* 0x00a00000dd3c783b */ /* 0x000fe60000000200 */
[----:B------:R5:W1:Y:S01]  /*3630*/  MUFU.TANH R116, R0 ;  /* 0x0000000000747308 */ /* 0x000a620000002400 */
[----:B------:R-:W-:Y:S02]  /*3640*/  LDSM.16.M88.4 R76, [R216+0x17100] ;  /* 0x01710000d84c783b */ /* 0x000fe40000000200 */
[----:B------:R-:W-:Y:S08]  /*3650*/  HMMA.16816.F32 R128, R24, R130, R32 ;  /* 0x000000821880723c */ /* 0x000ff00000001820 */
[----:B--2---:R-:W-:Y:S01]  /*3660*/  HMMA.16816.F32 R28, R20, R88, R28 ;  /* 0x00000058141c723c */ /* 0x004fe2000000181c */
[----:B-----5:R-:W-:-:S07]  /*3670*/  FMUL.FTZ R0, R57, c[0x0][0x320] ;  /* 0x0000c80039007a20 */ /* 0x020fce0000410000 */
[----:B---3--:R-:W-:Y:S08]  /*3680*/  HMMA.16816.F32 R24, R12, R108, R44 ;  /* 0x0000006c0c18723c */ /* 0x008ff0000000182c */
[----:B------:R-:W-:Y:S08]  /*3690*/  HMMA.16816.F32 R32, R16, R138, R40 ;  /* 0x0000008a1020723c */ /* 0x000ff00000001828 */
[----:B------:R-:W-:Y:S01]  /*36a0*/  HMMA.16816.F32 R80, R20, R112, R48 ;  /* 0x000000701450723c */ /* 0x000fe20000001830 */
[----:B------:R-:W-:Y:S01]  /*36b0*/  LDSM.16.M88.4 R48, [R222+0x16100] ;  /* 0x01610000de30783b */ /* 0x000fe20000000200 */
[----:B------:R2:W3:Y:S06]  /*36c0*/  MUFU.TANH R113, R0 ;  /* 0x0000000000717308 */ /* 0x0004ec0000002400 */
[----:B------:R-:W-:Y:S08]  /*36d0*/  HMMA.16816.F32 R36, R8, R146, R36 ;  /* 0x000000920824723c */ /* 0x000ff00000001824 */
[----:B------:R-:W-:Y:S01]  /*36e0*/  HMMA.16816.F32 R64, R20, R90, R52 ;  /* 0x0000005a1440723c */ /* 0x000fe20000001834 */
[----:B------:R-:W5:Y:S01]  /*36f0*/  LDSM.16.M88.4 R52, [R227+0xa800] ;  /* 0x00a80000e334783b */ /* 0x000f620000000200 */
[----:B--2---:R-:W-:-:S04]  /*3700*/  FMUL.FTZ R0, R58, c[0x0][0x320] ;  /* 0x0000c8003a007a20 */ /* 0x004fc80000410000 */
[----:B------:R2:W2:Y:S02]  /*3710*/  MUFU.TANH R112, R0 ;  /* 0x0000000000707308 */ /* 0x0004a40000002400 */
[----:B----4-:R-:W-:Y:S08]  /*3720*/  HMMA.16816.F32 R28, R16, R72, R28 ;  /* 0x00000048101c723c */ /* 0x010ff0000000181c */
[----:B-1----:R-:W-:Y:S01]  /*3730*/  HMMA.16816.F32 R44, R8, R68, R24 ;  /* 0x00000044082c723c */ /* 0x002fe20000001818 */
[----:B--2---:R-:W-:-:S07]  /*3740*/  FMUL.FTZ R0, R59, c[0x0][0x320] ;  /* 0x0000c8003b007a20 */ /* 0x004fce0000410000 */
[----:B------:R-:W-:Y:S01]  /*3750*/  HMMA.16816.F32 R24, R12, R110, R32 ;  /* 0x0000006e0c18723c */ /* 0x000fe20000001820 */
[----:B------:R1:W2:Y:S07]  /*3760*/  MUFU.TANH R109, R0 ;  /* 0x00000000006d7308 */ /* 0x0002ae0000002400 */
[----:B------:R-:W-:Y:S01]  /*3770*/  HMMA.16816.F32 R40, R16, R74, R64 ;  /* 0x0000004a1028723c */ /* 0x000fe20000001840 */
[----:B------:R-:W-:Y:S04]  /*3780*/  LDSM.16.M88.4 R64, [R222+0x16900] ;  /* 0x01690000de40783b */ /* 0x000fe80000000200 */
[----:B------:R-:W4:Y:S03]  /*3790*/  LDSM.16.M88.4 R72, [R216+0x17900] ;  /* 0x01790000d848783b */ /* 0x000f260000000200 */
[----:B------:R-:W-:Y:S01]  /*37a0*/  HMMA.16816.F32 R92, R20, R114, R92 ;  /* 0x00000072145c723c */ /* 0x000fe2000000185c */
[----:B-1----:R-:W-:-:S04]  /*37b0*/  FMUL.FTZ R0, R36, c[0x0][0x320] ;  /* 0x0000c80024007a20 */ /* 0x002fc80000410000 */
[----:B------:R1:W1:Y:S03]  /*37c0*/  MUFU.TANH R108, R0 ;  /* 0x00000000006c7308 */ /* 0x0002660000002400 */
[----:B------:R-:W-:Y:S08]  /*37d0*/  HMMA.16816.F32 R24, R8, R70, R24 ;  /* 0x000000460818723c */ /* 0x000ff00000001818 */
[----:B-----5:R-:W-:Y:S01]  /*37e0*/  HMMA.16816.F32 R32, R16, R52, R80 ;  /* 0x000000341020723c */ /* 0x020fe20000001850 */
[----:B-1----:R-:W-:-:S07]  /*37f0*/  FMUL.FTZ R0, R37, c[0x0][0x320] ;  /* 0x0000c80025007a20 */ /* 0x002fce0000410000 */
[C---:B------:R-:W-:Y:S01]  /*3800*/  HMMA.16816.F32 R84, R20.reuse, R76, R84 ;  /* 0x0000004c1454723c */ /* 0x040fe20000001854 */
[----:B------:R1:W1:Y:S07]  /*3810*/  MUFU.TANH R103, R0 ;  /* 0x0000000000677308 */ /* 0x00026e0000002400 */
[C---:B------:R-:W-:Y:S08]  /*3820*/  HMMA.16816.F32 R56, R20.reuse, R78, R104 ;  /* 0x0000004e1438723c */ /* 0x040ff00000001868 */
[----:B----4-:R-:W-:Y:S01]  /*3830*/  HMMA.16816.F32 R68, R20, R72, R96 ;  /* 0x000000481444723c */ /* 0x010fe20000001860 */
[----:B-1----:R-:W-:-:S04]  /*3840*/  FMUL.FTZ R0, R38, c[0x0][0x320] ;  /* 0x0000c80026007a20 */ /* 0x002fc80000410000 */
[----:B------:R1:W4:Y:S03]  /*3850*/  MUFU.TANH R102, R0 ;  /* 0x0000000000667308 */ /* 0x0003260000002400 */
[----:B------:R-:W-:Y:S01]  /*3860*/  HMMA.16816.F32 R20, R20, R74, R128 ;  /* 0x0000004a1414723c */ /* 0x000fe20000001880 */
[----:B-1----:R-:W-:-:S07]  /*3870*/  FMUL.FTZ R0, R39, c[0x0][0x320] ;  /* 0x0000c80027007a20 */ /* 0x002fce0000410000 */
[C---:B------:R-:W-:Y:S01]  /*3880*/  HMMA.16816.F32 R36, R12.reuse, R48, R28 ;  /* 0x000000300c24723c */ /* 0x040fe2000000181c */
[----:B------:R1:W1:Y:S07]  /*3890*/  MUFU.TANH R101, R0 ;  /* 0x0000000000657308 */ /* 0x00026e0000002400 */
[----:B------:R-:W-:Y:S01]  /*38a0*/  HMMA.16816.F32 R28, R12, R50, R40 ;  /* 0x000000320c1c723c */ /* 0x000fe20000001828 */
[----:B------:R-:W5:Y:S07]  /*38b0*/  LDSM.16.M88.4 R48, [R227+0xb000] ;  /* 0x00b00000e330783b */ /* 0x000f6e0000000200 */
[----:B------:R-:W-:Y:S01]  /*38c0*/  HMMA.16816.F32 R40, R16, R54, R92 ;  /* 0x000000361028723c */ /* 0x000fe2000000185c */
[----:B------:R-:W2:Y:S01]  /*38d0*/  LDSM.16.M88.4 R52, [R221+0xa800] ;  /* 0x00a80000dd34783b */ /* 0x000ea20000000200 */
[----:B-1----:R-:W-:-:S04]  /*38e0*/  FMUL.FTZ R0, R44, c[0x0][0x320] ;  /* 0x0000c8002c007a20 */ /* 0x002fc80000410000 */
[----:B------:R1:W1:Y:S02]  /*38f0*/  MUFU.TANH R100, R0 ;  /* 0x0000000000647308 */ /* 0x0002640000002400 */
[----:B-1----:R-:W-:-:S06]  /*3900*/  FMUL.FTZ R0, R45, c[0x0][0x320] ;  /* 0x0000c8002d007a20 */ /* 0x002fcc0000410000 */
[----:B------:R1:W1:Y:S02]  /*3910*/  MUFU.TANH R91, R0 ;  /* 0x00000000005b7308 */ /* 0x0002640000002400 */
[----:B-1----:R-:W-:-:S06]  /*3920*/  FMUL.FTZ R0, R46, c[0x0][0x320] ;  /* 0x0000c8002e007a20 */ /* 0x002fcc0000410000 */
[----:B------:R1:W1:Y:S02]  /*3930*/  MUFU.TANH R90, R0 ;  /* 0x00000000005a7308 */ /* 0x0002640000002400 */
[----:B-1----:R-:W-:Y:S02]  /*3940*/  FMUL.FTZ R0, R47, c[0x0][0x320] ;  /* 0x0000c8002f007a20 */ /* 0x002fe40000410000 */
[----:B------:R-:W-:Y:S04]  /*3950*/  HMMA.16816.F32 R44, R8, R60, R36 ;  /* 0x0000003c082c723c */ /* 0x000fe80000001824 */
[----:B------:R1:W1:Y:S04]  /*3960*/  MUFU.TANH R89, R0 ;  /* 0x0000000000597308 */ /* 0x0002680000002400 */
[----:B------:R-:W-:Y:S08]  /*3970*/  HMMA.16816.F32 R36, R12, R64, R32 ;  /* 0x000000400c24723c */ /* 0x000ff00000001820 */
[----:B-----5:R-:W-:Y:S01]  /*3980*/  HMMA.16816.F32 R32, R16, R48, R84 ;  /* 0x000000301020723c */ /* 0x020fe20000001854 */
        /* <DEDUP_REMOVED lines=12> */
[----:B--2---:R-:W-:Y:S01]  /*3a50*/  HMMA.16816.F32 R40, R8, R52, R36 ;  /* 0x000000340828723c */ /* 0x004fe20000001824 */
[----:B-----5:R-:W-:-:S04]  /*3a60*/  FMUL.FTZ R0, R44, c[0x0][0x320] ;  /* 0x0000c8002c007a20 */ /* 0x020fc80000410000 */
[----:B------:R2:W1:Y:S03]  /*3a70*/  MUFU.TANH R80, R0 ;  /* 0x0000000000507308 */ /* 0x0004660000002400 */
[----:B------:R-:W-:Y:S01]  /*3a80*/  HMMA.16816.F32 R36, R16, R50, R56 ;  /* 0x000000321024723c */ /* 0x000fe20000001838 */
[----:B------:R-:W5:Y:S07]  /*3a90*/  LDSM.16.M88.4 R48, [R221+0xb000] ;  /* 0x00b00000dd30783b */ /* 0x000f6e0000000200 */
[----:B------:R-:W-:Y:S01]  /*3aa0*/  HMMA.16816.F32 R28, R8, R54, R28 ;  /* 0x00000036081c723c */ /* 0x000fe2000000181c */
[----:B--2---:R-:W-:-:S07]  /*3ab0*/  FMUL.FTZ R0, R45, c[0x0][0x320] ;  /* 0x0000c8002d007a20 */ /* 0x004fce0000410000 */
[----:B------:R-:W-:Y:S01]  /*3ac0*/  FMUL.FTZ R41, R41, c[0x0][0x320] ;  /* 0x0000c80029297a20 */ /* 0x000fe20000410000 */
[----:B-1----:R-:W-:Y:S01]  /*3ad0*/  HMMA.16816.F32 R32, R12, R60, R32 ;  /* 0x0000003c0c20723c */ /* 0x002fe20000001820 */
[----:B------:R1:W2:Y:S01]  /*3ae0*/  MUFU.TANH R79, R0 ;  /* 0x00000000004f7308 */ /* 0x0002a20000002400 */
[----:B------:R-:W-:Y:S02]  /*3af0*/  FMUL.FTZ R42, R42, c[0x0][0x320] ;  /* 0x0000c8002a2a7a20 */ /* 0x000fe40000410000 */
[----:B------:R-:W-:-:S04]  /*3b00*/  FMUL.FTZ R43, R43, c[0x0][0x320] ;  /* 0x0000c8002b2b7a20 */ /* 0x000fc80000410000 */
[----:B------:R-:W-:Y:S01]  /*3b10*/  HMMA.16816.F32 R36, R12, R62, R36 ;  /* 0x0000003e0c24723c */ /* 0x000fe20000001824 */
[----:B------:R-:W2:Y:S06]  /*3b20*/  MUFU.TANH R57, R41 ;  /* 0x0000002900397308 */ /* 0x000eac0000002400 */
[----:B------:R-:W-:Y:S02]  /*3b30*/  FMUL.FTZ R30, R30, c[0x0][0x320] ;  /* 0x0000c8001e1e7a20 */ /* 0x000fe40000410000 */
[----:B-1----:R-:W-:Y:S01]  /*3b40*/  FMUL.FTZ R0, R46, c[0x0][0x320] ;  /* 0x0000c8002e007a20 */ /* 0x002fe20000410000 */
[----:B------:R-:W1:Y:S01]  /*3b50*/  MUFU.TANH R56, R42 ;  /* 0x0000002a00387308 */ /* 0x000e620000002400 */
[----:B------:R-:W-:-:S02]  /*3b60*/  FMUL.FTZ R31, R31, c[0x0][0x320] ;  /* 0x0000c8001f1f7a20 */ /* 0x000fc40000410000 */
[----:B------:R-:W-:Y:S02]  /*3b70*/  FMUL.FTZ R28, R28, c[0x0][0x320] ;  /* 0x0000c8001c1c7a20 */ /* 0x000fe40000410000 */
[----:B------:R-:W-:Y:S01]  /*3b80*/  FMUL.FTZ R29, R29, c[0x0][0x320] ;  /* 0x0000c8001d1d7a20 */ /* 0x000fe20000410000 */
[----:B-----5:R-:W-:Y:S02]  /*3b90*/  HMMA.16816.F32 R32, R8, R48, R32 ;  /* 0x000000300820723c */ /* 0x020fe40000001820 */
[----:B------:R5:W1:Y:S08]  /*3ba0*/  MUFU.TANH R78, R0 ;  /* 0x00000000004e7308 */ /* 0x000a700000002400 */
[----:B------:R-:W1:Y:S01]  /*3bb0*/  MUFU.TANH R55, R43 ;  /* 0x0000002b00377308 */ /* 0x000e620000002400 */
[----:B-----5:R-:W-:-:S07]  /*3bc0*/  FMUL.FTZ R0, R47, c[0x0][0x320] ;  /* 0x0000c8002f007a20 */ /* 0x020fce0000410000 */
[----:B------:R-:W1:Y:S01]  /*3bd0*/  MUFU.TANH R52, R30 ;  /* 0x0000001e00347308 */ /* 0x000e620000002400 */
[----:B------:R-:W5:Y:S07]  /*3be0*/  LDSM.16.M88.4 R44, [R222+0x17900] ;  /* 0x01790000de2c783b */ /* 0x000f6e0000000200 */
[----:B------:R1:W1:Y:S08]  /*3bf0*/  MUFU.TANH R77, R0 ;  /* 0x00000000004d7308 */ /* 0x0002700000002400 */
[----:B------:R-:W2:Y:S01]  /*3c00*/  MUFU.TANH R54, R28 ;  /* 0x0000001c00367308 */ /* 0x000ea20000002400 */
[----:B-1----:R-:W-:-:S07]  /*3c10*/  FMUL.FTZ R0, R24, c[0x0][0x320] ;  /* 0x0000c80018007a20 */ /* 0x002fce0000410000 */
[----:B------:R-:W1:Y:S08]  /*3c20*/  MUFU.TANH R53, R29 ;  /* 0x0000001d00357308 */ /* 0x000e700000002400 */
[----:B------:R1:W1:Y:S02]  /*3c30*/  MUFU.TANH R76, R0 ;  /* 0x00000000004c7308 */ /* 0x0002640000002400 */
[----:B-1----:R-:W-:-:S06]  /*3c40*/  FMUL.FTZ R0, R25, c[0x0][0x320] ;  /* 0x0000c80019007a20 */ /* 0x002fcc0000410000 */
[----:B------:R1:W1:Y:S02]  /*3c50*/  MUFU.TANH R73, R0 ;  /* 0x0000000000497308 */ /* 0x0002640000002400 */
[----:B-1----:R-:W-:-:S06]  /*3c60*/  FMUL.FTZ R0, R26, c[0x0][0x320] ;  /* 0x0000c8001a007a20 */ /* 0x002fcc0000410000 */
[----:B------:R1:W1:Y:S02]  /*3c70*/  MUFU.TANH R72, R0 ;  /* 0x0000000000487308 */ /* 0x0002640000002400 */
[----:B-1----:R-:W-:Y:S02]  /*3c80*/  FMUL.FTZ R0, R27, c[0x0][0x320] ;  /* 0x0000c8001b007a20 */ /* 0x002fe40000410000 */
[C---:B------:R-:W-:Y:S04]  /*3c90*/  HMMA.16816.F32 R24, R16.reuse, R64, R68 ;  /* 0x000000401018723c */ /* 0x040fe80000001844 */
[----:B------:R1:W1:Y:S04]  /*3ca0*/  MUFU.TANH R59, R0 ;  /* 0x00000000003b7308 */ /* 0x0002680000002400 */
[----:B------:R-:W-:Y:S01]  /*3cb0*/  HMMA.16816.F32 R16, R16, R66, R20 ;  /* 0x000000421010723c */ /* 0x000fe20000001814 */
[----:B-1----:R-:W-:-:S02]  /*3cc0*/  FMUL.FTZ R0, R40, c[0x0][0x320] ;  /* 0x0000c80028007a20 */ /* 0x002fc40000410000 */
[----:B------:R-:W1:Y:S01]  /*3cd0*/  LDSM.16.M88.4 R40, [R221+0xb800] ;  /* 0x00b80000dd28783b */ /* 0x000e620000000200 */
[----:B------:R-:W-:Y:S11]  /*3ce0*/  DEPBAR.LE SB0, 0x0 ;  /* 0x000080000000791a */ /* 0x000ff60000000000 */
[----:B------:R-:W-:Y:S01]  /*3cf0*/  @!UPT UIADD3 URZ, URZ, URZ, URZ ;  /* 0x0000003f3f3ff290 */ /* 0x000fe2000fffe03f */
[C---:B-----5:R-:W-:Y:S01]  /*3d00*/  HMMA.16816.F32 R20, R12.reuse, R44, R24 ;  /* 0x0000002c0c14723c */ /* 0x060fe20000001818 */
[----:B------:R5:W1:Y:S07]  /*3d10*/  MUFU.TANH R58, R0 ;  /* 0x00000000003a7308 */ /* 0x000a6e0000002400 */
[----:B------:R-:W-:Y:S01]  /*3d20*/  HMMA.16816.F32 R12, R12, R46, R16 ;  /* 0x0000002e0c0c723c */ /* 0x000fe20000001810 */
[----:B------:R-:W1:Y:S07]  /*3d30*/  MUFU.TANH R45, R31 ;  /* 0x0000001f002d7308 */ /* 0x000e6e0000002400 */
[----:B------:R-:W-:Y:S01]  /*3d40*/  HMMA.16816.F32 R24, R8, R50, R36 ;  /* 0x000000320818723c */ /* 0x000fe20000001824 */
[----:B-----5:R-:W-:-:S04]  /*3d50*/  FMUL.FTZ R0, R32, c[0x0][0x320] ;  /* 0x0000c80020007a20 */ /* 0x020fc80000410000 */
[----:B------:R5:W2:Y:S03]  /*3d60*/  MUFU.TANH R44, R0 ;  /* 0x00000000002c7308 */ /* 0x000aa60000002400 */
[C---:B-1----:R-:W-:Y:S01]  /*3d70*/  HMMA.16816.F32 R16, R8.reuse, R40, R20 ;  /* 0x000000280810723c */ /* 0x042fe20000001814 */
[----:B-----5:R-:W-:Y:S11]  /*3d80*/  FMUL.FTZ R0, R33, c[0x0][0x320] ;  /* 0x0000c80021007a20 */ /* 0x020ff60000410000 */
[----:B------:R-:W-:Y:S04]  /*3d90*/  @!UPT UIADD3 URZ, URZ, URZ, URZ ;  /* 0x0000003f3f3ff290 */ /* 0x000fe8000fffe03f */
[----:B------:R-:W-:Y:S01]  /*3da0*/  FMUL.FTZ R26, R26, c[0x0][0x320] ;  /* 0x0000c8001a1a7a20 */ /* 0x000fe20000410000 */
[----:B------:R1:W1:Y:S01]  /*3db0*/  MUFU.TANH R39, R0 ;  /* 0x0000000000277308 */ /* 0x0002620000002400 */
[----:B------:R-:W-:Y:S01]  /*3dc0*/  FMUL.FTZ R24, R24, c[0x0][0x320] ;  /* 0x0000c80018187a20 */ /* 0x000fe20000410000 */
[----:B------:R-:W-:Y:S01]  /*3dd0*/  HMMA.16816.F32 R8, R8, R42, R12 ;  /* 0x0000002a0808723c */ /* 0x000fe2000000180c */
[----:B------:R-:W-:Y:S02]  /*3de0*/  FMUL.FTZ R27, R27, c[0x0][0x320] ;  /* 0x0000c8001b1b7a20 */ /* 0x000fe40000410000 */
[----:B------:R-:W-:-:S03]  /*3df0*/  FMUL.FTZ R25, R25, c[0x0][0x320] ;  /* 0x0000c80019197a20 */ /* 0x000fc60000410000 */
[----:B------:R-:W2:Y:S01]  /*3e00*/  MUFU.TANH R33, R26 ;  /* 0x0000001a00217308 */ /* 0x000ea20000002400 */
[----:B-1----:R-:W-:-:S07]  /*3e10*/  FMUL.FTZ R0, R34, c[0x0][0x320] ;  /* 0x0000c80022007a20 */ /* 0x002fce0000410000 */
[----:B------:R-:W1:Y:S01]  /*3e20*/  MUFU.TANH R36, R24 ;  /* 0x0000001800247308 */ /* 0x000e620000002400 */
[----:B------:R-:W-:Y:S02]  /*3e30*/  FMUL.FTZ R19, R19, c[0x0][0x320] ;  /* 0x0000c80013137a20 */ /* 0x000fe40000410000 */
[----:B------:R-:W-:Y:S02]  /*3e40*/  FMUL.FTZ R16, R16, c[0x0][0x320] ;  /* 0x0000c80010107a20 */ /* 0x000fe40000410000 */
[----:B------:R-:W-:Y:S02]  /*3e50*/  FMUL.FTZ R17, R17, c[0x0][0x320] ;  /* 0x0000c80011117a20 */ /* 0x000fe40000410000 */
[----:B------:R-:W-:Y:S01]  /*3e60*/  FMUL.FTZ R18, R18, c[0x0][0x320] ;  /* 0x0000c80012127a20 */ /* 0x000fe20000410000 */
[----:B------:R5:W1:Y:S02]  /*3e70*/  MUFU.TANH R38, R0 ;  /* 0x0000000000267308 */ /* 0x000a640000002400 */
[----:B------:R-:W-:-:S02]  /*3e80*/  FMUL.FTZ R8, R8, c[0x0][0x320] ;  /* 0x0000c80008087a20 */ /* 0x000fc40000410000 */
[----:B------:R-:W-:Y:S02]  /*3e90*/  FMUL.FTZ R9, R9, c[0x0][0x320] ;  /* 0x0000c80009097a20 */ /* 0x000fe40000410000 */
[----:B------:R-:W-:Y:S02]  /*3ea0*/  FMUL.FTZ R10, R10, c[0x0][0x320] ;  /* 0x0000c8000a0a7a20 */ /* 0x000fe40000410000 */
[----:B------:R-:W-:Y:S01]  /*3eb0*/  FMUL.FTZ R11, R11, c[0x0][0x320] ;  /* 0x0000c8000b0b7a20 */ /* 0x000fe20000410000 */
[----:B------:R-:W1:Y:S01]  /*3ec0*/  MUFU.TANH R34, R27 ;  /* 0x0000001b00227308 */ /* 0x000e620000002400 */
[----:B-----5:R-:W-:-:S07]  /*3ed0*/  FMUL.FTZ R0, R35, c[0x0][0x320] ;  /* 0x0000c80023007a20 */ /* 0x020fce0000410000 */
[----:B------:R-:W1:Y:S08]  /*3ee0*/  MUFU.TANH R26, R19 ;  /* 0x00000013001a7308 */ /* 0x000e700000002400 */
        /* <DEDUP_REMOVED lines=8> */
[----:B------:R5:W1:Y:S02]  /*3f70*/  MUFU.TANH R25, R18 ;  /* 0x0000001200197308 */ /* 0x000a640000002400 */
[----:B-----5:R-:W-:Y:S01]  /*3f80*/  P2R R18, PR, RZ, 0x4 ;  /* 0x00000004ff127803 */ /* 0x020fe20000000000 */
[----:B------:R-:W-:Y:S06]  /*3f90*/  BAR.SYNC.DEFER_BLOCKING 0x0 ;  /* 0x0000000000007b1d */ /* 0x000fec0000010000 */
[----:B------:R-:W-:Y:S05]  /*3fa0*/  @!P2 BRA `(.L_x_711) ;  /* 0x000002300000a947 */ /* 0x000fea0003800000 */
[----:B-1234-:R-:W-:-:S04]  /*3fb0*/  IADD3 R8, R165, -0x2, RZ ;  /* 0xfffffffea5087810 */ /* 0x01efc80007ffe0ff */
[----:B------:R-:W-:Y:S01]  /*3fc0*/  SHF.R.S32.HI R3, RZ, 0x1f, R8 ;  /* 0x0000001fff037819 */ /* 0x000fe20000011408 */
[----:B------:R-:W-:Y:S02]  /*3fd0*/  IMAD R0, R159, R8, RZ ;  /* 0x000000089f007224 */ /* 0x000fe400078e02ff */
[----:B------:R-:W-:-:S04]  /*3fe0*/  IMAD.WIDE.U32 R8, R8, R162, R166 ;  /* 0x000000a208087225 */ /* 0x000fc800078e00a6 */
[----:B------:R-:W-:Y:S01]  /*3ff0*/  IMAD R0, R3, R162, R0 ;  /* 0x000000a203007224 */ /* 0x000fe200078e0200 */
[----:B------:R-:W-:Y:S02]  /*4000*/  LEA R6, P0, R8, c[0x0][0x1c8], 0x1 ;  /* 0x0000720008067a11 */ /* 0x000fe400078008ff */
[C---:B------:R-:W-:Y:S01]  /*4010*/  SHF.L.U64.HI R3, R160.reuse, 0x6, R164 ;  /* 0x00000006a0037819 */ /* 0x040fe200000102a4 */
[----:B------:R-:W-:Y:S02]  /*4020*/  IMAD.IADD R0, R9, 0x1, R0 ;  /* 0x0000000109007824 */ /* 0x000fe400078e0200 */
[----:B------:R-:W-:-:S03]  /*4030*/  IMAD.SHL.U32 R9, R160, 0x40, RZ ;  /* 0x00000040a0097824 */ /* 0x000fc600078e00ff */
        /* <DEDUP_REMOVED lines=26> */
.L_x_711:
[----:B-1234-:R-:W-:Y:S01]  /*41e0*/  LOP3.LUT R0, R158, 0xffffffe0, RZ, 0xc0, !PT ;  /* 0xffffffe09e007812 */ /* 0x01efe200078ec0ff */
[----:B------:R-:W-:Y:S01]  /*41f0*/  IMAD.IADD R6, R157, 0x1, R156 ;  /* 0x000000019d067824 */ /* 0x000fe200078e029c */
[----:B------:R1:W-:Y:S01]  /*4200*/  STL [R1+0x50], R226 ;  /* 0x000050e201007387 */ /* 0x0003e20000100800 */
[----:B------:R-:W-:-:S02]  /*4210*/  IMAD.SHL.U32 R217, R5, 0x2, RZ ;  /* 0x0000000205d97824 */ /* 0x000fc400078e00ff */
[----:B------:R-:W-:Y:S01]  /*4220*/  IMAD.IADD R0, R161, 0x1, -R0 ;  /* 0x00000001a1007824 */ /* 0x000fe200078e0a00 */
[----:B------:R-:W-:Y:S01]  /*4230*/  STL [R1+0x4c], R225 ;  /* 0x00004ce101007387 */ /* 0x000fe20000100800 */
[----:B------:R-:W-:Y:S01]  /*4240*/  IMAD R220, R2, 0x2, R217 ;  /* 0x0000000202dc7824 */ /* 0x000fe200078e02d9 */
[----:B------:R-:W-:Y:S02]  /*4250*/  LEA R218, R4, R217, 0x1 ;  /* 0x000000d904da7211 */ /* 0x000fe400078e08ff */
[----:B------:R-:W-:Y:S01]  /*4260*/  SHF.R.S32.HI R3, RZ, 0x1f, R0 ;  /* 0x0000001fff037819 */ /* 0x000fe20000011400 */
[----:B------:R-:W-:Y:S02]  /*4270*/  STL [R1+0x48], R224 ;  /* 0x000048e001007387 */ /* 0x000fe40000100800 */
[----:B------:R-:W-:Y:S01]  /*4280*/  IMAD R219, R2, 0x2, R218 ;  /* 0x0000000202db7824 */ /* 0x000fe200078e02da */
[----:B------:R-:W-:Y:S01]  /*4290*/  LEA.HI R3, R3, R0, RZ, 0x2 ;  /* 0x0000000003037211 */ /* 0x000fe200078f10ff */
[----:B------:R-:W-:Y:S03]  /*42a0*/  STL [R1+0x44], R223 ;  /* 0x000044df01007387 */ /* 0x000fe60000100800 */
[----:B------:R-:W-:Y:S01]  /*42b0*/  LOP3.LUT R3, R3, 0x7ffffffc, RZ, 0xc0, !PT ;  /* 0x7ffffffc03037812 */ /* 0x000fe200078ec0ff */
[----:B------:R-:W-:Y:S03]  /*42c0*/  STL [R1+0x40], R222 ;  /* 0x000040de01007387 */ /* 0x000fe60000100800 */
[----:B------:R-:W-:Y:S01]  /*42d0*/  IADD3 R0, R0, -R3, RZ ;  /* 0x8000000300007210 */ /* 0x000fe20007ffe0ff */
[----:B------:R-:W-:Y:S04]  /*42e0*/  STL [R1+0x3c], R221 ;  /* 0x00003cdd01007387 */ /* 0x000fe80000100800 */
[----:B------:R-:W-:Y:S01]  /*42f0*/  IMAD R0, R0, -0x2, R6 ;  /* 0xfffffffe00007824 */ /* 0x000fe200078e0206 */
[----:B------:R2:W-:Y:S04]  /*4300*/  STL [R1+0x38], R216 ;  /* 0x000038d801007387 */ /* 0x0005e80000100800 */
[C---:B------:R-:W-:Y:S01]  /*4310*/  ISETP.GT.AND P0, PT, R0.reuse, RZ, PT ;  /* 0x000000ff0000720c */ /* 0x040fe20003f04270 */
[----:B------:R-:W-:Y:S01]  /*4320*/  LDSM.16.MT88.4 R40, [R217+0x900] ;  /* 0x00090000d928783b */ /* 0x000fe20000004200 */
[----:B------:R-:W-:-:S02]  /*4330*/  ISETP.GT.AND P1, PT, R0, 0x1, PT ;  /* 0x000000010000780c */ /* 0x000fc40003f24270 */
[----:B------:R-:W-:Y:S01]  /*4340*/  FSEL R14, R112, -INF , P0 ;  /* 0xff800000700e7808 */ /* 0x000fe20000000000 */
[----:B------:R-:W-:Y:S01]  /*4350*/  LDSM.16.MT88.4 R64, [R218+0x3900] ;  /* 0x00390000da40783b */ /* 0x000fe20000004200 */
[----:B------:R-:W-:Y:S02]  /*4360*/  FSEL R7, R116, -INF , P0 ;  /* 0xff80000074077808 */ /* 0x000fe40000000000 */
[C---:B------:R-:W-:Y:S01]  /*4370*/  ISETP.GT.AND P0, PT, R0.reuse, 0x8, PT ;  /* 0x000000080000780c */ /* 0x040fe20003f04270 */
[----:B------:R-:W-:Y:S01]  /*4380*/  LDSM.16.MT88.4 R60, [R220+0x3900] ;  /* 0x00390000dc3c783b */ /* 0x000fe20000004200 */
[----:B------:R-:W-:Y:S02]  /*4390*/  FSEL R8, R113, -INF , P1 ;  /* 0xff80000071087808 */ /* 0x000fe40000800000 */
[----:B------:R-:W-:Y:S01]  /*43a0*/  FSEL R15, R109, -INF , P1 ;  /* 0xff8000006d0f7808 */ /* 0x000fe20000800000 */
[----:B------:R-:W-:Y:S01]  /*43b0*/  LDSM.16.MT88.4 R84, [R217+0x3900] ;  /* 0x00390000d954783b */ /* 0x000fe20000004200 */
[----:B------:R-:W-:-:S02]  /*43c0*/  ISETP.GT.AND P1, PT, R0, 0x9, PT ;  /* 0x000000090000780c */ /* 0x000fc40003f24270 */
[----:B------:R-:W-:Y:S01]  /*43d0*/  FSEL R9, R108, -INF , P0 ;  /* 0xff8000006c097808 */ /* 0x000fe20000000000 */
[----:B------:R-:W-:Y:S01]  /*43e0*/  LDSM.16.MT88.4 R68, [R217+0x6900] ;  /* 0x00690000d944783b */ /* 0x000fe20000004200 */
[----:B------:R-:W-:Y:S02]  /*43f0*/  FMNMX.FTZ R132, R7, R8, !PT ;  /* 0x0000000807847209 */ /* 0x000fe40007810000 */
[----:B------:R-:W-:Y:S01]  /*4400*/  FSEL R20, R102, -INF , P0 ;  /* 0xff80000066147808 */ /* 0x000fe20000000000 */
[----:B------:R-:W-:Y:S01]  /*4410*/  LDSM.16.MT88.4 R92, [R220+0x6100] ;  /* 0x00610000dc5c783b */ /* 0x000fe20000004200 */
[----:B------:R-:W-:Y:S02]  /*4420*/  ISETP.GT.AND P0, PT, R0, 0x10, PT ;  /* 0x000000100000780c */ /* 0x000fe40003f04270 */
[----:B------:R-:W-:Y:S01]  /*4430*/  FSEL R10, R103, -INF , P1 ;  /* 0xff800000670a7808 */ /* 0x000fe20000800000 */
[----:B------:R-:W0:Y:S01]  /*4440*/  LDGDEPBAR ;  /* 0x00000000000079af */ /* 0x000e220000000000 */
[----:B------:R-:W-:-:S02]  /*4450*/  FMNMX.FTZ R132, R9, R132, !PT ;  /* 0x0000008409847209 */ /* 0x000fc40007810000 */
        /* <DEDUP_REMOVED lines=66> */
[----:B-1----:R-:W-:Y:S02]  /*4880*/  FSEL R226, R38, -INF , P0 ;  /* 0xff80000026e27808 */ /* 0x002fe40000000000 */
        /* <DEDUP_REMOVED lines=15> */
[----:B------:R-:W-:-:S02]  /*4980*/  ISETP.GT.AND P2, PT, R0, 0x51, PT ;  /* 0x000000510000780c */ /* 0x000fc40003f44270 */
[----:B--2---:R-:W-:Y:S02]  /*4990*/  FSEL R216, R30, -INF , P0 ;  /* 0xff8000001ed87808 */ /* 0x004fe40000000000 */
        /* <DEDUP_REMOVED lines=13> */
[----:B------:R-:W-:Y:S02]  /*4a70*/  FMNMX.FTZ R0, R208, R0, !PT ;  /* 0x00000000d0007209 */ /* 0x000fe40007810000 */
[----:B------:R-:W-:Y:S02]  /*4a80*/  FMNMX.FTZ R132, R98, R132, !PT ;  /* 0x0000008462847209 */ /* 0x000fe40007810000 */
[----:B------:R-:W-:Y:S02]  /*4a90*/  FMNMX.FTZ R0, R207, R0, !PT ;  /* 0x00000000cf007209 */ /* 0x000fe40007810000 */
[----:B------:R-:W-:-:S02]  /*4aa0*/  FMNMX.FTZ R132, R215, R132, !PT ;  /* 0x00000084d7847209 */ /* 0x000fc40007810000 */
[----:B------:R-:W-:Y:S02]  /*4ab0*/  FMNMX.FTZ R0, R226, R0, !PT ;  /* 0x00000000e2007209 */ /* 0x000fe40007810000 */
[----:B------:R-:W-:Y:S01]  /*4ac0*/  FSEL R122, R26, -INF , P2 ;  /* 0xff8000001a7a7808 */ /* 0x000fe20001000000 */
[----:B------:R-:W1:Y:S01]  /*4ad0*/  SHFL.BFLY PT, R3, R132, 0x2, 0x1f ;  /* 0x0c401f0084037f89 */ /* 0x000e6200000e0000 */
[----:B------:R-:W-:Y:S02]  /*4ae0*/  FMNMX.FTZ R0, R99, R0, !PT ;  /* 0x0000000063007209 */ /* 0x000fe40007810000 */
[----:B------:R-:W-:Y:S01]  /*4af0*/  FSEL R209, R32, -INF , P1 ;  /* 0xff80000020d17808 */ /* 0x000fe20000800000 */
[----:B------:R-:W-:Y:S01]  /*4b00*/  LDSM.16.MT88.4 R24, [R218+0x100] ;  /* 0x00010000da18783b */ /* 0x000fe20000004200 */
[----:B------:R-:W-:Y:S02]  /*4b10*/  FMNMX.FTZ R0, R121, R0, !PT ;  /* 0x0000000079007209 */ /* 0x000fe40007810000 */
[----:B------:R-:W-:-:S02]  /*4b20*/  FSEL R110, R31, -INF , P0 ;  /* 0xff8000001f6e7808 */ /* 0x000fc40000000000 */
[----:B------:R-:W-:Y:S02]  /*4b30*/  FMNMX.FTZ R0, R102, R0, !PT ;  /* 0x0000000066007209 */ /* 0x000fe40007810000 */
[----:B------:R-:W-:Y:S02]  /*4b40*/  ISETP.NE.AND P2, PT, R18, RZ, PT ;  /* 0x000000ff1200720c */ /* 0x000fe40003f45270 */
[----:B------:R-:W-:-:S04]  /*4b50*/  FMNMX.FTZ R0, R221, R0, !PT ;  /* 0x00000000dd007209 */ /* 0x000fc80007810000 */
[----:B------:R-:W-:-:S04]  /*4b60*/  FMNMX.FTZ R0, R122, R0, !PT ;  /* 0x000000007a007209 */ /* 0x000fc80007810000 */
[----:B------:R-:W-:Y:S02]  /*4b70*/  FMNMX.FTZ R0, R209, R0, !PT ;  /* 0x00000000d1007209 */ /* 0x000fe40007810000 */
[----:B-1----:R-:W-:Y:S02]  /*4b80*/  FMNMX.FTZ R132, R132, R3, !PT ;  /* 0x0000000384847209 */ /* 0x002fe40007810000 */
[----:B------:R-:W-:-:S03]  /*4b90*/  FMNMX.FTZ R3, R110, R0, !PT ;  /* 0x000000006e037209 */ /* 0x000fc60007810000 */
[----:B------:R-:W1:Y:S04]  /*4ba0*/  SHFL.BFLY PT, R0, R132, 0x1, 0x1f ;  /* 0x0c201f0084007f89 */ /* 0x000e6800000e0000 */
[----:B------:R-:W2:Y:S01]  /*4bb0*/  SHFL.BFLY PT, R6, R3, 0x2, 0x1f ;  /* 0x0c401f0003067f89 */ /* 0x000ea200000e0000 */
[----:B-1----:R-:W-:Y:S02]  /*4bc0*/  FMNMX.FTZ R132, R132, R0, !PT ;  /* 0x0000000084847209 */ /* 0x002fe40007810000 */
[----:B--2---:R-:W-:-:S03]  /*4bd0*/  FMNMX.FTZ R3, R3, R6, !PT ;  /* 0x0000000603037209 */ /* 0x004fc60007810000 */
[C---:B------:R-:W-:Y:S01]  /*4be0*/  FMUL.FTZ R12, R132.reuse, c[0x0][0x2d0] ;  /* 0x0000b400840c7a20 */ /* 0x040fe20000410000 */
[----:B------:R-:W-:Y:S01]  /*4bf0*/  FSETP.NEU.FTZ.AND P0, PT, R132, -INF , PT ;  /* 0xff8000008400780b */ /* 0x000fe20003f1d000 */
[----:B------:R-:W1:Y:S03]  /*4c00*/  SHFL.BFLY PT, R6, R3, 0x1, 0x1f ;  /* 0x0c201f0003067f89 */ /* 0x000e6600000e0000 */
[----:B------:R-:W-:-:S05]  /*4c10*/  FSEL R12, R12, RZ, P0 ;  /* 0x000000ff0c0c7208 */ /* 0x000fca0000000000 */
[----:B------:R-:W-:-:S04]  /*4c20*/  FFMA.FTZ R0, R7, c[0x0][0x2d0], -R12 ;  /* 0x0000b40007007a23 */ /* 0x000fc8000001080c */
[----:B------:R2:W-:Y:S01]  /*4c30*/  MUFU.EX2 R96, R0 ;  /* 0x0000000000607308 */ /* 0x0005e20000000800 */
[----:B-1----:R-:W-:Y:S01]  /*4c40*/  FMNMX.FTZ R3, R3, R6, !PT ;  /* 0x0000000603037209 */ /* 0x002fe20007810000 */
[--C-:B------:R-:W-:Y:S02]  /*4c50*/  FFMA.FTZ R6, R11, c[0x0][0x2d0], -R12.reuse ;  /* 0x0000b4000b067a23 */ /* 0x100fe4000001080c */
[----:B--2---:R-:W-:Y:S01]  /*4c60*/  FFMA.FTZ R0, R8, c[0x0][0x2d0], -R12 ;  /* 0x0000b40008007a23 */ /* 0x004fe2000001080c */
[----:B------:R-:W-:-:S03]  /*4c70*/  FSETP.NEU.FTZ.AND P0, PT, R3, -INF , PT ;  /* 0xff8000000300780b */ /* 0x000fc60003f1d000 */
[----:B------:R1:W-:Y:S08]  /*4c80*/  MUFU.EX2 R211, R6 ;  /* 0x0000000600d37308 */ /* 0x0003f00000000800 */
[----:B------:R2:W3:Y:S01]  /*4c90*/  MUFU.EX2 R225, R0 ;  /* 0x0000000000e17308 */ /* 0x0004e20000000800 */
[----:B-1----:R-:W-:-:S07]  /*4ca0*/  FFMA.FTZ R6, R13, c[0x0][0x2d0], -R12 ;  /* 0x0000b4000d067a23 */ /* 0x002fce000001080c */
[----:B------:R-:W-:Y:S01]  /*4cb0*/  MUFU.EX2 R223, R6 ;  /* 0x0000000600df7308 */ /* 0x000fe20000000800 */
[----:B--2---:R-:W-:Y:S01]  /*4cc0*/  FFMA.FTZ R0, R9, c[0x0][0x2d0], -R12 ;  /* 0x0000b40009007a23 */ /* 0x004fe2000001080c */
[----:B---3--:R-:W-:-:S06]  /*4cd0*/  F2FP.PACK_AB R8, R225, R96 ;  /* 0x00000060e108723e */ /* 0x008fcc00000000ff */
[----:B------:R1:W-:Y:S02]  /*4ce0*/  MUFU.EX2 R97, R0 ;  /* 0x0000000000617308 */ /* 0x0003e40000000800 */
[----:B-1----:R-:W-:-:S06]  /*4cf0*/  FFMA.FTZ R0, R10, c[0x0][0x2d0], -R12 ;  /* 0x0000b4000a007a23 */ /* 0x002fcc000001080c */
[----:B------:R1:W2:Y:S02]  /*4d00*/  MUFU.EX2 R16, R0 ;  /* 0x0000000000107308 */ /* 0x0002a40000000800 */
[----:B-1----:R-:W-:-:S05]  /*4d10*/  FMUL.FTZ R0, R3, c[0x0][0x2d0] ;  /* 0x0000b40003007a20 */ /* 0x002fca0000410000 */
[----:B------:R-:W-:-:S05]  /*4d20*/  FSEL R0, R0, RZ, P0 ;  /* 0x000000ff00007208 */ /* 0x000fca0000000000 */
[----:B------:R-:W-:Y:S02]  /*4d30*/  FFMA.FTZ R5, R14, c[0x0][0x2d0], -R0 ;  /* 0x0000b4000e057a23 */ /* 0x000fe40000010800 */
[----:B--2---:R-:W-:Y:S02]  /*4d40*/  IMAD.MOV.U32 R14, RZ, RZ, R16 ;  /* 0x000000ffff0e7224 */ /* 0x004fe400078e0010 */
[----:B------:R-:W1:Y:S01]  /*4d50*/  LDSM.16.MT88.4 R16, [R217+0x100] ;  /* 0x00010000d910783b */ /* 0x000e620000004200 */
[----:B------:R2:W-:Y:S01]  /*4d60*/  MUFU.EX2 R224, R5 ;  /* 0x0000000500e07308 */ /* 0x0005e20000000800 */
[----:B------:R-:W-:Y:S01]  /*4d70*/  FFMA.FTZ R4, R21, c[0x0][0x2d0], -R0 ;  /* 0x0000b40015047a23 */ /* 0x000fe20000010800 */
[----:B------:R-:W-:-:S06]  /*4d80*/  F2FP.PACK_AB R10, R14, R97 ;  /* 0x000000610e0a723e */ /* 0x000fcc00000000ff */
[----:B------:R3:W4:Y:S01]  /*4d90*/  MUFU.EX2 R6, R4 ;  /* 0x0000000400067308 */ /* 0x0007220000000800 */
[----:B--2---:R-:W-:-:S07]  /*4da0*/  FFMA.FTZ R5, R15, c[0x0][0x2d0], -R0 ;  /* 0x0000b4000f057a23 */ /* 0x004fce0000010800 */
[----:B------:R2:W2:Y:S01]  /*4db0*/  MUFU.EX2 R213, R5 ;  /* 0x0000000500d57308 */ /* 0x0004a20000000800 */
[----:B---3--:R-:W-:Y:S01]  /*4dc0*/  FFMA.FTZ R4, R22, c[0x0][0x2d0], -R12 ;  /* 0x0000b40016047a23 */ /* 0x008fe2000001080c */
[----:B----4-:R-:W-:-:S06]  /*4dd0*/  MOV R2, R6 ;  /* 0x0000000600027202 */ /* 0x010fcc0000000f00 */
[----:B------:R3:W-:Y:S01]  /*4de0*/  MUFU.EX2 R222, R4 ;  /* 0x0000000400de7308 */ /* 0x0007e20000000800 */
[----:B--2---:R-:W-:Y:S01]  /*4df0*/  FFMA.FTZ R5, R20, c[0x0][0x2d0], -R0 ;  /* 0x0000b40014057a23 */ /* 0x004fe20000010800 */
[----:B------:R-:W-:-:S06]  /*4e00*/  F2FP.PACK_AB R9, R213, R224 ;  /* 0x000000e0d509723e */ /* 0x000fcc00000000ff */
[----:B------:R-:W2:Y:S01]  /*4e10*/  MUFU.EX2 R100, R5 ;  /* 0x0000000500647308 */ /* 0x000ea20000000800 */
[----:B---3--:R-:W-:-:S07]  /*4e20*/  FFMA.FTZ R4, R23, c[0x0][0x2d0], -R12 ;  /* 0x0000b40017047a23 */ /* 0x008fce000001080c */
[----:B------:R3:W4:Y:S01]  /*4e30*/  MUFU.EX2 R101, R4 ;  /* 0x0000000400657308 */ /* 0x0007220000000800 */
[----:B--2---:R-:W-:-:S07]  /*4e40*/  F2FP.PACK_AB R11, R6, R100 ;  /* 0x00000064060b723e */ /* 0x004fce00000000ff */
[----:B-1----:R-:W-:Y:S01]  /*4e50*/  HMMA.16816.F32 R32, R8, R16, RZ ;  /* 0x000000100820723c */ /* 0x002fe200000018ff */
[----:B---3--:R-:W-:Y:S01]  /*4e60*/  FFMA.FTZ R4, R28, c[0x0][0x2d0], -R0 ;  /* 0x0000b4001c047a23 */ /* 0x008fe20000010800 */
[----:B----4-:R-:W-:-:S03]  /*4e70*/  F2FP.PACK_AB R6, R101, R222 ;  /* 0x000000de6506723e */ /* 0x010fc600000000ff */
[----:B------:R1:W-:Y:S03]  /*4e80*/  MUFU.EX2 R15, R4 ;  /* 0x00000004000f7308 */ /* 0x0003e60000000800 */
[----:B------:R-:W-:Y:S01]  /*4e90*/  HMMA.16816.F32 R20, R8, R24, RZ ;  /* 0x000000180814723c */ /* 0x000fe200000018ff */
[----:B-1----:R-:W-:-:S07]  /*4ea0*/  FFMA.FTZ R4, R29, c[0x0][0x2d0], -R0 ;  /* 0x0000b4001d047a23 */ /* 0x002fce0000010800 */
[C---:B------:R-:W-:Y:S01]  /*4eb0*/  HMMA.16816.F32 R28, R8.reuse, R18, RZ ;  /* 0x00000012081c723c */ /* 0x040fe200000018ff */
[----:B------:R1:W2:Y:S07]  /*4ec0*/  MUFU.EX2 R252, R4 ;  /* 0x0000000400fc7308 */ /* 0x0002ae0000000800 */
[C---:B------:R-:W-:Y:S08]  /*4ed0*/  HMMA.16816.F32 R16, R8.reuse, R26, RZ ;  /* 0x0000001a0810723c */ /* 0x040ff000000018ff */
[----:B------:R-:W-:Y:S01]  /*4ee0*/  HMMA.16816.F32 R24, R8, R46, RZ ;  /* 0x0000002e0818723c */ /* 0x000fe200000018ff */
        /* <DEDUP_REMOVED lines=9> */
[C---:B------:R-:W-:Y:S08]  /*4f80*/  HMMA.16816.F32 R188, R4.reuse, R36, R20 ;  /* 0x0000002404bc723c */ /* 0x040ff00000001814 */
[----:B------:R-:W-:Y:S01]  /*4f90*/  HMMA.16816.F32 R180, R4, R38, R16 ;  /* 0x0000002604b4723c */ /* 0x000fe20000001810 */
[----:B------:R-:W2:Y:S07]  /*4fa0*/  LDSM.16.MT88.4 R36, [R217+0x3100] ;  /* 0x00310000d924783b */ /* 0x000eae0000004200 */
[----:B------:R-:W-:Y:S01]  /*4fb0*/  HMMA.16816.F32 R28, R8, R44, RZ ;  /* 0x0000002c081c723c */ /* 0x000fe200000018ff */
[----:B------:R-:W3:Y:S07]  /*4fc0*/  LDSM.16.MT88.4 R44, [R218+0x3100] ;  /* 0x00310000da2c783b */ /* 0x000eee0000004200 */
[----:B------:R-:W-:Y:S01]  /*4fd0*/  HMMA.16816.F32 R200, R4, R40, R32 ;  /* 0x0000002804c8723c */ /* 0x000fe20000001820 */
[----:B------:R-:W4:Y:S07]  /*4fe0*/  LDSM.16.MT88.4 R32, [R219+0x900] ;  /* 0x00090000db20783b */ /* 0x000f2e0000004200 */
[C---:B-1----:R-:W-:Y:S08]  /*4ff0*/  HMMA.16816.F32 R20, R8.reuse, R48, RZ ;  /* 0x000000300814723c */ /* 0x042ff000000018ff */
[----:B------:R-:W-:Y:S08]  /*5000*/  HMMA.16816.F32 R16, R8, R50, RZ ;  /* 0x000000320810723c */ /* 0x000ff000000018ff */
[C---:B------:R-:W-:Y:S08]  /*5010*/  HMMA.16816.F32 R172, R4.reuse, R52, R28 ;  /* 0x0000003404ac723c */ /* 0x040ff0000000181c */
[----:B------:R-:W-:Y:S08]  /*5020*/  HMMA.16816.F32 R192, R4, R54, R24 ;  /* 0x0000003604c0723c */ /* 0x000ff00000001818 */
[C---:B--2---:R-:W-:Y:S08]  /*5030*/  HMMA.16816.F32 R52, R8.reuse, R36, RZ ;  /* 0x000000240834723c */ /* 0x044ff000000018ff */
[C---:B------:R-:W-:Y:S08]  /*5040*/  HMMA.16816.F32 R48, R8.reuse, R38, RZ ;  /* 0x000000260830723c */ /* 0x040ff000000018ff */
[C---:B---3--:R-:W-:Y:S08]  /*5050*/  HMMA.16816.F32 R36, R8.reuse, R46, RZ ;  /* 0x0000002e0824723c */ /* 0x048ff000000018ff */
[C---:B------:R-:W-:Y:S08]  /*5060*/  HMMA.16816.F32 R28, R8.reuse, R74, RZ ;  /* 0x0000004a081c723c */ /* 0x040ff000000018ff */
[----:B------:R-:W-:Y:S08]  /*5070*/  HMMA.16816.F32 R40, R8, R44, RZ ;  /* 0x0000002c0828723c */ /* 0x000ff000000018ff */
[C---:B----4-:R-:W-:Y:S08]  /*5080*/  HMMA.16816.F32 R184, R4.reuse, R32, R20 ;  /* 0x0000002004b8723c */ /* 0x050ff00000001814 */
[----:B------:R-:W-:Y:S08]  /*5090*/  HMMA.16816.F32 R176, R4, R34, R16 ;  /* 0x0000002204b0723c */ /* 0x000ff00000001810 */
[C---:B------:R-:W-:Y:S08]  /*50a0*/  HMMA.16816.F32 R24, R8.reuse, R80, RZ ;  /* 0x000000500818723c */ /* 0x040ff000000018ff */
[C---:B------:R-:W-:Y:S01]  /*50b0*/  HMMA.16816.F32 R20, R8.reuse, R82, RZ ;  /* 0x000000520814723c */ /* 0x040fe200000018ff */
[----:B------:R-:W-:Y:S07]  /*50c0*/  LDSM.16.MT88.4 R80, [R219+0x6900] ;  /* 0x00690000db50783b */ /* 0x000fee0000004200 */
[----:B------:R-:W-:Y:S08]  /*50d0*/  HMMA.16816.F32 R16, R8, R88, RZ ;  /* 0x000000580810723c */ /* 0x000ff000000018ff */
[C---:B------:R-:W-:Y:S01]  /*50e0*/  HMMA.16816.F32 R128, R4.reuse, R66, R36 ;  /* 0x000000420480723c */ /* 0x040fe20000001824 */
[----:B------:R-:W1:Y:S07]  /*50f0*/  LDSM.16.MT88.4 R36, [R217+0x9100] ;  /* 0x00910000d924783b */ /* 0x000e6e0000004200 */
[----:B------:R-:W-:Y:S01]  /*5100*/  HMMA.16816.F32 R168, R4, R62, R28 ;  /* 0x0000003e04a8723c */ /* 0x000fe2000000181c */
[----:B------:R-:W2:Y:S07]  /*5110*/  LDSM.16.MT88.4 R28, [R219+0x6100] ;  /* 0x00610000db1c783b */ /* 0x000eae0000004200 */
[----:B------:R-:W-:Y:S01]  /*5120*/  HMMA.16816.F32 R44, R8, R90, RZ ;  /* 0x0000005a082c723c */ /* 0x000fe200000018ff */
[----:B------:R-:W3:Y:S07]  /*5130*/  LDSM.16.MT88.4 R88, [R218+0x6900] ;  /* 0x00690000da58783b */ /* 0x000eee0000004200 */
[C---:B------:R-:W-:Y:S01]  /*5140*/  HMMA.16816.F32 R116, R4.reuse, R86, R48 ;  /* 0x000000560474723c */ /* 0x040fe20000001830 */
[----:B------:R-:W4:Y:S06]  /*5150*/  LDSM.16.MT88.4 R48, [R220+0x6900] ;  /* 0x00690000dc30783b */ /* 0x000f2c0000004200 */
[----:B------:R-:W-:Y:S01]  /*5160*/  IMAD.MOV.U32 R87, RZ, RZ, R122 ;  /* 0x000000ffff577224 */ /* 0x000fe200078e007a */
[----:B------:R-:W-:Y:S01]  /*5170*/  HMMA.16816.F32 R148, R4, R84, R52 ;  /* 0x000000540494723c */ /* 0x000fe20000001834 */
[----:B------:R-:W-:Y:S01]  /*5180*/  LDSM.16.MT88.4 R52, [R220+0x9100] ;  /* 0x00910000dc34783b */ /* 0x000fe20000004200 */
[----:B------:R-:W-:-:S05]  /*5190*/  IMAD.MOV.U32 R86, RZ, RZ, R103 ;  /* 0x000000ffff567224 */ /* 0x000fca00078e0067 */
[----:B------:R-:W-:Y:S01]  /*51a0*/  MOV R84, R121 ;  /* 0x0000007900547202 */ /* 0x000fe20000000f00 */
[----:B------:R-:W-:Y:S01]  /*51b0*/  HMMA.16816.F32 R124, R4, R64, R40 ;  /* 0x00000040047c723c */ /* 0x000fe20000001828 */
[----:B------:R-:W1:Y:S01]  /*51c0*/  LDSM.16.MT88.4 R40, [R218+0x9100] ;  /* 0x00910000da28783b */ /* 0x000e620000004200 */
[----:B------:R-:W-:-:S03]  /*51d0*/  IMAD.MOV.U32 R85, RZ, RZ, R120 ;  /* 0x000000ffff557224 */ /* 0x000fc600078e0078 */
[----:B------:R-:W1:Y:S03]  /*51e0*/  LDSM.16.MT88.4 R64, [R219+0x9100] ;  /* 0x00910000db40783b */ /* 0x000e660000004200 */
[----:B------:R-:W-:Y:S01]  /*51f0*/  HMMA.16816.F32 R32, R8, R72, RZ ;  /* 0x000000480820723c */ /* 0x000fe200000018ff */
[----:B------:R-:W-:Y:S07]  /*5200*/  LDSM.16.MT88.4 R72, [R218+0x9900] ;  /* 0x00990000da48783b */ /* 0x000fee0000004200 */
[C---:B------:R-:W-:Y:S08]  /*5210*/  HMMA.16816.F32 R152, R4.reuse, R56, R24 ;  /* 0x000000380498723c */ /* 0x040ff00000001818 */
[C---:B------:R-:W-:Y:S08]  /*5220*/  HMMA.16816.F32 R164, R4.reuse, R58, R20 ;  /* 0x0000003a04a4723c */ /* 0x040ff00000001814 */
[----:B------:R-:W-:Y:S08]  /*5230*/  HMMA.16816.F32 R160, R4, R68, R16 ;  /* 0x0000004404a0723c */ /* 0x000ff00000001810 */
[C---:B------:R-:W-:Y:S08]  /*5240*/  HMMA.16816.F32 R24, R8.reuse, R76, RZ ;  /* 0x0000004c0818723c */ /* 0x040ff000000018ff */
[C---:B------:R-:W-:Y:S01]  /*5250*/  HMMA.16816.F32 R20, R8.reuse, R78, RZ ;  /* 0x0000004e0814723c */ /* 0x040fe200000018ff */
[----:B------:R-:W3:Y:S07]  /*5260*/  LDSM.16.MT88.4 R76, [R217+0x9900] ;  /* 0x00990000d94c783b */ /* 0x000eee0000004200 */
[----:B------:R-:W-:Y:S08]  /*5270*/  HMMA.16816.F32 R16, R8, R92, RZ ;  /* 0x0000005c0810723c */ /* 0x000ff000000018ff */
[----:B------:R-:W-:Y:S08]  /*5280*/  HMMA.16816.F32 R140, R4, R60, R32 ;  /* 0x0000003c048c723c */ /* 0x000ff00000001820 */
[----:B-1----:R-:W-:Y:S08]  /*5290*/  HMMA.16816.F32 R32, R8, R36, RZ ;  /* 0x000000240820723c */ /* 0x002ff000000018ff */
[----:B------:R-:W-:Y:S01]  /*52a0*/  HMMA.16816.F32 R156, R4, R70, R44 ;  /* 0x00000046049c723c */ /* 0x000fe2000000182c */
[----:B------:R-:W1:Y:S07]  /*52b0*/  LDSM.16.MT88.4 R68, [R220+0x9900] ;  /* 0x00990000dc44783b */ /* 0x000e6e0000004200 */
[C---:B--2---:R-:W-:Y:S08]  /*52c0*/  HMMA.16816.F32 R56, R8.reuse, R28, RZ ;  /* 0x0000001c0838723c */ /* 0x044ff000000018ff */
[----:B------:R-:W-:Y:S08]  /*52d0*/  HMMA.16816.F32 R44, R8, R30, RZ ;  /* 0x0000001e082c723c */ /* 0x000ff000000018ff */
[C---:B---3--:R-:W-:Y:S07]  /*52e0*/  HMMA.16816.F32 R144, R4.reuse, R88, R24 ;  /* 0x000000580490723c */ /* 0x048fee0000001818 */
[----:B------:R-:W-:Y:S01]  /*52f0*/  IMAD.MOV.U32 R88, RZ, RZ, R111 ;  /* 0x000000ffff587224 */ /* 0x000fe200078e006f */
[----:B------:R-:W-:Y:S01]  /*5300*/  HMMA.16816.F32 R136, R4, R90, R20 ;  /* 0x0000005a0488723c */ /* 0x000fe20000001814 */
[----:B------:R-:W-:-:S07]  /*5310*/  MOV R89, R101 ;  /* 0x0000006500597202 */ /* 0x000fce0000000f00 */
[----:B----4-:R-:W-:Y:S07]  /*5320*/  HMMA.16816.F32 R120, R4, R48, R16 ;  /* 0x000000300478723c */ /* 0x010fee0000001810 */
[----:B------:R-:W-:Y:S01]  /*5330*/  IMAD.MOV.U32 R48, RZ, RZ, R110 ;  /* 0x000000ffff307224 */ /* 0x000fe200078e006e */
[----:B------:R-:W-:Y:S01]  /*5340*/  HMMA.16816.F32 R28, R8, R38, RZ ;  /* 0x00000026081c723c */ /* 0x000fe200000018ff */
[----:B------:R-:W-:-:S07]  /*5350*/  IMAD.MOV.U32 R49, RZ, RZ, R100 ;  /* 0x000000ffff317224 */ /* 0x000fce00078e0064 */
[C---:B------:R-:W-:Y:S08]  /*5360*/  HMMA.16816.F32 R24, R8.reuse, R40, RZ ;  /* 0x000000280818723c */ /* 0x040ff000000018ff */
[C---:B------:R-:W-:Y:S08]  /*5370*/  HMMA.16816.F32 R20, R8.reuse, R42, RZ ;  /* 0x0000002a0814723c */ /* 0x040ff000000018ff */
[C---:B------:R-:W-:Y:S08]  /*5380*/  HMMA.16816.F32 R16, R8.reuse, R52, RZ ;  /* 0x000000340810723c */ /* 0x040ff000000018ff */
[C---:B------:R-:W-:Y:S08]  /*5390*/  HMMA.16816.F32 R36, R8.reuse, R54, RZ ;  /* 0x000000360824723c */ /* 0x040ff000000018ff */
[C---:B------:R-:W-:Y:S08]  /*53a0*/  HMMA.16816.F32 R60, R8.reuse, R94, RZ ;  /* 0x0000005e083c723c */ /* 0x040ff000000018ff */
[C---:B------:R-:W-:Y:S08]  /*53b0*/  HMMA.16816.F32 R52, R8.reuse, R64, RZ ;  /* 0x000000400834723c */ /* 0x040ff000000018ff */
[----:B------:R-:W-:Y:S01]  /*53c0*/  HMMA.16816.F32 R40, R8, R66, RZ ;  /* 0x000000420828723c */ /* 0x000fe200000018ff */
[----:B------:R-:W2:Y:S07]  /*53d0*/  LDSM.16.MT88.4 R8, [R219+0x9900] ;  /* 0x00990000db08783b */ /* 0x000eae0000004200 */
[C---:B------:R-:W-:Y:S07]  /*53e0*/  HMMA.16816.F32 R92, R4.reuse, R76, R32 ;  /* 0x0000004c045c723c */ /* 0x040fee0000001820 */
[----:B------:R-:W-:Y:S01]  /*53f0*/  IMAD.MOV.U32 R33, RZ, RZ, R2 ;  /* 0x000000ffff217224 */ /* 0x000fe200078e0002 */
[----:B------:R-:W-:Y:S01]  /*5400*/  MOV R34, R89 ;  /* 0x0000005900227202 */ /* 0x000fe20000000f00 */
[----:B------:R-:W-:Y:S01]  /*5410*/  FFMA.FTZ R2, R107, c[0x0][0x2d0], -R12 ;  /* 0x0000b4006b027a23 */ /* 0x000fe2000001080c */
[----:B------:R-:W-:Y:S01]  /*5420*/  HMMA.16816.F32 R108, R4, R50, R60 ;  /* 0x00000032046c723c */ /* 0x000fe2000000183c */
[----:B------:R-:W-:-:S06]  /*5430*/  IMAD.MOV.U32 R35, RZ, RZ, R88 ;  /* 0x000000ffff237224 */ /* 0x000fcc00078e0058 */
[----:B------:R-:W-:Y:S01]  /*5440*/  MOV R62, R102 ;  /* 0x00000066003e7202 */ /* 0x000fe20000000f00 */
[C---:B------:R-:W-:Y:S01]  /*5450*/  HMMA.16816.F32 R88, R4.reuse, R78, R28 ;  /* 0x0000004e0458723c */ /* 0x040fe2000000181c */
[----:B------:R-:W-:Y:S01]  /*5460*/  IMAD.MOV.U32 R61, RZ, RZ, R99 ;  /* 0x000000ffff3d7224 */ /* 0x000fe200078e0063 */
[----:B------:R-:W-:Y:S01]  /*5470*/  MOV R51, R97 ;  /* 0x0000006100337202 */ /* 0x000fe20000000f00 */
[----:B------:R-:W-:Y:S02]  /*5480*/  IMAD.MOV.U32 R60, RZ, RZ, R98 ;  /* 0x000000ffff3c7224 */ /* 0x000fe400078e0062 */
[----:B------:R-:W-:Y:S02]  /*5490*/  IMAD.MOV.U32 R50, RZ, RZ, R96 ;  /* 0x000000ffff327224 */ /* 0x000fe400078e0060 */
[----:B------:R-:W-:Y:S01]  /*54a0*/  MOV R30, R211 ;  /* 0x000000d3001e7202 */ /* 0x000fe20000000f00 */
[----:B------:R-:W-:Y:S01]  /*54b0*/  HMMA.16816.F32 R100, R4, R80, R56 ;  /* 0x000000500464723c */ /* 0x000fe20000001838 */
[----:B------:R3:W-:Y:S01]  /*54c0*/  MUFU.EX2 R211, R2 ;  /* 0x0000000200d37308 */ /* 0x0007e20000000800 */
[----:B------:R-:W-:-:S06]  /*54d0*/  IMAD.MOV.U32 R31, RZ, RZ, R226 ;  /* 0x000000ffff1f7224 */ /* 0x000fcc00078e00e2 */
[C---:B------:R-:W-:Y:S08]  /*54e0*/  HMMA.16816.F32 R96, R4.reuse, R82, R44 ;  /* 0x000000520460723c */ /* 0x040ff0000000182c */
[C---:B------:R-:W-:Y:S01]  /*54f0*/  HMMA.16816.F32 R80, R4.reuse, R72, R24 ;  /* 0x000000480450723c */ /* 0x040fe20000001818 */
[--C-:B---3--:R-:W-:Y:S01]  /*5500*/  FFMA.FTZ R2, R106, c[0x0][0x2d0], -R12.reuse ;  /* 0x0000b4006a027a23 */ /* 0x108fe2000001080c */
[----:B------:R-:W-:Y:S06]  /*5510*/  LDSM.16.MT88.4 R24, [R220+0x1100] ;  /* 0x00110000dc18783b */ /* 0x000fec0000004200 */
[C---:B------:R-:W-:Y:S01]  /*5520*/  HMMA.16816.F32 R72, R4.reuse, R74, R20 ;  /* 0x0000004a0448723c */ /* 0x040fe20000001814 */
[----:B------:R3:W4:Y:S07]  /*5530*/  MUFU.EX2 R23, R2 ;  /* 0x0000000200177308 */ /* 0x00072e0000000800 */
[C---:B-1----:R-:W-:Y:S01]  /*5540*/  HMMA.16816.F32 R44, R4.reuse, R68, R16 ;  /* 0x00000044042c723c */ /* 0x042fe20000001810 */
[----:B------:R-:W1:Y:S07]  /*5550*/  LDSM.16.MT88.4 R16, [R217+0x1100] ;  /* 0x00110000d910783b */ /* 0x000e6e0000004200 */
[----:B--2---:R-:W-:Y:S01]  /*5560*/  HMMA.16816.F32 R52, R4, R8, R52 ;  /* 0x000000080434723c */ /* 0x004fe20000001834 */
[----:B---3--:R-:W-:-:S04]  /*5570*/  FFMA.FTZ R2, R105, c[0x0][0x2d0], -R12 ;  /* 0x0000b40069027a23 */ /* 0x008fc8000001080c */
[----:B------:R2:W-:Y:S03]  /*5580*/  MUFU.EX2 R63, R2 ;  /* 0x00000002003f7308 */ /* 0x0005e60000000800 */
[C---:B------:R-:W-:Y:S01]  /*5590*/  HMMA.16816.F32 R40, R4.reuse, R10, R40 ;  /* 0x0000000a0428723c */ /* 0x040fe20000001828 */
[----:B------:R-:W3:Y:S07]  /*55a0*/  LDSM.16.MT88.4 R8, [R218+0x1100] ;  /* 0x00110000da08783b */ /* 0x000eee0000004200 */
[----:B------:R-:W-:Y:S01]  /*55b0*/  HMMA.16816.F32 R36, R4, R70, R36 ;  /* 0x000000460424723c */ /* 0x000fe20000001824 */
[----:B--2---:R-:W-:-:S06]  /*55c0*/  FFMA.FTZ R2, R104, c[0x0][0x2d0], -R12 ;  /* 0x0000b40068027a23 */ /* 0x004fcc000001080c */
[----:B----4-:R-:W-:Y:S01]  /*55d0*/  F2FP.PACK_AB R4, R23, R211 ;  /* 0x000000d31704723e */ /* 0x010fe200000000ff */
[----:B------:R2:W4:Y:S02]  /*55e0*/  MUFU.EX2 R64, R2 ;  /* 0x0000000200407308 */ /* 0x0005240000000800 */
[----:B--2---:R-:W-:Y:S01]  /*55f0*/  FFMA.FTZ R2, R112, c[0x0][0x2d0], -R0 ;  /* 0x0000b40070027a23 */ /* 0x004fe20000010800 */
[----:B----4-:R-:W-:-:S05]  /*5600*/  F2FP.PACK_AB R6, R64, R63 ;  /* 0x0000003f4006723e */ /* 0x010fca00000000ff */
[----:B------:R2:W-:Y:S02]  /*5610*/  MUFU.EX2 R28, R2 ;  /* 0x00000002001c7308 */ /* 0x0005e40000000800 */
[----:B--2---:R-:W-:-:S06]  /*5620*/  FFMA.FTZ R2, R113, c[0x0][0x2d0], -R0 ;  /* 0x0000b40071027a23 */ /* 0x004fcc0000010800 */
[----:B------:R2:W4:Y:S02]  /*5630*/  MUFU.EX2 R32, R2 ;  /* 0x0000000200207308 */ /* 0x0005240000000800 */
[----:B--2---:R-:W-:Y:S01]  /*5640*/  FFMA.FTZ R2, R114, c[0x0][0x2d0], -R0 ;  /* 0x0000b40072027a23 */ /* 0x004fe20000010800 */
[----:B----4-:R-:W-:-:S05]  /*5650*/  F2FP.PACK_AB R5, R32, R28 ;  /* 0x0000001c2005723e */ /* 0x010fca00000000ff */
[----:B------:R2:W-:Y:S02]  /*5660*/  MUFU.EX2 R29, R2 ;  /* 0x00000002001d7308 */ /* 0x0005e40000000800 */
[----:B--2---:R-:W-:-:S06]  /*5670*/  FFMA.FTZ R2, R115, c[0x0][0x2d0], -R0 ;  /* 0x0000b40073027a23 */ /* 0x004fcc0000010800 */
[----:B------:R-:W2:Y:S02]  /*5680*/  MUFU.EX2 R226, R2 ;  /* 0x0000000200e27308 */ /* 0x000ea40000000800 */
[----:B--2---:R-:W-:Y:S02]  /*5690*/  F2FP.PACK_AB R7, R226, R29 ;  /* 0x0000001de207723e */ /* 0x004fe400000000ff */
[----:B------:R-:W-:-:S05]  /*56a0*/  MOV R2, R33 ;  /* 0x0000002100027202 */ /* 0x000fca0000000f00 */
[C---:B-1----:R-:W-:Y:S07]  /*56b0*/  HMMA.16816.F32 R56, R4.reuse, R16, R200 ;  /* 0x000000100438723c */ /* 0x042fee00000018c8 */
[----:B------:R-:W-:Y:S01]  /*56c0*/  IMAD.MOV.U32 R200, RZ, RZ, R31 ;  /* 0x000000ffffc87224 */ /* 0x000fe200078e001f */
[----:B---3--:R-:W-:Y:S01]  /*56d0*/  HMMA.16816.F32 R76, R4, R8, R188 ;  /* 0x00000008044c723c */ /* 0x008fe200000018bc */
[----:B------:R-:W-:Y:S02]  /*56e0*/  IMAD.MOV.U32 R31, RZ, RZ, R85 ;  /* 0x000000ffff1f7224 */ /* 0x000fe400078e0055 */
[----:B------:R-:W-:-:S02]  /*56f0*/  IMAD.MOV.U32 R201, RZ, RZ, R64 ;  /* 0x000000ffffc97224 */ /* 0x000fc400078e0040 */
[----:B------:R-:W-:Y:S02]  /*5700*/  IMAD.MOV.U32 R202, RZ, RZ, R50 ;  /* 0x000000ffffca7224 */ /* 0x000fe400078e0032 */
[----:B------:R-:W-:Y:S01]  /*5710*/  IMAD.MOV.U32 R191, RZ, RZ, R23 ;  /* 0x000000ffffbf7224 */ /* 0x000fe200078e0017 */
[----:B------:R-:W-:Y:S01]  /*5720*/  MOV R190, R28 ;  /* 0x0000001c00be7202 */ /* 0x000fe20000000f00 */
[----:B------:R-:W-:Y:S01]  /*5730*/  IMAD.MOV.U32 R189, RZ, RZ, R30 ;  /* 0x000000ffffbd7224 */ /* 0x000fe200078e001e */
[----:B------:R-:W-:Y:S01]  /*5740*/  MOV R30, R84 ;  /* 0x00000054001e7202 */ /* 0x000fe20000000f00 */
[----:B------:R-:W-:Y:S01]  /*5750*/  IMAD.MOV.U32 R28, RZ, RZ, R86 ;  /* 0x000000ffff1c7224 */ /* 0x000fe200078e0056 */
[----:B------:R-:W1:Y:S01]  /*5760*/  LDSM.16.MT88.4 R20, [R219+0x1100] ;  /* 0x00110000db14783b */ /* 0x000e620000004200 */
[----:B------:R-:W-:Y:S01]  /*5770*/  IMAD.MOV.U32 R188, RZ, RZ, R87 ;  /* 0x000000ffffbc7224 */ /* 0x000fe200078e0057 */
[C---:B------:R-:W-:Y:S01]  /*5780*/  HMMA.16816.F32 R64, R4.reuse, R18, R196 ;  /* 0x000000120440723c */ /* 0x040fe200000018c4 */
[----:B------:R-:W-:Y:S01]  /*5790*/  IMAD.MOV.U32 R203, RZ, RZ, R48 ;  /* 0x000000ffffcb7224 */ /* 0x000fe200078e0030 */
[----:B------:R-:W-:Y:S05]  /*57a0*/  LDSM.16.MT88.4 R16, [R217+0x4100] ;  /* 0x00410000d910783b */ /* 0x000fea0000004200 */
        /* <DEDUP_REMOVED lines=9> */
[C---:B------:R-:W-:Y:S01]  /*5840*/  HMMA.16816.F32 R68, R4.reuse, R24, R172 ;  /* 0x000000180444723c */ /* 0x040fe200000018ac */
[----:B------:R-:W-:Y:S01]  /*5850*/  MOV R180, R51 ;  /* 0x0000003300b47202 */ /* 0x000fe20000000f00 */
[----:B------:R-:W3:Y:S05]  /*5860*/  LDSM.16.MT88.4 R32, [R220+0x4100] ;  /* 0x00410000dc20783b */ /* 0x000eea0000004200 */
[----:B------:R-:W-:Y:S01]  /*5870*/  MOV R173, R49 ;  /* 0x0000003100ad7202 */ /* 0x000fe20000000f00 */
[----:B------:R-:W-:Y:S01]  /*5880*/  IMAD.MOV.U32 R175, RZ, RZ, R29 ;  /* 0x000000ffffaf7224 */ /* 0x000fe200078e001d */
[----:B------:R-:W-:Y:S01]  /*5890*/  MOV R174, R28 ;  /* 0x0000001c00ae7202 */ /* 0x000fe20000000f00 */
[C---:B------:R-:W-:Y:S01]  /*58a0*/  HMMA.16816.F32 R60, R4.reuse, R26, R192 ;  /* 0x0000001a043c723c */ /* 0x040fe200000018c0 */
[----:B------:R-:W-:Y:S07]  /*58b0*/  LDSM.16.MT88.4 R24, [R220+0xa100] ;  /* 0x00a10000dc18783b */ /* 0x000fee0000004200 */
[C---:B-1----:R-:W-:Y:S08]  /*58c0*/  HMMA.16816.F32 R48, R4.reuse, R20, R184 ;  /* 0x000000140430723c */ /* 0x042ff000000018b8 */
[C---:B------:R-:W-:Y:S01]  /*58d0*/  HMMA.16816.F32 R104, R4.reuse, R22, R176 ;  /* 0x000000160468723c */ /* 0x040fe200000018b0 */
[----:B------:R-:W1:Y:S07]  /*58e0*/  LDSM.16.MT88.4 R20, [R219+0x4100] ;  /* 0x00410000db14783b */ /* 0x000e6e0000004200 */
[C---:B--2---:R-:W-:Y:S08]  /*58f0*/  HMMA.16816.F32 R124, R4.reuse, R8, R124 ;  /* 0x00000008047c723c */ /* 0x044ff0000000187c */
[C---:B------:R-:W-:Y:S01]  /*5900*/  HMMA.16816.F32 R128, R4.reuse, R10, R128 ;  /* 0x0000000a0480723c */ /* 0x040fe20000001880 */
[----:B------:R-:W2:Y:S07]  /*5910*/  LDSM.16.MT88.4 R8, [R218+0x7100] ;  /* 0x00710000da08783b */ /* 0x000eae0000004200 */
[C---:B------:R-:W-:Y:S08]  /*5920*/  HMMA.16816.F32 R112, R4.reuse, R16, R148 ;  /* 0x000000100470723c */ /* 0x040ff00000001894 */
[C---:B------:R-:W-:Y:S01]  /*5930*/  HMMA.16816.F32 R116, R4.reuse, R18, R116 ;  /* 0x000000120474723c */ /* 0x040fe20000001874 */
[----:B------:R-:W4:Y:S07]  /*5940*/  LDSM.16.MT88.4 R16, [R217+0x7100] ;  /* 0x00710000d910783b */ /* 0x000f2e0000004200 */
[C---:B---3--:R-:W-:Y:S07]  /*5950*/  HMMA.16816.F32 R148, R4.reuse, R34, R168 ;  /* 0x000000220494723c */ /* 0x048fee00000018a8 */
[----:B------:R-:W-:Y:S01]  /*5960*/  MOV R170, R196 ;  /* 0x000000c400aa7202 */ /* 0x000fe20000000f00 */
[----:B------:R-:W-:Y:S01]  /*5970*/  IMAD.MOV.U32 R171, RZ, RZ, R197 ;  /* 0x000000ffffab7224 */ /* 0x000fe200078e00c5 */
[----:B------:R-:W-:Y:S01]  /*5980*/  MOV R34, R199 ;  /* 0x000000c700227202 */ /* 0x000fe20000000f00 */
[----:B------:R-:W-:Y:S01]  /*5990*/  IMAD.MOV.U32 R35, RZ, RZ, R198 ;  /* 0x000000ffff237224 */ /* 0x000fe200078e00c6 */
[----:B------:R-:W-:Y:S01]  /*59a0*/  HMMA.16816.F32 R140, R4, R32, R140 ;  /* 0x00000020048c723c */ /* 0x000fe2000000188c */
[----:B------:R-:W-:-:S02]  /*59b0*/  IMAD.MOV.U32 R169, RZ, RZ, R180 ;  /* 0x000000ffffa97224 */ /* 0x000fc400078e00b4 */
[----:B------:R-:W-:-:S04]  /*59c0*/  IMAD.MOV.U32 R168, RZ, RZ, R173 ;  /* 0x000000ffffa87224 */ /* 0x000fc800078e00ad */
[----:B------:R-:W-:Y:S01]  /*59d0*/  IMAD.MOV.U32 R33, RZ, RZ, R200 ;  /* 0x000000ffff217224 */ /* 0x000fe200078e00c8 */
[C---:B-1----:R-:W-:Y:S01]  /*59e0*/  HMMA.16816.F32 R196, R4.reuse, R22, R164 ;  /* 0x0000001604c4723c */ /* 0x042fe200000018a4 */
[----:B------:R-:W-:Y:S01]  /*59f0*/  IMAD.MOV.U32 R200, RZ, RZ, R2 ;  /* 0x000000ffffc87224 */ /* 0x000fe200078e0002 */
[----:B------:R-:W-:Y:S01]  /*5a00*/  MOV R2, R31 ;  /* 0x0000001f00027202 */ /* 0x000fe20000000f00 */
[----:B------:R-:W-:Y:S02]  /*5a10*/  IMAD.MOV.U32 R32, RZ, RZ, R30 ;  /* 0x000000ffff207224 */ /* 0x000fe400078e001e */
[----:B------:R-:W1:Y:S02]  /*5a20*/  LDSM.16.MT88.4 R28, [R220+0x7100] ;  /* 0x00710000dc1c783b */ /* 0x000e640000004200 */
[----:B------:R-:W-:Y:S01]  /*5a30*/  IMAD.MOV.U32 R164, RZ, RZ, R181 ;  /* 0x000000ffffa47224 */ /* 0x000fe200078e00b5 */
[----:B------:R-:W-:Y:S01]  /*5a40*/  MOV R166, R183 ;  /* 0x000000b700a67202 */ /* 0x000fe20000000f00 */
[----:B------:R-:W-:Y:S01]  /*5a50*/  IMAD.MOV.U32 R165, RZ, RZ, R182 ;  /* 0x000000ffffa57224 */ /* 0x000fe200078e00b6 */
[----:B--2---:R-:W-:Y:S01]  /*5a60*/  HMMA.16816.F32 R184, R4, R8, R144 ;  /* 0x0000000804b8723c */ /* 0x004fe20000001890 */
[----:B------:R-:W-:-:S07]  /*5a70*/  IMAD.MOV.U32 R167, RZ, RZ, R188 ;  /* 0x000000ffffa77224 */ /* 0x000fce00078e00bc */
[C---:B------:R-:W-:Y:S01]  /*5a80*/  HMMA.16816.F32 R180, R4.reuse, R10, R136 ;  /* 0x0000000a04b4723c */ /* 0x040fe20000001888 */
[----:B------:R-:W2:Y:S07]  /*5a90*/  LDSM.16.MT88.4 R8, [R218+0xa100] ;  /* 0x00a10000da08783b */ /* 0x000eae0000004200 */
[C---:B------:R-:W-:Y:S01]  /*5aa0*/  HMMA.16816.F32 R152, R4.reuse, R20, R152 ;  /* 0x000000140498723c */ /* 0x040fe20000001898 */
[----:B------:R-:W-:Y:S07]  /*5ab0*/  LDSM.16.MT88.4 R20, [R219+0x7100] ;  /* 0x00710000db14783b */ /* 0x000fee0000004200 */
[----:B----4-:R-:W-:Y:S07]  /*5ac0*/  HMMA.16816.F32 R192, R4, R16, R160 ;  /* 0x0000001004c0723c */ /* 0x010fee00000018a0 */
[----:B------:R-:W-:Y:S01]  /*5ad0*/  IMAD.MOV.U32 R161, RZ, RZ, R189 ;  /* 0x000000ffffa17224 */ /* 0x000fe200078e00bd */
[----:B------:R-:W-:Y:S01]  /*5ae0*/  MOV R162, R190 ;  /* 0x000000be00a27202 */ /* 0x000fe20000000f00 */
[----:B------:R-:W-:-:S02]  /*5af0*/  IMAD.MOV.U32 R163, RZ, RZ, R191 ;  /* 0x000000ffffa37224 */ /* 0x000fc400078e00bf */
[C---:B------:R-:W-:Y:S01]  /*5b00*/  HMMA.16816.F32 R188, R4.reuse, R18, R156 ;  /* 0x0000001204bc723c */ /* 0x040fe2000000189c */
[----:B------:R-:W3:Y:S07]  /*5b10*/  LDSM.16.MT88.4 R16, [R217+0xa100] ;  /* 0x00a10000d910783b */ /* 0x000eee0000004200 */
[C---:B-1----:R-:W-:Y:S07]  /*5b20*/  HMMA.16816.F32 R176, R4.reuse, R28, R120 ;  /* 0x0000001c04b0723c */ /* 0x042fee0000001878 */
[----:B------:R-:W-:Y:S01]  /*5b30*/  IMAD.MOV.U32 R28, RZ, RZ, R174 ;  /* 0x000000ffff1c7224 */ /* 0x000fe200078e00ae */
[----:B--2---:R-:W-:Y:S01]  /*5b40*/  HMMA.16816.F32 R144, R4, R8, R80 ;  /* 0x000000080490723c */ /* 0x004fe20000001850 */
[----:B------:R-:W-:-:S07]  /*5b50*/  MOV R29, R175 ;  /* 0x000000af001d7202 */ /* 0x000fce0000000f00 */
[C---:B------:R-:W-:Y:S01]  /*5b60*/  HMMA.16816.F32 R136, R4.reuse, R10, R72 ;  /* 0x0000000a0488723c */ /* 0x040fe20000001848 */
[----:B------:R-:W1:Y:S07]  /*5b70*/  LDSM.16.MT88.4 R8, [R219+0xa100] ;  /* 0x00a10000db08783b */ /* 0x000e6e0000004200 */
[C---:B------:R-:W-:Y:S07]  /*5b80*/  HMMA.16816.F32 R172, R4.reuse, R30, R108 ;  /* 0x0000001e04ac723c */ /* 0x040fee000000186c */
[----:B------:R-:W-:Y:S01]  /*5b90*/  IMAD.MOV.U32 R30, RZ, RZ, R161 ;  /* 0x000000ffff1e7224 */ /* 0x000fe200078e00a1 */
[----:B------:R-:W-:Y:S01]  /*5ba0*/  MOV R108, R163 ;  /* 0x000000a3006c7202 */ /* 0x000fe20000000f00 */
[----:B------:R-:W-:Y:S01]  /*5bb0*/  IMAD.MOV.U32 R31, RZ, RZ, R162 ;  /* 0x000000ffff1f7224 */ /* 0x000fe200078e00a2 */
[----:B---3--:R-:W-:Y:S01]  /*5bc0*/  HMMA.16816.F32 R156, R4, R18, R88 ;  /* 0x00000012049c723c */ /* 0x008fe20000001858 */
[----:B------:R-:W-:Y:S01]  /*5bd0*/  IMAD.MOV.U32 R111, RZ, RZ, R164 ;  /* 0x000000ffff6f7224 */ /* 0x000fe200078e00a4 */
[----:B------:R-:W-:Y:S01]  /*5be0*/  MOV R109, R166 ;  /* 0x000000a6006d7202 */ /* 0x000fe20000000f00 */
[----:B------:R-:W-:-:S05]  /*5bf0*/  IMAD.MOV.U32 R110, RZ, RZ, R165 ;  /* 0x000000ffff6e7224 */ /* 0x000fca00078e00a5 */
[C---:B------:R-:W-:Y:S07]  /*5c00*/  HMMA.16816.F32 R160, R4.reuse, R20, R100 ;  /* 0x0000001404a0723c */ /* 0x040fee0000001864 */
[----:B------:R-:W-:Y:S01]  /*5c10*/  IMAD.MOV.U32 R21, RZ, RZ, R168 ;  /* 0x000000ffff157224 */ /* 0x000fe200078e00a8 */
[----:B------:R-:W-:Y:S01]  /*5c20*/  MOV R100, R169 ;  /* 0x000000a900647202 */ /* 0x000fe20000000f00 */
[----:B------:R-:W-:Y:S01]  /*5c30*/  IMAD.MOV.U32 R101, RZ, RZ, R170 ;  /* 0x000000ffff657224 */ /* 0x000fe200078e00aa */
[----:B------:R-:W-:Y:S01]  /*5c40*/  MOV R103, R2 ;  /* 0x0000000200677202 */ /* 0x000fe20000000f00 */
[----:B------:R-:W-:Y:S01]  /*5c50*/  IMAD.MOV.U32 R102, RZ, RZ, R171 ;  /* 0x000000ffff667224 */ /* 0x000fe200078e00ab */
[----:B------:R-:W-:Y:S01]  /*5c60*/  HMMA.16816.F32 R120, R4, R24, R44 ;  /* 0x000000180478723c */ /* 0x000fe2000000182c */
[----:B------:R-:W-:-:S02]  /*5c70*/  FFMA.FTZ R2, R204, c[0x0][0x2d0], -R12 ;  /* 0x0000b400cc027a23 */ /* 0x000fc4000001080c */
[----:B------:R-:W-:-:S04]  /*5c80*/  IMAD.MOV.U32 R20, RZ, RZ, R167 ;  /* 0x000000ffff147224 */ /* 0x000fc800078e00a7 */
[----:B------:R-:W-:Y:S01]  /*5c90*/  IMAD.MOV.U32 R204, RZ, RZ, R20 ;  /* 0x000000ffffcc7224 */ /* 0x000fe200078e0014 */
[C---:B------:R-:W-:Y:S01]  /*5ca0*/  HMMA.16816.F32 R168, R4.reuse, R22, R96 ;  /* 0x0000001604a8723c */ /* 0x040fe20000001860 */
[----:B------:R-:W-:Y:S01]  /*5cb0*/  IMAD.MOV.U32 R20, RZ, RZ, R102 ;  /* 0x000000ffff147224 */ /* 0x000fe200078e0066 */
[----:B------:R-:W-:Y:S01]  /*5cc0*/  MOV R102, R30 ;  /* 0x0000001e00667202 */ /* 0x000fe20000000f00 */
[----:B------:R-:W-:Y:S01]  /*5cd0*/  IMAD.MOV.U32 R30, RZ, RZ, R34 ;  /* 0x000000ffff1e7224 */ /* 0x000fe200078e0022 */
[----:B------:R-:W-:Y:S01]  /*5ce0*/  MOV R34, R252 ;  /* 0x000000fc00227202 */ /* 0x000fe20000000f00 */
[----:B------:R-:W-:Y:S02]  /*5cf0*/  IMAD.MOV.U32 R91, RZ, RZ, R20 ;  /* 0x000000ffff5b7224 */ /* 0x000fe400078e0014 */
[----:B------:R-:W-:Y:S01]  /*5d00*/  IMAD.MOV.U32 R97, RZ, RZ, R21 ;  /* 0x000000ffff617224 */ /* 0x000fe200078e0015 */
[----:B------:R-:W-:Y:S01]  /*5d10*/  MOV R98, R100 ;  /* 0x0000006400627202 */ /* 0x000fe20000000f00 */
[----:B------:R-:W-:Y:S01]  /*5d20*/  IMAD.MOV.U32 R21, RZ, RZ, R29 ;  /* 0x000000ffff157224 */ /* 0x000fe200078e001d */
[C---:B------:R-:W-:Y:S01]  /*5d30*/  HMMA.16816.F32 R164, R4.reuse, R16, R92 ;  /* 0x0000001004a4723c */ /* 0x040fe2000000185c */
[----:B------:R-:W-:Y:S01]  /*5d40*/  IMAD.MOV.U32 R29, RZ, RZ, R33 ;  /* 0x000000ffff1d7224 */ /* 0x000fe200078e0021 */
[----:B------:R-:W-:Y:S01]  /*5d50*/  MOV R33, R213 ;  /* 0x000000d500217202 */ /* 0x000fe20000000f00 */
[----:B------:R-:W-:Y:S01]  /*5d60*/  IMAD.MOV.U32 R99, RZ, RZ, R101 ;  /* 0x000000ffff637224 */ /* 0x000fe200078e0065 */
[----:B------:R2:W-:Y:S01]  /*5d70*/  MUFU.EX2 R213, R2 ;  /* 0x0000000200d57308 */ /* 0x0005e20000000800 */
        /* <DEDUP_REMOVED lines=9> */
[----:B------:R-:W-:Y:S01]  /*5e10*/  HMMA.16816.F32 R92, R4, R26, R36 ;  /* 0x0000001a045c723c */ /* 0x000fe20000001824 */
[----:B------:R-:W-:Y:S01]  /*5e20*/  IMAD.MOV.U32 R90, RZ, RZ, R21 ;  /* 0x000000ffff5a7224 */ /* 0x000fe200078e0015 */
[----:B------:R-:W-:Y:S01]  /*5e30*/  LDSM.16.MT88.4 R24, [R219+0x1900] ;  /* 0x00190000db18783b */ /* 0x000fe20000004200 */
[----:B------:R-:W-:-:S02]  /*5e40*/  IMAD.MOV.U32 R17, RZ, RZ, R98 ;  /* 0x000000ffff117224 */ /* 0x000fc400078e0062 */
[----:B------:R-:W-:Y:S01]  /*5e50*/  IMAD.MOV.U32 R16, RZ, RZ, R212 ;  /* 0x000000ffff107224 */ /* 0x000fe200078e00d4 */
[----:B------:R-:W3:Y:S01]  /*5e60*/  LDSM.16.MT88.4 R20, [R217+0x1900] ;  /* 0x00190000d914783b */ /* 0x000ee20000004200 */
[----:B--2---:R-:W-:Y:S01]  /*5e70*/  FFMA.FTZ R2, R135, c[0x0][0x2d0], -R12 ;  /* 0x0000b40087027a23 */ /* 0x004fe2000001080c */
[----:B-1----:R-:W-:Y:S01]  /*5e80*/  HMMA.16816.F32 R72, R4, R8, R52 ;  /* 0x000000080448723c */ /* 0x002fe20000001834 */
[----:B------:R-:W-:Y:S01]  /*5e90*/  IMAD.MOV.U32 R98, RZ, RZ, R34 ;  /* 0x000000ffff627224 */ /* 0x000fe200078e0022 */
[----:B------:R-:W-:Y:S01]  /*5ea0*/  MOV R135, R16 ;  /* 0x0000001000877202 */ /* 0x000fe20000000f00 */
[----:B------:R1:W-:Y:S01]  /*5eb0*/  MUFU.EX2 R215, R2 ;  /* 0x0000000200d77308 */ /* 0x0003e20000000800 */
[----:B------:R-:W-:Y:S02]  /*5ec0*/  IMAD.MOV.U32 R29, RZ, RZ, R35 ;  /* 0x000000ffff1d7224 */ /* 0x000fe400078e0023 */
[----:B------:R-:W-:Y:S02]  /*5ed0*/  IMAD.MOV.U32 R96, RZ, RZ, R33 ;  /* 0x000000ffff607224 */ /* 0x000fe400078e0021 */
[----:B------:R-:W-:-:S02]  /*5ee0*/  IMAD.MOV.U32 R83, RZ, RZ, R90 ;  /* 0x000000ffff537224 */ /* 0x000fc400078e005a */
[--C-:B-1----:R-:W-:Y:S02]  /*5ef0*/  FFMA.FTZ R2, R134, c[0x0][0x2d0], -R12.reuse ;  /* 0x0000b40086027a23 */ /* 0x102fe4000001080c */
[----:B------:R-:W-:Y:S02]  /*5f00*/  IMAD.MOV.U32 R134, RZ, RZ, R17 ;  /* 0x000000ffff867224 */ /* 0x000fe400078e0011 */
[----:B------:R1:W-:Y:S01]  /*5f10*/  MUFU.EX2 R214, R2 ;  /* 0x0000000200d67308 */ /* 0x0003e20000000800 */
[----:B------:R-:W2:Y:S01]  /*5f20*/  LDSM.16.MT88.4 R16, [R218+0x1900] ;  /* 0x00190000da10783b */ /* 0x000ea20000004200 */
[----:B-1----:R-:W-:Y:S02]  /*5f30*/  FFMA.FTZ R2, R133, c[0x0][0x2d0], -R12 ;  /* 0x0000b40085027a23 */ /* 0x002fe4000001080c */
[----:B------:R-:W-:-:S04]  /*5f40*/  IMAD.MOV.U32 R133, RZ, RZ, R210 ;  /* 0x000000ffff857224 */ /* 0x000fc800078e00d2 */
[----:B------:R1:W4:Y:S02]  /*5f50*/  MUFU.EX2 R252, R2 ;  /* 0x0000000200fc7308 */ /* 0x0003240000000800 */
[----:B-1----:R-:W-:Y:S02]  /*5f60*/  FFMA.FTZ R2, R205, c[0x0][0x2d0], -R0 ;  /* 0x0000b400cd027a23 */ /* 0x002fe40000010800 */
[----:B------:R-:W-:Y:S01]  /*5f70*/  IMAD.MOV.U32 R205, RZ, RZ, R97 ;  /* 0x000000ffffcd7224 */ /* 0x000fe200078e0061 */
[----:B------:R-:W-:-:S03]  /*5f80*/  MOV R97, R32 ;  /* 0x0000002000617202 */ /* 0x000fc60000000f00 */
[----:B------:R1:W-:Y:S01]  /*5f90*/  MUFU.EX2 R212, R2 ;  /* 0x0000000200d47308 */ /* 0x0003e20000000800 */
[----:B------:R-:W-:Y:S01]  /*5fa0*/  HMMA.16816.F32 R32, R4, R10, R40 ;  /* 0x0000000a0420723c */ /* 0x000fe20000001828 */
[----:B------:R-:W2:Y:S06]  /*5fb0*/  LDSM.16.MT88.4 R8, [R220+0x1900] ;  /* 0x00190000dc08783b */ /* 0x000eac0000004200 */
[--C-:B------:R-:W-:Y:S01]  /*5fc0*/  FFMA.FTZ R4, R208, c[0x0][0x2d0], -R0.reuse ;  /* 0x0000b400d0047a23 */ /* 0x100fe20000010800 */
[----:B------:R-:W-:Y:S01]  /*5fd0*/  MOV R208, R13 ;  /* 0x0000000d00d07202 */ /* 0x000fe20000000f00 */
[----:B------:R-:W-:Y:S01]  /*5fe0*/  IMAD.MOV.U32 R13, RZ, RZ, R209 ;  /* 0x000000ffff0d7224 */ /* 0x000fe200078e00d1 */
[----:B----4-:R-:W-:Y:S01]  /*5ff0*/  F2FP.PACK_AB R6, R252, R214 ;  /* 0x000000d6fc06723e */ /* 0x010fe200000000ff */
[----:B------:R4:W-:Y:S01]  /*6000*/  MUFU.EX2 R209, R4 ;  /* 0x0000000400d17308 */ /* 0x0009e20000000800 */
[----:B-1----:R-:W-:Y:S01]  /*6010*/  FFMA.FTZ R2, R206, c[0x0][0x2d0], -R0 ;  /* 0x0000b400ce027a23 */ /* 0x002fe20000010800 */
[----:B------:R-:W-:-:S06]  /*6020*/  MOV R206, R211 ;  /* 0x000000d300ce7202 */ /* 0x000fcc0000000f00 */
[----:B------:R1:W1:Y:S01]  /*6030*/  MUFU.EX2 R211, R2 ;  /* 0x0000000200d37308 */ /* 0x0002620000000800 */
[----:B----4-:R-:W-:Y:S01]  /*6040*/  F2FP.PACK_AB R4, R215, R213 ;  /* 0x000000d5d704723e */ /* 0x010fe200000000ff */
[----:B-1----:R-:W-:Y:S01]  /*6050*/  FFMA.FTZ R2, R207, c[0x0][0x2d0], -R0 ;  /* 0x0000b400cf027a23 */ /* 0x002fe20000010800 */
[----:B------:R-:W-:Y:S01]  /*6060*/  F2FP.PACK_AB R5, R211, R212 ;  /* 0x000000d4d305723e */ /* 0x000fe200000000ff */
[----:B------:R-:W-:-:S04]  /*6070*/  IMAD.MOV.U32 R207, RZ, RZ, R89 ;  /* 0x000000ffffcf7224 */ /* 0x000fc800078e0059 */
[----:B------:R-:W1:Y:S02]  /*6080*/  MUFU.EX2 R210, R2 ;  /* 0x0000000200d27308 */ /* 0x000e640000000800 */
[----:B-1----:R-:W-:Y:S01]  /*6090*/  F2FP.PACK_AB R7, R210, R209 ;  /* 0x000000d1d207723e */ /* 0x002fe200000000ff */
[----:B------:R-:W-:-:S06]  /*60a0*/  IMAD.MOV.U32 R2, RZ, RZ, R91 ;  /* 0x000000ffff027224 */ /* 0x000fcc00078e005b */
[C---:B---3--:R-:W-:Y:S08]  /*60b0*/  HMMA.16816.F32 R44, R4.reuse, R20, R56 ;  /* 0x00000014042c723c */ /* 0x048ff00000001838 */
[C---:B------:R-:W-:Y:S01]  /*60c0*/  HMMA.16816.F32 R40, R4.reuse, R22, R64 ;  /* 0x000000160428723c */ /* 0x040fe20000001840 */
[----:B------:R-:W1:Y:S07]  /*60d0*/  LDSM.16.MT88.4 R20, [R217+0x4900] ;  /* 0x00490000d914783b */ /* 0x000e6e0000004200 */
[C---:B--2---:R-:W-:Y:S07]  /*60e0*/  HMMA.16816.F32 R88, R4.reuse, R18, R84 ;  /* 0x000000120458723c */ /* 0x044fee0000001854 */
[----:B------:R-:W-:Y:S01]  /*60f0*/  MOV R84, R83 ;  /* 0x0000005300547202 */ /* 0x000fe20000000f00 */
[----:B------:R-:W-:Y:S01]  /*6100*/  HMMA.16816.F32 R36, R4, R16, R76 ;  /* 0x000000100424723c */ /* 0x000fe2000000184c */
[----:B------:R-:W2:Y:S01]  /*6110*/  LDSM.16.MT88.4 R16, [R218+0x4900] ;  /* 0x00490000da10783b */ /* 0x000ea20000004200 */
[----:B------:R-:W-:Y:S01]  /*6120*/  IMAD.MOV.U32 R85, RZ, RZ, R30 ;  /* 0x000000ffff557224 */ /* 0x000fe200078e001e */
[----:B------:R-:W-:Y:S01]  /*6130*/  MOV R87, R28 ;  /* 0x0000001c00577202 */ /* 0x000fe20000000f00 */
[----:B------:R-:W-:-:S04]  /*6140*/  IMAD.MOV.U32 R86, RZ, RZ, R31 ;  /* 0x000000ffff567224 */ /* 0x000fc800078e001f */
[C---:B------:R-:W-:Y:S08]  /*6150*/  HMMA.16816.F32 R80, R4.reuse, R8, R68 ;  /* 0x000000080450723c */ /* 0x040ff00000001844 */
[C---:B------:R-:W-:Y:S01]  /*6160*/  HMMA.16816.F32 R76, R4.reuse, R10, R60 ;  /* 0x0000000a044c723c */ /* 0x040fe2000000183c */
[----:B------:R-:W3:Y:S07]  /*6170*/  LDSM.16.MT88.4 R8, [R220+0x4900] ;  /* 0x00490000dc08783b */ /* 0x000eee0000004200 */
[C---:B------:R-:W-:Y:S07]  /*6180*/  HMMA.16816.F32 R68, R4.reuse, R24, R48 ;  /* 0x000000180444723c */ /* 0x040fee0000001830 */
[----:B------:R-:W-:Y:S01]  /*6190*/  IMAD.MOV.U32 R51, RZ, RZ, R29 ;  /* 0x000000ffff337224 */ /* 0x000fe200078e001d */
[C---:B-1----:R-:W-:Y:S01]  /*61a0*/  HMMA.16816.F32 R60, R4.reuse, R20, R112 ;  /* 0x00000014043c723c */ /* 0x042fe20000001870 */
[----:B------:R-:W-:Y:S07]  /*61b0*/  LDSM.16.MT88.4 R28, [R219+0x4900] ;  /* 0x00490000db1c783b */ /* 0x000fee0000004200 */
[C---:B------:R-:W-:Y:S01]  /*61c0*/  HMMA.16816.F32 R56, R4.reuse, R22, R116 ;  /* 0x000000160438723c */ /* 0x040fe20000001874 */
[----:B------:R-:W-:Y:S07]  /*61d0*/  LDSM.16.MT88.4 R20, [R217+0x7900] ;  /* 0x00790000d914783b */ /* 0x000fee0000004200 */
[C---:B------:R-:W-:Y:S01]  /*61e0*/  HMMA.16816.F32 R64, R4.reuse, R26, R104 ;  /* 0x0000001a0440723c */ /* 0x040fe20000001868 */
[----:B------:R-:W1:Y:S07]  /*61f0*/  LDSM.16.MT88.4 R24, [R219+0x7900] ;  /* 0x00790000db18783b */ /* 0x000e6e0000004200 */
[C---:B--2---:R-:W-:Y:S08]  /*6200*/  HMMA.16816.F32 R52, R4.reuse, R16, R124 ;  /* 0x000000100434723c */ /* 0x044ff0000000187c */
[C---:B---3--:R-:W-:Y:S08]  /*6210*/  HMMA.16816.F32 R112, R4.reuse, R8, R140 ;  /* 0x000000080470723c */ /* 0x048ff0000000188c */
[C---:B------:R-:W-:Y:S01]  /*6220*/  HMMA.16816.F32 R116, R4.reuse, R10, R148 ;  /* 0x0000000a0474723c */ /* 0x040fe20000001894 */
[----:B------:R-:W2:Y:S07]  /*6230*/  LDSM.16.MT88.4 R8, [R220+0x7900] ;  /* 0x00790000dc08783b */ /* 0x000eae0000004200 */
[C---:B------:R-:W-:Y:S01]  /*6240*/  HMMA.16816.F32 R104, R4.reuse, R18, R128 ;  /* 0x000000120468723c */ /* 0x040fe20000001880 */
[----:B------:R-:W3:Y:S06]  /*6250*/  LDSM.16.MT88.4 R16, [R218+0x7900] ;  /* 0x00790000da10783b */ /* 0x000eec0000004200 */
        /* <DEDUP_REMOVED lines=9> */
[----:B-1----:R-:W-:Y:S01]  /*62f0*/  HMMA.16816.F32 R140, R4, R24, R160 ;  /* 0x00000018048c723c */ /* 0x002fe200000018a0 */
[----:B------:R-:W-:Y:S01]  /*6300*/  IMAD.MOV.U32 R208, RZ, RZ, R134 ;  /* 0x000000ffffd07224 */ /* 0x000fe200078e0086 */
[----:B------:R-:W-:Y:S01]  /*6310*/  MOV R134, R96 ;  /* 0x0000006000867202 */ /* 0x000fe20000000f00 */
[----:B------:R-:W-:-:S02]  /*6320*/  IMAD.MOV.U32 R133, RZ, RZ, R135 ;  /* 0x000000ffff857224 */ /* 0x000fc400078e0087 */
[----:B------:R-:W-:Y:S01]  /*6330*/  IMAD.MOV.U32 R135, RZ, RZ, R97 ;  /* 0x000000ffff877224 */ /* 0x000fe200078e0061 */
[----:B------:R-:W-:Y:S01]  /*6340*/  MOV R97, R99 ;  /* 0x0000006300617202 */ /* 0x000fe20000000f00 */
[----:B------:R-:W-:Y:S02]  /*6350*/  IMAD.MOV.U32 R96, RZ, RZ, R98 ;  /* 0x000000ffff607224 */ /* 0x000fe400078e0062 */
[----:B------:R-:W-:Y:S02]  /*6360*/  IMAD.MOV.U32 R98, RZ, RZ, R108 ;  /* 0x000000ffff627224 */ /* 0x000fe400078e006c */
[----:B------:R-:W-:Y:S02]  /*6370*/  IMAD.MOV.U32 R99, RZ, RZ, R109 ;  /* 0x000000ffff637224 */ /* 0x000fe400078e006d */
[----:B------:R-:W-:Y:S02]  /*6380*/  IMAD.MOV.U32 R87, RZ, RZ, R111 ;  /* 0x000000ffff577224 */ /* 0x000fe400078e006f */
[----:B------:R-:W-:Y:S01]  /*6390*/  HMMA.16816.F32 R108, R4, R28, R152 ;  /* 0x0000001c046c723c */ /* 0x000fe20000001898 */
[----:B------:R-:W-:-:S06]  /*63a0*/  FFMA.FTZ R2, R2, c[0x0][0x2d0], -R12 ;  /* 0x0000b40002027a23 */ /* 0x000fcc000001080c */
[----:B------:R-:W-:Y:S01]  /*63b0*/  IMAD.MOV.U32 R153, RZ, RZ, R100 ;  /* 0x000000ffff997224 */ /* 0x000fe200078e0064 */
[----:B------:R-:W-:Y:S01]  /*63c0*/  MOV R152, R101 ;  /* 0x0000006500987202 */ /* 0x000fe20000000f00 */
[----:B------:R-:W-:Y:S01]  /*63d0*/  IMAD.MOV.U32 R29, RZ, RZ, R102 ;  /* 0x000000ffff1d7224 */ /* 0x000fe200078e0066 */
[----:B--2---:R-:W-:Y:S01]  /*63e0*/  HMMA.16816.F32 R176, R4, R8, R176 ;  /* 0x0000000804b0723c */ /* 0x004fe200000018b0 */
[----:B------:R-:W-:Y:S01]  /*63f0*/  IMAD.MOV.U32 R28, RZ, RZ, R103 ;  /* 0x000000ffff1c7224 */ /* 0x000fe200078e0067 */
[----:B------:R-:W-:Y:S01]  /*6400*/  MOV R155, R86 ;  /* 0x00000056009b7202 */ /* 0x000fe20000000f00 */
[----:B------:R-:W-:Y:S02]  /*6410*/  IMAD.MOV.U32 R154, RZ, RZ, R134 ;  /* 0x000000ffff9a7224 */ /* 0x000fe400078e0086 */
[----:B------:R-:W-:-:S03]  /*6420*/  IMAD.MOV.U32 R134, RZ, RZ, R99 ;  /* 0x000000ffff867224 */ /* 0x000fc600078e0063 */
[C---:B------:R-:W-:Y:S07]  /*6430*/  HMMA.16816.F32 R100, R4.reuse, R30, R196 ;  /* 0x0000001e0464723c */ /* 0x040fee00000018c4 */
[----:B------:R-:W-:Y:S01]  /*6440*/  IMAD.MOV.U32 R30, RZ, RZ, R133 ;  /* 0x000000ffff1e7224 */ /* 0x000fe200078e0085 */
[----:B------:R-:W-:Y:S01]  /*6450*/  MOV R31, R135 ;  /* 0x00000087001f7202 */ /* 0x000fe20000000f00 */
[----:B------:R-:W-:Y:S01]  /*6460*/  IMAD.MOV.U32 R133, RZ, RZ, R96 ;  /* 0x000000ffff857224 */ /* 0x000fe200078e0060 */
[----:B------:R-:W-:Y:S01]  /*6470*/  MOV R135, R98 ;  /* 0x0000006200877202 */ /* 0x000fe20000000f00 */
[----:B------:R-:W-:Y:S01]  /*6480*/  IMAD.MOV.U32 R196, RZ, RZ, R97 ;  /* 0x000000ffffc47224 */ /* 0x000fe200078e0061 */
[----:B------:R-:W-:Y:S01]  /*6490*/  MOV R199, R51 ;  /* 0x0000003300c77202 */ /* 0x000fe20000000f00 */
[----:B------:R-:W-:Y:S01]  /*64a0*/  HMMA.16816.F32 R96, R4, R20, R192 ;  /* 0x000000140460723c */ /* 0x000fe200000018c0 */
[----:B------:R-:W-:-:S02]  /*64b0*/  IMAD.MOV.U32 R197, RZ, RZ, R85 ;  /* 0x000000ffffc57224 */ /* 0x000fc400078e0055 */
[----:B------:R-:W-:-:S04]  /*64c0*/  IMAD.MOV.U32 R198, RZ, RZ, R84 ;  /* 0x000000ffffc67224 */ /* 0x000fc800078e0054 */
[----:B------:R-:W-:Y:S01]  /*64d0*/  IMAD.MOV.U32 R195, RZ, RZ, R87 ;  /* 0x000000ffffc37224 */ /* 0x000fe200078e0057 */
[C---:B------:R-:W-:Y:S01]  /*64e0*/  HMMA.16816.F32 R172, R4.reuse, R10, R172 ;  /* 0x0000000a04ac723c */ /* 0x040fe200000018ac */
[----:B------:R-:W-:Y:S01]  /*64f0*/  IMAD.MOV.U32 R194, RZ, RZ, R30 ;  /* 0x000000ffffc27224 */ /* 0x000fe200078e001e */
[----:B------:R-:W-:Y:S01]  /*6500*/  MOV R30, R196 ;  /* 0x000000c4001e7202 */ /* 0x000fe20000000f00 */
[----:B------:R-:W1:Y:S01]  /*6510*/  LDSM.16.MT88.4 R8, [R220+0xa900] ;  /* 0x00a90000dc08783b */ /* 0x000e620000004200 */
        /* <DEDUP_REMOVED lines=17> */
[----:B---3--:R-:W-:Y:S01]  /*6630*/  HMMA.16816.F32 R48, R4, R16, R184 ;  /* 0x000000100430723c */ /* 0x008fe200000018b8 */
[----:B------:R2:W-:Y:S01]  /*6640*/  MUFU.EX2 R201, R2 ;  /* 0x0000000200c97308 */ /* 0x0005e20000000800 */
[----:B------:R-:W-:-:S02]  /*6650*/  IMAD.MOV.U32 R192, RZ, RZ, R194 ;  /* 0x000000ffffc07224 */ /* 0x000fc400078e00c2 */
[----:B------:R-:W-:Y:S01]  /*6660*/  IMAD.MOV.U32 R207, RZ, RZ, R205 ;  /* 0x000000ffffcf7224 */ /* 0x000fe200078e00cd */
[----:B------:R-:W-:Y:S01]  /*6670*/  MOV R205, R226 ;  /* 0x000000e200cd7202 */ /* 0x000fe20000000f00 */
[----:B------:R-:W-:Y:S01]  /*6680*/  IMAD.MOV.U32 R194, RZ, RZ, R30 ;  /* 0x000000ffffc27224 */ /* 0x000fe200078e001e */
[----:B------:R3:W5:Y:S01]  /*6690*/  LDL.LU R226, [R1+0x50] ;  /* 0x0000500001e27983 */ /* 0x0007620000300800 */
[----:B------:R-:W-:Y:S01]  /*66a0*/  IMAD.MOV.U32 R30, RZ, RZ, R196 ;  /* 0x000000ffff1e7224 */ /* 0x000fe200078e00c4 */
[----:B------:R-:W-:Y:S01]  /*66b0*/  HMMA.16816.F32 R148, R4, R18, R180 ;  /* 0x000000120494723c */ /* 0x000fe200000018b4 */
[----:B------:R-:W-:Y:S01]  /*66c0*/  IMAD.MOV.U32 R196, RZ, RZ, R199 ;  /* 0x000000ffffc47224 */ /* 0x000fe200078e00c7 */
[----:B------:R-:W4:Y:S01]  /*66d0*/  LDSM.16.MT88.4 R16, [R218+0xa900] ;  /* 0x00a90000da10783b */ /* 0x000f220000004200 */
[----:B--2---:R-:W-:Y:S01]  /*66e0*/  FFMA.FTZ R2, R193, c[0x0][0x2d0], -R12 ;  /* 0x0000b400c1027a23 */ /* 0x004fe2000001080c */
[----:B------:R-:W-:-:S04]  /*66f0*/  MOV R193, R195 ;  /* 0x000000c300c17202 */ /* 0x000fc80000000f00 */
[C---:B------:R-:W-:Y:S01]  /*6700*/  HMMA.16816.F32 R84, R4.reuse, R22, R188 ;  /* 0x000000160454723c */ /* 0x040fe200000018bc */
[----:B------:R-:W-:Y:S01]  /*6710*/  MOV R195, R31 ;  /* 0x0000001f00c37202 */ /* 0x000fe20000000f00 */
[----:B------:R-:W-:Y:S01]  /*6720*/  IMAD.MOV.U32 R199, RZ, RZ, R29 ;  /* 0x000000ffffc77224 */ /* 0x000fe200078e001d */
[----:B------:R-:W-:Y:S01]  /*6730*/  MOV R31, R197 ;  /* 0x000000c5001f7202 */ /* 0x000fe20000000f00 */
[----:B------:R-:W2:Y:S01]  /*6740*/  LDSM.16.MT88.4 R20, [R217+0xa900] ;  /* 0x00a90000d914783b */ /* 0x000ea20000004200 */
[----:B------:R-:W-:Y:S02]  /*6750*/  MOV R197, R28 ;  /* 0x0000001c00c57202 */ /* 0x000fe40000000f00 */
        /* <DEDUP_REMOVED lines=10> */
[----:B------:R1:W1:Y:S01]  /*6800*/  MUFU.EX2 R203, R2 ;  /* 0x0000000200cb7308 */ /* 0x0002620000000800 */
        /* <DEDUP_REMOVED lines=9> */
[C---:B------:R-:W-:Y:S01]  /*68a0*/  HMMA.16816.F32 R184, R4.reuse, R26, R168 ;  /* 0x0000001a04b8723c */ /* 0x040fe200000018a8 */
[----:B------:R-:W-:Y:S01]  /*68b0*/  MOV R29, R131 ;  /* 0x00000083001d7202 */ /* 0x000fe20000000f00 */
[----:B------:R3:W5:Y:S01]  /*68c0*/  LDL.LU R225, [R1+0x4c] ;  /* 0x00004c0001e17983 */ /* 0x0007620000300800 */
[----:B-1----:R-:W-:Y:S01]  /*68d0*/  FFMA.FTZ R2, R192, c[0x0][0x2d0], -R12 ;  /* 0x0000b400c0027a23 */ /* 0x002fe2000001080c */
[----:B------:R-:W-:Y:S01]  /*68e0*/  MOV R153, R224 ;  /* 0x000000e000997202 */ /* 0x000fe20000000f00 */
[----:B------:R-:W-:Y:S01]  /*68f0*/  IMAD.MOV.U32 R192, RZ, RZ, R196 ;  /* 0x000000ffffc07224 */ /* 0x000fe200078e00c4 */
[----:B------:R-:W-:Y:S01]  /*6900*/  MOV R31, R129 ;  /* 0x00000081001f7202 */ /* 0x000fe20000000f00 */
[----:B------:R1:W-:Y:S01]  /*6910*/  MUFU.EX2 R208, R2 ;  /* 0x0000000200d07308 */ /* 0x0003e20000000800 */
[----:B------:R-:W-:Y:S01]  /*6920*/  IMAD.MOV.U32 R195, RZ, RZ, R28 ;  /* 0x000000ffffc37224 */ /* 0x000fe200078e001c */
[----:B------:R-:W3:Y:S01]  /*6930*/  LDSM.16.MT88.4 R24, [R219+0xa900] ;  /* 0x00a90000db18783b */ /* 0x000ee20000004200 */
[----:B------:R-:W-:Y:S01]  /*6940*/  IMAD.MOV.U32 R28, RZ, RZ, R130 ;  /* 0x000000ffff1c7224 */ /* 0x000fe200078e0082 */
[----:B------:R-:W-:Y:S01]  /*6950*/  HMMA.16816.F32 R120, R4, R8, R120 ;  /* 0x000000080478723c */ /* 0x000fe20000001878 */
[----:B------:R-:W-:Y:S01]  /*6960*/  IMAD.MOV.U32 R162, RZ, RZ, R188 ;  /* 0x000000ffffa27224 */ /* 0x000fe200078e00bc */
[----:B------:R2:W5:Y:S01]  /*6970*/  LDL.LU R224, [R1+0x48] ;  /* 0x0000480001e07983 */ /* 0x0005620000300800 */
[----:B------:R-:W-:-:S02]  /*6980*/  IMAD.MOV.U32 R188, RZ, RZ, R190 ;  /* 0x000000ffffbc7224 */ /* 0x000fc400078e00be */
[----:B------:R-:W-:Y:S01]  /*6990*/  IMAD.MOV.U32 R190, RZ, RZ, R192 ;  /* 0x000000ffffbe7224 */ /* 0x000fe200078e00c0 */
[----:B------:R-:W-:Y:S01]  /*69a0*/  MOV R192, R30 ;  /* 0x0000001e00c07202 */ /* 0x000fe20000000f00 */
[----:B------:R-:W-:Y:S01]  /*69b0*/  IMAD.MOV.U32 R30, RZ, RZ, R31 ;  /* 0x000000ffff1e7224 */ /* 0x000fe200078e001f */
[----:B------:R-:W-:Y:S01]  /*69c0*/  HMMA.16816.F32 R180, R4, R10, R92 ;  /* 0x0000000a04b4723c */ /* 0x000fe2000000185c */
[----:B-1----:R-:W-:Y:S01]  /*69d0*/  FFMA.FTZ R2, R163, c[0x0][0x2d0], -R12 ;  /* 0x0000b400a3027a23 */ /* 0x002fe2000001080c */
[----:B------:R-:W-:Y:S01]  /*69e0*/  MOV R163, R189 ;  /* 0x000000bd00a37202 */ /* 0x000fe20000000f00 */
[----:B------:R-:W1:Y:S01]  /*69f0*/  LDSM.16.MT88.4 R8, [R217+0x2100] ;  /* 0x00210000d908783b */ /* 0x000e620000004200 */
[----:B------:R-:W-:Y:S01]  /*6a00*/  MOV R189, R191 ;  /* 0x000000bf00bd7202 */ /* 0x000fe20000000f00 */
[----:B------:R-:W-:-:S03]  /*6a10*/  IMAD.MOV.U32 R191, RZ, RZ, R29 ;  /* 0x000000ffffbf7224 */ /* 0x000fc600078e001d */
[C---:B----4-:R-:W-:Y:S01]  /*6a20*/  HMMA.16816.F32 R144, R4.reuse, R16, R144 ;  /* 0x000000100490723c */ /* 0x050fe20000001890 */
[----:B------:R-:W-:Y:S01]  /*6a30*/  IMAD.MOV.U32 R29, RZ, RZ, R153 ;  /* 0x000000ffff1d7224 */ /* 0x000fe200078e0099 */
[----:B------:R-:W-:Y:S01]  /*6a40*/  MOV R31, R28 ;  /* 0x0000001c001f7202 */ /* 0x000fe20000000f00 */
[----:B------:R-:W-:Y:S01]  /*6a50*/  IMAD.MOV.U32 R153, RZ, RZ, R202 ;  /* 0x000000ffff997224 */ /* 0x000fe200078e00ca */
[----:B------:R-:W-:Y:S01]  /*6a60*/  MOV R28, R152 ;  /* 0x00000098001c7202 */ /* 0x000fe20000000f00 */
[----:B------:R4:W1:Y:S01]  /*6a70*/  MUFU.EX2 R202, R2 ;  /* 0x0000000200ca7308 */ /* 0x0008620000000800 */
[----:B------:R-:W-:Y:S01]  /*6a80*/  IMAD.MOV.U32 R161, RZ, RZ, R163 ;  /* 0x000000ffffa17224 */ /* 0x000fe200078e00a3 */
[----:B------:R-:W-:Y:S01]  /*6a90*/  MOV R152, R154 ;  /* 0x0000009a00987202 */ /* 0x000fe20000000f00 */
[----:B------:R-:W-:Y:S01]  /*6aa0*/  IMAD.MOV.U32 R163, RZ, RZ, R189 ;  /* 0x000000ffffa37224 */ /* 0x000fe200078e00bd */
[----:B------:R-:W-:Y:S01]  /*6ab0*/  MOV R189, R29 ;  /* 0x0000001d00bd7202 */ /* 0x000fe20000000f00 */
[----:B------:R-:W-:Y:S01]  /*6ac0*/  HMMA.16816.F32 R124, R4, R18, R136 ;  /* 0x00000012047c723c */ /* 0x000fe20000001888 */
[----:B------:R-:W-:Y:S01]  /*6ad0*/  MOV R154, R223 ;  /* 0x000000df009a7202 */ /* 0x000fe20000000f00 */
[----:B------:R-:W1:Y:S01]  /*6ae0*/  LDSM.16.MT88.4 R16, [R219+0x2100] ;  /* 0x00210000db10783b */ /* 0x000e620000004200 */
[----:B------:R-:W-:-:S02]  /*6af0*/  MOV R29, R153 ;  /* 0x00000099001d7202 */ /* 0x000fc40000000f00 */
[----:B------:R-:W-:Y:S01]  /*6b00*/  MOV R153, R133 ;  /* 0x0000008500997202 */ /* 0x000fe20000000f00 */
[----:B------:R1:W5:Y:S02]  /*6b10*/  LDL.LU R223, [R1+0x44] ;  /* 0x0000440001df7983 */ /* 0x0003640000300800 */
[C---:B--2---:R-:W-:Y:S01]  /*6b20*/  HMMA.16816.F32 R164, R4.reuse, R20, R164 ;  /* 0x0000001404a4723c */ /* 0x044fe200000018a4 */
[----:B----4-:R-:W-:Y:S01]  /*6b30*/  FFMA.FTZ R2, R162, c[0x0][0x2d0], -R0 ;  /* 0x0000b400a2027a23 */ /* 0x010fe20000010800 */
[----:B------:R-:W-:Y:S02]  /*6b40*/  MOV R162, R188 ;  /* 0x000000bc00a27202 */ /* 0x000fe40000000f00 */
[----:B------:R-:W-:Y:S01]  /*6b50*/  MOV R188, R190 ;  /* 0x000000be00bc7202 */ /* 0x000fe20000000f00 */
[----:B------:R-:W-:Y:S01]  /*6b60*/  IMAD.MOV.U32 R190, RZ, RZ, R28 ;  /* 0x000000ffffbe7224 */ /* 0x000fe200078e001c */
[----:B------:R2:W-:Y:S01]  /*6b70*/  MUFU.EX2 R133, R2 ;  /* 0x0000000200857308 */ /* 0x0005e20000000800 */
[----:B------:R-:W-:Y:S01]  /*6b80*/  IMAD.MOV.U32 R28, RZ, RZ, R152 ;  /* 0x000000ffff1c7224 */ /* 0x000fe200078e0098 */
[----:B------:R-:W-:Y:S01]  /*6b90*/  HMMA.16816.F32 R156, R4, R22, R156 ;  /* 0x00000016049c723c */ /* 0x000fe2000000189c */
[----:B------:R-:W-:Y:S01]  /*6ba0*/  IMAD.MOV.U32 R152, RZ, RZ, R154 ;  /* 0x000000ffff987224 */ /* 0x000fe200078e009a */
[----:B------:R-:W-:Y:S01]  /*6bb0*/  MOV R196, R199 ;  /* 0x000000c700c47202 */ /* 0x000fe20000000f00 */
[----:B------:R-:W-:Y:S01]  /*6bc0*/  IMAD.MOV.U32 R154, RZ, RZ, R222 ;  /* 0x000000ffff9a7224 */ /* 0x000fe200078e00de */
[----:B------:R-:W-:Y:S01]  /*6bd0*/  LDSM.16.MT88.4 R20, [R220+0x2100] ;  /* 0x00210000dc14783b */ /* 0x000fe20000004200 */
[----:B--2---:R-:W-:Y:S01]  /*6be0*/  FFMA.FTZ R2, R161, c[0x0][0x2d0], -R0 ;  /* 0x0000b400a1027a23 */ /* 0x004fe20000010800 */
        /* <DEDUP_REMOVED lines=11> */
[----:B------:R2:W4:Y:S01]  /*6ca0*/  MUFU.EX2 R134, R2 ;  /* 0x0000000200867308 */ /* 0x0005220000000800 */
[----:B------:R-:W-:Y:S01]  /*6cb0*/  MOV R160, R162 ;  /* 0x000000a200a07202 */ /* 0x000fe20000000f00 */
[----:B------:R-:W-:Y:S01]  /*6cc0*/  IMAD.MOV.U32 R199, RZ, RZ, R128 ;  /* 0x000000ffffc77224 */ /* 0x000fe200078e0080 */
[----:B------:R-:W-:Y:S01]  /*6cd0*/  MOV R162, R200 ;  /* 0x000000c800a27202 */ /* 0x000fe20000000f00 */
[----:B------:R-:W-:Y:S01]  /*6ce0*/  IMAD.MOV.U32 R200, RZ, RZ, R15 ;  /* 0x000000ffffc87224 */ /* 0x000fe200078e000f */
[----:B------:R1:W5:Y:S01]  /*6cf0*/  LDL.LU R222, [R1+0x40] ;  /* 0x0000400001de7983 */ /* 0x0003620000300800 */
[----:B--2---:R-:W-:-:S02]  /*6d00*/  FFMA.FTZ R2, R161, c[0x0][0x2d0], -R0 ;  /* 0x0000b400a1027a23 */ /* 0x004fc40000010800 */
[----:B------:R-:W-:Y:S01]  /*6d10*/  IMAD.MOV.U32 R161, RZ, RZ, R28 ;  /* 0x000000ffffa17224 */ /* 0x000fe200078e001c */
[----:B------:R-:W-:Y:S01]  /*6d20*/  MOV R28, R29 ;  /* 0x0000001d001c7202 */ /* 0x000fe20000000f00 */
[----:B------:R-:W-:Y:S01]  /*6d30*/  IMAD.MOV.U32 R29, RZ, RZ, R152 ;  /* 0x000000ffff1d7224 */ /* 0x000fe200078e0098 */
[----:B------:R-:W-:Y:S01]  /*6d40*/  MOV R152, R153 ;  /* 0x0000009900987202 */ /* 0x000fe20000000f00 */
[----:B------:R-:W-:Y:S01]  /*6d50*/  IMAD.MOV.U32 R153, RZ, RZ, R154 ;  /* 0x000000ffff997224 */ /* 0x000fe200078e009a */
[----:B------:R-:W-:Y:S01]  /*6d60*/  MOV R154, R155 ;  /* 0x0000009b009a7202 */ /* 0x000fe20000000f00 */
[----:B------:R-:W-:Y:S02]  /*6d70*/  IMAD.MOV.U32 R155, RZ, RZ, R135 ;  /* 0x000000ffff9b7224 */ /* 0x000fe400078e0087 */
[----:B------:R2:W-:Y:S01]  /*6d80*/  MUFU.EX2 R135, R2 ;  /* 0x0000000200877308 */ /* 0x0005e20000000800 */
[----:B------:R-:W-:Y:S01]  /*6d90*/  IMAD.MOV.U32 R93, RZ, RZ, R200 ;  /* 0x000000ffff5d7224 */ /* 0x000fe200078e00c8 */
[----:B---3--:R-:W-:Y:S01]  /*6da0*/  HMMA.16816.F32 R128, R4, R24, R72 ;  /* 0x000000180480723c */ /* 0x008fe20000001848 */
[----:B--2---:R-:W-:-:S05]  /*6db0*/  FFMA.FTZ R2, R160, c[0x0][0x2d0], -R0 ;  /* 0x0000b400a0027a23 */ /* 0x004fca0000010800 */
[----:B------:R-:W2:Y:S02]  /*6dc0*/  MUFU.EX2 R200, R2 ;  /* 0x0000000200c87308 */ /* 0x000ea40000000800 */
[----:B------:R-:W-:Y:S01]  /*6dd0*/  HMMA.16816.F32 R72, R4, R26, R32 ;  /* 0x0000001a0448723c */ /* 0x000fe20000001820 */
[----:B------:R-:W3:Y:S01]  /*6de0*/  LDSM.16.MT88.4 R24, [R218+0x2100] ;  /* 0x00210000da18783b */ /* 0x000ee20000004200 */
[----:B------:R-:W-:Y:S01]  /*6df0*/  IMAD.MOV.U32 R95, RZ, RZ, R161 ;  /* 0x000000ffff5f7224 */ /* 0x000fe200078e00a1 */
[----:B------:R-:W-:Y:S02]  /*6e00*/  MOV R94, R162 ;  /* 0x000000a2005e7202 */ /* 0x000fe40000000f00 */
[----:B------:R-:W-:Y:S02]  /*6e10*/  LDSM.16.MT88.4 R32, [R218+0x5100] ;  /* 0x00510000da20783b */ /* 0x000fe40000004200 */
[----:B------:R-:W-:Y:S02]  /*6e20*/  F2FP.PACK_AB R4, R203, R201 ;  /* 0x000000c9cb04723e */ /* 0x000fe400000000ff */
[----:B-1----:R-:W-:-:S02]  /*6e30*/  F2FP.PACK_AB R6, R202, R208 ;  /* 0x000000d0ca06723e */ /* 0x002fc400000000ff */
[----:B----4-:R-:W-:Y:S02]  /*6e40*/  F2FP.PACK_AB R5, R134, R133 ;  /* 0x000000858605723e */ /* 0x010fe400000000ff */
[----:B--2---:R-:W-:-:S07]  /*6e50*/  F2FP.PACK_AB R7, R200, R135 ;  /* 0x00000087c807723e */ /* 0x004fce00000000ff */
[C---:B------:R-:W-:Y:S08]  /*6e60*/  HMMA.16816.F32 R136, R4.reuse, R8, R44 ;  /* 0x000000080488723c */ /* 0x040ff0000000182c */
[----:B------:R-:W-:Y:S01]  /*6e70*/  HMMA.16816.F32 R44, R4, R10, R40 ;  /* 0x0000000a042c723c */ /* 0x000fe20000001828 */
[----:B------:R-:W1:Y:S01]  /*6e80*/  LDSM.16.MT88.4 R8, [R217+0x5100] ;  /* 0x00510000d908783b */ /* 0x000e620000004200 */
[----:B------:R-:W-:-:S06]  /*6e90*/  IMAD.MOV.U32 R2, RZ, RZ, R163 ;  /* 0x000000ffff027224 */ /* 0x000fcc00078e00a3 */
[C---:B------:R-:W-:Y:S08]  /*6ea0*/  HMMA.16816.F32 R160, R4.reuse, R16, R68 ;  /* 0x0000001004a0723c */ /* 0x040ff00000001844 */
[C---:B------:R-:W-:Y:S01]  /*6eb0*/  HMMA.16816.F32 R68, R4.reuse, R18, R64 ;  /* 0x000000120444723c */ /* 0x040fe20000001840 */
[----:B------:R-:W2:Y:S07]  /*6ec0*/  LDSM.16.MT88.4 R16, [R219+0x5100] ;  /* 0x00510000db10783b */ /* 0x000eae0000004200 */
[----:B---3--:R-:W-:Y:S07]  /*6ed0*/  HMMA.16816.F32 R40, R4, R26, R88 ;  /* 0x0000001a0428723c */ /* 0x008fee0000001858 */
[----:B------:R-:W-:Y:S01]  /*6ee0*/  MOV R88, R152 ;  /* 0x0000009800587202 */ /* 0x000fe20000000f00 */
[----:B------:R-:W-:Y:S01]  /*6ef0*/  IMAD.MOV.U32 R89, RZ, RZ, R153 ;  /* 0x000000ffff597224 */ /* 0x000fe200078e0099 */
[----:B------:R-:W-:Y:S01]  /*6f00*/  MOV R90, R154 ;  /* 0x0000009a005a7202 */ /* 0x000fe20000000f00 */
[----:B------:R-:W-:-:S02]  /*6f10*/  IMAD.MOV.U32 R91, RZ, RZ, R155 ;  /* 0x000000ffff5b7224 */ /* 0x000fc400078e009b */
[C---:B------:R-:W-:Y:S08]  /*6f20*/  HMMA.16816.F32 R152, R4.reuse, R20, R80 ;  /* 0x000000140498723c */ /* 0x040ff00000001850 */
[C---:B------:R-:W-:Y:S01]  /*6f30*/  HMMA.16816.F32 R80, R4.reuse, R22, R76 ;  /* 0x000000160450723c */ /* 0x040fe2000000184c */
[----:B------:R-:W3:Y:S07]  /*6f40*/  LDSM.16.MT88.4 R20, [R220+0x5100] ;  /* 0x00510000dc14783b */ /* 0x000eee0000004200 */
[C---:B-1----:R-:W-:Y:S08]  /*6f50*/  HMMA.16816.F32 R168, R4.reuse, R8, R60 ;  /* 0x0000000804a8723c */ /* 0x042ff0000000183c */
[C---:B------:R-:W-:Y:S01]  /*6f60*/  HMMA.16816.F32 R60, R4.reuse, R10, R56 ;  /* 0x0000000a043c723c */ /* 0x040fe20000001838 */
[----:B------:R-:W1:Y:S07]  /*6f70*/  LDSM.16.MT88.4 R8, [R217+0x8100] ;  /* 0x00810000d908783b */ /* 0x000e6e0000004200 */
[C---:B------:R-:W-:Y:S08]  /*6f80*/  HMMA.16816.F32 R52, R4.reuse, R32, R52 ;  /* 0x000000200434723c */ /* 0x040ff00000001834 */
[C---:B------:R-:W-:Y:S08]  /*6f90*/  HMMA.16816.F32 R32, R4.reuse, R34, R104 ;  /* 0x000000220420723c */ /* 0x040ff00000001868 */
[C---:B--2---:R-:W-:Y:S08]  /*6fa0*/  HMMA.16816.F32 R108, R4.reuse, R16, R108 ;  /* 0x00000010046c723c */ /* 0x044ff0000000186c */
[----:B------:R-:W-:Y:S01]  /*6fb0*/  HMMA.16816.F32 R104, R4, R18, R100 ;  /* 0x000000120468723c */ /* 0x000fe20000001864 */
[----:B------:R-:W2:Y:S01]  /*6fc0*/  LDSM.16.MT88.4 R16, [R219+0x8100] ;  /* 0x00810000db10783b */ /* 0x000ea20000004200 */
[----:B------:R-:W-:Y:S01]  /*6fd0*/  MOV R26, R28 ;  /* 0x0000001c001a7202 */ /* 0x000fe20000000f00 */
[----:B------:R-:W-:-:S05]  /*6fe0*/  IMAD.MOV.U32 R27, RZ, RZ, R29 ;  /* 0x000000ffff1b7224 */ /* 0x000fca00078e001d */
[C---:B------:R-:W-:Y:S07]  /*6ff0*/  HMMA.16816.F32 R36, R4.reuse, R24, R36 ;  /* 0x000000180424723c */ /* 0x040fee0000001824 */
[----:B------:R-:W-:Y:S01]  /*7000*/  MOV R25, R30 ;  /* 0x0000001e00197202 */ /* 0x000fe20000000f00 */
[----:B------:R-:W-:Y:S01]  /*7010*/  IMAD.MOV.U32 R24, RZ, RZ, R31 ;  /* 0x000000ffff187224 */ /* 0x000fe200078e001f */
[C---:B---3--:R-:W-:Y:S01]  /*7020*/  HMMA.16816.F32 R64, R4.reuse, R20, R112 ;  /* 0x000000140440723c */ /* 0x048fe20000001870 */
[----:B------:R-:W3:Y:S07]  /*7030*/  LDSM.16.MT88.4 R28, [R218+0x8100] ;  /* 0x00810000da1c783b */ /* 0x000eee0000004200 */
[C---:B------:R-:W-:Y:S01]  /*7040*/  HMMA.16816.F32 R116, R4.reuse, R22, R116 ;  /* 0x000000160474723c */ /* 0x040fe20000001874 */
[----:B------:R-:W4:Y:S07]  /*7050*/  LDSM.16.MT88.4 R20, [R220+0x8100] ;  /* 0x00810000dc14783b */ /* 0x000f2e0000004200 */
[----:B-1----:R-:W-:Y:S01]  /*7060*/  HMMA.16816.F32 R76, R4, R8, R96 ;  /* 0x00000008044c723c */ /* 0x002fe20000001860 */
[----:B------:R-:W-:-:S07]  /*7070*/  IMAD.MOV.U32 R59, RZ, RZ, R89 ;  /* 0x000000ffff3b7224 */ /* 0x000fce00078e0059 */
[C---:B------:R-:W-:Y:S01]  /*7080*/  HMMA.16816.F32 R84, R4.reuse, R10, R84 ;  /* 0x0000000a0454723c */ /* 0x040fe20000001854 */
[----:B------:R-:W1:Y:S01]  /*7090*/  LDSM.16.MT88.4 R8, [R217+0xb100] ;  /* 0x00b10000d908783b */ /* 0x000e620000004200 */
[----:B------:R-:W-:Y:S01]  /*70a0*/  MOV R96, R88 ;  /* 0x0000005800607202 */ /* 0x000fe20000000f00 */
[----:B------:R-:W-:Y:S01]  /*70b0*/  IMAD.MOV.U32 R89, RZ, RZ, R91 ;  /* 0x000000ffff597224 */ /* 0x000fe200078e005b */
[----:B------:R-:W-:Y:S01]  /*70c0*/  MOV R88, R90 ;  /* 0x0000005a00587202 */ /* 0x000fe20000000f00 */
[----:B------:R-:W-:Y:S01]  /*70d0*/  IMAD.MOV.U32 R97, RZ, RZ, R27 ;  /* 0x000000ffff617224 */ /* 0x000fe200078e001b */
[----:B------:R-:W-:Y:S01]  /*70e0*/  MOV R98, R26 ;  /* 0x0000001a00627202 */ /* 0x000fe20000000f00 */
[----:B------:R-:W-:Y:S01]  /*70f0*/  IMAD.MOV.U32 R91, RZ, RZ, R25 ;  /* 0x000000ffff5b7224 */ /* 0x000fe200078e0019 */
[----:B------:R-:W-:Y:S01]  /*7100*/  MOV R90, R24 ;  /* 0x00000018005a7202 */ /* 0x000fe20000000f00 */
[C---:B--2---:R-:W-:Y:S01]  /*7110*/  HMMA.16816.F32 R112, R4.reuse, R16, R140 ;  /* 0x000000100470723c */ /* 0x044fe2000000188c */
[----:B------:R-:W2:Y:S07]  /*7120*/  LDSM.16.MT88.4 R24, [R218+0xb100] ;  /* 0x00b10000da18783b */ /* 0x000eae0000004200 */
[----:B------:R-:W-:Y:S01]  /*7130*/  HMMA.16816.F32 R184, R4, R18, R184 ;  /* 0x0000001204b8723c */ /* 0x000fe200000018b8 */
[----:B------:R-:W1:Y:S01]  /*7140*/  LDSM.16.MT88.4 R16, [R220+0xb100] ;  /* 0x00b10000dc10783b */ /* 0x000e620000004200 */
[----:B------:R-:W-:Y:S01]  /*7150*/  IMAD.MOV.U32 R99, RZ, RZ, R93 ;  /* 0x000000ffff637224 */ /* 0x000fe200078e005d */
[----:B------:R-:W-:-:S05]  /*7160*/  MOV R56, R94 ;  /* 0x0000005e00387202 */ /* 0x000fca0000000f00 */
[C---:B---3--:R-:W-:Y:S08]  /*7170*/  HMMA.16816.F32 R48, R4.reuse, R28, R48 ;  /* 0x0000001c0430723c */ /* 0x048ff00000001830 */
[C---:B------:R-:W-:Y:S07]  /*7180*/  HMMA.16816.F32 R28, R4.reuse, R30, R148 ;  /* 0x0000001e041c723c */ /* 0x040fee0000001894 */
[----:B------:R-:W-:Y:S01]  /*7190*/  MOV R148, R91 ;  /* 0x0000005b00947202 */ /* 0x000fe20000000f00 */
[----:B----4-:R-:W-:Y:S01]  /*71a0*/  HMMA.16816.F32 R100, R4, R22, R172 ;  /* 0x000000160464723c */ /* 0x010fe200000018ac */
[----:B------:R-:W-:Y:S01]  /*71b0*/  IMAD.MOV.U32 R91, RZ, RZ, R2 ;  /* 0x000000ffff5b7224 */ /* 0x000fe200078e0002 */
[----:B------:R-:W-:Y:S01]  /*71c0*/  MOV R149, R89 ;  /* 0x0000005900957202 */ /* 0x000fe20000000f00 */
[----:B------:R-:W-:Y:S01]  /*71d0*/  IMAD.MOV.U32 R89, RZ, RZ, R95 ;  /* 0x000000ffff597224 */ /* 0x000fe200078e005f */
[----:B------:R-:W-:-:S03]  /*71e0*/  MOV R2, R92 ;  /* 0x0000005c00027202 */ /* 0x000fc60000000f00 */
[----:B------:R-:W-:Y:S01]  /*71f0*/  IMAD.MOV.U32 R23, RZ, RZ, R199 ;  /* 0x000000ffff177224 */ /* 0x000fe200078e00c7 */
[----:B------:R-:W-:Y:S01]  /*7200*/  MOV R172, R207 ;  /* 0x000000cf00ac7202 */ /* 0x000fe20000000f00 */
[----:B------:R-:W-:Y:S01]  /*7210*/  IMAD.MOV.U32 R173, RZ, RZ, R206 ;  /* 0x000000ffffad7224 */ /* 0x000fe200078e00ce */
[----:B------:R-:W-:Y:S01]  /*7220*/  MOV R174, R205 ;  /* 0x000000cd00ae7202 */ /* 0x000fe20000000f00 */
[----:B------:R-:W-:Y:S01]  /*7230*/  HMMA.16816.F32 R92, R4, R20, R176 ;  /* 0x00000014045c723c */ /* 0x000fe200000018b0 */
[----:B------:R-:W-:Y:S01]  /*7240*/  IMAD.MOV.U32 R175, RZ, RZ, R204 ;  /* 0x000000ffffaf7224 */ /* 0x000fe200078e00cc */
[----:B------:R-:W-:Y:S01]  /*7250*/  MOV R143, R23 ;  /* 0x00000017008f7202 */ /* 0x000fe20000000f00 */
[----:B------:R-:W-:Y:S01]  /*7260*/  IMAD.MOV.U32 R23, RZ, RZ, R172 ;  /* 0x000000ffff177224 */ /* 0x000fe200078e00ac */
[----:B------:R-:W-:Y:S01]  /*7270*/  MOV R22, R198 ;  /* 0x000000c600167202 */ /* 0x000fe20000000f00 */
[----:B------:R-:W-:Y:S02]  /*7280*/  FFMA.FTZ R2, R2, c[0x0][0x2d0], -R12 ;  /* 0x0000b40002027a23 */ /* 0x000fe4000001080c */
        /* <DEDUP_REMOVED lines=15> */
[----:B------:R-:W-:Y:S01]  /*7380*/  IMAD.MOV.U32 R177, RZ, RZ, R195 ;  /* 0x000000ffffb17224 */ /* 0x000fe200078e00c3 */
[----:B-1----:R-:W-:Y:S01]  /*7390*/  HMMA.16816.F32 R188, R4, R8, R164 ;  /* 0x0000000804bc723c */ /* 0x002fe200000018a4 */
[----:B---3--:R-:W-:Y:S01]  /*73a0*/  FFMA.FTZ R2, R22, c[0x0][0x2d0], -R12 ;  /* 0x0000b40016027a23 */ /* 0x008fe2000001080c */
[----:B------:R-:W-:-:S06]  /*73b0*/  MOV R22, R21 ;  /* 0x0000001500167202 */ /* 0x000fcc0000000f00 */
[C---:B------:R-:W-:Y:S01]  /*73c0*/  HMMA.16816.F32 R192, R4.reuse, R10, R156 ;  /* 0x0000000a04c0723c */ /* 0x040fe2000000189c */
[----:B------:R1:W3:Y:S01]  /*73d0*/  MUFU.EX2 R21, R2 ;  /* 0x0000000200157308 */ /* 0x0002e20000000800 */
[----:B------:R-:W4:Y:S01]  /*73e0*/  LDSM.16.MT88.4 R8, [R219+0xb100] ;  /* 0x00b10000db08783b */ /* 0x000f220000004200 */
[----:B------:R-:W-:Y:S01]  /*73f0*/  MOV R178, R196 ;  /* 0x000000c400b27202 */ /* 0x000fe20000000f00 */
[----:B------:R-:W-:Y:S01]  /*7400*/  IMAD.MOV.U32 R167, RZ, RZ, R176 ;  /* 0x000000ffffa77224 */ /* 0x000fe200078e00b0 */
[----:B------:R-:W-:Y:S02]  /*7410*/  MOV R15, R221 ;  /* 0x000000dd000f7202 */ /* 0x000fe40000000f00 */
[----:B------:R-:W-:Y:S01]  /*7420*/  IMAD.MOV.U32 R159, RZ, RZ, R172 ;  /* 0x000000ffff9f7224 */ /* 0x000fe200078e00ac */
[----:B------:R-:W-:Y:S01]  /*7430*/  MOV R164, R173 ;  /* 0x000000ad00a47202 */ /* 0x000fe20000000f00 */
[----:B------:R-:W-:Y:S01]  /*7440*/  IMAD.MOV.U32 R173, RZ, RZ, R178 ;  /* 0x000000ffffad7224 */ /* 0x000fe200078e00b2 */
[----:B------:R-:W-:Y:S01]  /*7450*/  MOV R166, R175 ;  /* 0x000000af00a67202 */ /* 0x000fe20000000f00 */
[----:B-1----:R-:W-:Y:S01]  /*7460*/  FFMA.FTZ R2, R143, c[0x0][0x2d0], -R12 ;  /* 0x0000b4008f027a23 */ /* 0x002fe2000001080c */
[----:B------:R-:W-:Y:S01]  /*7470*/  MOV R176, R149 ;  /* 0x0000009500b07202 */ /* 0x000fe20000000f00 */
[----:B------:R-:W-:Y:S01]  /*7480*/  IMAD.MOV.U32 R143, RZ, RZ, R23 ;  /* 0x000000ffff8f7224 */ /* 0x000fe200078e0017 */
[C---:B--2---:R-:W-:Y:S01]  /*7490*/  HMMA.16816.F32 R204, R4.reuse, R26, R124 ;  /* 0x0000001a04cc723c */ /* 0x044fe2000000187c */
[----:B------:R1:W-:Y:S01]  /*74a0*/  MUFU.EX2 R23, R2 ;  /* 0x0000000200177308 */ /* 0x0003e20000000800 */
[----:B------:R-:W-:Y:S01]  /*74b0*/  MOV R172, R177 ;  /* 0x000000b100ac7202 */ /* 0x000fe20000000f00 */
[----:B------:R-:W-:Y:S01]  /*74c0*/  IMAD.MOV.U32 R179, RZ, RZ, R197 ;  /* 0x000000ffffb37224 */ /* 0x000fe200078e00c5 */
[----:B------:R-:W-:Y:S01]  /*74d0*/  MOV R178, R151 ;  /* 0x0000009700b27202 */ /* 0x000fe20000000f00 */
[----:B------:R-:W-:Y:S01]  /*74e0*/  IMAD.MOV.U32 R175, RZ, RZ, R148 ;  /* 0x000000ffffaf7224 */ /* 0x000fe200078e0094 */
[----:B------:R2:W5:Y:S01]  /*74f0*/  LDL.LU R221, [R1+0x3c] ;  /* 0x00003c0001dd7983 */ /* 0x0005620000300800 */
[----:B------:R-:W-:Y:S01]  /*7500*/  IMAD.MOV.U32 R177, RZ, RZ, R150 ;  /* 0x000000ffffb17224 */ /* 0x000fe200078e0096 */
[----:B------:R-:W-:Y:S02]  /*7510*/  HMMA.16816.F32 R196, R4, R24, R144 ;  /* 0x0000001804c4723c */ /* 0x000fe40000001890 */
[----:B------:R-:W2:Y:S01]  /*7520*/  LDSM.16.MT88.4 R148, [R218+0x2900] ;  /* 0x00290000da94783b */ /* 0x000ea20000004200 */
[----:B------:R-:W-:-:S02]  /*7530*/  IMAD.MOV.U32 R165, RZ, RZ, R174 ;  /* 0x000000ffffa57224 */ /* 0x000fc400078e00ae */
[----:B-1----:R-:W-:-:S03]  /*7540*/  FFMA.FTZ R2, R22, c[0x0][0x2d0], -R12 ;  /* 0x0000b40016027a23 */ /* 0x002fc6000001080c */
[----:B------:R-:W-:Y:S01]  /*7550*/  HMMA.16816.F32 R24, R4, R16, R120 ;  /* 0x000000100418723c */ /* 0x000fe20000001878 */
[----:B------:R1:W5:Y:S01]  /*7560*/  LDL.LU R216, [R1+0x38] ;  /* 0x0000380001d87983 */ /* 0x0003620000300800 */
[----:B------:R3:W1:Y:S01]  /*7570*/  MUFU.EX2 R22, R2 ;  /* 0x0000000200167308 */ /* 0x0006620000000800 */
[----:B------:R-:W-:Y:S01]  /*7580*/  MOV R174, R179 ;  /* 0x000000b300ae7202 */ /* 0x000fe20000000f00 */
[----:B------:R-:W-:-:S04]  /*7590*/  IMAD.MOV.U32 R179, RZ, RZ, R96 ;  /* 0x000000ffffb37224 */ /* 0x000fc800078e0060 */
[----:B------:R-:W-:Y:S01]  /*75a0*/  HMMA.16816.F32 R16, R4, R18, R180 ;  /* 0x000000120410723c */ /* 0x000fe200000018b4 */
[----:B------:R-:W1:Y:S01]  /*75b0*/  LDSM.16.MT88.4 R180, [R218+0x5900] ;  /* 0x00590000dab4783b */ /* 0x000e620000004200 */
[----:B------:R-:W-:Y:S01]  /*75c0*/  MOV R96, R97 ;  /* 0x0000006100607202 */ /* 0x000fe20000000f00 */
[----:B------:R-:W-:Y:S01]  /*75d0*/  IMAD.MOV.U32 R97, RZ, RZ, R98 ;  /* 0x000000ffff617224 */ /* 0x000fe200078e0062 */
[----:B------:R-:W-:Y:S01]  /*75e0*/  MOV R98, R99 ;  /* 0x0000006300627202 */ /* 0x000fe20000000f00 */
[----:B---3--:R-:W-:Y:S01]  /*75f0*/  FFMA.FTZ R2, R15, c[0x0][0x2d0], -R0 ;  /* 0x0000b4000f027a23 */ /* 0x008fe20000010800 */
[----:B------:R-:W-:-:S03]  /*7600*/  MOV R15, R13 ;  /* 0x0000000d000f7202 */ /* 0x000fc60000000f00 */
[----:B------:R3:W-:Y:S01]  /*7610*/  MUFU.EX2 R13, R2 ;  /* 0x00000002000d7308 */ /* 0x0007e20000000800 */
[----:B------:R-:W-:Y:S01]  /*7620*/  IMAD.MOV.U32 R99, RZ, RZ, R56 ;  /* 0x000000ffff637224 */ /* 0x000fe200078e0038 */
[----:B------:R-:W-:Y:S01]  /*7630*/  MOV R56, R14 ;  /* 0x0000000e00387202 */ /* 0x000fe20000000f00 */
[--C-:B---3--:R-:W-:Y:S02]  /*7640*/  FFMA.FTZ R2, R143, c[0x0][0x2d0], -R0.reuse ;  /* 0x0000b4008f027a23 */ /* 0x108fe40000010800 */
[----:B------:R-:W3:Y:S03]  /*7650*/  LDSM.16.MT88.4 R140, [R217+0x2900] ;  /* 0x00290000d98c783b */ /* 0x000ee60000004200 */
[----:B------:R1:W1:Y:S02]  /*7660*/  MUFU.EX2 R14, R2 ;  /* 0x00000002000e7308 */ /* 0x0002640000000800 */
[----:B-1----:R-:W-:-:S02]  /*7670*/  FFMA.FTZ R2, R15, c[0x0][0x2d0], -R0 ;  /* 0x0000b4000f027a23 */ /* 0x002fc40000010800 */
[----:B------:R-:W-:-:S04]  /*7680*/  FFMA.FTZ R0, R159, c[0x0][0x2d0], -R0 ;  /* 0x0000b4009f007a23 */ /* 0x000fc80000010800 */
[----:B------:R1:W-:Y:S01]  /*7690*/  MUFU.EX2 R15, R2 ;  /* 0x00000002000f7308 */ /* 0x0003e20000000800 */
[----:B----4-:R-:W-:Y:S01]  /*76a0*/  HMMA.16816.F32 R124, R4, R8, R128 ;  /* 0x00000008047c723c */ /* 0x010fe20000001880 */
[----:B------:R-:W-:Y:S01]  /*76b0*/  IMAD.MOV.U32 R122, RZ, RZ, R56 ;  /* 0x000000ffff7a7224 */ /* 0x000fe200078e0038 */
[----:B------:R-:W-:Y:S01]  /*76c0*/  MOV R121, R57 ;  /* 0x0000003900797202 */ /* 0x000fe20000000f00 */
[----:B------:R-:W-:Y:S01]  /*76d0*/  IMAD.MOV.U32 R120, RZ, RZ, R58 ;  /* 0x000000ffff787224 */ /* 0x000fe200078e003a */
[----:B------:R-:W-:Y:S01]  /*76e0*/  MOV R123, R99 ;  /* 0x00000063007b7202 */ /* 0x000fe20000000f00 */
[----:B------:R-:W-:Y:S02]  /*76f0*/  LDSM.16.MT88.4 R156, [R220+0x2900] ;  /* 0x00290000dc9c783b */ /* 0x000fe40000004200 */
[----:B------:R-:W4:Y:S01]  /*7700*/  MUFU.EX2 R12, R0 ;  /* 0x00000000000c7308 */ /* 0x000f220000000800 */
[----:B------:R-:W-:Y:S02]  /*7710*/  F2FP.PACK_AB R128, R21, R20 ;  /* 0x000000141580723e */ /* 0x000fe400000000ff */
[----:B------:R-:W-:-:S02]  /*7720*/  F2FP.PACK_AB R130, R22, R23 ;  /* 0x000000171682723e */ /* 0x000fc400000000ff */
[----:B------:R-:W-:Y:S02]  /*7730*/  F2FP.PACK_AB R129, R14, R13 ;  /* 0x0000000d0e81723e */ /* 0x000fe400000000ff */
[----:B-1----:R-:W-:Y:S02]  /*7740*/  MOV R2, R59 ;  /* 0x0000003b00027202 */ /* 0x002fe40000000f00 */
[----:B------:R-:W1:Y:S01]  /*7750*/  LDSM.16.MT88.4 R56, [R220+0x5900] ;  /* 0x00590000dc38783b */ /* 0x000e620000004200 */
[----:B----4-:R-:W-:Y:S01]  /*7760*/  F2FP.PACK_AB R131, R12, R15 ;  /* 0x0000000f0c83723e */ /* 0x010fe200000000ff */
[----:B------:R-:W-:Y:S01]  /*7770*/  HMMA.16816.F32 R8, R4, R10, R72 ;  /* 0x0000000a0408723c */ /* 0x000fe20000001848 */
[----:B------:R-:W-:Y:S01]  /*7780*/  MOV R0, R89 ;  /* 0x0000005900007202 */ /* 0x000fe20000000f00 */
[----:B------:R-:W-:Y:S06]  /*7790*/  LDSM.16.MT88.4 R72, [R217+0x8900] ;  /* 0x00890000d948783b */ /* 0x000fec0000004200 */
[----:B--2---:R-:W-:Y:S01]  /*77a0*/  HMMA.16816.F32 R144, R128, R148, R36 ;  /* 0x000000948090723c */ /* 0x004fe20000001824 */
[----:B------:R-:W-:Y:S01]  /*77b0*/  IMAD.MOV.U32 R7, RZ, RZ, R178 ;  /* 0x000000ffff077224 */ /* 0x000fe200078e00b2 */
[----:B------:R-:W-:Y:S01]  /*77c0*/  MOV R6, R179 ;  /* 0x000000b300067202 */ /* 0x000fe20000000f00 */
[----:B------:R-:W-:-:S05]  /*77d0*/  IMAD.MOV.U32 R4, RZ, RZ, R88 ;  /* 0x000000ffff047224 */ /* 0x000fca00078e0058 */
[C---:B------:R-:W-:Y:S07]  /*77e0*/  HMMA.16816.F32 R148, R128.reuse, R150, R40 ;  /* 0x000000968094723c */ /* 0x040fee0000001828 */
[----:B------:R-:W-:Y:S01]  /*77f0*/  IMAD.MOV.U32 R43, RZ, RZ, R176 ;  /* 0x000000ffff2b7224 */ /* 0x000fe200078e00b0 */
[----:B------:R-:W-:Y:S02]  /*7800*/  MOV R42, R177 ;  /* 0x000000b1002a7202 */ /* 0x000fe40000000f00 */
[----:B------:R-:W-:Y:S01]  /*7810*/  HMMA.16816.F32 R176, R128, R180, R52 ;  /* 0x000000b480b0723c */ /* 0x000fe20000001834 */
[----:B------:R-:W-:-:S07]  /*7820*/  FADD.FTZ R4, R2, R4 ;  /* 0x0000000402047221 */ /* 0x000fce0000010000 */
[----:B------:R-:W-:Y:S07]  /*7830*/  HMMA.16816.F32 R180, R128, R182, R32 ;  /* 0x000000b680b4723c */ /* 0x000fee0000001820 */
[----:B------:R-:W-:-:S04]  /*7840*/  IMAD.MOV.U32 R34, RZ, RZ, R90 ;  /* 0x000000ffff227224 */ /* 0x000fc800078e005a */
[----:B------:R-:W-:Y:S01]  /*7850*/  FADD.FTZ R0, R0, R34 ;  /* 0x0000002200007221 */ /* 0x000fe20000010000 */
[----:B------:R-:W-:Y:S01]  /*7860*/  MOV R35, R91 ;  /* 0x0000005b00237202 */ /* 0x000fe20000000f00 */
[----:B------:R-:W-:Y:S01]  /*7870*/  IMAD.MOV.U32 R40, RZ, RZ, R98 ;  /* 0x000000ffff287224 */ /* 0x000fe200078e0062 */
[----:B------:R-:W-:Y:S01]  /*7880*/  MOV R41, R97 ;  /* 0x0000006100297202 */ /* 0x000fe20000000f00 */
[----:B------:R-:W-:Y:S02]  /*7890*/  FADD.FTZ R2, R120, R0 ;  /* 0x0000000078027221 */ /* 0x000fe40000010000 */
[----:B------:R-:W-:Y:S01]  /*78a0*/  IMAD.MOV.U32 R5, RZ, RZ, R96 ;  /* 0x000000ffff057224 */ /* 0x000fe200078e0060 */
[----:B---3--:R-:W-:Y:S01]  /*78b0*/  HMMA.16816.F32 R136, R128, R140, R136 ;  /* 0x0000008c8088723c */ /* 0x008fe20000001888 */
[----:B------:R-:W-:Y:S01]  /*78c0*/  FADD.FTZ R0, R121, R4 ;  /* 0x0000000479007221 */ /* 0x000fe20000010000 */
[----:B------:R-:W-:Y:S01]  /*78d0*/  MOV R36, R175 ;  /* 0x000000af00247202 */ /* 0x000fe20000000f00 */
[----:B------:R-:W-:Y:S01]  /*78e0*/  FADD.FTZ R2, R122, R2 ;  /* 0x000000027a027221 */ /* 0x000fe20000010000 */
[----:B------:R-:W-:Y:S01]  /*78f0*/  MOV R38, R173 ;  /* 0x000000ad00267202 */ /* 0x000fe20000000f00 */
[----:B------:R-:W-:Y:S01]  /*7900*/  FADD.FTZ R0, R123, R0 ;  /* 0x000000007b007221 */ /* 0x000fe20000010000 */
[----:B------:R-:W-:Y:S01]  /*7910*/  LDSM.16.MT88.4 R88, [R220+0x8900] ;  /* 0x00890000dc58783b */ /* 0x000fe20000004200 */
[----:B------:R-:W-:-:S02]  /*7920*/  FADD.FTZ R2, R35, R2 ;  /* 0x0000000223027221 */ /* 0x000fc40000010000 */
[----:B------:R-:W-:Y:S01]  /*7930*/  FADD.FTZ R0, R40, R0 ;  /* 0x0000000028007221 */ /* 0x000fe20000010000 */
[----:B------:R-:W-:Y:S01]  /*7940*/  HMMA.16816.F32 R140, R128, R142, R44 ;  /* 0x0000008e808c723c */ /* 0x000fe2000000182c */
[----:B------:R-:W-:Y:S01]  /*7950*/  FADD.FTZ R2, R41, R2 ;  /* 0x0000000229027221 */ /* 0x000fe20000010000 */
[----:B------:R-:W-:Y:S01]  /*7960*/  LDSM.16.MT88.4 R96, [R219+0x8900] ;  /* 0x00890000db60783b */ /* 0x000fe20000004200 */
[----:B------:R-:W-:Y:S02]  /*7970*/  FADD.FTZ R0, R5, R0 ;  /* 0x0000000005007221 */ /* 0x000fe40000010000 */
[----:B------:R-:W-:Y:S01]  /*7980*/  FADD.FTZ R2, R6, R2 ;  /* 0x0000000206027221 */ /* 0x000fe20000010000 */
[----:B------:R-:W-:Y:S01]  /*7990*/  LDSM.16.MT88.4 R120, [R220+0xb900] ;  /* 0x00b90000dc78783b */ /* 0x000fe20000004200 */
[----:B------:R-:W-:Y:S01]  /*79a0*/  FADD.FTZ R0, R7, R0 ;  /* 0x0000000007007221 */ /* 0x000fe20000010000 */
[----:B------:R-:W-:Y:S01]  /*79b0*/  MOV R46, R165 ;  /* 0x000000a5002e7202 */ /* 0x000fe20000000f00 */
[----:B------:R-:W-:Y:S01]  /*79c0*/  IMAD.MOV.U32 R47, RZ, RZ, R164 ;  /* 0x000000ffff2f7224 */ /* 0x000fe200078e00a4 */
[----:B------:R-:W-:Y:S01]  /*79d0*/  MOV R44, R167 ;  /* 0x000000a7002c7202 */ /* 0x000fe20000000f00 */
[----:B------:R-:W-:-:S02]  /*79e0*/  IMAD.MOV.U32 R45, RZ, RZ, R166 ;  /* 0x000000ffff2d7224 */ /* 0x000fc400078e00a6 */
[----:B------:R-:W-:Y:S01]  /*79f0*/  IMAD.MOV.U32 R39, RZ, RZ, R172 ;  /* 0x000000ffff277224 */ /* 0x000fe200078e00ac */
[----:B------:R-:W2:Y:S01]  /*7a00*/  LDSM.16.MT88.4 R164, [R219+0x2900] ;  /* 0x00290000dba4783b */ /* 0x000ea20000004200 */
[----:B------:R-:W-:Y:S02]  /*7a10*/  FADD.FTZ R2, R42, R2 ;  /* 0x000000022a027221 */ /* 0x000fe40000010000 */
[----:B------:R-:W-:Y:S01]  /*7a20*/  IMAD.MOV.U32 R37, RZ, RZ, R174 ;  /* 0x000000ffff257224 */ /* 0x000fe200078e00ae */
[----:B-1----:R-:W-:Y:S01]  /*7a30*/  HMMA.16816.F32 R52, R128, R56, R64 ;  /* 0x000000388034723c */ /* 0x002fe20000001840 */
[----:B------:R-:W-:Y:S01]  /*7a40*/  FADD.FTZ R0, R43, R0 ;  /* 0x000000002b007221 */ /* 0x000fe20000010000 */
[----:B------:R-:W1:Y:S01]  /*7a50*/  LDSM.16.MT88.4 R172, [R217+0x5900] ;  /* 0x00590000d9ac783b */ /* 0x000e620000004200 */
[----:B------:R-:W-:-:S03]  /*7a60*/  FADD.FTZ R2, R36, R2 ;  /* 0x0000000224027221 */ /* 0x000fc60000010000 */
[----:B------:R-:W3:Y:S01]  /*7a70*/  LDSM.16.MT88.4 R4, [R219+0xb900] ;  /* 0x00b90000db04783b */ /* 0x000ee20000004200 */
[----:B------:R-:W-:-:S03]  /*7a80*/  FADD.FTZ R0, R37, R0 ;  /* 0x0000000025007221 */ /* 0x000fc60000010000 */
[----:B------:R-:W4:Y:S01]  /*7a90*/  LDSM.16.MT88.4 R64, [R219+0x5900] ;  /* 0x00590000db40783b */ /* 0x000f220000004200 */
        /* <DEDUP_REMOVED lines=15> */
[----:B------:R-:W-:Y:S01]  /*7b90*/  FADD.FTZ R0, R133, R0 ;  /* 0x0000000085007221 */ /* 0x000fe20000010000 */
[----:B--2---:R-:W-:Y:S01]  /*7ba0*/  HMMA.16816.F32 R160, R128, R164, R160 ;  /* 0x000000a480a0723c */ /* 0x004fe200000018a0 */
[----:B------:R-:W-:Y:S02]  /*7bb0*/  FADD.FTZ R2, R203, R2 ;  /* 0x00000002cb027221 */ /* 0x000fe40000010000 */
[----:B------:R-:W-:-:S05]  /*7bc0*/  FADD.FTZ R0, R134, R0 ;  /* 0x0000000086007221 */ /* 0x000fca0000010000 */
[C---:B------:R-:W-:Y:S08]  /*7bd0*/  HMMA.16816.F32 R164, R128.reuse, R166, R68 ;  /* 0x000000a680a4723c */ /* 0x040ff00000001844 */
[C---:B-1----:R-:W-:Y:S08]  /*7be0*/  HMMA.16816.F32 R168, R128.reuse, R172, R168 ;  /* 0x000000ac80a8723c */ /* 0x042ff000000018a8 */
[C---:B------:R-:W-:Y:S08]  /*7bf0*/  HMMA.16816.F32 R68, R128.reuse, R72, R76 ;  /* 0x000000488044723c */ /* 0x040ff0000000184c */
[C---:B------:R-:W-:Y:S08]  /*7c00*/  HMMA.16816.F32 R172, R128.reuse, R174, R60 ;  /* 0x000000ae80ac723c */ /* 0x040ff0000000183c */
[C---:B------:R-:W-:Y:S08]  /*7c10*/  HMMA.16816.F32 R72, R128.reuse, R74, R84 ;  /* 0x0000004a8048723c */ /* 0x040ff00000001854 */
[C---:B---3--:R-:W-:Y:S07]  /*7c20*/  HMMA.16816.F32 R124, R128.reuse, R4, R124 ;  /* 0x00000004807c723c */ /* 0x048fee000000187c */
[----:B------:R-:W-:Y:S01]  /*7c30*/  FADD.FTZ R4, R208, R2 ;  /* 0x00000002d0047221 */ /* 0x000fe20000010000 */
[----:B------:R-:W-:Y:S01]  /*7c40*/  HMMA.16816.F32 R152, R128, R156, R152 ;  /* 0x0000009c8098723c */ /* 0x000fe20000001898 */
[----:B------:R-:W-:-:S02]  /*7c50*/  FADD.FTZ R2, R135, R0 ;  /* 0x0000000087027221 */ /* 0x000fc40000010000 */
[----:B------:R-:W-:-:S05]  /*7c60*/  FADD.FTZ R0, R202, R4 ;  /* 0x00000004ca007221 */ /* 0x000fca0000010000 */
[----:B----4-:R-:W-:Y:S01]  /*7c70*/  HMMA.16816.F32 R60, R128, R64, R108 ;  /* 0x00000040803c723c */ /* 0x010fe2000000186c */
[----:B------:R-:W-:-:S07]  /*7c80*/  FADD.FTZ R2, R200, R2 ;  /* 0x00000002c8027221 */ /* 0x000fce0000010000 */
[----:B------:R-:W-:Y:S01]  /*7c90*/  HMMA.16816.F32 R84, R128, R88, R92 ;  /* 0x000000588054723c */ /* 0x000fe2000000185c */
[----:B------:R-:W-:-:S07]  /*7ca0*/  FADD.FTZ R0, R20, R0 ;  /* 0x0000000014007221 */ /* 0x000fce0000010000 */
[C---:B------:R-:W-:Y:S01]  /*7cb0*/  HMMA.16816.F32 R156, R128.reuse, R158, R80 ;  /* 0x0000009e809c723c */ /* 0x040fe20000001850 */
[----:B------:R-:W1:Y:S07]  /*7cc0*/  LDSM.16.MT88.4 R80, [R218+0x8900] ;  /* 0x00890000da50783b */ /* 0x000e6e0000004200 */
[C---:B------:R-:W-:Y:S01]  /*7cd0*/  HMMA.16816.F32 R64, R128.reuse, R66, R104 ;  /* 0x000000428040723c */ /* 0x040fe20000001868 */
[----:B------:R-:W2:Y:S07]  /*7ce0*/  LDSM.16.MT88.4 R104, [R217+0xb900] ;  /* 0x00b90000d968783b */ /* 0x000eae0000004200 */
[----:B------:R-:W-:Y:S01]  /*7cf0*/  HMMA.16816.F32 R92, R128, R96, R112 ;  /* 0x00000060805c723c */ /* 0x000fe20000001870 */
[----:B------:R-:W3:Y:S01]  /*7d00*/  LDSM.16.MT88.4 R112, [R218+0xb900] ;  /* 0x00b90000da70783b */ /* 0x000ee20000004200 */
        /* <DEDUP_REMOVED lines=8> */
[----:B------:R4:W-:Y:S01]  /*7d90*/  STL [R1], R4 ;  /* 0x0000000401007387 */ /* 0x0009e20000100800 */
[C---:B------:R-:W-:Y:S08]  /*7da0*/  HMMA.16816.F32 R56, R128.reuse, R58, R116 ;  /* 0x0000003a8038723c */ /* 0x040ff00000001874 */
[C---:B------:R-:W-:Y:S08]  /*7db0*/  HMMA.16816.F32 R88, R128.reuse, R90, R100 ;  /* 0x0000005a8058723c */ /* 0x040ff00000001864 */
[C---:B-1----:R-:W-:Y:S08]  /*7dc0*/  HMMA.16816.F32 R76, R128.reuse, R80, R48 ;  /* 0x00000050804c723c */ /* 0x042ff00000001830 */
[C---:B--2---:R-:W-:Y:S08]  /*7dd0*/  HMMA.16816.F32 R100, R128.reuse, R104, R188 ;  /* 0x000000688064723c */ /* 0x044ff000000018bc */
[C---:B---3--:R-:W-:Y:S08]  /*7de0*/  HMMA.16816.F32 R108, R128.reuse, R112, R196 ;  /* 0x00000070806c723c */ /* 0x048ff000000018c4 */
        /* <DEDUP_REMOVED lines=8> */
[----:B----4-:R-:W2:Y:S01]  /*7e70*/  LDL.LU R47, [R1+0x28] ;  /* 0x00002800012f7983 */ /* 0x010ea20000300800 */
[----:B------:R-:W-:-:S02]  /*7e80*/  IMAD.MOV.U32 R134, RZ, RZ, R3 ;  /* 0x000000ffff867224 */ /* 0x000fc400078e0003 */
[----:B------:R-:W-:Y:S01]  /*7e90*/  IMAD.MOV.U32 R133, RZ, RZ, R132 ;  /* 0x000000ffff857224 */ /* 0x000fe200078e0084 */
[----:B------:R-:W3:Y:S01]  /*7ea0*/  LDL.LU.64 R44, [R1+0x10] ;  /* 0x00001000012c7983 */ /* 0x000ee20000300a00 */
[----:B--2---:R-:W-:-:S03]  /*7eb0*/  IADD3 R252, R47, -0x2, RZ ;  /* 0xfffffffe2ffc7810 */ /* 0x004fc60007ffe0ff */
[----:B------:R-:W2:Y:S01]  /*7ec0*/  LDL.LU.64 R46, [R1+0x30] ;  /* 0x00003000012e7983 */ /* 0x000ea20000300a00 */
[----:B---3--:R-:W-:Y:S02]  /*7ed0*/  MOV R3, R45 ;  /* 0x0000002d00037202 */ /* 0x008fe40000000f00 */
[----:B--2---:R-:W-:-:S05]  /*7ee0*/  MOV R2, R46 ;  /* 0x0000002e00027202 */ /* 0x004fca0000000f00 */
[----:B------:R1:W-:Y:S02]  /*7ef0*/  STL.64 [R1+0x10], R2 ;  /* 0x0000100201007387 */ /* 0x0003e40000100a00 */
.L_x_713:
[----:B------:R-:W2:Y:S01]  /*7f00*/  LDL.64 R12, [R1+0x10] ;  /* 0x00001000010c7983 */ /* 0x000ea20000100a00 */
[----:B-1----:R-:W-:Y:S01]  /*7f10*/  SHF.R.S32.HI R0, RZ, 0x1f, R252 ;  /* 0x0000001fff007819 */ /* 0x002fe200000114fc */
[----:B------:R-:W-:Y:S04]  /*7f20*/  DEPBAR.LE SB0, 0x0 ;  /* 0x000080000000791a */ /* 0x000fe80000000000 */
[----:B------:R-:W-:Y:S01]  /*7f30*/  BAR.SYNC.DEFER_BLOCKING 0x0 ;  /* 0x0000000000007b1d */ /* 0x000fe20000010000 */
[----:B------:R-:W-:Y:S01]  /*7f40*/  IMAD R0, R0, c[0x0][0x208], RZ ;  /* 0x0000820000007a24 */ /* 0x000fe200078e02ff */
[----:B------:R-:W-:Y:S01]  /*7f50*/  MOV R29, c[0x0][0x208] ;  /* 0x00008200001d7a02 */ /* 0x000fe20000000f00 */
[C---:B-1----:R-:W-:Y:S01]  /*7f60*/  IMAD.WIDE.U32 R2, R252.reuse, c[0x0][0x208], RZ ;  /* 0x00008200fc027a25 */ /* 0x042fe200078e00ff */
[----:B------:R-:W-:Y:S02]  /*7f70*/  MOV R45, 0x6 ;  /* 0x00000006002d7802 */ /* 0x000fe40000000f00 */
[----:B------:R-:W-:Y:S01]  /*7f80*/  SHF.L.U32 R29, R29, 0x6, RZ ;  /* 0x000000061d1d7819 */ /* 0x000fe200000006ff */
[----:B------:R-:W-:Y:S01]  /*7f90*/  IMAD R0, R252, c[0x0][0x20c], R0 ;  /* 0x00008300fc007a24 */ /* 0x000fe200078e0200 */
[----:B------:R-:W-:Y:S04]  /*7fa0*/  MOV R44, c[0x0][0x208] ;  /* 0x00008200002c7a02 */ /* 0x000fe80000000f00 */
[----:B------:R-:W-:Y:S02]  /*7fb0*/  IADD3 R0, R3, R0, RZ ;  /* 0x0000000003007210 */ /* 0x000fe40007ffe0ff */
[----:B------:R-:W-:Y:S03]  /*7fc0*/  SHF.L.U64.HI R44, R44, R45, c[0x0][0x20c] ;  /* 0x000083002c2c7619 */ /* 0x000fe6000001022d */
[----:B------:R-:W-:Y:S01]  /*7fd0*/  IMAD R0, R0, 0x60, RZ ;  /* 0x0000006000007824 */ /* 0x000fe200078e02ff */
[----:B-----5:R-:W-:Y:S08]  /*7fe0*/  LDSM.16.M88.4 R48, [R223+0x18100] ;  /* 0x01810000df30783b */ /* 0x020ff00000000200 */
        /* <DEDUP_REMOVED lines=8> */
[----:B------:R-:W-:Y:S08]  /*8070*/  LDSM.16.M88.4 R188, [R224+0x18100] ;  /* 0x01810000e0bc783b */ /* 0x000ff00000000200 */
        /* <DEDUP_REMOVED lines=33> */
[----:B--2---:R-:W-:Y:S03]  /*8290*/  IADD3 R2, P0, R2, R29, RZ ;  /* 0x0000001d02027210 */ /* 0x004fe60007f1e0ff */
[----:B------:R2:W-:Y:S03]  /*82a0*/  LDGSTS.E.BYPASS.LTC128B.128 [R251+0x9100], [R38.64], !P4 ;  /* 0x0910000026fb7fae */ /* 0x0005e6000e101d44 */
[----:B------:R-:W-:Y:S05]  /*82b0*/  IADD3.X R3, R3, R44, RZ, P0, !PT ;  /* 0x0000002c03037210 */ /* 0x000fea00007fe4ff */
[----:B------:R1:W-:Y:S08]  /*82c0*/  LDGSTS.E.BYPASS.LTC128B.128 [R251+0x1100], [R2.64], !P3 ;  /* 0x0110000002fb7fae */ /* 0x0003f0000d901d44 */
[----:B------:R1:W-:Y:S01]  /*82d0*/  LDGSTS.E.BYPASS.LTC128B.128 [R251+0x4100], [R2.64+0x80], !P5 ;  /* 0x0410008002fb7fae */ /* 0x0003e2000e901d44 */
[----:B----4-:R-:W-:Y:S02]  /*82e0*/  IADD3 R36, P0, R29, R2, RZ ;  /* 0x000000021d247210 */ /* 0x010fe40007f1e0ff */
[C---:B---3--:R-:W-:Y:S02]  /*82f0*/  HMMA.16816.F32 R28, R48.reuse, R32, RZ ;  /* 0x00000020301c723c */ /* 0x048fe400000018ff */
[----:B------:R-:W-:Y:S03]  /*8300*/  IADD3.X R37, R44, R3, RZ, P0, !PT ;  /* 0x000000032c257210 */ /* 0x000fe600007fe4ff */
[----:B------:R3:W-:Y:S01]  /*8310*/  LDGSTS.E.BYPASS.LTC128B.128 [R251+0x7100], [R2.64+0x100], !P6 ;  /* 0x0710010002fb7fae */ /* 0x0007e2000f101d44 */
[C---:B------:R-:W-:Y:S02]  /*8320*/  ISETP.GT.AND P0, PT, R252.reuse, RZ, PT ;  /* 0x000000fffc00720c */ /* 0x040fe40003f04270 */
[----:B------:R-:W-:Y:S01]  /*8330*/  IADD3 R252, R252, -0x1, RZ ;  /* 0xfffffffffcfc7810 */ /* 0x000fe20007ffe0ff */
[C---:B------:R-:W-:Y:S04]  /*8340*/  HMMA.16816.F32 R32, R48.reuse, R34, RZ ;  /* 0x000000223020723c */ /* 0x040fe800000018ff */
        /* <DEDUP_REMOVED lines=10> */
[----:B------:R-:W-:Y:S07]  /*83f0*/  LDSM.16.M88.4 R184, [R226+0x18100] ;  /* 0x01810000e2b8783b */ /* 0x000fee0000000200 */
        /* <DEDUP_REMOVED lines=32> */
[----:B------:R-:W1:Y:S07]  /*8600*/  LDSM.16.M88.4 R188, [R225+0x18100] ;  /* 0x01810000e1bc783b */ /* 0x000e6e0000000200 */
        /* <DEDUP_REMOVED lines=877> */
[----:B------:R-:W4:Y:S03]  /*bce0*/  LDL.LU R172, [R1] ;  /* 0x0000000001ac7983 */ /* 0x000f260000300800 */
        /* <DEDUP_REMOVED lines=252> */
[----:B------:R1:W-:Y:S04]  /*ccb0*/  STL [R1], R2 ;  /* 0x0000000201007387 */ /* 0x0003e80000100800 */
[----:B------:R1:W-:Y:S01]  /*ccc0*/  STL [R1+0x4], R0 ;  /* 0x0000040001007387 */ /* 0x0003e20000100800 */
[----:B------:R-:W-:-:S05]  /*ccd0*/  @P0 BRA `(.L_x_713) ;  /* 0xffffb22000000947 */ /* 0x000fca000383ffff */
.L_x_712:
[----:B----4-:R-:W2:Y:S04]  /*cce0*/  LDL.LU R5, [R1] ;  /* 0x0000000001057983 */ /* 0x010ea80000300800 */
[----:B-1----:R-:W3:Y:S01]  /*ccf0*/  LDL.LU R2, [R1+0x4] ;  /* 0x0000040001027983 */ /* 0x002ee20000300800 */
[----:B------:R-:W-:-:S02]  /*cd00*/  MOV R50, 0xff800000 ;  /* 0xff80000000327802 */ /* 0x000fc40000000f00 */
[----:B------:R-:W-:Y:S02]  /*cd10*/  MOV R51, 0xff800000 ;  /* 0xff80000000337802 */ /* 0x000fe40000000f00 */
[----:B------:R-:W-:Y:S01]  /*cd20*/  PLOP3.LUT P2, PT, PT, PT, PT, 0x8, 0x0 ;  /* 0x000000000000781c */ /* 0x000fe20003f4e170 */
        /* <DEDUP_REMOVED lines=152> */
.L_x_704:
        /* <DEDUP_REMOVED lines=184> */
.L_x_715:
[----:B-1----:R-:W-:Y:S01]  /*e230*/  LOP3.LUT R0, R49, 0xffffffe0, RZ, 0xc0, !PT ;  /* 0xffffffe031007812 */ /* 0x002fe200078ec0ff */
[----:B------:R-:W1:Y:S01]  /*e240*/  S2R R11, SR_CTAID.Y ;  /* 0x00000000000b7919 */ /* 0x000e620000002600 */
[----:B------:R-:W-:Y:S01]  /*e250*/  SHF.R.S32.HI R4, RZ, 0x1f, R48 ;  /* 0x0000001fff047819 */ /* 0x000fe20000011430 */
[----:B------:R-:W-:Y:S01]  /*e260*/  IMAD.MOV.U32 R7, RZ, RZ, c[0x0][0x4e8] ;  /* 0x00013a00ff077624 */ /* 0x000fe200078e00ff */
[----:B------:R-:W-:Y:S01]  /*e270*/  LEA.HI R15, R52, R53, RZ, 0x3 ;  /* 0x00000035340f7211 */ /* 0x000fe200078f18ff */
[----:B------:R-:W-:Y:S01]  /*e280*/  IMAD.IADD R0, R53, 0x1, -R0 ;  /* 0x0000000135007824 */ /* 0x000fe200078e0a00 */
[----:B------:R-:W2:Y:S01]  /*e290*/  S2R R28, SR_CTAID.X ;  /* 0x00000000001c7919 */ /* 0x000ea20000002500 */
        /* <DEDUP_REMOVED lines=16> */
[----:B-1----:R-:W-:Y:S01]  /*e3a0*/  SHF.R.S32.HI R10, RZ, 0x1f, R11 ;  /* 0x0000001fff0a7819 */ /* 0x002fe2000001140b */
[----:B------:R-:W-:Y:S01]  /*e3b0*/  IMAD R6, R2, c[0x0][0x3a4], R6 ;  /* 0x0000e90002067a24 */ /* 0x000fe200078e0206 */
[----:B------:R-:W-:Y:S01]  /*e3c0*/  IADD3 R14, -R4, R53, RZ ;  /* 0x00000035040e7210 */ /* 0x000fe20007ffe1ff */
[----:B------:R-:W-:Y:S01]  /*e3d0*/  IMAD R0, R0, 0x8, R16 ;  /* 0x0000000800007824 */ /* 0x000fe200078e0210 */
[----:B------:R-:W-:Y:S01]  /*e3e0*/  SEL R12, R57, RZ, !P0 ;  /* 0x000000ff390c7207 */ /* 0x000fe20004000000 */
[----:B------:R-:W-:Y:S01]  /*e3f0*/  IMAD.WIDE.U32 R4, R2, c[0x0][0x3a0], RZ ;  /* 0x0000e80002047a25 */ /* 0x000fe200078e00ff */
[----:B------:R-:W-:-:S02]  /*e400*/  SHF.R.S32.HI R15, RZ, 0x3, R15 ;  /* 0x00000003ff0f7819 */ /* 0x000fc4000001140f */
[----:B------:R-:W-:Y:S01]  /*e410*/  LEA.HI R18, R52, R53, RZ, 0x6 ;  /* 0x0000003534127211 */ /* 0x000fe200078f30ff */
[----:B--2---:R-:W-:Y:S01]  /*e420*/  IMAD R7, R28, 0x80, R0 ;  /* 0x000000801c077824 */ /* 0x004fe200078e0200 */
[----:B------:R-:W-:Y:S01]  /*e430*/  LEA R13, R14, R15, 0x5 ;  /* 0x0000000f0e0d7211 */ /* 0x000fe200078e28ff */
[----:B------:R-:W-:Y:S01]  /*e440*/  IMAD.WIDE.U32 R8, R11, c[0x0][0x490], R2 ;  /* 0x000124000b087a25 */ /* 0x000fe200078e0002 */
[----:B------:R-:W-:-:S03]  /*e450*/  IADD3 R3, R5, R6, RZ ;  /* 0x0000000605037210 */ /* 0x000fc60007ffe0ff */
[----:B------:R-:W-:Y:S02]  /*e460*/  IMAD R5, R10, c[0x0][0x490], RZ ;  /* 0x000124000a057a24 */ /* 0x000fe400078e02ff */
[----:B------:R-:W-:-:S04]  /*e470*/  @P1 IMAD.HI.U32 R6, R7, c[0x0][0x4ec], RZ ;  /* 0x00013b0007061a27 */ /* 0x000fc800078e00ff */
        /* <DEDUP_REMOVED lines=9> */
[----:B------:R-:W-:-:S02]  /*e510*/  SEL R11, R4, RZ, !P0 ;  /* 0x000000ff040b7207 */ /* 0x000fc40004000000 */
[--C-:B------:R-:W-:Y:S01]  /*e520*/  SHF.R.S32.HI R9, RZ, 0x1f, R0.reuse ;  /* 0x0000001fff097819 */ /* 0x100fe20000011400 */
[----:B------:R-:W-:Y:S01]  /*e530*/  IMAD.MOV R6, RZ, RZ, -R0 ;  /* 0x000000ffff067224 */ /* 0x000fe200078e0a00 */
[----:B------:R-:W-:Y:S01]  /*e540*/  IADD3 R3, R3, R10, RZ ;  /* 0x0000000a03037210 */ /* 0x000fe20007ffe0ff */
[----:B------:R-:W-:Y:S02]  /*e550*/  IMAD.MOV.U32 R4, RZ, RZ, R8 ;  /* 0x000000ffff047224 */ /* 0x000fe400078e0008 */
[----:B------:R-:W-:Y:S02]  /*e560*/  IMAD R8, R6, c[0x0][0x4e8], R7 ;  /* 0x00013a0006087a24 */ /* 0x000fe400078e0207 */
[----:B------:R-:W-:-:S04]  /*e570*/  IMAD.WIDE.U32 R4, R12, c[0x0][0x498], R4 ;  /* 0x000126000c047a25 */ /* 0x000fc800078e0004 */
[----:B------:R-:W-:Y:S01]  /*e580*/  IMAD R6, R11, c[0x0][0x498], RZ ;  /* 0x000126000b067a24 */ /* 0x000fe200078e02ff */
[----:B------:R-:W-:Y:S01]  /*e590*/  IADD3 R4, P0, R0, R4, RZ ;  /* 0x0000000400047210 */ /* 0x000fe20007f1e0ff */
[----:B------:R-:W-:Y:S01]  /*e5a0*/  IMAD R13, R28, 0x80, R13 ;  /* 0x000000801c0d7824 */ /* 0x000fe200078e020d */
[----:B------:R-:W-:Y:S01]  /*e5b0*/  SHF.R.S32.HI R0, RZ, 0x1f, R8 ;  /* 0x0000001fff007819 */ /* 0x000fe20000011408 */
[----:B------:R-:W-:Y:S02]  /*e5c0*/  IMAD R6, R12, c[0x0][0x49c], R6 ;  /* 0x000127000c067a24 */ /* 0x000fe400078e0206 */
[----:B------:R-:W-:Y:S02]  /*e5d0*/  IMAD.SHL.U32 R17, R15, 0x40, RZ ;  /* 0x000000400f117824 */ /* 0x000fe400078e00ff */
[----:B------:R-:W-:Y:S01]  /*e5e0*/  @P1 IMAD.HI.U32 R10, R13, c[0x0][0x4ec], RZ ;  /* 0x00013b000d0a1a27 */ /* 0x000fe200078e00ff */
[----:B------:R-:W-:Y:S02]  /*e5f0*/  IADD3.X R5, R9, R5, R6, P0, !PT ;  /* 0x0000000509057210 */ /* 0x000fe400007fe406 */
[----:B------:R-:W-:Y:S01]  /*e600*/  LOP3.LUT R6, R17, 0x1c0, RZ, 0xc0, !PT ;  /* 0x000001c011067812 */ /* 0x000fe200078ec0ff */
[----:B------:R-:W-:-:S02]  /*e610*/  IMAD R9, R0, c[0x0][0x488], RZ ;  /* 0x0001220000097a24 */ /* 0x000fc400078e02ff */
        /* <DEDUP_REMOVED lines=9> */
[----:B------:R-:W-:Y:S01]  /*e6b0*/  LEA R6, P0, R4, c[0x0][0x450], 0x2 ;  /* 0x0001140004067a11 */ /* 0x000fe200078010ff */
[----:B------:R-:W-:Y:S01]  /*e6c0*/  IMAD R8, R12, c[0x0][0x3f4], R8 ;  /* 0x0000fd000c087a24 */ /* 0x000fe200078e0208 */
[----:B------:R-:W-:Y:S01]  /*e6d0*/  IADD3 R9, R5, R9, RZ ;  /* 0x0000000905097210 */ /* 0x000fe20007ffe0ff */
[----:B------:R-:W-:Y:S01]  /*e6e0*/  IMAD.MOV R5, RZ, RZ, -R7 ;  /* 0x000000ffff057224 */ /* 0x000fe200078e0a07 */
[----:B------:R-:W-:Y:S01]  /*e6f0*/  LOP3.LUT R14, R10, R11, RZ, 0x3c, !PT ;  /* 0x0000000b0a0e7212 */ /* 0x000fe200078e3cff */
[----:B------:R-:W-:Y:S01]  /*e700*/  IMAD.IADD R3, R3, 0x1, R8 ;  /* 0x0000000103037824 */ /* 0x000fe200078e0208 */
[----:B------:R-:W-:Y:S01]  /*e710*/  LEA.HI.X R4, R4, c[0x0][0x454], R9, 0x2, P0 ;  /* 0x0001150004047a11 */ /* 0x000fe200000f1409 */
[----:B------:R-:W-:Y:S01]  /*e720*/  SHFL.IDX PT, R10, R6, RZ, 0x1c1f ;  /* 0x001c1fff060a7589 */ /* 0x000fe200000e0000 */
[----:B------:R-:W-:Y:S01]  /*e730*/  SHF.R.S32.HI R12, RZ, 0x1f, R7 ;  /* 0x0000001fff0c7819 */ /* 0x000fe20000011407 */
[----:B------:R-:W-:-:S02]  /*e740*/  IMAD R5, R5, c[0x0][0x4e8], R13 ;  /* 0x00013a0005057a24 */ /* 0x000fc400078e020d */
[----:B------:R-:W1:Y:S01]  /*e750*/  SHFL.IDX PT, R11, R4, RZ, 0x1c1f ;  /* 0x001c1fff040b7589 */ /* 0x000e6200000e0000 */
[----:B------:R-:W-:-:S03]  /*e760*/  IMAD.WIDE.U32 R2, R7, c[0x0][0x3e0], R2 ;  /* 0x0000f80007027a25 */ /* 0x000fc600078e0002 */
[----:B------:R2:W-:Y:S04]  /*e770*/  SHFL.IDX PT, R8, R6, 0x1, 0x1c1f ;  /* 0x003c1f0006087f89 */ /* 0x0005e800000e0000 */
[----:B------:R3:W4:Y:S01]  /*e780*/  SHFL.IDX PT, R9, R4, 0x1, 0x1c1f ;  /* 0x003c1f0004097f89 */ /* 0x00072200000e0000 */
[----:B--2---:R-:W-:Y:S01]  /*e790*/  IMAD R6, R12, c[0x0][0x3e0], RZ ;  /* 0x0000f8000c067a24 */ /* 0x004fe200078e02ff */
[----:B---3--:R-:W-:-:S03]  /*e7a0*/  LEA R4, R28, R16, 0x7 ;  /* 0x000000101c047211 */ /* 0x008fc600078e38ff */
[----:B------:R-:W-:Y:S01]  /*e7b0*/  IMAD R12, R7, c[0x0][0x3e4], R6 ;  /* 0x0000f900070c7a24 */ /* 0x000fe200078e0206 */
[----:B------:R-:W-:Y:S01]  /*e7c0*/  LEA R28, R28, R15, 0x7 ;  /* 0x0000000f1c1c7211 */ /* 0x000fe200078e38ff */
[----:B------:R-:W-:Y:S01]  /*e7d0*/  IMAD.SHL.U32 R6, R18, 0x8, RZ ;  /* 0x0000000812067824 */ /* 0x000fe200078e00ff */
[C---:B------:R-:W-:Y:S01]  /*e7e0*/  IADD3 R13, R4.reuse, 0x8, RZ ;  /* 0x00000008040d7810 */ /* 0x040fe20007ffe0ff */
[----:B------:R-:W-:Y:S01]  /*e7f0*/  IMAD.IADD R3, R3, 0x1, R12 ;  /* 0x0000000103037824 */ /* 0x000fe200078e020c */
[-C--:B------:R-:W-:Y:S02]  /*e800*/  ISETP.GE.OR P1, PT, R4, R29.reuse, P2 ;  /* 0x0000001d0400720c */ /* 0x080fe40001726670 */
[----:B------:R-:W-:Y:S02]  /*e810*/  SHF.R.S32.HI R4, RZ, 0x1f, R5 ;  /* 0x0000001fff047819 */ /* 0x000fe40000011405 */
[----:B------:R-:W-:Y:S02]  /*e820*/  ISETP.GE.OR P0, PT, R13, R29, P2 ;  /* 0x0000001d0d00720c */ /* 0x000fe40001706670 */
[----:B------:R-:W-:Y:S01]  /*e830*/  LOP3.LUT R7, R14, 0x7ffffe00, R6, 0xf8, !PT ;  /* 0x7ffffe000e077812 */ /* 0x000fe200078ef806 */
[----:B------:R-:W-:-:S04]  /*e840*/  IMAD R4, R4, c[0x0][0x3d8], RZ ;  /* 0x0000f60004047a24 */ /* 0x000fc800078e02ff */
[C---:B------:R-:W-:Y:S02]  /*e850*/  IMAD R6, R5.reuse, c[0x0][0x3dc], R4 ;  /* 0x0000f70005067a24 */ /* 0x040fe400078e0204 */
[----:B------:R-:W-:Y:S01]  /*e860*/  IMAD.WIDE.U32 R4, R5, c[0x0][0x3d8], R2 ;  /* 0x0000f60005047a25 */ /* 0x000fe200078e0002 */
[----:B------:R-:W-:Y:S01]  /*e870*/  SHF.L.U32 R2, R7, 0x1, RZ ;  /* 0x0000000107027819 */ /* 0x000fe200000006ff */
[----:B-1----:R1:W-:Y:S02]  /*e880*/  @!P1 ST.E [R10.64], R50 ;  /* 0x000000320a009985 */ /* 0x0023e4000c101904 */
[----:B------:R-:W-:Y:S02]  /*e890*/  IMAD.IADD R3, R5, 0x1, R6 ;  /* 0x0000000105037824 */ /* 0x000fe400078e0206 */
        /* <DEDUP_REMOVED lines=28> */
[----:B------:R4:W5:Y:S01]  /*ea60*/  LDS.128 R12, [R2+0xc080] ;  /* 0x00c08000020c7984 */ /* 0x0009620000000c00 */
        /* <DEDUP_REMOVED lines=17> */
[----:B-----5:R2:W-:Y:S02]  /*eb80*/  @!P0 ST.E.128 [R2.64], R12 ;  /* 0x0000000c02008985 */ /* 0x0205e4000c101d04 */
.L_x_717:
[----:B--234-:R-:W-:Y:S05]  /*eb90*/  BSYNC B0 ;  /* 0x0000000000007941 */ /* 0x01cfea0003800000 */
.L_x_716:
        /* <DEDUP_REMOVED lines=30> */
.L_x_719:
[----:B------:R-:W-:Y:S05]  /*ed80*/  BSYNC B0 ;  /* 0x0000000000007941 */ /* 0x000fea0003800000 */
.L_x_718:
        /* <DEDUP_REMOVED lines=30> */
.L_x_721:
[----:B------:R-:W-:Y:S05]  /*ef70*/  BSYNC B0 ;  /* 0x0000000000007941 */ /* 0x000fea0003800000 */
.L_x_720:
        /* <DEDUP_REMOVED lines=31> */
.L_x_714:
        /* <DEDUP_REMOVED lines=19> */
.L_x_722:
        /* <DEDUP_REMOVED lines=42> */
.L_x_724:
[----:B------:R-:W-:Y:S05]  /*f540*/  BSYNC B0 ;  /* 0x0000000000007941 */ /* 0x000fea0003800000 */
.L_x_723:
        /* <DEDUP_REMOVED lines=73> */
.L_x_726:
[----:B------:R-:W-:Y:S05]  /*f9e0*/  BSYNC B0 ;  /* 0x0000000000007941 */ /* 0x000fea0003800000 */
.L_x_725:
        /* <DEDUP_REMOVED lines=27> */
.L_x_728:
[----:B------:R-:W-:Y:S05]  /*fba0*/  BSYNC B0 ;  /* 0x0000000000007941 */ /* 0x000fea0003800000 */
.L_x_727:
        /* <DEDUP_REMOVED lines=27> */
.L_x_730:
[----:B------:R-:W-:Y:S05]  /*fd60*/  BSYNC B0 ;  /* 0x0000000000007941 */ /* 0x000fea0003800000 */
.L_x_729:
        /* <DEDUP_REMOVED lines=28> */
.L_x_731:
        /* <DEDUP_REMOVED lines=13> */
.L_x_1540:


//--------------------- .text._ZN7cutlass13device_kernelIN5flash19enable_sm80_to_sm89INS1_16FlashAttnFwdSm80INS1_25CollectiveMainloopFwdSm80ILi8ELi1ELb0EN4cute5tupleIJNS5_1CILi128EEENS7_ILi48EEENS7_ILi256EEEEEELi256ENS_6half_tEfNS_4arch4Sm80ELb0ELb0ELb1ELb1ELb0ELb1ELb1ELb0EEENS1_21CollectiveEpilogueFwdINS6_IJS8_SA_S9_EEENS6_IJNS7_ILi1EEESI_SI_EEESC_SE_Li256ELb1ELb1ELb0ELb0EEENS1_19SingleTileSchedulerILb1ELb0ELb1ELi128EEEEEEEEEvNT_6ParamsE --------------------------
	.section	.text._ZN7cutlass13device_kernelIN5flash19enable_sm80_to_sm89INS1_16FlashAttnFwdSm80INS1_25CollectiveMainloopFwdSm80ILi8ELi1ELb0EN4cute5tupleIJNS5_1CILi128EEENS7_ILi48EEENS7_ILi256EEEEEELi256ENS_6half_tEfNS_4arch4Sm80ELb0ELb0ELb1ELb1ELb0ELb1ELb1ELb0EEENS1_21CollectiveEpilogueFwdINS6_IJS8_SA_S9_EEENS6_IJNS7_ILi1EEESI_SI_EEESC_SE_Li256ELb1ELb1ELb0ELb0EEENS1_19SingleTileSchedulerILb1ELb0ELb1ELi128EEEEEEEEEvNT_6ParamsE,"ax",@progbits
	.sectioninfo	@"SHI_REGISTERS=255"
	.align	128
.text._ZN7cutlass13device_kernelIN5flash19enable_sm80_to_sm89INS1_16FlashAttnFwdSm80INS1_25CollectiveMainloopFwdSm80ILi8ELi1ELb0EN4cute5tupleIJNS5_1CILi128EEENS7_ILi48EEENS7_ILi256EEEEEELi256ENS_6half_tEfNS_4arch4Sm80ELb0ELb0ELb1ELb1ELb0ELb1ELb1ELb0EEENS1_21CollectiveEpilogueFwdINS6_IJS8_SA_S9_EEENS6_IJNS7_ILi1EEESI_SI_EEESC_SE_Li256ELb1ELb1ELb0ELb0EEENS1_19SingleTileSchedulerILb1ELb0ELb1ELi128EEEEEEEEEvNT_6ParamsE:
        .type           _ZN7cutlass13device_kernelIN5flash19enable_sm80_to_sm89INS1_16FlashAttnFwdSm80INS1_25CollectiveMainloopFwdSm80ILi8ELi1ELb0EN4cute5tupleIJNS5_1CILi128EEENS7_ILi48EEENS7_ILi256EEEEEELi256ENS_6half_tEfNS_4arch4Sm80ELb0ELb0ELb1ELb1ELb0ELb1ELb1ELb0EEENS1_21CollectiveEpilogueFwdINS6_IJS8_SA_S9_EEENS6_IJNS7_ILi1EEESI_SI_EEESC_SE_Li256ELb1ELb1ELb0ELb0EEENS1_19SingleTileSchedulerILb1ELb0ELb1ELi128EEEEEEEEEvNT_6ParamsE,@function
        .size           _ZN7cutlass13device_kernelIN5flash19enable_sm80_to_sm89INS1_16FlashAttnFwdSm80INS1_25CollectiveMainloopFwdSm80ILi8ELi1ELb0EN4cute5tupleIJNS5_1CILi128EEENS7_ILi48EEENS7_ILi256EEEEEELi256ENS_6half_tEfNS_4arch4Sm80ELb0ELb0ELb1ELb1ELb0ELb1ELb1ELb0EEENS1_21CollectiveEpilogueFwdINS6_IJS8_SA_S9_EEENS6_IJNS7_ILi1EEESI_SI_EEESC_SE_Li256ELb1ELb1ELb0ELb0EEENS1_19SingleTileSchedulerILb1ELb0ELb1ELi128EEEEEEEEEvNT_6ParamsE,(.L_x_1541 - _ZN7cutlass13device_kernelIN5flash19enable_sm80_to_sm89INS1_16FlashAttnFwdSm80INS1_25CollectiveMainloopFwdSm80ILi8ELi1ELb0EN4cute5tupleIJNS5_1CILi128EEENS7_ILi48EEENS7_ILi256EEEEEELi256ENS_6half_tEfNS_4arch4Sm80ELb0ELb0ELb1ELb1ELb0ELb1ELb1ELb0EEENS1_21CollectiveEpilogueFwdINS6_IJS8_SA_S9_EEENS6_IJNS7_ILi1EEESI_SI_EEESC_SE_Li256ELb1ELb1ELb0ELb0EEENS1_19SingleTileSchedulerILb1ELb0ELb1ELi128EEEEEEEEEvNT_6ParamsE)
        .other          _ZN7cutlass13device_kernelIN5flash19enable_sm80_to_sm89INS1_16FlashAttnFwdSm80INS1_25CollectiveMainloopFwdSm80ILi8ELi1ELb0EN4cute5tupleIJNS5_1CILi128EEENS7_ILi48EEENS7_ILi256EEEEEELi256ENS_6half_tEfNS_4arch4Sm80ELb0ELb0ELb1ELb1ELb0ELb1ELb1ELb0EEENS1_21CollectiveEpilogueFwdINS6_IJS8_SA_S9_EEENS6_IJNS7_ILi1EEESI_SI_EEESC_SE_Li256ELb1ELb1ELb0ELb0EEENS1_19SingleTileSchedulerILb1ELb0ELb1ELi128EEEEEEEEEvNT_6ParamsE,@"STO_CUDA_ENTRY STV_DEFAULT"
_ZN7cutlass13device_kernelIN5flash19enable_sm80_to_sm89INS1_16FlashAttnFwdSm80INS1_25CollectiveMainloopFwdSm80ILi8ELi1ELb0EN4cute5tupleIJNS5_1CILi128EEENS7_ILi48EEENS7_ILi256EEEEEELi256ENS_6half_tEfNS_4arch4Sm80ELb0ELb0ELb1ELb1ELb0ELb1ELb1ELb0EEENS1_21CollectiveEpilogueFwdINS6_IJS8_SA_S9_EEENS6_IJNS7_ILi1EEESI_SI_EEESC_SE_Li256ELb1ELb1ELb0ELb0EEENS1_19SingleTileSchedulerILb1ELb0ELb1ELi128EEEEEEEEEvNT_6ParamsE:
        /* <DEDUP_REMOVED lines=16> */
.L_x_733:
        /* <DEDUP_REMOVED lines=8> */
.L_x_735:
[----:B------:R-:W-:-:S05]  /*0180*/  MOV R3, c[0x0][0x54c] ;  /* 0x0001530000037a02 */ /* 0x000fca0000000f00 */
.L_x_734:
[----:B-----5:R-:W-:Y:S01]  /*0190*/  IMAD R3, R3, c[0x0][0x548], RZ ;  /* 0x0001520003037a24 */ /* 0x020fe200078e02ff */
[----:B------:R-:W-:-:S04]  /*01a0*/  SHF.L.U32 R0, R88, 0x7, RZ ;  /* 0x0000000758007819 */ /* 0x000fc800000006ff */
[----:B------:R-:W-:-:S04]  /*01b0*/  ISETP.GE.AND P0, PT, R0, R3, PT ;  /* 0x000000030000720c */ /* 0x000fc80003f06270 */
[----:B------:R-:W-:Y:S01]  /*01c0*/  SEL R224, R224, 0xffffffff, !P0 ;  /* 0xffffffffe0e07807 */ /* 0x000fe20004000000 */
[----:B------:R-:W-:Y:S05]  /*01d0*/  BRA `(.L_x_736) ;  /* 0x0000012000007947 */ /* 0x000fea0003800000 */
.L_x_732:
[----:B---3--:R-:W-:-:S04]  /*01e0*/  ISETP.NE.U32.AND P0, PT, RZ, c[0x0][0x568], PT ;  /* 0x00015a00ff007a0c */ /* 0x008fc80003f05070 */
[----:B------:R-:W-:-:S13]  /*01f0*/  ISETP.NE.AND.EX P0, PT, RZ, c[0x0][0x56c], PT, P0 ;  /* 0x00015b00ff007a0c */ /* 0x000fda0003f05300 */
[----:B------:R-:W-:Y:S05]  /*0200*/  @!P0 BRA `(.L_x_737) ;  /* 0x0000002000008947 */ /* 0x000fea0003800000 */
[----:B------:R1:W5:Y:S01]  /*0210*/  LDG.E R3, [R2.64] ;  /* 0x0000001202037981 */ /* 0x000362000c1e1900 */
[----:B------:R-:W-:Y:S05]  /*0220*/  BRA `(.L_x_738) ;  /* 0x0000009000007947 */ /* 0x000fea0003800000 */
.L_x_737:
        /* <DEDUP_REMOVED lines=8> */
.L_x_739:
[----:B------:R-:W-:-:S05]  /*02b0*/  MOV R3, c[0x0][0x54c] ;  /* 0x0001530000037a02 */ /* 0x000fca0000000f00 */
.L_x_738:
[----:B-----5:R-:W-:Y:S01]  /*02c0*/  IMAD R3, R3, c[0x0][0x548], RZ ;  /* 0x0001520003037a24 */ /* 0x020fe200078e02ff */
[----:B------:R-:W-:-:S04]  /*02d0*/  SHF.L.U32 R0, R88, 0x7, RZ ;  /* 0x0000000758007819 */ /* 0x000fc800000006ff */
[----:B------:R-:W-:-:S04]  /*02e0*/  ISETP.GE.AND P0, PT, R0, R3, PT ;  /* 0x000000030000720c */ /* 0x000fc80003f06270 */
[----:B------:R-:W-:-:S04]  /*02f0*/  SEL R224, R224, 0xffffffff, !P0 ;  /* 0xffffffffe0e07807 */ /* 0x000fc80004000000 */
.L_x_736:
        /* <DEDUP_REMOVED lines=19> */
[CC--:B------:R-:W-:Y:S01]  /*0430*/  IMAD.WIDE R8, R224.reuse, R7.reuse, c[0x0][0x358] ;  /* 0x0000d600e0087625 */ /* 0x0c0fe200078e0207 */
[----:B------:R2:W5:Y:S01]  /*0440*/  @P2 LDG.E R133, [R14.64] ;  /* 0x000000120e852981 */ /* 0x000562000c1e1900 */
[----:B------:R-:W-:Y:S02]  /*0450*/  P2R R20, PR, RZ, 0x20 ;  /* 0x00000020ff147803 */ /* 0x000fe40000000000 */
[----:B-1----:R-:W-:Y:S02]  /*0460*/  @P0 IMAD.WIDE R2, R224, R7, c[0x0][0x360] ;  /* 0x0000d800e0020625 */ /* 0x002fe400078e0207 */
[----:B------:R2:W5:Y:S04]  /*0470*/  @P5 LDG.E R130, [R10.64] ;  /* 0x000000120a825981 */ /* 0x000568000c1e1900 */
[----:B------:R2:W5:Y:S04]  /*0480*/  @P0 LDG.E R134, [R2.64] ;  /* 0x0000001202860981 */ /* 0x000568000c1e1900 */
[----:B------:R2:W5:Y:S04]  /*0490*/  @P1 LDG.E R132, [R12.64] ;  /* 0x000000120c841981 */ /* 0x000568000c1e1900 */
[----:B------:R2:W5:Y:S04]  /*04a0*/  @P3 LDG.E R98, [R8.64] ;  /* 0x0000001208623981 */ /* 0x000568000c1e1900 */
[----:B------:R-:W1:Y:S01]  /*04b0*/  S2R R223, SR_CTAID.Y ;  /* 0x0000000000df7919 */ /* 0x000e620000002600 */
[----:B------:R-:W-:-:S02]  /*04c0*/  IMAD.MOV.U32 R4, RZ, RZ, c[0x0][0x1d0] ;  /* 0x00007400ff047624 */ /* 0x000fc400078e00ff */
[----:B------:R-:W-:Y:S01]  /*04d0*/  IMAD.MOV.U32 R0, RZ, RZ, c[0x0][0x228] ;  /* 0x00008a00ff007624 */ /* 0x000fe200078e00ff */
[----:B-1----:R-:W-:Y:S01]  /*04e0*/  SHF.R.S32.HI R109, RZ, 0x1f, R223 ;  /* 0x0000001fff6d7819 */ /* 0x002fe200000114df */
[----:B------:R-:W-:Y:S05]  /*04f0*/  @P0 BRA `(.L_x_740) ;  /* 0x0000004000000947 */ /* 0x000fea0003800000 */
[----:B--2---:R-:W-:Y:S05]  /*0500*/  @!P1 BRA `(.L_x_740) ;  /* 0x0000003000009947 */ /* 0x004fea0003800000 */
[----:B-----5:R-:W2:Y:S04]  /*0510*/  LDG.E R134, [R12.64] ;  /* 0x000000120c867981 */ /* 0x020ea8000c1e1900 */
[----:B------:R-:W2:Y:S02]  /*0520*/  LDG.E R3, [R12.64+0x4] ;  /* 0x000004120c037981 */ /* 0x000ea4000c1e1900 */
[----:B--2---:R-:W-:Y:S02]  /*0530*/  IADD3 R134, -R134, R3, RZ ;  /* 0x0000000386867210 */ /* 0x004fe40007ffe1ff */
.L_x_740:
[----:B--2---:R-:W-:-:S04]  /*0540*/  ISETP.NE.U32.AND P0, PT, RZ, c[0x0][0x368], PT ;  /* 0x0000da00ff007a0c */ /* 0x004fc80003f05070 */
[----:B------:R-:W-:-:S13]  /*0550*/  ISETP.NE.AND.EX P0, PT, RZ, c[0x0][0x36c], PT, P0 ;  /* 0x0000db00ff007a0c */ /* 0x000fda0003f05300 */
[----:B------:R-:W-:Y:S05]  /*0560*/  @!P0 BRA `(.L_x_741) ;  /* 0x0000003000008947 */ /* 0x000fea0003800000 */
[----:B------:R-:W-:-:S06]  /*0570*/  IMAD.WIDE R4, R224, R7, c[0x0][0x368] ;  /* 0x0000da00e0047625 */ /* 0x000fcc00078e0207 */
[----:B------:R1:W5:Y:S01]  /*0580*/  LDG.E R4, [R4.64] ;  /* 0x0000001204047981 */ /* 0x000362000c1e1900 */
[----:B------:R-:W-:Y:S05]  /*0590*/  BRA `(.L_x_742) ;  /* 0x0000004000007947 */ /* 0x000fea0003800000 */
.L_x_741:
[----:B------:R-:W-:Y:S05]  /*05a0*/  @!P5 BRA `(.L_x_742) ;  /* 0x000000300000d947 */ /* 0x000fea0003800000 */
[----:B------:R-:W2:Y:S04]  /*05b0*/  LDG.E R4, [R10.64] ;  /* 0x000000120a047981 */ /* 0x000ea8000c1e1900 */
[----:B------:R-:W2:Y:S02]  /*05c0*/  LDG.E R3, [R10.64+0x4] ;  /* 0x000004120a037981 */ /* 0x000ea4000c1e1900 */
[----:B--2---:R-:W-:Y:S02]  /*05d0*/  IADD3 R4, -R4, R3, RZ ;  /* 0x0000000304047210 */ /* 0x004fe40007ffe1ff */
.L_x_742:
[----:B------:R-:W2:Y:S04]  /*05e0*/  @P3 LDG.E R2, [R8.64] ;  /* 0x0000001208023981 */ /* 0x000ea8000c1e1900 */
[----:B------:R-:W2:Y:S01]  /*05f0*/  @P3 LDG.E R3, [R8.64+0x4] ;  /* 0x0000041208033981 */ /* 0x000ea2000c1e1900 */
[----:B-1---5:R-:W-:Y:S01]  /*0600*/  IMAD.IADD R5, R4, 0x1, -R133 ;  /* 0x0000000104057824 */ /* 0x022fe200078e0a85 */
[----:B------:R-:W-:Y:S01]  /*0610*/  ISETP.NE.U32.AND P0, PT, RZ, c[0x0][0x378], PT ;  /* 0x0000de00ff007a0c */ /* 0x000fe20003f05070 */
[----:B------:R-:W-:-:S03]  /*0620*/  IMAD.MOV.U32 R89, RZ, RZ, R4 ;  /* 0x000000ffff597224 */ /* 0x000fc600078e0004 */
[----:B------:R-:W-:Y:S01]  /*0630*/  ISETP.NE.AND.EX P0, PT, RZ, c[0x0][0x37c], PT, P0 ;  /* 0x0000df00ff007a0c */ /* 0x000fe20003f05300 */
[----:B------:R-:W-:-:S05]  /*0640*/  IMAD.MOV R106, RZ, RZ, -R5 ;  /* 0x000000ffff6a7224 */ /* 0x000fca00078e0a05 */
[----:B------:R-:W-:-:S07]  /*0650*/  IMNMX R106, RZ, R106, !PT ;  /* 0x0000006aff6a7217 */ /* 0x000fce0007800200 */
[----:B------:R-:W-:-:S05]  /*0660*/  @P0 IMAD.WIDE R10, R224, R7, c[0x0][0x378] ;  /* 0x0000de00e00a0625 */ /* 0x000fca00078e0207 */
[----:B------:R1:W5:Y:S01]  /*0670*/  @P0 LDG.E R89, [R10.64] ;  /* 0x000000120a590981 */ /* 0x000362000c1e1900 */
[----:B--2---:R-:W-:-:S04]  /*0680*/  @P3 IMAD.IADD R0, R3, 0x1, -R2 ;  /* 0x0000000103003824 */ /* 0x004fc800078e0a02 */
[----:B------:R-:W-:-:S05]  /*0690*/  IMAD.IADD R87, R5, 0x1, R0 ;  /* 0x0000000105577824 */ /* 0x000fca00078e0200 */
[----:B------:R-:W-:-:S05]  /*06a0*/  IADD3 R3, R87, 0x2f, RZ ;  /* 0x0000002f57037810 */ /* 0x000fca0007ffe0ff */
[----:B------:R-:W-:-:S05]  /*06b0*/  IMAD.HI R3, R3, 0x2aaaaaab, RZ ;  /* 0x2aaaaaab03037827 */ /* 0x000fca00078e02ff */
[----:B------:R-:W-:-:S04]  /*06c0*/  SHF.R.U32.HI R156, RZ, 0x1f, R3 ;  /* 0x0000001fff9c7819 */ /* 0x000fc80000011603 */
[----:B------:R-:W-:-:S05]  /*06d0*/  LEA.HI.SX32 R156, R3, R156, 0x1d ;  /* 0x0000009c039c7211 */ /* 0x000fca00078feaff */
[----:B------:R-:W-:-:S05]  /*06e0*/  IMAD R5, R156, 0x30, -R5 ;  /* 0x000000309c057824 */ /* 0x000fca00078e0a05 */
[----:B------:R-:W-:-:S04]  /*06f0*/  IMNMX R5, R5, R0, PT ;  /* 0x0000000005057217 */ /* 0x000fc80003800200 */
[----:B------:R-:W-:Y:S01]  /*0700*/  ISETP.GT.AND P0, PT, R5, R106, PT ;  /* 0x0000006a0500720c */ /* 0x000fe20003f04270 */
[----:B------:R-:W-:-:S05]  /*0710*/  IMAD.WIDE.U32 R106, R106, -0x55555555, RZ ;  /* 0xaaaaaaab6a6a7825 */ /* 0x000fca00078e00ff */
[----:B------:R-:W-:-:S05]  /*0720*/  SHF.R.U32.HI R106, RZ, 0x5, R107 ;  /* 0x00000005ff6a7819 */ /* 0x000fca000001166b */
[----:B------:R-:W-:Y:S02]  /*0730*/  IMAD.MOV.U32 R3, RZ, RZ, R106 ;  /* 0x000000ffff037224 */ /* 0x000fe400078e006a */
[----:B------:R-:W-:-:S05]  /*0740*/  @P0 IADD3 R5, R5, 0x2f, RZ ;  /* 0x0000002f05050810 */ /* 0x000fca0007ffe0ff */
[----:B------:R-:W-:-:S05]  /*0750*/  @P0 IMAD.HI R5, R5, 0x2aaaaaab, RZ ;  /* 0x2aaaaaab05050827 */ /* 0x000fca00078e02ff */
[----:B------:R-:W-:-:S04]  /*0760*/  @P0 SHF.R.U32.HI R2, RZ, 0x1f, R5 ;  /* 0x0000001fff020819 */ /* 0x000fc80000011605 */
[----:B------:R-:W-:-:S04]  /*0770*/  @P0 LEA.HI.SX32 R3, R5, R2, 0x1d ;  /* 0x0000000205030211 */ /* 0x000fc800078feaff */
[----:B------:R-:W-:-:S13]  /*0780*/  ISETP.GT.AND P0, PT, R3, R106, PT ;  /* 0x0000006a0300720c */ /* 0x000fda0003f04270 */
[----:B------:R-:W-:Y:S05]  /*0790*/  @!P0 BRA `(.L_x_743) ;  /* 0x000068d000008947 */ /* 0x000fea0003800000 */
[----:B-1----:R-:W-:Y:S01]  /*07a0*/  SHF.R.S32.HI R5, RZ, 0x1f, R86 ;  /* 0x0000001fff057819 */ /* 0x002fe20000011456 */
[----:B------:R-:W-:Y:S01]  /*07b0*/  IMAD R144, R109, c[0x0][0x240], RZ ;  /* 0x000090006d907a24 */ /* 0x000fe200078e02ff */
[----:B------:R-:W-:Y:S01]  /*07c0*/  IADD3 R49, R3, -0x1, RZ ;  /* 0xffffffff03317810 */ /* 0x000fe20007ffe0ff */
[----:B------:R-:W-:Y:S01]  /*07d0*/  UMOV UR24, 0x30 ;  /* 0x0000003000187882 */ /* 0x000fe20000000000 */
[----:B------:R-:W-:Y:S01]  /*07e0*/  LEA.HI R9, R5, R86, RZ, 0x3 ;  /* 0x0000005605097211 */ /* 0x000fe200078f18ff */
[----:B------:R-:W-:Y:S01]  /*07f0*/  IMAD R144, R223, c[0x0][0x244], R144 ;  /* 0x00009100df907a24 */ /* 0x000fe200078e0290 */
[----:B------:R-:W-:Y:S01]  /*0800*/  ULDC.64 UR4, c[0x0][0x238] ;  /* 0x00008e0000047ab9 */ /* 0x000fe20000000a00 */
[----:B------:R-:W-:Y:S01]  /*0810*/  IMAD R10, R49, -0x30, R0 ;  /* 0xffffffd0310a7824 */ /* 0x000fe200078e0200 */
[----:B------:R-:W-:Y:S01]  /*0820*/  SHF.R.S32.HI R131, RZ, 0x3, R9 ;  /* 0x00000003ff837819 */ /* 0x000fe20000011409 */
[----:B------:R-:W-:Y:S01]  /*0830*/  UIMAD.WIDE.U32 UR16, UR24, UR4, URZ ;  /* 0x00000004181072a5 */ /* 0x000fe2000f8e003f */
[----:B------:R-:W-:Y:S01]  /*0840*/  LOP3.LUT R9, R9, 0xfffffff8, RZ, 0xc0, !PT ;  /* 0xfffffff809097812 */ /* 0x000fe200078ec0ff */
[----:B------:R-:W-:Y:S01]  /*0850*/  UIMAD UR9, UR24, UR5, URZ ;  /* 0x00000005180972a4 */ /* 0x000fe2000f8e023f */
[----:B------:R-:W-:Y:S01]  /*0860*/  SHF.R.S32.HI R2, RZ, 0x1f, R131 ;  /* 0x0000001fff027819 */ /* 0x000fe20000011483 */
[----:B------:R-:W-:Y:S01]  /*0870*/  ULDC UR6, c[0x0][0x27c] ;  /* 0x00009f0000067ab9 */ /* 0x000fe20000000800 */
[----:B------:R-:W-:Y:S01]  /*0880*/  IADD3 R99, P0, R131, R98, RZ ;  /* 0x0000006283637210 */ /* 0x000fe20007f1e0ff */
[----:B------:R-:W-:Y:S01]  /*0890*/  IMAD.IADD R16, R86, 0x1, -R9 ;  /* 0x0000000156107824 */ /* 0x000fe200078e0a09 */
[----:B------:R-:W-:Y:S01]  /*08a0*/  IMNMX R10, R10, 0x30, PT ;  /* 0x000000300a0a7817 */ /* 0x000fe20003800200 */
[----:B------:R-:W-:Y:S01]  /*08b0*/  UIADD3 UR9, UR17, UR9, URZ ;  /* 0x0000000911097290 */ /* 0x000fe2000fffe03f */
[----:B------:R-:W-:Y:S01]  /*08c0*/  LEA.HI.X.SX32 R98, R98, R2, 0x1, P0 ;  /* 0x0000000262627211 */ /* 0x000fe200000f0eff */
[----:B------:R-:W-:Y:S01]  /*08d0*/  IMAD.SHL.U32 R14, R16, 0x8, RZ ;  /* 0x00000008100e7824 */ /* 0x000fe200078e00ff */
[----:B------:R-:W-:Y:S01]  /*08e0*/  SEL R142, R224, RZ, !P3 ;  /* 0x000000ffe08e7207 */ /* 0x000fe20005800000 */
[----:B------:R-:W-:Y:S01]  /*08f0*/  IMAD.IADD R3, R10, 0x1, -R131 ;  /* 0x000000010a037824 */ /* 0x000fe200078e0a83 */
[----:B------:R-:W-:Y:S01]  /*0900*/  SHF.R.S32.HI R11, RZ, 0x1f, R49 ;  /* 0x0000001fff0b7819 */ /* 0x000fe20000011431 */
[----:B------:R-:W-:Y:S01]  /*0910*/  IMAD R8, R98, c[0x0][0x238], RZ ;  /* 0x00008e0062087a24 */ /* 0x000fe200078e02ff */
[----:B------:R-:W-:Y:S01]  /*0920*/  SHF.R.S32.HI R15, RZ, 0x1f, R14 ;  /* 0x0000001fff0f7819 */ /* 0x000fe2000001140e */
[----:B------:R-:W-:Y:S01]  /*0930*/  USHF.L.U32 UR8, UR6, 0x1, URZ ;  /* 0x0000000106087899 */ /* 0x000fe2000800063f */
[----:B------:R-:W-:Y:S01]  /*0940*/  ISETP.GE.AND P1, PT, R3, 0x1, PT ;  /* 0x000000010300780c */ /* 0x000fe20003f26270 */
[----:B------:R-:W-:Y:S01]  /*0950*/  IMAD R8, R99, c[0x0][0x23c], R8 ;  /* 0x00008f0063087a24 */ /* 0x000fe200078e0208 */
[----:B------:R-:W-:Y:S01]  /*0960*/  ISETP.GT.AND P0, PT, R3, 0x20, PT ;  /* 0x000000200300780c */ /* 0x000fe20003f04270 */
[----:B------:R-:W-:Y:S01]  /*0970*/  IMAD.WIDE.U32 R12, R99, c[0x0][0x238], R14 ;  /* 0x00008e00630c7a25 */ /* 0x000fe200078e000e */
[----:B------:R-:W-:Y:S01]  /*0980*/  SHF.R.S32.HI R3, RZ, 0x1f, R224 ;  /* 0x0000001fff037819 */ /* 0x000fe200000114e0 */
[----:B------:R-:W-:Y:S01]  /*0990*/  ULDC UR7, c[0x0][0x1d4] ;  /* 0x0000750000077ab9 */ /* 0x000fe20000000800 */
[C---:B------:R-:W-:Y:S01]  /*09a0*/  ISETP.GE.AND P2, PT, R14.reuse, c[0x0][0x1d4], PT ;  /* 0x000075000e007a0c */ /* 0x040fe20003f46270 */
[----:B------:R-:W-:Y:S01]  /*09b0*/  IMAD.IADD R9, R13, 0x1, R8 ;  /* 0x000000010d097824 */ /* 0x000fe200078e0208 */
[----:B------:R-:W-:Y:S01]  /*09c0*/  SEL R95, R3, RZ, !P3 ;  /* 0x000000ff035f7207 */ /* 0x000fe20005800000 */
[----:B------:R-:W-:Y:S01]  /*09d0*/  IMAD.MOV.U32 R8, RZ, RZ, R12 ;  /* 0x000000ffff087224 */ /* 0x000fe200078e000c */
[----:B------:R-:W-:Y:S01]  /*09e0*/  UIADD3 UR7, -UR8, UR7, URZ ;  /* 0x0000000708077290 */ /* 0x000fe2000fffe13f */
[----:B------:R-:W-:Y:S01]  /*09f0*/  IMAD R6, R49, UR9, RZ ;  /* 0x0000000931067c24 */ /* 0x000fe2000f8e02ff */
[C---:B------:R-:W-:Y:S01]  /*0a00*/  ISETP.GE.AND P3, PT, R14.reuse, c[0x0][0x27c], PT ;  /* 0x00009f000e007a0c */ /* 0x040fe20003f66270 */
[----:B------:R-:W-:Y:S01]  /*0a10*/  IMAD.WIDE.U32 R8, R223, c[0x0][0x240], R8 ;  /* 0x00009000df087a25 */ /* 0x000fe200078e0008 */
[----:B------:R-:W-:Y:S01]  /*0a20*/  P2R R136, PR, RZ, 0x4 ;  /* 0x00000004ff887803 */ /* 0x000fe20000000000 */
[----:B------:R-:W-:Y:S01]  /*0a30*/  USHF.L.U32 UR11, UR4, 0x5, URZ ;  /* 0x00000005040b7899 */ /* 0x000fe2000800063f */
[----:B------:R-:W-:Y:S01]  /*0a40*/  IADD3 R128, R14, 0x80, RZ ;  /* 0x000000800e807810 */ /* 0x000fe20007ffe0ff */
[----:B------:R-:W-:Y:S01]  /*0a50*/  IMAD R163, R95, c[0x0][0x248], RZ ;  /* 0x000092005fa37a24 */ /* 0x000fe200078e02ff */
[----:B------:R-:W-:Y:S01]  /*0a60*/  IADD3 R145, R9, R144, RZ ;  /* 0x0000009009917210 */ /* 0x000fe20007ffe0ff */
[----:B------:R-:W-:Y:S01]  /*0a70*/  IMAD.MOV.U32 R144, RZ, RZ, R8 ;  /* 0x000000ffff907224 */ /* 0x000fe200078e0008 */
[----:B------:R-:W-:Y:S01]  /*0a80*/  SEL R9, RZ, c[0x0][0x27c], !P3 ;  /* 0x00009f00ff097a07 */ /* 0x000fe20005800000 */
[----:B------:R-:W-:Y:S01]  /*0a90*/  IMAD R163, R142, c[0x0][0x24c], R163 ;  /* 0x000093008ea37a24 */ /* 0x000fe200078e02a3 */
[----:B------:R-:W-:Y:S01]  /*0aa0*/  IADD3 R127, R14, 0xc0, RZ ;  /* 0x000000c00e7f7810 */ /* 0x000fe20007ffe0ff */
[----:B------:R-:W-:Y:S01]  /*0ab0*/  IMAD.WIDE.U32 R144, R142, c[0x0][0x248], R144 ;  /* 0x000092008e907a25 */ /* 0x000fe200078e0090 */
[----:B------:R-:W-:-:S02]  /*0ac0*/  ISETP.GE.AND P6, PT, R128, c[0x0][0x1d4], PT ;  /* 0x0000750080007a0c */ /* 0x000fc40003fc6270 */
[----:B------:R-:W-:Y:S01]  /*0ad0*/  ISETP.GE.AND P4, PT, R127, c[0x0][0x1d4], PT ;  /* 0x000075007f007a0c */ /* 0x000fe20003f86270 */
[----:B------:R-:W-:Y:S01]  /*0ae0*/  IMAD.SHL.U32 R16, R16, 0x4, RZ ;  /* 0x0000000410107824 */ /* 0x000fe200078e00ff */
[----:B------:R-:W-:Y:S01]  /*0af0*/  IADD3 R163, R145, R163, RZ ;  /* 0x000000a391a37210 */ /* 0x000fe20007ffe0ff */
[----:B------:R-:W-:Y:S02]  /*0b00*/  IMAD.MOV.U32 R162, RZ, RZ, R144 ;  /* 0x000000ffffa27224 */ /* 0x000fe400078e0090 */
[----:B------:R-:W-:Y:S01]  /*0b10*/  IMAD R6, R11, UR16, R6 ;  /* 0x000000100b067c24 */ /* 0x000fe2000f8e0206 */
[----:B------:R-:W-:Y:S01]  /*0b20*/  LEA.HI R11, R5, R86, RZ, 0x6 ;  /* 0x00000056050b7211 */ /* 0x000fe200078f30ff */
[----:B------:R-:W-:Y:S01]  /*0b30*/  IMAD.U32 R8, RZ, RZ, UR8 ;  /* 0x00000008ff087e24 */ /* 0x000fe2000f8e00ff */
[----:B------:R-:W-:Y:S01]  /*0b40*/  IADD3 R13, R16, 0x40, RZ ;  /* 0x00000040100d7810 */ /* 0x000fe20007ffe0ff */
[----:B------:R-:W-:Y:S02]  /*0b50*/  IMAD.SHL.U32 R19, R131, 0x40, RZ ;  /* 0x0000004083137824 */ /* 0x000fe400078e00ff */
[----:B------:R-:W-:Y:S01]  /*0b60*/  IMAD.WIDE.U32 R22, R49, UR16, R162 ;  /* 0x0000001031167c25 */ /* 0x000fe2000f8e00a2 */
[----:B------:R-:W-:-:S02]  /*0b70*/  SEL R17, R8, UR7, !P3 ;  /* 0x0000000708117c07 */ /* 0x000fc4000d800000 */
[----:B------:R-:W-:Y:S01]  /*0b80*/  LOP3.LUT R19, R19, 0x1c0, RZ, 0xc0, !PT ;  /* 0x000001c013137812 */ /* 0x000fe200078ec0ff */
[----:B------:R-:W-:Y:S01]  /*0b90*/  IMAD.SHL.U32 R11, R11, 0x8, RZ ;  /* 0x000000080b0b7824 */ /* 0x000fe200078e00ff */
[----:B------:R-:W-:Y:S01]  /*0ba0*/  @P1 LEA R24, P3, R22, c[0x0][0x220], 0x1 ;  /* 0x0000880016181a11 */ /* 0x000fe200078608ff */
[----:B------:R-:W-:Y:S01]  /*0bb0*/  IMAD.IADD R6, R23, 0x1, R6 ;  /* 0x0000000117067824 */ /* 0x000fe200078e0206 */
[----:B------:R-:W-:Y:S01]  /*0bc0*/  SHF.R.U32.HI R18, RZ, 0x3, R19 ;  /* 0x00000003ff127819 */ /* 0x000fe20000011613 */
[----:B------:R-:W-:Y:S01]  /*0bd0*/  IMAD.IADD R12, R16, 0x1, R13 ;  /* 0x00000001100c7824 */ /* 0x000fe200078e020d */
[----:B------:R-:W-:Y:S02]  /*0be0*/  LOP3.LUT R11, R11, 0xfffffe00, RZ, 0xc0, !PT ;  /* 0xfffffe000b0b7812 */ /* 0x000fe400078ec0ff */
[----:B------:R-:W-:Y:S02]  /*0bf0*/  LOP3.LUT R10, R19, 0x38, R14, 0xf8, !PT ;  /* 0x00000038130a7812 */ /* 0x000fe400078ef80e */
[----:B------:R-:W-:-:S02]  /*0c00*/  @P1 LEA.HI.X R25, R22, c[0x0][0x224], R6, 0x1, P3 ;  /* 0x0000890016191a11 */ /* 0x000fc400018f0c06 */
[----:B------:R-:W-:Y:S02]  /*0c10*/  ISETP.NE.AND P3, PT, R136, RZ, PT ;  /* 0x000000ff8800720c */ /* 0x000fe40003f65270 */
[C---:B------:R-:W-:Y:S02]  /*0c20*/  ISETP.GE.AND P5, PT, R12.reuse, c[0x0][0x1d4], PT ;  /* 0x000075000c007a0c */ /* 0x040fe40003fa6270 */
[----:B------:R-:W-:Y:S02]  /*0c30*/  LOP3.LUT R10, R11, R10, R18, 0xf6, !PT ;  /* 0x0000000a0b0a7212 */ /* 0x000fe400078ef612 */
[----:B------:R-:W-:-:S03]  /*0c40*/  ISETP.GE.AND P2, PT, R12, c[0x0][0x27c], PT ;  /* 0x00009f000c007a0c */ /* 0x000fc60003f46270 */
[----:B------:R-:W-:Y:S01]  /*0c50*/  IMAD.SHL.U32 R129, R10, 0x2, RZ ;  /* 0x000000020a817824 */ /* 0x000fe200078e00ff */
[----:B------:R-:W-:Y:S01]  /*0c60*/  SEL R8, R8, UR7, !P2 ;  /* 0x0000000708087c07 */ /* 0x000fe2000d000000 */
[----:B------:R-:W-:Y:S01]  /*0c70*/  UMOV UR7, 0x5 ;  /* 0x0000000500077882 */ /* 0x000fe20000000000 */
[----:B------:R-:W-:Y:S01]  /*0c80*/  IMAD.IADD R4, R130, 0x1, R4 ;  /* 0x0000000182047824 */ /* 0x000fe200078e0204 */
[----:B------:R-:W-:Y:S01]  /*0c90*/  USHF.L.U64.HI UR10, UR4, UR7, UR5 ;  /* 0x00000007040a7299 */ /* 0x000fe20008010205 */
[----:B------:R-:W-:Y:S01]  /*0ca0*/  @!PT LDS RZ, [RZ] ;  /* 0x00000000fffff984 */ /* 0x000fe20000000800 */
[----:B------:R-:W-:Y:S01]  /*0cb0*/  @!PT LDS RZ, [RZ] ;  /* 0x00000000fffff984 */ /* 0x000fe20000000800 */
[----:B------:R-:W-:Y:S01]  /*0cc0*/  @!PT LDS RZ, [RZ] ;  /* 0x00000000fffff984 */ /* 0x000fe20000000800 */
[----:B------:R1:W-:Y:S01]  /*0cd0*/  @P1 LDGSTS.E.BYPASS.LTC128B.128 [R129+0xa080], [R24.64], !P3 ;  /* 0x0a08000018811fae */ /* 0x0003e2000d901d52 */
[----:B------:R-:W-:Y:S01]  /*0ce0*/  IMAD.IADD R9, R14, 0x1, R9 ;  /* 0x000000010e097824 */ /* 0x000fe200078e0209 */
[----:B------:R-:W-:Y:S02]  /*0cf0*/  SEL R5, RZ, c[0x0][0x27c], !P2 ;  /* 0x00009f00ff057a07 */ /* 0x000fe40005000000 */
[----:B------:R-:W-:Y:S01]  /*0d00*/  IADD3 R126, R131, 0x20, RZ ;  /* 0x00000020837e7810 */ /* 0x000fe20007ffe0ff */
[----:B------:R1:W-:Y:S01]  /*0d10*/  @P1 LDGSTS.E.BYPASS.LTC128B.128 [R129+0xb880], [R24.64+0x80], !P5 ;  /* 0x0b88008018811fae */ /* 0x0003e2000e901d52 */
[----:B------:R-:W-:Y:S01]  /*0d20*/  ISETP.NE.AND P2, PT, R20, RZ, PT ;  /* 0x000000ff1400720c */ /* 0x000fe20003f45270 */
[----:B------:R-:W-:-:S04]  /*0d30*/  IMAD.WIDE.U32 R28, R4, c[0x0][0x1e0], RZ ;  /* 0x00007800041c7a25 */ /* 0x000fc800078e00ff */
[----:B------:R-:W-:Y:S01]  /*0d40*/  IMAD R140, R109, c[0x0][0x210], RZ ;  /* 0x000084006d8c7a24 */ /* 0x000fe200078e02ff */
[----:B------:R1:W-:Y:S01]  /*0d50*/  @P1 LDGSTS.E.BYPASS.LTC128B.128 [R129+0xd080], [R24.64+0x100], !P6 ;  /* 0x0d08010018811fae */ /* 0x0003e2000f101d52 */
[----:B------:R-:W-:Y:S01]  /*0d60*/  IMAD R95, R95, c[0x0][0x268], RZ ;  /* 0x00009a005f5f7a24 */ /* 0x000fe200078e02ff */
[----:B------:R-:W-:Y:S01]  /*0d70*/  SHF.R.S32.HI R121, RZ, 0x1f, R8 ;  /* 0x0000001fff797819 */ /* 0x000fe20000011408 */
[----:B------:R-:W-:Y:S01]  /*0d80*/  IMAD R146, R109, c[0x0][0x1e8], RZ ;  /* 0x00007a006d927a24 */ /* 0x000fe200078e02ff */
[----:B------:R1:W-:Y:S01]  /*0d90*/  @P1 LDGSTS.E.BYPASS.LTC128B.128 [R129+0xe880], [R24.64+0x180], !P4 ;  /* 0x0e88018018811fae */ /* 0x0003e2000e101d52 */
[----:B------:R-:W-:Y:S01]  /*0da0*/  @P0 IADD3 R21, P1, R22, UR11, RZ ;  /* 0x0000000b16150c10 */ /* 0x000fe2000ff3e0ff */
[C---:B------:R-:W-:Y:S01]  /*0db0*/  IMAD R150, R2.reuse, c[0x0][0x280], RZ ;  /* 0x0000a00002967a24 */ /* 0x040fe200078e02ff */
[----:B------:R-:W-:Y:S01]  /*0dc0*/  SHF.R.S32.HI R122, RZ, 0x1f, R17 ;  /* 0x0000001fff7a7819 */ /* 0x000fe20000011411 */
[----:B------:R-:W-:Y:S01]  /*0dd0*/  IMAD R148, R2, c[0x0][0x290], RZ ;  /* 0x0000a40002947a24 */ /* 0x000fe200078e02ff */
[----:B------:R-:W-:Y:S01]  /*0de0*/  @P0 IADD3.X R6, R6, UR10, RZ, P1, !PT ;  /* 0x0000000a06060c10 */ /* 0x000fe20008ffe4ff */
[----:B------:R-:W-:Y:S01]  /*0df0*/  ULDC.U8 UR23, c[0x0][0x298] ;  /* 0x0000a60000177ab9 */ /* 0x000fe20000000000 */
[----:B------:R-:W-:Y:S01]  /*0e00*/  @P0 LEA R26, P1, R21, c[0x0][0x220], 0x1 ;  /* 0x00008800151a0a11 */ /* 0x000fe200078208ff */
[----:B------:R-:W-:-:S03]  /*0e10*/  ULDC.64 UR4, c[0x0][0x1e0] ;  /* 0x0000780000047ab9 */ /* 0x000fc60000000a00 */
[----:B------:R-:W-:Y:S02]  /*0e20*/  @P0 LEA.HI.X R27, R21, c[0x0][0x224], R6, 0x1, P1 ;  /* 0x00008900151b0a11 */ /* 0x000fe400008f0c06 */
[----:B------:R-:W-:Y:S02]  /*0e30*/  ISETP.NE.U32.AND P1, PT, RZ, c[0x0][0x340], PT ;  /* 0x0000d000ff007a0c */ /* 0x000fe40003f25070 */
[----:B------:R-:W-:Y:S01]  /*0e40*/  SHF.R.S32.HI R20, RZ, 0x1f, R9 ;  /* 0x0000001fff147819 */ /* 0x000fe20000011409 */
[----:B------:R-:W-:Y:S01]  /*0e50*/  IMAD R22, R109, c[0x0][0x260], RZ ;  /* 0x000098006d167a24 */ /* 0x000fe200078e02ff */
[----:B------:R-:W-:Y:S01]  /*0e60*/  ISETP.NE.AND.EX P1, PT, RZ, c[0x0][0x344], PT, P1 ;  /* 0x0000d100ff007a0c */ /* 0x000fe20003f25310 */
[C---:B------:R-:W-:Y:S02]  /*0e70*/  IMAD R140, R223.reuse, c[0x0][0x214], R140 ;  /* 0x00008500df8c7a24 */ /* 0x040fe400078e028c */
[----:B------:R-:W-:Y:S02]  /*0e80*/  IMAD.IADD R5, R12, 0x1, R5 ;  /* 0x000000010c057824 */ /* 0x000fe400078e0205 */
[----:B-1----:R-:W-:Y:S01]  /*0e90*/  IMAD.WIDE.U32 R24, R223, c[0x0][0x260], R14 ;  /* 0x00009800df187a25 */ /* 0x002fe200078e000e */
[----:B------:R-:W-:Y:S01]  /*0ea0*/  LEA.HI R121, R121, R8, RZ, 0x4 ;  /* 0x0000000879797211 */ /* 0x000fe200078f20ff */
[----:B------:R1:W-:Y:S06]  /*0eb0*/  @P0 LDGSTS.E.BYPASS.LTC128B.128 [R129+0xb080], [R26.64], !P3 ;  /* 0x0b0800001a810fae */ /* 0x0003ec000d901d52 */
[----:B------:R-:W-:Y:S01]  /*0ec0*/  @P1 IMAD.WIDE R30, R224, R7, c[0x0][0x340] ;  /* 0x0000d000e01e1625 */ /* 0x000fe200078e0207 */
[CC--:B------:R-:W-:Y:S01]  /*0ed0*/  LEA.HI R125, R20.reuse, R9.reuse, RZ, 0x3 ;  /* 0x00000009147d7211 */ /* 0x0c0fe200078f18ff */
[----:B------:R1:W-:Y:S01]  /*0ee0*/  @P0 LDGSTS.E.BYPASS.LTC128B.128 [R129+0xc880], [R26.64+0x80], !P5 ;  /* 0x0c8800801a810fae */ /* 0x0003e2000e901d52 */
[----:B------:R-:W-:-:S02]  /*0ef0*/  LEA.HI R20, R20, R9, RZ, 0x6 ;  /* 0x0000000914147211 */ /* 0x000fc400078f30ff */
[----:B------:R-:W-:Y:S01]  /*0f00*/  SHF.R.S32.HI R9, RZ, 0x1f, R126 ;  /* 0x0000001fff097819 */ /* 0x000fe2000001147e */
[----:B------:R1:W-:Y:S03]  /*0f10*/  @P0 LDGSTS.E.BYPASS.LTC128B.128 [R129+0xe080], [R26.64+0x100], !P6 ;  /* 0x0e0801001a810fae */ /* 0x0003e6000f101d52 */
[----:B------:R-:W-:Y:S01]  /*0f20*/  LEA.HI R9, R9, R126, RZ, 0x3 ;  /* 0x0000007e09097211 */ /* 0x000fe200078f18ff */
[----:B------:R1:W-:Y:S04]  /*0f30*/  @P0 LDGSTS.E.BYPASS.LTC128B.128 [R129+0xf880], [R26.64+0x180], !P4 ;  /* 0x0f8801801a810fae */ /* 0x0003e8000e101d52 */
[----:B------:R-:W-:Y:S01]  /*0f40*/  IMAD.SHL.U32 R9, R9, 0x40, RZ ;  /* 0x0000004009097824 */ /* 0x000fe200078e00ff */
[----:B------:R-:W-:Y:S01]  /*0f50*/  SHF.R.S32.HI R20, RZ, 0x6, R20 ;  /* 0x00000006ff147819 */ /* 0x000fe20000011414 */
[----:B------:R-:W0:Y:S04]  /*0f60*/  LDGDEPBAR ;  /* 0x00000000000079af */ /* 0x000e280000000000 */
[----:B------:R2:W3:Y:S01]  /*0f70*/  @P1 LDG.E R6, [R30.64] ;  /* 0x000000121e061981 */ /* 0x0004e2000c1e1900 */
[----:B------:R-:W-:Y:S01]  /*0f80*/  SHF.R.S32.HI R7, RZ, 0x1f, R4 ;  /* 0x0000001fff077819 */ /* 0x000fe20000011404 */
[----:B------:R-:W-:Y:S01]  /*0f90*/  IMAD R22, R223, c[0x0][0x264], R22 ;  /* 0x00009900df167a24 */ /* 0x000fe200078e0216 */
[----:B------:R-:W-:Y:S01]  /*0fa0*/  LOP3.LUT R9, R9, 0xfffffe00, RZ, 0xc0, !PT ;  /* 0xfffffe0009097812 */ /* 0x000fe200078ec0ff */
[----:B------:R-:W-:Y:S01]  /*0fb0*/  IMAD R95, R142, c[0x0][0x26c], R95 ;  /* 0x00009b008e5f7a24 */ /* 0x000fe200078e025f */
[----:B------:R-:W-:Y:S01]  /*0fc0*/  LEA.HI R122, R122, R17, RZ, 0x4 ;  /* 0x000000117a7a7211 */ /* 0x000fe200078f20ff */
[----:B------:R-:W-:Y:S01]  /*0fd0*/  IMAD R21, R7, c[0x0][0x1e0], RZ ;  /* 0x0000780007157a24 */ /* 0x000fe200078e02ff */
[----:B------:R-:W-:Y:S01]  /*0fe0*/  SHF.R.S32.HI R121, RZ, 0x4, R121 ;  /* 0x00000004ff797819 */ /* 0x000fe20000011479 */
[----:B------:R-:W-:Y:S01]  /*0ff0*/  IMAD.IADD R23, R25, 0x1, R22 ;  /* 0x0000000119177824 */ /* 0x000fe200078e0216 */
[----:B------:R-:W-:Y:S01]  /*1000*/  SHF.R.S32.HI R122, RZ, 0x4, R122 ;  /* 0x00000004ff7a7819 */ /* 0x000fe2000001147a */
[----:B------:R-:W-:Y:S01]  /*1010*/  IMAD R10, R4, c[0x0][0x1e4], R21 ;  /* 0x00007900040a7a24 */ /* 0x000fe200078e0215 */
[----:B------:R-:W-:Y:S01]  /*1020*/  LOP3.LUT R21, R19, 0x38, R125, 0xf8, !PT ;  /* 0x0000003813157812 */ /* 0x000fe200078ef87d */
[----:B------:R-:W-:Y:S01]  /*1030*/  IMAD.MOV.U32 R22, RZ, RZ, R24 ;  /* 0x000000ffff167224 */ /* 0x000fe200078e0018 */
[----:B------:R-:W-:Y:S01]  /*1040*/  LEA.HI.SX32 R122, R125, R122, 0x1d ;  /* 0x0000007a7d7a7211 */ /* 0x000fe200078feaff */
[----:B------:R-:W-:Y:S01]  /*1050*/  IMAD.WIDE.U32 R24, R223, c[0x0][0x210], R14 ;  /* 0x00008400df187a25 */ /* 0x000fe200078e000e */
[----:B------:R-:W-:Y:S01]  /*1060*/  IADD3 R29, R29, R10, RZ ;  /* 0x0000000a1d1d7210 */ /* 0x000fe20007ffe0ff */
[----:B------:R-:W-:Y:S01]  /*1070*/  UIMAD.WIDE.U32 UR12, UR24, UR4, URZ ;  /* 0x00000004180c72a5 */ /* 0x000fe2000f8e003f */
[----:B------:R-:W-:Y:S01]  /*1080*/  LOP3.LUT R120, R21, R18, RZ, 0x3c, !PT ;  /* 0x0000001215787212 */ /* 0x000fe200078e3cff */
[----:B------:R-:W-:Y:S01]  /*1090*/  IMAD.SHL.U32 R10, R126, 0x40, RZ ;  /* 0x000000407e0a7824 */ /* 0x000fe200078e00ff */
[----:B------:R-:W-:Y:S01]  /*10a0*/  SHF.R.S32.HI R17, RZ, 0x1f, R16 ;  /* 0x0000001fff117819 */ /* 0x000fe20000011410 */
[----:B------:R-:W-:Y:S01]  /*10b0*/  IMAD.IADD R141, R25, 0x1, R140 ;  /* 0x00000001198d7824 */ /* 0x000fe200078e028c */
[----:B------:R-:W-:Y:S01]  /*10c0*/  IADD3 R93, P0, R4, R131, RZ ;  /* 0x00000083045d7210 */ /* 0x000fe20007f1e0ff */
[----:B------:R-:W-:Y:S01]  /*10d0*/  IMAD.MOV.U32 R140, RZ, RZ, R24 ;  /* 0x000000ffff8c7224 */ /* 0x000fe200078e0018 */
[----:B------:R-:W-:Y:S01]  /*10e0*/  LOP3.LUT R10, R10, 0x1c0, RZ, 0xc0, !PT ;  /* 0x000001c00a0a7812 */ /* 0x000fe200078ec0ff */
[----:B------:R-:W-:Y:S01]  /*10f0*/  IMAD.WIDE.U32 R142, R142, c[0x0][0x268], R22 ;  /* 0x00009a008e8e7a25 */ /* 0x000fe200078e0016 */
[----:B------:R-:W-:Y:S01]  /*1100*/  SHF.R.S32.HI R24, RZ, 0x1f, R5 ;  /* 0x0000001fff187819 */ /* 0x000fe20000011405 */
[----:B------:R-:W-:Y:S01]  /*1110*/  UIMAD UR8, UR24, UR5, URZ ;  /* 0x00000005180872a4 */ /* 0x000fe2000f8e023f */
[----:B------:R-:W-:Y:S01]  /*1120*/  SHF.R.U32.HI R8, RZ, 0x3, R10 ;  /* 0x00000003ff087819 */ /* 0x000fe2000001160a */
[----:B------:R-:W-:Y:S01]  /*1130*/  IMAD R21, R20, 0xc00, R11 ;  /* 0x00000c0014157824 */ /* 0x000fe200078e020b */
[----:B------:R-:W-:Y:S01]  /*1140*/  LOP3.LUT R23, R10, 0x38, R125, 0xf8, !PT ;  /* 0x000000380a177812 */ /* 0x000fe200078ef87d */
[----:B------:R-:W-:Y:S01]  /*1150*/  IMAD R146, R223, c[0x0][0x1ec], R146 ;  /* 0x00007b00df927a24 */ /* 0x000fe200078e0292 */
[CC--:B------:R-:W-:Y:S01]  /*1160*/  LEA.HI R124, R24.reuse, R5.reuse, RZ, 0x3 ;  /* 0x00000005187c7211 */ /* 0x0c0fe200078f18ff */
[----:B------:R-:W-:Y:S01]  /*1170*/  IMAD.IADD R120, R21, 0x1, R120 ;  /* 0x0000000115787824 */ /* 0x000fe200078e0278 */
[----:B------:R-:W-:Y:S01]  /*1180*/  LEA.HI R24, R24, R5, RZ, 0x6 ;  /* 0x0000000518187211 */ /* 0x000fe200078f30ff */
[----:B------:R-:W-:Y:S01]  /*1190*/  IMAD R5, R20, 0xc00, R9 ;  /* 0x00000c0014057824 */ /* 0x000fe200078e0209 */
[----:B------:R-:W-:Y:S01]  /*11a0*/  LOP3.LUT R116, R23, R8, RZ, 0x3c, !PT ;  /* 0x0000000817747212 */ /* 0x000fe200078e3cff */
[----:B------:R-:W-:Y:S01]  /*11b0*/  IMAD.WIDE.U32 R28, R223, c[0x0][0x1e8], R28 ;  /* 0x00007a00df1c7a25 */ /* 0x000fe200078e001c */
[----:B------:R-:W-:Y:S01]  /*11c0*/  LEA.HI.SX32 R121, R124, R121, 0x1d ;  /* 0x000000797c797211 */ /* 0x000fe200078feaff */
[----:B------:R-:W-:Y:S01]  /*11d0*/  ULDC.64 UR4, c[0x0][0x280] ;  /* 0x0000a00000047ab9 */ /* 0x000fe20000000a00 */
[----:B------:R-:W-:Y:S01]  /*11e0*/  IADD3 R116, R5, R116, RZ ;  /* 0x0000007405747210 */ /* 0x000fe20007ffe0ff */
[----:B------:R-:W-:Y:S01]  /*11f0*/  IMAD.IADD R147, R29, 0x1, R146 ;  /* 0x000000011d937824 */ /* 0x000fe200078e0292 */
[----:B------:R-:W-:Y:S01]  /*1200*/  LOP3.LUT R5, R19, 0x38, R124, 0xf8, !PT ;  /* 0x0000003813057812 */ /* 0x000fe200078ef87c */
[----:B------:R-:W-:Y:S01]  /*1210*/  IMAD.MOV.U32 R146, RZ, RZ, R28 ;  /* 0x000000ffff927224 */ /* 0x000fe200078e001c */
[----:B------:R-:W-:Y:S01]  /*1220*/  SHF.R.S32.HI R24, RZ, 0x6, R24 ;  /* 0x00000006ff187819 */ /* 0x000fe20000011418 */
[----:B------:R-:W-:Y:S01]  /*1230*/  IMAD R150, R131, c[0x0][0x284], R150 ;  /* 0x0000a10083967a24 */ /* 0x000fe200078e0296 */
[----:B------:R-:W-:Y:S01]  /*1240*/  LOP3.LUT R118, R5, R18, RZ, 0x3c, !PT ;  /* 0x0000001205767212 */ /* 0x000fe200078e3cff */
[----:B------:R-:W-:Y:S01]  /*1250*/  IMAD.WIDE.U32 R154, R131, c[0x0][0x280], R16 ;  /* 0x0000a000839a7a25 */ /* 0x000fe200078e0010 */
[----:B------:R-:W-:Y:S01]  /*1260*/  SHF.R.S32.HI R5, RZ, 0x1f, R122 ;  /* 0x0000001fff057819 */ /* 0x000fe2000001147a */
[----:B------:R-:W-:Y:S01]  /*1270*/  UIMAD.WIDE.U32 UR26, UR24, UR4, URZ ;  /* 0x00000004181a72a5 */ /* 0x000fe2000f8e003f */
[----:B------:R-:W-:Y:S01]  /*1280*/  LOP3.LUT R113, R10, 0x38, R124, 0xf8, !PT ;  /* 0x000000380a717812 */ /* 0x000fe200078ef87c */
[----:B------:R-:W-:Y:S01]  /*1290*/  IMAD R21, R24, 0xc00, R11 ;  /* 0x00000c0018157824 */ /* 0x000fe200078e020b */
[----:B------:R-:W-:Y:S01]  /*12a0*/  LEA.HI R20, R5, R122, RZ, 0x3 ;  /* 0x0000007a05147211 */ /* 0x000fe200078f18ff */
[----:B------:R-:W-:Y:S01]  /*12b0*/  IMAD.SHL.U32 R122, R122, 0x8, RZ ;  /* 0x000000087a7a7824 */ /* 0x000fe200078e00ff */
[----:B------:R-:W-:Y:S01]  /*12c0*/  LOP3.LUT R113, R113, R8, RZ, 0x3c, !PT ;  /* 0x0000000871717212 */ /* 0x000fe200078e3cff */
[C---:B------:R-:W-:Y:S01]  /*12d0*/  IMAD R148, R131.reuse, c[0x0][0x294], R148 ;  /* 0x0000a50083947a24 */ /* 0x040fe200078e0294 */
[----:B------:R-:W-:Y:S01]  /*12e0*/  SHF.R.S32.HI R20, RZ, 0x3, R20 ;  /* 0x00000003ff147819 */ /* 0x000fe20000011414 */
[----:B------:R-:W-:Y:S01]  /*12f0*/  IMAD.WIDE.U32 R152, R131, c[0x0][0x290], R16 ;  /* 0x0000a40083987a25 */ /* 0x000fe200078e0010 */
[--C-:B------:R-:W-:Y:S01]  /*1300*/  LOP3.LUT R119, R19, 0x38, R122.reuse, 0xf8, !PT ;  /* 0x0000003813777812 */ /* 0x100fe200078ef87a */
[----:B------:R-:W-:Y:S01]  /*1310*/  UIMAD UR14, UR24, UR5, URZ ;  /* 0x00000005180e72a4 */ /* 0x000fe2000f8e023f */
[----:B------:R-:W-:Y:S01]  /*1320*/  LOP3.LUT R115, R10, 0x38, R122, 0xf8, !PT ;  /* 0x000000380a737812 */ /* 0x000fe200078ef87a */
[C---:B------:R-:W-:Y:S01]  /*1330*/  IMAD R22, R20.reuse, 0xc00, R11 ;  /* 0x00000c0014167824 */ /* 0x040fe200078e020b */
[----:B------:R-:W-:Y:S01]  /*1340*/  LOP3.LUT R119, R119, R18, RZ, 0x3c, !PT ;  /* 0x0000001277777212 */ /* 0x000fe200078e3cff */
[----:B------:R-:W-:Y:S01]  /*1350*/  IMAD R20, R20, 0xc00, R9 ;  /* 0x00000c0014147824 */ /* 0x000fe200078e0209 */
[----:B------:R-:W-:Y:S01]  /*1360*/  LOP3.LUT R115, R115, R8, RZ, 0x3c, !PT ;  /* 0x0000000873737212 */ /* 0x000fe200078e3cff */
[----:B------:R-:W-:Y:S01]  /*1370*/  IMAD.WIDE.U32 R28, R131, c[0x0][0x290], R14 ;  /* 0x0000a400831c7a25 */ /* 0x000fe200078e000e */
[----:B------:R-:W-:Y:S01]  /*1380*/  SHF.R.S32.HI R105, RZ, 0x1f, R126 ;  /* 0x0000001fff697819 */ /* 0x000fe2000001147e */
[----:B------:R-:W-:Y:S01]  /*1390*/  ULDC.64 UR4, c[0x0][0x290] ;  /* 0x0000a40000047ab9 */ /* 0x000fe20000000a00 */
[----:B------:R-:W-:Y:S01]  /*13a0*/  IADD3 R115, R20, R115, RZ ;  /* 0x0000007314737210 */ /* 0x000fe20007ffe0ff */
[----:B------:R-:W-:Y:S01]  /*13b0*/  IMAD.IADD R119, R22, 0x1, R119 ;  /* 0x0000000116777824 */ /* 0x000fe200078e0277 */
[----:B------:R-:W-:Y:S01]  /*13c0*/  SHF.R.S32.HI R22, RZ, 0x1f, R121 ;  /* 0x0000001fff167819 */ /* 0x000fe20000011479 */
[----:B------:R-:W-:Y:S01]  /*13d0*/  IMAD.X R92, R7, 0x1, R2, P0 ;  /* 0x00000001075c7824 */ /* 0x000fe200000e0602 */
[----:B------:R-:W-:Y:S01]  /*13e0*/  IADD3 R155, R155, R150, RZ ;  /* 0x000000969b9b7210 */ /* 0x000fe20007ffe0ff */
[----:B--2---:R-:W-:Y:S01]  /*13f0*/  IMAD.WIDE.U32 R30, R131, c[0x0][0x280], R14 ;  /* 0x0000a000831e7a25 */ /* 0x004fe200078e000e */
[----:B------:R-:W-:Y:S01]  /*1400*/  LEA.HI R5, R22, R121, RZ, 0x3 ;  /* 0x0000007916057211 */ /* 0x000fe200078f18ff */
[----:B------:R-:W-:Y:S01]  /*1410*/  UIMAD.WIDE.U32 UR28, UR24, UR4, URZ ;  /* 0x00000004181c72a5 */ /* 0x000fe2000f8e003f */
[----:B------:R-:W-:Y:S01]  /*1420*/  LOP3.LUT R125, R125, 0xfffffff8, RZ, 0xc0, !PT ;  /* 0xfffffff87d7d7812 */ /* 0x000fe200078ec0ff */
[----:B------:R-:W-:Y:S01]  /*1430*/  IMAD.SHL.U32 R121, R121, 0x8, RZ ;  /* 0x0000000879797824 */ /* 0x000fe200078e00ff */
[----:B------:R-:W-:Y:S01]  /*1440*/  SHF.R.S32.HI R20, RZ, 0x3, R5 ;  /* 0x00000003ff147819 */ /* 0x000fe20000011405 */
[----:B------:R-:W-:Y:S01]  /*1450*/  IMAD R2, R2, c[0x0][0x1e0], RZ ;  /* 0x0000780002027a24 */ /* 0x000fe200078e02ff */
[----:B------:R-:W-:Y:S01]  /*1460*/  LOP3.LUT R124, R124, 0xfffffff8, RZ, 0xc0, !PT ;  /* 0xfffffff87c7c7812 */ /* 0x000fe200078ec0ff */
[----:B------:R-:W-:Y:S01]  /*1470*/  IMAD.IADD R153, R153, 0x1, R148 ;  /* 0x0000000199997824 */ /* 0x000fe200078e0294 */
[----:B------:R-:W-:Y:S01]  /*1480*/  LOP3.LUT R19, R19, 0x38, R121, 0xf8, !PT ;  /* 0x0000003813137812 */ /* 0x000fe200078ef879 */
[----:B------:R-:W-:Y:S01]  /*1490*/  IMAD R111, R20, 0xc00, R9 ;  /* 0x00000c00146f7824 */ /* 0x000fe200078e0209 */
[----:B------:R-:W-:Y:S01]  /*14a0*/  LOP3.LUT R5, R10, 0x38, R121, 0xf8, !PT ;  /* 0x000000380a057812 */ /* 0x000fe200078ef879 */
[----:B------:R-:W-:Y:S01]  /*14b0*/  IMAD R10, R20, 0xc00, R11 ;  /* 0x00000c00140a7824 */ /* 0x000fe200078e020b */
[----:B------:R-:W-:Y:S01]  /*14c0*/  LOP3.LUT R19, R19, R18, RZ, 0x3c, !PT ;  /* 0x0000001213137212 */ /* 0x000fe200078e3cff */
[----:B------:R-:W-:Y:S01]  /*14d0*/  IMAD.IADD R149, R148, 0x1, R29 ;  /* 0x0000000194957824 */ /* 0x000fe200078e021d */
[----:B------:R-:W-:Y:S01]  /*14e0*/  LOP3.LUT R8, R5, R8, RZ, 0x3c, !PT ;  /* 0x0000000805087212 */ /* 0x000fe200078e3cff */
[----:B------:R-:W-:Y:S01]  /*14f0*/  IMAD.IADD R151, R150, 0x1, R31 ;  /* 0x0000000196977824 */ /* 0x000fe200078e021f */
[----:B------:R-:W-:Y:S01]  /*1500*/  MOV R148, R28 ;  /* 0x0000001c00947202 */ /* 0x000fe20000000f00 */
[----:B------:R-:W-:Y:S01]  /*1510*/  IMAD.IADD R117, R10, 0x1, R19 ;  /* 0x000000010a757824 */ /* 0x000fe200078e0213 */
[----:B------:R-:W-:Y:S01]  /*1520*/  UIMAD UR24, UR24, UR5, URZ ;  /* 0x00000005181872a4 */ /* 0x000fe2000f8e023f */
[----:B------:R-:W-:Y:S01]  /*1530*/  IMAD.IADD R111, R111, 0x1, R8 ;  /* 0x000000016f6f7824 */ /* 0x000fe200078e0208 */
[----:B------:R-:W-:Y:S01]  /*1540*/  ULDC UR22, c[0x0][0x1e0] ;  /* 0x0000780000167ab9 */ /* 0x000fe20000000800 */
[C---:B------:R-:W-:Y:S01]  /*1550*/  IMAD.WIDE.U32 R160, R131.reuse, c[0x0][0x1e0], RZ ;  /* 0x0000780083a07a25 */ /* 0x040fe200078e00ff */
[----:B------:R-:W-:Y:S01]  /*1560*/  ULDC UR15, c[0x0][0x1e4] ;  /* 0x00007900000f7ab9 */ /* 0x000fe20000000800 */
[C---:B------:R-:W-:Y:S01]  /*1570*/  IADD3 R123, -R131.reuse, 0x30, RZ ;  /* 0x00000030837b7810 */ /* 0x040fe20007ffe1ff */
[----:B------:R-:W-:Y:S01]  /*1580*/  ULDC UR21, c[0x0][0x280] ;  /* 0x0000a00000157ab9 */ /* 0x000fe20000000800 */
[----:B------:R-:W-:Y:S01]  /*1590*/  IMAD R107, R131, c[0x0][0x1e4], R2 ;  /* 0x00007900836b7a24 */ /* 0x000fe200078e0202 */
[----:B------:R-:W-:Y:S01]  /*15a0*/  ULDC UR5, c[0x0][0x284] ;  /* 0x0000a10000057ab9 */ /* 0x000fe20000000800 */
[----:B------:R-:W-:Y:S01]  /*15b0*/  IMAD.MOV.U32 R150, RZ, RZ, R30 ;  /* 0x000000ffff967224 */ /* 0x000fe200078e001e */
[----:B------:R-:W-:Y:S01]  /*15c0*/  ULDC UR20, c[0x0][0x290] ;  /* 0x0000a40000147ab9 */ /* 0x000fe20000000800 */
[----:B------:R-:W-:Y:S01]  /*15d0*/  IMAD R24, R24, 0xc00, R9 ;  /* 0x00000c0018187824 */ /* 0x000fe200078e0209 */
[----:B------:R-:W-:Y:S01]  /*15e0*/  ULDC UR4, c[0x0][0x294] ;  /* 0x0000a50000047ab9 */ /* 0x000fe20000000800 */
[----:B------:R-:W-:Y:S01]  /*15f0*/  IMAD R105, R105, c[0x0][0x1e0], RZ ;  /* 0x0000780069697a24 */ /* 0x000fe200078e02ff */
[----:B------:R-:W-:Y:S01]  /*1600*/  IADD3 R95, R143, R95, RZ ;  /* 0x0000005f8f5f7210 */ /* 0x000fe20007ffe0ff */
[----:B------:R-:W-:Y:S01]  /*1610*/  IMAD.IADD R107, R161, 0x1, R107 ;  /* 0x00000001a16b7824 */ /* 0x000fe200078e026b */
[----:B------:R-:W-:Y:S01]  /*1620*/  SHF.R.S32.HI R114, RZ, 0x1f, R125 ;  /* 0x0000001fff727819 */ /* 0x000fe2000001147d */
[----:B------:R-:W-:Y:S01]  /*1630*/  IMAD.IADD R118, R21, 0x1, R118 ;  /* 0x0000000115767824 */ /* 0x000fe200078e0276 */
[----:B------:R-:W-:Y:S01]  /*1640*/  SHF.R.S32.HI R110, RZ, 0x1f, R122 ;  /* 0x0000001fff6e7819 */ /* 0x000fe2000001147a */
[----:B------:R-:W-:Y:S01]  /*1650*/  IMAD.IADD R113, R24, 0x1, R113 ;  /* 0x0000000118717824 */ /* 0x000fe200078e0271 */
[----:B------:R-:W-:Y:S01]  /*1660*/  SHF.R.S32.HI R112, RZ, 0x1f, R124 ;  /* 0x0000001fff707819 */ /* 0x000fe2000001147c */
[C---:B------:R-:W-:Y:S01]  /*1670*/  IMAD.WIDE.U32 R158, R126.reuse, c[0x0][0x1e0], RZ ;  /* 0x000078007e9e7a25 */ /* 0x040fe200078e00ff */
[----:B------:R-:W-:Y:S01]  /*1680*/  SHF.R.S32.HI R108, RZ, 0x1f, R121 ;  /* 0x0000001fff6c7819 */ /* 0x000fe20000011479 */
[----:B------:R-:W-:Y:S01]  /*1690*/  USHF.L.U64.HI UR15, UR22, UR7, UR15 ;  /* 0x00000007160f7299 */ /* 0x000fe2000801020f */
[----:B------:R-:W-:Y:S01]  /*16a0*/  SHF.L.U32 R119, R119, 0x1, RZ ;  /* 0x0000000177777819 */ /* 0x000fe200000006ff */
[----:B------:R-:W-:Y:S01]  /*16b0*/  IMAD R105, R126, c[0x0][0x1e4], R105 ;  /* 0x000079007e697a24 */ /* 0x000fe200078e0269 */
[----:B------:R-:W-:Y:S01]  /*16c0*/  USHF.L.U64.HI UR5, UR21, UR7, UR5 ;  /* 0x0000000715057299 */ /* 0x000fe20008010205 */
[----:B-----5:R-:W-:Y:S01]  /*16d0*/  IMAD.WIDE.U32 R154, R89, c[0x0][0x280], R154 ;  /* 0x0000a000599a7a25 */ /* 0x020fe200078e009a */
[----:B------:R-:W-:-:S02]  /*16e0*/  USHF.L.U64.HI UR4, UR20, UR7, UR4 ;  /* 0x0000000714047299 */ /* 0x000fc40008010204 */
[----:B------:R-:W-:Y:S01]  /*16f0*/  USHF.L.U32 UR22, UR22, 0x5, URZ ;  /* 0x0000000516167899 */ /* 0x000fe2000800063f */
[C---:B------:R-:W-:Y:S01]  /*1700*/  IMAD.WIDE.U32 R152, R89.reuse, c[0x0][0x290], R152 ;  /* 0x0000a40059987a25 */ /* 0x040fe200078e0098 */
[----:B------:R-:W-:Y:S02]  /*1710*/  USHF.L.U32 UR21, UR21, 0x5, URZ ;  /* 0x0000000515157899 */ /* 0x000fe4000800063f */
[----:B------:R-:W-:Y:S01]  /*1720*/  USHF.L.U32 UR20, UR20, 0x5, URZ ;  /* 0x0000000514147899 */ /* 0x000fe2000800063f */
[C---:B------:R-:W-:Y:S01]  /*1730*/  IMAD.WIDE.U32 R150, R89.reuse, c[0x0][0x280], R150 ;  /* 0x0000a00059967a25 */ /* 0x040fe200078e0096 */
[----:B------:R-:W-:Y:S02]  /*1740*/  UISETP.GE.AND UP0, UPT, UR6, 0x1, UPT ;  /* 0x000000010600788c */ /* 0x000fe4000bf06270 */
[----:B------:R-:W-:Y:S01]  /*1750*/  UIADD3 UR8, UR13, UR8, URZ ;  /* 0x000000080d087290 */ /* 0x000fe2000fffe03f */
[----:B------:R-:W-:Y:S01]  /*1760*/  IMAD.WIDE.U32 R148, R89, c[0x0][0x290], R148 ;  /* 0x0000a40059947a25 */ /* 0x000fe200078e0094 */
[----:B------:R-:W-:-:S02]  /*1770*/  UIADD3 UR14, UR27, UR14, URZ ;  /* 0x0000000e1b0e7290 */ /* 0x000fc4000fffe03f */
[----:B------:R-:W-:Y:S01]  /*1780*/  UIADD3 UR24, UR29, UR24, URZ ;  /* 0x000000181d187290 */ /* 0x000fe2000fffe03f */
[----:B------:R-:W-:Y:S02]  /*1790*/  IMAD.IADD R105, R159, 0x1, R105 ;  /* 0x000000019f697824 */ /* 0x000fe400078e0269 */
[----:B------:R-:W-:Y:S02]  /*17a0*/  IMAD.SHL.U32 R120, R120, 0x2, RZ ;  /* 0x0000000278787824 */ /* 0x000fe400078e00ff */
[----:B------:R-:W-:Y:S02]  /*17b0*/  IMAD.SHL.U32 R116, R116, 0x2, RZ ;  /* 0x0000000274747824 */ /* 0x000fe400078e00ff */
[----:B------:R-:W-:Y:S02]  /*17c0*/  IMAD.SHL.U32 R118, R118, 0x2, RZ ;  /* 0x0000000276767824 */ /* 0x000fe400078e00ff */
[----:B------:R-:W-:Y:S02]  /*17d0*/  IMAD.SHL.U32 R113, R113, 0x2, RZ ;  /* 0x0000000271717824 */ /* 0x000fe400078e00ff */
[----:B------:R-:W-:-:S02]  /*17e0*/  IMAD.SHL.U32 R115, R115, 0x2, RZ ;  /* 0x0000000273737824 */ /* 0x000fc400078e00ff */
[----:B------:R-:W-:Y:S02]  /*17f0*/  IMAD.SHL.U32 R117, R117, 0x2, RZ ;  /* 0x0000000275757824 */ /* 0x000fe400078e00ff */
[----:B------:R-:W-:Y:S01]  /*1800*/  IMAD.SHL.U32 R111, R111, 0x2, RZ ;  /* 0x000000026f6f7824 */ /* 0x000fe200078e00ff */
[--C-:B---3--:R-:W-:Y:S01]  /*1810*/  @P1 SHF.R.S32.HI R11, RZ, 0x1f, R6.reuse ;  /* 0x0000001fff0b1819 */ /* 0x108fe20000011406 */
[----:B------:R-:W-:Y:S01]  /*1820*/  @P1 IMAD.MOV.U32 R10, RZ, RZ, R6 ;  /* 0x000000ffff0a1224 */ /* 0x000fe200078e0006 */
[----:B------:R-:W-:Y:S01]  /*1830*/  @!P1 MOV R11, R3 ;  /* 0x00000003000b9202 */ /* 0x000fe20000000f00 */
[----:B------:R-:W-:Y:S01]  /*1840*/  @!P1 IMAD.MOV.U32 R10, RZ, RZ, R224 ;  /* 0x000000ffff0a9224 */ /* 0x000fe200078e00e0 */
[----:B------:R-:W-:Y:S02]  /*1850*/  SHF.R.S32.HI R6, RZ, 0x1f, R89 ;  /* 0x0000001fff067819 */ /* 0x000fe40000011459 */
[----:B------:R-:W-:Y:S02]  /*1860*/  SEL R8, R11, RZ, !P2 ;  /* 0x000000ff0b087207 */ /* 0x000fe40005000000 */
[----:B------:R-:W-:Y:S01]  /*1870*/  SEL R3, R10, RZ, !P2 ;  /* 0x000000ff0a037207 */ /* 0x000fe20005000000 */
[----:B------:R-:W-:Y:S01]  /*1880*/  BAR.SYNC.DEFER_BLOCKING 0x0 ;  /* 0x0000000000007b1d */ /* 0x000fe20000010000 */
[----:B------:R-:W-:Y:S01]  /*1890*/  ISETP.NE.AND P1, PT, RZ, UR23, PT ;  /* 0x00000017ff007c0c */ /* 0x000fe2000bf25270 */
[----:B------:R-:W-:Y:S01]  /*18a0*/  IMAD R10, R8, c[0x0][0x1f0], RZ ;  /* 0x00007c00080a7a24 */ /* 0x000fe200078e02ff */
[----:B------:R-:W-:Y:S01]  /*18b0*/  IADD3 R11, R16, 0x20, RZ ;  /* 0x00000020100b7810 */ /* 0x000fe20007ffe0ff */
[----:B------:R-:W-:Y:S01]  /*18c0*/  IMAD R8, R8, c[0x0][0x218], RZ ;  /* 0x0000860008087a24 */ /* 0x000fe200078e02ff */
[----:B------:R-:W-:Y:S01]  /*18d0*/  P2R R135, PR, RZ, 0x2 ;  /* 0x00000002ff877803 */ /* 0x000fe20000000000 */
[----:B------:R-:W-:-:S04]  /*18e0*/  IMAD.WIDE.U32 R146, R3, c[0x0][0x1f0], R146 ;  /* 0x00007c0003927a25 */ /* 0x000fc800078e0092 */
[C---:B------:R-:W-:Y:S01]  /*18f0*/  IMAD R91, R3.reuse, c[0x0][0x21c], R8 ;  /* 0x00008700035b7a24 */ /* 0x040fe200078e0208 */
[----:B------:R-:W-:Y:S01]  /*1900*/  IADD3 R97, P1, P0, R146, R160, R14 ;  /* 0x000000a092617210 */ /* 0x000fe2000783e00e */
[C---:B------:R-:W-:Y:S01]  /*1910*/  IMAD R101, R3.reuse, c[0x0][0x1f4], R10 ;  /* 0x00007d0003657a24 */ /* 0x040fe200078e020a */
[----:B------:R-:W-:Y:S01]  /*1920*/  IADD3 R10, R16, 0x60, RZ ;  /* 0x00000060100a7810 */ /* 0x000fe20007ffe0ff */
[C---:B------:R-:W-:Y:S02]  /*1930*/  IMAD R8, R6.reuse, c[0x0][0x280], RZ ;  /* 0x0000a00006087a24 */ /* 0x040fe400078e02ff */
[----:B------:R-:W-:Y:S02]  /*1940*/  IMAD R6, R6, c[0x0][0x290], RZ ;  /* 0x0000a40006067a24 */ /* 0x000fe400078e02ff */
[----:B------:R-:W-:-:S04]  /*1950*/  IMAD.WIDE.U32 R140, R3, c[0x0][0x218], R140 ;  /* 0x00008600038c7a25 */ /* 0x000fc800078e008c */
[----:B------:R-:W-:Y:S01]  /*1960*/  IMAD.IADD R101, R147, 0x1, R101 ;  /* 0x0000000193657824 */ /* 0x000fe200078e0265 */
[----:B------:R-:W-:Y:S01]  /*1970*/  IADD3 R91, R141, R91, RZ ;  /* 0x0000005b8d5b7210 */ /* 0x000fe20007ffe0ff */
[C---:B------:R-:W-:Y:S02]  /*1980*/  IMAD R5, R89.reuse, c[0x0][0x284], R8 ;  /* 0x0000a10059057a24 */ /* 0x040fe400078e0208 */
[----:B------:R-:W-:Y:S01]  /*1990*/  IMAD R3, R89, c[0x0][0x294], R6 ;  /* 0x0000a50059037a24 */ /* 0x000fe200078e0206 */
[----:B------:R-:W-:Y:S01]  /*19a0*/  IADD3.X R96, R101, R107, R15, P1, P0 ;  /* 0x0000006b65607210 */ /* 0x000fe20000fe040f */
[----:B------:R-:W-:Y:S02]  /*19b0*/  IMAD.IADD R104, R155, 0x1, R5 ;  /* 0x000000019b687824 */ /* 0x000fe400078e0205 */
[----:B------:R-:W-:Y:S02]  /*19c0*/  IMAD.IADD R102, R5, 0x1, R151 ;  /* 0x0000000105667824 */ /* 0x000fe400078e0297 */
[----:B------:R-:W-:-:S02]  /*19d0*/  IMAD.IADD R103, R153, 0x1, R3 ;  /* 0x0000000199677824 */ /* 0x000fc400078e0203 */
[----:B-1----:R-:W-:Y:S02]  /*19e0*/  IMAD.IADD R100, R3, 0x1, R149 ;  /* 0x0000000103647824 */ /* 0x002fe400078e0295 */
.L_x_783:
[----:B------:R-:W-:Y:S01]  /*19f0*/  SHF.R.S32.HI R90, RZ, 0x1f, R49 ;  /* 0x0000001fff5a7819 */ /* 0x000fe20000011431 */
[C---:B-1----:R-:W-:Y:S01]  /*1a00*/  IMAD R5, R49.reuse, UR8, RZ ;  /* 0x0000000831057c24 */ /* 0x042fe2000f8e02ff */
[----:B------:R-:W-:Y:S04]  /*1a10*/  DEPBAR.LE SB0, 0x0 ;  /* 0x000080000000791a */ /* 0x000fe80000000000 */
[----:B------:R-:W-:Y:S01]  /*1a20*/  IMAD.WIDE.U32 R164, R49, UR12, RZ ;  /* 0x0000000c31a47c25 */ /* 0x000fe2000f8e00ff */
[----:B------:R-:W-:Y:S03]  /*1a30*/  BAR.SYNC.DEFER_BLOCKING 0x0 ;  /* 0x0000000000007b1d */ /* 0x000fe60000010000 */
[----:B------:R-:W-:Y:S01]  /*1a40*/  IMAD R5, R90, UR12, R5 ;  /* 0x0000000c5a057c24 */ /* 0x000fe2000f8e0205 */
[----:B------:R-:W-:Y:S03]  /*1a50*/  IADD3 R3, P1, P0, R97, UR22, R164 ;  /* 0x0000001661037c10 */ /* 0x000fe6000f83e0a4 */
[----:B------:R-:W-:Y:S05]  /*1a60*/  IMAD.IADD R94, R165, 0x1, R5 ;  /* 0x00000001a55e7824 */ /* 0x000fea00078e0205 */
[----:B------:R-:W-:Y:S02]  /*1a70*/  IADD3.X R2, R96, UR15, R94, P1, P0 ;  /* 0x0000000f60027c10 */ /* 0x000fe40008fe045e */
[----:B------:R-:W-:Y:S04]  /*1a80*/  IADD3 R5, P1, R97, R164, RZ ;  /* 0x000000a461057210 */ /* 0x000fe80007f3e0ff */
[----:B------:R-:W-:Y:S01]  /*1a90*/  LEA R78, P0, R5, c[0x0][0x1c8], 0x1 ;  /* 0x00007200054e7a11 */ /* 0x000fe200078008ff */
[----:B------:R-:W-:Y:S01]  /*1aa0*/  IMAD.X R4, R94, 0x1, R96, P1 ;  /* 0x000000015e047824 */ /* 0x000fe200008e0660 */
[----:B------:R-:W-:Y:S04]  /*1ab0*/  LEA R76, P1, R3, c[0x0][0x1c8], 0x1 ;  /* 0x00007200034c7a11 */ /* 0x000fe800078208ff */
[----:B------:R-:W-:Y:S02]  /*1ac0*/  LEA.HI.X R79, R5, c[0x0][0x1cc], R4, 0x1, P0 ;  /* 0x00007300054f7a11 */ /* 0x000fe400000f0c04 */
[----:B------:R-:W-:Y:S01]  /*1ad0*/  PLOP3.LUT P0, PT, PT, PT, UP0, 0x40, 0x0 ;  /* 0x000000000000781c */ /* 0x000fe20003f0e808 */
[----:B------:R-:W-:Y:S01]  /*1ae0*/  BSSY B2, `(.L_x_744) ;  /* 0x00004d3000027945 */ /* 0x000fe20003800000 */
[----:B------:R-:W-:Y:S11]  /*1af0*/  LEA.HI.X R77, R3, c[0x0][0x1cc], R2, 0x1, P1 ;  /* 0x00007300034d7a11 */ /* 0x000ff600008f0c02 */
[----:B------:R-:W-:-:S05]  /*1b00*/  @P0 BRA `(.L_x_745) ;  /* 0x00004ae000000947 */ /* 0x000fca0003800000 */
[----:B------:R-:W-:Y:S01]  /*1b10*/  IMAD R81, R49, UR14, RZ ;  /* 0x0000000e31517c24 */ /* 0x000fe2000f8e02ff */
[----:B------:R-:W-:Y:S01]  /*1b20*/  ISETP.NE.AND P2, PT, R135, RZ, PT ;  /* 0x000000ff8700720c */ /* 0x000fe20003f45270 */
[C---:B------:R-:W-:Y:S02]  /*1b30*/  IMAD R51, R49.reuse, UR24, RZ ;  /* 0x0000001831337c24 */ /* 0x040fe4000f8e02ff */
[C---:B------:R-:W-:Y:S02]  /*1b40*/  IMAD R2, R49.reuse, -0x30, R0 ;  /* 0xffffffd031027824 */ /* 0x040fe400078e0200 */
[C---:B------:R-:W-:Y:S03]  /*1b50*/  IMAD.WIDE.U32 R166, R49.reuse, UR26, RZ ;  /* 0x0000001a31a67c25 */ /* 0x040fe6000f8e00ff */
[----:B------:R-:W-:Y:S01]  /*1b60*/  IMNMX R138, R2, 0x30, PT ;  /* 0x00000030028a7817 */ /* 0x000fe20003800200 */
        /* <DEDUP_REMOVED lines=16> */
[----:B------:R-:W-:Y:S03]  /*1c70*/  CS2R R36, SRZ ;  /* 0x0000000000247805 */ /* 0x000fe6000001ff00 */
[----:B------:R-:W-:-:S05]  /*1c80*/  @P3 BRA `(.L_x_748) ;  /* 0x0000020000003947 */ /* 0x000fca0003800000 */
[----:B------:R-:W-:Y:S01]  /*1c90*/  IADD3 R3, P0, R154, R166, RZ ;  /* 0x000000a69a037210 */ /* 0x000fe20007f1e0ff */
[----:B------:R-:W-:Y:S01]  /*1ca0*/  CS2R R74, SRZ ;  /* 0x00000000004a7805 */ /* 0x000fe2000001ff00 */
[----:B------:R-:W-:Y:S01]  /*1cb0*/  CS2R R36, SRZ ;  /* 0x0000000000247805 */ /* 0x000fe2000001ff00 */
[----:B------:R-:W-:Y:S01]  /*1cc0*/  CS2R R72, SRZ ;  /* 0x0000000000487805 */ /* 0x000fe2000001ff00 */
[----:B------:R-:W-:Y:S01]  /*1cd0*/  CS2R R44, SRZ ;  /* 0x00000000002c7805 */ /* 0x000fe2000001ff00 */
[----:B------:R-:W-:Y:S01]  /*1ce0*/  IMAD.X R2, R81, 0x1, R104, P0 ;  /* 0x0000000151027824 */ /* 0x000fe200000e0668 */
[----:B------:R-:W-:Y:S01]  /*1cf0*/  IADD3 R5, P0, R152, R82, RZ ;  /* 0x0000005298057210 */ /* 0x000fe20007f1e0ff */
[----:B------:R-:W-:Y:S01]  /*1d00*/  CS2R R70, SRZ ;  /* 0x0000000000467805 */ /* 0x000fe2000001ff00 */
[----:B------:R-:W-:Y:S01]  /*1d10*/  CS2R R38, SRZ ;  /* 0x0000000000267805 */ /* 0x000fe2000001ff00 */
[----:B------:R-:W-:Y:S01]  /*1d20*/  CS2R R66, SRZ ;  /* 0x0000000000427805 */ /* 0x000fe2000001ff00 */
[----:B------:R-:W-:Y:S01]  /*1d30*/  CS2R R34, SRZ ;  /* 0x0000000000227805 */ /* 0x000fe2000001ff00 */
[----:B------:R-:W-:Y:S01]  /*1d40*/  IMAD.X R4, R51, 0x1, R103, P0 ;  /* 0x0000000133047824 */ /* 0x000fe200000e0667 */
[C---:B------:R-:W-:Y:S04]  /*1d50*/  LEA R6, P0, R3.reuse, c[0x0][0x270], 0x1 ;  /* 0x00009c0003067a11 */ /* 0x040fe800078008ff */
[----:B------:R-:W-:Y:S02]  /*1d60*/  LEA.HI.X R7, R3, c[0x0][0x274], R2, 0x1, P0 ;  /* 0x00009d0003077a11 */ /* 0x000fe400000f0c02 */
[C---:B------:R-:W-:Y:S04]  /*1d70*/  LEA R2, P0, R5.reuse, c[0x0][0x288], 0x1 ;  /* 0x0000a20005027a11 */ /* 0x040fe800078008ff */
[----:B------:R-:W-:Y:S02]  /*1d80*/  LEA.HI.X R3, R5, c[0x0][0x28c], R4, 0x1, P0 ;  /* 0x0000a30005037a11 */ /* 0x000fe400000f0c04 */
[----:B------:R-:W-:Y:S11]  /*1d90*/  ISETP.GE.AND P0, PT, R16, c[0x0][0x27c], PT ;  /* 0x00009f0010007a0c */ /* 0x000ff60003f06270 */
[----:B------:R-:W-:Y:S02]  /*1da0*/  @!UPT UIADD3 URZ, URZ, URZ, URZ ;  /* 0x0000003f3f3ff290 */ /* 0x000fe4000fffe03f */
[----:B------:R1:W5:Y:S04]  /*1db0*/  @!P0 LDG.E.64 R74, [R6.64] ;  /* 0x00000012064a8981 */ /* 0x000368000c1e1b00 */
[----:B------:R1:W5:Y:S01]  /*1dc0*/  @!P0 LDG.E.64 R36, [R2.64] ;  /* 0x0000001202248981 */ /* 0x000362000c1e1b00 */
[----:B------:R-:W-:Y:S11]  /*1dd0*/  ISETP.GE.AND P0, PT, R11, c[0x0][0x27c], PT ;  /* 0x00009f000b007a0c */ /* 0x000ff60003f06270 */
[----:B------:R-:W-:Y:S02]  /*1de0*/  @!UPT UIADD3 URZ, URZ, URZ, URZ ;  /* 0x0000003f3f3ff290 */ /* 0x000fe4000fffe03f */
[----:B------:R1:W5:Y:S04]  /*1df0*/  @!P0 LDG.E.64 R72, [R6.64+0x40] ;  /* 0x0000401206488981 */ /* 0x000368000c1e1b00 */
[----:B------:R1:W5:Y:S01]  /*1e00*/  @!P0 LDG.E.64 R44, [R2.64+0x40] ;  /* 0x00004012022c8981 */ /* 0x000362000c1e1b00 */
[----:B------:R-:W-:Y:S11]  /*1e10*/  ISETP.GE.AND P0, PT, R13, c[0x0][0x27c], PT ;  /* 0x00009f000d007a0c */ /* 0x000ff60003f06270 */
[----:B------:R-:W-:Y:S02]  /*1e20*/  @!UPT UIADD3 URZ, URZ, URZ, URZ ;  /* 0x0000003f3f3ff290 */ /* 0x000fe4000fffe03f */
[----:B------:R1:W5:Y:S04]  /*1e30*/  @!P0 LDG.E.64 R70, [R6.64+0x80] ;  /* 0x0000801206468981 */ /* 0x000368000c1e1b00 */
[----:B------:R1:W5:Y:S01]  /*1e40*/  @!P0 LDG.E.64 R38, [R2.64+0x80] ;  /* 0x0000801202268981 */ /* 0x000362000c1e1b00 */
[----:B------:R-:W-:Y:S11]  /*1e50*/  ISETP.GE.AND P0, PT, R10, c[0x0][0x27c], PT ;  /* 0x00009f000a007a0c */ /* 0x000ff60003f06270 */
[----:B------:R-:W-:Y:S02]  /*1e60*/  @!UPT UIADD3 URZ, URZ, URZ, URZ ;  /* 0x0000003f3f3ff290 */ /* 0x000fe4000fffe03f */
[----:B------:R1:W5:Y:S04]  /*1e70*/  @!P0 LDG.E.64 R66, [R6.64+0xc0] ;  /* 0x0000c01206428981 */ /* 0x000368000c1e1b00 */
[----:B------:R1:W5:Y:S02]  /*1e80*/  @!P0 LDG.E.64 R34, [R2.64+0xc0] ;  /* 0x0000c01202228981 */ /* 0x000364000c1e1b00 */
.L_x_748:
[----:B------:R-:W-:Y:S05]  /*1e90*/  BSYNC B0 ;  /* 0x0000000000007941 */ /* 0x000fea0003800000 */
.L_x_747:
[----:B------:R-:W-:Y:S01]  /*1ea0*/  ISETP.GE.AND P2, PT, R126, R138, PT ;  /* 0x0000008a7e00720c */ /* 0x000fe20003f46270 */
[----:B-----5:R-:W-:Y:S01]  /*1eb0*/  IMAD.MOV.U32 R19, RZ, RZ, R66 ;  /* 0x000000ffff137224 */ /* 0x020fe200078e0042 */
[----:B------:R-:W-:Y:S01]  /*1ec0*/  MOV R5, R34 ;  /* 0x0000002200057202 */ /* 0x000fe20000000f00 */
[----:B------:R-:W-:Y:S01]  /*1ed0*/  IMAD.MOV.U32 R18, RZ, RZ, R67 ;  /* 0x000000ffff127224 */ /* 0x000fe200078e0043 */
[----:B-1----:R-:W-:Y:S01]  /*1ee0*/  MOV R2, R39 ;  /* 0x0000002700027202 */ /* 0x002fe20000000f00 */
[----:B------:R-:W-:Y:S01]  /*1ef0*/  IMAD.MOV.U32 R7, RZ, RZ, R70 ;  /* 0x000000ffff077224 */ /* 0x000fe200078e0046 */
[----:B------:R-:W-:Y:S01]  /*1f00*/  BSSY B0, `(.L_x_749) ;  /* 0x000003e000007945 */ /* 0x000fe20003800000 */
[----:B------:R-:W-:Y:S01]  /*1f10*/  IMAD.MOV.U32 R6, RZ, RZ, R71 ;  /* 0x000000ffff067224 */ /* 0x000fe200078e0047 */
[----:B------:R-:W-:Y:S01]  /*1f20*/  PRMT R62, R18, 0x5410, R19 ;  /* 0x00005410123e7816 */ /* 0x000fe20000000013 */
[----:B------:R-:W-:Y:S01]  /*1f30*/  IMAD.MOV.U32 R4, RZ, RZ, R35 ;  /* 0x000000ffff047224 */ /* 0x000fe200078e0023 */
[----:B------:R-:W-:Y:S01]  /*1f40*/  MOV R19, R72 ;  /* 0x0000004800137202 */ /* 0x000fe20000000f00 */
[----:B------:R-:W-:Y:S01]  /*1f50*/  IMAD.MOV.U32 R3, RZ, RZ, R38 ;  /* 0x000000ffff037224 */ /* 0x000fe200078e0026 */
        /* <DEDUP_REMOVED lines=13> */
[----:B------:R-:W-:Y:S01]  /*2030*/  CS2R R58, SRZ ;  /* 0x00000000003a7805 */ /* 0x000fe2000001ff00 */
[----:B------:R-:W-:Y:S01]  /*2040*/  PRMT R32, R4, 0x5410, R5 ;  /* 0x0000541004207816 */ /* 0x000fe20000000005 */
        /* <DEDUP_REMOVED lines=8> */
[----:B------:R-:W-:-:S05]  /*20d0*/  @P2 BRA `(.L_x_750) ;  /* 0x0000020000002947 */ /* 0x000fca0003800000 */
[----:B------:R-:W-:Y:S01]  /*20e0*/  IADD3 R166, P1, P0, R154, UR21, R166 ;  /* 0x000000159aa67c10 */ /* 0x000fe2000f83e0a6 */
[----:B------:R-:W-:Y:S01]  /*20f0*/  CS2R R64, SRZ ;  /* 0x0000000000407805 */ /* 0x000fe2000001ff00 */
[----:B------:R-:W-:Y:S01]  /*2100*/  CS2R R30, SRZ ;  /* 0x00000000001e7805 */ /* 0x000fe2000001ff00 */
[----:B------:R-:W-:Y:S01]  /*2110*/  CS2R R60, SRZ ;  /* 0x00000000003c7805 */ /* 0x000fe2000001ff00 */
[----:B------:R-:W-:Y:S01]  /*2120*/  IADD3.X R81, R104, UR5, R81, P1, P0 ;  /* 0x0000000568517c10 */ /* 0x000fe20008fe0451 */
[----:B------:R-:W-:Y:S01]  /*2130*/  CS2R R28, SRZ ;  /* 0x00000000001c7805 */ /* 0x000fe2000001ff00 */
[----:B------:R-:W-:Y:S01]  /*2140*/  IADD3 R82, P1, P0, R152, UR20, R82 ;  /* 0x0000001498527c10 */ /* 0x000fe2000f83e052 */
[----:B------:R-:W-:Y:S01]  /*2150*/  CS2R R58, SRZ ;  /* 0x00000000003a7805 */ /* 0x000fe2000001ff00 */
[----:B------:R-:W-:Y:S01]  /*2160*/  CS2R R26, SRZ ;  /* 0x00000000001a7805 */ /* 0x000fe2000001ff00 */
[----:B------:R-:W-:Y:S01]  /*2170*/  CS2R R54, SRZ ;  /* 0x0000000000367805 */ /* 0x000fe2000001ff00 */
[----:B------:R-:W-:Y:S01]  /*2180*/  IADD3.X R51, R103, UR4, R51, P1, P0 ;  /* 0x0000000467337c10 */ /* 0x000fe20008fe0433 */
[----:B------:R-:W-:Y:S01]  /*2190*/  CS2R R8, SRZ ;  /* 0x0000000000087805 */ /* 0x000fe2000001ff00 */
        /* <DEDUP_REMOVED lines=20> */
.L_x_750:
[----:B------:R-:W-:Y:S05]  /*22e0*/  BSYNC B0 ;  /* 0x0000000000007941 */ /* 0x000fea0003800000 */
.L_x_749:
[----:B-----5:R-:W-:Y:S01]  /*22f0*/  MOV R20, R59 ;  /* 0x0000003b00147202 */ /* 0x020fe20000000f00 */
[----:B------:R-:W-:Y:S01]  /*2300*/  IMAD.MOV.U32 R23, RZ, RZ, R54 ;  /* 0x000000ffff177224 */ /* 0x000fe200078e0036 */
[----:B-1----:R-:W-:Y:S01]  /*2310*/  MOV R4, R9 ;  /* 0x0000000900047202 */ /* 0x002fe20000000f00 */
[----:B------:R-:W-:Y:S01]  /*2320*/  IMAD.MOV.U32 R22, RZ, RZ, R55 ;  /* 0x000000ffff167224 */ /* 0x000fe200078e0037 */
[----:B------:R-:W-:Y:S01]  /*2330*/  BSSY B1, `(.L_x_751) ;  /* 0x00000f8000017945 */ /* 0x000fe20003800000 */
[----:B------:R-:W-:Y:S02]  /*2340*/  IMAD.MOV.U32 R21, RZ, RZ, R58 ;  /* 0x000000ffff157224 */ /* 0x000fe400078e003a */
        /* <DEDUP_REMOVED lines=11> */
[----:B------:R-:W-:Y:S01]  /*2400*/  MOV R5, R28 ;  /* 0x0000001c00057202 */ /* 0x000fe20000000f00 */
[----:B------:R-:W-:Y:S01]  /*2410*/  IMAD.MOV.U32 R4, RZ, RZ, R29 ;  /* 0x000000ffff047224 */ /* 0x000fe200078e001d */
[----:B------:R-:W-:Y:S01]  /*2420*/  MOV R2, R31 ;  /* 0x0000001f00027202 */ /* 0x000fe20000000f00 */
[----:B------:R-:W-:Y:S01]  /*2430*/  IMAD.MOV.U32 R3, RZ, RZ, R30 ;  /* 0x000000ffff037224 */ /* 0x000fe200078e001e */
[----:B------:R-:W-:Y:S02]  /*2440*/  PRMT R56, R22, 0x5410, R23 ;  /* 0x0000541016387816 */ /* 0x000fe40000000017 */
[----:B------:R-:W-:Y:S02]  /*2450*/  PRMT R57, R20, 0x5410, R21 ;  /* 0x0000541014397816 */ /* 0x000fe40000000015 */
[----:B------:R-:W-:Y:S02]  /*2460*/  PRMT R18, R4, 0x5410, R5 ;  /* 0x0000541004127816 */ /* 0x000fe40000000005 */
[----:B------:R-:W-:Y:S01]  /*2470*/  PRMT R19, R2, 0x5410, R3 ;  /* 0x0000541002137816 */ /* 0x000fe20000000003 */
[----:B------:R-:W-:-:S05]  /*2480*/  @P3 BRA `(.L_x_752) ;  /* 0x00000e2000003947 */ /* 0x000fca0003800000 */
[----:B------:R-:W-:Y:S01]  /*2490*/  ISETP.GE.AND P0, PT, R14, c[0x0][0x1d4], PT ;  /* 0x000075000e007a0c */ /* 0x000fe20003f06270 */
[----:B------:R-:W-:Y:S01]  /*24a0*/  @!UPT UIADD3 URZ, URZ, URZ, URZ ;  /* 0x0000003f3f3ff290 */ /* 0x000fe2000fffe03f */
[----:B------:R-:W-:Y:S11]  /*24b0*/  BSSY B0, `(.L_x_753) ;  /* 0x0000036000007945 */ /* 0x000ff60003800000 */
[----:B------:R-:W-:-:S05]  /*24c0*/  @P0 BRA `(.L_x_754) ;  /* 0x0000034000000947 */ /* 0x000fca0003800000 */
[----:B------:R-:W-:Y:S01]  /*24d0*/  ISETP.GE.AND P0, PT, R16, c[0x0][0x27c], PT ;  /* 0x00009f0010007a0c */ /* 0x000fe20003f06270 */
[----:B------:R-:W1:Y:S11]  /*24e0*/  LDS.128 R20, [R129+0xa080] ;  /* 0x00a0800081147984 */ /* 0x000e760000000c00 */
[----:B------:R-:W-:Y:S01]  /*24f0*/  @!UPT UIADD3 URZ, URZ, URZ, URZ ;  /* 0x0000003f3f3ff290 */ /* 0x000fe2000fffe03f */
[----:B------:R-:W-:Y:S01]  /*2500*/  @!P0 HADD2.F32 R46, -RZ, R46.H0_H0 ;  /* 0x2000002eff2e8230 */ /* 0x000fe20000004100 */
        /* <DEDUP_REMOVED lines=16> */
[C---:B------:R-:W-:Y:S02]  /*2610*/  @!P0 FMUL.FTZ R2, R33.reuse, R46 ;  /* 0x0000002e21028220 */ /* 0x040fe40000410000 */
[----:B------:R-:W-:Y:S01]  /*2620*/  @!P0 FFMA.FTZ R69, R33, R48, -R69 ;  /* 0x0000003021458223 */ /* 0x000fe20000010845 */
[----:B------:R-:W-:Y:S01]  /*2630*/  @!P0 HADD2.F32 R33, -RZ, R37.H0_H0 ;  /* 0x20000025ff218230 */ /* 0x000fe20000004100 */
[----:B------:R-:W-:Y:S01]  /*2640*/  @!P0 FMUL.FTZ R80, R43, R42 ;  /* 0x0000002a2b508220 */ /* 0x000fe20000410000 */
[----:B------:R-:W-:Y:S01]  /*2650*/  @!P0 MOV R37, R22 ;  /* 0x0000001600258202 */ /* 0x000fe20000000f00 */
[----:B------:R-:W-:Y:S01]  /*2660*/  @!P0 FFMA.FTZ R2, R41, R48, R2 ;  /* 0x0000003029028223 */ /* 0x000fe20000010002 */
[----:B------:R-:W-:Y:S01]  /*2670*/  @!P0 HADD2.F32 R48, -RZ, R47.H0_H0 ;  /* 0x2000002fff308230 */ /* 0x000fe20000004100 */
[C---:B------:R-:W-:Y:S02]  /*2680*/  @!P0 FMUL.FTZ R3, R33.reuse, R42 ;  /* 0x0000002a21038220 */ /* 0x040fe40000410000 */
[-C--:B------:R-:W-:Y:S01]  /*2690*/  @!P0 FFMA.FTZ R80, R33, R50.reuse, -R80 ;  /* 0x0000003221508223 */ /* 0x080fe20000010850 */
[----:B------:R-:W-:Y:S01]  /*26a0*/  @!P0 MOV R33, R23 ;  /* 0x0000001700218202 */ /* 0x000fe20000000f00 */
[----:B------:R-:W-:Y:S01]  /*26b0*/  @!P0 FFMA.FTZ R3, R43, R50, R3 ;  /* 0x000000322b038223 */ /* 0x000fe20000010003 */
[----:B------:R-:W-:Y:S01]  /*26c0*/  @!P0 F2FP.PACK_AB R69, R2, R69 ;  /* 0x000000450245823e */ /* 0x000fe200000000ff */
[--C-:B------:R-:W-:Y:S02]  /*26d0*/  @!P0 HADD2.F32 R41, -RZ, R37.reuse.H1_H1 ;  /* 0x30000025ff298230 */ /* 0x100fe40000004100 */
[----:B------:R-:W-:Y:S01]  /*26e0*/  @!P0 HADD2.F32 R37, -RZ, R37.H0_H0 ;  /* 0x20000025ff258230 */ /* 0x000fe20000004100 */
[----:B------:R-:W-:Y:S01]  /*26f0*/  @!P0 MOV R20, R69 ;  /* 0x0000004500148202 */ /* 0x000fe20000000f00 */
        /* <DEDUP_REMOVED lines=17> */
.L_x_754:
[----:B------:R-:W-:Y:S05]  /*2810*/  BSYNC B0 ;  /* 0x0000000000007941 */ /* 0x000fea0003800000 */
.L_x_753:
        /* <DEDUP_REMOVED lines=25> */
[----:B------:R-:W-:Y:S01]  /*29b0*/  @!P0 FMUL.FTZ R2, R41, R40 ;  /* 0x0000002829028220 */ /* 0x000fe20000410000 */
[----:B------:R-:W-:Y:S01]  /*29c0*/  @!P0 HADD2.F32 R40, -RZ, R37.H0_H0 ;  /* 0x20000025ff288230 */ /* 0x000fe20000004100 */
[-C--:B------:R-:W-:Y:S01]  /*29d0*/  @!P0 FMUL.FTZ R52, R46, R33.reuse ;  /* 0x000000212e348220 */ /* 0x080fe20000410000 */
[--C-:B------:R-:W-:Y:S01]  /*29e0*/  @!P0 HADD2.F32 R37, -RZ, R36.reuse.H0_H0 ;  /* 0x20000024ff258230 */ /* 0x100fe20000004100 */
[-C--:B------:R-:W-:Y:S01]  /*29f0*/  @!P0 FFMA.FTZ R2, R43, R42.reuse, R2 ;  /* 0x0000002a2b028223 */ /* 0x080fe20000010002 */
[----:B------:R-:W-:Y:S01]  /*2a00*/  @!P0 HADD2.F32 R43, -RZ, R36.H1_H1 ;  /* 0x30000024ff2b8230 */ /* 0x000fe20000004100 */
[----:B------:R-:W-:Y:S01]  /*2a10*/  @!P0 FMUL.FTZ R3, R40, R33 ;  /* 0x0000002128038220 */ /* 0x000fe20000410000 */
[----:B------:R-:W-:Y:S01]  /*2a20*/  @!P0 MOV R33, R23 ;  /* 0x0000001700218202 */ /* 0x000fe20000000f00 */
[----:B------:R-:W-:Y:S01]  /*2a30*/  @!P0 FFMA.FTZ R69, R41, R42, -R69 ;  /* 0x0000002a29458223 */ /* 0x000fe20000010845 */
[----:B------:R-:W-:Y:S01]  /*2a40*/  @!P0 HADD2.F32 R42, -RZ, R68.H0_H0 ;  /* 0x20000044ff2a8230 */ /* 0x000fe20000004100 */
[-C--:B------:R-:W-:Y:S02]  /*2a50*/  @!P0 FMUL.FTZ R4, R37, R32.reuse ;  /* 0x0000002025048220 */ /* 0x080fe40000410000 */
[C---:B------:R-:W-:Y:S01]  /*2a60*/  @!P0 FMUL.FTZ R75, R43.reuse, R32 ;  /* 0x000000202b4b8220 */ /* 0x040fe20000410000 */
[----:B------:R-:W-:Y:S01]  /*2a70*/  @!P0 F2FP.PACK_AB R69, R2, R69 ;  /* 0x000000450245823e */ /* 0x000fe200000000ff */
[----:B------:R-:W-:Y:S01]  /*2a80*/  @!P0 FFMA.FTZ R3, R46, R47, R3 ;  /* 0x0000002f2e038223 */ /* 0x000fe20000010003 */
[--C-:B------:R-:W-:Y:S01]  /*2a90*/  @!P0 HADD2.F32 R48, -RZ, R33.reuse.H1_H1 ;  /* 0x30000021ff308230 */ /* 0x100fe20000004100 */
[----:B------:R-:W-:Y:S01]  /*2aa0*/  @!P0 FFMA.FTZ R4, R43, R42, R4 ;  /* 0x0000002a2b048223 */ /* 0x000fe20000010004 */
[----:B------:R-:W-:Y:S01]  /*2ab0*/  @!P0 MOV R20, R69 ;  /* 0x0000004500148202 */ /* 0x000fe20000000f00 */
[----:B------:R-:W-:Y:S01]  /*2ac0*/  @!P0 HADD2.F32 R33, -RZ, R33.H0_H0 ;  /* 0x20000021ff218230 */ /* 0x000fe20000004100 */
[----:B------:R-:W-:Y:S02]  /*2ad0*/  @!P0 FFMA.FTZ R52, R40, R47, -R52 ;  /* 0x0000002f28348223 */ /* 0x000fe40000010834 */
[CC--:B------:R-:W-:Y:S02]  /*2ae0*/  @!P0 FMUL.FTZ R74, R48.reuse, R44.reuse ;  /* 0x0000002c304a8220 */ /* 0x0c0fe40000410000 */
[----:B------:R-:W-:Y:S01]  /*2af0*/  @!P0 FMUL.FTZ R5, R33, R44 ;  /* 0x0000002c21058220 */ /* 0x000fe20000410000 */
        /* <DEDUP_REMOVED lines=10> */
.L_x_756:
[----:B------:R-:W-:Y:S05]  /*2ba0*/  BSYNC B0 ;  /* 0x0000000000007941 */ /* 0x000fea0003800000 */
.L_x_755:
        /* <DEDUP_REMOVED lines=24> */
[CC--:B------:R-:W-:Y:S02]  /*2d30*/  @!P0 FMUL.FTZ R47, R41.reuse, R37.reuse ;  /* 0x00000025292f8220 */ /* 0x0c0fe40000410000 */
[----:B------:R-:W-:Y:S01]  /*2d40*/  @!P0 FMUL.FTZ R2, R40, R37 ;  /* 0x0000002528028220 */ /* 0x000fe20000410000 */
[----:B------:R-:W-:Y:S01]  /*2d50*/  @!P0 HADD2.F32 R37, -RZ, R36.H0_H0 ;  /* 0x20000024ff258230 */ /* 0x000fe20000004100 */
[-C--:B------:R-:W-:Y:S01]  /*2d60*/  @!P0 FMUL.FTZ R48, R42, R32.reuse ;  /* 0x000000202a308220 */ /* 0x080fe20000410000 */
[--C-:B------:R-:W-:Y:S01]  /*2d70*/  @!P0 HADD2.F32 R36, -RZ, R33.reuse.H0_H0 ;  /* 0x20000021ff248230 */ /* 0x100fe20000004100 */
[----:B------:R-:W-:Y:S01]  /*2d80*/  @!P0 FFMA.FTZ R2, R41, R43, R2 ;  /* 0x0000002b29028223 */ /* 0x000fe20000010002 */
        /* <DEDUP_REMOVED lines=26> */
.L_x_758:
[----:B------:R-:W-:Y:S05]  /*2f30*/  BSYNC B0 ;  /* 0x0000000000007941 */ /* 0x000fea0003800000 */
.L_x_757:
        /* <DEDUP_REMOVED lines=55> */
.L_x_752:
[----:B------:R-:W-:Y:S05]  /*32b0*/  BSYNC B1 ;  /* 0x0000000000017941 */ /* 0x000fea0003800000 */
.L_x_751:
[----:B------:R-:W-:-:S05]  /*32c0*/  @P2 BRA `(.L_x_759) ;  /* 0x0000354000002947 */ /* 0x000fca0003800000 */
        /* <DEDUP_REMOVED lines=24> */
[-C--:B------:R-:W-:Y:S01]  /*3450*/  @!P0 FMUL.FTZ R39, R33, R32.reuse ;  /* 0x0000002021278220 */ /* 0x080fe20000410000 */
        /* <DEDUP_REMOVED lines=21> */
[-C--:B------:R-:W-:Y:S02]  /*35b0*/  @!P0 FFMA.FTZ R4, R33, R37.reuse, R4 ;  /* 0x0000002521048223 */ /* 0x080fe40000010004 */
[C---:B------:R-:W-:Y:S02]  /*35c0*/  @!P0 FMUL.FTZ R5, R25.reuse, R30 ;  /* 0x0000001e19058220 */ /* 0x040fe40000410000 */
        /* <DEDUP_REMOVED lines=8> */
.L_x_761:
[----:B------:R-:W-:Y:S05]  /*3650*/  BSYNC B0 ;  /* 0x0000000000007941 */ /* 0x000fea0003800000 */
.L_x_760:
        /* <DEDUP_REMOVED lines=56> */
.L_x_763:
[----:B------:R-:W-:Y:S05]  /*39e0*/  BSYNC B0 ;  /* 0x0000000000007941 */ /* 0x000fea0003800000 */
.L_x_762:
        /* <DEDUP_REMOVED lines=56> */
.L_x_765:
[----:B------:R-:W-:Y:S05]  /*3d70*/  BSYNC B0 ;  /* 0x0000000000007941 */ /* 0x000fea0003800000 */
.L_x_764:
        /* <DEDUP_REMOVED lines=30> */
[C---:B------:R-:W-:Y:S01]  /*3f60*/  @!P0 FMUL.FTZ R3, R18.reuse, R7 ;  /* 0x0000000712038220 */ /* 0x040fe20000410000 */
[----:B------:R-:W-:Y:S01]  /*3f70*/  @!P0 MOV R7, R23 ;  /* 0x0000001700078202 */ /* 0x000fe20000000f00 */
[-C--:B------:R-:W-:Y:S01]  /*3f80*/  @!P0 FFMA.FTZ R32, R18, R27.reuse, -R32 ;  /* 0x0000001b12208223 */ /* 0x080fe20000010820 */
[--C-:B------:R-:W-:Y:S01]  /*3f90*/  @!P0 HADD2.F32 R25, -RZ, R9.reuse.H1_H1 ;  /* 0x30000009ff198230 */ /* 0x100fe20000004100 */
[----:B------:R-:W-:Y:S01]  /*3fa0*/  @!P0 FFMA.FTZ R3, R26, R27, R3 ;  /* 0x0000001b1a038223 */ /* 0x000fe20000010003 */
[----:B------:R-:W-:Y:S01]  /*3fb0*/  @!P0 F2FP.PACK_AB R29, R2, R29 ;  /* 0x0000001d021d823e */ /* 0x000fe200000000ff */
[----:B------:R-:W-:Y:S02]  /*3fc0*/  @!P0 HADD2.F32 R9, -RZ, R9.H0_H0 ;  /* 0x20000009ff098230 */ /* 0x000fe40000004100 */
[----:B------:R-:W-:Y:S01]  /*3fd0*/  @!P0 FMUL.FTZ R31, R25, R6 ;  /* 0x00000006191f8220 */ /* 0x000fe20000410000 */
[----:B------:R-:W-:Y:S01]  /*3fe0*/  @!P0 F2FP.PACK_AB R32, R3, R32 ;  /* 0x000000200320823e */ /* 0x000fe200000000ff */
[--C-:B------:R-:W-:Y:S01]  /*3ff0*/  @!P0 HADD2.F32 R28, -RZ, R7.reuse.H1_H1 ;  /* 0x30000007ff1c8230 */ /* 0x100fe20000004100 */
[C---:B------:R-:W-:Y:S01]  /*4000*/  @!P0 FMUL.FTZ R4, R9.reuse, R6 ;  /* 0x0000000609048220 */ /* 0x040fe20000410000 */
[----:B------:R-:W-:Y:S01]  /*4010*/  @!P0 MOV R20, R29 ;  /* 0x0000001d00148202 */ /* 0x000fe20000000f00 */
[----:B------:R-:W-:Y:S01]  /*4020*/  @!P0 FFMA.FTZ R31, R9, R24, -R31 ;  /* 0x00000018091f8223 */ /* 0x000fe2000001081f */
[----:B------:R-:W-:Y:S01]  /*4030*/  @!P0 MOV R21, R32 ;  /* 0x0000002000158202 */ /* 0x000fe20000000f00 */
[----:B------:R-:W-:Y:S01]  /*4040*/  @!P0 FMUL.FTZ R33, R28, R8 ;  /* 0x000000081c218220 */ /* 0x000fe20000410000 */
[----:B------:R-:W-:Y:S01]  /*4050*/  @!P0 HADD2.F32 R7, -RZ, R7.H0_H0 ;  /* 0x20000007ff078230 */ /* 0x000fe20000004100 */
[----:B------:R-:W-:Y:S04]  /*4060*/  @!P0 FFMA.FTZ R4, R25, R24, R4 ;  /* 0x0000001819048223 */ /* 0x000fe80000010004 */
[C---:B------:R-:W-:Y:S01]  /*4070*/  @!P0 FMUL.FTZ R5, R7.reuse, R8 ;  /* 0x0000000807058220 */ /* 0x040fe20000410000 */
[----:B------:R-:W-:Y:S01]  /*4080*/  @!P0 F2FP.PACK_AB R31, R4, R31 ;  /* 0x0000001f041f823e */ /* 0x000fe200000000ff */
[-C--:B------:R-:W-:Y:S02]  /*4090*/  @!P0 FFMA.FTZ R33, R7, R30.reuse, -R33 ;  /* 0x0000001e07218223 */ /* 0x080fe40000010821 */
[----:B------:R-:W-:Y:S01]  /*40a0*/  @!P0 FFMA.FTZ R5, R28, R30, R5 ;  /* 0x0000001e1c058223 */ /* 0x000fe20000010005 */
[----:B------:R-:W-:Y:S04]  /*40b0*/  @!P0 MOV R22, R31 ;  /* 0x0000001f00168202 */ /* 0x000fe80000000f00 */
[----:B------:R-:W-:Y:S04]  /*40c0*/  @!P0 F2FP.PACK_AB R34, R5, R33 ;  /* 0x000000210522823e */ /* 0x000fe800000000ff */
[----:B------:R-:W-:Y:S05]  /*40d0*/  @!P0 MOV R23, R34 ;  /* 0x0000002200178202 */ /* 0x000fea0000000f00 */
[----:B------:R1:W-:Y:S01]  /*40e0*/  STG.E.128 [R76.64+0x180], R20 ;  /* 0x000180144c007986 */ /* 0x0003e2000c101d12 */
[----:B------:R-:W-:-:S05]  /*40f0*/  BRA `(.L_x_759) ;  /* 0x0000271000007947 */ /* 0x000fca0003800000 */
.L_x_746:
        /* <DEDUP_REMOVED lines=30> */
[----:B------:R1:W5:Y:S04]  /*42e0*/  @!P0 LDG.E.128 R52, [R6.64] ;  /* 0x0000001206348981 */ /* 0x000368000c1e1d00 */
[----:B------:R1:W5:Y:S01]  /*42f0*/  @!P0 LDG.E.128 R40, [R2.64] ;  /* 0x0000001202288981 */ /* 0x000362000c1e1d00 */
[----:B------:R-:W-:Y:S11]  /*4300*/  ISETP.GE.AND P0, PT, R12, c[0x0][0x27c], PT ;  /* 0x00009f000c007a0c */ /* 0x000ff60003f06270 */
[----:B------:R-:W-:Y:S02]  /*4310*/  @!UPT UIADD3 URZ, URZ, URZ, URZ ;  /* 0x0000003f3f3ff290 */ /* 0x000fe4000fffe03f */
[----:B------:R1:W5:Y:S04]  /*4320*/  @!P0 LDG.E.128 R76, [R6.64+0x80] ;  /* 0x00008012064c8981 */ /* 0x000368000c1e1d00 */
[----:B------:R1:W5:Y:S02]  /*4330*/  @!P0 LDG.E.128 R32, [R2.64+0x80] ;  /* 0x0000801202208981 */ /* 0x000364000c1e1d00 */
.L_x_767:
[----:B------:R-:W-:Y:S05]  /*4340*/  BSYNC B0 ;  /* 0x0000000000007941 */ /* 0x000fea0003800000 */
.L_x_766:
        /* <DEDUP_REMOVED lines=60> */
.L_x_769:
[----:B------:R-:W-:Y:S05]  /*4710*/  BSYNC B0 ;  /* 0x0000000000007941 */ /* 0x000fea0003800000 */
.L_x_768:
        /* <DEDUP_REMOVED lines=26> */
[----:B------:R-:W-:Y:S01]  /*48c0*/  IADD3 R139, P0, R160, R164, RZ ;  /* 0x000000a4a08b7210 */ /* 0x000fe20007f1e0ff */
[----:B------:R-:W-:Y:S04]  /*48d0*/  BSSY B0, `(.L_x_772) ;  /* 0x0000074000007945 */ /* 0x000fe80003800000 */
[----:B------:R-:W-:Y:S01]  /*48e0*/  IMAD.X R137, R107, 0x1, R94, P0 ;  /* 0x000000016b897824 */ /* 0x000fe200000e065e */
[----:B------:R-:W-:Y:S11]  /*48f0*/  ISETP.GE.AND P0, PT, R14, c[0x0][0x1d4], PT ;  /* 0x000075000e007a0c */ /* 0x000ff60003f06270 */
[----:B------:R-:W-:Y:S02]  /*4900*/  @!UPT UIADD3 URZ, URZ, URZ, URZ ;  /* 0x0000003f3f3ff290 */ /* 0x000fe4000fffe03f */
[----:B------:R-:W-:-:S05]  /*4910*/  @P0 BRA `(.L_x_773) ;  /* 0x000006f000000947 */ /* 0x000fca0003800000 */
[----:B------:R-:W1:Y:S01]  /*4920*/  LDS.128 R80, [R119+0xa080] ;  /* 0x00a0800077507984 */ /* 0x000e620000000c00 */
[----:B------:R-:W-:Y:S02]  /*4930*/  ISETP.GE.AND P2, PT, R122, c[0x0][0x1d4], PT ;  /* 0x000075007a007a0c */ /* 0x000fe40003f46270 */
[C---:B------:R-:W-:Y:S04]  /*4940*/  IADD3 R168, P1, P0, R146.reuse, R139, R125 ;  /* 0x0000008b92a87210 */ /* 0x040fe8000783e07d */
[C---:B------:R-:W-:Y:S01]  /*4950*/  IADD3.X R167, R101.reuse, R137, R114, P1, P0 ;  /* 0x0000008965a77210 */ /* 0x040fe20000fe0472 */
[----:B------:R-:W2:Y:S06]  /*4960*/  LDS.128 R28, [R120+0xa080] ;  /* 0x00a08000781c7984 */ /* 0x000eac0000000c00 */
[----:B------:R-:W-:Y:S04]  /*4970*/  @!P2 IADD3 R166, P1, P0, R146, R139, R122 ;  /* 0x0000008b92a6a210 */ /* 0x000fe8000783e07a */
[----:B------:R-:W-:Y:S02]  /*4980*/  @!P2 IADD3.X R157, R101, R137, R110, P1, P0 ;  /* 0x00000089659da210 */ /* 0x000fe40000fe046e */
[C---:B------:R-:W-:Y:S04]  /*4990*/  LEA R170, P0, R168.reuse, c[0x0][0x1c8], 0x1 ;  /* 0x00007200a8aa7a11 */ /* 0x040fe800078008ff */
[----:B------:R-:W-:Y:S02]  /*49a0*/  LEA.HI.X R171, R168, c[0x0][0x1cc], R167, 0x1, P0 ;  /* 0x00007300a8ab7a11 */ /* 0x000fe400000f0ca7 */
[C---:B------:R-:W-:Y:S04]  /*49b0*/  @!P2 LEA R168, P0, R166.reuse, c[0x0][0x1c8], 0x1 ;  /* 0x00007200a6a8aa11 */ /* 0x040fe800078008ff */
[----:B------:R-:W-:Y:S02]  /*49c0*/  @!P2 LEA.HI.X R169, R166, c[0x0][0x1cc], R157, 0x1, P0 ;  /* 0x00007300a6a9aa11 */ /* 0x000fe400000f0c9d */
[----:B------:R-:W-:Y:S11]  /*49d0*/  ISETP.GE.AND P0, PT, R14, c[0x0][0x27c], PT ;  /* 0x00009f000e007a0c */ /* 0x000ff60003f06270 */
[----:B------:R-:W-:Y:S02]  /*49e0*/  @!UPT UIADD3 URZ, URZ, URZ, URZ ;  /* 0x0000003f3f3ff290 */ /* 0x000fe4000fffe03f */
[----:B------:R-:W-:Y:S01]  /*49f0*/  @!P0 SHF.R.U64 R60, R52, 0x10, R53 ;  /* 0x00000010343c8819 */ /* 0x000fe20000001235 */
[----:B------:R-:W-:Y:S01]  /*4a00*/  @!P0 HADD2.F32 R48, -RZ, R45.H1_H1 ;  /* 0x3000002dff308230 */ /* 0x000fe20000004100 */
[----:B------:R-:W-:Y:S01]  /*4a10*/  @!P0 SHF.R.U64 R42, R42, 0x10, R43 ;  /* 0x000000102a2a8819 */ /* 0x000fe2000000122b */
[----:B------:R-:W-:Y:S01]  /*4a20*/  @!P0 HADD2.F32 R50, -RZ, R50.H0_H0 ;  /* 0x20000032ff328230 */ /* 0x000fe20000004100 */
[----:B-1----:R-:W-:Y:S01]  /*4a30*/  @!P0 MOV R52, R80 ;  /* 0x0000005000348202 */ /* 0x002fe20000000f00 */
[----:B------:R-:W-:Y:S01]  /*4a40*/  @!P0 HADD2.F32 R57, -RZ, R57.H0_H0 ;  /* 0x20000039ff398230 */ /* 0x000fe20000004100 */
[----:B------:R-:W-:Y:S01]  /*4a50*/  @!P0 SHF.R.U64 R46, R40, 0x10, R41 ;  /* 0x00000010282e8819 */ /* 0x000fe20000001229 */
[----:B------:R-:W-:Y:S01]  /*4a60*/  @!P0 HADD2.F32 R61, -RZ, R61.H0_H0 ;  /* 0x2000003dff3d8230 */ /* 0x000fe20000004100 */
[----:B------:R-:W-:Y:S01]  /*4a70*/  @!P0 SHF.R.U32.HI R40, RZ, 0x10, R43 ;  /* 0x00000010ff288819 */ /* 0x000fe2000001162b */
[--C-:B------:R-:W-:Y:S01]  /*4a80*/  @!P0 HADD2.F32 R51, -RZ, R52.reuse.H0_H0 ;  /* 0x20000034ff338230 */ /* 0x100fe20000004100 */
[----:B--2---:R-:W-:Y:S01]  /*4a90*/  @!P0 MOV R43, R28 ;  /* 0x0000001c002b8202 */ /* 0x004fe20000000f00 */
[----:B------:R-:W-:Y:S01]  /*4aa0*/  @!P0 HADD2.F32 R52, -RZ, R52.H1_H1 ;  /* 0x30000034ff348230 */ /* 0x000fe20000004100 */
[----:B------:R-:W-:Y:S01]  /*4ab0*/  @!P0 SHF.R.U32.HI R58, RZ, 0x10, R53 ;  /* 0x00000010ff3a8819 */ /* 0x000fe20000011635 */
[----:B------:R-:W-:Y:S01]  /*4ac0*/  @!P0 IMAD.MOV.U32 R53, RZ, RZ, R81 ;  /* 0x000000ffff358224 */ /* 0x000fe200078e0051 */
[----:B------:R-:W-:Y:S01]  /*4ad0*/  @!P0 SHF.R.U64 R59, R54, 0x10, R55 ;  /* 0x00000010363b8819 */ /* 0x000fe20000001237 */
[-C--:B------:R-:W-:Y:S01]  /*4ae0*/  @!P0 FMUL.FTZ R157, R51, R48.reuse ;  /* 0x00000030339d8220 */ /* 0x080fe20000410000 */
[--C-:B------:R-:W-:Y:S01]  /*4af0*/  @!P0 HADD2.F32 R47, -RZ, R43.reuse.H0_H0 ;  /* 0x2000002bff2f8230 */ /* 0x100fe20000004100 */
[----:B------:R-:W-:Y:S01]  /*4b00*/  @!P0 SHF.R.U32.HI R41, RZ, 0x10, R41 ;  /* 0x00000010ff298819 */ /* 0x000fe20000011629 */
[----:B------:R-:W-:Y:S01]  /*4b10*/  @!P0 HADD2.F32 R43, -RZ, R43.H1_H1 ;  /* 0x3000002bff2b8230 */ /* 0x000fe20000004100 */
[----:B------:R-:W-:Y:S01]  /*4b20*/  @!P0 SHF.R.U32.HI R63, RZ, 0x10, R55 ;  /* 0x00000010ff3f8819 */ /* 0x000fe20000011637 */
[----:B------:R-:W-:Y:S01]  /*4b30*/  @!P0 IMAD.MOV.U32 R55, RZ, RZ, R83 ;  /* 0x000000ffff378224 */ /* 0x000fe200078e0053 */
[----:B------:R-:W-:Y:S01]  /*4b40*/  @!P0 HADD2.F32 R46, -RZ, R46.H0_H0 ;  /* 0x2000002eff2e8230 */ /* 0x000fe20000004100 */
[C---:B------:R-:W-:Y:S01]  /*4b50*/  @!P0 FMUL.FTZ R2, R47.reuse, R48 ;  /* 0x000000302f028220 */ /* 0x040fe20000410000 */
[----:B------:R-:W-:Y:S01]  /*4b60*/  @!P0 HADD2.F32 R54, -RZ, R60.H0_H0 ;  /* 0x2000003cff368230 */ /* 0x000fe20000004100 */
[----:B------:R-:W-:Y:S01]  /*4b70*/  @!P0 FFMA.FTZ R157, R47, R50, -R157 ;  /* 0x000000322f9d8223 */ /* 0x000fe2000001089d */
[----:B------:R-:W-:Y:S01]  /*4b80*/  @!P0 MOV R47, R29 ;  /* 0x0000001d002f8202 */ /* 0x000fe20000000f00 */
[C---:B------:R-:W-:Y:S01]  /*4b90*/  @!P0 FMUL.FTZ R166, R52.reuse, R46 ;  /* 0x0000002e34a68220 */ /* 0x040fe20000410000 */
[----:B------:R-:W-:Y:S01]  /*4ba0*/  @!P0 HADD2.F32 R62, -RZ, R55.H1_H1 ;  /* 0x30000037ff3e8230 */ /* 0x000fe20000004100 */
[----:B------:R-:W-:Y:S01]  /*4bb0*/  @!P0 FFMA.FTZ R2, R51, R50, R2 ;  /* 0x0000003233028223 */ /* 0x000fe20000010002 */
[--C-:B------:R-:W-:Y:S01]  /*4bc0*/  @!P0 HADD2.F32 R50, -RZ, R53.reuse.H0_H0 ;  /* 0x20000035ff328230 */ /* 0x100fe20000004100 */
[C---:B------:R-:W-:Y:S01]  /*4bd0*/  @!P0 FMUL.FTZ R3, R43.reuse, R46 ;  /* 0x0000002e2b038220 */ /* 0x040fe20000410000 */
[----:B------:R-:W-:Y:S01]  /*4be0*/  @!P0 HADD2.F32 R53, -RZ, R53.H1_H1 ;  /* 0x30000035ff358230 */ /* 0x000fe20000004100 */
[-C--:B------:R-:W-:Y:S01]  /*4bf0*/  @!P0 FFMA.FTZ R166, R43, R54.reuse, -R166 ;  /* 0x000000362ba68223 */ /* 0x080fe200000108a6 */
[----:B------:R-:W-:Y:S01]  /*4c00*/  @!P0 HADD2.F32 R46, -RZ, R41.H0_H0 ;  /* 0x20000029ff2e8230 */ /* 0x000fe20000004100 */
[----:B------:R-:W-:Y:S01]  /*4c10*/  @!P0 FFMA.FTZ R3, R52, R54, R3 ;  /* 0x0000003634038223 */ /* 0x000fe20000010003 */
[----:B------:R-:W-:Y:S02]  /*4c20*/  @!P0 HADD2.F32 R51, -RZ, R56.H0_H0 ;  /* 0x20000038ff338230 */ /* 0x000fe40000004100 */
[----:B------:R-:W-:Y:S01]  /*4c30*/  @!P0 HADD2.F32 R56, -RZ, R58.H0_H0 ;  /* 0x2000003aff388230 */ /* 0x000fe20000004100 */
[----:B------:R-:W-:Y:S01]  /*4c40*/  @!P0 FMUL.FTZ R172, R53, R46 ;  /* 0x0000002e35ac8220 */ /* 0x000fe20000410000 */
[----:B------:R-:W-:Y:S01]  /*4c50*/  @!P0 HADD2.F32 R41, -RZ, R47.H1_H1 ;  /* 0x3000002fff298230 */ /* 0x000fe20000004100 */
[----:B------:R-:W-:Y:S01]  /*4c60*/  @!P0 MOV R58, R82 ;  /* 0x00000052003a8202 */ /* 0x000fe20000000f00 */
[----:B------:R-:W-:Y:S01]  /*4c70*/  @!P0 HADD2.F32 R43, -RZ, R45.H0_H0 ;  /* 0x2000002dff2b8230 */ /* 0x000fe20000004100 */
[----:B------:R-:W-:Y:S01]  /*4c80*/  @!P0 MOV R45, R31 ;  /* 0x0000001f002d8202 */ /* 0x000fe20000000f00 */
[----:B------:R-:W-:Y:S01]  /*4c90*/  @!P0 HADD2.F32 R48, -RZ, R47.H0_H0 ;  /* 0x2000002fff308230 */ /* 0x000fe20000004100 */
[C---:B------:R-:W-:Y:S01]  /*4ca0*/  @!P0 FMUL.FTZ R5, R41.reuse, R46 ;  /* 0x0000002e29058220 */ /* 0x040fe20000410000 */
[----:B------:R-:W-:Y:S01]  /*4cb0*/  @!P0 F2FP.PACK_AB R157, R166, R157 ;  /* 0x0000009da69d823e */ /* 0x000fe200000000ff */
[----:B------:R-:W-:Y:S01]  /*4cc0*/  @!P0 FFMA.FTZ R172, R41, R56, -R172 ;  /* 0x0000003829ac8223 */ /* 0x000fe200000108ac */
[----:B------:R-:W-:Y:S01]  /*4cd0*/  @!P0 HADD2.F32 R41, -RZ, R40.H0_H0 ;  /* 0x20000028ff298230 */ /* 0x000fe20000004100 */
[-C--:B------:R-:W-:Y:S01]  /*4ce0*/  @!P0 FMUL.FTZ R167, R50, R43.reuse ;  /* 0x0000002b32a78220 */ /* 0x080fe20000410000 */
[----:B------:R-:W-:Y:S01]  /*4cf0*/  @!P0 HADD2.F32 R40, -RZ, R45.H1_H1 ;  /* 0x3000002dff288230 */ /* 0x000fe20000004100 */
[----:B------:R-:W-:Y:S01]  /*4d00*/  @!P0 FMUL.FTZ R4, R48, R43 ;  /* 0x0000002b30048220 */ /* 0x000fe20000410000 */
[----:B------:R-:W-:Y:S01]  /*4d10*/  @!P0 HADD2.F32 R63, -RZ, R63.H0_H0 ;  /* 0x2000003fff3f8230 */ /* 0x000fe20000004100 */
[-C--:B------:R-:W-:Y:S01]  /*4d20*/  @!P0 FMUL.FTZ R174, R62, R41.reuse ;  /* 0x000000293eae8220 */ /* 0x080fe20000410000 */
[----:B------:R-:W-:Y:S01]  /*4d30*/  @!P0 HADD2.F32 R60, -RZ, R55.H0_H0 ;  /* 0x20000037ff3c8230 */ /* 0x000fe20000004100 */
[C---:B------:R-:W-:Y:S01]  /*4d40*/  @!P0 FMUL.FTZ R9, R40.reuse, R41 ;  /* 0x0000002928098220 */ /* 0x040fe20000410000 */
[----:B------:R-:W-:Y:S01]  /*4d50*/  @!P0 HADD2.F32 R46, -RZ, R45.H0_H0 ;  /* 0x2000002dff2e8230 */ /* 0x000fe20000004100 */
[----:B------:R-:W-:Y:S01]  /*4d60*/  @!P0 FFMA.FTZ R174, R40, R63, -R174 ;  /* 0x0000003f28ae8223 */ /* 0x000fe200000108ae */
[----:B------:R-:W-:Y:S01]  /*4d70*/  @!P0 HADD2.F32 R43, -RZ, R44.H1_H1 ;  /* 0x3000002cff2b8230 */ /* 0x000fe20000004100 */
[----:B------:R-:W-:Y:S01]  /*4d80*/  @!P0 IMAD.MOV.U32 R40, RZ, RZ, R30 ;  /* 0x000000ffff288224 */ /* 0x000fe200078e001e */
[----:B------:R-:W-:Y:S01]  /*4d90*/  @!P0 MOV R28, R157 ;  /* 0x0000009d001c8202 */ /* 0x000fe20000000f00 */
[----:B------:R-:W-:Y:S01]  /*4da0*/  @!P0 FFMA.FTZ R4, R50, R51, R4 ;  /* 0x0000003332048223 */ /* 0x000fe20000010004 */
[----:B------:R-:W-:Y:S01]  /*4db0*/  @!P0 F2FP.PACK_AB R166, R3, R2 ;  /* 0x0000000203a6823e */ /* 0x000fe200000000ff */
[-C--:B------:R-:W-:Y:S01]  /*4dc0*/  @!P0 FMUL.FTZ R173, R60, R43.reuse ;  /* 0x0000002b3cad8220 */ /* 0x080fe20000410000 */
[--C-:B------:R-:W-:Y:S01]  /*4dd0*/  @!P0 HADD2.F32 R55, -RZ, R58.reuse.H0_H0 ;  /* 0x2000003aff378230 */ /* 0x100fe20000004100 */
[----:B------:R-:W-:Y:S01]  /*4de0*/  @!P0 FMUL.FTZ R8, R46, R43 ;  /* 0x0000002b2e088220 */ /* 0x000fe20000410000 */
[----:B------:R-:W-:Y:S01]  /*4df0*/  @!P0 HADD2.F32 R58, -RZ, R58.H1_H1 ;  /* 0x3000003aff3a8230 */ /* 0x000fe20000004100 */
[----:B------:R-:W-:Y:S01]  /*4e00*/  @!P0 FFMA.FTZ R167, R48, R51, -R167 ;  /* 0x0000003330a78223 */ /* 0x000fe200000108a7 */
[----:B------:R-:W-:Y:S01]  /*4e10*/  @!P0 HADD2.F32 R43, -RZ, R44.H0_H0 ;  /* 0x2000002cff2b8230 */ /* 0x000fe20000004100 */
[----:B------:R-:W-:Y:S01]  /*4e20*/  @!P0 FFMA.FTZ R173, R46, R61, -R173 ;  /* 0x0000003d2ead8223 */ /* 0x000fe200000108ad */
[----:B------:R-:W-:Y:S01]  /*4e30*/  @!P0 HADD2.F32 R41, -RZ, R42.H0_H0 ;  /* 0x2000002aff298230 */ /* 0x000fe20000004100 */
[----:B------:R-:W-:Y:S01]  /*4e40*/  @!P0 FFMA.FTZ R5, R53, R56, R5 ;  /* 0x0000003835058223 */ /* 0x000fe20000010005 */
[--C-:B------:R-:W-:Y:S01]  /*4e50*/  @!P0 HADD2.F32 R42, -RZ, R40.reuse.H0_H0 ;  /* 0x20000028ff2a8230 */ /* 0x100fe20000004100 */
[C---:B------:R-:W-:Y:S01]  /*4e60*/  @!P0 FMUL.FTZ R175, R55.reuse, R43 ;  /* 0x0000002b37af8220 */ /* 0x040fe20000410000 */
[----:B------:R-:W-:Y:S01]  /*4e70*/  @!P0 F2FP.PACK_AB R172, R172, R167 ;  /* 0x000000a7acac823e */ /* 0x000fe200000000ff */
[----:B------:R-:W-:Y:S01]  /*4e80*/  @!P0 FMUL.FTZ R176, R58, R41 ;  /* 0x000000293ab08220 */ /* 0x000fe20000410000 */
[----:B------:R-:W-:Y:S01]  /*4e90*/  @!P0 F2FP.PACK_AB R173, R174, R173 ;  /* 0x000000adaead823e */ /* 0x000fe200000000ff */
[C---:B------:R-:W-:Y:S01]  /*4ea0*/  @!P0 FMUL.FTZ R6, R42.reuse, R43 ;  /* 0x0000002b2a068220 */ /* 0x040fe20000410000 */
[----:B------:R-:W-:Y:S01]  /*4eb0*/  @!P0 MOV R29, R172 ;  /* 0x000000ac001d8202 */ /* 0x000fe20000000f00 */
[-C--:B------:R-:W-:Y:S01]  /*4ec0*/  @!P0 FFMA.FTZ R175, R42, R57.reuse, -R175 ;  /* 0x000000392aaf8223 */ /* 0x080fe200000108af */
[----:B------:R-:W-:Y:S01]  /*4ed0*/  @!P0 HADD2.F32 R40, -RZ, R40.H1_H1 ;  /* 0x30000028ff288230 */ /* 0x000fe20000004100 */
[----:B------:R-:W-:Y:S01]  /*4ee0*/  @!P0 FFMA.FTZ R6, R55, R57, R6 ;  /* 0x0000003937068223 */ /* 0x000fe20000010006 */
[----:B------:R-:W-:Y:S01]  /*4ef0*/  @!P0 HADD2.F32 R59, -RZ, R59.H0_H0 ;  /* 0x2000003bff3b8230 */ /* 0x000fe20000004100 */
[----:B------:R-:W-:Y:S02]  /*4f00*/  @!P0 MOV R31, R173 ;  /* 0x000000ad001f8202 */ /* 0x000fe40000000f00 */
[C---:B------:R-:W-:Y:S01]  /*4f10*/  @!P0 FMUL.FTZ R7, R40.reuse, R41 ;  /* 0x0000002928078220 */ /* 0x040fe20000410000 */
[----:B------:R-:W-:Y:S01]  /*4f20*/  @!P0 F2FP.PACK_AB R167, R5, R4 ;  /* 0x0000000405a7823e */ /* 0x000fe200000000ff */
[-C--:B------:R-:W-:Y:S01]  /*4f30*/  @!P0 FFMA.FTZ R176, R40, R59.reuse, -R176 ;  /* 0x0000003b28b08223 */ /* 0x080fe200000108b0 */
[----:B------:R-:W-:Y:S01]  /*4f40*/  @!P0 MOV R80, R166 ;  /* 0x000000a600508202 */ /* 0x000fe20000000f00 */
[----:B------:R-:W-:Y:S02]  /*4f50*/  @!P0 FFMA.FTZ R7, R58, R59, R7 ;  /* 0x0000003b3a078223 */ /* 0x000fe40000010007 */
[----:B------:R-:W-:Y:S01]  /*4f60*/  @!P0 FFMA.FTZ R8, R60, R61, R8 ;  /* 0x0000003d3c088223 */ /* 0x000fe20000010008 */
[----:B------:R-:W-:Y:S01]  /*4f70*/  @!P0 F2FP.PACK_AB R176, R176, R175 ;  /* 0x000000afb0b0823e */ /* 0x000fe200000000ff */
[----:B------:R-:W-:Y:S01]  /*4f80*/  @!P0 FFMA.FTZ R9, R62, R63, R9 ;  /* 0x0000003f3e098223 */ /* 0x000fe20000010009 */
[----:B------:R-:W-:Y:S01]  /*4f90*/  @!P0 F2FP.PACK_AB R174, R7, R6 ;  /* 0x0000000607ae823e */ /* 0x000fe200000000ff */
[----:B------:R-:W-:Y:S02]  /*4fa0*/  @!P0 IMAD.MOV.U32 R81, RZ, RZ, R167 ;  /* 0x000000ffff518224 */ /* 0x000fe400078e00a7 */
[----:B------:R-:W-:Y:S01]  /*4fb0*/  @!P0 IMAD.MOV.U32 R30, RZ, RZ, R176 ;  /* 0x000000ffff1e8224 */ /* 0x000fe200078e00b0 */
[----:B------:R-:W-:Y:S02]  /*4fc0*/  @!P0 F2FP.PACK_AB R175, R9, R8 ;  /* 0x0000000809af823e */ /* 0x000fe400000000ff */
[----:B------:R-:W-:Y:S02]  /*4fd0*/  @!P0 MOV R82, R174 ;  /* 0x000000ae00528202 */ /* 0x000fe40000000f00 */
[----:B------:R1:W-:Y:S01]  /*4fe0*/  STG.E.128 [R170.64], R28 ;  /* 0x0000001caa007986 */ /* 0x0003e2000c101d12 */
[----:B------:R-:W-:Y:S07]  /*4ff0*/  @!P0 MOV R83, R175 ;  /* 0x000000af00538202 */ /* 0x000fee0000000f00 */
[----:B------:R1:W-:Y:S02]  /*5000*/  @!P2 STG.E.128 [R168.64], R80 ;  /* 0x00000050a800a986 */ /* 0x0003e4000c101d12 */
.L_x_773:
[----:B------:R-:W-:Y:S05]  /*5010*/  BSYNC B0 ;  /* 0x0000000000007941 */ /* 0x000fea0003800000 */
.L_x_772:
[----:B------:R-:W-:Y:S11]  /*5020*/  ISETP.GE.AND P0, PT, R12, c[0x0][0x1d4], PT ;  /* 0x000075000c007a0c */ /* 0x000ff60003f06270 */
[----:B------:R-:W-:Y:S02]  /*5030*/  @!UPT UIADD3 URZ, URZ, URZ, URZ ;  /* 0x0000003f3f3ff290 */ /* 0x000fe4000fffe03f */
[----:B------:R-:W-:-:S05]  /*5040*/  @P0 BRA `(.L_x_771) ;  /* 0x000006f000000947 */ /* 0x000fca0003800000 */
[----:B------:R-:W2:Y:S01]  /*5050*/  LDS.128 R60, [R117+0xa080] ;  /* 0x00a08000753c7984 */ /* 0x000ea20000000c00 */
[----:B------:R-:W-:Y:S02]  /*5060*/  ISETP.GE.AND P2, PT, R121, c[0x0][0x1d4], PT ;  /* 0x0000750079007a0c */ /* 0x000fe40003f46270 */
[C---:B------:R-:W-:Y:S04]  /*5070*/  IADD3 R59, P1, P0, R146.reuse, R139, R124 ;  /* 0x0000008b923b7210 */ /* 0x040fe8000783e07c */
[C---:B------:R-:W-:Y:S01]  /*5080*/  IADD3.X R58, R101.reuse, R137, R112, P1, P0 ;  /* 0x00000089653a7210 */ /* 0x040fe20000fe0470 */
[----:B-1----:R-:W1:Y:S06]  /*5090*/  LDS.128 R28, [R118+0xa080] ;  /* 0x00a08000761c7984 */ /* 0x002e6c0000000c00 */
        /* <DEDUP_REMOVED lines=8> */
[----:B--2---:R-:W-:Y:S01]  /*5120*/  @!P0 IMAD.MOV.U32 R50, RZ, RZ, R63 ;  /* 0x000000ffff328224 */ /* 0x004fe200078e003f */
[----:B------:R-:W-:Y:S01]  /*5130*/  @!P0 MOV R45, R60 ;  /* 0x0000003c002d8202 */ /* 0x000fe20000000f00 */
[----:B------:R-:W-:Y:S01]  /*5140*/  @!P0 HADD2.F32 R42, -RZ, R39.H1_H1 ;  /* 0x30000027ff2a8230 */ /* 0x000fe20000004100 */
[----:B------:R-:W-:Y:S01]  /*5150*/  @!P0 SHF.R.U64 R34, R34, 0x10, R35 ;  /* 0x0000001022228819 */ /* 0x000fe20000001223 */
[----:B------:R-:W-:Y:S01]  /*5160*/  @!P0 HADD2.F32 R44, -RZ, R85.H1_H1 ;  /* 0x30000055ff2c8230 */ /* 0x000fe20000004100 */
[----:B------:R-:W-:Y:S01]  /*5170*/  @!P0 SHF.R.U64 R40, R32, 0x10, R33 ;  /* 0x0000001020288819 */ /* 0x000fe20000001221 */
[--C-:B------:R-:W-:Y:S01]  /*5180*/  @!P0 HADD2.F32 R43, -RZ, R45.reuse.H0_H0 ;  /* 0x2000002dff2b8230 */ /* 0x100fe20000004100 */
[----:B------:R-:W-:Y:S01]  /*5190*/  @!P0 SHF.R.U32.HI R32, RZ, 0x10, R35 ;  /* 0x00000010ff208819 */ /* 0x000fe20000011623 */
[----:B------:R-:W-:Y:S01]  /*51a0*/  @!P0 HADD2.F32 R45, -RZ, R45.H1_H1 ;  /* 0x3000002dff2d8230 */ /* 0x000fe20000004100 */
[----:B-1----:R-:W-:Y:S01]  /*51b0*/  @!P0 MOV R35, R28 ;  /* 0x0000001c00238202 */ /* 0x002fe20000000f00 */
[----:B------:R-:W-:Y:S01]  /*51c0*/  @!P0 HADD2.F32 R56, -RZ, R50.H1_H1 ;  /* 0x30000032ff388230 */ /* 0x000fe20000004100 */
[----:B------:R-:W-:Y:S01]  /*51d0*/  @!P0 FMUL.FTZ R58, R43, R42 ;  /* 0x0000002a2b3a8220 */ /* 0x000fe20000410000 */
[----:B------:R-:W-:Y:S01]  /*51e0*/  @!P0 SHF.R.U32.HI R33, RZ, 0x10, R33 ;  /* 0x00000010ff218819 */ /* 0x000fe20000011621 */
[----:B------:R-:W-:Y:S01]  /*51f0*/  @!P0 HADD2.F32 R40, -RZ, R40.H0_H0 ;  /* 0x20000028ff288230 */ /* 0x000fe20000004100 */
[----:B------:R-:W-:Y:S01]  /*5200*/  @!P0 SHF.R.U64 R46, R76, 0x10, R77 ;  /* 0x000000104c2e8819 */ /* 0x000fe2000000124d */
[--C-:B------:R-:W-:Y:S01]  /*5210*/  @!P0 HADD2.F32 R41, -RZ, R35.reuse.H0_H0 ;  /* 0x20000023ff298230 */ /* 0x100fe20000004100 */
[----:B------:R-:W-:Y:S01]  /*5220*/  @!P0 MOV R52, R62 ;  /* 0x0000003e00348202 */ /* 0x000fe20000000f00 */
[----:B------:R-:W-:Y:S01]  /*5230*/  @!P0 HADD2.F32 R35, -RZ, R35.H1_H1 ;  /* 0x30000023ff238230 */ /* 0x000fe20000004100 */
[----:B------:R-:W-:Y:S01]  /*5240*/  @!P0 FMUL.FTZ R59, R45, R40 ;  /* 0x000000282d3b8220 */ /* 0x000fe20000410000 */
[----:B------:R-:W-:Y:S01]  /*5250*/  @!P0 HADD2.F32 R46, -RZ, R46.H0_H0 ;  /* 0x2000002eff2e8230 */ /* 0x000fe20000004100 */
[C---:B------:R-:W-:Y:S01]  /*5260*/  @!P0 FMUL.FTZ R2, R41.reuse, R42 ;  /* 0x0000002a29028220 */ /* 0x040fe20000410000 */
[----:B------:R-:W-:Y:S01]  /*5270*/  @!P0 HADD2.F32 R54, -RZ, R50.H0_H0 ;  /* 0x20000032ff368230 */ /* 0x000fe20000004100 */
[-C--:B------:R-:W-:Y:S01]  /*5280*/  @!P0 FFMA.FTZ R58, R41, R44.reuse, -R58 ;  /* 0x0000002c293a8223 */ /* 0x080fe2000001083a */
[----:B------:R-:W-:Y:S01]  /*5290*/  @!P0 MOV R41, R29 ;  /* 0x0000001d00298202 */ /* 0x000fe20000000f00 */
[----:B------:R-:W-:Y:S01]  /*52a0*/  @!P0 FFMA.FTZ R2, R43, R44, R2 ;  /* 0x0000002c2b028223 */ /* 0x000fe20000010002 */
[----:B------:R-:W-:Y:S01]  /*52b0*/  @!P0 HADD2.F32 R50, -RZ, R52.H0_H0 ;  /* 0x20000034ff328230 */ /* 0x000fe20000004100 */
[----:B------:R-:W-:Y:S01]  /*52c0*/  @!P0 IMAD.MOV.U32 R44, RZ, RZ, R61 ;  /* 0x000000ffff2c8224 */ /* 0x000fe200078e003d */
[----:B------:R-:W-:Y:S01]  /*52d0*/  @!P0 SHF.R.U32.HI R48, RZ, 0x10, R77 ;  /* 0x00000010ff308819 */ /* 0x000fe2000001164d */
[C---:B------:R-:W-:Y:S01]  /*52e0*/  @!P0 FMUL.FTZ R3, R35.reuse, R40 ;  /* 0x0000002823038220 */ /* 0x040fe20000410000 */
[----:B------:R-:W-:Y:S01]  /*52f0*/  @!P0 HADD2.F32 R40, -RZ, R33.H0_H0 ;  /* 0x20000021ff288230 */ /* 0x000fe20000004100 */
[-C--:B------:R-:W-:Y:S01]  /*5300*/  @!P0 FFMA.FTZ R59, R35, R46.reuse, -R59 ;  /* 0x0000002e233b8223 */ /* 0x080fe2000001083b */
[--C-:B------:R-:W-:Y:S01]  /*5310*/  @!P0 HADD2.F32 R43, -RZ, R44.reuse.H0_H0 ;  /* 0x2000002cff2b8230 */ /* 0x100fe20000004100 */
[----:B------:R-:W-:Y:S01]  /*5320*/  @!P0 FFMA.FTZ R3, R45, R46, R3 ;  /* 0x0000002e2d038223 */ /* 0x000fe20000010003 */
[----:B------:R-:W-:Y:S01]  /*5330*/  @!P0 HADD2.F32 R44, -RZ, R44.H1_H1 ;  /* 0x3000002cff2c8230 */ /* 0x000fe20000004100 */
[--C-:B------:R-:W-:Y:S01]  /*5340*/  @!P0 SHF.R.U32.HI R57, RZ, 0x10, R79.reuse ;  /* 0x00000010ff398819 */ /* 0x100fe2000001164f */
[----:B------:R-:W-:Y:S01]  /*5350*/  @!P0 HADD2.F32 R48, -RZ, R48.H0_H0 ;  /* 0x20000030ff308230 */ /* 0x000fe20000004100 */
[----:B------:R-:W-:Y:S01]  /*5360*/  @!P0 F2FP.PACK_AB R58, R59, R58 ;  /* 0x0000003a3b3a823e */ /* 0x000fe200000000ff */
[----:B------:R-:W-:Y:S01]  /*5370*/  @!P0 HADD2.F32 R33, -RZ, R41.H1_H1 ;  /* 0x30000029ff218230 */ /* 0x000fe20000004100 */
[-C--:B------:R-:W-:Y:S01]  /*5380*/  @!P0 FMUL.FTZ R166, R44, R40.reuse ;  /* 0x000000282ca68220 */ /* 0x080fe20000410000 */
[----:B------:R-:W-:Y:S01]  /*5390*/  @!P0 HADD2.F32 R35, -RZ, R39.H0_H0 ;  /* 0x20000027ff238230 */ /* 0x000fe20000004100 */
[----:B------:R-:W-:Y:S01]  /*53a0*/  @!P0 MOV R39, R31 ;  /* 0x0000001f00278202 */ /* 0x000fe20000000f00 */
[----:B------:R-:W-:Y:S01]  /*53b0*/  @!P0 HADD2.F32 R42, -RZ, R41.H0_H0 ;  /* 0x20000029ff2a8230 */ /* 0x000fe20000004100 */
[C---:B------:R-:W-:Y:S01]  /*53c0*/  @!P0 FMUL.FTZ R5, R33.reuse, R40 ;  /* 0x0000002821058220 */ /* 0x040fe20000410000 */
[----:B------:R-:W-:Y:S01]  /*53d0*/  @!P0 MOV R28, R58 ;  /* 0x0000003a001c8202 */ /* 0x000fe20000000f00 */
        /* <DEDUP_REMOVED lines=9> */
[----:B------:R-:W-:Y:S01]  /*5470*/  @!P0 HADD2.F32 R35, -RZ, R38.H1_H1 ;  /* 0x30000026ff238230 */ /* 0x000fe20000004100 */
[----:B------:R-:W-:Y:S01]  /*5480*/  @!P0 FFMA.FTZ R168, R32, R57, -R168 ;  /* 0x0000003920a88223 */ /* 0x000fe200000108a8 */
[----:B------:R-:W-:Y:S01]  /*5490*/  @!P0 F2FP.PACK_AB R59, R3, R2 ;  /* 0x00000002033b823e */ /* 0x000fe200000000ff */
[----:B------:R-:W-:Y:S01]  /*54a0*/  @!P0 IMAD.MOV.U32 R32, RZ, RZ, R30 ;  /* 0x000000ffff208224 */ /* 0x000fe200078e001e */
[----:B------:R-:W-:Y:S01]  /*54b0*/  @!P0 SHF.R.U64 R53, R78, 0x10, R79 ;  /* 0x000000104e358819 */ /* 0x000fe2000000124f */
[----:B------:R-:W-:Y:S01]  /*54c0*/  @!P0 FMUL.FTZ R139, R54, R35 ;  /* 0x00000023368b8220 */ /* 0x000fe20000410000 */
[----:B------:R-:W-:Y:S01]  /*54d0*/  @!P0 MOV R60, R59 ;  /* 0x0000003b003c8202 */ /* 0x000fe20000000f00 */
[----:B------:R-:W-:Y:S01]  /*54e0*/  @!P0 FMUL.FTZ R8, R40, R35 ;  /* 0x0000002328088220 */ /* 0x000fe20000410000 */
[----:B------:R-:W-:Y:S02]  /*54f0*/  @!P0 HADD2.F32 R52, -RZ, R52.H1_H1 ;  /* 0x30000034ff348230 */ /* 0x000fe40000004100 */
[----:B------:R-:W-:Y:S02]  /*5500*/  @!P0 HADD2.F32 R35, -RZ, R38.H0_H0 ;  /* 0x20000026ff238230 */ /* 0x000fe40000004100 */
[----:B------:R-:W-:Y:S02]  /*5510*/  @!P0 HADD2.F32 R33, -RZ, R34.H0_H0 ;  /* 0x20000022ff218230 */ /* 0x000fe40000004100 */
[----:B------:R-:W-:Y:S01]  /*5520*/  @!P0 HADD2.F32 R47, -RZ, R85.H0_H0 ;  /* 0x20000055ff2f8230 */ /* 0x000fe20000004100 */
[----:B------:R-:W-:Y:S01]  /*5530*/  @!P0 FMUL.FTZ R157, R50, R35 ;  /* 0x00000023329d8220 */ /* 0x000fe20000410000 */
[----:B------:R-:W-:Y:S01]  /*5540*/  @!P0 HADD2.F32 R34, -RZ, R32.H0_H0 ;  /* 0x20000020ff228230 */ /* 0x000fe20000004100 */
[----:B------:R-:W-:Y:S01]  /*5550*/  @!P0 FMUL.FTZ R170, R52, R33 ;  /* 0x0000002134aa8220 */ /* 0x000fe20000410000 */
[----:B------:R-:W-:Y:S01]  /*5560*/  @!P0 HADD2.F32 R51, -RZ, R84.H0_H0 ;  /* 0x20000054ff338230 */ /* 0x000fe20000004100 */
[----:B------:R-:W-:Y:S01]  /*5570*/  @!P0 FFMA.FTZ R4, R43, R47, R4 ;  /* 0x0000002f2b048223 */ /* 0x000fe20000010004 */
[----:B------:R-:W-:Y:S01]  /*5580*/  @!P0 HADD2.F32 R32, -RZ, R32.H1_H1 ;  /* 0x30000020ff208230 */ /* 0x000fe20000004100 */
[C---:B------:R-:W-:Y:S01]  /*5590*/  @!P0 FMUL.FTZ R6, R34.reuse, R35 ;  /* 0x0000002322068220 */ /* 0x040fe20000410000 */
[----:B------:R-:W-:Y:S01]  /*55a0*/  @!P0 HADD2.F32 R53, -RZ, R53.H0_H0 ;  /* 0x20000035ff358230 */ /* 0x000fe20000004100 */
[----:B------:R-:W-:Y:S01]  /*55b0*/  @!P0 FFMA.FTZ R157, R34, R51, -R157 ;  /* 0x00000033229d8223 */ /* 0x000fe2000001089d */
[----:B------:R-:W-:Y:S01]  /*55c0*/  @!P0 HADD2.F32 R55, -RZ, R84.H1_H1 ;  /* 0x30000054ff378230 */ /* 0x000fe20000004100 */
[----:B------:R-:W-:Y:S02]  /*55d0*/  @!P0 FFMA.FTZ R137, R42, R47, -R137 ;  /* 0x0000002f2a898223 */ /* 0x000fe40000010889 */
[----:B------:R-:W-:Y:S02]  /*55e0*/  @!P0 FFMA.FTZ R170, R32, R53, -R170 ;  /* 0x0000003520aa8223 */ /* 0x000fe400000108aa */
[----:B------:R-:W-:Y:S01]  /*55f0*/  @!P0 FFMA.FTZ R139, R40, R55, -R139 ;  /* 0x00000037288b8223 */ /* 0x000fe2000001088b */
[----:B------:R-:W-:Y:S01]  /*5600*/  @!P0 F2FP.PACK_AB R137, R166, R137 ;  /* 0x00000089a689823e */ /* 0x000fe200000000ff */
[----:B------:R-:W-:Y:S01]  /*5610*/  @!P0 FFMA.FTZ R5, R44, R48, R5 ;  /* 0x000000302c058223 */ /* 0x000fe20000010005 */
[----:B------:R-:W-:Y:S01]  /*5620*/  @!P0 F2FP.PACK_AB R170, R170, R157 ;  /* 0x0000009daaaa823e */ /* 0x000fe200000000ff */
[----:B------:R-:W-:Y:S01]  /*5630*/  @!P0 FMUL.FTZ R7, R32, R33 ;  /* 0x0000002120078220 */ /* 0x000fe20000410000 */
[----:B------:R-:W-:Y:S01]  /*5640*/  @!P0 F2FP.PACK_AB R139, R168, R139 ;  /* 0x0000008ba88b823e */ /* 0x000fe200000000ff */
[----:B------:R-:W-:Y:S01]  /*5650*/  @!P0 FFMA.FTZ R6, R50, R51, R6 ;  /* 0x0000003332068223 */ /* 0x000fe20000010006 */
[----:B------:R-:W-:Y:S01]  /*5660*/  @!P0 MOV R29, R137 ;  /* 0x00000089001d8202 */ /* 0x000fe20000000f00 */
[----:B------:R-:W-:Y:S01]  /*5670*/  @!P0 FFMA.FTZ R7, R52, R53, R7 ;  /* 0x0000003534078223 */ /* 0x000fe20000010007 */
[----:B------:R-:W-:Y:S01]  /*5680*/  @!P0 MOV R31, R139 ;  /* 0x0000008b001f8202 */ /* 0x000fe20000000f00 */
[----:B------:R-:W-:Y:S01]  /*5690*/  @!P0 FFMA.FTZ R8, R54, R55, R8 ;  /* 0x0000003736088223 */ /* 0x000fe20000010008 */
[----:B------:R-:W-:Y:S01]  /*56a0*/  @!P0 F2FP.PACK_AB R166, R5, R4 ;  /* 0x0000000405a6823e */ /* 0x000fe200000000ff */
[----:B------:R-:W-:Y:S01]  /*56b0*/  @!P0 FFMA.FTZ R9, R56, R57, R9 ;  /* 0x0000003938098223 */ /* 0x000fe20000010009 */
[----:B------:R-:W-:Y:S01]  /*56c0*/  @!P0 F2FP.PACK_AB R157, R7, R6 ;  /* 0x00000006079d823e */ /* 0x000fe200000000ff */
[----:B------:R-:W-:Y:S02]  /*56d0*/  @!P0 IMAD.MOV.U32 R30, RZ, RZ, R170 ;  /* 0x000000ffff1e8224 */ /* 0x000fe400078e00aa */
[----:B------:R-:W-:Y:S01]  /*56e0*/  @!P0 IMAD.MOV.U32 R61, RZ, RZ, R166 ;  /* 0x000000ffff3d8224 */ /* 0x000fe200078e00a6 */
[----:B------:R-:W-:Y:S02]  /*56f0*/  @!P0 F2FP.PACK_AB R168, R9, R8 ;  /* 0x0000000809a8823e */ /* 0x000fe400000000ff */
[----:B------:R1:W-:Y:S01]  /*5700*/  STG.E.128 [R82.64], R28 ;  /* 0x0000001c52007986 */ /* 0x0003e2000c101d12 */
[----:B------:R-:W-:Y:S02]  /*5710*/  @!P0 MOV R62, R157 ;  /* 0x0000009d003e8202 */ /* 0x000fe40000000f00 */
[----:B------:R-:W-:Y:S05]  /*5720*/  @!P0 MOV R63, R168 ;  /* 0x000000a8003f8202 */ /* 0x000fea0000000f00 */
[----:B------:R1:W-:Y:S02]  /*5730*/  @!P2 STG.E.128 [R80.64], R60 ;  /* 0x0000003c5000a986 */ /* 0x0003e4000c101d12 */
.L_x_771:
[----:B------:R-:W-:Y:S05]  /*5740*/  BSYNC B1 ;  /* 0x0000000000017941 */ /* 0x000fea0003800000 */
.L_x_770:
[----:B------:R-:W-:Y:S04]  /*5750*/  IADD3 R165, P0, R158, R164, RZ ;  /* 0x000000a49ea57210 */ /* 0x000fe80007f1e0ff */
[----:B------:R-:W-:Y:S01]  /*5760*/  IADD3.X R94, R94, R105, RZ, P0, !PT ;  /* 0x000000695e5e7210 */ /* 0x000fe200007fe4ff */
[----:B------:R-:W-:-:S05]  /*5770*/  @P3 BRA `(.L_x_759) ;  /* 0x0000109000003947 */ /* 0x000fca0003800000 */
[----:B------:R-:W-:Y:S01]  /*5780*/  ISETP.GE.AND P0, PT, R14, c[0x0][0x1d4], PT ;  /* 0x000075000e007a0c */ /* 0x000fe20003f06270 */
[----:B------:R-:W-:Y:S01]  /*5790*/  @!UPT UIADD3 URZ, URZ, URZ, URZ ;  /* 0x0000003f3f3ff290 */ /* 0x000fe2000fffe03f */
[----:B------:R-:W-:Y:S11]  /*57a0*/  BSSY B0, `(.L_x_774) ;  /* 0x0000071000007945 */ /* 0x000ff60003800000 */
[----:B------:R-:W-:-:S05]  /*57b0*/  @P0 BRA `(.L_x_775) ;  /* 0x000006f000000947 */ /* 0x000fca0003800000 */
[----:B------:R-:W2:Y:S01]  /*57c0*/  LDS.128 R56, [R115+0xa080] ;  /* 0x00a0800073387984 */ /* 0x000ea20000000c00 */
[----:B------:R-:W-:Y:S02]  /*57d0*/  ISETP.GE.AND P2, PT, R122, c[0x0][0x1d4], PT ;  /* 0x000075007a007a0c */ /* 0x000fe40003f46270 */
[CC--:B-1----:R-:W-:Y:S04]  /*57e0*/  IADD3 R61, P1, P0, R146.reuse, R165.reuse, R125 ;  /* 0x000000a5923d7210 */ /* 0x0c2fe8000783e07d */
[CC--:B------:R-:W-:Y:S01]  /*57f0*/  IADD3.X R52, R101.reuse, R94.reuse, R114, P1, P0 ;  /* 0x0000005e65347210 */ /* 0x0c0fe20000fe0472 */
[----:B------:R-:W1:Y:S06]  /*5800*/  LDS.128 R28, [R116+0xa080] ;  /* 0x00a08000741c7984 */ /* 0x000e6c0000000c00 */
        /* <DEDUP_REMOVED lines=22> */
[----:B------:R-:W-:Y:S01]  /*5970*/  @!P0 SHF.R.U32.HI R42, RZ, 0x10, R69 ;  /* 0x00000010ff2a8819 */ /* 0x000fe20000011645 */
        /* <DEDUP_REMOVED lines=10> */
[--C-:B------:R-:W-:Y:S01]  /*5a20*/  @!P0 HADD2.F32 R43, -RZ, R44.reuse.H0_H0 ;  /* 0x2000002cff2b8230 */ /* 0x100fe20000004100 */
[----:B------:R-:W-:Y:S01]  /*5a30*/  @!P0 IMAD.MOV.U32 R38, RZ, RZ, R57 ;  /* 0x000000ffff268224 */ /* 0x000fe200078e0039 */
[----:B------:R-:W-:Y:S01]  /*5a40*/  @!P0 HADD2.F32 R44, -RZ, R44.H1_H1 ;  /* 0x3000002cff2c8230 */ /* 0x000fe20000004100 */
[----:B------:R-:W-:Y:S01]  /*5a50*/  @!P0 FMUL.FTZ R3, R27, R32 ;  /* 0x000000201b038220 */ /* 0x000fe20000410000 */
[----:B------:R-:W-:Y:S01]  /*5a60*/  @!P0 HADD2.F32 R32, -RZ, R25.H0_H0 ;  /* 0x20000019ff208230 */ /* 0x000fe20000004100 */
[----:B------:R-:W-:Y:S01]  /*5a70*/  @!P0 SHF.R.U64 R40, R68, 0x10, R69 ;  /* 0x0000001044288819 */ /* 0x000fe20000001245 */
[--C-:B------:R-:W-:Y:S01]  /*5a80*/  @!P0 HADD2.F32 R35, -RZ, R38.reuse.H0_H0 ;  /* 0x20000026ff238230 */ /* 0x100fe20000004100 */
[--C-:B------:R-:W-:Y:S01]  /*5a90*/  @!P0 SHF.R.U32.HI R53, RZ, 0x10, R71.reuse ;  /* 0x00000010ff358819 */ /* 0x100fe20000011647 */
[----:B------:R-:W-:Y:S01]  /*5aa0*/  @!P0 HADD2.F32 R38, -RZ, R38.H1_H1 ;  /* 0x30000026ff268230 */ /* 0x000fe20000004100 */
[----:B------:R-:W-:Y:S01]  /*5ab0*/  @!P0 SHF.R.U64 R47, R70, 0x10, R71 ;  /* 0x00000010462f8819 */ /* 0x000fe20000001247 */
[--C-:B------:R-:W-:Y:S02]  /*5ac0*/  @!P0 HADD2.F32 R25, -RZ, R33.reuse.H1_H1 ;  /* 0x30000021ff198230 */ /* 0x100fe40000004100 */
[----:B------:R-:W-:Y:S01]  /*5ad0*/  @!P0 HADD2.F32 R34, -RZ, R33.H0_H0 ;  /* 0x20000021ff228230 */ /* 0x000fe20000004100 */
[-C--:B------:R-:W-:Y:S01]  /*5ae0*/  @!P0 FMUL.FTZ R77, R38, R32.reuse ;  /* 0x00000020264d8220 */ /* 0x080fe20000410000 */
[----:B------:R-:W-:Y:S01]  /*5af0*/  @!P0 HADD2.F32 R40, -RZ, R40.H0_H0 ;  /* 0x20000028ff288230 */ /* 0x000fe20000004100 */
[C---:B------:R-:W-:Y:S01]  /*5b00*/  @!P0 FMUL.FTZ R5, R25.reuse, R32 ;  /* 0x0000002019058220 */ /* 0x040fe20000410000 */
[----:B------:R-:W-:Y:S01]  /*5b10*/  @!P0 MOV R33, R31 ;  /* 0x0000001f00218202 */ /* 0x000fe20000000f00 */
[----:B------:R-:W-:Y:S01]  /*5b20*/  @!P0 FFMA.FTZ R77, R25, R42, -R77 ;  /* 0x0000002a194d8223 */ /* 0x000fe2000001084d */
[----:B------:R-:W-:Y:S01]  /*5b30*/  @!P0 HADD2.F32 R25, -RZ, R24.H0_H0 ;  /* 0x20000018ff198230 */ /* 0x000fe20000004100 */
[-C--:B------:R-:W-:Y:S01]  /*5b40*/  @!P0 FFMA.FTZ R63, R27, R40.reuse, -R63 ;  /* 0x000000281b3f8223 */ /* 0x080fe2000001083f */
[----:B------:R-:W-:Y:S01]  /*5b50*/  @!P0 HADD2.F32 R27, -RZ, R37.H0_H0 ;  /* 0x20000025ff1b8230 */ /* 0x000fe20000004100 */
[----:B------:R-:W-:Y:S01]  /*5b60*/  @!P0 FFMA.FTZ R3, R39, R40, R3 ;  /* 0x0000002827038223 */ /* 0x000fe20000010003 */
[----:B------:R-:W-:Y:S01]  /*5b70*/  @!P0 HADD2.F32 R24, -RZ, R33.H1_H1 ;  /* 0x30000021ff188230 */ /* 0x000fe20000004100 */
[----:B------:R-:W-:Y:S01]  /*5b80*/  @!P0 FMUL.FTZ R79, R48, R25 ;  /* 0x00000019304f8220 */ /* 0x000fe20000410000 */
[----:B------:R-:W-:Y:S01]  /*5b90*/  @!P0 HADD2.F32 R53, -RZ, R53.H0_H0 ;  /* 0x20000035ff358230 */ /* 0x000fe20000004100 */
[-C--:B------:R-:W-:Y:S01]  /*5ba0*/  @!P0 FMUL.FTZ R52, R35, R27.reuse ;  /* 0x0000001b23348220 */ /* 0x080fe20000410000 */
[----:B------:R-:W-:Y:S01]  /*5bb0*/  @!P0 F2FP.PACK_AB R50, R63, R50 ;  /* 0x000000323f32823e */ /* 0x000fe200000000ff */
[----:B------:R-:W-:Y:S01]  /*5bc0*/  @!P0 FMUL.FTZ R4, R34, R27 ;  /* 0x0000001b22048220 */ /* 0x000fe20000410000 */
[----:B------:R-:W-:Y:S01]  /*5bd0*/  @!P0 HADD2.F32 R32, -RZ, R33.H0_H0 ;  /* 0x20000021ff208230 */ /* 0x000fe20000004100 */
[C---:B------:R-:W-:Y:S01]  /*5be0*/  @!P0 FMUL.FTZ R9, R24.reuse, R25 ;  /* 0x0000001918098220 */ /* 0x040fe20000410000 */
[--C-:B------:R-:W-:Y:S01]  /*5bf0*/  @!P0 HADD2.F32 R27, -RZ, R36.reuse.H1_H1 ;  /* 0x30000024ff1b8230 */ /* 0x100fe20000004100 */
[----:B------:R-:W-:Y:S01]  /*5c00*/  @!P0 FFMA.FTZ R79, R24, R53, -R79 ;  /* 0x00000035184f8223 */ /* 0x000fe2000001084f */
[----:B------:R-:W-:Y:S01]  /*5c10*/  @!P0 MOV R28, R50 ;  /* 0x00000032001c8202 */ /* 0x000fe20000000f00 */
[----:B------:R-:W-:Y:S01]  /*5c20*/  @!P0 IMAD.MOV.U32 R24, RZ, RZ, R30 ;  /* 0x000000ffff188224 */ /* 0x000fe200078e001e */
[----:B------:R-:W-:Y:S01]  /*5c30*/  @!P0 F2FP.PACK_AB R50, R3, R2 ;  /* 0x000000020332823e */ /* 0x000fe200000000ff */
[-C--:B------:R-:W-:Y:S01]  /*5c40*/  @!P0 FMUL.FTZ R62, R46, R27.reuse ;  /* 0x0000001b2e3e8220 */ /* 0x080fe20000410000 */
[----:B------:R-:W-:Y:S01]  /*5c50*/  @!P0 HADD2.F32 R41, -RZ, R75.H0_H0 ;  /* 0x2000004bff298230 */ /* 0x000fe20000004100 */
[----:B------:R-:W-:Y:S01]  /*5c60*/  @!P0 FMUL.FTZ R8, R32, R27 ;  /* 0x0000001b20088220 */ /* 0x000fe20000410000 */
[----:B------:R-:W-:Y:S01]  /*5c70*/  @!P0 HADD2.F32 R27, -RZ, R36.H0_H0 ;  /* 0x20000024ff1b8230 */ /* 0x000fe20000004100 */
[----:B------:R-:W-:Y:S01]  /*5c80*/  @!P0 MOV R56, R50 ;  /* 0x0000003200388202 */ /* 0x000fe20000000f00 */
[----:B------:R-:W-:Y:S01]  /*5c90*/  @!P0 HADD2.F32 R25, -RZ, R26.H0_H0 ;  /* 0x2000001aff198230 */ /* 0x000fe20000004100 */
[----:B------:R-:W-:Y:S01]  /*5ca0*/  @!P0 FFMA.FTZ R4, R35, R41, R4 ;  /* 0x0000002923048223 */ /* 0x000fe20000010004 */
[----:B------:R-:W-:Y:S01]  /*5cb0*/  @!P0 HADD2.F32 R26, -RZ, R24.H0_H0 ;  /* 0x20000018ff1a8230 */ /* 0x000fe20000004100 */
[----:B------:R-:W-:Y:S01]  /*5cc0*/  @!P0 FMUL.FTZ R78, R43, R27 ;  /* 0x0000001b2b4e8220 */ /* 0x000fe20000410000 */
[----:B------:R-:W-:Y:S01]  /*5cd0*/  @!P0 HADD2.F32 R45, -RZ, R74.H0_H0 ;  /* 0x2000004aff2d8230 */ /* 0x000fe20000004100 */
[----:B------:R-:W-:Y:S01]  /*5ce0*/  @!P0 FMUL.FTZ R76, R44, R25 ;  /* 0x000000192c4c8220 */ /* 0x000fe20000410000 */
        /* <DEDUP_REMOVED lines=28> */
.L_x_775:
[----:B------:R-:W-:Y:S05]  /*5eb0*/  BSYNC B0 ;  /* 0x0000000000007941 */ /* 0x000fea0003800000 */
.L_x_774:
[----:B------:R-:W-:Y:S11]  /*5ec0*/  ISETP.GE.AND P0, PT, R12, c[0x0][0x1d4], PT ;  /* 0x000075000c007a0c */ /* 0x000ff60003f06270 */
[----:B------:R-:W-:Y:S02]  /*5ed0*/  @!UPT UIADD3 URZ, URZ, URZ, URZ ;  /* 0x0000003f3f3ff290 */ /* 0x000fe4000fffe03f */
[----:B------:R-:W-:-:S05]  /*5ee0*/  @P0 BRA `(.L_x_759) ;  /* 0x0000092000000947 */ /* 0x000fca0003800000 */
[----:B-1----:R-:W-:Y:S01]  /*5ef0*/  LDS.128 R52, [R111+0xa080] ;  /* 0x00a080006f347984 */ /* 0x002fe20000000c00 */
[----:B------:R-:W-:Y:S04]  /*5f00*/  IADD3 R56, P1, P0, R146, R165, R124 ;  /* 0x000000a592387210 */ /* 0x000fe8000783e07c */
[----:B------:R-:W-:Y:S02]  /*5f10*/  IADD3.X R51, R101, R94, R112, P1, P0 ;  /* 0x0000005e65337210 */ /* 0x000fe40000fe0470 */
[----:B------:R-:W-:Y:S01]  /*5f20*/  ISETP.GE.AND P0, PT, R12, c[0x0][0x27c], PT ;  /* 0x00009f000c007a0c */ /* 0x000fe20003f06270 */
[----:B------:R-:W1:Y:S01]  /*5f30*/  LDS.128 R24, [R113+0xa080] ;  /* 0x00a0800071187984 */ /* 0x000e620000000c00 */
[C---:B------:R-:W-:Y:S04]  /*5f40*/  LEA R58, P1, R56.reuse, c[0x0][0x1c8], 0x1 ;  /* 0x00007200383a7a11 */ /* 0x040fe800078208ff */
[----:B------:R-:W-:Y:S02]  /*5f50*/  LEA.HI.X R59, R56, c[0x0][0x1cc], R51, 0x1, P1 ;  /* 0x00007300383b7a11 */ /* 0x000fe400008f0c33 */
[----:B------:R-:W-:Y:S05]  /*5f60*/  ISETP.GE.AND P1, PT, R121, c[0x0][0x1d4], PT ;  /* 0x0000750079007a0c */ /* 0x000fea0003f26270 */
[----:B------:R-:W-:Y:S01]  /*5f70*/  @!P0 SHF.R.U64 R22, R22, 0x10, R23 ;  /* 0x0000001016168819 */ /* 0x000fe20000001217 */
[----:B------:R-:W-:Y:S01]  /*5f80*/  @!P0 HADD2.F32 R30, -RZ, R19.H1_H1 ;  /* 0x30000013ff1e8230 */ /* 0x000fe20000004100 */
[--C-:B------:R-:W-:Y:S01]  /*5f90*/  @!P0 SHF.R.U64 R28, R20, 0x10, R21.reuse ;  /* 0x00000010141c8819 */ /* 0x100fe20000001215 */
[--C-:B------:R-:W-:Y:S01]  /*5fa0*/  @!P0 HADD2.F32 R38, -RZ, R73.reuse.H1_H1 ;  /* 0x30000049ff268230 */ /* 0x100fe20000004100 */
[----:B------:R-:W-:Y:S01]  /*5fb0*/  @!P0 SHF.R.U32.HI R20, RZ, 0x10, R21 ;  /* 0x00000010ff148819 */ /* 0x000fe20000011615 */
[----:B------:R-:W-:Y:S01]  /*5fc0*/  @!P0 HADD2.F32 R35, -RZ, R73.H0_H0 ;  /* 0x20000049ff238230 */ /* 0x000fe20000004100 */
[----:B------:R-:W-:Y:S01]  /*5fd0*/  @!P0 SHF.R.U32.HI R21, RZ, 0x10, R23 ;  /* 0x00000010ff158819 */ /* 0x000fe20000011617 */
[--C-:B------:R-:W-:Y:S01]  /*5fe0*/  @!P0 HADD2.F32 R47, -RZ, R72.reuse.H1_H1 ;  /* 0x30000048ff2f8230 */ /* 0x100fe20000004100 */
[--C-:B------:R-:W-:Y:S01]  /*5ff0*/  @!P0 SHF.R.U64 R36, R64, 0x10, R65.reuse ;  /* 0x0000001040248819 */ /* 0x100fe20000001241 */
[----:B------:R-:W-:Y:S01]  /*6000*/  @!P0 HADD2.F32 R42, -RZ, R72.H0_H0 ;  /* 0x20000048ff2a8230 */ /* 0x000fe20000004100 */
[----:B------:R-:W-:Y:S01]  /*6010*/  @!P0 SHF.R.U32.HI R40, RZ, 0x10, R65 ;  /* 0x00000010ff288819 */ /* 0x000fe20000011641 */
[----:B------:R-:W-:Y:S01]  /*6020*/  @!P0 HADD2.F32 R28, -RZ, R28.H0_H0 ;  /* 0x2000001cff1c8230 */ /* 0x000fe20000004100 */
[--C-:B------:R-:W-:Y:S01]  /*6030*/  @!P0 SHF.R.U32.HI R48, RZ, 0x10, R67.reuse ;  /* 0x00000010ff308819 */ /* 0x100fe20000011643 */
[----:B------:R-:W-:Y:S01]  /*6040*/  @!P0 HADD2.F32 R36, -RZ, R36.H0_H0 ;  /* 0x20000024ff248230 */ /* 0x000fe20000004100 */
[----:B------:R-:W-:Y:S01]  /*6050*/  @!P0 SHF.R.U64 R44, R66, 0x10, R67 ;  /* 0x00000010422c8819 */ /* 0x000fe20000001243 */
[----:B------:R-:W-:Y:S02]  /*6060*/  @!P0 HADD2.F32 R40, -RZ, R40.H0_H0 ;  /* 0x20000028ff288230 */ /* 0x000fe40000004100 */
[----:B------:R-:W-:Y:S02]  /*6070*/  @!P0 HADD2.F32 R48, -RZ, R48.H0_H0 ;  /* 0x20000030ff308230 */ /* 0x000fe40000004100 */
[----:B------:R-:W-:Y:S02]  /*6080*/  @!P0 HADD2.F32 R44, -RZ, R44.H0_H0 ;  /* 0x2000002cff2c8230 */ /* 0x000fe40000004100 */
        /* <DEDUP_REMOVED lines=10> */
[--C-:B------:R-:W-:Y:S01]  /*6130*/  @!P0 HADD2.F32 R32, -RZ, R34.reuse.H0_H0 ;  /* 0x20000022ff208230 */ /* 0x100fe20000004100 */
[-C--:B------:R-:W-:Y:S01]  /*6140*/  @!P0 FMUL.FTZ R50, R37, R30.reuse ;  /* 0x0000001e25328220 */ /* 0x080fe20000410000 */
[----:B------:R-:W-:Y:S01]  /*6150*/  @!P0 HADD2.F32 R33, -RZ, R23.H1_H1 ;  /* 0x30000017ff218230 */ /* 0x000fe20000004100 */
[C---:B------:R-:W-:Y:S01]  /*6160*/  @!P0 FMUL.FTZ R4, R29.reuse, R30 ;  /* 0x0000001e1d048220 */ /* 0x040fe20000410000 */
[----:B------:R-:W-:Y:S01]  /*6170*/  @!P0 HADD2.F32 R34, -RZ, R34.H1_H1 ;  /* 0x30000022ff228230 */ /* 0x000fe20000004100 */
[----:B------:R-:W-:Y:S01]  /*6180*/  @!P0 FFMA.FTZ R50, R29, R38, -R50 ;  /* 0x000000261d328223 */ /* 0x000fe20000010832 */
[----:B------:R-:W-:Y:S01]  /*6190*/  @!P0 HADD2.F32 R29, -RZ, R19.H0_H0 ;  /* 0x20000013ff1d8230 */ /* 0x000fe20000004100 */
[----:B------:R-:W-:Y:S01]  /*61a0*/  @!P0 FMUL.FTZ R5, R33, R20 ;  /* 0x0000001421058220 */ /* 0x000fe20000410000 */
[----:B------:R-:W-:Y:S01]  /*61b0*/  @!P0 MOV R19, R24 ;  /* 0x0000001800138202 */ /* 0x000fe20000000f00 */
[----:B------:R-:W-:Y:S01]  /*61c0*/  @!P0 FMUL.FTZ R56, R34, R28 ;  /* 0x0000001c22388220 */ /* 0x000fe20000410000 */
[----:B------:R-:W-:Y:S01]  /*61d0*/  @!P0 HADD2.F32 R39, -RZ, R39.H1_H1 ;  /* 0x30000027ff278230 */ /* 0x000fe20000004100 */
[-C--:B------:R-:W-:Y:S01]  /*61e0*/  @!P0 FMUL.FTZ R51, R32, R29.reuse ;  /* 0x0000001d20338220 */ /* 0x080fe20000410000 */
[----:B------:R-:W-:Y:S02]  /*61f0*/  @!P0 HADD2.F32 R45, -RZ, R41.H0_H0 ;  /* 0x20000029ff2d8230 */ /* 0x000fe40000004100 */
[--C-:B------:R-:W-:Y:S01]  /*6200*/  @!P0 HADD2.F32 R30, -RZ, R19.reuse.H0_H0 ;  /* 0x20000013ff1e8230 */ /* 0x100fe20000004100 */
[----:B------:R-:W-:Y:S01]  /*6210*/  @!P0 FMUL.FTZ R63, R39, R20 ;  /* 0x00000014273f8220 */ /* 0x000fe20000410000 */
[----:B------:R-:W-:Y:S02]  /*6220*/  @!P0 HADD2.F32 R19, -RZ, R19.H1_H1 ;  /* 0x30000013ff138230 */ /* 0x000fe40000004100 */
[----:B------:R-:W-:Y:S01]  /*6230*/  @!P0 HADD2.F32 R46, -RZ, R41.H1_H1 ;  /* 0x30000029ff2e8230 */ /* 0x000fe20000004100 */
[C---:B------:R-:W-:Y:S01]  /*6240*/  @!P0 FMUL.FTZ R2, R30.reuse, R29 ;  /* 0x0000001d1e028220 */ /* 0x040fe20000410000 */
[----:B------:R-:W-:Y:S01]  /*6250*/  @!P0 MOV R29, R26 ;  /* 0x0000001a001d8202 */ /* 0x000fe20000000f00 */
[C---:B------:R-:W-:Y:S01]  /*6260*/  @!P0 FMUL.FTZ R3, R19.reuse, R28 ;  /* 0x0000001c13038220 */ /* 0x040fe20000410000 */
[--C-:B------:R-:W-:Y:S01]  /*6270*/  @!P0 HADD2.F32 R28, -RZ, R18.reuse.H1_H1 ;  /* 0x30000012ff1c8230 */ /* 0x100fe20000004100 */
[----:B------:R-:W-:Y:S01]  /*6280*/  @!P0 FFMA.FTZ R56, R19, R36, -R56 ;  /* 0x0000002413388223 */ /* 0x000fe20000010838 */
[----:B------:R-:W-:Y:S01]  /*6290*/  @!P0 HADD2.F32 R19, -RZ, R18.H0_H0 ;  /* 0x20000012ff138230 */ /* 0x000fe20000004100 */
[----:B------:R-:W-:Y:S01]  /*62a0*/  @!P0 FFMA.FTZ R51, R30, R35, -R51 ;  /* 0x000000231e338223 */ /* 0x000fe20000010833 */
[----:B------:R-:W-:Y:S01]  /*62b0*/  @!P0 HADD2.F32 R18, -RZ, R21.H0_H0 ;  /* 0x20000015ff128230 */ /* 0x000fe20000004100 */
[----:B------:R-:W-:Y:S01]  /*62c0*/  @!P0 FFMA.FTZ R63, R33, R40, -R63 ;  /* 0x00000028213f8223 */ /* 0x000fe2000001083f */
[--C-:B------:R-:W-:Y:S01]  /*62d0*/  @!P0 HADD2.F32 R41, -RZ, R43.reuse.H0_H0 ;  /* 0x2000002bff298230 */ /* 0x100fe20000004100 */
[----:B------:R-:W-:Y:S01]  /*62e0*/  @!P0 FMUL.FTZ R60, R45, R19 ;  /* 0x000000132d3c8220 */ /* 0x000fe20000410000 */
[----:B------:R-:W-:Y:S01]  /*62f0*/  @!P0 HADD2.F32 R43, -RZ, R43.H1_H1 ;  /* 0x3000002bff2b8230 */ /* 0x000fe20000004100 */
[----:B------:R-:W-:Y:S01]  /*6300*/  @!P0 FMUL.FTZ R57, R46, R18 ;  /* 0x000000122e398220 */ /* 0x000fe20000410000 */
[--C-:B------:R-:W-:Y:S01]  /*6310*/  @!P0 HADD2.F32 R30, -RZ, R31.reuse.H0_H0 ;  /* 0x2000001fff1e8230 */ /* 0x100fe20000004100 */
[----:B------:R-:W-:Y:S01]  /*6320*/  @!P0 FMUL.FTZ R62, R41, R28 ;  /* 0x0000001c293e8220 */ /* 0x000fe20000410000 */
[----:B------:R-:W-:Y:S01]  /*6330*/  @!P0 HADD2.F32 R21, -RZ, R31.H1_H1 ;  /* 0x3000001fff158230 */ /* 0x000fe20000004100 */
[----:B------:R-:W-:Y:S01]  /*6340*/  @!P0 FMUL.FTZ R61, R43, R22 ;  /* 0x000000162b3d8220 */ /* 0x000fe20000410000 */
[--C-:B------:R-:W-:Y:S01]  /*6350*/  @!P0 HADD2.F32 R31, -RZ, R29.reuse.H0_H0 ;  /* 0x2000001dff1f8230 */ /* 0x100fe20000004100 */
[----:B------:R-:W-:Y:S01]  /*6360*/  @!P0 FFMA.FTZ R60, R30, R47, -R60 ;  /* 0x0000002f1e3c8223 */ /* 0x000fe2000001083c */
[----:B------:R-:W-:Y:S01]  /*6370*/  @!P0 HADD2.F32 R23, -RZ, R29.H1_H1 ;  /* 0x3000001dff178230 */ /* 0x000fe20000004100 */
[----:B------:R-:W-:Y:S01]  /*6380*/  @!P0 FFMA.FTZ R57, R21, R48, -R57 ;  /* 0x0000003015398223 */ /* 0x000fe20000010839 */
[----:B------:R-:W-:Y:S01]  /*6390*/  @!P0 F2FP.PACK_AB R51, R56, R51 ;  /* 0x000000333833823e */ /* 0x000fe200000000ff */
[----:B------:R-:W-:Y:S01]  /*63a0*/  @!P0 FFMA.FTZ R62, R31, R42, -R62 ;  /* 0x0000002a1f3e8223 */ /* 0x000fe2000001083e */
[----:B------:R-:W-:Y:S01]  /*63b0*/  @!P0 F2FP.PACK_AB R50, R63, R50 ;  /* 0x000000323f32823e */ /* 0x000fe200000000ff */
[----:B------:R-:W-:Y:S01]  /*63c0*/  @!P0 FFMA.FTZ R61, R23, R44, -R61 ;  /* 0x0000002c173d8223 */ /* 0x000fe2000001083d */
[----:B------:R-:W-:Y:S01]  /*63d0*/  @!P0 F2FP.PACK_AB R57, R57, R60 ;  /* 0x0000003c3939823e */ /* 0x000fe200000000ff */
[----:B------:R-:W-:Y:S01]  /*63e0*/  @!P0 IMAD.MOV.U32 R24, RZ, RZ, R51 ;  /* 0x000000ffff188224 */ /* 0x000fe200078e0033 */
[----:B------:R-:W-:Y:S01]  /*63f0*/  @!P0 MOV R25, R50 ;  /* 0x0000003200198202 */ /* 0x000fe20000000f00 */
[----:B------:R-:W-:Y:S01]  /*6400*/  @!P0 FFMA.FTZ R2, R32, R35, R2 ;  /* 0x0000002320028223 */ /* 0x000fe20000010002 */
        /* <DEDUP_REMOVED lines=8> */
[----:B------:R-:W-:Y:S01]  /*6490*/  @!P0 FFMA.FTZ R5, R39, R40, R5 ;  /* 0x0000002827058223 */ /* 0x000fe20000010005 */
[----:B------:R1:W-:Y:S01]  /*64a0*/  STG.E.128 [R58.64], R24 ;  /* 0x000000183a007986 */ /* 0x0003e2000c101d12 */
        /* <DEDUP_REMOVED lines=20> */
.L_x_745:
[----:B------:R-:W-:Y:S01]  /*65f0*/  IMAD R2, R49, -0x30, R0 ;  /* 0xffffffd031027824 */ /* 0x000fe200078e0200 */
[----:B------:R-:W-:Y:S04]  /*6600*/  BSSY B0, `(.L_x_776) ;  /* 0x0000011000007945 */ /* 0x000fe80003800000 */
[----:B------:R-:W-:Y:S04]  /*6610*/  IMNMX R138, R2, 0x30, PT ;  /* 0x00000030028a7817 */ /* 0x000fe80003800200 */
[----:B------:R-:W-:Y:S11]  /*6620*/  ISETP.GE.AND P0, PT, R131, R138, PT ;  /* 0x0000008a8300720c */ /* 0x000ff60003f06270 */
[----:B------:R-:W-:Y:S02]  /*6630*/  @!UPT UIADD3 URZ, URZ, URZ, URZ ;  /* 0x0000003f3f3ff290 */ /* 0x000fe4000fffe03f */
[----:B------:R-:W-:-:S05]  /*6640*/  @P0 BRA `(.L_x_777) ;  /* 0x000000c000000947 */ /* 0x000fca0003800000 */
[----:B------:R-:W-:Y:S02]  /*6650*/  ISETP.GE.AND P0, PT, R14, c[0x0][0x1d4], PT ;  /* 0x000075000e007a0c */ /* 0x000fe40003f06270 */
[----:B------:R-:W-:Y:S02]  /*6660*/  ISETP.GE.AND P2, PT, R12, c[0x0][0x1d4], PT ;  /* 0x000075000c007a0c */ /* 0x000fe40003f46270 */
[----:B------:R-:W-:Y:S09]  /*6670*/  ISETP.GE.AND P1, PT, R128, c[0x0][0x1d4], PT ;  /* 0x0000750080007a0c */ /* 0x000ff20003f26270 */
[----:B------:R-:W1:Y:S04]  /*6680*/  @!P0 LDS.128 R28, [R129+0xa080] ;  /* 0x00a08000811c8984 */ /* 0x000e680000000c00 */
[----:B------:R-:W2:Y:S04]  /*6690*/  @!P2 LDS.128 R24, [R129+0xb880] ;  /* 0x00b880008118a984 */ /* 0x000ea80000000c00 */
[----:B------:R-:W3:Y:S04]  /*66a0*/  @!P1 LDS.128 R20, [R129+0xd080] ;  /* 0x00d0800081149984 */ /* 0x000ee80000000c00 */
[----:B-1----:R-:W-:Y:S01]  /*66b0*/  @!P0 STG.E.128 [R78.64], R28 ;  /* 0x0000001c4e008986 */ /* 0x002fe2000c101d12 */
[----:B------:R-:W-:Y:S03]  /*66c0*/  ISETP.GE.AND P0, PT, R127, c[0x0][0x1d4], PT ;  /* 0x000075007f007a0c */ /* 0x000fe60003f06270 */
[----:B--2---:R-:W-:Y:S04]  /*66d0*/  @!P2 STG.E.128 [R78.64+0x80], R24 ;  /* 0x000080184e00a986 */ /* 0x004fe8000c101d12 */
[----:B---3--:R-:W-:Y:S06]  /*66e0*/  @!P1 STG.E.128 [R78.64+0x100], R20 ;  /* 0x000100144e009986 */ /* 0x008fec000c101d12 */
[----:B------:R-:W1:Y:S04]  /*66f0*/  @!P0 LDS.128 R4, [R129+0xe880] ;  /* 0x00e8800081048984 */ /* 0x000e680000000c00 */
[----:B-1----:R1:W-:Y:S02]  /*6700*/  @!P0 STG.E.128 [R78.64+0x180], R4 ;  /* 0x000180044e008986 */ /* 0x0023e4000c101d12 */
.L_x_777:
[----:B------:R-:W-:Y:S05]  /*6710*/  BSYNC B0 ;  /* 0x0000000000007941 */ /* 0x000fea0003800000 */
.L_x_776:
[----:B------:R-:W-:Y:S11]  /*6720*/  ISETP.GE.AND P0, PT, R126, R138, PT ;  /* 0x0000008a7e00720c */ /* 0x000ff60003f06270 */
[----:B------:R-:W-:Y:S02]  /*6730*/  @!UPT UIADD3 URZ, URZ, URZ, URZ ;  /* 0x0000003f3f3ff290 */ /* 0x000fe4000fffe03f */
[----:B------:R-:W-:-:S05]  /*6740*/  @P0 BRA `(.L_x_759) ;  /* 0x000000c000000947 */ /* 0x000fca0003800000 */
[----:B------:R-:W-:Y:S02]  /*6750*/  ISETP.GE.AND P0, PT, R14, c[0x0][0x1d4], PT ;  /* 0x000075000e007a0c */ /* 0x000fe40003f06270 */
[----:B------:R-:W-:Y:S02]  /*6760*/  ISETP.GE.AND P2, PT, R12, c[0x0][0x1d4], PT ;  /* 0x000075000c007a0c */ /* 0x000fe40003f46270 */
[----:B------:R-:W-:Y:S09]  /*6770*/  ISETP.GE.AND P1, PT, R128, c[0x0][0x1d4], PT ;  /* 0x0000750080007a0c */ /* 0x000ff20003f26270 */
[----:B------:R-:W2:Y:S04]  /*6780*/  @!P0 LDS.128 R28, [R129+0xb080] ;  /* 0x00b08000811c8984 */ /* 0x000ea80000000c00 */
[----:B------:R-:W3:Y:S04]  /*6790*/  @!P2 LDS.128 R24, [R129+0xc880] ;  /* 0x00c880008118a984 */ /* 0x000ee80000000c00 */
[----:B------:R-:W4:Y:S04]  /*67a0*/  @!P1 LDS.128 R20, [R129+0xe080] ;  /* 0x00e0800081149984 */ /* 0x000f280000000c00 */
[----:B--2---:R-:W-:Y:S01]  /*67b0*/  @!P0 STG.E.128 [R76.64], R28 ;  /* 0x0000001c4c008986 */ /* 0x004fe2000c101d12 */
[----:B------:R-:W-:Y:S03]  /*67c0*/  ISETP.GE.AND P0, PT, R127, c[0x0][0x1d4], PT ;  /* 0x000075007f007a0c */ /* 0x000fe60003f06270 */
[----:B---3--:R-:W-:Y:S04]  /*67d0*/  @!P2 STG.E.128 [R76.64+0x80], R24 ;  /* 0x000080184c00a986 */ /* 0x008fe8000c101d12 */
[----:B----4-:R-:W-:Y:S06]  /*67e0*/  @!P1 STG.E.128 [R76.64+0x100], R20 ;  /* 0x000100144c009986 */ /* 0x010fec000c101d12 */
[----:B-1----:R-:W1:Y:S04]  /*67f0*/  @!P0 LDS.128 R4, [R129+0xf880] ;  /* 0x00f8800081048984 */ /* 0x002e680000000c00 */
[----:B-1----:R1:W-:Y:S02]  /*6800*/  @!P0 STG.E.128 [R76.64+0x180], R4 ;  /* 0x000180044c008986 */ /* 0x0023e4000c101d12 */
.L_x_759:
[----:B------:R-:W-:Y:S05]  /*6810*/  BSYNC B2 ;  /* 0x0000000000027941 */ /* 0x000fea0003800000 */
.L_x_744:
[----:B--2---:R-:W-:Y:S01]  /*6820*/  IMAD.IADD R2, R138, 0x1, -R131 ;  /* 0x000000018a027824 */ /* 0x004fe200078e0a83 */
[----:B------:R-:W-:Y:S01]  /*6830*/  ISETP.NE.AND P3, PT, R136, RZ, PT ;  /* 0x000000ff8800720c */ /* 0x000fe20003f65270 */
[----:B-1----:R-:W-:Y:S01]  /*6840*/  IMAD.WIDE.U32 R6, R49, 0x30, RZ ;  /* 0x0000003031067825 */ /* 0x002fe200078e00ff */
[----:B------:R-:W-:Y:S02]  /*6850*/  BSSY B0, `(.L_x_778) ;  /* 0x000003f000007945 */ /* 0x000fe40003800000 */
[----:B------:R-:W-:Y:S01]  /*6860*/  ISETP.GE.AND P0, PT, R2, 0x21, PT ;  /* 0x000000210200780c */ /* 0x000fe20003f06270 */
[----:B------:R-:W-:Y:S04]  /*6870*/  IMAD R5, R90, 0x30, RZ ;  /* 0x000000305a057824 */ /* 0x000fe800078e02ff */
[----:B------:R-:W-:Y:S01]  /*6880*/  IMAD.IADD R5, R7, 0x1, R5 ;  /* 0x0000000107057824 */ /* 0x000fe200078e0205 */
[----:B------:R-:W-:Y:S04]  /*6890*/  IADD3 R7, P1, R99, R6, RZ ;  /* 0x0000000663077210 */ /* 0x000fe80007f3e0ff */
[----:B------:R-:W-:Y:S03]  /*68a0*/  IADD3.X R3, R5, R98, RZ, P1, !PT ;  /* 0x0000006205037210 */ /* 0x000fe60000ffe4ff */
[----:B------:R-:W-:Y:S05]  /*68b0*/  @P0 IADD3 R9, P1, R7, 0x20, RZ ;  /* 0x0000002007090810 */ /* 0x000fea0007f3e0ff */
[----:B------:R-:W-:Y:S01]  /*68c0*/  @P0 IMAD.X R4, RZ, RZ, R3, P1 ;  /* 0x000000ffff040224 */ /* 0x000fe200008e0603 */
[----:B------:R-:W-:Y:S03]  /*68d0*/  ISETP.GE.AND P1, PT, R2, 0x1, PT ;  /* 0x000000010200780c */ /* 0x000fe60003f26270 */
[----:B------:R-:W-:Y:S04]  /*68e0*/  @P0 IMAD R4, R4, c[0x0][0x258], RZ ;  /* 0x0000960004040a24 */ /* 0x000fe800078e02ff */
[----:B------:R-:W-:Y:S06]  /*68f0*/  @P0 IMAD R4, R9, c[0x0][0x25c], R4 ;  /* 0x0000970009040a24 */ /* 0x000fec00078e0204 */
[-C--:B------:R-:W-:Y:S01]  /*6900*/  @P1 MOV R94, R142.reuse ;  /* 0x0000008e005e1202 */ /* 0x080fe20000000f00 */
[----:B------:R-:W-:Y:S04]  /*6910*/  @P1 IMAD R2, R3, c[0x0][0x258], RZ ;  /* 0x0000960003021a24 */ /* 0x000fe800078e02ff */
[C---:B------:R-:W-:Y:S01]  /*6920*/  @P1 IMAD.WIDE.U32 R18, R7.reuse, c[0x0][0x258], R94 ;  /* 0x0000960007121a25 */ /* 0x040fe200078e005e */
[----:B------:R-:W-:Y:S03]  /*6930*/  @P0 MOV R94, R142 ;  /* 0x0000008e005e0202 */ /* 0x000fe60000000f00 */
[----:B------:R-:W-:Y:S01]  /*6940*/  @P1 IMAD R2, R7, c[0x0][0x25c], R2 ;  /* 0x0000970007021a24 */ /* 0x000fe200078e0202 */
[C---:B------:R-:W-:Y:S03]  /*6950*/  @P1 LEA R20, P2, R18.reuse, c[0x0][0x250], 0x1 ;  /* 0x0000940012141a11 */ /* 0x040fe600078408ff */
[----:B------:R-:W-:Y:S05]  /*6960*/  @P1 IMAD.IADD R2, R19, 0x1, R2 ;  /* 0x0000000113021824 */ /* 0x000fea00078e0202 */
[----:B------:R-:W-:Y:S01]  /*6970*/  @P1 LEA.HI.X R21, R18, c[0x0][0x254], R2, 0x1, P2 ;  /* 0x0000950012151a11 */ /* 0x000fe200010f0c02 */
[----:B------:R-:W-:Y:S04]  /*6980*/  @P0 IMAD.WIDE.U32 R2, R9, c[0x0][0x258], R94 ;  /* 0x0000960009020a25 */ /* 0x000fe800078e005e */
[----:B------:R-:W-:Y:S01]  /*6990*/  @!PT LDS RZ, [RZ] ;  /* 0x00000000fffff984 */ /* 0x000fe20000000800 */
[----:B------:R-:W-:Y:S01]  /*69a0*/  @!PT LDS RZ, [RZ] ;  /* 0x00000000fffff984 */ /* 0x000fe20000000800 */
[----:B------:R-:W-:Y:S01]  /*69b0*/  @!PT LDS RZ, [RZ] ;  /* 0x00000000fffff984 */ /* 0x000fe20000000800 */
[----:B------:R1:W-:Y:S01]  /*69c0*/  @P1 LDGSTS.E.BYPASS.LTC128B.128 [R129+0x4080], [R20.64], !P3 ;  /* 0x0408000014811fae */ /* 0x0003e2000d901d52 */
[C---:B------:R-:W-:Y:S01]  /*69d0*/  @P0 LEA R8, P2, R2.reuse, c[0x0][0x250], 0x1 ;  /* 0x0000940002080a11 */ /* 0x040fe200078408ff */
[----:B------:R-:W-:Y:S02]  /*69e0*/  @P0 IMAD.IADD R4, R3, 0x1, R4 ;  /* 0x0000000103040824 */ /* 0x000fe400078e0204 */
[----:B------:R1:W-:Y:S03]  /*69f0*/  @P1 LDGSTS.E.BYPASS.LTC128B.128 [R129+0x5880], [R20.64+0x80], !P5 ;  /* 0x0588008014811fae */ /* 0x0003e6000e901d52 */
[----:B------:R-:W-:Y:S01]  /*6a00*/  @P0 LEA.HI.X R9, R2, c[0x0][0x254], R4, 0x1, P2 ;  /* 0x0000950002090a11 */ /* 0x000fe200010f0c04 */
[----:B------:R1:W-:Y:S04]  /*6a10*/  @P1 LDGSTS.E.BYPASS.LTC128B.128 [R129+0x7080], [R20.64+0x100], !P6 ;  /* 0x0708010014811fae */ /* 0x0003e8000f101d52 */
[----:B------:R1:W-:Y:S01]  /*6a20*/  @P1 LDGSTS.E.BYPASS.LTC128B.128 [R129+0x8880], [R20.64+0x180], !P4 ;  /* 0x0888018014811fae */ /* 0x0003e2000e101d52 */
[----:B------:R-:W-:Y:S03]  /*6a30*/  ISETP.GT.AND P1, PT, R138, R131, PT ;  /* 0x000000838a00720c */ /* 0x000fe60003f24270 */
[----:B------:R1:W-:Y:S04]  /*6a40*/  @P0 LDGSTS.E.BYPASS.LTC128B.128 [R129+0x5080], [R8.64], !P3 ;  /* 0x0508000008810fae */ /* 0x0003e8000d901d52 */
[----:B------:R1:W-:Y:S04]  /*6a50*/  @P0 LDGSTS.E.BYPASS.LTC128B.128 [R129+0x6880], [R8.64+0x80], !P5 ;  /* 0x0688008008810fae */ /* 0x0003e8000e901d52 */
[----:B------:R1:W-:Y:S04]  /*6a60*/  @P0 LDGSTS.E.BYPASS.LTC128B.128 [R129+0x8080], [R8.64+0x100], !P6 ;  /* 0x0808010008810fae */ /* 0x0003e8000f101d52 */
[----:B------:R1:W-:Y:S01]  /*6a70*/  @P0 LDGSTS.E.BYPASS.LTC128B.128 [R129+0x9880], [R8.64+0x180], !P4 ;  /* 0x0988018008810fae */ /* 0x0003e2000e101d52 */
[----:B------:R-:W-:Y:S03]  /*6a80*/  IADD3 R3, P0, R93, R6, RZ ;  /* 0x000000065d037210 */ /* 0x000fe60007f1e0ff */
[----:B------:R-:W0:Y:S01]  /*6a90*/  LDGDEPBAR ;  /* 0x00000000000079af */ /* 0x000e220000000000 */
[----:B------:R-:W-:Y:S01]  /*6aa0*/  IADD3.X R2, R5, R92, RZ, P0, !PT ;  /* 0x0000005c05027210 */ /* 0x000fe200007fe4ff */
[----:B------:R-:W-:Y:S04]  /*6ab0*/  DEPBAR.LE SB0, 0x0 ;  /* 0x000080000000791a */ /* 0x000fe80000000000 */
[----:B------:R-:W-:Y:S06]  /*6ac0*/  BAR.SYNC.DEFER_BLOCKING 0x0 ;  /* 0x0000000000007b1d */ /* 0x000fec0000010000 */
[----:B------:R-:W-:-:S05]  /*6ad0*/  @!P1 BRA `(.L_x_779) ;  /* 0x0000016000009947 */ /* 0x000fca0003800000 */
[----:B-1----:R-:W-:Y:S01]  /*6ae0*/  IMAD.MOV.U32 R90, RZ, RZ, R140 ;  /* 0x000000ffff5a7224 */ /* 0x002fe200078e008c */
[----:B------:R-:W-:Y:S01]  /*6af0*/  ISETP.GE.AND P1, PT, R14, c[0x0][0x1d4], PT ;  /* 0x000075000e007a0c */ /* 0x000fe20003f26270 */
[----:B------:R-:W-:Y:S02]  /*6b00*/  IMAD R4, R2, c[0x0][0x208], RZ ;  /* 0x0000820002047a24 */ /* 0x000fe400078e02ff */
[C---:B------:R-:W-:Y:S04]  /*6b10*/  IMAD.WIDE.U32 R6, R3.reuse, c[0x0][0x208], R90 ;  /* 0x0000820003067a25 */ /* 0x040fe800078e005a */
[----:B------:R-:W-:Y:S01]  /*6b20*/  IMAD R4, R3, c[0x0][0x20c], R4 ;  /* 0x0000830003047a24 */ /* 0x000fe200078e0204 */
[C---:B------:R-:W-:Y:S03]  /*6b30*/  LEA R8, P0, R6.reuse, c[0x0][0x1f8], 0x1 ;  /* 0x00007e0006087a11 */ /* 0x040fe600078008ff */
[----:B------:R-:W-:Y:S02]  /*6b40*/  IMAD.IADD R4, R7, 0x1, R4 ;  /* 0x0000000107047824 */ /* 0x000fe400078e0204 */
[----:B------:R-:W1:Y:S03]  /*6b50*/  @!P1 LDS.128 R28, [R129+0x4080] ;  /* 0x00408000811c9984 */ /* 0x000e660000000c00 */
[----:B------:R-:W-:Y:S02]  /*6b60*/  LEA.HI.X R9, R6, c[0x0][0x1fc], R4, 0x1, P0 ;  /* 0x00007f0006097a11 */ /* 0x000fe400000f0c04 */
[----:B------:R-:W-:Y:S11]  /*6b70*/  ISETP.GE.AND P0, PT, R12, c[0x0][0x1d4], PT ;  /* 0x000075000c007a0c */ /* 0x000ff60003f06270 */
[----:B------:R-:W-:Y:S02]  /*6b80*/  @!UPT UIADD3 URZ, URZ, URZ, URZ ;  /* 0x0000003f3f3ff290 */ /* 0x000fe4000fffe03f */
[----:B------:R-:W2:Y:S04]  /*6b90*/  @!P0 LDS.128 R24, [R129+0x5880] ;  /* 0x0058800081188984 */ /* 0x000ea80000000c00 */
[----:B-1----:R-:W-:Y:S01]  /*6ba0*/  @!P1 STG.E.128 [R8.64], R28 ;  /* 0x0000001c08009986 */ /* 0x002fe2000c101d12 */
[----:B------:R-:W-:Y:S11]  /*6bb0*/  ISETP.GE.AND P1, PT, R128, c[0x0][0x1d4], PT ;  /* 0x0000750080007a0c */ /* 0x000ff60003f26270 */
[----:B------:R-:W-:Y:S02]  /*6bc0*/  @!UPT UIADD3 URZ, URZ, URZ, URZ ;  /* 0x0000003f3f3ff290 */ /* 0x000fe4000fffe03f */
[----:B------:R-:W1:Y:S04]  /*6bd0*/  @!P1 LDS.128 R20, [R129+0x7080] ;  /* 0x0070800081149984 */ /* 0x000e680000000c00 */
[----:B--2---:R-:W-:Y:S01]  /*6be0*/  @!P0 STG.E.128 [R8.64+0x80], R24 ;  /* 0x0000801808008986 */ /* 0x004fe2000c101d12 */
[----:B------:R-:W-:Y:S11]  /*6bf0*/  ISETP.GE.AND P0, PT, R127, c[0x0][0x1d4], PT ;  /* 0x000075007f007a0c */ /* 0x000ff60003f06270 */
[----:B------:R-:W-:Y:S02]  /*6c00*/  @!UPT UIADD3 URZ, URZ, URZ, URZ ;  /* 0x0000003f3f3ff290 */ /* 0x000fe4000fffe03f */
[----:B------:R-:W2:Y:S04]  /*6c10*/  @!P0 LDS.128 R4, [R129+0x8880] ;  /* 0x0088800081048984 */ /* 0x000ea80000000c00 */
[----:B-1----:R1:W-:Y:S04]  /*6c20*/  @!P1 STG.E.128 [R8.64+0x100], R20 ;  /* 0x0001001408009986 */ /* 0x0023e8000c101d12 */
[----:B--2---:R1:W-:Y:S02]  /*6c30*/  @!P0 STG.E.128 [R8.64+0x180], R4 ;  /* 0x0001800408008986 */ /* 0x0043e4000c101d12 */
.L_x_779:
[----:B-1----:R-:W-:Y:S05]  /*6c40*/  BSYNC B0 ;  /* 0x0000000000007941 */ /* 0x002fea0003800000 */
.L_x_778:
[----:B------:R-:W-:Y:S01]  /*6c50*/  ISETP.GE.AND P0, PT, R126, R138, PT ;  /* 0x0000008a7e00720c */ /* 0x000fe20003f06270 */
[----:B------:R-:W-:Y:S01]  /*6c60*/  @!UPT UIADD3 URZ, URZ, URZ, URZ ;  /* 0x0000003f3f3ff290 */ /* 0x000fe2000fffe03f */
[----:B------:R-:W-:Y:S11]  /*6c70*/  BSSY B0, `(.L_x_780) ;  /* 0x000001a000007945 */ /* 0x000ff60003800000 */
[----:B------:R-:W-:-:S05]  /*6c80*/  @P0 BRA `(.L_x_781) ;  /* 0x0000018000000947 */ /* 0x000fca0003800000 */
[----:B------:R-:W-:Y:S01]  /*6c90*/  IADD3 R3, P0, R3, 0x20, RZ ;  /* 0x0000002003037810 */ /* 0x000fe20007f1e0ff */
[----:B------:R-:W-:Y:S01]  /*6ca0*/  IMAD.MOV.U32 R90, RZ, RZ, R140 ;  /* 0x000000ffff5a7224 */ /* 0x000fe200078e008c */
[----:B------:R-:W-:Y:S03]  /*6cb0*/  ISETP.GE.AND P1, PT, R14, c[0x0][0x1d4], PT ;  /* 0x000075000e007a0c */ /* 0x000fe60003f26270 */
[----:B------:R-:W-:Y:S02]  /*6cc0*/  IMAD.X R2, RZ, RZ, R2, P0 ;  /* 0x000000ffff027224 */ /* 0x000fe400000e0602 */
[C---:B------:R-:W-:Y:S04]  /*6cd0*/  IMAD.WIDE.U32 R4, R3.reuse, c[0x0][0x208], R90 ;  /* 0x0000820003047a25 */ /* 0x040fe800078e005a */
[----:B------:R-:W-:Y:S01]  /*6ce0*/  IMAD R2, R2, c[0x0][0x208], RZ ;  /* 0x0000820002027a24 */ /* 0x000fe200078e02ff */
[C---:B------:R-:W-:Y:S03]  /*6cf0*/  LEA R8, P0, R4.reuse, c[0x0][0x1f8], 0x1 ;  /* 0x00007e0004087a11 */ /* 0x040fe600078008ff */
[----:B------:R-:W1:Y:S01]  /*6d00*/  @!P1 LDS.128 R28, [R129+0x5080] ;  /* 0x00508000811c9984 */ /* 0x000e620000000c00 */
[----:B------:R-:W-:Y:S04]  /*6d10*/  IMAD R2, R3, c[0x0][0x20c], R2 ;  /* 0x0000830003027a24 */ /* 0x000fe800078e0202 */
[----:B------:R-:W-:Y:S05]  /*6d20*/  IMAD.IADD R2, R5, 0x1, R2 ;  /* 0x0000000105027824 */ /* 0x000fea00078e0202 */
        /* <DEDUP_REMOVED lines=14> */
.L_x_781:
[----:B------:R-:W-:Y:S05]  /*6e10*/  BSYNC B0 ;  /* 0x0000000000007941 */ /* 0x000fea0003800000 */
.L_x_780:
[----:B------:R-:W-:Y:S11]  /*6e20*/  ISETP.GT.AND P3, PT, R49, R106, PT ;  /* 0x0000006a3100720c */ /* 0x000ff60003f64270 */
[----:B------:R-:W-:Y:S02]  /*6e30*/  @!UPT UIADD3 URZ, URZ, URZ, URZ ;  /* 0x0000003f3f3ff290 */ /* 0x000fe4000fffe03f */
[----:B------:R-:W-:-:S05]  /*6e40*/  @!P3 BRA `(.L_x_782) ;  /* 0x000001e00000b947 */ /* 0x000fca0003800000 */
[----:B-1----:R-:W-:Y:S01]  /*6e50*/  IADD3 R4, R49, -0x1, RZ ;  /* 0xffffffff31047810 */ /* 0x002fe20007ffe0ff */
[----:B------:R-:W-:Y:S01]  /*6e60*/  IMAD.MOV.U32 R6, RZ, RZ, R144 ;  /* 0x000000ffff067224 */ /* 0x000fe200078e0090 */
[----:B------:R-:W-:Y:S01]  /*6e70*/  ISETP.GE.AND P1, PT, R123, 0x1, PT ;  /* 0x000000017b00780c */ /* 0x000fe20003f26270 */
[----:B------:R-:W-:Y:S01]  /*6e80*/  IMAD.MOV.U32 R7, RZ, RZ, R163 ;  /* 0x000000ffff077224 */ /* 0x000fe200078e00a3 */
[----:B------:R-:W-:Y:S01]  /*6e90*/  SHF.R.S32.HI R3, RZ, 0x1f, R4 ;  /* 0x0000001fff037819 */ /* 0x000fe20000011404 */
[C---:B------:R-:W-:Y:S02]  /*6ea0*/  IMAD R2, R4.reuse, UR9, RZ ;  /* 0x0000000904027c24 */ /* 0x040fe4000f8e02ff */
[----:B------:R-:W-:Y:S04]  /*6eb0*/  IMAD.WIDE.U32 R4, R4, UR16, R6 ;  /* 0x0000001004047c25 */ /* 0x000fe8000f8e0006 */
[----:B------:R-:W-:Y:S04]  /*6ec0*/  IMAD R2, R3, UR16, R2 ;  /* 0x0000001003027c24 */ /* 0x000fe8000f8e0202 */
[----:B------:R-:W-:Y:S01]  /*6ed0*/  IMAD.IADD R2, R5, 0x1, R2 ;  /* 0x0000000105027824 */ /* 0x000fe200078e0202 */
[C---:B------:R-:W-:Y:S04]  /*6ee0*/  @P1 LEA R6, P0, R4.reuse, c[0x0][0x220], 0x1 ;  /* 0x0000880004061a11 */ /* 0x040fe800078008ff */
[C---:B------:R-:W-:Y:S02]  /*6ef0*/  @P1 LEA.HI.X R7, R4.reuse, c[0x0][0x224], R2, 0x1, P0 ;  /* 0x0000890004071a11 */ /* 0x040fe400000f0c02 */
[----:B------:R-:W-:Y:S11]  /*6f00*/  ISETP.GE.AND P0, PT, R123, 0x21, PT ;  /* 0x000000217b00780c */ /* 0x000ff60003f06270 */
[----:B------:R-:W-:Y:S02]  /*6f10*/  @!UPT UIADD3 URZ, URZ, URZ, URZ ;  /* 0x0000003f3f3ff290 */ /* 0x000fe4000fffe03f */
[----:B------:R-:W-:Y:S04]  /*6f20*/  @P0 IADD3 R3, P2, R4, UR11, RZ ;  /* 0x0000000b04030c10 */ /* 0x000fe8000ff5e0ff */
[----:B------:R-:W-:Y:S02]  /*6f30*/  @P0 IADD3.X R2, R2, UR10, RZ, P2, !PT ;  /* 0x0000000a02020c10 */ /* 0x000fe400097fe4ff */
[C---:B------:R-:W-:Y:S04]  /*6f40*/  @P0 LEA R4, P2, R3.reuse, c[0x0][0x220], 0x1 ;  /* 0x0000880003040a11 */ /* 0x040fe800078408ff */
[----:B------:R-:W-:Y:S02]  /*6f50*/  @P0 LEA.HI.X R5, R3, c[0x0][0x224], R2, 0x1, P2 ;  /* 0x0000890003050a11 */ /* 0x000fe400010f0c02 */
[----:B------:R-:W-:Y:S11]  /*6f60*/  ISETP.NE.AND P2, PT, R136, RZ, PT ;  /* 0x000000ff8800720c */ /* 0x000ff60003f45270 */
[----:B------:R-:W-:Y:S02]  /*6f70*/  @!UPT UIADD3 URZ, URZ, URZ, URZ ;  /* 0x0000003f3f3ff290 */ /* 0x000fe4000fffe03f */
        /* <DEDUP_REMOVED lines=11> */
.L_x_782:
[----:B------:R-:W0:Y:S01]  /*7030*/  LDGDEPBAR ;  /* 0x00000000000079af */ /* 0x000e220000000000 */
[----:B------:R-:W-:Y:S01]  /*7040*/  IADD3 R49, R49, -0x1, RZ ;  /* 0xffffffff31317810 */ /* 0x000fe20007ffe0ff */
[----:B------:R-:W-:-:S05]  /*7050*/  @P3 BRA `(.L_x_783) ;  /* 0xffffa99000003947 */ /* 0x000fca000383ffff */
[----:B------:R-:W-:Y:S06]  /*7060*/  BAR.SYNC.DEFER_BLOCKING 0x0 ;  /* 0x0000000000007b1d */ /* 0x000fec0000010000 */
.L_x_743:
        /* <DEDUP_REMOVED lines=84> */
[----:B------:R-:W-:Y:S01]  /*75b0*/  SHF.R.S32.HI R5, RZ, 0x1f, R224 ;  /* 0x0000001fff057819 */ /* 0x000fe200000114e0 */
[----:B------:R-:W-:Y:S01]  /*75c0*/  IMAD R3, R132, c[0x0][0x17c], R3 ;  /* 0x00005f0084037a24 */ /* 0x000fe200078e0203 */
[----:B------:R-:W-:Y:S01]  /*75d0*/  ISETP.NE.AND.EX P0, PT, RZ, c[0x0][0x34c], PT, P0 ;  /* 0x0000d300ff007a0c */ /* 0x000fe20003f05300 */
[----:B------:R-:W-:Y:S01]  /*75e0*/  IMAD R37, R134, c[0x0][0x2c4], RZ ;  /* 0x0000b10086257a24 */ /* 0x000fe200078e02ff */
[----:B------:R-:W-:Y:S01]  /*75f0*/  ISETP.NE.AND P1, PT, R0, 0x1, PT ;  /* 0x000000010000780c */ /* 0x000fe20003f25270 */
[----:B------:R-:W-:Y:S01]  /*7600*/  IMAD.IADD R9, R9, 0x1, R3 ;  /* 0x0000000109097824 */ /* 0x000fe200078e0203 */
[----:B------:R-:W-:Y:S01]  /*7610*/  LOP3.LUT R3, R157, 0xfffffff8, RZ, 0xc0, !PT ;  /* 0xfffffff89d037812 */ /* 0x000fe200078ec0ff */
[----:B------:R-:W-:Y:S01]  /*7620*/  IMAD R0, R109, c[0x0][0x1b8], RZ ;  /* 0x00006e006d007a24 */ /* 0x000fe200078e02ff */
[----:B------:R-:W-:Y:S01]  /*7630*/  SHF.R.S32.HI R157, RZ, 0x3, R157 ;  /* 0x00000003ff9d7819 */ /* 0x000fe2000001149d */
[----:B------:R-:W-:Y:S01]  /*7640*/  IMAD.WIDE.U32 R8, R223, c[0x0][0x1b8], R8 ;  /* 0x00006e00df087a25 */ /* 0x000fe200078e0008 */
[----:B------:R-:W-:-:S02]  /*7650*/  SEL R15, R5, RZ, !P0 ;  /* 0x000000ff050f7207 */ /* 0x000fc40004000000 */
[----:B------:R-:W-:Y:S01]  /*7660*/  SEL R2, R224, RZ, !P0 ;  /* 0x000000ffe0027207 */ /* 0x000fe20004000000 */
[----:B------:R-:W-:Y:S01]  /*7670*/  IMAD.IADD R20, R86, 0x1, -R3 ;  /* 0x0000000156147824 */ /* 0x000fe200078e0a03 */
[-C--:B------:R-:W-:Y:S01]  /*7680*/  LEA.HI R11, R7, R86.reuse, RZ, 0x4 ;  /* 0x00000056070b7211 */ /* 0x080fe200078f20ff */
[----:B------:R-:W-:Y:S01]  /*7690*/  IMAD R3, R223, c[0x0][0x1bc], R0 ;  /* 0x00006f00df037a24 */ /* 0x000fe200078e0200 */
[----:B------:R-:W-:Y:S01]  /*76a0*/  SHF.R.S32.HI R24, RZ, 0x1f, R130 ;  /* 0x0000001fff187819 */ /* 0x000fe20000011482 */
[----:B------:R-:W-:Y:S01]  /*76b0*/  IMAD R13, R20, 0x20, R157 ;  /* 0x00000020140d7824 */ /* 0x000fe200078e029d */
[----:B------:R-:W-:Y:S01]  /*76c0*/  SHF.R.S32.HI R4, RZ, 0x4, R11 ;  /* 0x00000004ff047819 */ /* 0x000fe2000001140b */
[----:B------:R-:W-:Y:S01]  /*76d0*/  IMAD R15, R15, c[0x0][0x1c0], RZ ;  /* 0x000070000f0f7a24 */ /* 0x000fe200078e02ff */
[----:B------:R-:W-:Y:S01]  /*76e0*/  LEA.HI R41, R7, R86, RZ, 0x6 ;  /* 0x0000005607297211 */ /* 0x000fe200078f30ff */
[----:B------:R-:W-:Y:S01]  /*76f0*/  IMAD R13, R88, 0x80, R13 ;  /* 0x00000080580d7824 */ /* 0x000fe200078e020d */
[----:B------:R-:W-:Y:S01]  /*7700*/  LEA.HI R17, R11, R4, RZ, 0x1 ;  /* 0x000000040b117211 */ /* 0x000fe200078f08ff */
[----:B------:R-:W-:Y:S01]  /*7710*/  IMAD.IADD R9, R9, 0x1, R3 ;  /* 0x0000000109097824 */ /* 0x000fe200078e0203 */
[----:B------:R-:W-:Y:S01]  /*7720*/  LOP3.LUT R11, R11, 0xfffffff0, RZ, 0xc0, !PT ;  /* 0xfffffff00b0b7812 */ /* 0x000fe200078ec0ff */
[----:B------:R-:W-:Y:S01]  /*7730*/  @P1 IMAD.HI.U32 R0, R13, c[0x0][0x2c8], RZ ;  /* 0x0000b2000d001a27 */ /* 0x000fe200078e00ff */
[----:B------:R-:W-:-:S02]  /*7740*/  LOP3.LUT R17, R17, 0xfffffffe, RZ, 0xc0, !PT ;  /* 0xfffffffe11117812 */ /* 0x000fc400078ec0ff */
[----:B------:R-:W-:Y:S01]  /*7750*/  LOP3.LUT R225, R225, 0xfffffffd, RZ, 0xc0, !PT ;  /* 0xfffffffde1e17812 */ /* 0x000fe200078ec0ff */
[----:B------:R-:W-:Y:S01]  /*7760*/  IMAD.MOV.U32 R18, RZ, RZ, R13 ;  /* 0x000000ffff127224 */ /* 0x000fe200078e000d */
[----:B------:R-:W-:Y:S01]  /*7770*/  @P1 SHF.R.U32.HI R18, RZ, c[0x0][0x2cc], R0 ;  /* 0x0000b300ff121a19 */ /* 0x000fe20000011600 */
[C---:B------:R-:W-:Y:S02]  /*7780*/  IMAD R15, R2.reuse, c[0x0][0x1c4], R15 ;  /* 0x00007100020f7a24 */ /* 0x040fe400078e020f */
[----:B------:R-:W-:Y:S01]  /*7790*/  IMAD.WIDE.U32 R2, R2, c[0x0][0x1c0], R8 ;  /* 0x0000700002027a25 */ /* 0x000fe200078e0008 */
[----:B------:R-:W-:-:S03]  /*77a0*/  SHF.R.S32.HI R9, RZ, 0x1f, R18 ;  /* 0x0000001fff097819 */ /* 0x000fc60000011412 */
[----:B------:R-:W-:Y:S02]  /*77b0*/  IMAD.MOV R12, RZ, RZ, -R18 ;  /* 0x000000ffff0c7224 */ /* 0x000fe400078e0a12 */
[----:B------:R-:W-:Y:S02]  /*77c0*/  IMAD R9, R9, c[0x0][0x1b0], RZ ;  /* 0x00006c0009097a24 */ /* 0x000fe400078e02ff */
[----:B------:R-:W-:Y:S02]  /*77d0*/  IMAD.IADD R3, R3, 0x1, R15 ;  /* 0x0000000103037824 */ /* 0x000fe400078e020f */
[----:B------:R-:W-:Y:S02]  /*77e0*/  IMAD R12, R12, c[0x0][0x2c4], R13 ;  /* 0x0000b1000c0c7a24 */ /* 0x000fe400078e020d */
[----:B------:R-:W-:Y:S02]  /*77f0*/  IMAD R0, R88, 0x80, R157 ;  /* 0x0000008058007824 */ /* 0x000fe400078e029d */
[----:B------:R-:W-:-:S02]  /*7800*/  IMAD R9, R18, c[0x0][0x1b4], R9 ;  /* 0x00006d0012097a24 */ /* 0x000fc400078e0209 */
[----:B------:R-:W-:Y:S01]  /*7810*/  IMAD.WIDE.U32 R18, R18, c[0x0][0x1b0], R2 ;  /* 0x00006c0012127a25 */ /* 0x000fe200078e0002 */
[----:B------:R-:W-:Y:S02]  /*7820*/  SHF.R.S32.HI R3, RZ, 0x1f, R12 ;  /* 0x0000001fff037819 */ /* 0x000fe4000001140c */
[C---:B------:R-:W-:Y:S01]  /*7830*/  IADD3 R2, R0.reuse, 0x20, RZ ;  /* 0x0000002000027810 */ /* 0x040fe20007ffe0ff */
[----:B------:R-:W-:Y:S01]  /*7840*/  IMAD.IADD R19, R19, 0x1, R9 ;  /* 0x0000000113137824 */ /* 0x000fe200078e0209 */
[-C--:B------:R-:W-:Y:S01]  /*7850*/  ISETP.GE.AND P1, PT, R0, R37.reuse, PT ;  /* 0x000000250000720c */ /* 0x080fe20003f26270 */
[----:B------:R-:W-:Y:S01]  /*7860*/  IMAD R3, R3, c[0x0][0x1a8], RZ ;  /* 0x00006a0003037a24 */ /* 0x000fe200078e02ff */
[----:B------:R-:W-:Y:S01]  /*7870*/  ISETP.GE.AND P0, PT, R2, R37, PT ;  /* 0x000000250200720c */ /* 0x000fe20003f06270 */
[----:B------:R-:W-:Y:S02]  /*7880*/  IMAD.SHL.U32 R40, R20, 0x8, RZ ;  /* 0x0000000814287824 */ /* 0x000fe400078e00ff */
[C---:B------:R-:W-:Y:S01]  /*7890*/  IMAD R8, R12.reuse, c[0x0][0x1ac], R3 ;  /* 0x00006b000c087a24 */ /* 0x040fe200078e0203 */
[----:B------:R-:W-:Y:S01]  /*78a0*/  P2R R2, PR, RZ, 0x1 ;  /* 0x00000001ff027803 */ /* 0x000fe20000000000 */
[----:B------:R-:W-:Y:S01]  /*78b0*/  IMAD.WIDE.U32 R12, R12, c[0x0][0x1a8], R18 ;  /* 0x00006a000c0c7a25 */ /* 0x000fe200078e0012 */
[----:B------:R-:W-:-:S02]  /*78c0*/  IADD3 R15, P0, R157, R130, RZ ;  /* 0x000000829d0f7210 */ /* 0x000fc40007f1e0ff */
[----:B------:R-:W-:Y:S01]  /*78d0*/  IADD3 R6, R40, 0x80, RZ ;  /* 0x0000008028067810 */ /* 0x000fe20007ffe0ff */
[----:B------:R-:W-:Y:S01]  /*78e0*/  IMAD.IADD R8, R13, 0x1, R8 ;  /* 0x000000010d087824 */ /* 0x000fe200078e0208 */
[----:B------:R-:W-:Y:S01]  /*78f0*/  LEA.HI.X.SX32 R24, R157, R24, 0x1, P0 ;  /* 0x000000189d187211 */ /* 0x000fe200000f0eff */
[----:B------:R-:W-:Y:S01]  /*7900*/  IMAD.IADD R11, R86, 0x1, -R11 ;  /* 0x00000001560b7824 */ /* 0x000fe200078e0a0b */
[----:B------:R-:W-:Y:S01]  /*7910*/  LEA R9, P0, R12, c[0x0][0x160], 0x1 ;  /* 0x000058000c097a11 */ /* 0x000fe200078008ff */
[----:B------:R-:W-:Y:S01]  /*7920*/  IMAD.SHL.U32 R44, R20, 0x8, RZ ;  /* 0x00000008142c7824 */ /* 0x000fe200078e00ff */
[----:B------:R-:W-:Y:S01]  /*7930*/  @!P1 SHF.R.S32.HI R3, RZ, 0x1f, R6 ;  /* 0x0000001fff039819 */ /* 0x000fe20000011406 */
[----:B------:R-:W-:Y:S01]  /*7940*/  IMAD R28, R24, c[0x0][0x1e0], RZ ;  /* 0x00007800181c7a24 */ /* 0x000fe200078e02ff */
[----:B------:R-:W-:Y:S01]  /*7950*/  LEA.HI.X R8, R12, c[0x0][0x164], R8, 0x1, P0 ;  /* 0x000059000c087a11 */ /* 0x000fe200000f0c08 */
[----:B------:R-:W1:Y:S01]  /*7960*/  SHFL.IDX PT, R22, R9, RZ, 0x181f ;  /* 0x00181fff09167589 */ /* 0x000e6200000e0000 */
[----:B------:R-:W-:Y:S01]  /*7970*/  SHF.R.S32.HI R18, RZ, 0x1f, R11 ;  /* 0x0000001fff127819 */ /* 0x000fe2000001140b */
[----:B------:R-:W-:Y:S01]  /*7980*/  IMAD.IADD R17, R4, 0x1, -R17 ;  /* 0x0000000104117824 */ /* 0x000fe200078e0a11 */
[----:B------:R-:W-:Y:S01]  /*7990*/  ISETP.GE.AND P6, PT, R6, c[0x0][0x198], PT ;  /* 0x0000660006007a0c */ /* 0x000fe20003fc6270 */
[----:B------:R-:W3:Y:S01]  /*79a0*/  SHFL.IDX PT, R23, R8, RZ, 0x181f ;  /* 0x00181fff08177589 */ /* 0x000ee200000e0000 */
[----:B------:R-:W-:Y:S01]  /*79b0*/  SHF.R.S32.HI R45, RZ, 0x1f, R44 ;  /* 0x0000001fff2d7819 */ /* 0x000fe2000001142c */
[----:B------:R-:W-:Y:S01]  /*79c0*/  IMAD R24, R24, c[0x0][0x208], RZ ;  /* 0x0000820018187a24 */ /* 0x000fe200078e02ff */
[----:B------:R-:W-:Y:S01]  /*79d0*/  LEA.HI R18, R18, R11, RZ, 0x3 ;  /* 0x0000000b12127211 */ /* 0x000fe200078f18ff */
[----:B------:R-:W-:Y:S01]  /*79e0*/  IMAD R28, R15, c[0x0][0x1e4], R28 ;  /* 0x000079000f1c7a24 */ /* 0x000fe200078e021c */
[----:B------:R-:W-:Y:S01]  /*79f0*/  @!P1 LEA.HI R10, R3, R6, RZ, 0x3 ;  /* 0x00000006030a9211 */ /* 0x000fe200078f18ff */
[----:B------:R-:W-:Y:S01]  /*7a00*/  IMAD.WIDE.U32 R30, R15, c[0x0][0x1e0], R44 ;  /* 0x000078000f1e7a25 */ /* 0x000fe200078e002c */
[----:B------:R-:W-:-:S02]  /*7a10*/  IADD3 R3, R40, 0xc0, RZ ;  /* 0x000000c028037810 */ /* 0x000fc40007ffe0ff */
[----:B------:R-:W-:Y:S01]  /*7a20*/  P2R R4, PR, RZ, 0x40 ;  /* 0x00000040ff047803 */ /* 0x000fe20000000000 */
[C---:B------:R-:W-:Y:S01]  /*7a30*/  IMAD R24, R15.reuse, c[0x0][0x20c], R24 ;  /* 0x000083000f187a24 */ /* 0x040fe200078e0218 */
[----:B------:R-:W-:Y:S01]  /*7a40*/  LOP3.LUT R4, R18, 0xfffffff8, RZ, 0xc0, !PT ;  /* 0xfffffff812047812 */ /* 0x000fe200078ec0ff */
[----:B------:R-:W-:Y:S01]  /*7a50*/  IMAD.WIDE.U32 R14, R15, c[0x0][0x208], R44 ;  /* 0x000082000f0e7a25 */ /* 0x000fe200078e002c */
[----:B------:R-:W-:Y:S02]  /*7a60*/  @!P1 SHF.R.S32.HI R12, RZ, 0x1f, R3 ;  /* 0x0000001fff0c9819 */ /* 0x000fe40000011403 */
[----:B------:R-:W-:Y:S01]  /*7a70*/  ISETP.GE.AND P4, PT, R3, c[0x0][0x198], PT ;  /* 0x0000660003007a0c */ /* 0x000fe20003f86270 */
[----:B------:R-:W-:Y:S01]  /*7a80*/  IMAD.IADD R29, R31, 0x1, R28 ;  /* 0x000000011f1d7824 */ /* 0x000fe200078e021c */
[----:B------:R-:W-:Y:S01]  /*7a90*/  @!P1 LEA.HI R3, R12, R3, RZ, 0x3 ;  /* 0x000000030c039211 */ /* 0x000fe200078f18ff */
[----:B------:R-:W-:Y:S01]  /*7aa0*/  IMAD.IADD R4, R11, 0x1, -R4 ;  /* 0x000000010b047824 */ /* 0x000fe200078e0a04 */
[----:B------:R-:W-:Y:S01]  /*7ab0*/  ISETP.GE.AND P3, PT, R40, c[0x0][0x198], PT ;  /* 0x0000660028007a0c */ /* 0x000fe20003f66270 */
[----:B------:R-:W-:Y:S01]  /*7ac0*/  IMAD.MOV.U32 R28, RZ, RZ, R30 ;  /* 0x000000ffff1c7224 */ /* 0x000fe200078e001e */
[----:B------:R-:W-:Y:S01]  /*7ad0*/  @!P1 LOP3.LUT R19, R10, 0xfffffff8, RZ, 0xc0, !PT ;  /* 0xfffffff80a139812 */ /* 0x000fe200078ec0ff */
[----:B------:R-:W-:Y:S01]  /*7ae0*/  IMAD R230, R109, c[0x0][0x1e8], RZ ;  /* 0x00007a006de67a24 */ /* 0x000fe200078e02ff */
[----:B------:R-:W-:Y:S01]  /*7af0*/  LOP3.LUT P5, RZ, R4, 0x4, RZ, 0xc0, !PT ;  /* 0x0000000404ff7812 */ /* 0x000fe200078ac0ff */
[----:B------:R-:W-:Y:S01]  /*7b00*/  IMAD.IADD R25, R15, 0x1, R24 ;  /* 0x000000010f197824 */ /* 0x000fe200078e0218 */
[----:B------:R-:W-:Y:S01]  /*7b10*/  @!P1 LOP3.LUT R3, R3, 0xfffffff8, RZ, 0xc0, !PT ;  /* 0xfffffff803039812 */ /* 0x000fe200078ec0ff */
[----:B------:R-:W-:Y:S01]  /*7b20*/  IMAD.MOV.U32 R24, RZ, RZ, R14 ;  /* 0x000000ffff187224 */ /* 0x000fe200078e000e */
[----:B------:R-:W-:Y:S01]  /*7b30*/  IADD3 R10, R44, 0x80, RZ ;  /* 0x000000802c0a7810 */ /* 0x000fe20007ffe0ff */
[----:B------:R-:W-:-:S02]  /*7b40*/  IMAD R12, R109, c[0x0][0x210], RZ ;  /* 0x000084006d0c7a24 */ /* 0x000fc400078e02ff */
[----:B------:R-:W-:Y:S02]  /*7b50*/  IMAD.SHL.U32 R15, R4, 0x40, RZ ;  /* 0x00000040040f7824 */ /* 0x000fe400078e00ff */
[C---:B------:R-:W-:Y:S02]  /*7b60*/  IMAD R230, R223.reuse, c[0x0][0x1ec], R230 ;  /* 0x00007b00dfe67a24 */ /* 0x040fe400078e02e6 */
[----:B------:R-:W-:Y:S01]  /*7b70*/  IMAD.WIDE.U32 R30, R223, c[0x0][0x1e8], R28 ;  /* 0x00007a00df1e7a25 */ /* 0x000fe200078e001c */
[----:B------:R-:W-:-:S03]  /*7b80*/  LOP3.LUT R15, R15, 0x1c0, RZ, 0xc0, !PT ;  /* 0x000001c00f0f7812 */ /* 0x000fc600078ec0ff */
[C---:B------:R-:W-:Y:S02]  /*7b90*/  IMAD R13, R223.reuse, c[0x0][0x214], R12 ;  /* 0x00008500df0d7a24 */ /* 0x040fe400078e020c */
[----:B------:R-:W-:Y:S01]  /*7ba0*/  IMAD.WIDE.U32 R28, R223, c[0x0][0x210], R24 ;  /* 0x00008400df1c7a25 */ /* 0x000fe200078e0018 */
[----:B-1----:R-:W-:-:S03]  /*7bb0*/  @!P1 LEA R24, P0, R40, R22, 0x1 ;  /* 0x0000001628189211 */ /* 0x002fc600078008ff */
[----:B------:R-:W-:Y:S01]  /*7bc0*/  IMAD.SHL.U32 R12, R17, 0x8, RZ ;  /* 0x00000008110c7824 */ /* 0x000fe200078e00ff */
[----:B---3--:R-:W-:Y:S01]  /*7bd0*/  @!P1 LEA.HI.X R25, R40, R23, R45, 0x1, P0 ;  /* 0x0000001728199211 */ /* 0x008fe200000f0c2d */
[----:B------:R-:W-:Y:S01]  /*7be0*/  IMAD.IADD R231, R230, 0x1, R31 ;  /* 0x00000001e6e77824 */ /* 0x000fe200078e021f */
[----:B------:R-:W-:Y:S01]  /*7bf0*/  LOP3.LUT P0, RZ, R4, 0x2, RZ, 0xc0, !PT ;  /* 0x0000000204ff7812 */ /* 0x000fe2000780c0ff */
[----:B------:R-:W-:Y:S01]  /*7c00*/  IMAD.SHL.U32 R43, R157, 0x40, RZ ;  /* 0x000000409d2b7824 */ /* 0x000fe200078e00ff */
[----:B------:R-:W-:Y:S01]  /*7c10*/  LOP3.LUT R12, R15, 0x8, R12, 0xf8, !PT ;  /* 0x000000080f0c7812 */ /* 0x000fe200078ef80c */
[----:B------:R-:W-:Y:S01]  /*7c20*/  IMAD.MOV.U32 R230, RZ, RZ, R30 ;  /* 0x000000ffffe67224 */ /* 0x000fe200078e001e */
[----:B------:R-:W-:Y:S01]  /*7c30*/  IADD3 R30, R44, 0x40, RZ ;  /* 0x000000402c1e7810 */ /* 0x000fe20007ffe0ff */
[----:B------:R-:W-:Y:S01]  /*7c40*/  IMAD.SHL.U32 R41, R41, 0x8, RZ ;  /* 0x0000000829297824 */ /* 0x000fe200078e00ff */
[----:B------:R-:W-:Y:S01]  /*7c50*/  SHF.R.U32.HI R15, RZ, 0x3, R15 ;  /* 0x00000003ff0f7819 */ /* 0x000fe2000001160f */
[----:B------:R-:W-:Y:S01]  /*7c60*/  IMAD.SHL.U32 R18, R18, 0x40, RZ ;  /* 0x0000004012127824 */ /* 0x000fe200078e00ff */
[----:B------:R-:W-:Y:S01]  /*7c70*/  LOP3.LUT R43, R43, 0x1c0, RZ, 0xc0, !PT ;  /* 0x000001c02b2b7812 */ /* 0x000fe200078ec0ff */
[----:B------:R-:W-:Y:S01]  /*7c80*/  IMAD.IADD R13, R13, 0x1, R29 ;  /* 0x000000010d0d7824 */ /* 0x000fe200078e021d */
[----:B------:R-:W-:-:S02]  /*7c90*/  @!P1 SHF.R.S32.HI R11, RZ, 0x1f, R30 ;  /* 0x0000001fff0b9819 */ /* 0x000fc4000001141e */
[----:B------:R-:W-:Y:S01]  /*7ca0*/  LOP3.LUT R15, R12, R15, RZ, 0x3c, !PT ;  /* 0x0000000f0c0f7212 */ /* 0x000fe200078e3cff */
[----:B------:R-:W-:Y:S01]  /*7cb0*/  IMAD.MOV.U32 R12, RZ, RZ, R28 ;  /* 0x000000ffff0c7224 */ /* 0x000fe200078e001c */
[----:B------:R-:W-:Y:S02]  /*7cc0*/  LOP3.LUT R41, R41, 0xfffffe00, RZ, 0xc0, !PT ;  /* 0xfffffe0029297812 */ /* 0x000fe400078ec0ff */
[----:B------:R-:W-:Y:S02]  /*7cd0*/  LOP3.LUT R16, R43, 0x38, R44, 0xf8, !PT ;  /* 0x000000382b107812 */ /* 0x000fe400078ef82c */
[----:B------:R-:W-:Y:S02]  /*7ce0*/  SHF.R.U32.HI R46, RZ, 0x3, R43 ;  /* 0x00000003ff2e7819 */ /* 0x000fe4000001162b */
[----:B------:R-:W-:Y:S02]  /*7cf0*/  @!P1 LEA.HI R14, R11, R30, RZ, 0x3 ;  /* 0x0000001e0b0e9211 */ /* 0x000fe400078f18ff */
[----:B------:R-:W-:-:S05]  /*7d00*/  LOP3.LUT R16, R41, R16, R46, 0xf6, !PT ;  /* 0x0000001029107212 */ /* 0x000fca00078ef62e */
[----:B------:R-:W-:-:S05]  /*7d10*/  @!P1 IMAD.SHL.U32 R21, R16, 0x2, RZ ;  /* 0x0000000210159824 */ /* 0x000fca00078e00ff */
[----:B------:R-:W-:Y:S01]  /*7d20*/  @!PT LDS RZ, [RZ] ;  /* 0x00000000fffff984 */ /* 0x000fe20000000800 */
[----:B------:R1:W-:Y:S01]  /*7d30*/  @!P1 LDGSTS.E.BYPASS.LTC128B.128 [R21+0x10080], [R24.64], !P3 ;  /* 0x1008000018159fae */ /* 0x0003e2000d901d52 */
[----:B--2---:R-:W-:Y:S01]  /*7d40*/  @P2 SHF.R.S32.HI R27, RZ, 0x1f, R26 ;  /* 0x0000001fff1b2819 */ /* 0x004fe2000001141a */
[----:B------:R-:W-:Y:S02]  /*7d50*/  @!P2 IMAD.MOV.U32 R26, RZ, RZ, R224 ;  /* 0x000000ffff1aa224 */ /* 0x000fe400078e00e0 */
[----:B------:R-:W-:Y:S01]  /*7d60*/  @!P2 IMAD.MOV.U32 R27, RZ, RZ, R5 ;  /* 0x000000ffff1ba224 */ /* 0x000fe200078e0005 */
[----:B------:R-:W-:Y:S01]  /*7d70*/  ISETP.NE.U32.AND P2, PT, RZ, c[0x0][0x350], PT ;  /* 0x0000d400ff007a0c */ /* 0x000fe20003f45070 */
[----:B------:R-:W-:-:S03]  /*7d80*/  IMAD.MOV.U32 R5, RZ, RZ, 0x10 ;  /* 0x00000010ff057424 */ /* 0x000fc600078e00ff */
[----:B------:R-:W-:Y:S02]  /*7d90*/  ISETP.NE.AND.EX P2, PT, RZ, c[0x0][0x354], PT, P2 ;  /* 0x0000d500ff007a0c */ /* 0x000fe40003f45320 */
[----:B------:R-:W-:Y:S02]  /*7da0*/  SEL R5, R5, 0xfffffff0, !P0 ;  /* 0xfffffff005057807 */ /* 0x000fe40004000000 */
[----:B------:R-:W-:Y:S02]  /*7db0*/  ISETP.NE.AND P0, PT, R2, RZ, PT ;  /* 0x000000ff0200720c */ /* 0x000fe40003f05270 */
[----:B------:R-:W-:Y:S02]  /*7dc0*/  SEL R226, R26, RZ, !P2 ;  /* 0x000000ff1ae27207 */ /* 0x000fe40005000000 */
[----:B------:R-:W-:Y:S02]  /*7dd0*/  SEL R4, R27, RZ, !P2 ;  /* 0x000000ff1b047207 */ /* 0x000fe40005000000 */
[----:B------:R-:W-:Y:S01]  /*7de0*/  ISETP.GE.AND P2, PT, R30, c[0x0][0x198], PT ;  /* 0x000066001e007a0c */ /* 0x000fe20003f46270 */
[----:B------:R-:W-:Y:S01]  /*7df0*/  IMAD.WIDE.U32 R230, R226, c[0x0][0x1f0], R230 ;  /* 0x00007c00e2e67a25 */ /* 0x000fe200078e00e6 */
[----:B------:R-:W-:-:S02]  /*7e00*/  P2R R11, PR, RZ, 0x1 ;  /* 0x00000001ff0b7803 */ /* 0x000fc40000000000 */
[----:B------:R-:W-:Y:S01]  /*7e10*/  LOP3.LUT R2, R15, 0xfffffe00, R18, 0xf8, !PT ;  /* 0xfffffe000f027812 */ /* 0x000fe200078ef812 */
[----:B------:R-:W-:Y:S01]  /*7e20*/  IMAD R235, R4, c[0x0][0x1f0], RZ ;  /* 0x00007c0004eb7a24 */ /* 0x000fe200078e02ff */
[----:B------:R-:W-:Y:S01]  /*7e30*/  @!P1 LOP3.LUT R15, R14, 0xfffffff8, RZ, 0xc0, !PT ;  /* 0xfffffff80e0f9812 */ /* 0x000fe200078ec0ff */
[----:B------:R-:W-:Y:S01]  /*7e40*/  IMAD R233, R4, c[0x0][0x218], RZ ;  /* 0x0000860004e97a24 */ /* 0x000fe200078e02ff */
[----:B------:R-:W-:Y:S01]  /*7e50*/  ISETP.GE.AND P0, PT, R44, c[0x0][0x1d4], PT ;  /* 0x000075002c007a0c */ /* 0x000fe20003f06270 */
[----:B------:R-:W-:Y:S01]  /*7e60*/  IMAD R235, R226, c[0x0][0x1f4], R235 ;  /* 0x00007d00e2eb7a24 */ /* 0x000fe200078e02eb */
[----:B------:R-:W-:Y:S01]  /*7e70*/  IADD3 R4, R44, 0xc0, RZ ;  /* 0x000000c02c047810 */ /* 0x000fe20007ffe0ff */
[----:B------:R-:W-:-:S04]  /*7e80*/  @!P1 IMAD.WIDE R26, R15, 0x2, R22 ;  /* 0x000000020f1a9825 */ /* 0x000fc800078e0216 */
[--C-:B------:R-:W-:Y:S01]  /*7e90*/  @!P1 IMAD.WIDE R14, R19, 0x2, R22.reuse ;  /* 0x00000002130e9825 */ /* 0x100fe200078e0216 */
[----:B------:R1:W-:Y:S03]  /*7ea0*/  @!P1 LDGSTS.E.BYPASS.LTC128B.128 [R21+0x14080], [R26.64], !P2 ;  /* 0x140800001a159fae */ /* 0x0003e6000d101d52 */
[----:B------:R-:W-:Y:S01]  /*7eb0*/  @!P1 IMAD.WIDE R18, R3, 0x2, R22 ;  /* 0x0000000203129825 */ /* 0x000fe200078e0216 */
[----:B------:R1:W-:Y:S01]  /*7ec0*/  @!P1 LDGSTS.E.BYPASS.LTC128B.128 [R21+0x18080], [R14.64], !P6 ;  /* 0x180800000e159fae */ /* 0x0003e2000f101d52 */
[----:B------:R-:W-:Y:S02]  /*7ed0*/  @P0 LOP3.LUT R225, R225, 0x2, RZ, 0xfc, !PT ;  /* 0x00000002e1e10812 */ /* 0x000fe400078efcff */
[----:B------:R-:W-:Y:S01]  /*7ee0*/  IMAD.MOV.U32 R3, RZ, RZ, 0x20 ;  /* 0x00000020ff037424 */ /* 0x000fe200078e00ff */
[----:B------:R2:W-:Y:S01]  /*7ef0*/  @!P1 LDGSTS.E.BYPASS.LTC128B.128 [R21+0x1c080], [R18.64], !P4 ;  /* 0x1c08000012159fae */ /* 0x0005e2000e101d52 */
[----:B------:R-:W-:Y:S01]  /*7f00*/  LOP3.LUT R225, R225, 0xfffffffe, RZ, 0xc0, !PT ;  /* 0xfffffffee1e17812 */ /* 0x000fe200078ec0ff */
[----:B------:R-:W-:Y:S01]  /*7f10*/  IMAD R233, R226, c[0x0][0x21c], R233 ;  /* 0x00008700e2e97a24 */ /* 0x000fe200078e02e9 */
[----:B------:R-:W-:Y:S01]  /*7f20*/  ISETP.GE.AND P6, PT, R10, c[0x0][0x1d4], PT ;  /* 0x000075000a007a0c */ /* 0x000fe20003fc6270 */
[----:B------:R-:W-:Y:S01]  /*7f30*/  IMAD.WIDE.U32 R226, R226, c[0x0][0x218], R12 ;  /* 0x00008600e2e27a25 */ /* 0x000fe200078e000c */
[----:B------:R1:W3:Y:S01]  /*7f40*/  SHFL.IDX PT, R22, R9, 0x1, 0x181f ;  /* 0x00381f0009167f89 */ /* 0x0002e200000e0000 */
[----:B------:R-:W-:-:S02]  /*7f50*/  SEL R3, R3, 0xffffffe0, !P5 ;  /* 0xffffffe003037807 */ /* 0x000fc40006800000 */
[----:B------:R-:W-:Y:S01]  /*7f60*/  IMAD.IADD R235, R231, 0x1, R235 ;  /* 0x00000001e7eb7824 */ /* 0x000fe200078e02eb */
[----:B------:R1:W4:Y:S01]  /*7f70*/  SHFL.IDX PT, R23, R8, 0x1, 0x181f ;  /* 0x00381f0008177f89 */ /* 0x00032200000e0000 */
[----:B------:R-:W-:Y:S01]  /*7f80*/  IMAD.IADD R233, R227, 0x1, R233 ;  /* 0x00000001e3e97824 */ /* 0x000fe200078e02e9 */
[----:B------:R-:W-:Y:S02]  /*7f90*/  ISETP.GE.AND P5, PT, R4, c[0x0][0x1d4], PT ;  /* 0x0000750004007a0c */ /* 0x000fe40003fa6270 */
[----:B--2---:R-:W-:Y:S02]  /*7fa0*/  SEL R18, RZ, 0x1, P0 ;  /* 0x00000001ff127807 */ /* 0x004fe40000000000 */
[----:B------:R-:W-:-:S13]  /*7fb0*/  ISETP.GE.AND P0, PT, R30, c[0x0][0x1d4], PT ;  /* 0x000075001e007a0c */ /* 0x000fda0003f06270 */
[----:B------:R-:W-:Y:S02]  /*7fc0*/  @P0 LOP3.LUT R225, R225, 0x1, RZ, 0xfc, !PT ;  /* 0x00000001e1e10812 */ /* 0x000fe400078efcff */
[----:B------:R-:W-:-:S13]  /*7fd0*/  ISETP.NE.AND P0, PT, R11, RZ, PT ;  /* 0x000000ff0b00720c */ /* 0x000fda0003f05270 */
[----:B------:R-:W-:Y:S05]  /*7fe0*/  @P0 BRA `(.L_x_786) ;  /* 0x0000016000000947 */ /* 0x000fea0003800000 */
[C---:B-1-34-:R-:W-:Y:S02]  /*7ff0*/  IADD3 R13, R40.reuse, 0x80, RZ ;  /* 0x00000080280d7810 */ /* 0x05afe40007ffe0ff */
[C---:B------:R-:W-:Y:S02]  /*8000*/  IADD3 R11, R40.reuse, 0xc0, RZ ;  /* 0x000000c0280b7810 */ /* 0x040fe40007ffe0ff */
[----:B------:R-:W-:Y:S02]  /*8010*/  SHF.R.S32.HI R15, RZ, 0x1f, R30 ;  /* 0x0000001fff0f7819 */ /* 0x000fe4000001141e */
[----:B------:R-:W-:Y:S02]  /*8020*/  LEA R24, P0, R40, R22, 0x1 ;  /* 0x0000001628187211 */ /* 0x000fe400078008ff */
[----:B------:R-:W-:Y:S02]  /*8030*/  SHF.R.S32.HI R10, RZ, 0x1f, R13 ;  /* 0x0000001fff0a7819 */ /* 0x000fe4000001140d */
[----:B------:R-:W-:-:S02]  /*8040*/  SHF.R.S32.HI R4, RZ, 0x1f, R11 ;  /* 0x0000001fff047819 */ /* 0x000fc4000001140b */
[----:B------:R-:W-:Y:S01]  /*8050*/  LEA.HI R12, R15, R30, RZ, 0x3 ;  /* 0x0000001e0f0c7211 */ /* 0x000fe200078f18ff */
[----:B------:R-:W-:Y:S01]  /*8060*/  IMAD.SHL.U32 R15, R16, 0x2, RZ ;  /* 0x00000002100f7824 */ /* 0x000fe200078e00ff */
[----:B------:R-:W-:Y:S02]  /*8070*/  LEA.HI.X R25, R40, R23, R45, 0x1, P0 ;  /* 0x0000001728197211 */ /* 0x000fe400000f0c2d */
[----:B------:R-:W-:Y:S02]  /*8080*/  LEA.HI R10, R10, R13, RZ, 0x3 ;  /* 0x0000000d0a0a7211 */ /* 0x000fe400078f18ff */
[----:B------:R-:W-:Y:S01]  /*8090*/  LEA.HI R4, R4, R11, RZ, 0x3 ;  /* 0x0000000b04047211 */ /* 0x000fe200078f18ff */
[----:B------:R1:W-:Y:S01]  /*80a0*/  LDGSTS.E.BYPASS.LTC128B.128 [R15+0x11080], [R24.64], !P3 ;  /* 0x11080000180f7fae */ /* 0x0003e2000d901d52 */
[----:B------:R-:W-:Y:S02]  /*80b0*/  ISETP.GE.AND P0, PT, R6, c[0x0][0x198], PT ;  /* 0x0000660006007a0c */ /* 0x000fe40003f06270 */
[----:B------:R-:W-:-:S02]  /*80c0*/  LOP3.LUT R12, R12, 0xfffffff8, RZ, 0xc0, !PT ;  /* 0xfffffff80c0c7812 */ /* 0x000fc400078ec0ff */
[----:B------:R-:W-:Y:S02]  /*80d0*/  LOP3.LUT R11, R10, 0xfffffff8, RZ, 0xc0, !PT ;  /* 0xfffffff80a0b7812 */ /* 0x000fe400078ec0ff */
[----:B------:R-:W-:Y:S01]  /*80e0*/  LOP3.LUT R13, R4, 0xfffffff8, RZ, 0xc0, !PT ;  /* 0xfffffff8040d7812 */ /* 0x000fe200078ec0ff */
[----:B------:R-:W-:-:S04]  /*80f0*/  IMAD.WIDE R26, R12, 0x2, R22 ;  /* 0x000000020c1a7825 */ /* 0x000fc800078e0216 */
[--C-:B------:R-:W-:Y:S01]  /*8100*/  IMAD.WIDE R10, R11, 0x2, R22.reuse ;  /* 0x000000020b0a7825 */ /* 0x100fe200078e0216 */
[----:B------:R1:W-:Y:S03]  /*8110*/  LDGSTS.E.BYPASS.LTC128B.128 [R15+0x15080], [R26.64], !P2 ;  /* 0x150800001a0f7fae */ /* 0x0003e6000d101d52 */
[----:B------:R-:W-:Y:S01]  /*8120*/  IMAD.WIDE R22, R13, 0x2, R22 ;  /* 0x000000020d167825 */ /* 0x000fe200078e0216 */
[----:B------:R1:W-:Y:S04]  /*8130*/  LDGSTS.E.BYPASS.LTC128B.128 [R15+0x19080], [R10.64], !P0 ;  /* 0x190800000a0f7fae */ /* 0x0003e8000c101d52 */
[----:B------:R1:W-:Y:S02]  /*8140*/  LDGSTS.E.BYPASS.LTC128B.128 [R15+0x1d080], [R22.64], !P4 ;  /* 0x1d080000160f7fae */ /* 0x0003e4000e101d52 */
.L_x_786:
[----:B-1-34-:R-:W-:Y:S05]  /*8150*/  BSYNC B0 ;  /* 0x0000000000007941 */ /* 0x01afea0003800000 */
.L_x_785:
[----:B------:R-:W-:Y:S01]  /*8160*/  IADD3 R4, R0, 0x40, RZ ;  /* 0x0000004000047810 */ /* 0x000fe20007ffe0ff */
[----:B------:R1:W2:Y:S01]  /*8170*/  SHFL.IDX PT, R23, R8, 0x2, 0x181f ;  /* 0x00581f0008177f89 */ /* 0x0002a200000e0000 */
[----:B------:R-:W-:Y:S02]  /*8180*/  BSSY B0, `(.L_x_787) ;  /* 0x000001b000007945 */ /* 0x000fe40003800000 */
[----:B------:R-:W-:Y:S01]  /*8190*/  ISETP.GE.AND P0, PT, R4, R37, PT ;  /* 0x000000250400720c */ /* 0x000fe20003f06270 */
[----:B------:R1:W3:-:S12]  /*81a0*/  SHFL.IDX PT, R22, R9, 0x2, 0x181f ;  /* 0x00581f0009167f89 */ /* 0x0002d800000e0000 */
[----:B------:R-:W-:Y:S05]  /*81b0*/  @P0 BRA `(.L_x_788) ;  /* 0x0000017000000947 */ /* 0x000fea0003800000 */
[C---:B------:R-:W-:Y:S02]  /*81c0*/  IADD3 R13, R40.reuse, 0x80, RZ ;  /* 0x00000080280d7810 */ /* 0x040fe40007ffe0ff */
[C---:B------:R-:W-:Y:S02]  /*81d0*/  IADD3 R11, R40.reuse, 0xc0, RZ ;  /* 0x000000c0280b7810 */ /* 0x040fe40007ffe0ff */
[----:B------:R-:W-:Y:S02]  /*81e0*/  SHF.R.S32.HI R15, RZ, 0x1f, R30 ;  /* 0x0000001fff0f7819 */ /* 0x000fe4000001141e */
[----:B---3--:R-:W-:Y:S02]  /*81f0*/  LEA R24, P0, R40, R22, 0x1 ;  /* 0x0000001628187211 */ /* 0x008fe400078008ff */
[----:B------:R-:W-:Y:S02]  /*8200*/  SHF.R.S32.HI R10, RZ, 0x1f, R13 ;  /* 0x0000001fff0a7819 */ /* 0x000fe4000001140d */
[----:B------:R-:W-:-:S02]  /*8210*/  SHF.R.S32.HI R4, RZ, 0x1f, R11 ;  /* 0x0000001fff047819 */ /* 0x000fc4000001140b */
[----:B------:R-:W-:Y:S01]  /*8220*/  LEA.HI R12, R15, R30, RZ, 0x3 ;  /* 0x0000001e0f0c7211 */ /* 0x000fe200078f18ff */
[----:B------:R-:W-:Y:S01]  /*8230*/  IMAD.SHL.U32 R15, R16, 0x2, RZ ;  /* 0x00000002100f7824 */ /* 0x000fe200078e00ff */
[----:B--2---:R-:W-:Y:S02]  /*8240*/  LEA.HI.X R25, R40, R23, R45, 0x1, P0 ;  /* 0x0000001728197211 */ /* 0x004fe400000f0c2d */
[----:B------:R-:W-:Y:S02]  /*8250*/  LEA.HI R10, R10, R13, RZ, 0x3 ;  /* 0x0000000d0a0a7211 */ /* 0x000fe400078f18ff */
[----:B------:R-:W-:Y:S01]  /*8260*/  LEA.HI R4, R4, R11, RZ, 0x3 ;  /* 0x0000000b04047211 */ /* 0x000fe200078f18ff */
[----:B------:R-:W-:Y:S01]  /*8270*/  @!PT LDS RZ, [RZ] ;  /* 0x00000000fffff984 */ /* 0x000fe20000000800 */
        /* <DEDUP_REMOVED lines=11> */
.L_x_788:
[----:B------:R-:W-:Y:S05]  /*8330*/  BSYNC B0 ;  /* 0x0000000000007941 */ /* 0x000fea0003800000 */
.L_x_787:
[----:B------:R-:W-:Y:S01]  /*8340*/  IADD3 R0, R0, 0x60, RZ ;  /* 0x0000006000007810 */ /* 0x000fe20007ffe0ff */
[----:B--2---:R2:W4:Y:S01]  /*8350*/  SHFL.IDX PT, R15, R8, 0x3, 0x181f ;  /* 0x00781f00080f7f89 */ /* 0x00452200000e0000 */
[----:B------:R-:W-:Y:S01]  /*8360*/  MOV R11, 0x30 ;  /* 0x00000030000b7802 */ /* 0x000fe20000000f00 */
[----:B------:R-:W-:Y:S01]  /*8370*/  BSSY B0, `(.L_x_789) ;  /* 0x000001e000007945 */ /* 0x000fe20003800000 */
[----:B------:R-:W-:Y:S01]  /*8380*/  ISETP.GE.AND P0, PT, R0, R37, PT ;  /* 0x000000250000720c */ /* 0x000fe20003f06270 */
[----:B------:R2:W1:Y:S02]  /*8390*/  SHFL.IDX PT, R14, R9, 0x3, 0x181f ;  /* 0x00781f00090e7f89 */ /* 0x00046400000e0000 */
[----:B------:R-:W-:-:S02]  /*83a0*/  IMAD R13, R11, c[0x0][0x1e4], RZ ;  /* 0x000079000b0d7a24 */ /* 0x000fc400078e02ff */
[----:B------:R-:W-:-:S05]  /*83b0*/  IMAD.WIDE.U32 R84, R11, c[0x0][0x1e0], RZ ;  /* 0x000078000b547a25 */ /* 0x000fca00078e00ff */
[----:B------:R-:W-:-:S03]  /*83c0*/  IADD3 R4, R85, R13, RZ ;  /* 0x0000000d55047210 */ /* 0x000fc60007ffe0ff */
[----:B------:R-:W-:Y:S05]  /*83d0*/  @P0 BRA `(.L_x_790) ;  /* 0x0000017000000947 */ /* 0x000fea0003800000 */
[----:B-12---:R-:W-:Y:S01]  /*83e0*/  SHF.R.S32.HI R9, RZ, 0x1f, R30 ;  /* 0x0000001fff097819 */ /* 0x006fe2000001141e */
[----:B------:R-:W-:Y:S01]  /*83f0*/  IMAD.SHL.U32 R10, R16, 0x2, RZ ;  /* 0x00000002100a7824 */ /* 0x000fe200078e00ff */
[C---:B------:R-:W-:Y:S02]  /*8400*/  IADD3 R13, R40.reuse, 0x80, RZ ;  /* 0x00000080280d7810 */ /* 0x040fe40007ffe0ff */
[----:B------:R-:W-:Y:S02]  /*8410*/  LEA.HI R9, R9, R30, RZ, 0x3 ;  /* 0x0000001e09097211 */ /* 0x000fe400078f18ff */
[----:B---3--:R-:W-:Y:S02]  /*8420*/  LEA R22, P0, R40, R14, 0x1 ;  /* 0x0000000e28167211 */ /* 0x008fe400078008ff */
[----:B------:R-:W-:Y:S02]  /*8430*/  LOP3.LUT R9, R9, 0xfffffff8, RZ, 0xc0, !PT ;  /* 0xfffffff809097812 */ /* 0x000fe400078ec0ff */
[----:B------:R-:W-:-:S02]  /*8440*/  SHF.R.S32.HI R8, RZ, 0x1f, R13 ;  /* 0x0000001fff087819 */ /* 0x000fc4000001140d */
[C---:B----4-:R-:W-:Y:S01]  /*8450*/  LEA.HI.X R23, R40.reuse, R15, R45, 0x1, P0 ;  /* 0x0000000f28177211 */ /* 0x050fe200000f0c2d */
[----:B------:R-:W-:Y:S01]  /*8460*/  IMAD.WIDE R24, R9, 0x2, R14 ;  /* 0x0000000209187825 */ /* 0x000fe200078e020e */
[----:B------:R-:W-:Y:S02]  /*8470*/  IADD3 R9, R40, 0xc0, RZ ;  /* 0x000000c028097810 */ /* 0x000fe40007ffe0ff */
[----:B------:R-:W-:Y:S01]  /*8480*/  LEA.HI R8, R8, R13, RZ, 0x3 ;  /* 0x0000000d08087211 */ /* 0x000fe200078f18ff */
[----:B------:R-:W-:Y:S01]  /*8490*/  @!PT LDS RZ, [RZ] ;  /* 0x00000000fffff984 */ /* 0x000fe20000000800 */
[----:B------:R1:W-:Y:S01]  /*84a0*/  LDGSTS.E.BYPASS.LTC128B.128 [R10+0x13080], [R22.64], !P3 ;  /* 0x13080000160a7fae */ /* 0x0003e2000d901d52 */
[----:B------:R-:W-:Y:S02]  /*84b0*/  SHF.R.S32.HI R0, RZ, 0x1f, R9 ;  /* 0x0000001fff007819 */ /* 0x000fe40000011409 */
[----:B------:R-:W-:Y:S01]  /*84c0*/  ISETP.GE.AND P0, PT, R6, c[0x0][0x198], PT ;  /* 0x0000660006007a0c */ /* 0x000fe20003f06270 */
[----:B------:R1:W-:Y:S01]  /*84d0*/  LDGSTS.E.BYPASS.LTC128B.128 [R10+0x17080], [R24.64], !P2 ;  /* 0x17080000180a7fae */ /* 0x0003e2000d101d52 */
[----:B------:R-:W-:-:S02]  /*84e0*/  LEA.HI R0, R0, R9, RZ, 0x3 ;  /* 0x0000000900007211 */ /* 0x000fc400078f18ff */
[----:B------:R-:W-:Y:S02]  /*84f0*/  LOP3.LUT R8, R8, 0xfffffff8, RZ, 0xc0, !PT ;  /* 0xfffffff808087812 */ /* 0x000fe400078ec0ff */
[----:B------:R-:W-:-:S03]  /*8500*/  LOP3.LUT R9, R0, 0xfffffff8, RZ, 0xc0, !PT ;  /* 0xfffffff800097812 */ /* 0x000fc600078ec0ff */
[----:B------:R-:W-:-:S04]  /*8510*/  IMAD.WIDE R12, R8, 0x2, R14 ;  /* 0x00000002080c7825 */ /* 0x000fc800078e020e */
[----:B------:R-:W-:Y:S01]  /*8520*/  IMAD.WIDE R14, R9, 0x2, R14 ;  /* 0x00000002090e7825 */ /* 0x000fe200078e020e */
[----:B------:R1:W-:Y:S04]  /*8530*/  LDGSTS.E.BYPASS.LTC128B.128 [R10+0x1b080], [R12.64], !P0 ;  /* 0x1b0800000c0a7fae */ /* 0x0003e8000c101d52 */
[----:B------:R1:W-:Y:S02]  /*8540*/  LDGSTS.E.BYPASS.LTC128B.128 [R10+0x1f080], [R14.64], !P4 ;  /* 0x1f0800000e0a7fae */ /* 0x0003e4000e101d52 */
.L_x_790:
[----:B------:R-:W-:Y:S05]  /*8550*/  BSYNC B0 ;  /* 0x0000000000007941 */ /* 0x000fea0003800000 */
.L_x_789:
[C---:B------:R-:W-:Y:S01]  /*8560*/  IMAD R0, R156.reuse, -0x30, R11 ;  /* 0xffffffd09c007824 */ /* 0x040fe200078e020b */
[----:B------:R-:W0:Y:S01]  /*8570*/  LDGDEPBAR ;  /* 0x00000000000079af */ /* 0x000e220000000000 */
[----:B------:R-:W-:Y:S01]  /*8580*/  IADD3 R21, R156, -0x1, RZ ;  /* 0xffffffff9c157810 */ /* 0x000fe20007ffe0ff */
[----:B------:R-:W-:Y:S01]  /*8590*/  IMAD.MOV.U32 R234, RZ, RZ, R230 ;  /* 0x000000ffffea7224 */ /* 0x000fe200078e00e6 */
[----:B------:R-:W-:Y:S01]  /*85a0*/  LOP3.LUT P3, RZ, R225, 0x2, RZ, 0xc0, !PT ;  /* 0x00000002e1ff7812 */ /* 0x000fe2000786c0ff */
[----:B------:R-:W-:Y:S01]  /*85b0*/  IMAD.IADD R6, R87, 0x1, R0 ;  /* 0x0000000157067824 */ /* 0x000fe200078e0200 */
[----:B------:R-:W-:Y:S01]  /*85c0*/  SHF.R.S32.HI R19, RZ, 0x1f, R21 ;  /* 0x0000001fff137819 */ /* 0x000fe20000011415 */
[----:B-12---:R-:W-:Y:S01]  /*85d0*/  IMAD R9, R4, R21, RZ ;  /* 0x0000001504097224 */ /* 0x006fe200078e02ff */
[----:B------:R-:W-:Y:S01]  /*85e0*/  BAR.SYNC.DEFER_BLOCKING 0x0 ;  /* 0x0000000000007b1d */ /* 0x000fe20000010000 */
[----:B------:R-:W-:Y:S01]  /*85f0*/  IMAD.WIDE.U32 R12, R21, R84, R234 ;  /* 0x00000054150c7225 */ /* 0x000fe200078e00ea */
[----:B------:R-:W-:-:S02]  /*8600*/  IMNMX R10, R6, 0x30, PT ;  /* 0x00000030060a7817 */ /* 0x000fc40003800200 */
[----:B------:R-:W-:Y:S01]  /*8610*/  LOP3.LUT P4, RZ, R225, 0x1, RZ, 0xc0, !PT ;  /* 0x00000001e1ff7812 */ /* 0x000fe2000788c0ff */
[----:B------:R-:W-:Y:S01]  /*8620*/  IMAD R9, R19, R84, R9 ;  /* 0x0000005413097224 */ /* 0x000fe200078e0209 */
[----:B------:R-:W-:Y:S01]  /*8630*/  UMOV UR8, 0x5 ;  /* 0x0000000500087882 */ /* 0x000fe20000000000 */
[----:B------:R-:W-:Y:S01]  /*8640*/  IMAD.IADD R10, R10, 0x1, -R157 ;  /* 0x000000010a0a7824 */ /* 0x000fe200078e0a9d */
[----:B------:R-:W-:Y:S01]  /*8650*/  ULDC.64 UR4, c[0x0][0x1e0] ;  /* 0x0000780000047ab9 */ /* 0x000fe20000000a00 */
[----:B------:R-:W-:Y:S01]  /*8660*/  IMAD.IADD R9, R13, 0x1, R9 ;  /* 0x000000010d097824 */ /* 0x000fe200078e0209 */
[----:B------:R-:W-:Y:S01]  /*8670*/  USHF.L.U64.HI UR8, UR4, UR8, UR5 ;  /* 0x0000000804087299 */ /* 0x000fe20008010205 */
[----:B------:R-:W-:Y:S01]  /*8680*/  BSSY B0, `(.L_x_791) ;  /* 0x0000018000007945 */ /* 0x000fe20003800000 */
[----:B------:R-:W-:Y:S01]  /*8690*/  ISETP.GE.AND P0, PT, R10, 0x1, PT ;  /* 0x000000010a00780c */ /* 0x000fe20003f06270 */
[----:B------:R-:W-:-:S12]  /*86a0*/  USHF.L.U32 UR5, UR4, 0x5, URZ ;  /* 0x0000000504057899 */ /* 0x000fd8000800063f */
[----:B------:R-:W-:Y:S01]  /*86b0*/  @P0 LEA R14, P2, R12, c[0x0][0x1c8], 0x1 ;  /* 0x000072000c0e0a11 */ /* 0x000fe200078408ff */
[----:B------:R-:W-:-:S03]  /*86c0*/  @P0 IMAD.SHL.U32 R8, R16, 0x2, RZ ;  /* 0x0000000210080824 */ /* 0x000fc600078e00ff */
[----:B----4-:R-:W-:-:S05]  /*86d0*/  @P0 LEA.HI.X R15, R12, c[0x0][0x1cc], R9, 0x1, P2 ;  /* 0x000073000c0f0a11 */ /* 0x010fca00010f0c09 */
[----:B------:R-:W-:Y:S01]  /*86e0*/  @!PT LDS RZ, [RZ] ;  /* 0x00000000fffff984 */ /* 0x000fe20000000800 */
[----:B------:R-:W-:Y:S01]  /*86f0*/  @!PT LDS RZ, [RZ] ;  /* 0x00000000fffff984 */ /* 0x000fe20000000800 */
[----:B------:R-:W-:Y:S01]  /*8700*/  @!PT LDS RZ, [RZ] ;  /* 0x00000000fffff984 */ /* 0x000fe20000000800 */
[----:B------:R1:W-:Y:S04]  /*8710*/  @P0 LDGSTS.E.BYPASS.LTC128B.128 [R8+0xa080], [R14.64], !P3 ;  /* 0x0a0800000e080fae */ /* 0x0003e8000d901d52 */
[----:B------:R1:W-:Y:S04]  /*8720*/  @P0 LDGSTS.E.BYPASS.LTC128B.128 [R8+0xb880], [R14.64+0x80], !P4 ;  /* 0x0b8800800e080fae */ /* 0x0003e8000e101d52 */
[----:B------:R1:W-:Y:S04]  /*8730*/  @P0 LDGSTS.E.BYPASS.LTC128B.128 [R8+0xd080], [R14.64+0x100], !P6 ;  /* 0x0d0801000e080fae */ /* 0x0003e8000f101d52 */
[----:B------:R1:W-:Y:S01]  /*8740*/  @P0 LDGSTS.E.BYPASS.LTC128B.128 [R8+0xe880], [R14.64+0x180], !P5 ;  /* 0x0e8801800e080fae */ /* 0x0003e2000e901d52 */
[----:B------:R-:W-:-:S13]  /*8750*/  ISETP.GE.AND P0, PT, R10, 0x21, PT ;  /* 0x000000210a00780c */ /* 0x000fda0003f06270 */
[----:B------:R-:W-:Y:S05]  /*8760*/  @!P0 BRA `(.L_x_792) ;  /* 0x0000009000008947 */ /* 0x000fea0003800000 */
[----:B-1----:R-:W-:-:S04]  /*8770*/  IADD3 R8, P0, R12, UR5, RZ ;  /* 0x000000050c087c10 */ /* 0x002fc8000ff1e0ff */
[----:B------:R-:W-:Y:S02]  /*8780*/  IADD3.X R9, R9, UR8, RZ, P0, !PT ;  /* 0x0000000809097c10 */ /* 0x000fe400087fe4ff */
[----:B------:R-:W-:-:S04]  /*8790*/  LEA R10, P0, R8, c[0x0][0x1c8], 0x1 ;  /* 0x00007200080a7a11 */ /* 0x000fc800078008ff */
[----:B------:R-:W-:Y:S01]  /*87a0*/  LEA.HI.X R11, R8, c[0x0][0x1cc], R9, 0x1, P0 ;  /* 0x00007300080b7a11 */ /* 0x000fe200000f0c09 */
[----:B------:R-:W-:-:S05]  /*87b0*/  IMAD.SHL.U32 R8, R16, 0x2, RZ ;  /* 0x0000000210087824 */ /* 0x000fca00078e00ff */
[----:B------:R1:W-:Y:S04]  /*87c0*/  LDGSTS.E.BYPASS.LTC128B.128 [R8+0xb080], [R10.64], !P3 ;  /* 0x0b0800000a087fae */ /* 0x0003e8000d901d52 */
[----:B------:R1:W-:Y:S04]  /*87d0*/  LDGSTS.E.BYPASS.LTC128B.128 [R8+0xc880], [R10.64+0x80], !P4 ;  /* 0x0c8800800a087fae */ /* 0x0003e8000e101d52 */
[----:B------:R1:W-:Y:S04]  /*87e0*/  LDGSTS.E.BYPASS.LTC128B.128 [R8+0xe080], [R10.64+0x100], !P6 ;  /* 0x0e0801000a087fae */ /* 0x0003e8000f101d52 */
[----:B------:R1:W-:Y:S02]  /*87f0*/  LDGSTS.E.BYPASS.LTC128B.128 [R8+0xf880], [R10.64+0x180], !P5 ;  /* 0x0f8801800a087fae */ /* 0x0003e4000e901d52 */
.L_x_792:
[----:B------:R-:W-:Y:S05]  /*8800*/  BSYNC B0 ;  /* 0x0000000000007941 */ /* 0x000fea0003800000 */
.L_x_791:
[----:B------:R-:W-:Y:S01]  /*8810*/  ISETP.LT.AND P0, PT, RZ, c[0x0][0x27c], PT ;  /* 0x00009f00ff007a0c */ /* 0x000fe20003f01270 */
[----:B------:R-:W0:-:S12]  /*8820*/  LDGDEPBAR ;  /* 0x00000000000079af */ /* 0x000e180000000000 */
[----:B------:R-:W-:Y:S05]  /*8830*/  @P0 BRA `(.L_x_793) ;  /* 0x0000002000000947 */ /* 0x000fea0003800000 */
[----:B------:R-:W-:-:S04]  /*8840*/  DEPBAR.LE SB0, 0x1 ;  /* 0x000080400000791a */ /* 0x000fc80000000000 */
[----:B------:R-:W-:Y:S05]  /*8850*/  BRA `(.L_x_794) ;  /* 0x00006ab000007947 */ /* 0x000fea0003800000 */
.L_x_793:
[----:B-1---5:R-:W-:Y:S01]  /*8860*/  SHF.R.S32.HI R10, RZ, 0x1f, R89 ;  /* 0x0000001fff0a7819 */ /* 0x022fe20000011459 */
[----:B------:R-:W-:Y:S01]  /*8870*/  ULDC.U8 UR4, c[0x0][0x298] ;  /* 0x0000a60000047ab9 */ /* 0x000fe20000000000 */
[C---:B------:R-:W-:Y:S01]  /*8880*/  IMAD.WIDE.U32 R12, R89.reuse, c[0x0][0x280], RZ ;  /* 0x0000a000590c7a25 */ /* 0x040fe200078e00ff */
[----:B------:R-:W-:Y:S01]  /*8890*/  ISETP.NE.AND P2, PT, RZ, UR4, PT ;  /* 0x00000004ff007c0c */ /* 0x000fe2000bf45270 */
[----:B------:R-:W-:Y:S01]  /*88a0*/  BSSY B2, `(.L_x_794) ;  /* 0x00006a6000027945 */ /* 0x000fe20003800000 */
[----:B------:R-:W-:Y:S01]  /*88b0*/  SHF.L.U32 R39, R16, 0x1, RZ ;  /* 0x0000000110277819 */ /* 0x000fe200000006ff */
[----:B------:R-:W-:Y:S01]  /*88c0*/  IMAD R8, R10, c[0x0][0x280], RZ ;  /* 0x0000a0000a087a24 */ /* 0x000fe200078e02ff */
        /* <DEDUP_REMOVED lines=12> */
[----:B---3--:R-:W-:Y:S01]  /*8990*/  SHF.L.U32 R22, R20, 0x2, RZ ;  /* 0x0000000214167819 */ /* 0x008fe200000006ff */
        /* <DEDUP_REMOVED lines=39> */
[----:B------:R-:W-:Y:S01]  /*8c10*/  @!P1 IMAD.WIDE R34, R13, 0x2, R48 ;  /* 0x000000020d229825 */ /* 0x000fe200078e0230 */
[----:B------:R1:W5:Y:S01]  /*8c20*/  @!P2 LD.E.64 R52, [R32.64] ;  /* 0x000000122034a980 */ /* 0x000362000c101b00 */
[----:B------:R-:W-:Y:S02]  /*8c30*/  CS2R R12, SRZ ;  /* 0x00000000000c7805 */ /* 0x000fe4000001ff00 */
[C---:B------:R-:W-:Y:S01]  /*8c40*/  @!P0 IMAD.WIDE R28, R9.reuse, 0x2, R28 ;  /* 0x00000002091c8825 */ /* 0x040fe200078e021c */
[----:B------:R1:W5:Y:S03]  /*8c50*/  @!P1 LD.E.64 R14, [R30.64] ;  /* 0x000000121e0e9980 */ /* 0x000366000c101b00 */
[----:B------:R-:W-:Y:S01]  /*8c60*/  @!P0 IMAD.WIDE R48, R9, 0x2, R48 ;  /* 0x0000000209308825 */ /* 0x000fe200078e0230 */
[----:B------:R1:W5:Y:S01]  /*8c70*/  @!P0 LD.E.64 R12, [R28.64] ;  /* 0x000000121c0c8980 */ /* 0x000362000c101b00 */
[----:B------:R-:W-:-:S03]  /*8c80*/  CS2R R8, SRZ ;  /* 0x0000000000087805 */ /* 0x000fc6000001ff00 */
[----:B------:R1:W5:Y:S04]  /*8c90*/  @!P0 LD.E.64 R50, [R48.64] ;  /* 0x0000001230328980 */ /* 0x000368000c101b00 */
[----:B------:R1:W5:Y:S02]  /*8ca0*/  @!P1 LD.E.64 R8, [R34.64] ;  /* 0x0000001222089980 */ /* 0x000364000c101b00 */
.L_x_797:
[----:B------:R-:W-:Y:S05]  /*8cb0*/  BSYNC B0 ;  /* 0x0000000000007941 */ /* 0x000fea0003800000 */
.L_x_796:
[----:B------:R-:W-:Y:S01]  /*8cc0*/  IMAD R36, R88, -0x80, R37 ;  /* 0xffffff8058247824 */ /* 0x000fe200078e0225 */
[--C-:B-1---5:R-:W-:Y:S01]  /*8cd0*/  SHF.R.U64 R48, R24, 0x10, R25.reuse ;  /* 0x0000001018307819 */ /* 0x122fe20000001219 */
[----:B------:R-:W-:Y:S01]  /*8ce0*/  IMAD.MOV.U32 R34, RZ, RZ, R24 ;  /* 0x000000ffff227224 */ /* 0x000fe200078e0018 */
[--C-:B------:R-:W-:Y:S01]  /*8cf0*/  SHF.R.U32.HI R32, RZ, 0x10, R25.reuse ;  /* 0x00000010ff207819 */ /* 0x100fe20000011619 */
[----:B------:R-:W-:Y:S01]  /*8d00*/  IMAD.MOV.U32 R49, RZ, RZ, R25 ;  /* 0x000000ffff317224 */ /* 0x000fe200078e0019 */
[----:B------:R-:W-:Y:S01]  /*8d10*/  IMNMX R36, R36, 0x80, PT ;  /* 0x0000008024247817 */ /* 0x000fe20003800200 */
[----:B------:R-:W-:Y:S01]  /*8d20*/  IMAD.MOV.U32 R30, RZ, RZ, R26 ;  /* 0x000000ffff1e7224 */ /* 0x000fe200078e001a */
[----:B------:R-:W-:Y:S01]  /*8d30*/  SHF.R.U64 R46, R26, 0x10, R27 ;  /* 0x000000101a2e7819 */ /* 0x000fe2000000121b */
[----:B------:R-:W-:Y:S01]  /*8d40*/  IMAD.MOV.U32 R42, RZ, RZ, R10 ;  /* 0x000000ffff2a7224 */ /* 0x000fe200078e000a */
[----:B------:R-:W-:Y:S01]  /*8d50*/  ISETP.GE.AND P0, PT, R157, R36, PT ;  /* 0x000000249d00720c */ /* 0x000fe20003f06270 */
[----:B------:R-:W-:Y:S01]  /*8d60*/  IMAD.MOV.U32 R26, RZ, RZ, R14 ;  /* 0x000000ffff1a7224 */ /* 0x000fe200078e000e */
[----:B------:R-:W-:Y:S01]  /*8d70*/  SHF.R.U64 R35, R10, 0x10, R11 ;  /* 0x000000100a237819 */ /* 0x000fe2000000120b */
[--C-:B------:R-:W-:Y:S01]  /*8d80*/  IMAD.MOV.U32 R45, RZ, RZ, R15.reuse ;  /* 0x000000ffff2d7224 */ /* 0x100fe200078e000f */
        /* <DEDUP_REMOVED lines=9> */
[----:B------:R-:W-:Y:S01]  /*8e20*/  IMAD.MOV.U32 R33, RZ, RZ, R11 ;  /* 0x000000ffff217224 */ /* 0x000fe200078e000b */
[----:B------:R-:W-:Y:S01]  /*8e30*/  SHF.R.U64 R41, R12, 0x10, R13 ;  /* 0x000000100c297819 */ /* 0x000fe2000000120d */
[----:B------:R-:W-:Y:S01]  /*8e40*/  IMAD.MOV.U32 R40, RZ, RZ, R52 ;  /* 0x000000ffff287224 */ /* 0x000fe200078e0034 */
[----:B------:R-:W-:Y:S01]  /*8e50*/  SHF.R.U32.HI R31, RZ, 0x10, R11 ;  /* 0x00000010ff1f7819 */ /* 0x000fe2000001160b */
[----:B------:R-:W-:Y:S01]  /*8e60*/  IMAD.MOV.U32 R29, RZ, RZ, R53 ;  /* 0x000000ffff1d7224 */ /* 0x000fe200078e0035 */
[----:B------:R-:W-:Y:S01]  /*8e70*/  SHF.R.U32.HI R13, RZ, 0x10, R13 ;  /* 0x00000010ff0d7819 */ /* 0x000fe2000001160d */
[----:B------:R-:W-:Y:S01]  /*8e80*/  IMAD.MOV.U32 R38, RZ, RZ, R8 ;  /* 0x000000ffff267224 */ /* 0x000fe200078e0008 */
        /* <DEDUP_REMOVED lines=67> */
.L_x_801:
[----:B------:R-:W-:Y:S05]  /*92c0*/  BSYNC B0 ;  /* 0x0000000000007941 */ /* 0x000fea0003800000 */
.L_x_800:
        /* <DEDUP_REMOVED lines=42> */
.L_x_803:
[----:B------:R-:W-:Y:S05]  /*9570*/  BSYNC B0 ;  /* 0x0000000000007941 */ /* 0x000fea0003800000 */
.L_x_802:
        /* <DEDUP_REMOVED lines=42> */
.L_x_805:
[----:B------:R-:W-:Y:S05]  /*9820*/  BSYNC B0 ;  /* 0x0000000000007941 */ /* 0x000fea0003800000 */
.L_x_804:
        /* <DEDUP_REMOVED lines=41> */
.L_x_799:
[----:B------:R-:W-:Y:S05]  /*9ac0*/  BSYNC B1 ;  /* 0x0000000000017941 */ /* 0x000fea0003800000 */
.L_x_798:
        /* <DEDUP_REMOVED lines=45> */
.L_x_809:
[----:B------:R-:W-:Y:S05]  /*9da0*/  BSYNC B0 ;  /* 0x0000000000007941 */ /* 0x000fea0003800000 */
.L_x_808:
        /* <DEDUP_REMOVED lines=42> */
.L_x_811:
[----:B------:R-:W-:Y:S05]  /*a050*/  BSYNC B0 ;  /* 0x0000000000007941 */ /* 0x000fea0003800000 */
.L_x_810:
        /* <DEDUP_REMOVED lines=42> */
.L_x_813:
[----:B------:R-:W-:Y:S05]  /*a300*/  BSYNC B0 ;  /* 0x0000000000007941 */ /* 0x000fea0003800000 */
.L_x_812:
        /* <DEDUP_REMOVED lines=41> */
.L_x_807:
[----:B------:R-:W-:Y:S05]  /*a5a0*/  BSYNC B1 ;  /* 0x0000000000017941 */ /* 0x000fea0003800000 */
.L_x_806:
        /* <DEDUP_REMOVED lines=45> */
.L_x_817:
[----:B------:R-:W-:Y:S05]  /*a880*/  BSYNC B0 ;  /* 0x0000000000007941 */ /* 0x000fea0003800000 */
.L_x_816:
        /* <DEDUP_REMOVED lines=42> */
.L_x_819:
[----:B------:R-:W-:Y:S05]  /*ab30*/  BSYNC B0 ;  /* 0x0000000000007941 */ /* 0x000fea0003800000 */
.L_x_818:
        /* <DEDUP_REMOVED lines=42> */
.L_x_821:
[----:B------:R-:W-:Y:S05]  /*ade0*/  BSYNC B0 ;  /* 0x0000000000007941 */ /* 0x000fea0003800000 */
.L_x_820:
        /* <DEDUP_REMOVED lines=41> */
.L_x_815:
[----:B------:R-:W-:Y:S05]  /*b080*/  BSYNC B1 ;  /* 0x0000000000017941 */ /* 0x000fea0003800000 */
.L_x_814:
        /* <DEDUP_REMOVED lines=44> */
.L_x_824:
[----:B------:R-:W-:Y:S05]  /*b350*/  BSYNC B0 ;  /* 0x0000000000007941 */ /* 0x000fea0003800000 */
.L_x_823:
        /* <DEDUP_REMOVED lines=42> */
.L_x_826:
[----:B------:R-:W-:Y:S05]  /*b600*/  BSYNC B0 ;  /* 0x0000000000007941 */ /* 0x000fea0003800000 */
.L_x_825:
        /* <DEDUP_REMOVED lines=42> */
.L_x_828:
[----:B------:R-:W-:Y:S05]  /*b8b0*/  BSYNC B0 ;  /* 0x0000000000007941 */ /* 0x000fea0003800000 */
.L_x_827:
        /* <DEDUP_REMOVED lines=26> */
[C---:B------:R-:W-:Y:S02]  /*ba60*/  FMUL.FTZ R8, R14.reuse, R26 ;  /* 0x0000001a0e087220 */ /* 0x040fe40000410000 */
[----:B------:R-:W-:Y:S02]  /*ba70*/  FMUL.FTZ R23, R14, R9 ;  /* 0x000000090e177220 */ /* 0x000fe40000410000 */
[C---:B------:R-:W-:Y:S02]  /*ba80*/  FMUL.FTZ R14, R12.reuse, R11 ;  /* 0x0000000b0c0e7220 */ /* 0x040fe40000410000 */
        /* <DEDUP_REMOVED lines=13> */
.L_x_795:
        /* <DEDUP_REMOVED lines=12> */
[----:B------:R-:W-:Y:S01]  /*bc20*/  ISETP.GE.AND P1, PT, R30, c[0x0][0x27c], PT ;  /* 0x00009f001e007a0c */ /* 0x000fe20003f26270 */
[----:B------:R-:W-:-:S10]  /*bc30*/  CS2R R32, SRZ ;  /* 0x0000000000207805 */ /* 0x000fd4000001ff00 */
[C---:B------:R-:W-:Y:S01]  /*bc40*/  @!P0 IMAD.SHL.U32 R14, R40.reuse, 0x2, RZ ;  /* 0x00000002280e8824 */ /* 0x040fe200078e00ff */
[----:B------:R-:W-:Y:S02]  /*bc50*/  @!P0 SHF.L.U64.HI R13, R40, 0x1, R45 ;  /* 0x00000001280d8819 */ /* 0x000fe4000001022d */
[----:B------:R-:W-:Y:S02]  /*bc60*/  @!P1 SHF.R.S32.HI R15, RZ, 0x1f, R30 ;  /* 0x0000001fff0f9819 */ /* 0x000fe4000001141e */
[----:B---3--:R-:W-:Y:S02]  /*bc70*/  @!P0 IADD3 R22, P2, R14, R28, RZ ;  /* 0x0000001c0e168210 */ /* 0x008fe40007f5e0ff */
[----:B------:R-:W-:-:S03]  /*bc80*/  @!P1 LEA.HI R12, R15, R30, RZ, 0x3 ;  /* 0x0000001e0f0c9211 */ /* 0x000fc600078f18ff */
[C---:B------:R-:W-:Y:S01]  /*bc90*/  @!P0 IMAD.X R23, R13.reuse, 0x1, R29, P2 ;  /* 0x000000010d178824 */ /* 0x040fe200010e061d */
[----:B------:R-:W-:Y:S02]  /*bca0*/  @!P0 IADD3 R50, P2, R14, R48, RZ ;  /* 0x000000300e328210 */ /* 0x000fe40007f5e0ff */
[----:B------:R-:W-:Y:S01]  /*bcb0*/  @!P1 LOP3.LUT R12, R12, 0xfffffff8, RZ, 0xc0, !PT ;  /* 0xfffffff80c0c9812 */ /* 0x000fe200078ec0ff */
[----:B------:R-:W-:Y:S01]  /*bcc0*/  CS2R R14, SRZ ;  /* 0x00000000000e7805 */ /* 0x000fe2000001ff00 */
[----:B------:R1:W5:Y:S01]  /*bcd0*/  @!P0 LD.E.128 R24, [R22.64] ;  /* 0x0000001216188980 */ /* 0x000362000c101d00 */
[----:B------:R-:W-:Y:S02]  /*bce0*/  @!P0 IMAD.X R51, R13, 0x1, R49, P2 ;  /* 0x000000010d338824 */ /* 0x000fe400010e0631 */
[----:B------:R-:W-:-:S03]  /*bcf0*/  @!P1 IMAD.WIDE R28, R12, 0x2, R28 ;  /* 0x000000020c1c9825 */ /* 0x000fc600078e021c */
[----:B------:R1:W5:Y:S01]  /*bd00*/  @!P0 LD.E.128 R8, [R50.64] ;  /* 0x0000001232088980 */ /* 0x000362000c101d00 */
[----:B------:R-:W-:Y:S02]  /*bd10*/  @!P1 IMAD.WIDE R48, R12, 0x2, R48 ;  /* 0x000000020c309825 */ /* 0x000fe400078e0230 */
[----:B------:R-:W-:Y:S01]  /*bd20*/  CS2R R12, SRZ ;  /* 0x00000000000c7805 */ /* 0x000fe2000001ff00 */
[----:B------:R1:W5:Y:S05]  /*bd30*/  @!P1 LD.E.128 R32, [R28.64] ;  /* 0x000000121c209980 */ /* 0x00036a000c101d00 */
[----:B------:R1:W5:Y:S02]  /*bd40*/  @!P1 LD.E.128 R12, [R48.64] ;  /* 0x00000012300c9980 */ /* 0x000364000c101d00 */
.L_x_830:
[----:B------:R-:W-:Y:S05]  /*bd50*/  BSYNC B0 ;  /* 0x0000000000007941 */ /* 0x000fea0003800000 */
.L_x_829:
[----:B-----5:R-:W-:Y:S01]  /*bd60*/  SHF.R.U64 R42, R10, 0x10, R11 ;  /* 0x000000100a2a7819 */ /* 0x020fe2000000120b */
[----:B------:R-:W-:Y:S01]  /*bd70*/  IMAD R88, R88, -0x80, R37 ;  /* 0xffffff8058587824 */ /* 0x000fe200078e0225 */
[----:B------:R-:W-:Y:S01]  /*bd80*/  SHF.R.U32.HI R31, RZ, 0x10, R11 ;  /* 0x00000010ff1f7819 */ /* 0x000fe2000001160b */
[----:B------:R-:W-:Y:S01]  /*bd90*/  IMAD.MOV.U32 R60, RZ, RZ, R24 ;  /* 0x000000ffff3c7224 */ /* 0x000fe200078e0018 */
[--C-:B------:R-:W-:Y:S01]  /*bda0*/  SHF.R.U64 R38, R24, 0x10, R25.reuse ;  /* 0x0000001018267819 */ /* 0x100fe20000001219 */
[----:B------:R-:W-:Y:S01]  /*bdb0*/  IMAD.MOV.U32 R59, RZ, RZ, R25 ;  /* 0x000000ffff3b7224 */ /* 0x000fe200078e0019 */
[----:B------:R-:W-:Y:S01]  /*bdc0*/  PRMT R31, R31, 0x5410, R42 ;  /* 0x000054101f1f7816 */ /* 0x000fe2000000002a */
[----:B------:R-:W-:Y:S01]  /*bdd0*/  IMAD.MOV.U32 R56, RZ, RZ, R26 ;  /* 0x000000ffff387224 */ /* 0x000fe200078e001a */
[----:B------:R-:W-:Y:S01]  /*bde0*/  IMNMX R42, R88, 0x80, PT ;  /* 0x00000080582a7817 */ /* 0x000fe20003800200 */
[----:B------:R-:W-:Y:S01]  /*bdf0*/  IMAD.MOV.U32 R57, RZ, RZ, R27 ;  /* 0x000000ffff397224 */ /* 0x000fe200078e001b */
[----:B------:R-:W-:Y:S01]  /*be00*/  SHF.R.U32.HI R58, RZ, 0x10, R25 ;  /* 0x00000010ff3a7819 */ /* 0x000fe20000011619 */
[----:B------:R-:W-:Y:S01]  /*be10*/  IMAD.MOV.U32 R53, RZ, RZ, R32 ;  /* 0x000000ffff357224 */ /* 0x000fe200078e0020 */
[----:B------:R-:W-:Y:S01]  /*be20*/  ISETP.GE.AND P0, PT, R157, R42, PT ;  /* 0x0000002a9d00720c */ /* 0x000fe20003f06270 */
[----:B-1----:R-:W-:Y:S01]  /*be30*/  IMAD.MOV.U32 R29, RZ, RZ, R35 ;  /* 0x000000ffff1d7224 */ /* 0x002fe200078e0023 */
[--C-:B------:R-:W-:Y:S01]  /*be40*/  SHF.R.U64 R55, R26, 0x10, R27.reuse ;  /* 0x000000101a377819 */ /* 0x100fe2000000121b */
[----:B------:R-:W-:Y:S01]  /*be50*/  IMAD.MOV.U32 R36, RZ, RZ, R10 ;  /* 0x000000ffff247224 */ /* 0x000fe200078e000a */
[----:B------:R-:W-:Y:S01]  /*be60*/  SHF.R.U32.HI R54, RZ, 0x10, R27 ;  /* 0x00000010ff367819 */ /* 0x000fe2000001161b */
[----:B------:R-:W-:Y:S01]  /*be70*/  IMAD.MOV.U32 R47, RZ, RZ, R11 ;  /* 0x000000ffff2f7224 */ /* 0x000fe200078e000b */
[--C-:B------:R-:W-:Y:S01]  /*be80*/  SHF.R.U64 R25, R32, 0x10, R33.reuse ;  /* 0x0000001020197819 */ /* 0x100fe20000001221 */
[----:B------:R-:W-:Y:S01]  /*be90*/  IMAD.MOV.U32 R28, RZ, RZ, R33 ;  /* 0x000000ffff1c7224 */ /* 0x000fe200078e0021 */
[--C-:B------:R-:W-:Y:S01]  /*bea0*/  SHF.R.U64 R50, R34, 0x10, R35.reuse ;  /* 0x0000001022327819 */ /* 0x100fe20000001223 */
        /* <DEDUP_REMOVED lines=15> */
[----:B---3--:R-:W-:Y:S01]  /*bfa0*/  SHF.R.U32.HI R22, RZ, 0x10, R15 ;  /* 0x00000010ff167819 */ /* 0x008fe2000001160f */
        /* <DEDUP_REMOVED lines=109> */
.L_x_834:
[----:B------:R-:W-:Y:S05]  /*c680*/  BSYNC B0 ;  /* 0x0000000000007941 */ /* 0x000fea0003800000 */
.L_x_833:
        /* <DEDUP_REMOVED lines=24> */
[--C-:B------:R-:W-:Y:S01]  /*c810*/  HADD2.F32 R63, -RZ, R24.reuse.H1_H1 ;  /* 0x30000018ff3f7230 */ /* 0x100fe20000004100 */
[----:B------:R-:W-:Y:S01]  /*c820*/  LOP3.LUT R9, R9, 0x7fffe000, RZ, 0xc0, !PT ;  /* 0x7fffe00009097812 */ /* 0x000fe200078ec0ff */
[----:B------:R-:W-:Y:S01]  /*c830*/  HADD2.F32 R62, -RZ, R29.H0_H0 ;  /* 0x2000001dff3e7230 */ /* 0x000fe20000004100 */
[-C--:B------:R-:W-:Y:S01]  /*c840*/  LOP3.LUT R12, R11, R46.reuse, RZ, 0x3c, !PT ;  /* 0x0000002e0b0c7212 */ /* 0x080fe200078e3cff */
[----:B------:R-:W-:Y:S01]  /*c850*/  HADD2.F32 R61, -RZ, R24.H0_H0 ;  /* 0x20000018ff3d7230 */ /* 0x000fe20000004100 */
[----:B------:R-:W-:-:S02]  /*c860*/  LOP3.LUT R46, R43, R46, RZ, 0x3c, !PT ;  /* 0x0000002e2b2e7212 */ /* 0x000fc400078e3cff */
        /* <DEDUP_REMOVED lines=9> */
[----:B--2---:R-:W-:Y:S02]  /*c900*/  HADD2.F32 R59, -RZ, R8.H0_H0 ;  /* 0x20000008ff3b7230 */ /* 0x004fe40000004100 */
[--C-:B------:R-:W-:Y:S01]  /*c910*/  HADD2.F32 R12, -RZ, R13.reuse.H0_H0 ;  /* 0x2000000dff0c7230 */ /* 0x100fe20000004100 */
[----:B------:R-:W-:Y:S01]  /*c920*/  FMUL.FTZ R56, R47, R58 ;  /* 0x0000003a2f387220 */ /* 0x000fe20000410000 */
[----:B------:R-:W-:-:S02]  /*c930*/  HADD2.F32 R48, -RZ, R13.H1_H1 ;  /* 0x3000000dff307230 */ /* 0x000fc40000004100 */
[----:B------:R-:W-:Y:S01]  /*c940*/  HADD2.F32 R8, -RZ, R8.H1_H1 ;  /* 0x30000008ff087230 */ /* 0x000fe20000004100 */
[----:B------:R-:W-:Y:S01]  /*c950*/  FMUL.FTZ R50, R12, R57 ;  /* 0x000000390c327220 */ /* 0x000fe20000410000 */
[--C-:B------:R-:W-:Y:S02]  /*c960*/  HADD2.F32 R53, -RZ, R9.reuse.H0_H0 ;  /* 0x20000009ff357230 */ /* 0x100fe40000004100 */
[----:B------:R-:W-:Y:S01]  /*c970*/  HADD2.F32 R46, -RZ, R9.H1_H1 ;  /* 0x30000009ff2e7230 */ /* 0x000fe20000004100 */
[-C--:B------:R-:W-:Y:S01]  /*c980*/  FMUL.FTZ R9, R43, R60.reuse ;  /* 0x0000003c2b097220 */ /* 0x080fe20000410000 */
[----:B------:R-:W-:Y:S01]  /*c990*/  HADD2.F32 R13, -RZ, R14.H0_H0 ;  /* 0x2000000eff0d7230 */ /* 0x000fe20000004100 */
        /* <DEDUP_REMOVED lines=9> */
[----:B------:R-:W-:Y:S01]  /*ca30*/  HADD2.F32 R15, -RZ, R15.H1_H1 ;  /* 0x3000000fff0f7230 */ /* 0x000fe20000004100 */
[-C--:B------:R-:W-:Y:S01]  /*ca40*/  FMUL.FTZ R8, R13, R54.reuse ;  /* 0x000000360d087220 */ /* 0x080fe20000410000 */
[--C-:B------:R-:W-:Y:S01]  /*ca50*/  HADD2.F32 R69, -RZ, R11.reuse.H0_H0 ;  /* 0x2000000bff457230 */ /* 0x100fe20000004100 */
[----:B------:R-:W-:Y:S01]  /*ca60*/  FMUL.FTZ R54, R51, R54 ;  /* 0x0000003633367220 */ /* 0x000fe20000410000 */
[----:B------:R-:W-:Y:S01]  /*ca70*/  HADD2.F32 R11, -RZ, R11.H1_H1 ;  /* 0x3000000bff0b7230 */ /* 0x000fe20000004100 */
[----:B------:R-:W-:-:S02]  /*ca80*/  FMUL.FTZ R57, R53, R57 ;  /* 0x0000003935397220 */ /* 0x000fc40000410000 */
[----:B------:R-:W-:Y:S01]  /*ca90*/  FFMA.FTZ R50, R53, R66, R50 ;  /* 0x0000004235327223 */ /* 0x000fe20000010032 */
[----:B------:R-:W-:Y:S01]  /*caa0*/  HADD2.F32 R53, -RZ, R27.H0_H0 ;  /* 0x2000001bff357230 */ /* 0x000fe20000004100 */
[C---:B------:R-:W-:Y:S02]  /*cab0*/  FMUL.FTZ R55, R46.reuse, R55 ;  /* 0x000000372e377220 */ /* 0x040fe40000410000 */
[----:B------:R-:W-:Y:S02]  /*cac0*/  FFMA.FTZ R9, R46, R65, R9 ;  /* 0x000000412e097223 */ /* 0x000fe40000010009 */
        /* <DEDUP_REMOVED lines=20> */
[----:B------:R-:W-:Y:S01]  /*cc10*/  FFMA.FTZ R52, R15, R61, -R8 ;  /* 0x0000003d0f347223 */ /* 0x000fe20000010808 */
[----:B------:R-:W-:Y:S01]  /*cc20*/  F2FP.PACK_AB R14, R49, R54 ;  /* 0x00000036310e723e */ /* 0x000fe200000000ff */
[----:B------:R-:W-:Y:S01]  /*cc30*/  FFMA.FTZ R46, R69, R62, R46 ;  /* 0x0000003e452e7223 */ /* 0x000fe2000001002e */
[----:B------:R-:W-:Y:S01]  /*cc40*/  F2FP.PACK_AB R8, R56, R59 ;  /* 0x0000003b3808723e */ /* 0x000fe200000000ff */
[----:B------:R-:W-:Y:S01]  /*cc50*/  FFMA.FTZ R11, R11, R61, R70 ;  /* 0x0000003d0b0b7223 */ /* 0x000fe20000010046 */
[----:B------:R-:W-:-:S04]  /*cc60*/  F2FP.PACK_AB R15, R52, R53 ;  /* 0x00000035340f723e */ /* 0x000fc800000000ff */
[----:B------:R-:W-:Y:S01]  /*cc70*/  F2FP.PACK_AB R11, R11, R46 ;  /* 0x0000002e0b0b723e */ /* 0x000fe200000000ff */
[----:B------:R1:W-:Y:S04]  /*cc80*/  STS.128 [R39+0x10080], R12 ;  /* 0x0100800c27007388 */ /* 0x0003e80000000c00 */
[----:B------:R1:W-:Y:S02]  /*cc90*/  STS.128 [R41+0x10080], R8 ;  /* 0x0100800829007388 */ /* 0x0003e40000000c00 */
.L_x_832:
[----:B------:R-:W-:Y:S05]  /*cca0*/  BSYNC B1 ;  /* 0x0000000000017941 */ /* 0x000fea0003800000 */
.L_x_831:
        /* <DEDUP_REMOVED lines=17> */
[----:B------:R-:W-:Y:S01]  /*cdc0*/  HADD2.F32 R70, -RZ, R35.H1_H1 ;  /* 0x30000023ff467230 */ /* 0x000fe20000004100 */
[----:B------:R-:W-:Y:S01]  /*cdd0*/  LOP3.LUT R48, R43, 0x38, R44, 0xf8, !PT ;  /* 0x000000382b307812 */ /* 0x000fe200078ef82c */
[----:B------:R-:W-:Y:S01]  /*cde0*/  HADD2.F32 R60, -RZ, R34.H1_H1 ;  /* 0x30000022ff3c7230 */ /* 0x000fe20000004100 */
[----:B------:R-:W-:Y:S01]  /*cdf0*/  SHF.R.S32.HI R8, RZ, 0x1f, R9 ;  /* 0x0000001fff087819 */ /* 0x000fe20000011409 */
[----:B------:R-:W-:Y:S01]  /*ce00*/  HADD2.F32 R62, -RZ, R37.H1_H1 ;  /* 0x30000025ff3e7230 */ /* 0x000fe20000004100 */
[----:B------:R-:W-:Y:S01]  /*ce10*/  SHF.L.U32 R10, R9, 0x3, RZ ;  /* 0x00000003090a7819 */ /* 0x000fe200000006ff */
[----:B------:R-:W-:Y:S01]  /*ce20*/  HADD2.F32 R67, -RZ, R35.H0_H0 ;  /* 0x20000023ff437230 */ /* 0x000fe20000004100 */
[----:B------:R-:W-:Y:S01]  /*ce30*/  LEA.HI R8, R8, R9, RZ, 0x3 ;  /* 0x0000000908087211 */ /* 0x000fe200078f18ff */
[----:B------:R-:W-:Y:S01]  /*ce40*/  HADD2.F32 R61, -RZ, R37.H0_H0 ;  /* 0x20000025ff3d7230 */ /* 0x000fe20000004100 */
[----:B------:R-:W-:Y:S01]  /*ce50*/  LOP3.LUT R10, R43, 0x38, R10, 0xf8, !PT ;  /* 0x000000382b0a7812 */ /* 0x000fe200078ef80a */
[--C-:B------:R-:W-:Y:S01]  /*ce60*/  HADD2.F32 R64, -RZ, R31.reuse.H1_H1 ;  /* 0x3000001fff407230 */ /* 0x100fe20000004100 */
[----:B------:R-:W-:Y:S01]  /*ce70*/  SHF.L.U32 R8, R8, 0xa, RZ ;  /* 0x0000000a08087819 */ /* 0x000fe200000006ff */
[----:B------:R-:W-:Y:S01]  /*ce80*/  HADD2.F32 R58, -RZ, R38.H1_H1 ;  /* 0x30000026ff3a7230 */ /* 0x000fe20000004100 */
[-C--:B------:R-:W-:Y:S01]  /*ce90*/  LOP3.LUT R9, R10, R41.reuse, RZ, 0x3c, !PT ;  /* 0x000000290a097212 */ /* 0x080fe200078e3cff */
[----:B------:R-:W-:Y:S01]  /*cea0*/  HADD2.F32 R63, -RZ, R36.H0_H0 ;  /* 0x20000024ff3f7230 */ /* 0x000fe20000004100 */
[----:B------:R-:W-:Y:S01]  /*ceb0*/  LOP3.LUT R8, R8, 0x7fffe000, RZ, 0xc0, !PT ;  /* 0x7fffe00008087812 */ /* 0x000fe200078ec0ff */
[----:B------:R-:W-:Y:S01]  /*cec0*/  HADD2.F32 R72, -RZ, R31.H0_H0 ;  /* 0x2000001fff487230 */ /* 0x000fe20000004100 */
[----:B------:R-:W-:-:S02]  /*ced0*/  LOP3.LUT R48, R48, R41, RZ, 0x3c, !PT ;  /* 0x0000002930307212 */ /* 0x000fc400078e3cff */
        /* <DEDUP_REMOVED lines=12> */
[----:B------:R-:W-:Y:S01]  /*cfa0*/  FMUL.FTZ R68, R10, R51 ;  /* 0x000000330a447220 */ /* 0x000fe20000410000 */
[----:B------:R-:W-:Y:S01]  /*cfb0*/  HADD2.F32 R59, -RZ, R8.H1_H1 ;  /* 0x30000008ff3b7230 */ /* 0x000fe20000004100 */
[C---:B------:R-:W-:Y:S01]  /*cfc0*/  FMUL.FTZ R8, R70.reuse, R49 ;  /* 0x0000003146087220 */ /* 0x040fe20000410000 */
[--C-:B------:R-:W-:Y:S01]  /*cfd0*/  HADD2.F32 R50, -RZ, R11.reuse.H0_H0 ;  /* 0x2000000bff327230 */ /* 0x100fe20000004100 */
[----:B------:R-:W-:Y:S01]  /*cfe0*/  FMUL.FTZ R70, R70, R71 ;  /* 0x0000004746467220 */ /* 0x000fe20000410000 */
[----:B------:R-:W-:Y:S01]  /*cff0*/  HADD2.F32 R73, -RZ, R11.H1_H1 ;  /* 0x3000000bff497230 */ /* 0x000fe20000004100 */
[-C--:B------:R-:W-:Y:S01]  /*d000*/  FMUL.FTZ R69, R10, R59.reuse ;  /* 0x0000003b0a457220 */ /* 0x080fe20000410000 */
[--C-:B------:R-:W-:Y:S01]  /*d010*/  HADD2.F32 R12, -RZ, R13.reuse.H0_H0 ;  /* 0x2000000dff0c7230 */ /* 0x100fe20000004100 */
[----:B------:R-:W-:Y:S01]  /*d020*/  FFMA.FTZ R68, R60, R59, R68 ;  /* 0x0000003b3c447223 */ /* 0x000fe20000010044 */
[----:B------:R-:W-:Y:S01]  /*d030*/  HADD2.F32 R52, -RZ, R13.H1_H1 ;  /* 0x3000000dff347230 */ /* 0x000fe20000004100 */
[C---:B------:R-:W-:Y:S01]  /*d040*/  FFMA.FTZ R71, R62.reuse, R71, R8 ;  /* 0x000000473e477223 */ /* 0x040fe20000010008 */
[----:B------:R-:W-:Y:S01]  /*d050*/  HADD2.F32 R11, -RZ, R32.H0_H0 ;  /* 0x20000020ff0b7230 */ /* 0x000fe20000004100 */
[----:B------:R-:W-:Y:S01]  /*d060*/  FMUL.FTZ R8, R67, R12 ;  /* 0x0000000c43087220 */ /* 0x000fe20000410000 */
[--C-:B------:R-:W-:Y:S01]  /*d070*/  HADD2.F32 R54, -RZ, R9.reuse.H0_H0 ;  /* 0x20000009ff367230 */ /* 0x100fe20000004100 */
[----:B------:R-:W-:Y:S01]  /*d080*/  FFMA.FTZ R70, R62, R49, -R70 ;  /* 0x000000313e467223 */ /* 0x000fe20000010846 */
[----:B------:R-:W-:Y:S01]  /*d090*/  HADD2.F32 R56, -RZ, R9.H1_H1 ;  /* 0x30000009ff387230 */ /* 0x000fe20000004100 */
[----:B------:R-:W-:Y:S01]  /*d0a0*/  FMUL.FTZ R9, R11, R52 ;  /* 0x000000340b097220 */ /* 0x000fe20000410000 */
[----:B------:R-:W-:Y:S01]  /*d0b0*/  HADD2.F32 R59, -RZ, R34.H0_H0 ;  /* 0x20000022ff3b7230 */ /* 0x000fe20000004100 */
[-C--:B------:R-:W-:Y:S01]  /*d0c0*/  FMUL.FTZ R67, R67, R54.reuse ;  /* 0x0000003643437220 */ /* 0x080fe20000410000 */
[----:B------:R-:W-:Y:S01]  /*d0d0*/  HADD2.F32 R13, -RZ, R14.H0_H0 ;  /* 0x2000000eff0d7230 */ /* 0x000fe20000004100 */
[----:B------:R-:W-:Y:S01]  /*d0e0*/  FFMA.FTZ R54, R61, R54, R8 ;  /* 0x000000363d367223 */ /* 0x000fe20000010008 */
[----:B------:R-:W-:Y:S01]  /*d0f0*/  HADD2.F32 R10, -RZ, R36.H1_H1 ;  /* 0x30000024ff0a7230 */ /* 0x000fe20000004100 */
[-C--:B------:R-:W-:Y:S01]  /*d100*/  FMUL.FTZ R66, R11, R56.reuse ;  /* 0x000000380b427220 */ /* 0x080fe20000410000 */
[----:B------:R-:W-:Y:S01]  /*d110*/  HADD2.F32 R53, -RZ, R14.H1_H1 ;  /* 0x3000000eff357230 */ /* 0x000fe20000004100 */
[----:B------:R-:W-:Y:S01]  /*d120*/  FFMA.FTZ R9, R59, R56, R9 ;  /* 0x000000383b097223 */ /* 0x000fe20000010009 */
[----:B------:R-:W-:Y:S01]  /*d130*/  HADD2.F32 R14, -RZ, R15.H0_H0 ;  /* 0x2000000fff0e7230 */ /* 0x000fe20000004100 */
[C---:B------:R-:W-:Y:S01]  /*d140*/  FMUL.FTZ R8, R10.reuse, R13 ;  /* 0x0000000d0a087220 */ /* 0x040fe20000410000 */
[----:B------:R-:W-:Y:S01]  /*d150*/  HADD2.F32 R56, -RZ, R33.H1_H1 ;  /* 0x30000021ff387230 */ /* 0x000fe20000004100 */
[----:B------:R-:W-:Y:S01]  /*d160*/  FMUL.FTZ R65, R10, R55 ;  /* 0x000000370a417220 */ /* 0x000fe20000410000 */
[----:B------:R-:W-:Y:S01]  /*d170*/  HADD2.F32 R15, -RZ, R15.H1_H1 ;  /* 0x3000000fff0f7230 */ /* 0x000fe20000004100 */
[----:B------:R-:W-:Y:S01]  /*d180*/  FMUL.FTZ R10, R64, R53 ;  /* 0x00000035400a7220 */ /* 0x000fe20000410000 */
[----:B------:R-:W-:Y:S01]  /*d190*/  F2FP.PACK_AB R9, R9, R54 ;  /* 0x000000360909723e */ /* 0x000fe200000000ff */
[----:B------:R-:W-:Y:S01]  /*d1a0*/  FFMA.FTZ R55, R58, R55, R8 ;  /* 0x000000373a377223 */ /* 0x000fe20000010008 */
[----:B------:R-:W-:Y:S01]  /*d1b0*/  HADD2.F32 R8, -RZ, R33.H0_H0 ;  /* 0x20000021ff087230 */ /* 0x000fe20000004100 */
[----:B------:R-:W-:-:S02]  /*d1c0*/  FMUL.FTZ R64, R64, R57 ;  /* 0x0000003940407220 */ /* 0x000fc40000410000 */
[----:B------:R-:W-:Y:S01]  /*d1d0*/  FFMA.FTZ R10, R56, R57, R10 ;  /* 0x00000039380a7223 */ /* 0x000fe2000001000a */
[----:B------:R-:W-:Y:S01]  /*d1e0*/  HADD2.F32 R57, -RZ, R38.H0_H0 ;  /* 0x20000026ff397230 */ /* 0x000fe20000004100 */
[C---:B------:R-:W-:Y:S02]  /*d1f0*/  FMUL.FTZ R74, R63.reuse, R14 ;  /* 0x0000000e3f4a7220 */ /* 0x040fe40000410000 */
[----:B------:R-:W-:Y:S01]  /*d200*/  FMUL.FTZ R11, R72, R15 ;  /* 0x0000000f480b7220 */ /* 0x000fe20000410000 */
[----:B------:R-:W-:Y:S01]  /*d210*/  F2FP.PACK_AB R10, R10, R55 ;  /* 0x000000370a0a723e */ /* 0x000fe200000000ff */
[----:B------:R-:W-:Y:S02]  /*d220*/  FMUL.FTZ R63, R63, R50 ;  /* 0x000000323f3f7220 */ /* 0x000fe40000410000 */
[----:B------:R-:W-:Y:S02]  /*d230*/  FMUL.FTZ R72, R72, R73 ;  /* 0x0000004948487220 */ /* 0x000fe40000410000 */
[----:B------:R-:W-:-:S02]  /*d240*/  FFMA.FTZ R69, R60, R51, -R69 ;  /* 0x000000333c457223 */ /* 0x000fc40000010845 */
[----:B------:R-:W-:Y:S02]  /*d250*/  FFMA.FTZ R67, R61, R12, -R67 ;  /* 0x0000000c3d437223 */ /* 0x000fe40000010843 */
[----:B------:R-:W-:Y:S01]  /*d260*/  FFMA.FTZ R66, R59, R52, -R66 ;  /* 0x000000343b427223 */ /* 0x000fe20000010842 */
[----:B------:R-:W-:Y:S01]  /*d270*/  F2FP.PACK_AB R12, R69, R70 ;  /* 0x00000046450c723e */ /* 0x000fe200000000ff */
[----:B------:R-:W-:Y:S02]  /*d280*/  FFMA.FTZ R65, R58, R13, -R65 ;  /* 0x0000000d3a417223 */ /* 0x000fe40000010841 */
[----:B------:R-:W-:Y:S01]  /*d290*/  FFMA.FTZ R64, R56, R53, -R64 ;  /* 0x0000003538407223 */ /* 0x000fe20000010840 */
[----:B------:R-:W-:Y:S01]  /*d2a0*/  F2FP.PACK_AB R13, R66, R67 ;  /* 0x00000043420d723e */ /* 0x000fe200000000ff */
[C---:B------:R-:W-:Y:S02]  /*d2b0*/  FFMA.FTZ R63, R57.reuse, R14, -R63 ;  /* 0x0000000e393f7223 */ /* 0x040fe4000001083f */
[----:B------:R-:W-:Y:S01]  /*d2c0*/  FFMA.FTZ R72, R8, R15, -R72 ;  /* 0x0000000f08487223 */ /* 0x000fe20000010848 */
[----:B------:R-:W-:Y:S01]  /*d2d0*/  F2FP.PACK_AB R14, R64, R65 ;  /* 0x00000041400e723e */ /* 0x000fe200000000ff */
[----:B------:R-:W-:-:S02]  /*d2e0*/  FFMA.FTZ R50, R57, R50, R74 ;  /* 0x0000003239327223 */ /* 0x000fc4000001004a */
[----:B------:R-:W-:Y:S01]  /*d2f0*/  FFMA.FTZ R11, R8, R73, R11 ;  /* 0x00000049080b7223 */ /* 0x000fe2000001000b */
[----:B------:R-:W-:Y:S02]  /*d300*/  F2FP.PACK_AB R15, R72, R63 ;  /* 0x0000003f480f723e */ /* 0x000fe400000000ff */
[----:B------:R-:W-:Y:S02]  /*d310*/  F2FP.PACK_AB R8, R68, R71 ;  /* 0x000000474408723e */ /* 0x000fe400000000ff */
[----:B------:R-:W-:Y:S01]  /*d320*/  F2FP.PACK_AB R11, R11, R50 ;  /* 0x000000320b0b723e */ /* 0x000fe200000000ff */
[----:B------:R1:W-:Y:S04]  /*d330*/  STS.128 [R48+0x10080], R12 ;  /* 0x0100800c30007388 */ /* 0x0003e80000000c00 */
[----:B------:R1:W-:Y:S02]  /*d340*/  STS.128 [R46+0x10080], R8 ;  /* 0x010080082e007388 */ /* 0x0003e40000000c00 */
.L_x_838:
[----:B------:R-:W-:Y:S05]  /*d350*/  BSYNC B0 ;  /* 0x0000000000007941 */ /* 0x000fea0003800000 */
.L_x_837:
        /* <DEDUP_REMOVED lines=12> */
[--C-:B------:R-:W-:Y:S01]  /*d420*/  HADD2.F32 R60, -RZ, R22.reuse.H1_H1 ;  /* 0x30000016ff3c7230 */ /* 0x100fe20000004100 */
[----:B------:R-:W-:Y:S01]  /*d430*/  SHF.R.S32.HI R8, RZ, 0x1f, R47 ;  /* 0x0000001fff087819 */ /* 0x000fe2000001142f */
[----:B------:R-:W-:Y:S01]  /*d440*/  HADD2.F32 R54, -RZ, R29.H1_H1 ;  /* 0x3000001dff367230 */ /* 0x000fe20000004100 */
[----:B------:R-:W-:Y:S01]  /*d450*/  LOP3.LUT R9, R10, R41, RZ, 0x3c, !PT ;  /* 0x000000290a097212 */ /* 0x000fe200078e3cff */
[----:B------:R-:W-:Y:S01]  /*d460*/  HADD2.F32 R59, -RZ, R27.H0_H0 ;  /* 0x2000001bff3b7230 */ /* 0x000fe20000004100 */
[----:B------:R-:W-:Y:S01]  /*d470*/  SHF.L.U32 R10, R47, 0x3, RZ ;  /* 0x000000032f0a7819 */ /* 0x000fe200000006ff */
[----:B------:R-:W-:Y:S01]  /*d480*/  HADD2.F32 R68, -RZ, R22.H0_H0 ;  /* 0x20000016ff447230 */ /* 0x000fe20000004100 */
[----:B------:R-:W-:-:S02]  /*d490*/  LEA.HI R8, R8, R47, RZ, 0x3 ;  /* 0x0000002f08087211 */ /* 0x000fc400078f18ff */
[----:B------:R-:W-:Y:S02]  /*d4a0*/  SHF.L.U32 R12, R12, 0x7, RZ ;  /* 0x000000070c0c7819 */ /* 0x000fe400000006ff */
[----:B------:R-:W-:Y:S02]  /*d4b0*/  LOP3.LUT R10, R43, 0x38, R10, 0xf8, !PT ;  /* 0x000000382b0a7812 */ /* 0x000fe400078ef80a */
[----:B------:R-:W-:Y:S02]  /*d4c0*/  SHF.L.U32 R8, R8, 0xa, RZ ;  /* 0x0000000a08087819 */ /* 0x000fe400000006ff */
[----:B------:R-:W-:Y:S02]  /*d4d0*/  LOP3.LUT R12, R12, 0x7fffe000, RZ, 0xc0, !PT ;  /* 0x7fffe0000c0c7812 */ /* 0x000fe400078ec0ff */
[----:B------:R-:W-:Y:S02]  /*d4e0*/  LOP3.LUT R41, R10, R41, RZ, 0x3c, !PT ;  /* 0x000000290a297212 */ /* 0x000fe400078e3cff */
[----:B------:R-:W-:-:S02]  /*d4f0*/  LOP3.LUT R8, R8, 0x7fffe000, RZ, 0xc0, !PT ;  /* 0x7fffe00008087812 */ /* 0x000fc400078ec0ff */
[--C-:B------:R-:W-:Y:S02]  /*d500*/  IADD3 R9, R9, R12, R39.reuse ;  /* 0x0000000c09097210 */ /* 0x100fe40007ffe027 */
[----:B------:R-:W-:Y:S02]  /*d510*/  IADD3 R39, R41, R8, R39 ;  /* 0x0000000829277210 */ /* 0x000fe40007ffe027 */
[----:B------:R-:W-:Y:S02]  /*d520*/  SHF.L.U32 R43, R9, 0x1, RZ ;  /* 0x00000001092b7819 */ /* 0x000fe400000006ff */
[----:B------:R-:W-:-:S03]  /*d530*/  SHF.L.U32 R39, R39, 0x1, RZ ;  /* 0x0000000127277819 */ /* 0x000fc600000006ff */
[----:B------:R-:W1:Y:S04]  /*d540*/  LDS.128 R12, [R43+0x10080] ;  /* 0x010080002b0c7984 */ /* 0x000e680000000c00 */
[----:B------:R-:W2:Y:S01]  /*d550*/  LDS.128 R8, [R39+0x10080] ;  /* 0x0100800027087984 */ /* 0x000ea20000000c00 */
[--C-:B-1----:R-:W-:Y:S02]  /*d560*/  HADD2.F32 R47, -RZ, R12.reuse.H1_H1 ;  /* 0x3000000cff2f7230 */ /* 0x102fe40000004100 */
[----:B------:R-:W-:Y:S02]  /*d570*/  HADD2.F32 R41, -RZ, R12.H0_H0 ;  /* 0x2000000cff297230 */ /* 0x000fe40000004100 */
[--C-:B--2---:R-:W-:Y:S02]  /*d580*/  HADD2.F32 R51, -RZ, R10.reuse.H0_H0 ;  /* 0x2000000aff337230 */ /* 0x104fe40000004100 */
[----:B------:R-:W-:-:S02]  /*d590*/  HADD2.F32 R53, -RZ, R10.H1_H1 ;  /* 0x3000000aff357230 */ /* 0x000fc40000004100 */
[----:B------:R-:W-:Y:S02]  /*d5a0*/  HADD2.F32 R10, -RZ, R23.H1_H1 ;  /* 0x30000017ff0a7230 */ /* 0x000fe40000004100 */
[--C-:B------:R-:W-:Y:S02]  /*d5b0*/  HADD2.F32 R67, -RZ, R8.reuse.H0_H0 ;  /* 0x20000008ff437230 */ /* 0x100fe40000004100 */
[----:B------:R-:W-:Y:S01]  /*d5c0*/  HADD2.F32 R55, -RZ, R8.H1_H1 ;  /* 0x30000008ff377230 */ /* 0x000fe20000004100 */
[----:B------:R-:W-:Y:S01]  /*d5d0*/  FMUL.FTZ R64, R10, R47 ;  /* 0x0000002f0a407220 */ /* 0x000fe20000410000 */
[--C-:B------:R-:W-:Y:S01]  /*d5e0*/  HADD2.F32 R46, -RZ, R11.reuse.H0_H0 ;  /* 0x2000000bff2e7230 */ /* 0x100fe20000004100 */
[C---:B------:R-:W-:Y:S01]  /*d5f0*/  FMUL.FTZ R8, R66.reuse, R41 ;  /* 0x0000002942087220 */ /* 0x040fe20000410000 */
[----:B------:R-:W-:Y:S01]  /*d600*/  HADD2.F32 R69, -RZ, R11.H1_H1 ;  /* 0x3000000bff457230 */ /* 0x000fe20000004100 */
[----:B------:R-:W-:Y:S01]  /*d610*/  FMUL.FTZ R66, R66, R67 ;  /* 0x0000004342427220 */ /* 0x000fe20000410000 */
[--C-:B------:R-:W-:Y:S01]  /*d620*/  HADD2.F32 R12, -RZ, R13.reuse.H0_H0 ;  /* 0x2000000dff0c7230 */ /* 0x100fe20000004100 */
[-C--:B------:R-:W-:Y:S01]  /*d630*/  FMUL.FTZ R65, R10, R55.reuse ;  /* 0x000000370a417220 */ /* 0x080fe20000410000 */
[----:B------:R-:W-:Y:S01]  /*d640*/  HADD2.F32 R48, -RZ, R13.H1_H1 ;  /* 0x3000000dff307230 */ /* 0x000fe20000004100 */
[----:B------:R-:W-:Y:S01]  /*d650*/  FFMA.FTZ R64, R56, R55, R64 ;  /* 0x0000003738407223 */ /* 0x000fe20000010040 */
[----:B------:R-:W-:Y:S01]  /*d660*/  HADD2.F32 R11, -RZ, R23.H0_H0 ;  /* 0x20000017ff0b7230 */ /* 0x000fe20000004100 */
[----:B------:R-:W-:Y:S01]  /*d670*/  FFMA.FTZ R67, R58, R67, R8 ;  /* 0x000000433a437223 */ /* 0x000fe20000010008 */
[--C-:B------:R-:W-:Y:S01]  /*d680*/  HADD2.F32 R50, -RZ, R9.reuse.H0_H0 ;  /* 0x20000009ff327230 */ /* 0x100fe20000004100 */
[----:B------:R-:W-:Y:S01]  /*d690*/  FMUL.FTZ R8, R63, R12 ;  /* 0x0000000c3f087220 */ /* 0x000fe20000410000 */
[----:B------:R-:W-:Y:S01]  /*d6a0*/  HADD2.F32 R52, -RZ, R9.H1_H1 ;  /* 0x30000009ff347230 */ /* 0x000fe20000004100 */
[----:B------:R-:W-:Y:S01]  /*d6b0*/  FMUL.FTZ R9, R11, R48 ;  /* 0x000000300b097220 */ /* 0x000fe20000410000 */
[----:B------:R-:W-:Y:S01]  /*d6c0*/  HADD2.F32 R55, -RZ, R25.H0_H0 ;  /* 0x20000019ff377230 */ /* 0x000fe20000004100 */
[-C--:B------:R-:W-:Y:S01]  /*d6d0*/  FMUL.FTZ R63, R63, R50.reuse ;  /* 0x000000323f3f7220 */ /* 0x080fe20000410000 */
[--C-:B------:R-:W-:Y:S01]  /*d6e0*/  HADD2.F32 R13, -RZ, R14.reuse.H0_H0 ;  /* 0x2000000eff0d7230 */ /* 0x100fe20000004100 */
[----:B------:R-:W-:Y:S01]  /*d6f0*/  FFMA.FTZ R50, R57, R50, R8 ;  /* 0x0000003239327223 */ /* 0x000fe20000010008 */
[----:B------:R-:W-:Y:S01]  /*d700*/  HADD2.F32 R10, -RZ, R27.H1_H1 ;  /* 0x3000001bff0a7230 */ /* 0x000fe20000004100 */
[-C--:B------:R-:W-:Y:S01]  /*d710*/  FMUL.FTZ R62, R11, R52.reuse ;  /* 0x000000340b3e7220 */ /* 0x080fe20000410000 */
[----:B------:R-:W-:Y:S01]  /*d720*/  HADD2.F32 R49, -RZ, R14.H1_H1 ;  /* 0x3000000eff317230 */ /* 0x000fe20000004100 */
[----:B------:R-:W-:Y:S01]  /*d730*/  FFMA.FTZ R9, R55, R52, R9 ;  /* 0x0000003437097223 */ /* 0x000fe20000010009 */
[--C-:B------:R-:W-:Y:S01]  /*d740*/  HADD2.F32 R14, -RZ, R15.reuse.H0_H0 ;  /* 0x2000000fff0e7230 */ /* 0x100fe20000004100 */
[C---:B------:R-:W-:Y:S01]  /*d750*/  FMUL.FTZ R8, R10.reuse, R13 ;  /* 0x0000000d0a087220 */ /* 0x040fe20000410000 */
[--C-:B------:R-:W-:Y:S01]  /*d760*/  HADD2.F32 R52, -RZ, R24.reuse.H1_H1 ;  /* 0x30000018ff347230 */ /* 0x100fe20000004100 */
        /* <DEDUP_REMOVED lines=32> */
.L_x_836:
[----:B------:R-:W-:Y:S05]  /*d970*/  BSYNC B1 ;  /* 0x0000000000017941 */ /* 0x000fea0003800000 */
.L_x_835:
        /* <DEDUP_REMOVED lines=106> */
.L_x_842:
[----:B------:R-:W-:Y:S05]  /*e020*/  BSYNC B0 ;  /* 0x0000000000007941 */ /* 0x000fea0003800000 */
.L_x_841:
        /* <DEDUP_REMOVED lines=97> */
.L_x_840:
[----:B------:R-:W-:Y:S05]  /*e640*/  BSYNC B1 ;  /* 0x0000000000017941 */ /* 0x000fea0003800000 */
.L_x_839:
        /* <DEDUP_REMOVED lines=28> */
[----:B------:R-:W-:Y:S01]  /*e810*/  HADD2.F32 R60, -RZ, R38.H1_H1 ;  /* 0x30000026ff3c7230 */ /* 0x000fe20000004100 */
[----:B------:R-:W-:-:S02]  /*e820*/  SHF.L.U32 R8, R8, 0xa, RZ ;  /* 0x0000000a08087819 */ /* 0x000fc400000006ff */
[----:B------:R-:W-:Y:S02]  /*e830*/  IADD3 R44, R39, R44, RZ ;  /* 0x0000002c272c7210 */ /* 0x000fe40007ffe0ff */
[----:B------:R-:W-:Y:S02]  /*e840*/  LOP3.LUT R9, R9, R40, RZ, 0x3c, !PT ;  /* 0x0000002809097212 */ /* 0x000fe400078e3cff */
        /* <DEDUP_REMOVED lines=9> */
[C---:B------:R-:W-:Y:S01]  /*e8e0*/  FMUL.FTZ R56, R50.reuse, R45 ;  /* 0x0000002d32387220 */ /* 0x040fe20000410000 */
        /* <DEDUP_REMOVED lines=13> */
[-C--:B------:R-:W-:Y:S01]  /*e9c0*/  FMUL.FTZ R55, R55, R51.reuse ;  /* 0x0000003337377220 */ /* 0x080fe20000410000 */
[----:B------:R-:W-:Y:S01]  /*e9d0*/  HADD2.F32 R52, -RZ, R9.H1_H1 ;  /* 0x30000009ff347230 */ /* 0x000fe20000004100 */
[----:B------:R-:W-:Y:S01]  /*e9e0*/  FFMA.FTZ R58, R56, R51, R58 ;  /* 0x00000033383a7223 */ /* 0x000fe2000001003a */
[----:B------:R-:W-:Y:S01]  /*e9f0*/  HADD2.F32 R9, -RZ, R10.H0_H0 ;  /* 0x2000000aff097230 */ /* 0x000fe20000004100 */
[----:B------:R-:W-:Y:S01]  /*ea00*/  FMUL.FTZ R59, R8, R13 ;  /* 0x0000000d083b7220 */ /* 0x000fe20000410000 */
[----:B------:R-:W-:Y:S01]  /*ea10*/  HADD2.F32 R48, -RZ, R14.H1_H1 ;  /* 0x3000000eff307230 */ /* 0x000fe20000004100 */
[----:B------:R-:W-:Y:S01]  /*ea20*/  FMUL.FTZ R61, R32, R47 ;  /* 0x0000002f203d7220 */ /* 0x000fe20000410000 */
        /* <DEDUP_REMOVED lines=8> */
[--C-:B------:R-:W-:Y:S01]  /*eab0*/  HADD2.F32 R14, -RZ, R15.reuse.H0_H0 ;  /* 0x2000000fff0e7230 */ /* 0x100fe20000004100 */
[C---:B------:R-:W-:Y:S01]  /*eac0*/  FMUL.FTZ R62, R51.reuse, R48 ;  /* 0x00000030333e7220 */ /* 0x040fe20000410000 */
[----:B------:R-:W-:Y:S01]  /*ead0*/  HADD2.F32 R61, -RZ, R36.H0_H0 ;  /* 0x20000024ff3d7230 */ /* 0x000fe20000004100 */
[-C--:B------:R-:W-:Y:S01]  /*eae0*/  FMUL.FTZ R51, R51, R53.reuse ;  /* 0x0000003533337220 */ /* 0x080fe20000410000 */
[----:B------:R-:W-:Y:S01]  /*eaf0*/  HADD2.F32 R15, -RZ, R15.H1_H1 ;  /* 0x3000000fff0f7230 */ /* 0x000fe20000004100 */
[----:B------:R-:W-:Y:S01]  /*eb00*/  FFMA.FTZ R62, R9, R53, R62 ;  /* 0x00000035093e7223 */ /* 0x000fe2000001003e */
[----:B------:R-:W-:Y:S01]  /*eb10*/  HADD2.F32 R10, -RZ, R11.H0_H0 ;  /* 0x2000000bff0a7230 */ /* 0x000fe20000004100 */
[----:B------:R-:W-:Y:S01]  /*eb20*/  FFMA.FTZ R50, R54, R45, -R50 ;  /* 0x0000002d36327223 */ /* 0x000fe20000010832 */
[----:B------:R-:W-:Y:S01]  /*eb30*/  HADD2.F32 R36, -RZ, R31.H0_H0 ;  /* 0x2000001fff247230 */ /* 0x000fe20000004100 */
[C---:B------:R-:W-:Y:S01]  /*eb40*/  FMUL.FTZ R31, R61.reuse, R14 ;  /* 0x0000000e3d1f7220 */ /* 0x040fe20000410000 */
[----:B------:R-:W-:Y:S01]  /*eb50*/  HADD2.F32 R53, -RZ, R38.H0_H0 ;  /* 0x20000026ff357230 */ /* 0x000fe20000004100 */
[----:B------:R-:W-:Y:S01]  /*eb60*/  FMUL.FTZ R61, R61, R10 ;  /* 0x0000000a3d3d7220 */ /* 0x000fe20000410000 */
[----:B------:R-:W-:Y:S01]  /*eb70*/  HADD2.F32 R11, -RZ, R11.H1_H1 ;  /* 0x3000000bff0b7230 */ /* 0x000fe20000004100 */
[----:B------:R-:W-:Y:S01]  /*eb80*/  FFMA.FTZ R55, R56, R46, -R55 ;  /* 0x0000002e38377223 */ /* 0x000fe20000010837 */
[----:B------:R-:W-:Y:S01]  /*eb90*/  HADD2.F32 R38, -RZ, R33.H0_H0 ;  /* 0x20000021ff267230 */ /* 0x000fe20000004100 */
[----:B------:R-:W-:-:S02]  /*eba0*/  FMUL.FTZ R33, R36, R15 ;  /* 0x0000000f24217220 */ /* 0x000fc40000410000 */
[----:B------:R-:W-:Y:S02]  /*ebb0*/  FFMA.FTZ R31, R53, R10, R31 ;  /* 0x0000000a351f7223 */ /* 0x000fe4000001001f */
[-C--:B------:R-:W-:Y:S02]  /*ebc0*/  FMUL.FTZ R10, R36, R11.reuse ;  /* 0x0000000b240a7220 */ /* 0x080fe40000410000 */
[----:B------:R-:W-:Y:S02]  /*ebd0*/  FFMA.FTZ R36, R38, R11, R33 ;  /* 0x0000000b26247223 */ /* 0x000fe40000010021 */
        /* <DEDUP_REMOVED lines=11> */
[----:B------:R-:W-:-:S02]  /*ec90*/  F2FP.PACK_AB R14, R51, R60 ;  /* 0x0000003c330e723e */ /* 0x000fc400000000ff */
[----:B------:R-:W-:Y:S02]  /*eca0*/  F2FP.PACK_AB R10, R62, R59 ;  /* 0x0000003b3e0a723e */ /* 0x000fe400000000ff */
[----:B------:R-:W-:-:S05]  /*ecb0*/  F2FP.PACK_AB R15, R38, R61 ;  /* 0x0000003d260f723e */ /* 0x000fca00000000ff */
[----:B------:R1:W-:Y:S04]  /*ecc0*/  STS.128 [R44+0x10080], R12 ;  /* 0x0100800c2c007388 */ /* 0x0003e80000000c00 */
[----:B------:R1:W-:Y:S02]  /*ecd0*/  STS.128 [R42+0x10080], R8 ;  /* 0x010080082a007388 */ /* 0x0003e40000000c00 */
.L_x_844:
[----:B------:R-:W-:Y:S05]  /*ece0*/  BSYNC B0 ;  /* 0x0000000000007941 */ /* 0x000fea0003800000 */
.L_x_843:
[----:B------:R-:W-:-:S13]  /*ecf0*/  ISETP.GE.AND P0, PT, R30, c[0x0][0x27c], PT ;  /* 0x00009f001e007a0c */ /* 0x000fda0003f06270 */
[----:B------:R-:W-:Y:S05]  /*ed00*/  @P0 BRA `(.L_x_822) ;  /* 0x000005f000000947 */ /* 0x000fea0003800000 */
[----:B-1----:R-:W-:Y:S01]  /*ed10*/  SHF.R.S32.HI R9, RZ, 0x1f, R30 ;  /* 0x0000001fff097819 */ /* 0x002fe2000001141e */
[--C-:B------:R-:W-:Y:S02]  /*ed20*/  HADD2.F32 R37, -RZ, R26.reuse.H0_H0 ;  /* 0x2000001aff257230 */ /* 0x100fe40000004100 */
[--C-:B------:R-:W-:Y:S01]  /*ed30*/  HADD2.F32 R44, -RZ, R27.reuse.H1_H1 ;  /* 0x3000001bff2c7230 */ /* 0x100fe20000004100 */
[CC--:B------:R-:W-:Y:S01]  /*ed40*/  LEA.HI R8, R9.reuse, R30.reuse, RZ, 0x3 ;  /* 0x0000001e09087211 */ /* 0x0c0fe200078f18ff */
[----:B------:R-:W-:Y:S01]  /*ed50*/  HADD2.F32 R27, -RZ, R27.H0_H0 ;  /* 0x2000001bff1b7230 */ /* 0x000fe20000004100 */
[----:B------:R-:W-:Y:S01]  /*ed60*/  LEA.HI R12, R9, R30, RZ, 0x6 ;  /* 0x0000001e090c7211 */ /* 0x000fe200078f30ff */
[--C-:B------:R-:W-:Y:S01]  /*ed70*/  HADD2.F32 R46, -RZ, R29.reuse.H1_H1 ;  /* 0x3000001dff2e7230 */ /* 0x100fe20000004100 */
        /* <DEDUP_REMOVED lines=16> */
[--C-:B------:R-:W-:Y:S01]  /*ee80*/  HADD2.F32 R43, -RZ, R23.reuse.H0_H0 ;  /* 0x20000017ff2b7230 */ /* 0x100fe20000004100 */
[----:B------:R-:W-:Y:S01]  /*ee90*/  LOP3.LUT R8, R8, 0x7fffe000, RZ, 0xc0, !PT ;  /* 0x7fffe00008087812 */ /* 0x000fe200078ec0ff */
[----:B------:R-:W-:Y:S01]  /*eea0*/  HADD2.F32 R23, -RZ, R23.H1_H1 ;  /* 0x30000017ff177230 */ /* 0x000fe20000004100 */
        /* <DEDUP_REMOVED lines=14> */
[-C--:B------:R-:W-:Y:S01]  /*ef90*/  FMUL.FTZ R37, R37, R36.reuse ;  /* 0x0000002425257220 */ /* 0x080fe20000410000 */
[----:B------:R-:W-:Y:S01]  /*efa0*/  HADD2.F32 R14, -RZ, R15.H0_H0 ;  /* 0x2000000fff0e7230 */ /* 0x000fe20000004100 */
[----:B------:R-:W-:Y:S01]  /*efb0*/  FFMA.FTZ R42, R41, R36, R42 ;  /* 0x00000024292a7223 */ /* 0x000fe2000001002a */
[----:B------:R-:W-:Y:S01]  /*efc0*/  HADD2.F32 R36, -RZ, R25.H0_H0 ;  /* 0x20000019ff247230 */ /* 0x000fe20000004100 */
[----:B------:R-:W-:Y:S01]  /*efd0*/  FMUL.FTZ R43, R43, R38 ;  /* 0x000000262b2b7220 */ /* 0x000fe20000410000 */
[--C-:B------:R-:W-:Y:S01]  /*efe0*/  HADD2.F32 R9, -RZ, R10.reuse.H0_H0 ;  /* 0x2000000aff097230 */ /* 0x100fe20000004100 */
[C---:B------:R-:W-:Y:S01]  /*eff0*/  FMUL.FTZ R49, R27.reuse, R14 ;  /* 0x0000000e1b317220 */ /* 0x040fe20000410000 */
[----:B------:R-:W-:Y:S01]  /*f000*/  HADD2.F32 R39, -RZ, R10.H1_H1 ;  /* 0x3000000aff277230 */ /* 0x000fe20000004100 */
[----:B------:R-:W-:Y:S01]  /*f010*/  FFMA.FTZ R45, R36, R38, R45 ;  /* 0x00000026242d7223 */ /* 0x000fe2000001002d */
[--C-:B------:R-:W-:Y:S01]  /*f020*/  HADD2.F32 R38, -RZ, R22.reuse.H1_H1 ;  /* 0x30000016ff267230 */ /* 0x100fe20000004100 */
[-C--:B------:R-:W-:Y:S01]  /*f030*/  FMUL.FTZ R44, R44, R9.reuse ;  /* 0x000000092c2c7220 */ /* 0x080fe20000410000 */
[----:B------:R-:W-:Y:S01]  /*f040*/  HADD2.F32 R10, -RZ, R11.H0_H0 ;  /* 0x2000000bff0a7230 */ /* 0x000fe20000004100 */
[----:B------:R-:W-:Y:S01]  /*f050*/  FFMA.FTZ R47, R46, R9, R47 ;  /* 0x000000092e2f7223 */ /* 0x000fe2000001002f */
[----:B------:R-:W-:Y:S01]  /*f060*/  HADD2.F32 R15, -RZ, R15.H1_H1 ;  /* 0x3000000fff0f7230 */ /* 0x000fe20000004100 */
[----:B------:R-:W-:Y:S01]  /*f070*/  FMUL.FTZ R48, R38, R34 ;  /* 0x0000002226307220 */ /* 0x000fe20000410000 */
[----:B------:R-:W-:Y:S01]  /*f080*/  HADD2.F32 R22, -RZ, R22.H0_H0 ;  /* 0x20000016ff167230 */ /* 0x000fe20000004100 */
[-C--:B------:R-:W-:Y:S01]  /*f090*/  FMUL.FTZ R27, R27, R10.reuse ;  /* 0x0000000a1b1b7220 */ /* 0x080fe20000410000 */
[--C-:B------:R-:W-:Y:S01]  /*f0a0*/  HADD2.F32 R9, -RZ, R24.reuse.H1_H1 ;  /* 0x30000018ff097230 */ /* 0x100fe20000004100 */
[----:B------:R-:W-:Y:S01]  /*f0b0*/  FFMA.FTZ R49, R29, R10, R49 ;  /* 0x0000000a1d317223 */ /* 0x000fe20000010031 */
[----:B------:R-:W-:Y:S01]  /*f0c0*/  HADD2.F32 R11, -RZ, R11.H1_H1 ;  /* 0x3000000bff0b7230 */ /* 0x000fe20000004100 */
[----:B------:R-:W-:Y:S01]  /*f0d0*/  FMUL.FTZ R10, R22, R15 ;  /* 0x0000000f160a7220 */ /* 0x000fe20000410000 */
[----:B------:R-:W-:Y:S01]  /*f0e0*/  HADD2.F32 R24, -RZ, R24.H0_H0 ;  /* 0x20000018ff187230 */ /* 0x000fe20000004100 */
[-C--:B------:R-:W-:Y:S01]  /*f0f0*/  FMUL.FTZ R38, R38, R39.reuse ;  /* 0x0000002726267220 */ /* 0x080fe20000410000 */
[----:B------:R-:W-:Y:S01]  /*f100*/  HADD2.F32 R35, -RZ, R12.H0_H0 ;  /* 0x2000000cff237230 */ /* 0x000fe20000004100 */
[----:B------:R-:W-:Y:S01]  /*f110*/  FFMA.FTZ R48, R9, R39, R48 ;  /* 0x0000002709307223 */ /* 0x000fe20000010030 */
[----:B------:R-:W-:Y:S01]  /*f120*/  HADD2.F32 R40, -RZ, R8.H0_H0 ;  /* 0x20000008ff287230 */ /* 0x000fe20000004100 */
[-C--:B------:R-:W-:Y:S01]  /*f130*/  FMUL.FTZ R39, R22, R11.reuse ;  /* 0x0000000b16277220 */ /* 0x080fe20000410000 */
[----:B------:R-:W-:Y:S01]  /*f140*/  HADD2.F32 R12, -RZ, R12.H1_H1 ;  /* 0x3000000cff0c7230 */ /* 0x000fe20000004100 */
[----:B------:R-:W-:Y:S01]  /*f150*/  FFMA.FTZ R22, R24, R11, R10 ;  /* 0x0000000b18167223 */ /* 0x000fe2000001000a */
[----:B------:R-:W-:Y:S01]  /*f160*/  HADD2.F32 R8, -RZ, R8.H1_H1 ;  /* 0x30000008ff087230 */ /* 0x000fe20000004100 */
[C---:B------:R-:W-:Y:S01]  /*f170*/  FMUL.FTZ R11, R26.reuse, R35 ;  /* 0x000000231a0b7220 */ /* 0x040fe20000410000 */
[----:B------:R-:W-:Y:S01]  /*f180*/  HADD2.F32 R25, -RZ, R25.H1_H1 ;  /* 0x30000019ff197230 */ /* 0x000fe20000004100 */
[----:B------:R-:W-:-:S02]  /*f190*/  FMUL.FTZ R26, R26, R40 ;  /* 0x000000281a1a7220 */ /* 0x000fc40000410000 */
[C---:B------:R-:W-:Y:S02]  /*f1a0*/  FMUL.FTZ R10, R23.reuse, R12 ;  /* 0x0000000c170a7220 */ /* 0x040fe40000410000 */
[----:B------:R-:W-:Y:S02]  /*f1b0*/  FFMA.FTZ R40, R28, R40, R11 ;  /* 0x000000281c287223 */ /* 0x000fe4000001000b */
[-C--:B------:R-:W-:Y:S02]  /*f1c0*/  FMUL.FTZ R11, R23, R8.reuse ;  /* 0x00000008170b7220 */ /* 0x080fe40000410000 */
[----:B------:R-:W-:Y:S01]  /*f1d0*/  FFMA.FTZ R23, R25, R8, R10 ;  /* 0x0000000819177223 */ /* 0x000fe2000001000a */
[----:B------:R-:W-:Y:S01]  /*f1e0*/  F2FP.PACK_AB R10, R48, R47 ;  /* 0x0000002f300a723e */ /* 0x000fe200000000ff */
[----:B------:R-:W-:Y:S02]  /*f1f0*/  FFMA.FTZ R36, R36, R33, -R43 ;  /* 0x0000002124247223 */ /* 0x000fe4000001082b */
[----:B------:R-:W-:Y:S01]  /*f200*/  FFMA.FTZ R37, R41, R32, -R37 ;  /* 0x0000002029257223 */ /* 0x000fe20000010825 */
[----:B------:R-:W-:Y:S01]  /*f210*/  F2FP.PACK_AB R8, R23, R40 ;  /* 0x000000281708723e */ /* 0x000fe200000000ff */
[----:B------:R-:W-:-:S02]  /*f220*/  FFMA.FTZ R44, R46, R13, -R44 ;  /* 0x0000000d2e2c7223 */ /* 0x000fc4000001082c */
[----:B------:R-:W-:Y:S01]  /*f230*/  FFMA.FTZ R33, R9, R34, -R38 ;  /* 0x0000002209217223 */ /* 0x000fe20000010826 */
[----:B------:R-:W-:Y:S01]  /*f240*/  F2FP.PACK_AB R13, R36, R37 ;  /* 0x00000025240d723e */ /* 0x000fe200000000ff */
[----:B------:R-:W-:Y:S01]  /*f250*/  FFMA.FTZ R27, R29, R14, -R27 ;  /* 0x0000000e1d1b7223 */ /* 0x000fe2000001081b */
[----:B------:R-:W-:Y:S01]  /*f260*/  F2FP.PACK_AB R9, R45, R42 ;  /* 0x0000002a2d09723e */ /* 0x000fe200000000ff */
[----:B------:R-:W-:Y:S01]  /*f270*/  FFMA.FTZ R24, R24, R15, -R39 ;  /* 0x0000000f18187223 */ /* 0x000fe20000010827 */
[----:B------:R-:W-:Y:S01]  /*f280*/  F2FP.PACK_AB R14, R33, R44 ;  /* 0x0000002c210e723e */ /* 0x000fe200000000ff */
[----:B------:R-:W-:Y:S02]  /*f290*/  FFMA.FTZ R26, R28, R35, -R26 ;  /* 0x000000231c1a7223 */ /* 0x000fe4000001081a */
[----:B------:R-:W-:Y:S01]  /*f2a0*/  FFMA.FTZ R25, R25, R12, -R11 ;  /* 0x0000000c19197223 */ /* 0x000fe2000001080b */
[----:B------:R-:W-:Y:S02]  /*f2b0*/  F2FP.PACK_AB R15, R24, R27 ;  /* 0x0000001b180f723e */ /* 0x000fe400000000ff */
[----:B------:R-:W-:-:S02]  /*f2c0*/  F2FP.PACK_AB R11, R22, R49 ;  /* 0x00000031160b723e */ /* 0x000fc400000000ff */
[----:B------:R-:W-:-:S05]  /*f2d0*/  F2FP.PACK_AB R12, R25, R26 ;  /* 0x0000001a190c723e */ /* 0x000fca00000000ff */
[----:B------:R1:W-:Y:S04]  /*f2e0*/  STS.128 [R30+0x10080], R12 ;  /* 0x0100800c1e007388 */ /* 0x0003e80000000c00 */
[----:B------:R1:W-:Y:S02]  /*f2f0*/  STS.128 [R31+0x10080], R8 ;  /* 0x010080081f007388 */ /* 0x0003e40000000c00 */
.L_x_822:
[----:B------:R-:W-:Y:S05]  /*f300*/  BSYNC B2 ;  /* 0x0000000000027941 */ /* 0x000fea0003800000 */
.L_x_794:
[----:B-1----:R-:W-:Y:S01]  /*f310*/  IMAD R8, R19, c[0x0][0x208], RZ ;  /* 0x0000820013087a24 */ /* 0x002fe200078e02ff */
[----:B------:R-:W-:Y:S01]  /*f320*/  ISETP.GT.AND P3, PT, R86, 0x7f, PT ;  /* 0x0000007f5600780c */ /* 0x000fe20003f64270 */
[----:B------:R-:W-:Y:S01]  /*f330*/  IMAD.SHL.U32 R10, R20, 0x40, RZ ;  /* 0x00000040140a7824 */ /* 0x000fe200078e00ff */
[----:B------:R-:W-:Y:S01]  /*f340*/  SEL R13, RZ, 0x4, P6 ;  /* 0x00000004ff0d7807 */ /* 0x000fe20003000000 */
[----:B------:R-:W-:Y:S01]  /*f350*/  IMAD.WIDE.U32 R14, R21, c[0x0][0x208], RZ ;  /* 0x00008200150e7a25 */ /* 0x000fe200078e00ff */
[----:B------:R-:W-:Y:S01]  /*f360*/  LEA.HI R7, R7, R86, RZ, 0x5 ;  /* 0x0000005607077211 */ /* 0x000fe200078f28ff */
[----:B------:R-:W-:-:S04]  /*f370*/  DEPBAR.LE SB0, 0x0 ;  /* 0x000080000000791a */ /* 0x000fc80000000000 */
[----:B------:R-:W-:Y:S01]  /*f380*/  IMAD R8, R21, c[0x0][0x20c], R8 ;  /* 0x0000830015087a24 */ /* 0x000fe200078e0208 */
[----:B------:R-:W-:Y:S01]  /*f390*/  LOP3.LUT R10, R10, 0x1c0, RZ, 0xc0, !PT ;  /* 0x000001c00a0a7812 */ /* 0x000fe200078ec0ff */
[----:B------:R-:W-:Y:S01]  /*f3a0*/  IMAD.SHL.U32 R9, R157, 0x8, RZ ;  /* 0x000000089d097824 */ /* 0x000fe200078e00ff */
[----:B------:R-:W-:Y:S01]  /*f3b0*/  BAR.SYNC.DEFER_BLOCKING 0x0 ;  /* 0x0000000000007b1d */ /* 0x000fe20000010000 */
[----:B------:R-:W-:Y:S01]  /*f3c0*/  IMAD.MOV.U32 R232, RZ, RZ, R226 ;  /* 0x000000ffffe87224 */ /* 0x000fe200078e00e2 */
[----:B------:R-:W-:Y:S01]  /*f3d0*/  LOP3.LUT P1, RZ, R20, 0x2, RZ, 0xc0, !PT ;  /* 0x0000000214ff7812 */ /* 0x000fe2000782c0ff */
[----:B------:R-:W-:Y:S01]  /*f3e0*/  IMAD.IADD R8, R15, 0x1, R8 ;  /* 0x000000010f087824 */ /* 0x000fe200078e0208 */
[----:B------:R-:W-:Y:S01]  /*f3f0*/  LOP3.LUT R9, R10, 0x8, R9, 0xf8, !PT ;  /* 0x000000080a097812 */ /* 0x000fe200078ef809 */
[----:B------:R-:W-:Y:S01]  /*f400*/  IMAD.WIDE.U32 R14, R14, 0x30, R232 ;  /* 0x000000300e0e7825 */ /* 0x000fe200078e00e8 */
[----:B------:R-:W-:Y:S02]  /*f410*/  SHF.R.U32.HI R10, RZ, 0x3, R10 ;  /* 0x00000003ff0a7819 */ /* 0x000fe4000001160a */
[----:B------:R-:W-:Y:S01]  /*f420*/  P2R R12, PR, RZ, 0x40 ;  /* 0x00000040ff0c7803 */ /* 0x000fe20000000000 */
[----:B------:R-:W-:Y:S01]  /*f430*/  IMAD R8, R8, 0x30, RZ ;  /* 0x0000003008087824 */ /* 0x000fe200078e02ff */
[----:B------:R-:W-:Y:S01]  /*f440*/  LOP3.LUT R10, R9, R10, RZ, 0x3c, !PT ;  /* 0x0000000a090a7212 */ /* 0x000fe200078e3cff */
[----:B------:R-:W-:Y:S01]  /*f450*/  IMAD.SHL.U32 R11, R7, 0x20, RZ ;  /* 0x00000020070b7824 */ /* 0x000fe200078e00ff */
[----:B------:R-:W-:Y:S01]  /*f460*/  LEA R24, P0, R14, c[0x0][0x1f8], 0x1 ;  /* 0x00007e000e187a11 */ /* 0x000fe200078008ff */
[----:B------:R-:W-:Y:S01]  /*f470*/  IMAD.IADD R8, R15, 0x1, R8 ;  /* 0x000000010f087824 */ /* 0x000fe200078e0208 */
[----:B------:R-:W-:Y:S01]  /*f480*/  SEL R9, RZ, 0x2, P4 ;  /* 0x00000002ff097807 */ /* 0x000fe20002000000 */
[----:B------:R-:W-:Y:S01]  /*f490*/  IMAD R221, R17, 0x200, R10 ;  /* 0x0000020011dd7824 */ /* 0x000fe200078e020a */
[----:B------:R-:W-:Y:S01]  /*f4a0*/  LOP3.LUT R11, R11, 0x7ffffc00, RZ, 0xc0, !PT ;  /* 0x7ffffc000b0b7812 */ /* 0x000fe200078ec0ff */
[----:B------:R-:W-:Y:S01]  /*f4b0*/  IMAD.SHL.U32 R228, R16, 0x2, RZ ;  /* 0x0000000210e47824 */ /* 0x000fe200078e00ff */
[----:B------:R-:W-:Y:S01]  /*f4c0*/  LEA.HI.X R25, R14, c[0x0][0x1fc], R8, 0x1, P0 ;  /* 0x00007f000e197a11 */ /* 0x000fe200000f0c08 */
[----:B------:R-:W-:Y:S01]  /*f4d0*/  @!P3 IMAD.MOV.U32 R8, RZ, RZ, c[0x0][0x20c] ;  /* 0x00008300ff08b624 */ /* 0x000fe200078e00ff */
[----:B------:R-:W-:Y:S01]  /*f4e0*/  IADD3 R13, R13, R9, R18 ;  /* 0x000000090d0d7210 */ /* 0x000fe20007ffe012 */
[----:B------:R-:W-:Y:S01]  /*f4f0*/  @!P3 IMAD.MOV.U32 R9, RZ, RZ, c[0x0][0x208] ;  /* 0x00008200ff09b624 */ /* 0x000fe200078e00ff */
[----:B------:R-:W-:Y:S01]  /*f500*/  SEL R14, RZ, 0x8, P5 ;  /* 0x00000008ff0e7807 */ /* 0x000fe20002800000 */
[----:B------:R-:W-:-:S03]  /*f510*/  IMAD.SHL.U32 R221, R221, 0x2, RZ ;  /* 0x00000002dddd7824 */ /* 0x000fc600078e00ff */
[C---:B------:R-:W-:Y:S01]  /*f520*/  @!P3 LEA R56, P0, R9.reuse, R24, 0x6 ;  /* 0x000000180938b211 */ /* 0x040fe200078030ff */
[----:B------:R-:W-:Y:S01]  /*f530*/  IMAD.IADD R13, R14, 0x1, R13 ;  /* 0x000000010e0d7824 */ /* 0x000fe200078e020d */
[----:B------:R-:W-:Y:S01]  /*f540*/  IADD3 R14, R0, R87, -R157 ;  /* 0x00000057000e7210 */ /* 0x000fe20007ffe89d */
[----:B------:R-:W-:Y:S01]  /*f550*/  IMAD.IADD R0, R2, 0x1, R11 ;  /* 0x0000000102007824 */ /* 0x000fe200078e020b */
[----:B------:R-:W-:Y:S01]  /*f560*/  @!P3 LEA.HI.X R57, R9, R25, R8, 0x6, P0 ;  /* 0x000000190939b211 */ /* 0x000fe200000f3408 */
[----:B------:R-:W-:Y:S01]  /*f570*/  LDSM.16.M88.4 R16, [R221+0xa080] ;  /* 0x00a08000dd10783b */ /* 0x000fe20000000200 */
[----:B------:R-:W-:Y:S01]  /*f580*/  LOP3.LUT P4, RZ, R13, 0x1, RZ, 0xc0, !PT ;  /* 0x000000010dff7812 */ /* 0x000fe2000788c0ff */
[C---:B------:R-:W-:Y:S01]  /*f590*/  IMAD.SHL.U32 R28, R0.reuse, 0x2, RZ ;  /* 0x00000002001c7824 */ /* 0x040fe200078e00ff */
[----:B------:R-:W-:Y:S01]  /*f5a0*/  LEA R222, R0, 0x10080, 0x1 ;  /* 0x0001008000de7811 */ /* 0x000fe200078e08ff */
[----:B------:R-:W-:Y:S01]  /*f5b0*/  LDSM.16.M88.4 R44, [R221+0xa880] ;  /* 0x00a88000dd2c783b */ /* 0x000fe20000000200 */
[----:B------:R-:W-:Y:S01]  /*f5c0*/  ISETP.LT.OR P0, PT, R14, 0x1, !P4 ;  /* 0x000000010e00780c */ /* 0x000fe20006701670 */
[----:B------:R-:W-:Y:S01]  /*f5d0*/  IMAD.MOV.U32 R0, RZ, RZ, 0x40 ;  /* 0x00000040ff007424 */ /* 0x000fe200078e00ff */
[----:B------:R-:W-:Y:S01]  /*f5e0*/  IADD3 R10, R221, 0xa080, RZ ;  /* 0x0000a080dd0a7810 */ /* 0x000fe20007ffe0ff */
[--C-:B------:R-:W-:Y:S01]  /*f5f0*/  IMAD R220, R5, 0x2, R222.reuse ;  /* 0x0000000205dc7824 */ /* 0x100fe200078e02de */
[----:B------:R-:W-:Y:S01]  /*f600*/  IADD3 R219, R221, 0xa0a0, RZ ;  /* 0x0000a0a0dddb7810 */ /* 0x000fe20007ffe0ff */
[----:B------:R-:W1:Y:S01]  /*f610*/  LDSM.16.M88.4 R28, [R28+0x10080] ;  /* 0x010080001c1c783b */ /* 0x000e620000000200 */
[----:B------:R-:W-:Y:S01]  /*f620*/  @P1 IADD3 R219, R10, -0x20, RZ ;  /* 0xffffffe00adb1810 */ /* 0x000fe20007ffe0ff */
[----:B------:R-:W-:Y:S01]  /*f630*/  IMAD R218, R3, 0x2, R222 ;  /* 0x0000000203da7824 */ /* 0x000fe200078e02de */
[C---:B------:R-:W-:Y:S01]  /*f640*/  LOP3.LUT P2, RZ, R13.reuse, 0x2, RZ, 0xc0, !PT ;  /* 0x000000020dff7812 */ /* 0x040fe2000784c0ff */
[----:B------:R-:W-:Y:S01]  /*f650*/  LDSM.16.M88.4 R40, [R221+0xb080] ;  /* 0x00b08000dd28783b */ /* 0x000fe20000000200 */
[----:B------:R-:W-:Y:S01]  /*f660*/  LOP3.LUT P1, RZ, R13, 0x4, RZ, 0xc0, !PT ;  /* 0x000000040dff7812 */ /* 0x000fe2000782c0ff */
[----:B------:R-:W-:Y:S01]  /*f670*/  IMAD R217, R3, 0x2, R220 ;  /* 0x0000000203d97824 */ /* 0x000fe200078e02dc */
[----:B------:R-:W-:Y:S01]  /*f680*/  @!P3 ISETP.LT.OR P4, PT, R14, 0x21, !P4 ;  /* 0x000000210e00b80c */ /* 0x000fe20006781670 */
[----:B------:R-:W-:Y:S01]  /*f690*/  LDSM.16.M88.4 R8, [R220] ;  /* 0x00000000dc08783b */ /* 0x000fe20000000200 */
[----:B------:R-:W-:-:S02]  /*f6a0*/  IADD3 R211, R219, 0x800, RZ ;  /* 0x00000800dbd37810 */ /* 0x000fc40007ffe0ff */
[C---:B------:R-:W-:Y:S01]  /*f6b0*/  IADD3 R210, R219.reuse, 0x1000, RZ ;  /* 0x00001000dbd27810 */ /* 0x040fe20007ffe0ff */
[----:B------:R-:W2:Y:S01]  /*f6c0*/  LDSM.16.M88.4 R52, [R219] ;  /* 0x00000000db34783b */ /* 0x000ea20000000200 */
[C---:B------:R-:W-:Y:S02]  /*f6d0*/  IADD3 R208, R219.reuse, 0x1800, RZ ;  /* 0x00001800dbd07810 */ /* 0x040fe40007ffe0ff */
[C---:B------:R-:W-:Y:S01]  /*f6e0*/  IADD3 R207, R219.reuse, 0x2000, RZ ;  /* 0x00002000dbcf7810 */ /* 0x040fe20007ffe0ff */
[----:B------:R-:W4:Y:S01]  /*f6f0*/  LDSM.16.M88.4 R48, [R219+0x800] ;  /* 0x00080000db30783b */ /* 0x000f220000000200 */
[C---:B------:R-:W-:Y:S02]  /*f700*/  IADD3 R206, R219.reuse, 0x2800, RZ ;  /* 0x00002800dbce7810 */ /* 0x040fe40007ffe0ff */
[C---:B------:R-:W-:Y:S01]  /*f710*/  IADD3 R205, R219.reuse, 0x3000, RZ ;  /* 0x00003000dbcd7810 */ /* 0x040fe20007ffe0ff */
[----:B------:R-:W-:Y:S01]  /*f720*/  LDSM.16.M88.4 R36, [R219+0x1000] ;  /* 0x00100000db24783b */ /* 0x000fe20000000200 */
[----:B------:R-:W-:-:S02]  /*f730*/  IADD3 R204, R219, 0x3800, RZ ;  /* 0x00003800dbcc7810 */ /* 0x000fc40007ffe0ff */
[C---:B------:R-:W-:Y:S01]  /*f740*/  IADD3 R203, R219.reuse, 0x4000, RZ ;  /* 0x00004000dbcb7810 */ /* 0x040fe20007ffe0ff */
[----:B------:R-:W-:Y:S01]  /*f750*/  @!PT LDS RZ, [RZ] ;  /* 0x00000000fffff984 */ /* 0x000fe20000000800 */
[----:B------:R-:W-:Y:S01]  /*f760*/  @!PT LDS RZ, [RZ] ;  /* 0x00000000fffff984 */ /* 0x000fe20000000800 */
[----:B------:R-:W-:Y:S01]  /*f770*/  @!PT LDS RZ, [RZ] ;  /* 0x00000000fffff984 */ /* 0x000fe20000000800 */
[----:B------:R3:W-:Y:S01]  /*f780*/  LDGSTS.E.BYPASS.LTC128B.128 [R228+0x4080], [R24.64], !P0 ;  /* 0x0408000018e47fae */ /* 0x0007e2000c101d52 */
[----:B------:R-:W-:Y:S02]  /*f790*/  LOP3.LUT P0, RZ, R20, 0x4, RZ, 0xc0, !PT ;  /* 0x0000000414ff7812 */ /* 0x000fe4000780c0ff */
[----:B------:R-:W-:Y:S02]  /*f7a0*/  IADD3 R202, R219, 0x4800, RZ ;  /* 0x00004800dbca7810 */ /* 0x000fe40007ffe0ff */
[----:B------:R-:W-:Y:S02]  /*f7b0*/  SEL R0, R0, 0xffffffc0, !P0 ;  /* 0xffffffc000007807 */ /* 0x000fe40004000000 */
[C---:B------:R-:W-:Y:S02]  /*f7c0*/  ISETP.LT.OR P0, PT, R14.reuse, 0x1, !P2 ;  /* 0x000000010e00780c */ /* 0x040fe40005701670 */
[C---:B------:R-:W-:Y:S01]  /*f7d0*/  @!P3 ISETP.LT.OR P2, PT, R14.reuse, 0x21, !P2 ;  /* 0x000000210e00b80c */ /* 0x040fe20005741670 */
[--C-:B------:R-:W-:Y:S01]  /*f7e0*/  IMAD.IADD R215, R221, 0x1, R0.reuse ;  /* 0x00000001ddd77824 */ /* 0x100fe200078e0200 */
[C---:B------:R-:W-:Y:S01]  /*f7f0*/  IADD3 R201, R219.reuse, 0x5000, RZ ;  /* 0x00005000dbc97810 */ /* 0x040fe20007ffe0ff */
[C---:B------:R-:W-:Y:S01]  /*f800*/  IMAD.IADD R209, R219.reuse, 0x1, R0 ;  /* 0x00000001dbd17824 */ /* 0x040fe200078e0200 */
[----:B------:R-:W-:Y:S01]  /*f810*/  IADD3 R200, R219, 0x5800, RZ ;  /* 0x00005800dbc87810 */ /* 0x000fe20007ffe0ff */
[----:B-1-3--:R-:W-:Y:S06]  /*f820*/  HMMA.16816.F32 R20, R28, R16, RZ ;  /* 0x000000101c14723c */ /* 0x00afec00000018ff */
[----:B------:R1:W-:Y:S01]  /*f830*/  LDGSTS.E.BYPASS.LTC128B.128 [R228+0x5880], [R24.64+0x80], !P0 ;  /* 0x0588008018e47fae */ /* 0x0003e2000c101d52 */
[----:B------:R-:W-:-:S02]  /*f840*/  ISETP.LT.OR P0, PT, R14, 0x1, !P1 ;  /* 0x000000010e00780c */ /* 0x000fc40004f01670 */
[----:B------:R-:W-:Y:S01]  /*f850*/  @!P3 ISETP.LT.OR P1, PT, R14, 0x21, !P1 ;  /* 0x000000210e00b80c */ /* 0x000fe20004f21670 */
[C---:B------:R-:W-:Y:S08]  /*f860*/  HMMA.16816.F32 R16, R28.reuse, R18, RZ ;  /* 0x000000121c10723c */ /* 0x040ff000000018ff */
[----:B------:R-:W-:Y:S02]  /*f870*/  HMMA.16816.F32 R32, R28, R44, RZ ;  /* 0x0000002c1c20723c */ /* 0x000fe400000018ff */
[----:B------:R1:W-:Y:S01]  /*f880*/  LDGSTS.E.BYPASS.LTC128B.128 [R228+0x7080], [R24.64+0x100], !P0 ;  /* 0x0708010018e47fae */ /* 0x0003e2000c101d52 */
[----:B------:R-:W-:-:S04]  /*f890*/  LOP3.LUT P0, RZ, R13, 0x8, RZ, 0xc0, !PT ;  /* 0x000000080dff7812 */ /* 0x000fc8000780c0ff */
[C---:B------:R-:W-:Y:S01]  /*f8a0*/  ISETP.LT.OR P6, PT, R14.reuse, 0x1, !P0 ;  /* 0x000000010e00780c */ /* 0x040fe200047c1670 */
[----:B--2---:R-:W-:Y:S01]  /*f8b0*/  HMMA.16816.F32 R20, R8, R52, R20 ;  /* 0x000000340814723c */ /* 0x004fe20000001814 */
[----:B------:R-:W-:-:S07]  /*f8c0*/  @!P3 ISETP.LT.OR P0, PT, R14, 0x21, !P0 ;  /* 0x000000210e00b80c */ /* 0x000fce0004701670 */
[----:B------:R-:W-:Y:S04]  /*f8d0*/  HMMA.16816.F32 R16, R8, R54, R16 ;  /* 0x000000360810723c */ /* 0x000fe80000001810 */
[----:B------:R1:W-:Y:S01]  /*f8e0*/  LDGSTS.E.BYPASS.LTC128B.128 [R228+0x8880], [R24.64+0x180], !P6 ;  /* 0x0888018018e47fae */ /* 0x0003e2000f101d52 */
[----:B------:R-:W-:-:S03]  /*f8f0*/  ISETP.NE.AND P6, PT, R12, RZ, PT ;  /* 0x000000ff0c00720c */ /* 0x000fc60003fc5270 */
[----:B------:R2:W-:Y:S01]  /*f900*/  @!P3 LDGSTS.E.BYPASS.LTC128B.128 [R228+0x5080], [R56.64], !P4 ;  /* 0x0508000038e4bfae */ /* 0x0005e2000e101d52 */
[----:B------:R-:W-:Y:S01]  /*f910*/  HMMA.16816.F32 R44, R28, R46, RZ ;  /* 0x0000002e1c2c723c */ /* 0x000fe200000018ff */
[----:B------:R-:W-:Y:S02]  /*f920*/  ISETP.GE.AND P4, PT, R87, 0x31, PT ;  /* 0x000000315700780c */ /* 0x000fe40003f86270 */
[----:B------:R2:W-:Y:S04]  /*f930*/  @!P3 LDGSTS.E.BYPASS.LTC128B.128 [R228+0x6880], [R56.64+0x80], !P2 ;  /* 0x0688008038e4bfae */ /* 0x0005e8000d101d52 */
[----:B------:R2:W-:Y:S01]  /*f940*/  @!P3 LDGSTS.E.BYPASS.LTC128B.128 [R228+0x8080], [R56.64+0x100], !P1 ;  /* 0x0808010038e4bfae */ /* 0x0005e2000c901d52 */
[C---:B----4-:R-:W-:Y:S03]  /*f950*/  HMMA.16816.F32 R32, R8.reuse, R48, R32 ;  /* 0x000000300820723c */ /* 0x050fe60000001820 */
[----:B------:R2:W-:Y:S04]  /*f960*/  @!P3 LDGSTS.E.BYPASS.LTC128B.128 [R228+0x9880], [R56.64+0x180], !P0 ;  /* 0x0988018038e4bfae */ /* 0x0005e8000c101d52 */
[----:B------:R-:W-:Y:S04]  /*f970*/  LDSM.16.M88.4 R68, [R218] ;  /* 0x00000000da44783b */ /* 0x000fe80000000200 */
[----:B------:R-:W3:Y:S04]  /*f980*/  LDSM.16.M88.4 R64, [R215+0xa080] ;  /* 0x00a08000d740783b */ /* 0x000ee80000000200 */
[----:B------:R-:W-:Y:S01]  /*f990*/  LDSM.16.M88.4 R12, [R217] ;  /* 0x00000000d90c783b */ /* 0x000fe20000000200 */
[----:B------:R-:W-:Y:S03]  /*f9a0*/  HMMA.16816.F32 R44, R8, R50, R44 ;  /* 0x00000032082c723c */ /* 0x000fe6000000182c */
[----:B------:R-:W4:Y:S04]  /*f9b0*/  LDSM.16.M88.4 R60, [R209] ;  /* 0x00000000d13c783b */ /* 0x000f280000000200 */
[----:B-1----:R-:W1:Y:S04]  /*f9c0*/  LDSM.16.M88.4 R24, [R215+0xa880] ;  /* 0x00a88000d718783b */ /* 0x002e680000000200 */
[----:B------:R-:W-:Y:S01]  /*f9d0*/  LDSM.16.M88.4 R48, [R222+0x4000] ;  /* 0x00400000de30783b */ /* 0x000fe20000000200 */
[C---:B--2---:R-:W-:Y:S03]  /*f9e0*/  HMMA.16816.F32 R56, R28.reuse, R40, RZ ;  /* 0x000000281c38723c */ /* 0x044fe600000018ff */
[----:B------:R-:W2:Y:S04]  /*f9f0*/  LDSM.16.M88.4 R72, [R221+0xb880] ;  /* 0x00b88000dd48783b */ /* 0x000ea80000000200 */
[----:B------:R-:W1:Y:S01]  /*fa00*/  LDSM.16.M88.4 R52, [R215+0xb080] ;  /* 0x00b08000d734783b */ /* 0x000e620000000200 */
[----:B------:R-:W-:Y:S03]  /*fa10*/  HMMA.16816.F32 R28, R28, R42, RZ ;  /* 0x0000002a1c1c723c */ /* 0x000fe600000018ff */
[----:B------:R-:W1:Y:S04]  /*fa20*/  LDSM.16.M88.4 R40, [R209+0x800] ;  /* 0x00080000d128783b */ /* 0x000e680000000200 */
[----:B------:R-:W-:Y:S04]  /*fa30*/  LDSM.16.M88.4 R80, [R215+0xe080] ;  /* 0x00e08000d750783b */ /* 0x000fe80000000200 */
[----:B-----5:R-:W-:Y:S01]  /*fa40*/  LDSM.16.M88.4 R88, [R209+0x3800] ;  /* 0x00380000d158783b */ /* 0x020fe20000000200 */
[C---:B---3--:R-:W-:Y:S03]  /*fa50*/  HMMA.16816.F32 R20, R68.reuse, R64, R20 ;  /* 0x000000404414723c */ /* 0x048fe60000001814 */
[----:B------:R-:W-:Y:S04]  /*fa60*/  LDSM.16.M88.4 R76, [R221+0xf080] ;  /* 0x00f08000dd4c783b */ /* 0x000fe80000000200 */
[----:B------:R-:W0:Y:S01]  /*fa70*/  LDGDEPBAR ;  /* 0x00000000000079af */ /* 0x000e220000000000 */
[----:B------:R-:W-:Y:S03]  /*fa80*/  HMMA.16816.F32 R16, R68, R66, R16 ;  /* 0x000000424410723c */ /* 0x000fe60000001810 */
[----:B------:R-:W-:Y:S05]  /*fa90*/  LDSM.16.M88.4 R64, [R219+0x1800] ;  /* 0x00180000db40783b */ /* 0x000fea0000000200 */
[----:B------:R-:W-:Y:S08]  /*faa0*/  HMMA.16816.F32 R56, R8, R36, R56 ;  /* 0x000000240838723c */ /* 0x000ff00000001838 */
[C---:B----4-:R-:W-:Y:S08]  /*fab0*/  HMMA.16816.F32 R20, R12.reuse, R60, R20 ;  /* 0x0000003c0c14723c */ /* 0x050ff00000001814 */
[----:B------:R-:W-:Y:S01]  /*fac0*/  HMMA.16816.F32 R16, R12, R62, R16 ;  /* 0x0000003e0c10723c */ /* 0x000fe20000001810 */
[----:B------:R-:W-:Y:S07]  /*fad0*/  LDSM.16.M88.4 R60, [R221+0xc880] ;  /* 0x00c88000dd3c783b */ /* 0x000fee0000000200 */
[----:B------:R-:W-:Y:S01]  /*fae0*/  HMMA.16816.F32 R8, R8, R38, R28 ;  /* 0x000000260808723c */ /* 0x000fe2000000181c */
[----:B------:R-:W-:Y:S04]  /*faf0*/  LDSM.16.M88.4 R36, [R209+0x1000] ;  /* 0x00100000d124783b */ /* 0x000fe80000000200 */
[----:B------:R-:W-:Y:S03]  /*fb00*/  LDSM.16.M88.4 R28, [R221+0xc080] ;  /* 0x00c08000dd1c783b */ /* 0x000fe60000000200 */
[C---:B-1----:R-:W-:Y:S08]  /*fb10*/  HMMA.16816.F32 R32, R68.reuse, R24, R32 ;  /* 0x000000184420723c */ /* 0x042ff00000001820 */
[----:B------:R-:W-:Y:S01]  /*fb20*/  HMMA.16816.F32 R44, R68, R26, R44 ;  /* 0x0000001a442c723c */ /* 0x000fe2000000182c */
[----:B------:R-:W1:Y:S07]  /*fb30*/  LDSM.16.M88.4 R24, [R220+0x4000] ;  /* 0x00400000dc18783b */ /* 0x000e6e0000000200 */
[C---:B--2---:R-:W-:Y:S08]  /*fb40*/  HMMA.16816.F32 R20, R48.reuse, R72, R20 ;  /* 0x000000483014723c */ /* 0x044ff00000001814 */
[----:B------:R-:W-:Y:S01]  /*fb50*/  HMMA.16816.F32 R16, R48, R74, R16 ;  /* 0x0000004a3010723c */ /* 0x000fe20000001810 */
[----:B------:R-:W-:Y:S07]  /*fb60*/  LDSM.16.M88.4 R72, [R209+0x1800] ;  /* 0x00180000d148783b */ /* 0x000fee0000000200 */
[C---:B------:R-:W-:Y:S08]  /*fb70*/  HMMA.16816.F32 R56, R68.reuse, R52, R56 ;  /* 0x000000344438723c */ /* 0x040ff00000001838 */
[----:B------:R-:W-:Y:S01]  /*fb80*/  HMMA.16816.F32 R68, R68, R54, R8 ;  /* 0x000000364444723c */ /* 0x000fe20000001808 */
[----:B------:R-:W-:Y:S04]  /*fb90*/  LDSM.16.M88.4 R52, [R218+0x4000] ;  /* 0x00400000da34783b */ /* 0x000fe80000000200 */
[----:B------:R-:W-:Y:S03]  /*fba0*/  LDSM.16.M88.4 R8, [R219+0x2000] ;  /* 0x00200000db08783b */ /* 0x000fe60000000200 */
[C---:B------:R-:W-:Y:S08]  /*fbb0*/  HMMA.16816.F32 R32, R12.reuse, R40, R32 ;  /* 0x000000280c20723c */ /* 0x040ff00000001820 */
[----:B------:R-:W-:Y:S01]  /*fbc0*/  HMMA.16816.F32 R44, R12, R42, R44 ;  /* 0x0000002a0c2c723c */ /* 0x000fe2000000182c */
[----:B------:R-:W2:Y:S07]  /*fbd0*/  LDSM.16.M88.4 R40, [R215+0xb880] ;  /* 0x00b88000d728783b */ /* 0x000eae0000000200 */
[C---:B-1----:R-:W-:Y:S08]  /*fbe0*/  HMMA.16816.F32 R20, R24.reuse, R64, R20 ;  /* 0x000000401814723c */ /* 0x042ff00000001814 */
        /* <DEDUP_REMOVED lines=44> */
[----:B------:R-:W1:Y:S04]  /*feb0*/  LDSM.16.M88.4 R28, [R209+0x3000] ;  /* 0x00300000d11c783b */ /* 0x000e680000000200 */
[----:B------:R-:W3:Y:S03]  /*fec0*/  LDSM.16.M88.4 R40, [R219+0x3800] ;  /* 0x00380000db28783b */ /* 0x000ee60000000200 */
[C---:B------:R-:W-:Y:S08]  /*fed0*/  HMMA.16816.F32 R32, R8.reuse, R24, R32 ;  /* 0x000000180820723c */ /* 0x040ff00000001820 */
[----:B------:R-:W-:Y:S01]  /*fee0*/  HMMA.16816.F32 R44, R8, R26, R44 ;  /* 0x0000001a082c723c */ /* 0x000fe2000000182c */
[----:B------:R-:W4:Y:S07]  /*fef0*/  LDSM.16.M88.4 R24, [R219+0x4000] ;  /* 0x00400000db18783b */ /* 0x000f2e0000000200 */
[C---:B--2---:R-:W-:Y:S08]  /*ff00*/  HMMA.16816.F32 R20, R72.reuse, R48, R20 ;  /* 0x000000304814723c */ /* 0x044ff00000001814 */
[----:B------:R-:W-:Y:S01]  /*ff10*/  HMMA.16816.F32 R16, R72, R50, R16 ;  /* 0x000000324810723c */ /* 0x000fe20000001810 */
[----:B------:R-:W-:Y:S07]  /*ff20*/  LDSM.16.M88.4 R48, [R219+0x4800] ;  /* 0x00480000db30783b */ /* 0x000fee0000000200 */
[C---:B------:R-:W-:Y:S08]  /*ff30*/  HMMA.16816.F32 R56, R8.reuse, R52, R56 ;  /* 0x000000340838723c */ /* 0x040ff00000001838 */
[----:B------:R-:W-:Y:S01]  /*ff40*/  HMMA.16816.F32 R68, R8, R54, R68 ;  /* 0x000000360844723c */ /* 0x000fe20000001844 */
[----:B------:R-:W-:Y:S04]  /*ff50*/  LDSM.16.M88.4 R52, [R222+0xc000] ;  /* 0x00c00000de34783b */ /* 0x000fe80000000200 */
[----:B------:R-:W2:Y:S03]  /*ff60*/  LDSM.16.M88.4 R8, [R221+0xe880] ;  /* 0x00e88000dd08783b */ /* 0x000ea60000000200 */
[C---:B-1----:R-:W-:Y:S08]  /*ff70*/  HMMA.16816.F32 R20, R64.reuse, R28, R20 ;  /* 0x0000001c4014723c */ /* 0x042ff00000001814 */
[----:B------:R-:W-:Y:S01]  /*ff80*/  HMMA.16816.F32 R16, R64, R30, R16 ;  /* 0x0000001e4010723c */ /* 0x000fe20000001810 */
[----:B------:R-:W-:Y:S07]  /*ff90*/  LDSM.16.M88.4 R28, [R218+0xc000] ;  /* 0x00c00000da1c783b */ /* 0x000fee0000000200 */
[C---:B---3--:R-:W-:Y:S08]  /*ffa0*/  HMMA.16816.F32 R32, R12.reuse, R40, R32 ;  /* 0x000000280c20723c */ /* 0x048ff00000001820 */
[C---:B------:R-:W-:Y:S01]  /*ffb0*/  HMMA.16816.F32 R44, R12.reuse, R42, R44 ;  /* 0x0000002a0c2c723c */ /* 0x040fe2000000182c */
[----:B------:R-:W1:Y:S07]  /*ffc0*/  LDSM.16.M88.4 R40, [R220+0xc000] ;  /* 0x00c00000dc28783b */ /* 0x000e6e0000000200 */
[C---:B----4-:R-:W-:Y:S08]  /*ffd0*/  HMMA.16816.F32 R56, R12.reuse, R24, R56 ;  /* 0x000000180c38723c */ /* 0x050ff00000001838 */
[----:B------:R-:W-:Y:S01]  /*ffe0*/  HMMA.16816.F32 R68, R12, R26, R68 ;  /* 0x0000001a0c44723c */ /* 0x000fe20000001844 */
[----:B------:R-:W3:Y:S04]  /*fff0*/  LDSM.16.M88.4 R24, [R215+0xe880] ;  /* 0x00e88000d718783b */ /* 0x000ee80000000200 */
[----:B------:R-:W-:Y:S03]  /*10000*/  LDSM.16.M88.4 R12, [R217+0xc000] ;  /* 0x00c00000d90c783b */ /* 0x000fe60000000200 */
[C---:B--2---:R-:W-:Y:S08]  /*10010*/  HMMA.16816.F32 R20, R52.reuse, R8, R20 ;  /* 0x000000083414723c */ /* 0x044ff00000001814 */
[----:B------:R-:W-:Y:S01]  /*10020*/  HMMA.16816.F32 R16, R52, R10, R16 ;  /* 0x0000000a3410723c */ /* 0x000fe20000001810 */
[----:B------:R-:W-:Y:S07]  /*10030*/  LDSM.16.M88.4 R8, [R209+0x4800] ;  /* 0x00480000d108783b */ /* 0x000fee0000000200 */
[C---:B------:R-:W-:Y:S08]  /*10040*/  HMMA.16816.F32 R32, R72.reuse, R36, R32 ;  /* 0x000000244820723c */ /* 0x040ff00000001820 */
[C---:B------:R-:W-:Y:S01]  /*10050*/  HMMA.16816.F32 R44, R72.reuse, R38, R44 ;  /* 0x00000026482c723c */ /* 0x040fe2000000182c */
[----:B------:R-:W-:Y:S07]  /*10060*/  LDSM.16.M88.4 R36, [R219+0x5000] ;  /* 0x00500000db24783b */ /* 0x000fee0000000200 */
[C---:B------:R-:W-:Y:S08]  /*10070*/  HMMA.16816.F32 R56, R72.reuse, R80, R56 ;  /* 0x000000504838723c */ /* 0x040ff00000001838 */
[----:B------:R-:W-:Y:S01]  /*10080*/  HMMA.16816.F32 R72, R72, R82, R68 ;  /* 0x000000524848723c */ /* 0x000fe20000001844 */
[----:B------:R-:W-:Y:S07]  /*10090*/  LDSM.16.M88.4 R68, [R215+0xf080] ;  /* 0x00f08000d744783b */ /* 0x000fee0000000200 */
[C---:B-1----:R-:W-:Y:S08]  /*100a0*/  HMMA.16816.F32 R20, R40.reuse, R48, R20 ;  /* 0x000000302814723c */ /* 0x042ff00000001814 */
[----:B------:R-:W-:Y:S01]  /*100b0*/  HMMA.16816.F32 R16, R40, R50, R16 ;  /* 0x000000322810723c */ /* 0x000fe20000001810 */
[----:B------:R-:W1:Y:S07]  /*100c0*/  LDSM.16.M88.4 R48, [R221+0xf880] ;  /* 0x00f88000dd30783b */ /* 0x000e6e0000000200 */
[C---:B------:R-:W-:Y:S08]  /*100d0*/  HMMA.16816.F32 R32, R64.reuse, R88, R32 ;  /* 0x000000584020723c */ /* 0x040ff00000001820 */
[C---:B------:R-:W-:Y:S08]  /*100e0*/  HMMA.16816.F32 R44, R64.reuse, R90, R44 ;  /* 0x0000005a402c723c */ /* 0x040ff0000000182c */
[C---:B------:R-:W-:Y:S08]  /*100f0*/  HMMA.16816.F32 R56, R64.reuse, R60, R56 ;  /* 0x0000003c4038723c */ /* 0x040ff00000001838 */
[----:B------:R-:W-:Y:S01]  /*10100*/  HMMA.16816.F32 R72, R64, R62, R72 ;  /* 0x0000003e4048723c */ /* 0x000fe20000001848 */
[----:B------:R-:W-:Y:S07]  /*10110*/  LDSM.16.M88.4 R60, [R209+0x5000] ;  /* 0x00500000d13c783b */ /* 0x000fee0000000200 */
[C---:B---3--:R-:W-:Y:S08]  /*10120*/  HMMA.16816.F32 R20, R28.reuse, R24, R20 ;  /* 0x000000181c14723c */ /* 0x048ff00000001814 */
[----:B------:R-:W-:Y:S01]  /*10130*/  HMMA.16816.F32 R16, R28, R26, R16 ;  /* 0x0000001a1c10723c */ /* 0x000fe20000001810 */
[----:B------:R-:W2:Y:S07]  /*10140*/  LDSM.16.M88.4 R24, [R219+0x5800] ;  /* 0x00580000db18783b */ /* 0x000eae0000000200 */
[C---:B------:R-:W-:Y:S08]  /*10150*/  HMMA.16816.F32 R32, R52.reuse, R76, R32 ;  /* 0x0000004c3420723c */ /* 0x040ff00000001820 */
[C---:B------:R-:W-:Y:S08]  /*10160*/  HMMA.16816.F32 R44, R52.reuse, R78, R44 ;  /* 0x0000004e342c723c */ /* 0x040ff0000000182c */
[C---:B-1----:R-:W-:Y:S08]  /*10170*/  HMMA.16816.F32 R56, R52.reuse, R48, R56 ;  /* 0x000000303438723c */ /* 0x042ff00000001838 */
[----:B------:R-:W-:Y:S08]  /*10180*/  HMMA.16816.F32 R72, R52, R50, R72 ;  /* 0x000000323448723c */ /* 0x000ff00000001848 */
[C---:B------:R-:W-:Y:S08]  /*10190*/  HMMA.16816.F32 R20, R12.reuse, R8, R20 ;  /* 0x000000080c14723c */ /* 0x040ff00000001814 */
[----:B------:R-:W-:Y:S01]  /*101a0*/  HMMA.16816.F32 R16, R12, R10, R16 ;  /* 0x0000000a0c10723c */ /* 0x000fe20000001810 */
[----:B------:R-:W1:Y:S07]  /*101b0*/  LDSM.16.M88.4 R8, [R215+0xf880] ;  /* 0x00f88000d708783b */ /* 0x000e6e0000000200 */
[C---:B------:R-:W-:Y:S08]  /*101c0*/  HMMA.16816.F32 R32, R40.reuse, R36, R32 ;  /* 0x000000242820723c */ /* 0x040ff00000001820 */
[----:B------:R-:W-:Y:S01]  /*101d0*/  HMMA.16816.F32 R44, R40, R38, R44 ;  /* 0x00000026282c723c */ /* 0x000fe2000000182c */
[----:B------:R-:W-:-:S02]  /*101e0*/  FMUL.FTZ R0, R20, c[0x0][0x320] ;  /* 0x0000c80014007a20 */ /* 0x000fc40000410000 */
[----:B------:R-:W-:-:S04]  /*101f0*/  FMUL.FTZ R36, R21, c[0x0][0x320] ;  /* 0x0000c80015247a20 */ /* 0x000fc80000410000 */
[----:B------:R-:W3:Y:S01]  /*10200*/  MUFU.TANH R0, R0 ;  /* 0x0000000000007308 */ /* 0x000ee20000002400 */
[C---:B--2---:R-:W-:Y:S01]  /*10210*/  HMMA.16816.F32 R56, R40.reuse, R24, R56 ;  /* 0x000000182838723c */ /* 0x044fe20000001838 */
[----:B------:R-:W-:Y:S02]  /*10220*/  FMUL.FTZ R16, R16, c[0x0][0x320] ;  /* 0x0000c80010107a20 */ /* 0x000fe40000410000 */
[----:B------:R-:W-:Y:S02]  /*10230*/  FMUL.FTZ R17, R17, c[0x0][0x320] ;  /* 0x0000c80011117a20 */ /* 0x000fe40000410000 */
[----:B------:R-:W-:Y:S02]  /*10240*/  FMUL.FTZ R18, R18, c[0x0][0x320] ;  /* 0x0000c80012127a20 */ /* 0x000fe40000410000 */
[----:B------:R-:W-:Y:S01]  /*10250*/  FMUL.FTZ R24, R22, c[0x0][0x320] ;  /* 0x0000c80016187a20 */ /* 0x000fe20000410000 */
[----:B------:R-:W-:Y:S01]  /*10260*/  HMMA.16816.F32 R72, R40, R26, R72 ;  /* 0x0000001a2848723c */ /* 0x000fe20000001848 */
[----:B------:R-:W-:Y:S01]  /*10270*/  FMUL.FTZ R25, R23, c[0x0][0x320] ;  /* 0x0000c80017197a20 */ /* 0x000fe20000410000 */
[----:B------:R-:W2:Y:S01]  /*10280*/  MUFU.TANH R36, R36 ;  /* 0x0000002400247308 */ /* 0x000ea20000002400 */
[----:B------:R-:W4:Y:S01]  /*10290*/  LDSM.16.M88.4 R20, [R209+0x5800] ;  /* 0x00580000d114783b */ /* 0x000f220000000200 */
[----:B------:R-:W-:-:S04]  /*102a0*/  DEPBAR.LE SB0, 0x0 ;  /* 0x000080000000791a */ /* 0x000fc80000000000 */
[C---:B------:R-:W-:Y:S02]  /*102b0*/  HMMA.16816.F32 R32, R28.reuse, R68, R32 ;  /* 0x000000441c20723c */ /* 0x040fe40000001820 */
[----:B------:R-:W2:Y:S06]  /*102c0*/  MUFU.TANH R24, R24 ;  /* 0x0000001800187308 */ /* 0x000eac0000002400 */
[C---:B------:R-:W-:Y:S02]  /*102d0*/  HMMA.16816.F32 R44, R28.reuse, R70, R44 ;  /* 0x000000461c2c723c */ /* 0x040fe4000000182c */
[----:B------:R-:W2:Y:S06]  /*102e0*/  MUFU.TANH R25, R25 ;  /* 0x0000001900197308 */ /* 0x000eac0000002400 */
[C---:B-1----:R-:W-:Y:S02]  /*102f0*/  HMMA.16816.F32 R56, R28.reuse, R8, R56 ;  /* 0x000000081c38723c */ /* 0x042fe40000001838 */
[----:B------:R-:W1:Y:S05]  /*10300*/  MUFU.TANH R16, R16 ;  /* 0x0000001000107308 */ /* 0x000e6a0000002400 */
[----:B------:R-:W-:Y:S01]  /*10310*/  FMUL.FTZ R8, R19, c[0x0][0x320] ;  /* 0x0000c80013087a20 */ /* 0x000fe20000410000 */
[----:B------:R-:W-:Y:S02]  /*10320*/  HMMA.16816.F32 R72, R28, R10, R72 ;  /* 0x0000000a1c48723c */ /* 0x000fe40000001848 */
[----:B------:R-:W1:Y:S06]  /*10330*/  MUFU.TANH R17, R17 ;  /* 0x0000001100117308 */ /* 0x000e6c0000002400 */
[C---:B------:R-:W-:Y:S02]  /*10340*/  HMMA.16816.F32 R32, R12.reuse, R60, R32 ;  /* 0x0000003c0c20723c */ /* 0x040fe40000001820 */
[----:B------:R-:W1:Y:S06]  /*10350*/  MUFU.TANH R18, R18 ;  /* 0x0000001200127308 */ /* 0x000e6c0000002400 */
[C---:B------:R-:W-:Y:S02]  /*10360*/  HMMA.16816.F32 R44, R12.reuse, R62, R44 ;  /* 0x0000003e0c2c723c */ /* 0x040fe4000000182c */
[----:B------:R-:W1:Y:S06]  /*10370*/  MUFU.TANH R8, R8 ;  /* 0x0000000800087308 */ /* 0x000e6c0000002400 */
[C---:B----4-:R-:W-:Y:S08]  /*10380*/  HMMA.16816.F32 R56, R12.reuse, R20, R56 ;  /* 0x000000140c38723c */ /* 0x050ff00000001838 */
[----:B------:R-:W-:Y:S01]  /*10390*/  HMMA.16816.F32 R72, R12, R22, R72 ;  /* 0x000000160c48723c */ /* 0x000fe20000001848 */
[----:B------:R-:W-:-:S02]  /*103a0*/  FMUL.FTZ R9, R32, c[0x0][0x320] ;  /* 0x0000c80020097a20 */ /* 0x000fc40000410000 */
[----:B------:R-:W-:Y:S02]  /*103b0*/  FMUL.FTZ R19, R33, c[0x0][0x320] ;  /* 0x0000c80021137a20 */ /* 0x000fe40000410000 */
[----:B------:R-:W-:Y:S02]  /*103c0*/  FMUL.FTZ R26, R34, c[0x0][0x320] ;  /* 0x0000c800221a7a20 */ /* 0x000fe40000410000 */
[----:B------:R-:W-:Y:S01]  /*103d0*/  FMUL.FTZ R10, R35, c[0x0][0x320] ;  /* 0x0000c800230a7a20 */ /* 0x000fe20000410000 */
[----:B------:R-:W4:Y:S01]  /*103e0*/  MUFU.TANH R9, R9 ;  /* 0x0000000900097308 */ /* 0x000f220000002400 */
[----:B------:R-:W-:Y:S02]  /*103f0*/  FMUL.FTZ R27, R44, c[0x0][0x320] ;  /* 0x0000c8002c1b7a20 */ /* 0x000fe40000410000 */
[----:B------:R-:W-:Y:S02]  /*10400*/  FMUL.FTZ R20, R45, c[0x0][0x320] ;  /* 0x0000c8002d147a20 */ /* 0x000fe40000410000 */
[----:B------:R-:W-:-:S02]  /*10410*/  FMUL.FTZ R11, R46, c[0x0][0x320] ;  /* 0x0000c8002e0b7a20 */ /* 0x000fc40000410000 */
[----:B------:R-:W-:Y:S01]  /*10420*/  FMUL.FTZ R28, R47, c[0x0][0x320] ;  /* 0x0000c8002f1c7a20 */ /* 0x000fe20000410000 */
[----:B------:R-:W1:Y:S01]  /*10430*/  MUFU.TANH R19, R19 ;  /* 0x0000001300137308 */ /* 0x000e620000002400 */
[----:B------:R-:W-:Y:S02]  /*10440*/  FMUL.FTZ R56, R56, c[0x0][0x320] ;  /* 0x0000c80038387a20 */ /* 0x000fe40000410000 */
[----:B------:R-:W-:Y:S02]  /*10450*/  FMUL.FTZ R57, R57, c[0x0][0x320] ;  /* 0x0000c80039397a20 */ /* 0x000fe40000410000 */
[----:B------:R-:W-:Y:S02]  /*10460*/  FMUL.FTZ R58, R58, c[0x0][0x320] ;  /* 0x0000c8003a3a7a20 */ /* 0x000fe40000410000 */
[----:B------:R-:W-:Y:S01]  /*10470*/  FMUL.FTZ R59, R59, c[0x0][0x320] ;  /* 0x0000c8003b3b7a20 */ /* 0x000fe20000410000 */
[----:B------:R-:W1:Y:S01]  /*10480*/  MUFU.TANH R26, R26 ;  /* 0x0000001a001a7308 */ /* 0x000e620000002400 */
[----:B------:R-:W-:-:S02]  /*10490*/  FMUL.FTZ R72, R72, c[0x0][0x320] ;  /* 0x0000c80048487a20 */ /* 0x000fc40000410000 */
[----:B------:R-:W-:Y:S02]  /*104a0*/  FMUL.FTZ R73, R73, c[0x0][0x320] ;  /* 0x0000c80049497a20 */ /* 0x000fe40000410000 */
[----:B------:R-:W-:Y:S02]  /*104b0*/  FMUL.FTZ R74, R74, c[0x0][0x320] ;  /* 0x0000c8004a4a7a20 */ /* 0x000fe40000410000 */
[----:B------:R-:W-:Y:S01]  /*104c0*/  FMUL.FTZ R75, R75, c[0x0][0x320] ;  /* 0x0000c8004b4b7a20 */ /* 0x000fe20000410000 */
[----:B------:R-:W1:Y:S08]  /*104d0*/  MUFU.TANH R10, R10 ;  /* 0x0000000a000a7308 */ /* 0x000e700000002400 */
[----:B------:R-:W1:Y:S08]  /*104e0*/  MUFU.TANH R27, R27 ;  /* 0x0000001b001b7308 */ /* 0x000e700000002400 */
[----:B------:R-:W1:Y:S08]  /*104f0*/  MUFU.TANH R20, R20 ;  /* 0x0000001400147308 */ /* 0x000e700000002400 */
[----:B------:R-:W1:Y:S08]  /*10500*/  MUFU.TANH R11, R11 ;  /* 0x0000000b000b7308 */ /* 0x000e700000002400 */
[----:B------:R-:W1:Y:S08]  /*10510*/  MUFU.TANH R28, R28 ;  /* 0x0000001c001c7308 */ /* 0x000e700000002400 */
        /* <DEDUP_REMOVED lines=10> */
[----:B--234-:R-:W-:Y:S02]  /*105c0*/  IADD3 R12, -R157, 0x30, RZ ;  /* 0x000000309d0c7810 */ /* 0x01cfe40007ffe1ff */
[----:B------:R-:W-:-:S02]  /*105d0*/  IADD3 R15, R156, -0x2, RZ ;  /* 0xfffffffe9c0f7810 */ /* 0x000fc40007ffe0ff */
[----:B------:R-:W-:Y:S02]  /*105e0*/  ISETP.GE.AND P0, PT, R12, 0x21, PT ;  /* 0x000000210c00780c */ /* 0x000fe40003f06270 */
[----:B------:R-:W-:Y:S01]  /*105f0*/  SHF.R.S32.HI R13, RZ, 0x1f, R15 ;  /* 0x0000001fff0d7819 */ /* 0x000fe2000001140f */
[-C--:B------:R-:W-:Y:S01]  /*10600*/  IMAD R4, R4, R15.reuse, RZ ;  /* 0x0000000f04047224 */ /* 0x080fe200078e02ff */
[----:B------:R-:W-:Y:S01]  /*10610*/  P2R R14, PR, RZ, 0x8 ;  /* 0x00000008ff0e7803 */ /* 0x000fe20000000000 */
[----:B------:R-:W-:Y:S01]  /*10620*/  IMAD.WIDE.U32 R22, R84, R15, RZ ;  /* 0x0000000f54167225 */ /* 0x000fe200078e00ff */
[----:B------:R-:W-:-:S03]  /*10630*/  LOP3.LUT P3, RZ, R225, 0x2, RZ, 0xc0, !PT ;  /* 0x00000002e1ff7812 */ /* 0x000fc6000786c0ff */
[----:B------:R-:W-:-:S04]  /*10640*/  IMAD R13, R13, R84, R4 ;  /* 0x000000540d0d7224 */ /* 0x000fc800078e0204 */
[----:B------:R-:W-:Y:S01]  /*10650*/  IMAD.IADD R13, R23, 0x1, R13 ;  /* 0x00000001170d7824 */ /* 0x000fe200078e020d */
[----:B------:R-:W-:-:S04]  /*10660*/  @P0 IADD3 R15, P2, P1, R230, UR5, R22 ;  /* 0x00000005e60f0c10 */ /* 0x000fc8000f95e016 */
[----:B------:R-:W-:Y:S02]  /*10670*/  @P0 IADD3.X R4, R235, UR8, R13, P2, P1 ;  /* 0x00000008eb040c10 */ /* 0x000fe400097e240d */
[----:B------:R-:W-:-:S13]  /*10680*/  ISETP.GE.AND P1, PT, R12, 0x1, PT ;  /* 0x000000010c00780c */ /* 0x000fda0003f26270 */
[----:B------:R-:W-:-:S05]  /*10690*/  @P1 IADD3 R22, P2, R230, R22, RZ ;  /* 0x00000016e6161210 */ /* 0x000fca0007f5e0ff */
[----:B------:R-:W-:Y:S01]  /*106a0*/  @P1 IMAD.X R13, R13, 0x1, R235, P2 ;  /* 0x000000010d0d1824 */ /* 0x000fe200010e06eb */
[----:B------:R-:W-:-:S04]  /*106b0*/  @P1 LEA R12, P2, R22, c[0x0][0x1c8], 0x1 ;  /* 0x00007200160c1a11 */ /* 0x000fc800078408ff */
[----:B------:R-:W-:Y:S02]  /*106c0*/  @P1 LEA.HI.X R13, R22, c[0x0][0x1cc], R13, 0x1, P2 ;  /* 0x00007300160d1a11 */ /* 0x000fe400010f0c0d */
[----:B------:R-:W-:-:S03]  /*106d0*/  @P0 LEA R22, P2, R15, c[0x0][0x1c8], 0x1 ;  /* 0x000072000f160a11 */ /* 0x000fc600078408ff */
[----:B------:R-:W-:Y:S01]  /*106e0*/  @!PT LDS RZ, [RZ] ;  /* 0x00000000fffff984 */ /* 0x000fe20000000800 */
[----:B------:R-:W-:Y:S01]  /*106f0*/  @!PT LDS RZ, [RZ] ;  /* 0x00000000fffff984 */ /* 0x000fe20000000800 */
[----:B------:R-:W-:Y:S01]  /*10700*/  @!PT LDS RZ, [RZ] ;  /* 0x00000000fffff984 */ /* 0x000fe20000000800 */
[----:B------:R2:W-:Y:S01]  /*10710*/  @P1 LDGSTS.E.BYPASS.LTC128B.128 [R228+0xa080], [R12.64], !P3 ;  /* 0x0a0800000ce41fae */ /* 0x0005e2000d901d52 */
[----:B------:R-:W-:Y:S02]  /*10720*/  @P0 LEA.HI.X R23, R15, c[0x0][0x1cc], R4, 0x1, P2 ;  /* 0x000073000f170a11 */ /* 0x000fe400010f0c04 */
[----:B------:R-:W-:Y:S02]  /*10730*/  LOP3.LUT P2, RZ, R225, 0x1, RZ, 0xc0, !PT ;  /* 0x00000001e1ff7812 */ /* 0x000fe4000784c0ff */
[----:B------:R-:W-:-:S11]  /*10740*/  ISETP.NE.AND P3, PT, R14, RZ, PT ;  /* 0x000000ff0e00720c */ /* 0x000fd60003f65270 */
[----:B------:R2:W-:Y:S04]  /*10750*/  @P1 LDGSTS.E.BYPASS.LTC128B.128 [R228+0xb880], [R12.64+0x80], !P2 ;  /* 0x0b8800800ce41fae */ /* 0x0005e8000d101d52 */
[----:B------:R2:W-:Y:S04]  /*10760*/  @P1 LDGSTS.E.BYPASS.LTC128B.128 [R228+0xd080], [R12.64+0x100], !P6 ;  /* 0x0d0801000ce41fae */ /* 0x0005e8000f101d52 */
[----:B------:R2:W-:Y:S01]  /*10770*/  @P1 LDGSTS.E.BYPASS.LTC128B.128 [R228+0xe880], [R12.64+0x180], !P5 ;  /* 0x0e8801800ce41fae */ /* 0x0005e2000e901d52 */
[----:B------:R-:W-:-:S13]  /*10780*/  LOP3.LUT P1, RZ, R225, 0x2, RZ, 0xc0, !PT ;  /* 0x00000002e1ff7812 */ /* 0x000fda000782c0ff */
[----:B------:R2:W-:Y:S04]  /*10790*/  @P0 LDGSTS.E.BYPASS.LTC128B.128 [R228+0xb080], [R22.64], !P1 ;  /* 0x0b08000016e40fae */ /* 0x0005e8000c901d52 */
[----:B------:R2:W-:Y:S04]  /*107a0*/  @P0 LDGSTS.E.BYPASS.LTC128B.128 [R228+0xc880], [R22.64+0x80], !P2 ;  /* 0x0c88008016e40fae */ /* 0x0005e8000d101d52 */
[----:B------:R2:W-:Y:S04]  /*107b0*/  @P0 LDGSTS.E.BYPASS.LTC128B.128 [R228+0xe080], [R22.64+0x100], !P6 ;  /* 0x0e08010016e40fae */ /* 0x0005e8000f101d52 */
[----:B------:R2:W-:Y:S02]  /*107c0*/  @P0 LDGSTS.E.BYPASS.LTC128B.128 [R228+0xf880], [R22.64+0x180], !P5 ;  /* 0x0f88018016e40fae */ /* 0x0005e4000e901d52 */
.L_x_845:
[----:B--234-:R-:W-:Y:S01]  /*107d0*/  LOP3.LUT R7, R7, 0xffffffe0, RZ, 0xc0, !PT ;  /* 0xffffffe007077812 */ /* 0x01cfe200078ec0ff */
[----:B------:R-:W-:Y:S01]  /*107e0*/  IMAD.SHL.U32 R216, R2, 0x2, RZ ;  /* 0x0000000202d87824 */ /* 0x000fe200078e00ff */
[----:B------:R-:W0:Y:S03]  /*107f0*/  LDGDEPBAR ;  /* 0x00000000000079af */ /* 0x000e260000000000 */
[----:B------:R-:W-:Y:S01]  /*10800*/  IMAD.IADD R7, R86, 0x1, -R7 ;  /* 0x0000000156077824 */ /* 0x000fe200078e0a07 */
[----:B------:R-:W-:Y:S01]  /*10810*/  LDSM.16.MT88.4 R148, [R216+0x4080] ;  /* 0x00408000d894783b */ /* 0x000fe20000004200 */
[----:B------:R-:W-:-:S02]  /*10820*/  IMAD R214, R5, 0x2, R216 ;  /* 0x0000000205d67824 */ /* 0x000fc400078e02d8 */
[C---:B------:R-:W-:Y:S01]  /*10830*/  IMAD R213, R3.reuse, 0x2, R216 ;  /* 0x0000000203d57824 */ /* 0x040fe200078e02d8 */
[----:B------:R-:W-:Y:S01]  /*10840*/  SHF.R.S32.HI R4, RZ, 0x1f, R7 ;  /* 0x0000001fff047819 */ /* 0x000fe20000011407 */
[----:B------:R-:W-:Y:S01]  /*10850*/  IMAD R212, R3, 0x2, R214 ;  /* 0x0000000203d47824 */ /* 0x000fe200078e02d6 */
[----:B------:R-:W-:Y:S02]  /*10860*/  LDSM.16.MT88.4 R140, [R214+0x4080] ;  /* 0x00408000d68c783b */ /* 0x000fe40000004200 */
[----:B------:R-:W-:Y:S02]  /*10870*/  LEA.HI R4, R4, R7, RZ, 0x2 ;  /* 0x0000000704047211 */ /* 0x000fe400078f10ff */
[----:B------:R-:W-:Y:S02]  /*10880*/  LDSM.16.MT88.4 R132, [R213+0x4080] ;  /* 0x00408000d584783b */ /* 0x000fe40000004200 */
[----:B------:R-:W-:Y:S02]  /*10890*/  LOP3.LUT R4, R4, 0x7ffffffc, RZ, 0xc0, !PT ;  /* 0x7ffffffc04047812 */ /* 0x000fe400078ec0ff */
[----:B------:R-:W-:Y:S03]  /*108a0*/  LDSM.16.MT88.4 R40, [R216+0x5880] ;  /* 0x00588000d828783b */ /* 0x000fe60000004200 */
[----:B------:R-:W-:Y:S01]  /*108b0*/  IMAD.IADD R7, R7, 0x1, -R4 ;  /* 0x0000000107077824 */ /* 0x000fe200078e0a04 */
[----:B------:R-:W-:Y:S03]  /*108c0*/  LDSM.16.MT88.4 R48, [R214+0x5880] ;  /* 0x00588000d630783b */ /* 0x000fe60000004200 */
[----:B------:R-:W-:Y:S01]  /*108d0*/  IMAD R6, R7, -0x2, R6 ;  /* 0xfffffffe07067824 */ /* 0x000fe200078e0206 */
[----:B-1----:R-:W-:Y:S04]  /*108e0*/  LDSM.16.MT88.4 R56, [R213+0x5880] ;  /* 0x00588000d538783b */ /* 0x002fe80000004200 */
[----:B------:R-:W-:Y:S01]  /*108f0*/  ISETP.GT.AND P0, PT, R6, RZ, PT ;  /* 0x000000ff0600720c */ /* 0x000fe20003f04270 */
[----:B------:R-:W-:Y:S03]  /*10900*/  LDSM.16.MT88.4 R64, [R212+0x5880] ;  /* 0x00588000d440783b */ /* 0x000fe60000004200 */
[----:B------:R-:W-:Y:S01]  /*10910*/  FSEL R24, R24, -INF , P0 ;  /* 0xff80000018187808 */ /* 0x000fe20000000000 */
[----:B------:R-:W-:Y:S01]  /*10920*/  LDSM.16.MT88.4 R72, [R216+0x7080] ;  /* 0x00708000d848783b */ /* 0x000fe20000004200 */
[----:B------:R-:W-:-:S02]  /*10930*/  FSEL R4, R0, -INF , P0 ;  /* 0xff80000000047808 */ /* 0x000fc40000000000 */
[----:B------:R-:W-:Y:S01]  /*10940*/  ISETP.GT.AND P0, PT, R6, 0x1, PT ;  /* 0x000000010600780c */ /* 0x000fe20003f04270 */
[----:B------:R-:W-:Y:S03]  /*10950*/  LDSM.16.MT88.4 R80, [R214+0x7080] ;  /* 0x00708000d650783b */ /* 0x000fe60000004200 */
[----:B------:R-:W-:Y:S01]  /*10960*/  FSEL R29, R25, -INF , P0 ;  /* 0xff800000191d7808 */ /* 0x000fe20000000000 */
[----:B------:R-:W-:Y:S01]  /*10970*/  LDSM.16.MT88.4 R88, [R213+0x7080] ;  /* 0x00708000d558783b */ /* 0x000fe20000004200 */
[----:B------:R-:W-:Y:S02]  /*10980*/  FSEL R31, R36, -INF , P0 ;  /* 0xff800000241f7808 */ /* 0x000fe40000000000 */
[----:B------:R-:W-:Y:S01]  /*10990*/  ISETP.GT.AND P0, PT, R6, 0x8, PT ;  /* 0x000000080600780c */ /* 0x000fe20003f04270 */
[----:B------:R-:W-:Y:S01]  /*109a0*/  LDSM.16.MT88.4 R96, [R212+0x7080] ;  /* 0x00708000d460783b */ /* 0x000fe20000004200 */
[----:B------:R-:W-:-:S02]  /*109b0*/  FMNMX.FTZ R0, R4, R31, !PT ;  /* 0x0000001f04007209 */ /* 0x000fc40007810000 */
[----:B------:R-:W-:Y:S01]  /*109c0*/  FSEL R25, R18, -INF , P0 ;  /* 0xff80000012197808 */ /* 0x000fe20000000000 */
[----:B------:R-:W-:Y:S01]  /*109d0*/  LDSM.16.MT88.4 R104, [R216+0x8880] ;  /* 0x00888000d868783b */ /* 0x000fe20000004200 */
[----:B------:R-:W-:Y:S02]  /*109e0*/  FSEL R35, R16, -INF , P0 ;  /* 0xff80000010237808 */ /* 0x000fe40000000000 */
[----:B------:R-:W-:Y:S01]  /*109f0*/  ISETP.GT.AND P0, PT, R6, 0x9, PT ;  /* 0x000000090600780c */ /* 0x000fe20003f04270 */
[----:B------:R-:W-:Y:S01]  /*10a00*/  LDSM.16.MT88.4 R112, [R214+0x8880] ;  /* 0x00888000d670783b */ /* 0x000fe20000004200 */
[----:B------:R-:W-:Y:S02]  /*10a10*/  FMNMX.FTZ R0, R35, R0, !PT ;  /* 0x0000000023007209 */ /* 0x000fe40007810000 */
[----:B------:R-:W-:Y:S01]  /*10a20*/  FSEL R23, R8, -INF , P0 ;  /* 0xff80000008177808 */ /* 0x000fe20000000000 */
[----:B------:R-:W-:Y:S01]  /*10a30*/  LDSM.16.MT88.4 R120, [R213+0x8880] ;  /* 0x00888000d578783b */ /* 0x000fe20000004200 */
[----:B------:R-:W-:-:S02]  /*10a40*/  FSEL R33, R17, -INF , P0 ;  /* 0xff80000011217808 */ /* 0x000fc40000000000 */
[----:B------:R-:W-:Y:S01]  /*10a50*/  ISETP.GT.AND P0, PT, R6, 0x10, PT ;  /* 0x000000100600780c */ /* 0x000fe20003f04270 */
[----:B------:R-:W-:Y:S01]  /*10a60*/  LDSM.16.MT88.4 R164, [R214+0x6080] ;  /* 0x00608000d6a4783b */ /* 0x000fe20000004200 */
[----:B------:R-:W-:Y:S02]  /*10a70*/  FMNMX.FTZ R0, R33, R0, !PT ;  /* 0x0000000021007209 */ /* 0x000fe40007810000 */
[----:B------:R-:W-:Y:S01]  /*10a80*/  FSEL R15, R26, -INF , P0 ;  /* 0xff8000001a0f7808 */ /* 0x000fe20000000000 */
[----:B------:R-:W-:Y:S01]  /*10a90*/  LDSM.16.MT88.4 R160, [R212+0x6080] ;  /* 0x00608000d4a0783b */ /* 0x000fe20000004200 */
[----:B------:R-:W-:Y:S02]  /*10aa0*/  FSEL R21, R9, -INF , P0 ;  /* 0xff80000009157808 */ /* 0x000fe40000000000 */
[----:B------:R-:W-:Y:S02]  /*10ab0*/  ISETP.GT.AND P0, PT, R6, 0x11, PT ;  /* 0x000000110600780c */ /* 0x000fe40003f04270 */
[----:B------:R-:W-:-:S02]  /*10ac0*/  FMNMX.FTZ R0, R21, R0, !PT ;  /* 0x0000000015007209 */ /* 0x000fc40007810000 */
[----:B------:R-:W-:Y:S02]  /*10ad0*/  FSEL R13, R10, -INF , P0 ;  /* 0xff8000000a0d7808 */ /* 0x000fe40000000000 */
[----:B------:R-:W-:Y:S02]  /*10ae0*/  FSEL R19, R19, -INF , P0 ;  /* 0xff80000013137808 */ /* 0x000fe40000000000 */
[----:B------:R-:W-:Y:S02]  /*10af0*/  ISETP.GT.AND P0, PT, R6, 0x18, PT ;  /* 0x000000180600780c */ /* 0x000fe40003f04270 */
[----:B------:R-:W-:Y:S02]  /*10b00*/  FMNMX.FTZ R0, R19, R0, !PT ;  /* 0x0000000013007209 */ /* 0x000fe40007810000 */
[----:B------:R-:W-:Y:S02]  /*10b10*/  FSEL R11, R11, -INF , P0 ;  /* 0xff8000000b0b7808 */ /* 0x000fe40000000000 */
[----:B------:R-:W-:-:S02]  /*10b20*/  FSEL R7, R27, -INF , P0 ;  /* 0xff8000001b077808 */ /* 0x000fc40000000000 */
[----:B------:R-:W-:Y:S02]  /*10b30*/  ISETP.GT.AND P0, PT, R6, 0x19, PT ;  /* 0x000000190600780c */ /* 0x000fe40003f04270 */
[----:B------:R-:W-:Y:S02]  /*10b40*/  FMNMX.FTZ R8, R24, R29, !PT ;  /* 0x0000001d18087209 */ /* 0x000fe40007810000 */
[----:B------:R-:W-:Y:S02]  /*10b50*/  FSEL R9, R28, -INF , P0 ;  /* 0xff8000001c097808 */ /* 0x000fe40000000000 */
[----:B------:R-:W-:Y:S02]  /*10b60*/  FSEL R17, R20, -INF , P0 ;  /* 0xff80000014117808 */ /* 0x000fe40000000000 */
[----:B------:R-:W-:Y:S02]  /*10b70*/  ISETP.GT.AND P0, PT, R6, 0x20, PT ;  /* 0x000000200600780c */ /* 0x000fe40003f04270 */
[----:B------:R-:W-:-:S02]  /*10b80*/  FMNMX.FTZ R0, R7, R0, !PT ;  /* 0x0000000007007209 */ /* 0x000fc40007810000 */
[----:B------:R-:W-:Y:S02]  /*10b90*/  FSEL R175, R175, -INF , P0 ;  /* 0xff800000afaf7808 */ /* 0x000fe40000000000 */
[----:B------:R-:W-:Y:S02]  /*10ba0*/  FSEL R183, R183, -INF , P0 ;  /* 0xff800000b7b77808 */ /* 0x000fe40000000000 */
[----:B------:R-:W-:Y:S02]  /*10bb0*/  FMNMX.FTZ R8, R25, R8, !PT ;  /* 0x0000000819087209 */ /* 0x000fe40007810000 */
[----:B------:R-:W-:Y:S02]  /*10bc0*/  ISETP.GT.AND P0, PT, R6, 0x21, PT ;  /* 0x000000210600780c */ /* 0x000fe40003f04270 */
[----:B------:R-:W-:Y:S02]  /*10bd0*/  FMNMX.FTZ R0, R17, R0, !PT ;  /* 0x0000000011007209 */ /* 0x000fe40007810000 */
[----:B------:R-:W-:-:S02]  /*10be0*/  FMNMX.FTZ R8, R23, R8, !PT ;  /* 0x0000000817087209 */ /* 0x000fc40007810000 */
[----:B------:R-:W-:Y:S02]  /*10bf0*/  FSEL R173, R173, -INF , P0 ;  /* 0xff800000adad7808 */ /* 0x000fe40000000000 */
[----:B------:R-:W-:Y:S02]  /*10c00*/  FSEL R181, R181, -INF , P0 ;  /* 0xff800000b5b57808 */ /* 0x000fe40000000000 */
[----:B------:R-:W-:Y:S02]  /*10c10*/  ISETP.GT.AND P0, PT, R6, 0x28, PT ;  /* 0x000000280600780c */ /* 0x000fe40003f04270 */
[----:B------:R-:W-:Y:S02]  /*10c20*/  FMNMX.FTZ R0, R183, R0, !PT ;  /* 0x00000000b7007209 */ /* 0x000fe40007810000 */
[----:B------:R-:W-:Y:S02]  /*10c30*/  FMNMX.FTZ R8, R15, R8, !PT ;  /* 0x000000080f087209 */ /* 0x000fe40007810000 */
[----:B------:R-:W-:-:S02]  /*10c40*/  FSEL R171, R171, -INF , P0 ;  /* 0xff800000abab7808 */ /* 0x000fc40000000000 */
[----:B------:R-:W-:Y:S02]  /*10c50*/  FSEL R179, R179, -INF , P0 ;  /* 0xff800000b3b37808 */ /* 0x000fe40000000000 */
[----:B------:R-:W-:Y:S02]  /*10c60*/  ISETP.GT.AND P0, PT, R6, 0x29, PT ;  /* 0x000000290600780c */ /* 0x000fe40003f04270 */
[----:B------:R-:W-:Y:S02]  /*10c70*/  FMNMX.FTZ R0, R181, R0, !PT ;  /* 0x00000000b5007209 */ /* 0x000fe40007810000 */
[----:B------:R-:W-:Y:S02]  /*10c80*/  FMNMX.FTZ R6, R13, R8, !PT ;  /* 0x000000080d067209 */ /* 0x000fe40007810000 */
[----:B------:R-:W-:Y:S02]  /*10c90*/  FMNMX.FTZ R8, R179, R0, !PT ;  /* 0x00000000b3087209 */ /* 0x000fe40007810000 */
[----:B------:R-:W-:-:S02]  /*10ca0*/  FMNMX.FTZ R0, R11, R6, !PT ;  /* 0x000000060b007209 */ /* 0x000fc40007810000 */
[----:B------:R-:W-:Y:S02]  /*10cb0*/  FSEL R177, R177, -INF , P0 ;  /* 0xff800000b1b17808 */ /* 0x000fe40000000000 */
[----:B------:R-:W-:Y:S02]  /*10cc0*/  FMNMX.FTZ R0, R9, R0, !PT ;  /* 0x0000000009007209 */ /* 0x000fe40007810000 */
[----:B------:R-:W-:Y:S02]  /*10cd0*/  FMNMX.FTZ R8, R177, R8, !PT ;  /* 0x00000008b1087209 */ /* 0x000fe40007810000 */
[----:B------:R-:W-:Y:S02]  /*10ce0*/  FMNMX.FTZ R0, R175, R0, !PT ;  /* 0x00000000af007209 */ /* 0x000fe40007810000 */
[----:B------:R-:W-:Y:S01]  /*10cf0*/  FSEL R169, R169, -INF , P0 ;  /* 0xff800000a9a97808 */ /* 0x000fe20000000000 */
[----:B------:R-:W1:Y:S01]  /*10d00*/  SHFL.BFLY PT, R27, R8, 0x2, 0x1f ;  /* 0x0c401f00081b7f89 */ /* 0x000e6200000e0000 */
[----:B------:R-:W-:-:S04]  /*10d10*/  FMNMX.FTZ R0, R173, R0, !PT ;  /* 0x00000000ad007209 */ /* 0x000fc80007810000 */
[----:B------:R-:W-:-:S04]  /*10d20*/  FMNMX.FTZ R0, R171, R0, !PT ;  /* 0x00000000ab007209 */ /* 0x000fc80007810000 */
[----:B------:R-:W-:-:S05]  /*10d30*/  FMNMX.FTZ R37, R169, R0, !PT ;  /* 0x00000000a9257209 */ /* 0x000fca0007810000 */
[----:B------:R-:W2:Y:S01]  /*10d40*/  SHFL.BFLY PT, R6, R37, 0x2, 0x1f ;  /* 0x0c401f0025067f89 */ /* 0x000ea200000e0000 */
[----:B-1----:R-:W-:-:S05]  /*10d50*/  FMNMX.FTZ R27, R8, R27, !PT ;  /* 0x0000001b081b7209 */ /* 0x002fca0007810000 */
[----:B------:R-:W1:Y:S01]  /*10d60*/  SHFL.BFLY PT, R0, R27, 0x1, 0x1f ;  /* 0x0c201f001b007f89 */ /* 0x000e6200000e0000 */
[----:B--2---:R-:W-:-:S05]  /*10d70*/  FMNMX.FTZ R6, R37, R6, !PT ;  /* 0x0000000625067209 */ /* 0x004fca0007810000 */
[----:B------:R-:W2:Y:S01]  /*10d80*/  SHFL.BFLY PT, R159, R6, 0x1, 0x1f ;  /* 0x0c201f00069f7f89 */ /* 0x000ea200000e0000 */
[----:B-1----:R-:W-:-:S04]  /*10d90*/  FMNMX.FTZ R0, R27, R0, !PT ;  /* 0x000000001b007209 */ /* 0x002fc80007810000 */
[C---:B------:R-:W-:Y:S01]  /*10da0*/  FSETP.NEU.FTZ.AND P0, PT, R0.reuse, -INF , PT ;  /* 0xff8000000000780b */ /* 0x040fe20003f1d000 */
[----:B------:R-:W-:-:S05]  /*10db0*/  FMUL.FTZ R170, R0, c[0x0][0x2d0] ;  /* 0x0000b40000aa7a20 */ /* 0x000fca0000410000 */
[----:B------:R-:W-:Y:S02]  /*10dc0*/  FSEL R170, R170, RZ, P0 ;  /* 0x000000ffaaaa7208 */ /* 0x000fe40000000000 */
[----:B--2---:R-:W-:-:S03]  /*10dd0*/  FMNMX.FTZ R159, R6, R159, !PT ;  /* 0x0000009f069f7209 */ /* 0x004fc60007810000 */
[--C-:B------:R-:W-:Y:S02]  /*10de0*/  FFMA.FTZ R189, R4, c[0x0][0x2d0], -R170.reuse ;  /* 0x0000b40004bd7a23 */ /* 0x100fe400000108aa */
[--C-:B------:R-:W-:Y:S01]  /*10df0*/  FFMA.FTZ R186, R31, c[0x0][0x2d0], -R170.reuse ;  /* 0x0000b4001fba7a23 */ /* 0x100fe200000108aa */
[C---:B------:R-:W-:Y:S01]  /*10e00*/  FSETP.NEU.FTZ.AND P0, PT, R159.reuse, -INF , PT ;  /* 0xff8000009f00780b */ /* 0x040fe20003f1d000 */
[----:B------:R-:W-:Y:S02]  /*10e10*/  FMUL.FTZ R168, R159, c[0x0][0x2d0] ;  /* 0x0000b4009fa87a20 */ /* 0x000fe40000410000 */
[--C-:B------:R-:W-:Y:S01]  /*10e20*/  FFMA.FTZ R187, R35, c[0x0][0x2d0], -R170.reuse ;  /* 0x0000b40023bb7a23 */ /* 0x100fe200000108aa */
[----:B------:R-:W-:Y:S01]  /*10e30*/  MUFU.EX2 R189, R189 ;  /* 0x000000bd00bd7308 */ /* 0x000fe20000000800 */
[--C-:B------:R-:W-:Y:S01]  /*10e40*/  FFMA.FTZ R158, R33, c[0x0][0x2d0], -R170.reuse ;  /* 0x0000b400219e7a23 */ /* 0x100fe200000108aa */
[----:B------:R-:W-:Y:S01]  /*10e50*/  FSEL R168, R168, RZ, P0 ;  /* 0x000000ffa8a87208 */ /* 0x000fe20000000000 */
[----:B------:R-:W1:Y:S01]  /*10e60*/  LDSM.16.MT88.4 R32, [R212+0x4080] ;  /* 0x00408000d420783b */ /* 0x000e620000004200 */
[----:B------:R-:W-:-:S02]  /*10e70*/  FFMA.FTZ R193, R7, c[0x0][0x2d0], -R170 ;  /* 0x0000b40007c17a23 */ /* 0x000fc400000108aa */
[----:B------:R-:W-:Y:S01]  /*10e80*/  FFMA.FTZ R190, R21, c[0x0][0x2d0], -R170 ;  /* 0x0000b40015be7a23 */ /* 0x000fe200000108aa */
[----:B------:R-:W2:Y:S01]  /*10e90*/  LDSM.16.MT88.4 R4, [R212+0x8880] ;  /* 0x00888000d404783b */ /* 0x000ea20000004200 */
[--C-:B------:R-:W-:Y:S01]  /*10ea0*/  FFMA.FTZ R185, R24, c[0x0][0x2d0], -R168.reuse ;  /* 0x0000b40018b97a23 */ /* 0x100fe200000108a8 */
[----:B------:R-:W3:Y:S01]  /*10eb0*/  MUFU.EX2 R186, R186 ;  /* 0x000000ba00ba7308 */ /* 0x000ee20000000800 */
[--C-:B------:R-:W-:Y:S02]  /*10ec0*/  FFMA.FTZ R188, R29, c[0x0][0x2d0], -R168.reuse ;  /* 0x0000b4001dbc7a23 */ /* 0x100fe400000108a8 */
[--C-:B------:R-:W-:Y:S02]  /*10ed0*/  FFMA.FTZ R191, R25, c[0x0][0x2d0], -R168.reuse ;  /* 0x0000b40019bf7a23 */ /* 0x100fe400000108a8 */
[--C-:B------:R-:W-:Y:S01]  /*10ee0*/  FFMA.FTZ R184, R23, c[0x0][0x2d0], -R168.reuse ;  /* 0x0000b40017b87a23 */ /* 0x100fe200000108a8 */
[----:B------:R-:W-:Y:S01]  /*10ef0*/  LDSM.16.MT88.4 R24, [R216+0x4880] ;  /* 0x00488000d818783b */ /* 0x000fe20000004200 */
[--C-:B------:R-:W-:Y:S01]  /*10f00*/  FFMA.FTZ R195, R11, c[0x0][0x2d0], -R168.reuse ;  /* 0x0000b4000bc37a23 */ /* 0x100fe200000108a8 */
[----:B------:R-:W-:Y:S01]  /*10f10*/  MUFU.EX2 R187, R187 ;  /* 0x000000bb00bb7308 */ /* 0x000fe20000000800 */
[----:B------:R-:W-:Y:S01]  /*10f20*/  FFMA.FTZ R192, R9, c[0x0][0x2d0], -R168 ;  /* 0x0000b40009c07a23 */ /* 0x000fe200000108a8 */
[----:B------:R-:W-:Y:S01]  /*10f30*/  LDSM.16.MT88.4 R20, [R212+0x4880] ;  /* 0x00488000d414783b */ /* 0x000fe20000004200 */
[----:B------:R-:W-:-:S02]  /*10f40*/  FFMA.FTZ R3, R19, c[0x0][0x2d0], -R170 ;  /* 0x0000b40013037a23 */ /* 0x000fc400000108aa */
[----:B------:R-:W-:Y:S01]  /*10f50*/  FFMA.FTZ R2, R17, c[0x0][0x2d0], -R170 ;  /* 0x0000b40011027a23 */ /* 0x000fe200000108aa */
[----:B------:R-:W4:Y:S01]  /*10f60*/  LDSM.16.MT88.4 R8, [R214+0x4880] ;  /* 0x00488000d608783b */ /* 0x000f220000004200 */
[--C-:B------:R-:W-:Y:S01]  /*10f70*/  FFMA.FTZ R197, R15, c[0x0][0x2d0], -R168.reuse ;  /* 0x0000b4000fc57a23 */ /* 0x100fe200000108a8 */
[----:B------:R-:W5:Y:S01]  /*10f80*/  MUFU.EX2 R158, R158 ;  /* 0x0000009e009e7308 */ /* 0x000f620000000800 */
[----:B---3--:R-:W-:Y:S01]  /*10f90*/  F2FP.PACK_AB R128, R186, R189 ;  /* 0x000000bdba80723e */ /* 0x008fe200000000ff */
[----:B------:R-:W-:Y:S01]  /*10fa0*/  FFMA.FTZ R194, R13, c[0x0][0x2d0], -R168 ;  /* 0x0000b4000dc27a23 */ /* 0x000fe200000108a8 */
[----:B------:R-:W3:Y:S01]  /*10fb0*/  LDSM.16.MT88.4 R16, [R213+0x4880] ;  /* 0x00488000d510783b */ /* 0x000ee20000004200 */
[--C-:B------:R-:W-:Y:S02]  /*10fc0*/  FFMA.FTZ R196, R183, c[0x0][0x2d0], -R170.reuse ;  /* 0x0000b400b7c47a23 */ /* 0x100fe400000108aa */
[--C-:B------:R-:W-:Y:S01]  /*10fd0*/  FFMA.FTZ R199, R181, c[0x0][0x2d0], -R170.reuse ;  /* 0x0000b400b5c77a23 */ /* 0x100fe200000108aa */
[----:B------:R-:W1:Y:S01]  /*10fe0*/  LDSM.16.MT88.4 R12, [R216+0x6080] ;  /* 0x00608000d80c783b */ /* 0x000e620000004200 */
[----:B------:R-:W-:Y:S01]  /*10ff0*/  MUFU.EX2 R185, R185 ;  /* 0x000000b900b97308 */ /* 0x000fe20000000800 */
[----:B------:R-:W-:-:S02]  /*11000*/  FFMA.FTZ R198, R179, c[0x0][0x2d0], -R170 ;  /* 0x0000b400b3c67a23 */ /* 0x000fc400000108aa */
[----:B------:R-:W-:Y:S01]  /*11010*/  FFMA.FTZ R229, R177, c[0x0][0x2d0], -R170 ;  /* 0x0000b400b1e57a23 */ /* 0x000fe200000108aa */
[----:B------:R-:W-:Y:S01]  /*11020*/  LDSM.16.MT88.4 R180, [R216+0x6880] ;  /* 0x00688000d8b4783b */ /* 0x000fe20000004200 */
[--C-:B------:R-:W-:Y:S02]  /*11030*/  FFMA.FTZ R236, R175, c[0x0][0x2d0], -R168.reuse ;  /* 0x0000b400afec7a23 */ /* 0x100fe400000108a8 */
[--C-:B------:R-:W-:Y:S01]  /*11040*/  FFMA.FTZ R237, R173, c[0x0][0x2d0], -R168.reuse ;  /* 0x0000b400aded7a23 */ /* 0x100fe200000108a8 */
[----:B------:R-:W2:Y:S01]  /*11050*/  MUFU.EX2 R188, R188 ;  /* 0x000000bc00bc7308 */ /* 0x000ea20000000800 */
[C---:B-----5:R-:W-:Y:S01]  /*11060*/  F2FP.PACK_AB R130, R158.reuse, R187 ;  /* 0x000000bb9e82723e */ /* 0x060fe200000000ff */
[--C-:B------:R-:W-:Y:S01]  /*11070*/  FFMA.FTZ R238, R171, c[0x0][0x2d0], -R168.reuse ;  /* 0x0000b400abee7a23 */ /* 0x100fe200000108a8 */
[----:B------:R-:W-:Y:S01]  /*11080*/  LDSM.16.MT88.4 R176, [R213+0x6880] ;  /* 0x00688000d5b0783b */ /* 0x000fe20000004200 */
[----:B------:R-:W-:Y:S02]  /*11090*/  FFMA.FTZ R245, R169, c[0x0][0x2d0], -R168 ;  /* 0x0000b400a9f57a23 */ /* 0x000fe400000108a8 */
[----:B------:R-:W-:Y:S01]  /*110a0*/  FADD.FTZ R186, R189, R186 ;  /* 0x000000babdba7221 */ /* 0x000fe20000010000 */
[----:B------:R-:W-:Y:S01]  /*110b0*/  LDSM.16.MT88.4 R172, [R212+0x6880] ;  /* 0x00688000d4ac783b */ /* 0x000fe20000004200 */
[----:B------:R-:W-:Y:S02]  /*110c0*/  MUFU.EX2 R191, R191 ;  /* 0x000000bf00bf7308 */ /* 0x000fe40000000800 */
[----:B------:R-:W-:Y:S01]  /*110d0*/  FADD.FTZ R187, R187, R186 ;  /* 0x000000babbbb7221 */ /* 0x000fe20000010000 */
[----:B------:R-:W-:Y:S03]  /*110e0*/  LDSM.16.MT88.4 R168, [R216+0x8080] ;  /* 0x00808000d8a8783b */ /* 0x000fe60000004200 */
[----:B------:R-:W-:-:S02]  /*110f0*/  FADD.FTZ R187, R158, R187 ;  /* 0x000000bb9ebb7221 */ /* 0x000fc40000010000 */
[----:B------:R-:W5:Y:S01]  /*11100*/  MUFU.EX2 R184, R184 ;  /* 0x000000b800b87308 */ /* 0x000f620000000800 */
[----:B--2---:R-:W-:Y:S01]  /*11110*/  F2FP.PACK_AB R129, R188, R185 ;  /* 0x000000b9bc81723e */ /* 0x004fe200000000ff */
[----:B------:R-:W-:-:S06]  /*11120*/  FADD.FTZ R188, R185, R188 ;  /* 0x000000bcb9bc7221 */ /* 0x000fcc0000010000 */
[----:B------:R-:W-:Y:S01]  /*11130*/  MUFU.EX2 R190, R190 ;  /* 0x000000be00be7308 */ /* 0x000fe20000000800 */
[----:B-----5:R-:W-:-:S07]  /*11140*/  F2FP.PACK_AB R131, R184, R191 ;  /* 0x000000bfb883723e */ /* 0x020fce00000000ff */
[----:B------:R-:W2:Y:S01]  /*11150*/  MUFU.EX2 R3, R3 ;  /* 0x0000000300037308 */ /* 0x000ea20000000800 */
[----:B------:R-:W-:-:S04]  /*11160*/  FADD.FTZ R191, R191, R188 ;  /* 0x000000bcbfbf7221 */ /* 0x000fc80000010000 */
[----:B------:R-:W-:Y:S01]  /*11170*/  FADD.FTZ R184, R184, R191 ;  /* 0x000000bfb8b87221 */ /* 0x000fe20000010000 */
[C---:B------:R-:W-:Y:S02]  /*11180*/  HMMA.16816.F32 R144, R128.reuse, R140, RZ ;  /* 0x0000008c8090723c */ /* 0x040fe400000018ff */
[----:B------:R-:W-:Y:S06]  /*11190*/  MUFU.EX2 R193, R193 ;  /* 0x000000c100c17308 */ /* 0x000fec0000000800 */
[C---:B------:R-:W-:Y:S02]  /*111a0*/  HMMA.16816.F32 R140, R128.reuse, R142, RZ ;  /* 0x0000008e808c723c */ /* 0x040fe400000018ff */
[----:B------:R-:W-:Y:S06]  /*111b0*/  MUFU.EX2 R2, R2 ;  /* 0x0000000200027308 */ /* 0x000fec0000000800 */
[C---:B------:R-:W-:Y:S02]  /*111c0*/  HMMA.16816.F32 R152, R128.reuse, R148, RZ ;  /* 0x000000948098723c */ /* 0x040fe400000018ff */
[----:B------:R-:W-:Y:S06]  /*111d0*/  MUFU.EX2 R197, R197 ;  /* 0x000000c500c57308 */ /* 0x000fec0000000800 */
[C---:B------:R-:W-:Y:S02]  /*111e0*/  HMMA.16816.F32 R136, R128.reuse, R132, RZ ;  /* 0x000000848088723c */ /* 0x040fe400000018ff */
[----:B------:R-:W5:Y:S06]  /*111f0*/  MUFU.EX2 R194, R194 ;  /* 0x000000c200c27308 */ /* 0x000f6c0000000800 */
[C---:B-1----:R-:W-:Y:S02]  /*11200*/  HMMA.16816.F32 R28, R128.reuse, R32, RZ ;  /* 0x00000020801c723c */ /* 0x042fe400000018ff */
[----:B------:R-:W-:Y:S06]  /*11210*/  MUFU.EX2 R195, R195 ;  /* 0x000000c300c37308 */ /* 0x000fec0000000800 */
[C---:B------:R-:W-:Y:S02]  /*11220*/  HMMA.16816.F32 R36, R128.reuse, R40, RZ ;  /* 0x000000288024723c */ /* 0x040fe400000018ff */
[----:B------:R-:W1:Y:S06]  /*11230*/  MUFU.EX2 R192, R192 ;  /* 0x000000c000c07308 */ /* 0x000e6c0000000800 */
[C---:B------:R-:W-:Y:S02]  /*11240*/  HMMA.16816.F32 R44, R128.reuse, R48, RZ ;  /* 0x00000030802c723c */ /* 0x040fe400000018ff */
        /* <DEDUP_REMOVED lines=32> */
[----:B--2---:R-:W-:Y:S01]  /*11450*/  F2FP.PACK_AB R4, R3, R190 ;  /* 0x000000be0304723e */ /* 0x004fe200000000ff */
[----:B------:R-:W-:Y:S01]  /*11460*/  HMMA.16816.F32 R128, R128, R6, RZ ;  /* 0x000000068080723c */ /* 0x000fe200000018ff */
[----:B-----5:R-:W-:Y:S01]  /*11470*/  F2FP.PACK_AB R5, R194, R197 ;  /* 0x000000c5c205723e */ /* 0x020fe200000000ff */
[----:B------:R-:W-:-:S02]  /*11480*/  FADD.FTZ R190, R190, R187 ;  /* 0x000000bbbebe7221 */ /* 0x000fc40000010000 */
[----:B------:R-:W-:Y:S02]  /*11490*/  FADD.FTZ R197, R197, R184 ;  /* 0x000000b8c5c57221 */ /* 0x000fe40000010000 */
[----:B------:R-:W-:Y:S01]  /*114a0*/  FADD.FTZ R190, R3, R190 ;  /* 0x000000be03be7221 */ /* 0x000fe20000010000 */
[----:B------:R-:W-:Y:S01]  /*114b0*/  F2FP.PACK_AB R6, R2, R193 ;  /* 0x000000c10206723e */ /* 0x000fe200000000ff */
[----:B------:R-:W-:Y:S01]  /*114c0*/  FADD.FTZ R194, R194, R197 ;  /* 0x000000c5c2c27221 */ /* 0x000fe20000010000 */
[----:B-1----:R-:W-:Y:S01]  /*114d0*/  F2FP.PACK_AB R7, R192, R195 ;  /* 0x000000c3c007723e */ /* 0x002fe200000000ff */
[----:B------:R-:W-:Y:S02]  /*114e0*/  FADD.FTZ R193, R193, R190 ;  /* 0x000000bec1c17221 */ /* 0x000fe40000010000 */
[----:B------:R-:W-:Y:S02]  /*114f0*/  FADD.FTZ R195, R195, R194 ;  /* 0x000000c2c3c37221 */ /* 0x000fe40000010000 */
[----:B------:R-:W-:-:S02]  /*11500*/  FADD.FTZ R193, R2, R193 ;  /* 0x000000c102c17221 */ /* 0x000fc40000010000 */
[----:B----4-:R-:W-:Y:S01]  /*11510*/  HMMA.16816.F32 R144, R4, R8, R144 ;  /* 0x000000080490723c */ /* 0x010fe20000001890 */
[----:B------:R-:W-:-:S07]  /*11520*/  FADD.FTZ R195, R192, R195 ;  /* 0x000000c3c0c37221 */ /* 0x000fce0000010000 */
[C---:B------:R-:W-:Y:S01]  /*11530*/  HMMA.16816.F32 R140, R4.reuse, R10, R140 ;  /* 0x0000000a048c723c */ /* 0x040fe2000000188c */
[----:B------:R-:W1:Y:S07]  /*11540*/  LDSM.16.MT88.4 R8, [R213+0x6080] ;  /* 0x00608000d508783b */ /* 0x000e6e0000004200 */
[C---:B------:R-:W-:Y:S08]  /*11550*/  HMMA.16816.F32 R152, R4.reuse, R24, R152 ;  /* 0x000000180498723c */ /* 0x040ff00000001898 */
[C---:B------:R-:W-:Y:S01]  /*11560*/  HMMA.16816.F32 R148, R4.reuse, R26, R148 ;  /* 0x0000001a0494723c */ /* 0x040fe20000001894 */
[----:B------:R-:W-:Y:S07]  /*11570*/  LDSM.16.MT88.4 R24, [R214+0x7880] ;  /* 0x00788000d618783b */ /* 0x000fee0000004200 */
[C---:B---3--:R-:W-:Y:S08]  /*11580*/  HMMA.16816.F32 R136, R4.reuse, R16, R136 ;  /* 0x000000100488723c */ /* 0x048ff00000001888 */
[C---:B------:R-:W-:Y:S01]  /*11590*/  HMMA.16816.F32 R132, R4.reuse, R18, R132 ;  /* 0x000000120484723c */ /* 0x040fe20000001884 */
[----:B------:R-:W2:Y:S07]  /*115a0*/  LDSM.16.MT88.4 R16, [R216+0x7880] ;  /* 0x00788000d810783b */ /* 0x000eae0000004200 */
[C---:B------:R-:W-:Y:S08]  /*115b0*/  HMMA.16816.F32 R36, R4.reuse, R12, R36 ;  /* 0x0000000c0424723c */ /* 0x040ff00000001824 */
[C---:B------:R-:W-:Y:S01]  /*115c0*/  HMMA.16816.F32 R40, R4.reuse, R14, R40 ;  /* 0x0000000e0428723c */ /* 0x040fe20000001828 */
[----:B------:R-:W3:Y:S07]  /*115d0*/  LDSM.16.MT88.4 R12, [R213+0x7880] ;  /* 0x00788000d50c783b */ /* 0x000eee0000004200 */
[C---:B-1----:R-:W-:Y:S08]  /*115e0*/  HMMA.16816.F32 R52, R4.reuse, R8, R52 ;  /* 0x000000080434723c */ /* 0x042ff00000001834 */
[C---:B------:R-:W-:Y:S01]  /*115f0*/  HMMA.16816.F32 R56, R4.reuse, R10, R56 ;  /* 0x0000000a0438723c */ /* 0x040fe20000001838 */
[----:B------:R-:W1:Y:S07]  /*11600*/  LDSM.16.MT88.4 R8, [R216+0x9080] ;  /* 0x00908000d808783b */ /* 0x000e6e0000004200 */
[C---:B------:R-:W-:Y:S08]  /*11610*/  HMMA.16816.F32 R28, R4.reuse, R20, R28 ;  /* 0x00000014041c723c */ /* 0x040ff0000000181c */
[C---:B------:R-:W-:Y:S01]  /*11620*/  HMMA.16816.F32 R32, R4.reuse, R22, R32 ;  /* 0x000000160420723c */ /* 0x040fe20000001820 */
[----:B------:R-:W4:Y:S07]  /*11630*/  LDSM.16.MT88.4 R20, [R212+0x7880] ;  /* 0x00788000d414783b */ /* 0x000f2e0000004200 */
[C---:B--2---:R-:W-:Y:S08]  /*11640*/  HMMA.16816.F32 R68, R4.reuse, R16, R68 ;  /* 0x000000100444723c */ /* 0x044ff00000001844 */
[C---:B------:R-:W-:Y:S01]  /*11650*/  HMMA.16816.F32 R72, R4.reuse, R18, R72 ;  /* 0x000000120448723c */ /* 0x040fe20000001848 */
[----:B------:R-:W2:Y:S07]  /*11660*/  LDSM.16.MT88.4 R16, [R214+0x9080] ;  /* 0x00908000d610783b */ /* 0x000eae0000004200 */
[C---:B------:R-:W-:Y:S08]  /*11670*/  HMMA.16816.F32 R76, R4.reuse, R24, R76 ;  /* 0x00000018044c723c */ /* 0x040ff0000000184c */
[C---:B------:R-:W-:Y:S01]  /*11680*/  HMMA.16816.F32 R80, R4.reuse, R26, R80 ;  /* 0x0000001a0450723c */ /* 0x040fe20000001850 */
[----:B------:R-:W-:Y:S07]  /*11690*/  LDSM.16.MT88.4 R24, [R212+0x9080] ;  /* 0x00908000d418783b */ /* 0x000fee0000004200 */
[C---:B---3--:R-:W-:Y:S08]  /*116a0*/  HMMA.16816.F32 R84, R4.reuse, R12, R84 ;  /* 0x0000000c0454723c */ /* 0x048ff00000001854 */
[C---:B------:R-:W-:Y:S01]  /*116b0*/  HMMA.16816.F32 R88, R4.reuse, R14, R88 ;  /* 0x0000000e0458723c */ /* 0x040fe20000001858 */
[----:B------:R-:W3:Y:S07]  /*116c0*/  LDSM.16.MT88.4 R12, [R213+0x9080] ;  /* 0x00908000d50c783b */ /* 0x000eee0000004200 */
[C---:B-1----:R-:W-:Y:S08]  /*116d0*/  HMMA.16816.F32 R100, R4.reuse, R8, R100 ;  /* 0x000000080464723c */ /* 0x042ff00000001864 */
[C---:B------:R-:W-:Y:S01]  /*116e0*/  HMMA.16816.F32 R104, R4.reuse, R10, R104 ;  /* 0x0000000a0468723c */ /* 0x040fe20000001868 */
[----:B------:R-:W1:Y:S07]  /*116f0*/  LDSM.16.MT88.4 R8, [R214+0x5080] ;  /* 0x00508000d608783b */ /* 0x000e6e0000004200 */
[C---:B------:R-:W-:Y:S08]  /*11700*/  HMMA.16816.F32 R44, R4.reuse, R164, R44 ;  /* 0x000000a4042c723c */ /* 0x040ff0000000182c */
[C---:B------:R-:W-:Y:S01]  /*11710*/  HMMA.16816.F32 R48, R4.reuse, R166, R48 ;  /* 0x000000a60430723c */ /* 0x040fe20000001830 */
[----:B------:R-:W-:Y:S07]  /*11720*/  LDSM.16.MT88.4 R164, [R214+0x8080] ;  /* 0x00808000d6a4783b */ /* 0x000fee0000004200 */
[C---:B------:R-:W-:Y:S08]  /*11730*/  HMMA.16816.F32 R60, R4.reuse, R160, R60 ;  /* 0x000000a0043c723c */ /* 0x040ff0000000183c */
[C---:B------:R-:W-:Y:S01]  /*11740*/  HMMA.16816.F32 R64, R4.reuse, R162, R64 ;  /* 0x000000a20440723c */ /* 0x040fe20000001840 */
[----:B------:R-:W-:Y:S07]  /*11750*/  LDSM.16.MT88.4 R160, [R213+0x8080] ;  /* 0x00808000d5a0783b */ /* 0x000fee0000004200 */
        /* <DEDUP_REMOVED lines=9> */
[C---:B------:R-:W-:Y:S08]  /*117f0*/  HMMA.16816.F32 R124, R4.reuse, R24, R124 ;  /* 0x00000018047c723c */ /* 0x040ff0000000187c */
[----:B------:R-:W-:Y:S01]  /*11800*/  HMMA.16816.F32 R128, R4, R26, R128 ;  /* 0x0000001a0480723c */ /* 0x000fe20000001880 */
[----:B------:R-:W-:Y:S06]  /*11810*/  LDSM.16.MT88.4 R24, [R212+0x8080] ;  /* 0x00808000d418783b */ /* 0x000fec0000004200 */
[----:B------:R-:W-:Y:S01]  /*11820*/  F2FP.PACK_AB R4, R199, R196 ;  /* 0x000000c4c704723e */ /* 0x000fe200000000ff */
[----:B------:R-:W-:Y:S01]  /*11830*/  FADD.FTZ R196, R196, R193 ;  /* 0x000000c1c4c47221 */ /* 0x000fe20000010000 */
[----:B------:R-:W-:-:S02]  /*11840*/  F2FP.PACK_AB R6, R229, R198 ;  /* 0x000000c6e506723e */ /* 0x000fc400000000ff */
[----:B------:R-:W-:Y:S01]  /*11850*/  F2FP.PACK_AB R5, R237, R236 ;  /* 0x000000eced05723e */ /* 0x000fe200000000ff */
[----:B------:R-:W-:Y:S01]  /*11860*/  FADD.FTZ R236, R236, R195 ;  /* 0x000000c3ecec7221 */ /* 0x000fe20000010000 */
[----:B------:R-:W-:Y:S01]  /*11870*/  F2FP.PACK_AB R7, R245, R238 ;  /* 0x000000eef507723e */ /* 0x000fe200000000ff */
[----:B------:R-:W-:Y:S02]  /*11880*/  FADD.FTZ R199, R199, R196 ;  /* 0x000000c4c7c77221 */ /* 0x000fe40000010000 */
[----:B------:R-:W-:Y:S02]  /*11890*/  FADD.FTZ R237, R237, R236 ;  /* 0x000000eceded7221 */ /* 0x000fe40000010000 */
[----:B------:R-:W-:Y:S02]  /*118a0*/  FADD.FTZ R198, R198, R199 ;  /* 0x000000c7c6c67221 */ /* 0x000fe40000010000 */
[----:B-1----:R-:W-:Y:S01]  /*118b0*/  HMMA.16816.F32 R144, R4, R8, R144 ;  /* 0x000000080490723c */ /* 0x002fe20000001890 */
[----:B------:R-:W-:-:S02]  /*118c0*/  FADD.FTZ R238, R238, R237 ;  /* 0x000000edeeee7221 */ /* 0x000fc40000010000 */
[----:B------:R-:W-:Y:S02]  /*118d0*/  FADD.FTZ R244, R229, R198 ;  /* 0x000000c6e5f47221 */ /* 0x000fe40000010000 */
[----:B------:R-:W-:-:S03]  /*118e0*/  FADD.FTZ R245, R245, R238 ;  /* 0x000000eef5f57221 */ /* 0x000fc60000010000 */
[C---:B------:R-:W-:Y:S01]  /*118f0*/  HMMA.16816.F32 R140, R4.reuse, R10, R140 ;  /* 0x0000000a048c723c */ /* 0x040fe2000000188c */
[----:B------:R-:W1:Y:S07]  /*11900*/  LDSM.16.MT88.4 R8, [R214+0x6880] ;  /* 0x00688000d608783b */ /* 0x000e6e0000004200 */
        /* <DEDUP_REMOVED lines=28> */
[C---:B--2---:R-:W-:Y:S08]  /*11ad0*/  HMMA.16816.F32 R108, R4.reuse, R16, R108 ;  /* 0x00000010046c723c */ /* 0x044ff0000000186c */
[C---:B------:R-:W-:Y:S08]  /*11ae0*/  HMMA.16816.F32 R112, R4.reuse, R18, R112 ;  /* 0x000000120470723c */ /* 0x040ff00000001870 */
[C---:B---3--:R-:W-:Y:S08]  /*11af0*/  HMMA.16816.F32 R116, R4.reuse, R12, R116 ;  /* 0x0000000c0474723c */ /* 0x048ff00000001874 */
[C---:B------:R-:W-:Y:S08]  /*11b00*/  HMMA.16816.F32 R120, R4.reuse, R14, R120 ;  /* 0x0000000e0478723c */ /* 0x040ff00000001878 */
[C---:B-1----:R-:W-:Y:S08]  /*11b10*/  HMMA.16816.F32 R124, R4.reuse, R8, R124 ;  /* 0x00000008047c723c */ /* 0x042ff0000000187c */
[----:B------:R-:W-:Y:S01]  /*11b20*/  HMMA.16816.F32 R128, R4, R10, R128 ;  /* 0x0000000a0480723c */ /* 0x000fe20000001880 */
[----:B------:R-:W-:Y:S07]  /*11b30*/  @!P4 BRA `(.L_x_846) ;  /* 0x00002f900000c947 */ /* 0x000fee0003800000 */
[----:B------:R-:W-:Y:S01]  /*11b40*/  IADD3 R156, R156, -0x2, RZ ;  /* 0xfffffffe9c9c7810 */ /* 0x000fe20007ffe0ff */
[----:B------:R-:W-:Y:S01]  /*11b50*/  IMAD.MOV.U32 R242, RZ, RZ, c[0x0][0x208] ;  /* 0x00008200fff27624 */ /* 0x000fe200078e00ff */
[C---:B------:R-:W-:Y:S01]  /*11b60*/  IADD3 R240, P0, R226.reuse, 0x40, RZ ;  /* 0x00000040e2f07810 */ /* 0x040fe20007f1e0ff */
[----:B------:R-:W-:Y:S01]  /*11b70*/  IMAD.MOV.U32 R241, RZ, RZ, c[0x0][0x20c] ;  /* 0x00008300fff17624 */ /* 0x000fe200078e00ff */
[----:B------:R1:W2:Y:S01]  /*11b80*/  R2UR UR11, R156 ;  /* 0x000000009c0b73c2 */ /* 0x0002a200000e0000 */
[C---:B------:R-:W-:Y:S01]  /*11b90*/  IADD3 R239, P1, R226.reuse, 0x80, RZ ;  /* 0x00000080e2ef7810 */ /* 0x040fe20007f3e0ff */
[----:B------:R-:W-:Y:S01]  /*11ba0*/  ULDC.64 UR12, c[0x0][0x118] ;  /* 0x00004600000c7ab9 */ /* 0x000fe20000000a00 */
[--C-:B------:R-:W-:Y:S01]  /*11bb0*/  IMAD.X R237, RZ, RZ, R233.reuse, P0 ;  /* 0x000000ffffed7224 */ /* 0x100fe200000e06e9 */
[----:B------:R-:W-:Y:S01]  /*11bc0*/  IADD3 R238, P0, R226, 0xc0, RZ ;  /* 0x000000c0e2ee7810 */ /* 0x000fe20007f1e0ff */
[----:B------:R-:W-:Y:S01]  /*11bd0*/  ULDC.64 UR4, c[0x0][0x208] ;  /* 0x0000820000047ab9 */ /* 0x000fe20000000a00 */
[----:B------:R-:W-:Y:S01]  /*11be0*/  IADD3 R243, -R157, 0x30, RZ ;  /* 0x000000309df37810 */ /* 0x000fe20007ffe1ff */
[----:B------:R-:W-:-:S02]  /*11bf0*/  IMAD.X R236, RZ, RZ, R233, P1 ;  /* 0x000000ffffec7224 */ /* 0x000fc400008e06e9 */
[----:B------:R-:W-:Y:S01]  /*11c00*/  IMAD.X R229, RZ, RZ, R233, P0 ;  /* 0x000000ffffe57224 */ /* 0x000fe200000e06e9 */
[----:B-12---:R-:W-:Y:S05]  /*11c10*/  BRA `(.L_x_847) ;  /* 0x000004c000007947 */ /* 0x006fea0003800000 */
.L_x_849:
[----:B------:R-:W-:Y:S01]  /*11c20*/  ISETP.GE.AND P1, PT, R243, 0x1, PT ;  /* 0x00000001f300780c */ /* 0x000fe20003f26270 */
[----:B------:R-:W-:Y:S01]  /*11c30*/  UIADD3 UR10, UR11, -0x1, URZ ;  /* 0xffffffff0b0a7890 */ /* 0x000fe2000fffe03f */
[C---:B------:R-:W-:Y:S01]  /*11c40*/  IADD3 R7, P0, R230.reuse, 0x40, RZ ;  /* 0x00000040e6077810 */ /* 0x040fe20007f1e0ff */
[----:B------:R-:W-:Y:S01]  /*11c50*/  ULDC.64 UR6, c[0x0][0x1e0] ;  /* 0x0000780000067ab9 */ /* 0x000fe20000000a00 */
[----:B------:R-:W-:Y:S01]  /*11c60*/  P2R R16, PR, RZ, 0x8 ;  /* 0x00000008ff107803 */ /* 0x000fe20000000000 */
[----:B------:R-:W-:Y:S01]  /*11c70*/  USHF.R.S32.HI UR9, URZ, 0x1f, UR10 ;  /* 0x0000001f3f097899 */ /* 0x000fe2000801140a */
[----:B------:R-:W-:Y:S01]  /*11c80*/  LOP3.LUT P3, RZ, R225, 0x2, RZ, 0xc0, !PT ;  /* 0x00000002e1ff7812 */ /* 0x000fe2000786c0ff */
[----:B------:R-:W-:Y:S01]  /*11c90*/  UIMAD.WIDE.U32 UR14, UR10, UR6, URZ ;  /* 0x000000060a0e72a5 */ /* 0x000fe2000f8e003f */
[--C-:B------:R-:W-:Y:S01]  /*11ca0*/  IMAD.X R4, RZ, RZ, R235.reuse, P0 ;  /* 0x000000ffff047224 */ /* 0x100fe200000e06eb */
[C---:B------:R-:W-:Y:S01]  /*11cb0*/  IADD3 R5, P0, R230.reuse, 0x80, RZ ;  /* 0x00000080e6057810 */ /* 0x040fe20007f1e0ff */
[----:B------:R-:W-:Y:S02]  /*11cc0*/  UIMAD UR9, UR9, UR6, URZ ;  /* 0x00000006090972a4 */ /* 0x000fe4000f8e023f */
[----:B------:R-:W-:Y:S02]  /*11cd0*/  USHF.L.U32 UR6, UR6, 0x5, URZ ;  /* 0x0000000506067899 */ /* 0x000fe4000800063f */
[----:B------:R-:W-:Y:S01]  /*11ce0*/  UIMAD UR9, UR10, UR7, UR9 ;  /* 0x000000070a0972a4 */ /* 0x000fe2000f8e0209 */
[--C-:B------:R-:W-:Y:S03]  /*11cf0*/  IMAD.X R2, RZ, RZ, R235.reuse, P0 ;  /* 0x000000ffff027224 */ /* 0x100fe600000e06eb */
[----:B------:R-:W-:Y:S02]  /*11d00*/  UIADD3 UR7, UR15, UR9, URZ ;  /* 0x000000090f077290 */ /* 0x000fe4000fffe03f */
[----:B------:R-:W-:Y:S02]  /*11d10*/  UIMAD.WIDE.U32 UR14, UR14, 0x30, URZ ;  /* 0x000000300e0e78a5 */ /* 0x000fe4000f8e003f */
[----:B------:R-:W-:Y:S04]  /*11d20*/  UIMAD UR7, UR7, 0x30, URZ ;  /* 0x00000030070778a4 */ /* 0x000fe8000f8e023f */
[----:B------:R-:W-:Y:S02]  /*11d30*/  @P1 IADD3 R18, P0, R230, UR14, RZ ;  /* 0x0000000ee6121c10 */ /* 0x000fe4000ff1e0ff */
[----:B------:R-:W-:Y:S05]  /*11d40*/  IMAD.U32 R13, RZ, RZ, UR7 ;  /* 0x00000007ff0d7e24 */ /* 0x000fea000f8e00ff */
[----:B------:R-:W-:Y:S05]  /*11d50*/  IADD3 R13, R13, UR15, RZ ;  /* 0x0000000f0d0d7c10 */ /* 0x000fea000fffe0ff */
[----:B------:R-:W-:Y:S01]  /*11d60*/  @P1 IMAD.X R17, R13, 0x1, R235, P0 ;  /* 0x000000010d111824 */ /* 0x000fe200000e06eb */
[----:B------:R-:W-:Y:S05]  /*11d70*/  @P1 IADD3 R15, P0, R7, UR14, RZ ;  /* 0x0000000e070f1c10 */ /* 0x000fea000ff1e0ff */
[----:B------:R-:W-:Y:S01]  /*11d80*/  @P1 IMAD.X R14, R13, 0x1, R4, P0 ;  /* 0x000000010d0e1824 */ /* 0x000fe200000e0604 */
[----:B------:R-:W-:Y:S05]  /*11d90*/  @P1 IADD3 R12, P0, R5, UR14, RZ ;  /* 0x0000000e050c1c10 */ /* 0x000fea000ff1e0ff */
[----:B------:R-:W-:Y:S01]  /*11da0*/  @P1 IMAD.X R9, R13, 0x1, R2, P0 ;  /* 0x000000010d091824 */ /* 0x000fe200000e0602 */
[C---:B------:R-:W-:Y:S04]  /*11db0*/  @P1 LEA R24, P0, R18.reuse, c[0x0][0x1c8], 0x1 ;  /* 0x0000720012181a11 */ /* 0x040fe800078008ff */
[----:B------:R-:W-:Y:S02]  /*11dc0*/  @P1 LEA.HI.X R25, R18, c[0x0][0x1cc], R17, 0x1, P0 ;  /* 0x0000730012191a11 */ /* 0x000fe400000f0c11 */
[C---:B------:R-:W-:Y:S03]  /*11dd0*/  @P1 LEA R22, P0, R15.reuse, c[0x0][0x1c8], 0x1 ;  /* 0x000072000f161a11 */ /* 0x040fe600078008ff */
[----:B------:R-:W-:Y:S01]  /*11de0*/  @!PT LDS RZ, [RZ] ;  /* 0x00000000fffff984 */ /* 0x000fe20000000800 */
[----:B------:R-:W-:Y:S01]  /*11df0*/  @!PT LDS RZ, [RZ] ;  /* 0x00000000fffff984 */ /* 0x000fe20000000800 */
[----:B------:R-:W-:Y:S01]  /*11e00*/  @!PT LDS RZ, [RZ] ;  /* 0x00000000fffff984 */ /* 0x000fe20000000800 */
[----:B------:R1:W-:Y:S01]  /*11e10*/  @P1 LDGSTS.E.BYPASS.LTC128B.128 [R228+0xa080], [R24.64], !P3 ;  /* 0x0a08000018e41fae */ /* 0x0003e2000d901d4c */
[----:B------:R-:W-:Y:S02]  /*11e20*/  @P1 LEA.HI.X R23, R15, c[0x0][0x1cc], R14, 0x1, P0 ;  /* 0x000073000f171a11 */ /* 0x000fe400000f0c0e */
[----:B------:R-:W-:Y:S02]  /*11e30*/  @P1 LEA R20, P0, R12, c[0x0][0x1c8], 0x1 ;  /* 0x000072000c141a11 */ /* 0x000fe400078008ff */
[----:B------:R-:W-:Y:S02]  /*11e40*/  ISETP.NE.AND P3, PT, R16, RZ, PT ;  /* 0x000000ff1000720c */ /* 0x000fe40003f65270 */
[----:B------:R-:W-:Y:S02]  /*11e50*/  @P1 LEA.HI.X R21, R12, c[0x0][0x1cc], R9, 0x1, P0 ;  /* 0x000073000c151a11 */ /* 0x000fe400000f0c09 */
[----:B------:R-:W-:Y:S05]  /*11e60*/  IADD3 R12, P0, R230, 0xc0, RZ ;  /* 0x000000c0e60c7810 */ /* 0x000fea0007f1e0ff */
[----:B------:R-:W-:Y:S01]  /*11e70*/  IMAD.X R9, RZ, RZ, R235, P0 ;  /* 0x000000ffff097224 */ /* 0x000fe200000e06eb */
[C---:B------:R-:W-:Y:S05]  /*11e80*/  @P1 IADD3 R15, P0, R12.reuse, UR14, RZ ;  /* 0x0000000e0c0f1c10 */ /* 0x040fea000ff1e0ff */
[--C-:B------:R-:W-:Y:S01]  /*11e90*/  @P1 IMAD.X R14, R13, 0x1, R9.reuse, P0 ;  /* 0x000000010d0e1824 */ /* 0x100fe200000e0609 */
[C---:B------:R-:W-:Y:S04]  /*11ea0*/  @P1 LEA R18, P0, R15.reuse, c[0x0][0x1c8], 0x1 ;  /* 0x000072000f121a11 */ /* 0x040fe800078008ff */
[----:B------:R-:W-:Y:S02]  /*11eb0*/  @P1 LEA.HI.X R19, R15, c[0x0][0x1cc], R14, 0x1, P0 ;  /* 0x000073000f131a11 */ /* 0x000fe400000f0c0e */
[----:B------:R-:W-:Y:S11]  /*11ec0*/  ISETP.GE.AND P0, PT, R243, 0x21, PT ;  /* 0x00000021f300780c */ /* 0x000ff60003f06270 */
[----:B------:R-:W-:Y:S02]  /*11ed0*/  @!UPT UIADD3 URZ, URZ, URZ, URZ ;  /* 0x0000003f3f3ff290 */ /* 0x000fe4000fffe03f */
[----:B------:R-:W-:Y:S05]  /*11ee0*/  VOTEU.ANY UP0, P0 ;  /* 0x00000000003f7886 */ /* 0x000fea0000000100 */
[----:B------:R-:W-:Y:S11]  /*11ef0*/  @UP0 UIADD3 UR6, UP0, UR6, UR14, URZ ;  /* 0x0000000e06060290 */ /* 0x000ff6000ff1e03f */
[----:B------:R-:W-:Y:S04]  /*11f00*/  PLOP3.LUT P2, PT, PT, PT, UP0, 0x80, 0x0 ;  /* 0x000000000000781c */ /* 0x000fe80003f4f008 */
[----:B------:R-:W-:Y:S02]  /*11f10*/  @P0 IADD3.X R13, R13, UR8, RZ, P2, !PT ;  /* 0x000000080d0d0c10 */ /* 0x000fe400097fe4ff */
[----:B------:R-:W-:Y:S05]  /*11f20*/  @P0 IADD3 R7, P2, R7, UR6, RZ ;  /* 0x0000000607070c10 */ /* 0x000fea000ff5e0ff */
[----:B------:R-:W-:Y:S01]  /*11f30*/  @P0 IMAD.X R4, R13, 0x1, R4, P2 ;  /* 0x000000010d040824 */ /* 0x000fe200010e0604 */
[----:B------:R-:W-:Y:S05]  /*11f40*/  @P0 IADD3 R5, P2, R5, UR6, RZ ;  /* 0x0000000605050c10 */ /* 0x000fea000ff5e0ff */
[C---:B------:R-:W-:Y:S01]  /*11f50*/  @P0 IMAD.X R2, R13.reuse, 0x1, R2, P2 ;  /* 0x000000010d020824 */ /* 0x040fe200010e0602 */
[----:B------:R-:W-:Y:S05]  /*11f60*/  @P0 IADD3 R12, P2, R12, UR6, RZ ;  /* 0x000000060c0c0c10 */ /* 0x000fea000ff5e0ff */
[C---:B------:R-:W-:Y:S01]  /*11f70*/  @P0 IMAD.X R15, R13.reuse, 0x1, R9, P2 ;  /* 0x000000010d0f0824 */ /* 0x040fe200010e0609 */
[----:B------:R-:W-:Y:S05]  /*11f80*/  @P0 IADD3 R9, P2, R230, UR6, RZ ;  /* 0x00000006e6090c10 */ /* 0x000fea000ff5e0ff */
[----:B------:R-:W-:Y:S01]  /*11f90*/  @P0 IMAD.X R14, R13, 0x1, R235, P2 ;  /* 0x000000010d0e0824 */ /* 0x000fe200010e06eb */
[C---:B------:R-:W-:Y:S04]  /*11fa0*/  @P0 LEA R26, P2, R9.reuse, c[0x0][0x1c8], 0x1 ;  /* 0x00007200091a0a11 */ /* 0x040fe800078408ff */
[----:B------:R-:W-:Y:S02]  /*11fb0*/  @P0 LEA.HI.X R27, R9, c[0x0][0x1cc], R14, 0x1, P2 ;  /* 0x00007300091b0a11 */ /* 0x000fe400010f0c0e */
[C---:B------:R-:W-:Y:S04]  /*11fc0*/  @P0 LEA R160, P2, R7.reuse, c[0x0][0x1c8], 0x1 ;  /* 0x0000720007a00a11 */ /* 0x040fe800078408ff */
[----:B------:R-:W-:Y:S02]  /*11fd0*/  @P0 LEA.HI.X R161, R7, c[0x0][0x1cc], R4, 0x1, P2 ;  /* 0x0000730007a10a11 */ /* 0x000fe400010f0c04 */
[C---:B------:R-:W-:Y:S04]  /*11fe0*/  @P0 LEA R4, P2, R5.reuse, c[0x0][0x1c8], 0x1 ;  /* 0x0000720005040a11 */ /* 0x040fe800078408ff */
[----:B------:R-:W-:Y:S02]  /*11ff0*/  @P0 LEA.HI.X R5, R5, c[0x0][0x1cc], R2, 0x1, P2 ;  /* 0x0000730005050a11 */ /* 0x000fe400010f0c02 */
[C---:B------:R-:W-:Y:S04]  /*12000*/  @P0 LEA R14, P2, R12.reuse, c[0x0][0x1c8], 0x1 ;  /* 0x000072000c0e0a11 */ /* 0x040fe800078408ff */
[----:B------:R-:W-:Y:S02]  /*12010*/  @P0 LEA.HI.X R15, R12, c[0x0][0x1cc], R15, 0x1, P2 ;  /* 0x000073000c0f0a11 */ /* 0x000fe400010f0c0f */
[C---:B------:R-:W-:Y:S11]  /*12020*/  LOP3.LUT P2, RZ, R225.reuse, 0x1, RZ, 0xc0, !PT ;  /* 0x00000001e1ff7812 */ /* 0x040ff6000784c0ff */
[----:B------:R-:W-:Y:S02]  /*12030*/  @!UPT UIADD3 URZ, URZ, URZ, URZ ;  /* 0x0000003f3f3ff290 */ /* 0x000fe4000fffe03f */
[----:B------:R1:W-:Y:S06]  /*12040*/  @P1 LDGSTS.E.BYPASS.LTC128B.128 [R228+0xb880], [R22.64], !P2 ;  /* 0x0b88000016e41fae */ /* 0x0003ec000d101d4c */
[----:B------:R1:W-:Y:S06]  /*12050*/  @P1 LDGSTS.E.BYPASS.LTC128B.128 [R228+0xd080], [R20.64], !P6 ;  /* 0x0d08000014e41fae */ /* 0x0003ec000f101d4c */
[----:B------:R1:W-:Y:S01]  /*12060*/  @P1 LDGSTS.E.BYPASS.LTC128B.128 [R228+0xe880], [R18.64], !P5 ;  /* 0x0e88000012e41fae */ /* 0x0003e2000e901d4c */
[----:B------:R-:W-:Y:S11]  /*12070*/  LOP3.LUT P1, RZ, R225, 0x2, RZ, 0xc0, !PT ;  /* 0x00000002e1ff7812 */ /* 0x000ff6000782c0ff */
[----:B------:R-:W-:Y:S02]  /*12080*/  @!UPT UIADD3 URZ, URZ, URZ, URZ ;  /* 0x0000003f3f3ff290 */ /* 0x000fe4000fffe03f */
[----:B------:R1:W-:Y:S06]  /*12090*/  @P0 LDGSTS.E.BYPASS.LTC128B.128 [R228+0xb080], [R26.64], !P1 ;  /* 0x0b0800001ae40fae */ /* 0x0003ec000c901d4c */
[----:B------:R1:W-:Y:S06]  /*120a0*/  @P0 LDGSTS.E.BYPASS.LTC128B.128 [R228+0xc880], [R160.64], !P2 ;  /* 0x0c880000a0e40fae */ /* 0x0003ec000d101d4c */
[----:B------:R1:W-:Y:S06]  /*120b0*/  @P0 LDGSTS.E.BYPASS.LTC128B.128 [R228+0xe080], [R4.64], !P6 ;  /* 0x0e08000004e40fae */ /* 0x0003ec000f101d4c */
[----:B------:R1:W-:Y:S01]  /*120c0*/  @P0 LDGSTS.E.BYPASS.LTC128B.128 [R228+0xf880], [R14.64], !P5 ;  /* 0x0f8800000ee40fae */ /* 0x0003e2000e901d4c */
[----:B------:R-:W-:-:S05]  /*120d0*/  BRA `(.L_x_848) ;  /* 0x000010f000007947 */ /* 0x000fca0003800000 */
.L_x_847:
[----:B------:R-:W-:Y:S01]  /*120e0*/  USHF.R.S32.HI UR6, URZ, 0x1f, UR11 ;  /* 0x0000001f3f067899 */ /* 0x000fe2000801140b */
[----:B------:R-:W-:Y:S04]  /*120f0*/  DEPBAR.LE SB0, 0x0 ;  /* 0x000080000000791a */ /* 0x000fe80000000000 */
[----:B------:R-:W-:Y:S01]  /*12100*/  UIMAD UR6, UR6, UR4, URZ ;  /* 0x00000004060672a4 */ /* 0x000fe2000f8e023f */
[----:B------:R-:W-:Y:S01]  /*12110*/  BAR.SYNC.DEFER_BLOCKING 0x0 ;  /* 0x0000000000007b1d */ /* 0x000fe20000010000 */
[----:B------:R-:W-:Y:S01]  /*12120*/  UIMAD.WIDE.U32 UR14, UR11, UR4, URZ ;  /* 0x000000040b0e72a5 */ /* 0x000fe2000f8e003f */
[----:B------:R-:W-:Y:S01]  /*12130*/  LOP3.LUT P4, RZ, R225, 0x1, RZ, 0xc0, !PT ;  /* 0x00000001e1ff7812 */ /* 0x000fe2000788c0ff */
[----:B------:R-:W-:Y:S04]  /*12140*/  UIMAD UR6, UR11, UR5, UR6 ;  /* 0x000000050b0672a4 */ /* 0x000fe8000f8e0206 */
[----:B------:R-:W-:Y:S02]  /*12150*/  UIADD3 UR6, UR15, UR6, URZ ;  /* 0x000000060f067290 */ /* 0x000fe4000fffe03f */
[----:B------:R-:W-:Y:S02]  /*12160*/  UIMAD.WIDE.U32 UR14, UR14, 0x30, URZ ;  /* 0x000000300e0e78a5 */ /* 0x000fe4000f8e003f */
[----:B------:R-:W-:Y:S04]  /*12170*/  UIMAD UR6, UR6, 0x30, URZ ;  /* 0x00000030060678a4 */ /* 0x000fe8000f8e023f */
[----:B------:R-:W-:Y:S01]  /*12180*/  UIADD3 UR6, UR15, UR6, URZ ;  /* 0x000000060f067290 */ /* 0x000fe2000fffe03f */
[----:B------:R-:W-:Y:S02]  /*12190*/  IADD3 R11, P1, R226, UR14, RZ ;  /* 0x0000000ee20b7c10 */ /* 0x000fe4000ff3e0ff */
[----:B------:R-:W-:Y:S03]  /*121a0*/  IADD3 R3, P0, R240, UR14, RZ ;  /* 0x0000000ef0037c10 */ /* 0x000fe6000ff1e0ff */
[----:B------:R-:W-:Y:S02]  /*121b0*/  IADD3.X R8, R233, UR6, RZ, P1, !PT ;  /* 0x00000006e9087c10 */ /* 0x000fe40008ffe4ff */
[----:B------:R-:W-:Y:S01]  /*121c0*/  LEA R14, P1, R11, c[0x0][0x1f8], 0x1 ;  /* 0x00007e000b0e7a11 */ /* 0x000fe200078208ff */
[----:B------:R-:W-:Y:S01]  /*121d0*/  LDSM.16.M88.4 R160, [R222] ;  /* 0x00000000dea0783b */ /* 0x000fe20000000200 */
[----:B------:R-:W-:Y:S02]  /*121e0*/  IADD3.X R2, R237, UR6, RZ, P0, !PT ;  /* 0x00000006ed027c10 */ /* 0x000fe400087fe4ff */
[----:B------:R-:W-:Y:S02]  /*121f0*/  LEA.HI.X R15, R11, c[0x0][0x1fc], R8, 0x1, P1 ;  /* 0x00007f000b0f7a11 */ /* 0x000fe400008f0c08 */
[----:B------:R-:W-:Y:S01]  /*12200*/  LEA R12, P1, R3, c[0x0][0x1f8], 0x1 ;  /* 0x00007e00030c7a11 */ /* 0x000fe200078208ff */
[----:B------:R-:W1:Y:S01]  /*12210*/  LDSM.16.M88.4 R164, [R221+0xa080] ;  /* 0x00a08000dda4783b */ /* 0x000e620000000200 */
[----:B------:R-:W-:Y:S02]  /*12220*/  IADD3 R9, P0, R239, UR14, RZ ;  /* 0x0000000eef097c10 */ /* 0x000fe4000ff1e0ff */
[----:B------:R-:W-:Y:S02]  /*12230*/  LEA.HI.X R13, R3, c[0x0][0x1fc], R2, 0x1, P1 ;  /* 0x00007f00030d7a11 */ /* 0x000fe400008f0c02 */
[----:B------:R-:W-:Y:S01]  /*12240*/  IADD3 R19, P1, R238, UR14, RZ ;  /* 0x0000000eee137c10 */ /* 0x000fe2000ff3e0ff */
[----:B------:R-:W2:Y:S01]  /*12250*/  LDSM.16.M88.4 R168, [R221+0xa880] ;  /* 0x00a88000dda8783b */ /* 0x000ea20000000200 */
[----:B------:R-:W-:Y:S02]  /*12260*/  IADD3.X R8, R236, UR6, RZ, P0, !PT ;  /* 0x00000006ec087c10 */ /* 0x000fe400087fe4ff */
[----:B------:R-:W-:Y:S02]  /*12270*/  LEA R20, P2, R19, c[0x0][0x1f8], 0x1 ;  /* 0x00007e0013147a11 */ /* 0x000fe400078408ff */
[----:B------:R-:W-:Y:S01]  /*12280*/  IADD3.X R2, R229, UR6, RZ, P1, !PT ;  /* 0x00000006e5027c10 */ /* 0x000fe20008ffe4ff */
[----:B------:R-:W3:Y:S01]  /*12290*/  LDSM.16.M88.4 R172, [R221+0xb080] ;  /* 0x00b08000ddac783b */ /* 0x000ee20000000200 */
[----:B------:R-:W-:Y:S02]  /*122a0*/  LEA R16, P0, R9, c[0x0][0x1f8], 0x1 ;  /* 0x00007e0009107a11 */ /* 0x000fe400078008ff */
[----:B------:R-:W-:Y:S02]  /*122b0*/  LEA.HI.X R21, R19, c[0x0][0x1fc], R2, 0x1, P2 ;  /* 0x00007f0013157a11 */ /* 0x000fe400010f0c02 */
[----:B------:R-:W-:Y:S01]  /*122c0*/  LOP3.LUT P2, RZ, R225, 0x2, RZ, 0xc0, !PT ;  /* 0x00000002e1ff7812 */ /* 0x000fe2000784c0ff */
[----:B------:R-:W-:Y:S01]  /*122d0*/  LDSM.16.M88.4 R176, [R220] ;  /* 0x00000000dcb0783b */ /* 0x000fe20000000200 */
[----:B------:R-:W-:Y:S02]  /*122e0*/  LEA.HI.X R17, R9, c[0x0][0x1fc], R8, 0x1, P0 ;  /* 0x00007f0009117a11 */ /* 0x000fe400000f0c08 */
[C---:B------:R-:W-:Y:S03]  /*122f0*/  @!P3 LEA R3, P0, R242.reuse, UR14, 0x5 ;  /* 0x0000000ef203bc11 */ /* 0x040fe6000f8028ff */
[----:B------:R-:W4:Y:S01]  /*12300*/  LDSM.16.M88.4 R180, [R219] ;  /* 0x00000000dbb4783b */ /* 0x000f220000000200 */
[C---:B------:R-:W-:Y:S02]  /*12310*/  @!P3 IADD3 R11, P1, R3.reuse, R226, RZ ;  /* 0x000000e2030bb210 */ /* 0x040fe40007f3e0ff */
[----:B------:R-:W-:Y:S02]  /*12320*/  @!P3 LEA.HI.X R9, R242, UR6, R241, 0x5, P0 ;  /* 0x00000006f209bc11 */ /* 0x000fe400080f2cf1 */
[----:B------:R-:W-:Y:S01]  /*12330*/  @!P3 IADD3 R19, P0, R3, R240, RZ ;  /* 0x000000f00313b210 */ /* 0x000fe20007f1e0ff */
[----:B------:R-:W5:Y:S02]  /*12340*/  LDSM.16.M88.4 R184, [R211] ;  /* 0x00000000d3b8783b */ /* 0x000f640000000200 */
[----:B------:R-:W-:Y:S01]  /*12350*/  @!P3 IMAD.X R2, R9, 0x1, R233, P1 ;  /* 0x000000010902b824 */ /* 0x000fe200008e06e9 */
[----:B------:R-:W-:Y:S01]  /*12360*/  @!P3 LEA R24, P1, R11, c[0x0][0x1f8], 0x1 ;  /* 0x00007e000b18ba11 */ /* 0x000fe200078208ff */
[----:B------:R-:W-:Y:S01]  /*12370*/  @!P3 IMAD.X R8, R9, 0x1, R237, P0 ;  /* 0x000000010908b824 */ /* 0x000fe200000e06ed */
[----:B------:R-:W-:Y:S01]  /*12380*/  @!P3 LEA R246, P0, R19, c[0x0][0x1f8], 0x1 ;  /* 0x00007e0013f6ba11 */ /* 0x000fe200078008ff */
[----:B------:R-:W3:Y:S01]  /*12390*/  LDSM.16.M88.4 R188, [R210] ;  /* 0x00000000d2bc783b */ /* 0x000ee20000000200 */
[----:B------:R-:W-:Y:S02]  /*123a0*/  @!P3 LEA.HI.X R25, R11, c[0x0][0x1fc], R2, 0x1, P1 ;  /* 0x00007f000b19ba11 */ /* 0x000fe400008f0c02 */
[----:B------:R-:W-:Y:S01]  /*123b0*/  @!P3 LEA.HI.X R247, R19, c[0x0][0x1fc], R8, 0x1, P0 ;  /* 0x00007f0013f7ba11 */ /* 0x000fe200000f0c08 */
[C---:B-1----:R-:W-:Y:S02]  /*123c0*/  HMMA.16816.F32 R4, R160.reuse, R164, RZ ;  /* 0x000000a4a004723c */ /* 0x042fe400000018ff */
[----:B------:R-:W-:Y:S01]  /*123d0*/  @!PT LDS RZ, [RZ] ;  /* 0x00000000fffff984 */ /* 0x000fe20000000800 */
[----:B------:R-:W-:Y:S01]  /*123e0*/  @!PT LDS RZ, [RZ] ;  /* 0x00000000fffff984 */ /* 0x000fe20000000800 */
[----:B------:R-:W-:Y:S01]  /*123f0*/  @!PT LDS RZ, [RZ] ;  /* 0x00000000fffff984 */ /* 0x000fe20000000800 */
[----:B------:R2:W-:Y:S01]  /*12400*/  LDGSTS.E.BYPASS.LTC128B.128 [R228+0x4080], [R14.64], !P2 ;  /* 0x040800000ee47fae */ /* 0x0005e2000d101d4c */
[C---:B------:R-:W-:Y:S02]  /*12410*/  @!P3 IADD3 R8, P1, R3.reuse, R239, RZ ;  /* 0x000000ef0308b210 */ /* 0x040fe40007f3e0ff */
[----:B------:R-:W-:Y:S03]  /*12420*/  @!P3 IADD3 R10, P0, R3, R238, RZ ;  /* 0x000000ee030ab210 */ /* 0x000fe60007f1e0ff */
[----:B------:R2:W-:Y:S01]  /*12430*/  LDGSTS.E.BYPASS.LTC128B.128 [R228+0x5880], [R12.64], !P4 ;  /* 0x058800000ce47fae */ /* 0x0005e2000e101d4c */
[C---:B------:R-:W-:Y:S03]  /*12440*/  @!P3 IMAD.X R3, R9.reuse, 0x1, R236, P1 ;  /* 0x000000010903b824 */ /* 0x040fe600008e06ec */
[----:B------:R-:W-:Y:S01]  /*12450*/  @!P3 IMAD.X R9, R9, 0x1, R229, P0 ;  /* 0x000000010909b824 */ /* 0x000fe200000e06e5 */
[----:B------:R-:W-:Y:S01]  /*12460*/  @!P3 LEA R156, P1, R8, c[0x0][0x1f8], 0x1 ;  /* 0x00007e00089cba11 */ /* 0x000fe200078208ff */
[----:B------:R1:W-:Y:S01]  /*12470*/  LDGSTS.E.BYPASS.LTC128B.128 [R228+0x7080], [R16.64], !P6 ;  /* 0x0708000010e47fae */ /* 0x0003e2000f101d4c */
[----:B------:R-:W-:Y:S02]  /*12480*/  @!P3 LEA R2, P0, R10, c[0x0][0x1f8], 0x1 ;  /* 0x00007e000a02ba11 */ /* 0x000fe400078008ff */
[----:B------:R-:W-:Y:S02]  /*12490*/  @!P3 LEA.HI.X R157, R8, c[0x0][0x1fc], R3, 0x1, P1 ;  /* 0x00007f00089dba11 */ /* 0x000fe400008f0c03 */
[----:B------:R-:W-:Y:S01]  /*124a0*/  @!P3 LEA.HI.X R3, R10, c[0x0][0x1fc], R9, 0x1, P0 ;  /* 0x00007f000a03ba11 */ /* 0x000fe200000f0c09 */
[----:B------:R3:W-:Y:S01]  /*124b0*/  LDGSTS.E.BYPASS.LTC128B.128 [R228+0x8880], [R20.64], !P5 ;  /* 0x0888000014e47fae */ /* 0x0007e2000e901d4c */
[C---:B------:R-:W-:Y:S05]  /*124c0*/  HMMA.16816.F32 R8, R160.reuse, R166, RZ ;  /* 0x000000a6a008723c */ /* 0x040fea00000018ff */
[----:B------:R4:W-:Y:S06]  /*124d0*/  @!P3 LDGSTS.E.BYPASS.LTC128B.128 [R228+0x5080], [R24.64], !P2 ;  /* 0x0508000018e4bfae */ /* 0x0009ec000d101d4c */
[----:B------:R4:W-:Y:S01]  /*124e0*/  @!P3 LDGSTS.E.BYPASS.LTC128B.128 [R228+0x6880], [R246.64], !P4 ;  /* 0x06880000f6e4bfae */ /* 0x0009e2000e101d4c */
[----:B------:R-:W-:Y:S01]  /*124f0*/  ISETP.LT.AND P4, PT, RZ, UR11, PT ;  /* 0x0000000bff007c0c */ /* 0x000fe2000bf81270 */
[C---:B--2---:R-:W-:Y:S04]  /*12500*/  HMMA.16816.F32 R12, R160.reuse, R168, RZ ;  /* 0x000000a8a00c723c */ /* 0x044fe800000018ff */
[----:B------:R2:W-:Y:S04]  /*12510*/  @!P3 LDGSTS.E.BYPASS.LTC128B.128 [R228+0x8080], [R156.64], !P6 ;  /* 0x080800009ce4bfae */ /* 0x0005e8000f101d4c */
[C---:B-1----:R-:W-:Y:S02]  /*12520*/  HMMA.16816.F32 R16, R160.reuse, R170, RZ ;  /* 0x000000aaa010723c */ /* 0x042fe400000018ff */
[----:B------:R1:W-:Y:S06]  /*12530*/  @!P3 LDGSTS.E.BYPASS.LTC128B.128 [R228+0x9880], [R2.64], !P5 ;  /* 0x0988000002e4bfae */ /* 0x0003ec000e901d4c */
[----:B------:R-:W-:Y:S01]  /*12540*/  LDSM.16.M88.4 R192, [R218] ;  /* 0x00000000dac0783b */ /* 0x000fe20000000200 */
[C---:B---3--:R-:W-:Y:S05]  /*12550*/  HMMA.16816.F32 R20, R160.reuse, R172, RZ ;  /* 0x000000aca014723c */ /* 0x048fea00000018ff */
[----:B------:R-:W0:Y:S03]  /*12560*/  LDGDEPBAR ;  /* 0x00000000000079af */ /* 0x000e260000000000 */
[----:B----4-:R-:W-:Y:S03]  /*12570*/  HMMA.16816.F32 R24, R160, R174, RZ ;  /* 0x000000aea018723c */ /* 0x010fe600000018ff */
[----:B------:R-:W3:Y:S05]  /*12580*/  LDSM.16.M88.4 R196, [R215+0xa080] ;  /* 0x00a08000d7c4783b */ /* 0x000eea0000000200 */
[C---:B------:R-:W-:Y:S01]  /*12590*/  HMMA.16816.F32 R4, R176.reuse, R180, R4 ;  /* 0x000000b4b004723c */ /* 0x040fe20000001804 */
[----:B------:R-:W4:Y:S06]  /*125a0*/  LDSM.16.M88.4 R160, [R215+0xa880] ;  /* 0x00a88000d7a0783b */ /* 0x000f2c0000000200 */
[----:B------:R-:W1:Y:S01]  /*125b0*/  LDSM.16.M88.4 R164, [R215+0xb080] ;  /* 0x00b08000d7a4783b */ /* 0x000e620000000200 */
[C---:B------:R-:W-:Y:S05]  /*125c0*/  HMMA.16816.F32 R8, R176.reuse, R182, R8 ;  /* 0x000000b6b008723c */ /* 0x040fea0000001808 */
[----:B------:R-:W-:Y:S03]  /*125d0*/  LDSM.16.M88.4 R168, [R217] ;  /* 0x00000000d9a8783b */ /* 0x000fe60000000200 */
[C---:B-----5:R-:W-:Y:S03]  /*125e0*/  HMMA.16816.F32 R12, R176.reuse, R184, R12 ;  /* 0x000000b8b00c723c */ /* 0x060fe6000000180c */
[----:B------:R-:W5:Y:S05]  /*125f0*/  LDSM.16.M88.4 R172, [R209] ;  /* 0x00000000d1ac783b */ /* 0x000f6a0000000200 */
[C---:B------:R-:W-:Y:S01]  /*12600*/  HMMA.16816.F32 R16, R176.reuse, R186, R16 ;  /* 0x000000bab010723c */ /* 0x040fe20000001810 */
[----:B------:R-:W-:Y:S06]  /*12610*/  LDSM.16.M88.4 R180, [R209+0x1000] ;  /* 0x00100000d1b4783b */ /* 0x000fec0000000200 */
[----:B------:R-:W-:Y:S01]  /*12620*/  LDSM.16.M88.4 R184, [R222+0x4000] ;  /* 0x00400000deb8783b */ /* 0x000fe20000000200 */
[C---:B------:R-:W-:Y:S08]  /*12630*/  HMMA.16816.F32 R20, R176.reuse, R188, R20 ;  /* 0x000000bcb014723c */ /* 0x040ff00000001814 */
[----:B------:R-:W-:Y:S01]  /*12640*/  HMMA.16816.F32 R24, R176, R190, R24 ;  /* 0x000000beb018723c */ /* 0x000fe20000001818 */
[----:B------:R-:W2:Y:S06]  /*12650*/  LDSM.16.M88.4 R176, [R209+0x800] ;  /* 0x00080000d1b0783b */ /* 0x000eac0000000200 */
[----:B------:R-:W2:Y:S01]  /*12660*/  LDSM.16.M88.4 R188, [R221+0xb880] ;  /* 0x00b88000ddbc783b */ /* 0x000ea20000000200 */
[C---:B---3--:R-:W-:Y:S08]  /*12670*/  HMMA.16816.F32 R4, R192.reuse, R196, R4 ;  /* 0x000000c4c004723c */ /* 0x048ff00000001804 */
[C---:B------:R-:W-:Y:S01]  /*12680*/  HMMA.16816.F32 R8, R192.reuse, R198, R8 ;  /* 0x000000c6c008723c */ /* 0x040fe20000001808 */
[----:B------:R-:W-:Y:S07]  /*12690*/  LDSM.16.M88.4 R196, [R208] ;  /* 0x00000000d0c4783b */ /* 0x000fee0000000200 */
[C---:B----4-:R-:W-:Y:S08]  /*126a0*/  HMMA.16816.F32 R12, R192.reuse, R160, R12 ;  /* 0x000000a0c00c723c */ /* 0x050ff0000000180c */
[C---:B------:R-:W-:Y:S01]  /*126b0*/  HMMA.16816.F32 R16, R192.reuse, R162, R16 ;  /* 0x000000a2c010723c */ /* 0x040fe20000001810 */
[----:B------:R-:W3:Y:S07]  /*126c0*/  LDSM.16.M88.4 R160, [R221+0xc080] ;  /* 0x00c08000dda0783b */ /* 0x000eee0000000200 */
[C---:B-1----:R-:W-:Y:S08]  /*126d0*/  HMMA.16816.F32 R20, R192.reuse, R164, R20 ;  /* 0x000000a4c014723c */ /* 0x042ff00000001814 */
[----:B------:R-:W-:Y:S01]  /*126e0*/  HMMA.16816.F32 R24, R192, R166, R24 ;  /* 0x000000a6c018723c */ /* 0x000fe20000001818 */
[----:B------:R-:W1:Y:S06]  /*126f0*/  LDSM.16.M88.4 R164, [R221+0xc880] ;  /* 0x00c88000dda4783b */ /* 0x000e6c0000000200 */
[----:B------:R-:W4:Y:S01]  /*12700*/  LDSM.16.M88.4 R192, [R220+0x4000] ;  /* 0x00400000dcc0783b */ /* 0x000f220000000200 */
[C---:B-----5:R-:W-:Y:S08]  /*12710*/  HMMA.16816.F32 R4, R168.reuse, R172, R4 ;  /* 0x000000aca804723c */ /* 0x060ff00000001804 */
[C---:B------:R-:W-:Y:S01]  /*12720*/  HMMA.16816.F32 R8, R168.reuse, R174, R8 ;  /* 0x000000aea808723c */ /* 0x040fe20000001808 */
[----:B------:R-:W-:Y:S07]  /*12730*/  LDSM.16.M88.4 R172, [R206] ;  /* 0x00000000ceac783b */ /* 0x000fee0000000200 */
[C---:B--2---:R-:W-:Y:S08]  /*12740*/  HMMA.16816.F32 R12, R168.reuse, R176, R12 ;  /* 0x000000b0a80c723c */ /* 0x044ff0000000180c */
[C---:B------:R-:W-:Y:S01]  /*12750*/  HMMA.16816.F32 R16, R168.reuse, R178, R16 ;  /* 0x000000b2a810723c */ /* 0x040fe20000001810 */
[----:B------:R-:W-:Y:S07]  /*12760*/  LDSM.16.M88.4 R176, [R218+0x4000] ;  /* 0x00400000dab0783b */ /* 0x000fee0000000200 */
[C---:B------:R-:W-:Y:S08]  /*12770*/  HMMA.16816.F32 R20, R168.reuse, R180, R20 ;  /* 0x000000b4a814723c */ /* 0x040ff00000001814 */
[----:B------:R-:W-:Y:S01]  /*12780*/  HMMA.16816.F32 R24, R168, R182, R24 ;  /* 0x000000b6a818723c */ /* 0x000fe20000001818 */
[----:B------:R-:W2:Y:S06]  /*12790*/  LDSM.16.M88.4 R168, [R207] ;  /* 0x00000000cfa8783b */ /* 0x000eac0000000200 */
[----:B------:R-:W5:Y:S01]  /*127a0*/  LDSM.16.M88.4 R180, [R215+0xb880] ;  /* 0x00b88000d7b4783b */ /* 0x000f620000000200 */
[C---:B------:R-:W-:Y:S08]  /*127b0*/  HMMA.16816.F32 R4, R184.reuse, R188, R4 ;  /* 0x000000bcb804723c */ /* 0x040ff00000001804 */
[C---:B------:R-:W-:Y:S01]  /*127c0*/  HMMA.16816.F32 R8, R184.reuse, R190, R8 ;  /* 0x000000beb808723c */ /* 0x040fe20000001808 */
[----:B------:R-:W-:Y:S07]  /*127d0*/  LDSM.16.M88.4 R188, [R209+0x1800] ;  /* 0x00180000d1bc783b */ /* 0x000fee0000000200 */
[C---:B---3--:R-:W-:Y:S08]  /*127e0*/  HMMA.16816.F32 R12, R184.reuse, R160, R12 ;  /* 0x000000a0b80c723c */ /* 0x048ff0000000180c */
[C---:B------:R-:W-:Y:S01]  /*127f0*/  HMMA.16816.F32 R16, R184.reuse, R162, R16 ;  /* 0x000000a2b810723c */ /* 0x040fe20000001810 */
[----:B------:R-:W3:Y:S07]  /*12800*/  LDSM.16.M88.4 R160, [R215+0xc080] ;  /* 0x00c08000d7a0783b */ /* 0x000eee0000000200 */
[C---:B-1----:R-:W-:Y:S08]  /*12810*/  HMMA.16816.F32 R20, R184.reuse, R164, R20 ;  /* 0x000000a4b814723c */ /* 0x042ff00000001814 */
[----:B------:R-:W-:Y:S01]  /*12820*/  HMMA.16816.F32 R24, R184, R166, R24 ;  /* 0x000000a6b818723c */ /* 0x000fe20000001818 */
[----:B------:R-:W1:Y:S06]  /*12830*/  LDSM.16.M88.4 R164, [R215+0xc880] ;  /* 0x00c88000d7a4783b */ /* 0x000e6c0000000200 */
[----:B------:R-:W1:Y:S01]  /*12840*/  LDSM.16.M88.4 R184, [R217+0x4000] ;  /* 0x00400000d9b8783b */ /* 0x000e620000000200 */
[C---:B----4-:R-:W-:Y:S08]  /*12850*/  HMMA.16816.F32 R4, R192.reuse, R196, R4 ;  /* 0x000000c4c004723c */ /* 0x050ff00000001804 */
[C---:B------:R-:W-:Y:S01]  /*12860*/  HMMA.16816.F32 R8, R192.reuse, R198, R8 ;  /* 0x000000c6c008723c */ /* 0x040fe20000001808 */
[----:B------:R-:W-:Y:S07]  /*12870*/  LDSM.16.M88.4 R196, [R221+0xd080] ;  /* 0x00d08000ddc4783b */ /* 0x000fee0000000200 */
[C---:B--2---:R-:W-:Y:S08]  /*12880*/  HMMA.16816.F32 R12, R192.reuse, R168, R12 ;  /* 0x000000a8c00c723c */ /* 0x044ff0000000180c */
[C---:B------:R-:W-:Y:S01]  /*12890*/  HMMA.16816.F32 R16, R192.reuse, R170, R16 ;  /* 0x000000aac010723c */ /* 0x040fe20000001810 */
[----:B------:R-:W2:Y:S07]  /*128a0*/  LDSM.16.M88.4 R168, [R209+0x2000] ;  /* 0x00200000d1a8783b */ /* 0x000eae0000000200 */
[C---:B------:R-:W-:Y:S08]  /*128b0*/  HMMA.16816.F32 R20, R192.reuse, R172, R20 ;  /* 0x000000acc014723c */ /* 0x040ff00000001814 */
[----:B------:R-:W-:Y:S01]  /*128c0*/  HMMA.16816.F32 R24, R192, R174, R24 ;  /* 0x000000aec018723c */ /* 0x000fe20000001818 */
[----:B------:R-:W4:Y:S06]  /*128d0*/  LDSM.16.M88.4 R172, [R209+0x2800] ;  /* 0x00280000d1ac783b */ /* 0x000f2c0000000200 */
[----:B------:R-:W2:Y:S01]  /*128e0*/  LDSM.16.M88.4 R192, [R222+0x8000] ;  /* 0x00800000dec0783b */ /* 0x000ea20000000200 */
[C---:B-----5:R-:W-:Y:S08]  /*128f0*/  HMMA.16816.F32 R4, R176.reuse, R180, R4 ;  /* 0x000000b4b004723c */ /* 0x060ff00000001804 */
[C---:B------:R-:W-:Y:S01]  /*12900*/  HMMA.16816.F32 R8, R176.reuse, R182, R8 ;  /* 0x000000b6b008723c */ /* 0x040fe20000001808 */
[----:B------:R-:W-:Y:S07]  /*12910*/  LDSM.16.M88.4 R180, [R205] ;  /* 0x00000000cdb4783b */ /* 0x000fee0000000200 */
[C---:B---3--:R-:W-:Y:S08]  /*12920*/  HMMA.16816.F32 R12, R176.reuse, R160, R12 ;  /* 0x000000a0b00c723c */ /* 0x048ff0000000180c */
[C---:B------:R-:W-:Y:S01]  /*12930*/  HMMA.16816.F32 R16, R176.reuse, R162, R16 ;  /* 0x000000a2b010723c */ /* 0x040fe20000001810 */
[----:B------:R-:W3:Y:S07]  /*12940*/  LDSM.16.M88.4 R160, [R221+0xd880] ;  /* 0x00d88000dda0783b */ /* 0x000eee0000000200 */
[C---:B-1----:R-:W-:Y:S08]  /*12950*/  HMMA.16816.F32 R20, R176.reuse, R164, R20 ;  /* 0x000000a4b014723c */ /* 0x042ff00000001814 */
[----:B------:R-:W-:Y:S01]  /*12960*/  HMMA.16816.F32 R24, R176, R166, R24 ;  /* 0x000000a6b018723c */ /* 0x000fe20000001818 */
[----:B------:R-:W1:Y:S06]  /*12970*/  LDSM.16.M88.4 R164, [R221+0xe080] ;  /* 0x00e08000dda4783b */ /* 0x000e6c0000000200 */
[----:B------:R-:W5:Y:S01]  /*12980*/  LDSM.16.M88.4 R176, [R220+0x8000] ;  /* 0x00800000dcb0783b */ /* 0x000f620000000200 */
[C---:B------:R-:W-:Y:S08]  /*12990*/  HMMA.16816.F32 R4, R184.reuse, R188, R4 ;  /* 0x000000bcb804723c */ /* 0x040ff00000001804 */
[C---:B------:R-:W-:Y:S01]  /*129a0*/  HMMA.16816.F32 R8, R184.reuse, R190, R8 ;  /* 0x000000beb808723c */ /* 0x040fe20000001808 */
[----:B------:R-:W-:Y:S07]  /*129b0*/  LDSM.16.M88.4 R188, [R215+0xd080] ;  /* 0x00d08000d7bc783b */ /* 0x000fee0000000200 */
[C---:B--2---:R-:W-:Y:S08]  /*129c0*/  HMMA.16816.F32 R12, R184.reuse, R168, R12 ;  /* 0x000000a8b80c723c */ /* 0x044ff0000000180c */
[C---:B------:R-:W-:Y:S01]  /*129d0*/  HMMA.16816.F32 R16, R184.reuse, R170, R16 ;  /* 0x000000aab810723c */ /* 0x040fe20000001810 */
[----:B------:R-:W2:Y:S07]  /*129e0*/  LDSM.16.M88.4 R168, [R204] ;  /* 0x00000000cca8783b */ /* 0x000eae0000000200 */
[C---:B----4-:R-:W-:Y:S08]  /*129f0*/  HMMA.16816.F32 R20, R184.reuse, R172, R20 ;  /* 0x000000acb814723c */ /* 0x050ff00000001814 */
[----:B------:R-:W-:Y:S01]  /*12a00*/  HMMA.16816.F32 R24, R184, R174, R24 ;  /* 0x000000aeb818723c */ /* 0x000fe20000001818 */
[----:B------:R-:W4:Y:S06]  /*12a10*/  LDSM.16.M88.4 R172, [R203] ;  /* 0x00000000cbac783b */ /* 0x000f2c0000000200 */
[----:B------:R-:W2:Y:S01]  /*12a20*/  LDSM.16.M88.4 R184, [R218+0x8000] ;  /* 0x00800000dab8783b */ /* 0x000ea20000000200 */
        /* <DEDUP_REMOVED lines=10> */
[C---:B-----5:R-:W-:Y:S08]  /*12ad0*/  HMMA.16816.F32 R4, R176.reuse, R180, R4 ;  /* 0x000000b4b004723c */ /* 0x060ff00000001804 */
[C---:B------:R-:W-:Y:S01]  /*12ae0*/  HMMA.16816.F32 R8, R176.reuse, R182, R8 ;  /* 0x000000b6b008723c */ /* 0x040fe20000001808 */
[----:B------:R-:W-:Y:S07]  /*12af0*/  LDSM.16.M88.4 R180, [R221+0xe880] ;  /* 0x00e88000ddb4783b */ /* 0x000fee0000000200 */
[C---:B--2---:R-:W-:Y:S08]  /*12b00*/  HMMA.16816.F32 R12, R176.reuse, R168, R12 ;  /* 0x000000a8b00c723c */ /* 0x044ff0000000180c */
[C---:B------:R-:W-:Y:S01]  /*12b10*/  HMMA.16816.F32 R16, R176.reuse, R170, R16 ;  /* 0x000000aab010723c */ /* 0x040fe20000001810 */
[----:B------:R-:W2:Y:S07]  /*12b20*/  LDSM.16.M88.4 R168, [R209+0x3800] ;  /* 0x00380000d1a8783b */ /* 0x000eae0000000200 */
[C---:B----4-:R-:W-:Y:S08]  /*12b30*/  HMMA.16816.F32 R20, R176.reuse, R172, R20 ;  /* 0x000000acb014723c */ /* 0x050ff00000001814 */
[----:B------:R-:W-:Y:S01]  /*12b40*/  HMMA.16816.F32 R24, R176, R174, R24 ;  /* 0x000000aeb018723c */ /* 0x000fe20000001818 */
[----:B------:R-:W4:Y:S06]  /*12b50*/  LDSM.16.M88.4 R172, [R209+0x4000] ;  /* 0x00400000d1ac783b */ /* 0x000f2c0000000200 */
[----:B------:R-:W5:Y:S01]  /*12b60*/  LDSM.16.M88.4 R176, [R222+0xc000] ;  /* 0x00c00000deb0783b */ /* 0x000f620000000200 */
[C---:B------:R-:W-:Y:S08]  /*12b70*/  HMMA.16816.F32 R4, R184.reuse, R188, R4 ;  /* 0x000000bcb804723c */ /* 0x040ff00000001804 */
        /* <DEDUP_REMOVED lines=8> */
[----:B------:R-:W1:Y:S01]  /*12c00*/  LDSM.16.M88.4 R184, [R220+0xc000] ;  /* 0x00c00000dcb8783b */ /* 0x000e620000000200 */
        /* <DEDUP_REMOVED lines=10> */
[C---:B-----5:R-:W-:Y:S08]  /*12cb0*/  HMMA.16816.F32 R4, R176.reuse, R180, R4 ;  /* 0x000000b4b004723c */ /* 0x060ff00000001804 */
        /* <DEDUP_REMOVED lines=10> */
[C---:B------:R-:W-:Y:S08]  /*12d60*/  HMMA.16816.F32 R8, R184.reuse, R190, R8 ;  /* 0x000000beb808723c */ /* 0x040ff00000001808 */
[C---:B--2---:R-:W-:Y:S08]  /*12d70*/  HMMA.16816.F32 R12, R184.reuse, R168, R12 ;  /* 0x000000a8b80c723c */ /* 0x044ff0000000180c */
[C---:B------:R-:W-:Y:S08]  /*12d80*/  HMMA.16816.F32 R16, R184.reuse, R170, R16 ;  /* 0x000000aab810723c */ /* 0x040ff00000001810 */
[C---:B----4-:R-:W-:Y:S08]  /*12d90*/  HMMA.16816.F32 R20, R184.reuse, R172, R20 ;  /* 0x000000acb814723c */ /* 0x050ff00000001814 */
[----:B------:R-:W-:Y:S08]  /*12da0*/  HMMA.16816.F32 R24, R184, R174, R24 ;  /* 0x000000aeb818723c */ /* 0x000ff00000001818 */
[C---:B------:R-:W-:Y:S08]  /*12db0*/  HMMA.16816.F32 R4, R192.reuse, R196, R4 ;  /* 0x000000c4c004723c */ /* 0x040ff00000001804 */
[C---:B------:R-:W-:Y:S08]  /*12dc0*/  HMMA.16816.F32 R8, R192.reuse, R198, R8 ;  /* 0x000000c6c008723c */ /* 0x040ff00000001808 */
[C---:B---3--:R-:W-:Y:S08]  /*12dd0*/  HMMA.16816.F32 R12, R192.reuse, R160, R12 ;  /* 0x000000a0c00c723c */ /* 0x048ff0000000180c */
[C---:B------:R-:W-:Y:S01]  /*12de0*/  HMMA.16816.F32 R16, R192.reuse, R162, R16 ;  /* 0x000000a2c010723c */ /* 0x040fe20000001810 */
[----:B------:R-:W2:Y:S07]  /*12df0*/  LDSM.16.M88.4 R160, [R209+0x5000] ;  /* 0x00500000d1a0783b */ /* 0x000eae0000000200 */
[C---:B-1----:R-:W-:Y:S08]  /*12e00*/  HMMA.16816.F32 R20, R192.reuse, R164, R20 ;  /* 0x000000a4c014723c */ /* 0x042ff00000001814 */
[----:B------:R-:W-:Y:S01]  /*12e10*/  HMMA.16816.F32 R24, R192, R166, R24 ;  /* 0x000000a6c018723c */ /* 0x000fe20000001818 */
[----:B------:R-:W1:Y:S01]  /*12e20*/  LDSM.16.M88.4 R164, [R209+0x5800] ;  /* 0x00580000d1a4783b */ /* 0x000e620000000200 */
[----:B------:R-:W-:Y:S05]  /*12e30*/  DEPBAR.LE SB0, 0x0 ;  /* 0x000080000000791a */ /* 0x000fea0000000000 */
[----:B------:R-:W-:Y:S01]  /*12e40*/  BAR.SYNC.DEFER_BLOCKING 0x0 ;  /* 0x0000000000007b1d */ /* 0x000fe20000010000 */
[C---:B-----5:R-:W-:Y:S08]  /*12e50*/  HMMA.16816.F32 R4, R176.reuse, R180, R4 ;  /* 0x000000b4b004723c */ /* 0x060ff00000001804 */
[C---:B------:R-:W-:Y:S08]  /*12e60*/  HMMA.16816.F32 R8, R176.reuse, R182, R8 ;  /* 0x000000b6b008723c */ /* 0x040ff00000001808 */
[C---:B--2---:R-:W-:Y:S08]  /*12e70*/  HMMA.16816.F32 R12, R176.reuse, R160, R12 ;  /* 0x000000a0b00c723c */ /* 0x044ff0000000180c */
[----:B------:R-:W-:Y:S01]  /*12e80*/  FMUL.FTZ R3, R6, c[0x0][0x320] ;  /* 0x0000c80006037a20 */ /* 0x000fe20000410000 */
[C---:B------:R-:W-:Y:S03]  /*12e90*/  HMMA.16816.F32 R16, R176.reuse, R162, R16 ;  /* 0x000000a2b010723c */ /* 0x040fe60000001810 */
[----:B------:R2:W3:Y:S01]  /*12ea0*/  MUFU.TANH R6, R3 ;  /* 0x0000000300067308 */ /* 0x0004e20000002400 */
[----:B------:R-:W-:Y:S02]  /*12eb0*/  FMUL.FTZ R157, R4, c[0x0][0x320] ;  /* 0x0000c800049d7a20 */ /* 0x000fe40000410000 */
[----:B------:R-:W-:Y:S02]  /*12ec0*/  FMUL.FTZ R252, R7, c[0x0][0x320] ;  /* 0x0000c80007fc7a20 */ /* 0x000fe40000410000 */
[C---:B-1----:R-:W-:Y:S04]  /*12ed0*/  HMMA.16816.F32 R20, R176.reuse, R164, R20 ;  /* 0x000000a4b014723c */ /* 0x042fe80000001814 */
[----:B------:R-:W-:Y:S01]  /*12ee0*/  FMUL.FTZ R10, R10, c[0x0][0x320] ;  /* 0x0000c8000a0a7a20 */ /* 0x000fe20000410000 */
[----:B------:R1:W4:Y:S01]  /*12ef0*/  MUFU.TANH R169, R157 ;  /* 0x0000009d00a97308 */ /* 0x0003220000002400 */
[----:B------:R-:W-:Y:S02]  /*12f00*/  FMUL.FTZ R11, R11, c[0x0][0x320] ;  /* 0x0000c8000b0b7a20 */ /* 0x000fe40000410000 */
[----:B------:R-:W-:Y:S04]  /*12f10*/  HMMA.16816.F32 R24, R176, R166, R24 ;  /* 0x000000a6b018723c */ /* 0x000fe80000001818 */
[----:B------:R-:W-:Y:S02]  /*12f20*/  FMUL.FTZ R250, R12, c[0x0][0x320] ;  /* 0x0000c8000cfa7a20 */ /* 0x000fe40000410000 */
[----:B------:R-:W-:Y:S01]  /*12f30*/  FMUL.FTZ R156, R5, c[0x0][0x320] ;  /* 0x0000c800059c7a20 */ /* 0x000fe20000410000 */
[----:B------:R-:W1:Y:S01]  /*12f40*/  MUFU.TANH R252, R252 ;  /* 0x000000fc00fc7308 */ /* 0x000e620000002400 */
[----:B------:R-:W-:Y:S04]  /*12f50*/  FMUL.FTZ R198, R16, c[0x0][0x320] ;  /* 0x0000c80010c67a20 */ /* 0x000fe80000410000 */
[----:B------:R-:W-:Y:S02]  /*12f60*/  FMUL.FTZ R2, R8, c[0x0][0x320] ;  /* 0x0000c80008027a20 */ /* 0x000fe40000410000 */
[----:B------:R-:W-:Y:S02]  /*12f70*/  FMUL.FTZ R9, R9, c[0x0][0x320] ;  /* 0x0000c80009097a20 */ /* 0x000fe40000410000 */
[----:B------:R-:W-:Y:S01]  /*12f80*/  FMUL.FTZ R194, R20, c[0x0][0x320] ;  /* 0x0000c80014c27a20 */ /* 0x000fe20000410000 */
[----:B------:R1:W1:Y:S01]  /*12f90*/  MUFU.TANH R170, R156 ;  /* 0x0000009c00aa7308 */ /* 0x0002620000002400 */
[----:B------:R-:W-:Y:S02]  /*12fa0*/  FMUL.FTZ R13, R13, c[0x0][0x320] ;  /* 0x0000c8000d0d7a20 */ /* 0x000fe40000410000 */
[----:B------:R-:W-:Y:S02]  /*12fb0*/  FMUL.FTZ R14, R14, c[0x0][0x320] ;  /* 0x0000c8000e0e7a20 */ /* 0x000fe40000410000 */
        /* <DEDUP_REMOVED lines=13> */
[----:B--2---:R-:W-:Y:S03]  /*13090*/  IMAD.MOV.U32 R3, RZ, RZ, R0 ;  /* 0x000000ffff037224 */ /* 0x004fe600078e0000 */
[----:B------:R-:W2:Y:S10]  /*130a0*/  MUFU.TANH R10, R10 ;  /* 0x0000000a000a7308 */ /* 0x000eb40000002400 */
[----:B------:R-:W1:Y:S10]  /*130b0*/  MUFU.TANH R11, R11 ;  /* 0x0000000b000b7308 */ /* 0x000e740000002400 */
[----:B------:R-:W1:Y:S10]  /*130c0*/  MUFU.TANH R250, R250 ;  /* 0x000000fa00fa7308 */ /* 0x000e740000002400 */
[----:B------:R1:W1:Y:S10]  /*130d0*/  MUFU.TANH R248, R13 ;  /* 0x0000000d00f87308 */ /* 0x0002740000002400 */
[----:B------:R1:W1:Y:S10]  /*130e0*/  MUFU.TANH R251, R14 ;  /* 0x0000000e00fb7308 */ /* 0x0002740000002400 */
[----:B------:R1:W1:Y:S10]  /*130f0*/  MUFU.TANH R249, R15 ;  /* 0x0000000f00f97308 */ /* 0x0002740000002400 */
        /* <DEDUP_REMOVED lines=11> */
[----:B------:R1:W1:Y:S02]  /*131b0*/  MUFU.TANH R157, R27 ;  /* 0x0000001b009d7308 */ /* 0x0002640000002400 */
[----:B-1234-:R-:W-:-:S05]  /*131c0*/  @P4 BRA `(.L_x_849) ;  /* 0xffffea5000004947 */ /* 0x01efca000383ffff */
.L_x_848:
[----:B-1----:R-:W-:Y:S01]  /*131d0*/  FMNMX.FTZ R5, R169, R0, !PT ;  /* 0x00000000a9057209 */ /* 0x002fe20007810000 */
[----:B------:R-:W-:Y:S01]  /*131e0*/  LDSM.16.MT88.4 R20, [R214+0x4080] ;  /* 0x00408000d614783b */ /* 0x000fe20000004200 */
[----:B------:R-:W-:Y:S01]  /*131f0*/  FMNMX.FTZ R7, R6, R159, !PT ;  /* 0x0000009f06077209 */ /* 0x000fe20007810000 */
[----:B------:R-:W-:Y:S01]  /*13200*/  UIADD3 UR11, UR11, -0x1, URZ ;  /* 0xffffffff0b0b7890 */ /* 0x000fe2000fffe03f */
[----:B------:R-:W-:Y:S02]  /*13210*/  FMNMX.FTZ R5, R170, R5, !PT ;  /* 0x00000005aa057209 */ /* 0x000fe40007810000 */
[----:B------:R-:W-:Y:S02]  /*13220*/  FMNMX.FTZ R7, R252, R7, !PT ;  /* 0x00000007fc077209 */ /* 0x000fe40007810000 */
[----:B------:R-:W-:Y:S01]  /*13230*/  FMNMX.FTZ R5, R8, R5, !PT ;  /* 0x0000000508057209 */ /* 0x000fe20007810000 */
[----:B------:R-:W-:Y:S01]  /*13240*/  LDSM.16.MT88.4 R160, [R213+0x4080] ;  /* 0x00408000d5a0783b */ /* 0x000fe20000004200 */
[----:B------:R-:W-:Y:S02]  /*13250*/  FMNMX.FTZ R2, R10, R7, !PT ;  /* 0x000000070a027209 */ /* 0x000fe40007810000 */
        /* <DEDUP_REMOVED lines=8> */
[----:B------:R-:W0:Y:S01]  /*132e0*/  LDGDEPBAR ;  /* 0x00000000000079af */ /* 0x000e220000000000 */
[----:B------:R-:W-:Y:S02]  /*132f0*/  FMNMX.FTZ R2, R199, R2, !PT ;  /* 0x00000002c7027209 */ /* 0x000fe40007810000 */
        /* <DEDUP_REMOVED lines=9> */
[----:B------:R-:W-:Y:S03]  /*13390*/  FMNMX.FTZ R7, R157, R0, !PT ;  /* 0x000000009d077209 */ /* 0x000fe60007810000 */
[----:B------:R-:W-:Y:S08]  /*133a0*/  SHFL.BFLY PT, R9, R4, 0x2, 0x1f ;  /* 0x0c401f0004097f89 */ /* 0x000ff000000e0000 */
[----:B------:R-:W1:Y:S02]  /*133b0*/  SHFL.BFLY PT, R0, R7, 0x2, 0x1f ;  /* 0x0c401f0007007f89 */ /* 0x000e6400000e0000 */
[----:B-1----:R-:W-:Y:S02]  /*133c0*/  FMNMX.FTZ R5, R7, R0, !PT ;  /* 0x0000000007057209 */ /* 0x002fe40007810000 */
[----:B------:R-:W-:Y:S04]  /*133d0*/  FMNMX.FTZ R13, R4, R9, !PT ;  /* 0x00000009040d7209 */ /* 0x000fe80007810000 */
[----:B------:R-:W1:Y:S08]  /*133e0*/  SHFL.BFLY PT, R156, R5, 0x1, 0x1f ;  /* 0x0c201f00059c7f89 */ /* 0x000e7000000e0000 */
[----:B------:R-:W2:Y:S01]  /*133f0*/  SHFL.BFLY PT, R2, R13, 0x1, 0x1f ;  /* 0x0c201f000d027f89 */ /* 0x000ea200000e0000 */
[----:B-1----:R-:W-:Y:S05]  /*13400*/  FMNMX.FTZ R156, R5, R156, !PT ;  /* 0x0000009c059c7209 */ /* 0x002fea0007810000 */
[----:B------:R-:W-:Y:S01]  /*13410*/  FMUL.FTZ R176, R156, c[0x0][0x2d0] ;  /* 0x0000b4009cb07a20 */ /* 0x000fe20000410000 */
[----:B--2---:R-:W-:Y:S03]  /*13420*/  FMNMX.FTZ R0, R13, R2, !PT ;  /* 0x000000020d007209 */ /* 0x004fe60007810000 */
[--C-:B------:R-:W-:Y:S01]  /*13430*/  FFMA.FTZ R182, R6, c[0x0][0x2d0], -R176.reuse ;  /* 0x0000b40006b67a23 */ /* 0x100fe200000108b0 */
[----:B------:R-:W1:Y:S01]  /*13440*/  LDSM.16.MT88.4 R12, [R216+0x4080] ;  /* 0x00408000d80c783b */ /* 0x000e620000004200 */
[--C-:B------:R-:W-:Y:S02]  /*13450*/  FFMA.FTZ R181, R252, c[0x0][0x2d0], -R176.reuse ;  /* 0x0000b400fcb57a23 */ /* 0x100fe400000108b0 */
[C---:B------:R-:W-:Y:S02]  /*13460*/  FADD.FTZ R2, -R0.reuse, R3 ;  /* 0x0000000300027221 */ /* 0x040fe40000010100 */
[----:B------:R-:W-:Y:S01]  /*13470*/  FMUL.FTZ R177, R0, c[0x0][0x2d0] ;  /* 0x0000b40000b17a20 */ /* 0x000fe20000410000 */
[----:B------:R-:W-:Y:S01]  /*13480*/  MUFU.EX2 R182, R182 ;  /* 0x000000b600b67308 */ /* 0x000fe20000000800 */
[----:B------:R-:W-:Y:S02]  /*13490*/  FMUL.FTZ R3, R2, c[0x0][0x2d0] ;  /* 0x0000b40002037a20 */ /* 0x000fe40000410000 */
[----:B------:R-:W-:Y:S02]  /*134a0*/  FADD.FTZ R2, -R156, R159 ;  /* 0x0000009f9c027221 */ /* 0x000fe40000010100 */
[--C-:B------:R-:W-:Y:S02]  /*134b0*/  FFMA.FTZ R186, R169, c[0x0][0x2d0], -R177.reuse ;  /* 0x0000b400a9ba7a23 */ /* 0x100fe400000108b1 */
[--C-:B------:R-:W-:Y:S02]  /*134c0*/  FFMA.FTZ R185, R170, c[0x0][0x2d0], -R177.reuse ;  /* 0x0000b400aab97a23 */ /* 0x100fe400000108b1 */
[--C-:B------:R-:W-:Y:S01]  /*134d0*/  FFMA.FTZ R183, R174, c[0x0][0x2d0], -R177.reuse ;  /* 0x0000b400aeb77a23 */ /* 0x100fe200000108b1 */
[----:B------:R-:W2:Y:S01]  /*134e0*/  MUFU.EX2 R3, R3 ;  /* 0x0000000300037308 */ /* 0x000ea20000000800 */
[--C-:B------:R-:W-:Y:S01]  /*134f0*/  FFMA.FTZ R184, R8, c[0x0][0x2d0], -R177.reuse ;  /* 0x0000b40008b87a23 */ /* 0x100fe200000108b1 */
[----:B------:R-:W-:Y:S01]  /*13500*/  LDSM.16.MT88.4 R168, [R212+0x6080] ;  /* 0x00608000d4a8783b */ /* 0x000fe20000004200 */
[--C-:B------:R-:W-:Y:S02]  /*13510*/  FFMA.FTZ R180, R10, c[0x0][0x2d0], -R176.reuse ;  /* 0x0000b4000ab47a23 */ /* 0x100fe400000108b0 */
[--C-:B------:R-:W-:Y:S02]  /*13520*/  FFMA.FTZ R159, R11, c[0x0][0x2d0], -R176.reuse ;  /* 0x0000b4000b9f7a23 */ /* 0x100fe400000108b0 */
[----:B------:R-:W-:Y:S02]  /*13530*/  FMUL.FTZ R4, R2, c[0x0][0x2d0] ;  /* 0x0000b40002047a20 */ /* 0x000fe40000410000 */
[--C-:B------:R-:W-:Y:S01]  /*13540*/  FFMA.FTZ R187, R250, c[0x0][0x2d0], -R177.reuse ;  /* 0x0000b400fabb7a23 */ /* 0x100fe200000108b1 */
[----:B------:R-:W-:Y:S01]  /*13550*/  MUFU.EX2 R186, R186 ;  /* 0x000000ba00ba7308 */ /* 0x000fe20000000800 */
[----:B------:R-:W-:Y:S01]  /*13560*/  LDSM.16.MT88.4 R172, [R216+0x7880] ;  /* 0x00788000d8ac783b */ /* 0x000fe20000004200 */
[--C-:B------:R-:W-:Y:S02]  /*13570*/  FFMA.FTZ R188, R248, c[0x0][0x2d0], -R177.reuse ;  /* 0x0000b400f8bc7a23 */ /* 0x100fe400000108b1 */
[--C-:B------:R-:W-:Y:S02]  /*13580*/  FFMA.FTZ R189, R251, c[0x0][0x2d0], -R176.reuse ;  /* 0x0000b400fbbd7a23 */ /* 0x100fe400000108b0 */
[--C-:B------:R-:W-:Y:S02]  /*13590*/  FFMA.FTZ R190, R249, c[0x0][0x2d0], -R176.reuse ;  /* 0x0000b400f9be7a23 */ /* 0x100fe400000108b0 */
[--C-:B------:R-:W-:Y:S02]  /*135a0*/  FFMA.FTZ R198, R198, c[0x0][0x2d0], -R177.reuse ;  /* 0x0000b400c6c67a23 */ /* 0x100fe400000108b1 */
[----:B------:R3:W4:Y:S01]  /*135b0*/  MUFU.EX2 R2, R4 ;  /* 0x0000000400027308 */ /* 0x0007220000000800 */
[--C-:B------:R-:W-:Y:S02]  /*135c0*/  FFMA.FTZ R191, R246, c[0x0][0x2d0], -R177.reuse ;  /* 0x0000b400f6bf7a23 */ /* 0x100fe400000108b1 */
[--C-:B------:R-:W-:Y:S02]  /*135d0*/  FFMA.FTZ R199, R199, c[0x0][0x2d0], -R176.reuse ;  /* 0x0000b400c7c77a23 */ /* 0x100fe400000108b0 */
[C---:B--2---:R-:W-:Y:S02]  /*135e0*/  FMUL.FTZ R5, R3.reuse, R153 ;  /* 0x0000009903057220 */ /* 0x044fe40000410000 */
[C---:B------:R-:W-:Y:S02]  /*135f0*/  FMUL.FTZ R8, R3.reuse, R148 ;  /* 0x0000009403087220 */ /* 0x040fe40000410000 */
[C---:B------:R-:W-:Y:S01]  /*13600*/  FMUL.FTZ R9, R3.reuse, R149 ;  /* 0x0000009503097220 */ /* 0x040fe20000410000 */
[----:B------:R-:W2:Y:S01]  /*13610*/  MUFU.EX2 R185, R185 ;  /* 0x000000b900b97308 */ /* 0x000ea20000000800 */
        /* <DEDUP_REMOVED lines=8> */
[----:B---3--:R-:W-:Y:S02]  /*136a0*/  FMUL.FTZ R4, R3, R152 ;  /* 0x0000009803047220 */ /* 0x008fe40000410000 */
[C---:B----4-:R-:W-:Y:S02]  /*136b0*/  FMUL.FTZ R6, R2.reuse, R154 ;  /* 0x0000009a02067220 */ /* 0x050fe40000410000 */
[C---:B------:R-:W-:Y:S01]  /*136c0*/  FMUL.FTZ R7, R2.reuse, R155 ;  /* 0x0000009b02077220 */ /* 0x040fe20000410000 */
[----:B------:R-:W3:Y:S01]  /*136d0*/  MUFU.EX2 R183, R183 ;  /* 0x000000b700b77308 */ /* 0x000ee20000000800 */
[C---:B------:R-:W-:Y:S02]  /*136e0*/  FMUL.FTZ R10, R2.reuse, R150 ;  /* 0x00000096020a7220 */ /* 0x040fe40000410000 */
[C---:B------:R-:W-:Y:S01]  /*136f0*/  FMUL.FTZ R11, R2.reuse, R151 ;  /* 0x00000097020b7220 */ /* 0x040fe20000410000 */
[----:B--2---:R-:W-:Y:S01]  /*13700*/  F2FP.PACK_AB R152, R185, R186 ;  /* 0x000000bab998723e */ /* 0x004fe200000000ff */
[C---:B------:R-:W-:Y:S01]  /*13710*/  FMUL.FTZ R18, R2.reuse, R142 ;  /* 0x0000008e02127220 */ /* 0x040fe20000410000 */
[----:B------:R-:W-:Y:S01]  /*13720*/  LDSM.16.MT88.4 R148, [R213+0x4880] ;  /* 0x00488000d594783b */ /* 0x000fe20000004200 */
[C---:B------:R-:W-:Y:S02]  /*13730*/  FMUL.FTZ R19, R2.reuse, R143 ;  /* 0x0000008f02137220 */ /* 0x040fe40000410000 */
[C---:B------:R-:W-:Y:S01]  /*13740*/  FMUL.FTZ R26, R2.reuse, R134 ;  /* 0x00000086021a7220 */ /* 0x040fe20000410000 */
[----:B------:R-:W2:Y:S01]  /*13750*/  MUFU.EX2 R181, R181 ;  /* 0x000000b500b57308 */ /* 0x000ea20000000800 */
[C---:B------:R-:W-:Y:S02]  /*13760*/  FMUL.FTZ R27, R2.reuse, R135 ;  /* 0x00000087021b7220 */ /* 0x040fe40000410000 */
[C---:B------:R-:W-:Y:S01]  /*13770*/  FMUL.FTZ R30, R2.reuse, R30 ;  /* 0x0000001e021e7220 */ /* 0x040fe20000410000 */
[----:B------:R-:W-:Y:S01]  /*13780*/  LDSM.16.MT88.4 R132, [R214+0x5880] ;  /* 0x00588000d684783b */ /* 0x000fe20000004200 */
[C---:B------:R-:W-:Y:S02]  /*13790*/  FMUL.FTZ R31, R2.reuse, R31 ;  /* 0x0000001f021f7220 */ /* 0x040fe40000410000 */
[C---:B------:R-:W-:Y:S02]  /*137a0*/  FMUL.FTZ R33, R3.reuse, R33 ;  /* 0x0000002103217220 */ /* 0x040fe40000410000 */
[C---:B------:R-:W-:Y:S01]  /*137b0*/  FMUL.FTZ R34, R2.reuse, R34 ;  /* 0x0000002202227220 */ /* 0x040fe20000410000 */
[----:B------:R-:W-:Y:S01]  /*137c0*/  MUFU.EX2 R180, R180 ;  /* 0x000000b400b47308 */ /* 0x000fe20000000800 */
[C---:B------:R-:W-:Y:S01]  /*137d0*/  FMUL.FTZ R35, R2.reuse, R35 ;  /* 0x0000002302237220 */ /* 0x040fe20000410000 */
[----:B------:R-:W-:Y:S01]  /*137e0*/  LDSM.16.MT88.4 R140, [R213+0x5880] ;  /* 0x00588000d58c783b */ /* 0x000fe20000004200 */
[----:B------:R-:W-:Y:S01]  /*137f0*/  FMUL.FTZ R36, R3, R36 ;  /* 0x0000002403247220 */ /* 0x000fe20000410000 */
[----:B---3--:R-:W-:Y:S01]  /*13800*/  F2FP.PACK_AB R154, R183, R184 ;  /* 0x000000b8b79a723e */ /* 0x008fe200000000ff */
[C---:B------:R-:W-:Y:S02]  /*13810*/  FMUL.FTZ R37, R3.reuse, R37 ;  /* 0x0000002503257220 */ /* 0x040fe40000410000 */
[C---:B------:R-:W-:Y:S02]  /*13820*/  FMUL.FTZ R38, R2.reuse, R38 ;  /* 0x0000002602267220 */ /* 0x040fe40000410000 */
[C---:B------:R-:W-:Y:S01]  /*13830*/  FMUL.FTZ R39, R2.reuse, R39 ;  /* 0x0000002702277220 */ /* 0x040fe20000410000 */
[----:B------:R-:W3:Y:S01]  /*13840*/  MUFU.EX2 R159, R159 ;  /* 0x0000009f009f7308 */ /* 0x000ee20000000800 */
[C---:B------:R-:W-:Y:S02]  /*13850*/  FMUL.FTZ R40, R3.reuse, R40 ;  /* 0x0000002803287220 */ /* 0x040fe40000410000 */
[----:B------:R-:W-:Y:S01]  /*13860*/  FMUL.FTZ R41, R3, R41 ;  /* 0x0000002903297220 */ /* 0x000fe20000410000 */
[----:B--2---:R-:W-:Y:S01]  /*13870*/  F2FP.PACK_AB R153, R181, R182 ;  /* 0x000000b6b599723e */ /* 0x004fe200000000ff */
        /* <DEDUP_REMOVED lines=8> */
[----:B------:R-:W-:Y:S01]  /*13900*/  FMUL.FTZ R49, R3, R49 ;  /* 0x0000003103317220 */ /* 0x000fe20000410000 */
[----:B------:R-:W2:Y:S01]  /*13910*/  MUFU.EX2 R188, R188 ;  /* 0x000000bc00bc7308 */ /* 0x000ea20000000800 */
[C---:B------:R-:W-:Y:S02]  /*13920*/  FMUL.FTZ R50, R2.reuse, R50 ;  /* 0x0000003202327220 */ /* 0x040fe40000410000 */
[C---:B------:R-:W-:Y:S01]  /*13930*/  FMUL.FTZ R51, R2.reuse, R51 ;  /* 0x0000003302337220 */ /* 0x040fe20000410000 */
[----:B---3--:R-:W-:Y:S01]  /*13940*/  F2FP.PACK_AB R155, R159, R180 ;  /* 0x000000b49f9b723e */ /* 0x008fe200000000ff */
[C---:B------:R-:W-:Y:S02]  /*13950*/  FMUL.FTZ R52, R3.reuse, R52 ;  /* 0x0000003403347220 */ /* 0x040fe40000410000 */
[C---:B------:R-:W-:Y:S02]  /*13960*/  FMUL.FTZ R53, R3.reuse, R53 ;  /* 0x0000003503357220 */ /* 0x040fe40000410000 */
[C---:B------:R-:W-:Y:S01]  /*13970*/  FMUL.FTZ R54, R2.reuse, R54 ;  /* 0x0000003602367220 */ /* 0x040fe20000410000 */
[----:B------:R-:W-:Y:S01]  /*13980*/  MUFU.EX2 R189, R189 ;  /* 0x000000bd00bd7308 */ /* 0x000fe20000000800 */
[C---:B-1----:R-:W-:Y:S05]  /*13990*/  HMMA.16816.F32 R4, R152.reuse, R12, R4 ;  /* 0x0000000c9804723c */ /* 0x042fea0000001804 */
[C---:B------:R-:W-:Y:S02]  /*139a0*/  FMUL.FTZ R55, R2.reuse, R55 ;  /* 0x0000003702377220 */ /* 0x040fe40000410000 */
[C---:B------:R-:W-:Y:S01]  /*139b0*/  FMUL.FTZ R12, R3.reuse, R144 ;  /* 0x00000090030c7220 */ /* 0x040fe20000410000 */
[C---:B------:R-:W-:Y:S01]  /*139c0*/  HMMA.16816.F32 R8, R152.reuse, R14, R8 ;  /* 0x0000000e9808723c */ /* 0x040fe20000001808 */
[----:B------:R-:W1:Y:S03]  /*139d0*/  MUFU.EX2 R190, R190 ;  /* 0x000000be00be7308 */ /* 0x000e660000000800 */
[C---:B------:R-:W-:Y:S02]  /*139e0*/  FMUL.FTZ R13, R3.reuse, R145 ;  /* 0x00000091030d7220 */ /* 0x040fe40000410000 */
[C---:B------:R-:W-:Y:S02]  /*139f0*/  FMUL.FTZ R56, R3.reuse, R56 ;  /* 0x0000003803387220 */ /* 0x040fe40000410000 */
[C---:B------:R-:W-:Y:S03]  /*13a00*/  FMUL.FTZ R14, R2.reuse, R146 ;  /* 0x00000092020e7220 */ /* 0x040fe60000410000 */
[----:B------:R-:W-:Y:S01]  /*13a10*/  MUFU.EX2 R198, R198 ;  /* 0x000000c600c67308 */ /* 0x000fe20000000800 */
[C---:B------:R-:W-:Y:S02]  /*13a20*/  FMUL.FTZ R15, R2.reuse, R147 ;  /* 0x00000093020f7220 */ /* 0x040fe40000410000 */
[----:B------:R-:W3:Y:S01]  /*13a30*/  LDSM.16.MT88.4 R144, [R212+0x4080] ;  /* 0x00408000d490783b */ /* 0x000ee20000004200 */
[C---:B------:R-:W-:Y:S02]  /*13a40*/  FMUL.FTZ R57, R3.reuse, R57 ;  /* 0x0000003903397220 */ /* 0x040fe40000410000 */
[C---:B------:R-:W-:Y:S02]  /*13a50*/  FMUL.FTZ R58, R2.reuse, R58 ;  /* 0x0000003a023a7220 */ /* 0x040fe40000410000 */
[C---:B------:R-:W-:Y:S02]  /*13a60*/  HMMA.16816.F32 R12, R152.reuse, R20, R12 ;  /* 0x00000014980c723c */ /* 0x040fe4000000180c */
[----:B------:R-:W4:Y:S01]  /*13a70*/  MUFU.EX2 R191, R191 ;  /* 0x000000bf00bf7308 */ /* 0x000f220000000800 */
[C---:B------:R-:W-:Y:S02]  /*13a80*/  FMUL.FTZ R59, R2.reuse, R59 ;  /* 0x0000003b023b7220 */ /* 0x040fe40000410000 */
[C---:B------:R-:W-:Y:S02]  /*13a90*/  FMUL.FTZ R60, R3.reuse, R60 ;  /* 0x0000003c033c7220 */ /* 0x040fe40000410000 */
[C---:B------:R-:W-:Y:S01]  /*13aa0*/  FMUL.FTZ R20, R3.reuse, R136 ;  /* 0x0000008803147220 */ /* 0x040fe20000410000 */
[C---:B------:R-:W-:Y:S04]  /*13ab0*/  HMMA.16816.F32 R16, R152.reuse, R22, R16 ;  /* 0x000000169810723c */ /* 0x040fe80000001810 */
[C---:B------:R-:W-:Y:S01]  /*13ac0*/  FMUL.FTZ R21, R3.reuse, R137 ;  /* 0x0000008903157220 */ /* 0x040fe20000410000 */
[----:B------:R-:W-:Y:S01]  /*13ad0*/  MUFU.EX2 R199, R199 ;  /* 0x000000c700c77308 */ /* 0x000fe20000000800 */
[C---:B------:R-:W-:Y:S02]  /*13ae0*/  FMUL.FTZ R61, R3.reuse, R61 ;  /* 0x0000003d033d7220 */ /* 0x040fe40000410000 */
[C---:B------:R-:W-:Y:S04]  /*13af0*/  FMUL.FTZ R22, R2.reuse, R138 ;  /* 0x0000008a02167220 */ /* 0x040fe80000410000 */
[C---:B------:R-:W-:Y:S02]  /*13b00*/  FMUL.FTZ R23, R2.reuse, R139 ;  /* 0x0000008b02177220 */ /* 0x040fe40000410000 */
[----:B------:R-:W5:Y:S01]  /*13b10*/  LDSM.16.MT88.4 R136, [R216+0x5880] ;  /* 0x00588000d888783b */ /* 0x000f620000004200 */
[C---:B------:R-:W-:Y:S02]  /*13b20*/  FMUL.FTZ R62, R2.reuse, R62 ;  /* 0x0000003e023e7220 */ /* 0x040fe40000410000 */
[C---:B------:R-:W-:Y:S02]  /*13b30*/  FMUL.FTZ R63, R2.reuse, R63 ;  /* 0x0000003f023f7220 */ /* 0x040fe40000410000 */
[C---:B------:R-:W-:Y:S03]  /*13b40*/  HMMA.16816.F32 R20, R152.reuse, R160, R20 ;  /* 0x000000a09814723c */ /* 0x040fe60000001814 */
[C---:B------:R-:W-:Y:S02]  /*13b50*/  FMUL.FTZ R64, R3.reuse, R64 ;  /* 0x0000004003407220 */ /* 0x040fe40000410000 */
[C---:B------:R-:W-:Y:S02]  /*13b60*/  FMUL.FTZ R65, R3.reuse, R65 ;  /* 0x0000004103417220 */ /* 0x040fe40000410000 */
[C---:B------:R-:W-:Y:S01]  /*13b70*/  FMUL.FTZ R66, R2.reuse, R66 ;  /* 0x0000004202427220 */ /* 0x040fe20000410000 */
[C---:B------:R-:W-:Y:S01]  /*13b80*/  HMMA.16816.F32 R24, R152.reuse, R162, R24 ;  /* 0x000000a29818723c */ /* 0x040fe20000001818 */
[----:B------:R-:W-:Y:S03]  /*13b90*/  LDSM.16.MT88.4 R160, [R212+0x4880] ;  /* 0x00488000d4a0783b */ /* 0x000fe60000004200 */
[C---:B------:R-:W-:Y:S02]  /*13ba0*/  FMUL.FTZ R67, R2.reuse, R67 ;  /* 0x0000004302437220 */ /* 0x040fe40000410000 */
[C---:B------:R-:W-:Y:S02]  /*13bb0*/  FMUL.FTZ R68, R3.reuse, R68 ;  /* 0x0000004403447220 */ /* 0x040fe40000410000 */
[C---:B---3--:R-:W-:Y:S04]  /*13bc0*/  HMMA.16816.F32 R28, R152.reuse, R144, R28 ;  /* 0x00000090981c723c */ /* 0x048fe8000000181c */
[C---:B------:R-:W-:Y:S02]  /*13bd0*/  FMUL.FTZ R69, R3.reuse, R69 ;  /* 0x0000004503457220 */ /* 0x040fe40000410000 */
[C---:B------:R-:W-:Y:S02]  /*13be0*/  FMUL.FTZ R70, R2.reuse, R70 ;  /* 0x0000004602467220 */ /* 0x040fe40000410000 */
[C---:B------:R-:W-:Y:S01]  /*13bf0*/  HMMA.16816.F32 R32, R152.reuse, R146, R32 ;  /* 0x000000929820723c */ /* 0x040fe20000001820 */
[----:B------:R-:W-:Y:S03]  /*13c00*/  LDSM.16.MT88.4 R144, [R214+0x4880] ;  /* 0x00488000d690783b */ /* 0x000fe60000004200 */
[C---:B------:R-:W-:Y:S02]  /*13c10*/  FMUL.FTZ R71, R2.reuse, R71 ;  /* 0x0000004702477220 */ /* 0x040fe40000410000 */
[C---:B------:R-:W-:Y:S02]  /*13c20*/  FMUL.FTZ R72, R3.reuse, R72 ;  /* 0x0000004803487220 */ /* 0x040fe40000410000 */
[C---:B------:R-:W-:Y:S01]  /*13c30*/  FMUL.FTZ R73, R3.reuse, R73 ;  /* 0x0000004903497220 */ /* 0x040fe20000410000 */
[C---:B-----5:R-:W-:Y:S03]  /*13c40*/  HMMA.16816.F32 R36, R152.reuse, R136, R36 ;  /* 0x000000889824723c */ /* 0x060fe60000001824 */
[C---:B------:R-:W-:Y:S02]  /*13c50*/  FMUL.FTZ R74, R2.reuse, R74 ;  /* 0x0000004a024a7220 */ /* 0x040fe40000410000 */
[C---:B------:R-:W-:Y:S02]  /*13c60*/  FMUL.FTZ R75, R2.reuse, R75 ;  /* 0x0000004b024b7220 */ /* 0x040fe40000410000 */
[C---:B------:R-:W-:Y:S01]  /*13c70*/  FMUL.FTZ R76, R3.reuse, R76 ;  /* 0x0000004c034c7220 */ /* 0x040fe20000410000 */
[C---:B------:R-:W-:Y:S01]  /*13c80*/  HMMA.16816.F32 R40, R152.reuse, R138, R40 ;  /* 0x0000008a9828723c */ /* 0x040fe20000001828 */
[----:B------:R-:W3:Y:S03]  /*13c90*/  LDSM.16.MT88.4 R136, [R212+0x5880] ;  /* 0x00588000d488783b */ /* 0x000ee60000004200 */
[C---:B------:R-:W-:Y:S02]  /*13ca0*/  FMUL.FTZ R77, R3.reuse, R77 ;  /* 0x0000004d034d7220 */ /* 0x040fe40000410000 */
[C---:B------:R-:W-:Y:S02]  /*13cb0*/  FMUL.FTZ R78, R2.reuse, R78 ;  /* 0x0000004e024e7220 */ /* 0x040fe40000410000 */
[C---:B------:R-:W-:Y:S04]  /*13cc0*/  HMMA.16816.F32 R44, R152.reuse, R132, R44 ;  /* 0x00000084982c723c */ /* 0x040fe8000000182c */
[C---:B------:R-:W-:Y:S02]  /*13cd0*/  FMUL.FTZ R79, R2.reuse, R79 ;  /* 0x0000004f024f7220 */ /* 0x040fe40000410000 */
[C---:B------:R-:W-:Y:S02]  /*13ce0*/  FMUL.FTZ R80, R3.reuse, R80 ;  /* 0x0000005003507220 */ /* 0x040fe40000410000 */
[C---:B------:R-:W-:Y:S01]  /*13cf0*/  HMMA.16816.F32 R48, R152.reuse, R134, R48 ;  /* 0x000000869830723c */ /* 0x040fe20000001830 */
[----:B------:R-:W5:Y:S03]  /*13d00*/  LDSM.16.MT88.4 R132, [R216+0x7080] ;  /* 0x00708000d884783b */ /* 0x000f660000004200 */
        /* <DEDUP_REMOVED lines=9> */
[C---:B------:R-:W-:Y:S01]  /*13da0*/  FMUL.FTZ R87, R2.reuse, R87 ;  /* 0x0000005702577220 */ /* 0x040fe20000410000 */
[C---:B---3--:R-:W-:Y:S03]  /*13db0*/  HMMA.16816.F32 R60, R152.reuse, R136, R60 ;  /* 0x00000088983c723c */ /* 0x048fe6000000183c */
[C---:B------:R-:W-:Y:S02]  /*13dc0*/  FMUL.FTZ R88, R3.reuse, R88 ;  /* 0x0000005803587220 */ /* 0x040fe40000410000 */
[C---:B------:R-:W-:Y:S02]  /*13dd0*/  FMUL.FTZ R89, R3.reuse, R89 ;  /* 0x0000005903597220 */ /* 0x040fe40000410000 */
[C---:B------:R-:W-:Y:S01]  /*13de0*/  FMUL.FTZ R90, R2.reuse, R90 ;  /* 0x0000005a025a7220 */ /* 0x040fe20000410000 */
[C---:B------:R-:W-:Y:S01]  /*13df0*/  HMMA.16816.F32 R64, R152.reuse, R138, R64 ;  /* 0x0000008a9840723c */ /* 0x040fe20000001840 */
[----:B------:R-:W3:Y:S03]  /*13e00*/  LDSM.16.MT88.4 R136, [R213+0x7080] ;  /* 0x00708000d588783b */ /* 0x000ee60000004200 */
[C---:B------:R-:W-:Y:S02]  /*13e10*/  FMUL.FTZ R91, R2.reuse, R91 ;  /* 0x0000005b025b7220 */ /* 0x040fe40000410000 */
[C---:B------:R-:W-:Y:S02]  /*13e20*/  FMUL.FTZ R92, R3.reuse, R92 ;  /* 0x0000005c035c7220 */ /* 0x040fe40000410000 */
[C---:B-----5:R-:W-:Y:S04]  /*13e30*/  HMMA.16816.F32 R68, R152.reuse, R132, R68 ;  /* 0x000000849844723c */ /* 0x060fe80000001844 */
[C---:B------:R-:W-:Y:S02]  /*13e40*/  FMUL.FTZ R93, R3.reuse, R93 ;  /* 0x0000005d035d7220 */ /* 0x040fe40000410000 */
[C---:B------:R-:W-:Y:S02]  /*13e50*/  FMUL.FTZ R94, R2.reuse, R94 ;  /* 0x0000005e025e7220 */ /* 0x040fe40000410000 */
[C---:B------:R-:W-:Y:S01]  /*13e60*/  HMMA.16816.F32 R72, R152.reuse, R134, R72 ;  /* 0x000000869848723c */ /* 0x040fe20000001848 */
[----:B------:R-:W5:Y:S03]  /*13e70*/  LDSM.16.MT88.4 R132, [R212+0x7080] ;  /* 0x00708000d484783b */ /* 0x000f660000004200 */
        /* <DEDUP_REMOVED lines=35> */
[----:B------:R-:W-:Y:S02]  /*140b0*/  FMUL.FTZ R117, R3, R117 ;  /* 0x0000007503757220 */ /* 0x000fe40000410000 */
[C---:B------:R-:W-:Y:S01]  /*140c0*/  FMUL.FTZ R118, R2.reuse, R118 ;  /* 0x0000007602767220 */ /* 0x040fe20000410000 */
[C---:B------:R-:W-:Y:S01]  /*140d0*/  HMMA.16816.F32 R112, R152.reuse, R138, R112 ;  /* 0x0000008a9870723c */ /* 0x040fe20000001870 */
[----:B------:R-:W3:Y:S03]  /*140e0*/  LDSM.16.MT88.4 R136, [R216+0x4880] ;  /* 0x00488000d888783b */ /* 0x000ee60000004200 */
[C---:B------:R-:W-:Y:S02]  /*140f0*/  FMUL.FTZ R119, R2.reuse, R119 ;  /* 0x0000007702777220 */ /* 0x040fe40000410000 */
[--C-:B------:R-:W-:Y:S02]  /*14100*/  FFMA.FTZ R246, R247, c[0x0][0x2d0], -R176.reuse ;  /* 0x0000b400f7f67a23 */ /* 0x100fe400000108b0 */
[C---:B------:R-:W-:Y:S03]  /*14110*/  FMUL.FTZ R120, R3.reuse, R120 ;  /* 0x0000007803787220 */ /* 0x040fe60000410000 */
[C---:B-----5:R-:W-:Y:S01]  /*14120*/  HMMA.16816.F32 R116, R152.reuse, R132, R116 ;  /* 0x000000849874723c */ /* 0x060fe20000001874 */
[----:B------:R-:W5:Y:S02]  /*14130*/  MUFU.EX2 R246, R246 ;  /* 0x000000f600f67308 */ /* 0x000f640000000800 */
[C---:B------:R-:W-:Y:S02]  /*14140*/  FMUL.FTZ R121, R3.reuse, R121 ;  /* 0x0000007903797220 */ /* 0x040fe40000410000 */
[C---:B------:R-:W-:Y:S02]  /*14150*/  FMUL.FTZ R122, R2.reuse, R122 ;  /* 0x0000007a027a7220 */ /* 0x040fe40000410000 */
[----:B------:R-:W-:Y:S01]  /*14160*/  FMUL.FTZ R123, R2, R123 ;  /* 0x0000007b027b7220 */ /* 0x000fe20000410000 */
[----:B--2---:R-:W-:Y:S01]  /*14170*/  F2FP.PACK_AB R132, R188, R187 ;  /* 0x000000bbbc84723e */ /* 0x004fe200000000ff */
[C---:B------:R-:W-:Y:S03]  /*14180*/  FMUL.FTZ R124, R3.reuse, R124 ;  /* 0x0000007c037c7220 */ /* 0x040fe60000410000 */
[C---:B------:R-:W-:Y:S01]  /*14190*/  FMUL.FTZ R125, R3.reuse, R125 ;  /* 0x0000007d037d7220 */ /* 0x040fe20000410000 */
[----:B------:R-:W-:Y:S01]  /*141a0*/  F2FP.PACK_AB R133, R190, R189 ;  /* 0x000000bdbe85723e */ /* 0x000fe200000000ff */
[C---:B------:R-:W-:Y:S03]  /*141b0*/  HMMA.16816.F32 R120, R152.reuse, R134, R120 ;  /* 0x000000869878723c */ /* 0x040fe60000001878 */
[C---:B------:R-:W-:Y:S02]  /*141c0*/  FMUL.FTZ R126, R2.reuse, R126 ;  /* 0x0000007e027e7220 */ /* 0x040fe40000410000 */
[C---:B------:R-:W-:Y:S02]  /*141d0*/  FMUL.FTZ R127, R2.reuse, R127 ;  /* 0x0000007f027f7220 */ /* 0x040fe40000410000 */
[----:B------:R-:W-:Y:S01]  /*141e0*/  FMUL.FTZ R128, R3, R128 ;  /* 0x0000008003807220 */ /* 0x000fe20000410000 */
[----:B----4-:R-:W-:Y:S01]  /*141f0*/  F2FP.PACK_AB R134, R191, R198 ;  /* 0x000000c6bf86723e */ /* 0x010fe200000000ff */
[----:B------:R-:W-:Y:S03]  /*14200*/  FMUL.FTZ R129, R3, R129 ;  /* 0x0000008103817220 */ /* 0x000fe60000410000 */
[C---:B-1----:R-:W-:Y:S03]  /*14210*/  HMMA.16816.F32 R124, R152.reuse, R140, R124 ;  /* 0x0000008c987c723c */ /* 0x042fe6000000187c */
[----:B------:R-:W-:Y:S01]  /*14220*/  FMUL.FTZ R130, R2, R130 ;  /* 0x0000008202827220 */ /* 0x000fe20000410000 */
[----:B-----5:R-:W-:Y:S01]  /*14230*/  F2FP.PACK_AB R135, R246, R199 ;  /* 0x000000c7f687723e */ /* 0x020fe200000000ff */
[----:B------:R-:W-:Y:S02]  /*14240*/  FMUL.FTZ R131, R2, R131 ;  /* 0x0000008302837220 */ /* 0x000fe40000410000 */
[--C-:B------:R-:W-:Y:S02]  /*14250*/  FFMA.FTZ R194, R194, c[0x0][0x2d0], -R177.reuse ;  /* 0x0000b400c2c27a23 */ /* 0x100fe400000108b1 */
[--C-:B------:R-:W-:Y:S03]  /*14260*/  FFMA.FTZ R247, R196, c[0x0][0x2d0], -R177.reuse ;  /* 0x0000b400c4f77a23 */ /* 0x100fe600000108b1 */
[----:B------:R-:W-:Y:S01]  /*14270*/  HMMA.16816.F32 R128, R152, R142, R128 ;  /* 0x0000008e9880723c */ /* 0x000fe20000001880 */
[----:B------:R-:W1:Y:S01]  /*14280*/  LDSM.16.MT88.4 R140, [R214+0x6080] ;  /* 0x00608000d68c783b */ /* 0x000e620000004200 */
[----:B------:R-:W-:Y:S01]  /*14290*/  MUFU.EX2 R194, R194 ;  /* 0x000000c200c27308 */ /* 0x000fe20000000800 */
[--C-:B------:R-:W-:Y:S02]  /*142a0*/  FFMA.FTZ R196, R197, c[0x0][0x2d0], -R176.reuse ;  /* 0x0000b400c5c47a23 */ /* 0x100fe400000108b0 */
[--C-:B------:R-:W-:Y:S02]  /*142b0*/  FFMA.FTZ R195, R195, c[0x0][0x2d0], -R176.reuse ;  /* 0x0000b400c3c37a23 */ /* 0x100fe400000108b0 */
[--C-:B------:R-:W-:Y:S01]  /*142c0*/  FFMA.FTZ R193, R193, c[0x0][0x2d0], -R177.reuse ;  /* 0x0000b400c1c17a23 */ /* 0x100fe200000108b1 */
[C---:B---3--:R-:W-:Y:S01]  /*142d0*/  HMMA.16816.F32 R4, R132.reuse, R136, R4 ;  /* 0x000000888404723c */ /* 0x048fe20000001804 */
[----:B------:R-:W2:Y:S03]  /*142e0*/  LDSM.16.MT88.4 R152, [R213+0x6080] ;  /* 0x00608000d598783b */ /* 0x000ea60000004200 */
[----:B------:R-:W3:Y:S01]  /*142f0*/  MUFU.EX2 R247, R247 ;  /* 0x000000f700f77308 */ /* 0x000ee20000000800 */
[----:B------:R-:W-:Y:S02]  /*14300*/  FFMA.FTZ R177, R192, c[0x0][0x2d0], -R177 ;  /* 0x0000b400c0b17a23 */ /* 0x000fe400000108b1 */
[--C-:B------:R-:W-:Y:S01]  /*14310*/  FFMA.FTZ R158, R158, c[0x0][0x2d0], -R176.reuse ;  /* 0x0000b4009e9e7a23 */ /* 0x100fe200000108b0 */
[C---:B------:R-:W-:Y:S01]  /*14320*/  HMMA.16816.F32 R8, R132.reuse, R138, R8 ;  /* 0x0000008a8408723c */ /* 0x040fe20000001808 */
[----:B------:R-:W4:Y:S03]  /*14330*/  LDSM.16.MT88.4 R136, [R214+0x7880] ;  /* 0x00788000d688783b */ /* 0x000f260000004200 */
[----:B------:R-:W-:Y:S02]  /*14340*/  FFMA.FTZ R176, R157, c[0x0][0x2d0], -R176 ;  /* 0x0000b4009db07a23 */ /* 0x000fe400000108b0 */
[----:B------:R-:W-:Y:S01]  /*14350*/  MUFU.EX2 R192, R177 ;  /* 0x000000b100c07308 */ /* 0x000fe20000000800 */
[----:B------:R-:W-:Y:S01]  /*14360*/  FFMA.FTZ R186, R3, R244, R186 ;  /* 0x000000f403ba7223 */ /* 0x000fe200000100ba */
[C---:B------:R-:W-:Y:S04]  /*14370*/  HMMA.16816.F32 R12, R132.reuse, R144, R12 ;  /* 0x00000090840c723c */ /* 0x040fe8000000180c */
[----:B------:R-:W-:Y:S02]  /*14380*/  FFMA.FTZ R182, R2, R245, R182 ;  /* 0x000000f502b67223 */ /* 0x000fe400000100b6 */
[----:B------:R-:W-:Y:S02]  /*14390*/  FADD.FTZ R185, R185, R186 ;  /* 0x000000bab9b97221 */ /* 0x000fe40000010000 */
[C---:B------:R-:W-:Y:S01]  /*143a0*/  HMMA.16816.F32 R16, R132.reuse, R146, R16 ;  /* 0x000000928410723c */ /* 0x040fe20000001810 */
[----:B------:R-:W5:Y:S01]  /*143b0*/  LDSM.16.MT88.4 R144, [R213+0x7880] ;  /* 0x00788000d590783b */ /* 0x000f620000004200 */
[----:B------:R1:W-:Y:S02]  /*143c0*/  MUFU.EX2 R157, R176 ;  /* 0x000000b0009d7308 */ /* 0x0003e40000000800 */
[----:B------:R-:W-:Y:S02]  /*143d0*/  FADD.FTZ R181, R181, R182 ;  /* 0x000000b6b5b57221 */ /* 0x000fe40000010000 */
[----:B------:R-:W-:Y:S02]  /*143e0*/  FADD.FTZ R2, R184, R185 ;  /* 0x000000b9b8027221 */ /* 0x000fe40000010000 */
[C---:B------:R-:W-:Y:S04]  /*143f0*/  HMMA.16816.F32 R20, R132.reuse, R148, R20 ;  /* 0x000000948414723c */ /* 0x040fe80000001814 */
[----:B------:R-:W-:Y:S01]  /*14400*/  MUFU.EX2 R196, R196 ;  /* 0x000000c400c47308 */ /* 0x000fe20000000800 */
[----:B------:R-:W-:Y:S03]  /*14410*/  FADD.FTZ R2, R183, R2 ;  /* 0x00000002b7027221 */ /* 0x000fe60000010000 */
[C---:B------:R-:W-:Y:S01]  /*14420*/  HMMA.16816.F32 R24, R132.reuse, R150, R24 ;  /* 0x000000968418723c */ /* 0x040fe20000001818 */
[----:B------:R-:W-:Y:S03]  /*14430*/  LDSM.16.MT88.4 R148, [R216+0x9080] ;  /* 0x00908000d894783b */ /* 0x000fe60000004200 */
[----:B------:R-:W-:Y:S02]  /*14440*/  FADD.FTZ R3, R187, R2 ;  /* 0x00000002bb037221 */ /* 0x000fe40000010000 */
[----:B------:R-:W2:Y:S02]  /*14450*/  MUFU.EX2 R195, R195 ;  /* 0x000000c300c37308 */ /* 0x000ea40000000800 */
[C---:B------:R-:W-:Y:S01]  /*14460*/  HMMA.16816.F32 R28, R132.reuse, R160, R28 ;  /* 0x000000a0841c723c */ /* 0x040fe2000000181c */
[----:B-1----:R-:W-:Y:S03]  /*14470*/  LDSM.16.MT88.4 R176, [R216+0x6880] ;  /* 0x00688000d8b0783b */ /* 0x002fe60000004200 */
[----:B------:R-:W-:Y:S03]  /*14480*/  FADD.FTZ R3, R188, R3 ;  /* 0x00000003bc037221 */ /* 0x000fe60000010000 */
[----:B---3--:R-:W-:Y:S01]  /*14490*/  F2FP.PACK_AB R160, R247, R194 ;  /* 0x000000c2f7a0723e */ /* 0x008fe200000000ff */
[C---:B------:R-:W-:Y:S01]  /*144a0*/  HMMA.16816.F32 R32, R132.reuse, R162, R32 ;  /* 0x000000a28420723c */ /* 0x040fe20000001820 */
[----:B------:R-:W1:Y:S03]  /*144b0*/  MUFU.EX2 R193, R193 ;  /* 0x000000c100c17308 */ /* 0x000e660000000800 */
[----:B------:R-:W-:Y:S04]  /*144c0*/  FADD.FTZ R198, R198, R3 ;  /* 0x00000003c6c67221 */ /* 0x000fe80000010000 */
[C---:B------:R-:W-:Y:S03]  /*144d0*/  HMMA.16816.F32 R36, R132.reuse, R164, R36 ;  /* 0x000000a48424723c */ /* 0x040fe60000001824 */
[----:B------:R-:W3:Y:S01]  /*144e0*/  MUFU.EX2 R158, R158 ;  /* 0x0000009e009e7308 */ /* 0x000ee20000000800 */
[----:B------:R-:W-:Y:S01]  /*144f0*/  FADD.FTZ R191, R191, R198 ;  /* 0x000000c6bfbf7221 */ /* 0x000fe20000010000 */
[----:B--2---:R-:W-:Y:S03]  /*14500*/  F2FP.PACK_AB R161, R195, R196 ;  /* 0x000000c4c3a1723e */ /* 0x004fe600000000ff */
[C---:B------:R-:W-:Y:S01]  /*14510*/  HMMA.16816.F32 R40, R132.reuse, R166, R40 ;  /* 0x000000a68428723c */ /* 0x040fe20000001828 */
[----:B------:R-:W-:Y:S03]  /*14520*/  LDSM.16.MT88.4 R164, [R214+0x5080] ;  /* 0x00508000d6a4783b */ /* 0x000fe60000004200 */
[----:B------:R-:W-:Y:S04]  /*14530*/  FADD.FTZ R194, R194, R191 ;  /* 0x000000bfc2c27221 */ /* 0x000fe80000010000 */
[C---:B------:R-:W-:Y:S04]  /*14540*/  HMMA.16816.F32 R44, R132.reuse, R140, R44 ;  /* 0x0000008c842c723c */ /* 0x040fe8000000182c */
[C---:B-1----:R-:W-:Y:S01]  /*14550*/  F2FP.PACK_AB R162, R192.reuse, R193 ;  /* 0x000000c1c0a2723e */ /* 0x042fe200000000ff */
[----:B------:R-:W-:Y:S03]  /*14560*/  FADD.FTZ R194, R247, R194 ;  /* 0x000000c2f7c27221 */ /* 0x000fe60000010000 */
[C---:B------:R-:W-:Y:S01]  /*14570*/  HMMA.16816.F32 R48, R132.reuse, R142, R48 ;  /* 0x0000008e8430723c */ /* 0x040fe20000001830 */
[----:B------:R-:W1:Y:S03]  /*14580*/  LDSM.16.MT88.4 R140, [R212+0x7880] ;  /* 0x00788000d48c783b */ /* 0x000e660000004200 */
[----:B---3--:R-:W-:Y:S01]  /*14590*/  F2FP.PACK_AB R163, R157, R158 ;  /* 0x0000009e9da3723e */ /* 0x008fe200000000ff */
[----:B------:R-:W-:Y:S03]  /*145a0*/  FADD.FTZ R193, R193, R194 ;  /* 0x000000c2c1c17221 */ /* 0x000fe60000010000 */
[C---:B------:R-:W-:Y:S04]  /*145b0*/  HMMA.16816.F32 R52, R132.reuse, R152, R52 ;  /* 0x000000988434723c */ /* 0x040fe80000001834 */
[----:B------:R-:W-:Y:S04]  /*145c0*/  FADD.FTZ R244, R192, R193 ;  /* 0x000000c1c0f47221 */ /* 0x000fe80000010000 */
[C---:B------:R-:W-:Y:S08]  /*145d0*/  HMMA.16816.F32 R56, R132.reuse, R154, R56 ;  /* 0x0000009a8438723c */ /* 0x040ff00000001838 */
        /* <DEDUP_REMOVED lines=8> */
[----:B------:R-:W2:Y:S07]  /*14660*/  LDSM.16.MT88.4 R136, [R214+0x9080] ;  /* 0x00908000d688783b */ /* 0x000eae0000004200 */
[C---:B-----5:R-:W-:Y:S08]  /*14670*/  HMMA.16816.F32 R84, R132.reuse, R144, R84 ;  /* 0x000000908454723c */ /* 0x060ff00000001854 */
        /* <DEDUP_REMOVED lines=9> */
[C---:B------:R-:W-:Y:S08]  /*14710*/  HMMA.16816.F32 R112, R132.reuse, R138, R112 ;  /* 0x0000008a8470723c */ /* 0x040ff00000001870 */
[C---:B---3--:R-:W-:Y:S08]  /*14720*/  HMMA.16816.F32 R116, R132.reuse, R144, R116 ;  /* 0x000000908474723c */ /* 0x048ff00000001874 */
[C---:B------:R-:W-:Y:S08]  /*14730*/  HMMA.16816.F32 R120, R132.reuse, R146, R120 ;  /* 0x000000928478723c */ /* 0x040ff00000001878 */
[C---:B-1----:R-:W-:Y:S08]  /*14740*/  HMMA.16816.F32 R124, R132.reuse, R140, R124 ;  /* 0x0000008c847c723c */ /* 0x042ff0000000187c */
[----:B------:R-:W-:Y:S08]  /*14750*/  HMMA.16816.F32 R128, R132, R142, R128 ;  /* 0x0000008e8480723c */ /* 0x000ff00000001880 */
[C---:B----4-:R-:W-:Y:S01]  /*14760*/  HMMA.16816.F32 R152, R160.reuse, R148, R4 ;  /* 0x00000094a098723c */ /* 0x050fe20000001804 */
[----:B------:R-:W1:Y:S07]  /*14770*/  LDSM.16.MT88.4 R4, [R214+0x6880] ;  /* 0x00688000d604783b */ /* 0x000e6e0000004200 */
[C---:B------:R-:W-:Y:S01]  /*14780*/  HMMA.16816.F32 R148, R160.reuse, R150, R8 ;  /* 0x00000096a094723c */ /* 0x040fe20000001808 */
[----:B------:R-:W2:Y:S07]  /*14790*/  LDSM.16.MT88.4 R8, [R213+0x6880] ;  /* 0x00688000d508783b */ /* 0x000eae0000004200 */
[C---:B------:R-:W-:Y:S01]  /*147a0*/  HMMA.16816.F32 R144, R160.reuse, R164, R12 ;  /* 0x000000a4a090723c */ /* 0x040fe2000000180c */
[----:B------:R-:W3:Y:S07]  /*147b0*/  LDSM.16.MT88.4 R12, [R212+0x6880] ;  /* 0x00688000d40c783b */ /* 0x000eee0000004200 */
[C---:B------:R-:W-:Y:S01]  /*147c0*/  HMMA.16816.F32 R140, R160.reuse, R166, R16 ;  /* 0x000000a6a08c723c */ /* 0x040fe20000001810 */
[----:B------:R-:W4:Y:S07]  /*147d0*/  LDSM.16.MT88.4 R16, [R216+0x8080] ;  /* 0x00808000d810783b */ /* 0x000f2e0000004200 */
[C---:B------:R-:W-:Y:S01]  /*147e0*/  HMMA.16816.F32 R136, R160.reuse, R168, R20 ;  /* 0x000000a8a088723c */ /* 0x040fe20000001814 */
[----:B------:R-:W5:Y:S07]  /*147f0*/  LDSM.16.MT88.4 R20, [R214+0x8080] ;  /* 0x00808000d614783b */ /* 0x000f6e0000004200 */
[C---:B------:R-:W-:Y:S01]  /*14800*/  HMMA.16816.F32 R132, R160.reuse, R170, R24 ;  /* 0x000000aaa084723c */ /* 0x040fe20000001818 */
[----:B------:R-:W2:Y:S07]  /*14810*/  LDSM.16.MT88.4 R24, [R213+0x8080] ;  /* 0x00808000d518783b */ /* 0x000eae0000004200 */
[C---:B------:R-:W-:Y:S01]  /*14820*/  HMMA.16816.F32 R28, R160.reuse, R172, R28 ;  /* 0x000000aca01c723c */ /* 0x040fe2000000181c */
[----:B------:R-:W2:Y:S07]  /*14830*/  LDSM.16.MT88.4 R164, [R212+0x8080] ;  /* 0x00808000d4a4783b */ /* 0x000eae0000004200 */
[C---:B------:R-:W-:Y:S01]  /*14840*/  HMMA.16816.F32 R32, R160.reuse, R174, R32 ;  /* 0x000000aea020723c */ /* 0x040fe20000001820 */
[----:B------:R-:W3:Y:S07]  /*14850*/  LDSM.16.MT88.4 R168, [R216+0x9880] ;  /* 0x00988000d8a8783b */ /* 0x000eee0000004200 */
[C---:B------:R-:W-:Y:S01]  /*14860*/  HMMA.16816.F32 R36, R160.reuse, R176, R36 ;  /* 0x000000b0a024723c */ /* 0x040fe20000001824 */
[----:B------:R-:W3:Y:S07]  /*14870*/  LDSM.16.MT88.4 R172, [R214+0x9880] ;  /* 0x00988000d6ac783b */ /* 0x000eee0000004200 */
        /* <DEDUP_REMOVED lines=8> */
[----:B------:R-:W-:Y:S01]  /*14900*/  FADD.FTZ R8, R159, R8 ;  /* 0x000000089f087221 */ /* 0x000fe20000010000 */
[----:B------:R-:W-:Y:S03]  /*14910*/  MOV R159, R156 ;  /* 0x0000009c009f7202 */ /* 0x000fe60000000f00 */
[C---:B---3--:R-:W-:Y:S04]  /*14920*/  HMMA.16816.F32 R60, R160.reuse, R12, R60 ;  /* 0x0000000ca03c723c */ /* 0x048fe8000000183c */
[----:B------:R-:W-:Y:S04]  /*14930*/  FADD.FTZ R189, R189, R8 ;  /* 0x00000008bdbd7221 */ /* 0x000fe80000010000 */
[C---:B------:R-:W-:Y:S04]  /*14940*/  HMMA.16816.F32 R64, R160.reuse, R14, R64 ;  /* 0x0000000ea040723c */ /* 0x040fe80000001840 */
[----:B------:R-:W-:Y:S04]  /*14950*/  FADD.FTZ R190, R190, R189 ;  /* 0x000000bdbebe7221 */ /* 0x000fe80000010000 */
[C---:B----4-:R-:W-:Y:S04]  /*14960*/  HMMA.16816.F32 R68, R160.reuse, R16, R68 ;  /* 0x00000010a044723c */ /* 0x050fe80000001844 */
[----:B------:R-:W-:Y:S04]  /*14970*/  FADD.FTZ R3, R199, R190 ;  /* 0x000000bec7037221 */ /* 0x000fe80000010000 */
[C---:B------:R-:W-:Y:S04]  /*14980*/  HMMA.16816.F32 R72, R160.reuse, R18, R72 ;  /* 0x00000012a048723c */ /* 0x040fe80000001848 */
[----:B------:R-:W-:Y:S04]  /*14990*/  FADD.FTZ R3, R246, R3 ;  /* 0x00000003f6037221 */ /* 0x000fe80000010000 */
[C---:B-----5:R-:W-:Y:S04]  /*149a0*/  HMMA.16816.F32 R76, R160.reuse, R20, R76 ;  /* 0x00000014a04c723c */ /* 0x060fe8000000184c */
[----:B------:R-:W-:Y:S04]  /*149b0*/  FADD.FTZ R196, R196, R3 ;  /* 0x00000003c4c47221 */ /* 0x000fe80000010000 */
[C---:B------:R-:W-:Y:S04]  /*149c0*/  HMMA.16816.F32 R80, R160.reuse, R22, R80 ;  /* 0x00000016a050723c */ /* 0x040fe80000001850 */
[----:B------:R-:W-:Y:S04]  /*149d0*/  FADD.FTZ R195, R195, R196 ;  /* 0x000000c4c3c37221 */ /* 0x000fe80000010000 */
[C---:B------:R-:W-:Y:S04]  /*149e0*/  HMMA.16816.F32 R84, R160.reuse, R24, R84 ;  /* 0x00000018a054723c */ /* 0x040fe80000001854 */
        /* <DEDUP_REMOVED lines=12> */
[----:B------:R-:W-:Y:S01]  /*14ab0*/  HMMA.16816.F32 R128, R160, R6, R128 ;  /* 0x00000006a080723c */ /* 0x000fe20000001880 */
[----:B------:R-:W-:-:S07]  /*14ac0*/  @P4 BRA `(.L_x_847) ;  /* 0xffffd61000004947 */ /* 0x000fce000383ffff */
.L_x_846:
[----:B------:R-:W1:Y:S01]  /*14ad0*/  SHFL.BFLY PT, R3, R244, 0x2, 0x1f ;  /* 0x0c401f00f4037f89 */ /* 0x000e6200000e0000 */
[----:B------:R-:W-:-:S02]  /*14ae0*/  MOV R4, RZ ;  /* 0x000000ff00047202 */ /* 0x000fc40000000f00 */
[----:B------:R-:W-:Y:S01]  /*14af0*/  MOV R12, 0xff800000 ;  /* 0xff800000000c7802 */ /* 0x000fe20000000f00 */
[----:B------:R-:W2:Y:S01]  /*14b00*/  SHFL.BFLY PT, R2, R245, 0x2, 0x1f ;  /* 0x0c401f00f5027f89 */ /* 0x000ea200000e0000 */
[----:B------:R-:W-:Y:S02]  /*14b10*/  MOV R13, 0xff800000 ;  /* 0xff800000000d7802 */ /* 0x000fe40000000f00 */
        /* <DEDUP_REMOVED lines=150> */
.L_x_784:
[----:B------:R-:W-:Y:S01]  /*15480*/  ULDC.64 UR4, c[0x0][0x118] ;  /* 0x0000460000047ab9 */ /* 0x000fe20000000a00 */
[----:B------:R-:W-:Y:S01]  /*15490*/  SHF.R.S32.HI R0, RZ, 0x1f, R223 ;  /* 0x0000001fff007819 */ /* 0x000fe200000114df */
[----:B------:R-:W-:Y:S05]  /*154a0*/  @P2 BRA `(.L_x_850) ;  /* 0x00001a8000002947 */ /* 0x000fea0003800000 */
[----:B------:R-:W1:Y:S01]  /*154b0*/  S2R R5, SR_TID.X ;  /* 0x0000000000057919 */ /* 0x000e620000002100 */
[----:B------:R-:W-:-:S02]  /*154c0*/  F2FP.PACK_AB R10, R11, R10 ;  /* 0x0000000a0b0a723e */ /* 0x000fc400000000ff */
[----:B------:R-:W-:Y:S01]  /*154d0*/  F2FP.PACK_AB R11, R8, R7 ;  /* 0x00000007080b723e */ /* 0x000fe200000000ff */
[----:B------:R-:W-:Y:S01]  /*154e0*/  BAR.SYNC.DEFER_BLOCKING 0x1, 0x100 ;  /* 0x0044000000007b1d */ /* 0x000fe20000010000 */
[----:B------:R-:W-:Y:S02]  /*154f0*/  F2FP.PACK_AB R108, R9, R108 ;  /* 0x0000006c096c723e */ /* 0x000fe400000000ff */
[----:B------:R-:W-:Y:S01]  /*15500*/  F2FP.PACK_AB R2, R3, R2 ;  /* 0x000000020302723e */ /* 0x000fe200000000ff */
[----:B------:R-:W-:Y:S01]  /*15510*/  IMAD.MOV.U32 R3, RZ, RZ, 0x40 ;  /* 0x00000040ff037424 */ /* 0x000fe200078e00ff */
        /* <DEDUP_REMOVED lines=8> */
[----:B-1----:R-:W-:-:S02]  /*155a0*/  SHF.R.S32.HI R14, RZ, 0x1f, R5 ;  /* 0x0000001fff0e7819 */ /* 0x002fc40000011405 */
[----:B------:R-:W-:Y:S02]  /*155b0*/  F2FP.PACK_AB R136, R137, R136 ;  /* 0x000000888988723e */ /* 0x000fe400000000ff */
[----:B------:R-:W-:Y:S02]  /*155c0*/  LEA.HI R15, R14, R5, RZ, 0x2 ;  /* 0x000000050e0f7211 */ /* 0x000fe400078f10ff */
[----:B------:R-:W-:Y:S02]  /*155d0*/  F2FP.PACK_AB R138, R139, R138 ;  /* 0x0000008a8b8a723e */ /* 0x000fe400000000ff */
[--C-:B------:R-:W-:Y:S02]  /*155e0*/  SHF.R.S32.HI R8, RZ, 0x2, R15.reuse ;  /* 0x00000002ff087819 */ /* 0x100fe4000001140f */
[----:B------:R-:W-:Y:S02]  /*155f0*/  SHF.R.S32.HI R7, RZ, 0x1f, R15 ;  /* 0x0000001fff077819 */ /* 0x000fe4000001140f */
[----:B------:R-:W-:-:S02]  /*15600*/  LOP3.LUT R16, R15, 0xfffffffc, RZ, 0xc0, !PT ;  /* 0xfffffffc0f107812 */ /* 0x000fc400078ec0ff */
[----:B------:R-:W-:Y:S02]  /*15610*/  LEA.HI R7, R7, R8, RZ, 0x3 ;  /* 0x0000000807077211 */ /* 0x000fe400078f18ff */
[----:B------:R-:W-:Y:S01]  /*15620*/  F2FP.PACK_AB R6, R133, R6 ;  /* 0x000000068506723e */ /* 0x000fe200000000ff */
[----:B------:R-:W-:Y:S01]  /*15630*/  IMAD.IADD R16, R5, 0x1, -R16 ;  /* 0x0000000105107824 */ /* 0x000fe200078e0a10 */
[----:B------:R-:W-:Y:S02]  /*15640*/  LOP3.LUT R7, R7, 0xfffffff8, RZ, 0xc0, !PT ;  /* 0xfffffff807077812 */ /* 0x000fe400078ec0ff */
[----:B------:R-:W-:Y:S02]  /*15650*/  F2FP.PACK_AB R4, R135, R4 ;  /* 0x000000048704723e */ /* 0x000fe400000000ff */
[----:B------:R-:W-:Y:S01]  /*15660*/  F2FP.PACK_AB R28, R29, R28 ;  /* 0x0000001c1d1c723e */ /* 0x000fe200000000ff */
[----:B------:R-:W-:Y:S01]  /*15670*/  IMAD.IADD R8, R8, 0x1, -R7 ;  /* 0x0000000108087824 */ /* 0x000fe200078e0a07 */
[----:B------:R-:W-:-:S02]  /*15680*/  LEA.HI R7, R14, R5, RZ, 0x5 ;  /* 0x000000050e077211 */ /* 0x000fc400078f28ff */
[----:B------:R-:W-:Y:S01]  /*15690*/  F2FP.PACK_AB R30, R31, R30 ;  /* 0x0000001e1f1e723e */ /* 0x000fe200000000ff */
[C---:B------:R-:W-:Y:S01]  /*156a0*/  IMAD.SHL.U32 R15, R8.reuse, 0x40, RZ ;  /* 0x00000040080f7824 */ /* 0x040fe200078e00ff */
[----:B------:R-:W-:Y:S02]  /*156b0*/  SHF.R.S32.HI R9, RZ, 0x5, R7 ;  /* 0x00000005ff097819 */ /* 0x000fe40000011407 */
[----:B------:R-:W-:Y:S02]  /*156c0*/  LOP3.LUT R18, R8, 0x1, RZ, 0xc0, !PT ;  /* 0x0000000108127812 */ /* 0x000fe400078ec0ff */
[----:B------:R-:W-:Y:S01]  /*156d0*/  LOP3.LUT R15, R15, 0x1c0, RZ, 0xc0, !PT ;  /* 0x000001c00f0f7812 */ /* 0x000fe200078ec0ff */
[----:B------:R-:W-:Y:S01]  /*156e0*/  IMAD R17, R9, 0x200, R16 ;  /* 0x0000020009117824 */ /* 0x000fe200078e0210 */
[----:B------:R-:W-:Y:S02]  /*156f0*/  ISETP.NE.U32.AND P0, PT, R18, 0x1, PT ;  /* 0x000000011200780c */ /* 0x000fe40003f05070 */
[----:B------:R-:W-:-:S02]  /*15700*/  LEA.HI R20, R15, R15, RZ, 0x1d ;  /* 0x0000000f0f147211 */ /* 0x000fc400078fe8ff */
[----:B------:R-:W-:Y:S01]  /*15710*/  R2P PR, R8, 0x6 ;  /* 0x0000000608007804 */ /* 0x000fe20000000000 */
[----:B------:R-:W-:Y:S01]  /*15720*/  IMAD.MOV.U32 R8, RZ, RZ, 0x20 ;  /* 0x00000020ff087424 */ /* 0x000fe200078e00ff */
[----:B------:R-:W-:Y:S01]  /*15730*/  F2FP.PACK_AB R32, R33, R32 ;  /* 0x000000202120723e */ /* 0x000fe200000000ff */
[----:B------:R-:W-:Y:S01]  /*15740*/  IMAD.U32 R17, R17, 0x2, R20 ;  /* 0x0000000211117824 */ /* 0x000fe200078e0014 */
[----:B------:R-:W-:Y:S02]  /*15750*/  F2FP.PACK_AB R34, R35, R34 ;  /* 0x000000222322723e */ /* 0x000fe400000000ff */
[----:B------:R-:W-:Y:S01]  /*15760*/  SEL R8, R8, 0xffffffe0, !P1 ;  /* 0xffffffe008087807 */ /* 0x000fe20004800000 */
[----:B------:R-:W-:Y:S01]  /*15770*/  IMAD.SHL.U32 R17, R17, 0x2, RZ ;  /* 0x0000000211117824 */ /* 0x000fe200078e00ff */
[----:B------:R-:W-:Y:S02]  /*15780*/  F2FP.PACK_AB R36, R37, R36 ;  /* 0x000000242524723e */ /* 0x000fe400000000ff */
[----:B------:R-:W-:Y:S01]  /*15790*/  F2FP.PACK_AB R38, R39, R38 ;  /* 0x000000262726723e */ /* 0x000fe200000000ff */
[C---:B------:R-:W-:Y:S01]  /*157a0*/  IMAD.IADD R19, R17.reuse, 0x1, R8 ;  /* 0x0000000111137824 */ /* 0x040fe200078e0208 */
[C---:B------:R-:W-:Y:S01]  /*157b0*/  IADD3 R18, R17.reuse, 0x80, RZ ;  /* 0x0000008011127810 */ /* 0x040fe20007ffe0ff */
[----:B------:R-:W-:Y:S01]  /*157c0*/  STS [R17+0x80], R152 ;  /* 0x0000809811007388 */ /* 0x000fe20000000800 */
[----:B------:R-:W-:-:S02]  /*157d0*/  IADD3 R15, R17, 0x70, RZ ;  /* 0x00000070110f7810 */ /* 0x000fc40007ffe0ff */
[----:B------:R-:W-:Y:S01]  /*157e0*/  @P0 IADD3 R15, R18, 0x10, RZ ;  /* 0x00000010120f0810 */ /* 0x000fe20007ffe0ff */
[----:B------:R-:W-:Y:S01]  /*157f0*/  STS [R17+0x480], R154 ;  /* 0x0004809a11007388 */ /* 0x000fe20000000800 */
[----:B------:R-:W-:Y:S02]  /*15800*/  SEL R18, R3, 0xffffffc0, !P2 ;  /* 0xffffffc003127807 */ /* 0x000fe40005000000 */
[----:B------:R-:W-:Y:S01]  /*15810*/  F2FP.PACK_AB R40, R41, R40 ;  /* 0x000000282928723e */ /* 0x000fe200000000ff */
[--C-:B------:R-:W-:Y:S01]  /*15820*/  IMAD.IADD R3, R8, 0x1, R15.reuse ;  /* 0x0000000108037824 */ /* 0x100fe200078e020f */
[----:B------:R-:W-:Y:S01]  /*15830*/  STS [R15], R148 ;  /* 0x000000940f007388 */ /* 0x000fe20000000800 */
[--C-:B------:R-:W-:Y:S01]  /*15840*/  IMAD.IADD R21, R17, 0x1, R18.reuse ;  /* 0x0000000111157824 */ /* 0x100fe200078e0212 */
[----:B------:R-:W-:Y:S01]  /*15850*/  F2FP.PACK_AB R42, R43, R42 ;  /* 0x0000002a2b2a723e */ /* 0x000fe200000000ff */
[C---:B------:R-:W-:Y:S01]  /*15860*/  IMAD.IADD R23, R18.reuse, 0x1, R15 ;  /* 0x0000000112177824 */ /* 0x040fe200078e020f */
[----:B------:R-:W-:Y:S01]  /*15870*/  STS [R15+0x400], R150 ;  /* 0x000400960f007388 */ /* 0x000fe20000000800 */
        /* <DEDUP_REMOVED lines=94> */
[----:B------:R-:W-:Y:S04]  /*15e60*/  STS [R15+0xc400], R106 ;  /* 0x00c4006a0f007388 */ /* 0x000fe80000000800 */
[----:B------:R-:W-:Y:S04]  /*15e70*/  STS [R19+0xc080], R108 ;  /* 0x00c0806c13007388 */ /* 0x000fe80000000800 */
[----:B------:R1:W-:Y:S04]  /*15e80*/  STS [R19+0xc480], R110 ;  /* 0x00c4806e13007388 */ /* 0x0003e80000000800 */
[----:B------:R-:W-:Y:S04]  /*15e90*/  STS [R3+0xc000], R112 ;  /* 0x00c0007003007388 */ /* 0x000fe80000000800 */
[----:B------:R2:W-:Y:S04]  /*15ea0*/  STS [R3+0xc400], R114 ;  /* 0x00c4007203007388 */ /* 0x0005e80000000800 */
[----:B------:R-:W-:Y:S04]  /*15eb0*/  STS [R21+0xc080], R116 ;  /* 0x00c0807415007388 */ /* 0x000fe80000000800 */
[----:B------:R3:W-:Y:S04]  /*15ec0*/  STS [R21+0xc480], R118 ;  /* 0x00c4807615007388 */ /* 0x0007e80000000800 */
[----:B------:R4:W-:Y:S04]  /*15ed0*/  STS [R23+0xc000], R120 ;  /* 0x00c0007817007388 */ /* 0x0009e80000000800 */
[----:B------:R4:W-:Y:S01]  /*15ee0*/  STS [R23+0xc400], R122 ;  /* 0x00c4007a17007388 */ /* 0x0009e20000000800 */
[----:B-1----:R-:W-:-:S03]  /*15ef0*/  IMAD.WIDE R18, R224, R11, c[0x0][0x500] ;  /* 0x00014000e0127625 */ /* 0x002fc600078e020b */
[----:B------:R4:W-:Y:S04]  /*15f00*/  STS [R25+0xc080], R124 ;  /* 0x00c0807c19007388 */ /* 0x0009e80000000800 */
[----:B------:R4:W-:Y:S04]  /*15f10*/  STS [R25+0xc480], R126 ;  /* 0x00c4807e19007388 */ /* 0x0009e80000000800 */
[----:B------:R4:W-:Y:S04]  /*15f20*/  STS [R27+0xc000], R128 ;  /* 0x00c000801b007388 */ /* 0x0009e80000000800 */
[----:B------:R4:W-:Y:S04]  /*15f30*/  STS [R27+0xc400], R2 ;  /* 0x00c400021b007388 */ /* 0x0009e80000000800 */
[----:B------:R-:W-:Y:S01]  /*15f40*/  BAR.SYNC.DEFER_BLOCKING 0x1, 0x100 ;  /* 0x0044000000007b1d */ /* 0x000fe20000010000 */
[----:B--2---:R-:W-:-:S02]  /*15f50*/  IMAD.MOV.U32 R3, RZ, RZ, c[0x0][0x388] ;  /* 0x0000e200ff037624 */ /* 0x004fc400078e00ff */
[----:B---3--:R-:W-:-:S03]  /*15f60*/  @P1 IMAD.WIDE R20, R224, R11, c[0x0][0x508] ;  /* 0x00014200e0141625 */ /* 0x008fc600078e020b */
[----:B------:R-:W2:Y:S04]  /*15f70*/  @P0 LDG.E R15, [R18.64] ;  /* 0x00000004120f0981 */ /* 0x000ea8000c1e1900 */
[----:B------:R4:W5:Y:S01]  /*15f80*/  @P1 LDG.E R3, [R20.64] ;  /* 0x0000000414031981 */ /* 0x000962000c1e1900 */
[----:B------:R-:W-:Y:S02]  /*15f90*/  CS2R R10, SRZ ;  /* 0x00000000000a7805 */ /* 0x000fe4000001ff00 */
[--C-:B--2---:R-:W-:Y:S01]  /*15fa0*/  @P0 SHF.R.S32.HI R11, RZ, 0x1f, R15.reuse ;  /* 0x0000001fff0b0819 */ /* 0x104fe2000001140f */
[----:B------:R-:W-:Y:S01]  /*15fb0*/  @P0 IMAD.MOV.U32 R10, RZ, RZ, R15 ;  /* 0x000000ffff0a0224 */ /* 0x000fe200078e000f */
[----:B------:R-:W-:Y:S05]  /*15fc0*/  @P1 BRA `(.L_x_851) ;  /* 0x0000004000001947 */ /* 0x000fea0003800000 */
[----:B----4-:R-:W-:Y:S05]  /*15fd0*/  @!P0 BRA `(.L_x_851) ;  /* 0x0000003000008947 */ /* 0x010fea0003800000 */
[----:B-----5:R-:W2:Y:S04]  /*15fe0*/  LDG.E R3, [R18.64] ;  /* 0x0000000412037981 */ /* 0x020ea8000c1e1900 */
[----:B------:R-:W2:Y:S02]  /*15ff0*/  LDG.E R2, [R18.64+0x4] ;  /* 0x0000040412027981 */ /* 0x000ea4000c1e1900 */
[----:B--2---:R-:W-:-:S02]  /*16000*/  IADD3 R3, -R3, R2, RZ ;  /* 0x0000000203037210 */ /* 0x004fc40007ffe1ff */
.L_x_851:
[----:B----4-:R-:W-:Y:S01]  /*16010*/  LOP3.LUT R4, R7, 0xffffffe0, RZ, 0xc0, !PT ;  /* 0xffffffe007047812 */ /* 0x010fe200078ec0ff */
        /* <DEDUP_REMOVED lines=10> */
[----:B------:R-:W-:Y:S01]  /*160c0*/  LOP3.LUT R8, R8, 0xffffff8, RZ, 0xc0, !PT ;  /* 0x0ffffff808087812 */ /* 0x000fe200078ec0ff */
[----:B------:R-:W-:Y:S01]  /*160d0*/  IMAD.IADD R17, R16, 0x1, -R7 ;  /* 0x0000000110117824 */ /* 0x000fe200078e0a07 */
[----:B------:R-:W-:Y:S01]  /*160e0*/  LEA.HI R2, R15, R4, RZ, 0x2 ;  /* 0x000000040f027211 */ /* 0x000fe200078f10ff */
[----:B------:R-:W-:Y:S01]  /*160f0*/  IMAD R7, R11, c[0x0][0x3a0], RZ ;  /* 0x0000e8000b077a24 */ /* 0x000fe200078e02ff */
[----:B------:R-:W-:Y:S02]  /*16100*/  IADD3 R9, R9, -R8, RZ ;  /* 0x8000000809097210 */ /* 0x000fe40007ffe0ff */
[----:B------:R-:W-:Y:S01]  /*16110*/  SHF.R.S32.HI R2, RZ, 0x2, R2 ;  /* 0x00000002ff027819 */ /* 0x000fe20000011402 */
[----:B------:R-:W-:Y:S01]  /*16120*/  IMAD R7, R10, c[0x0][0x3a4], R7 ;  /* 0x0000e9000a077a24 */ /* 0x000fe200078e0207 */
[----:B------:R-:W-:Y:S02]  /*16130*/  ISETP.NE.AND P1, PT, R6, 0x1, PT ;  /* 0x000000010600780c */ /* 0x000fe40003f25270 */
[----:B------:R-:W-:Y:S01]  /*16140*/  LOP3.LUT P2, RZ, R4, 0x3, RZ, 0xc0, !PT ;  /* 0x0000000304ff7812 */ /* 0x000fe2000784c0ff */
[----:B------:R-:W-:Y:S01]  /*16150*/  IMAD R2, R9, 0x10, R2 ;  /* 0x0000001009027824 */ /* 0x000fe200078e0202 */
[-C--:B------:R-:W-:Y:S01]  /*16160*/  LEA.HI R9, R14, R5.reuse, RZ, 0x3 ;  /* 0x000000050e097211 */ /* 0x080fe200078f18ff */
[----:B------:R-:W-:Y:S01]  /*16170*/  IMAD R4, R0, c[0x0][0x490], RZ ;  /* 0x0001240000047a24 */ /* 0x000fe200078e02ff */
[----:B------:R-:W-:Y:S01]  /*16180*/  MOV R18, R10 ;  /* 0x0000000a00127202 */ /* 0x000fe20000000f00 */
[----:B------:R-:W-:Y:S01]  /*16190*/  IMAD R8, R17, 0x8, R2 ;  /* 0x0000000811087824 */ /* 0x000fe200078e0202 */
[----:B------:R-:W-:Y:S01]  /*161a0*/  LOP3.LUT R6, R9, 0xfffffff8, RZ, 0xc0, !PT ;  /* 0xfffffff809067812 */ /* 0x000fe200078ec0ff */
[----:B------:R-:W-:Y:S01]  /*161b0*/  IMAD R15, R223, c[0x0][0x494], R4 ;  /* 0x00012500df0f7a24 */ /* 0x000fe200078e0204 */
[----:B------:R-:W-:Y:S01]  /*161c0*/  LEA.HI R4, R14, R5, RZ, 0x6 ;  /* 0x000000050e047211 */ /* 0x000fe200078f30ff */
[----:B------:R-:W-:Y:S01]  /*161d0*/  IMAD.WIDE.U32 R10, R10, c[0x0][0x3a0], RZ ;  /* 0x0000e8000a0a7a25 */ /* 0x000fe200078e00ff */
[----:B-1----:R-:W-:-:S02]  /*161e0*/  LEA R8, R73, R8, 0x7 ;  /* 0x0000000849087211 */ /* 0x002fc400078e38ff */
[----:B------:R-:W-:Y:S01]  /*161f0*/  SHF.L.U32 R4, R4, 0x3, RZ ;  /* 0x0000000304047819 */ /* 0x000fe200000006ff */
[----:B------:R-:W-:Y:S01]  /*16200*/  IMAD.IADD R5, R5, 0x1, -R6 ;  /* 0x0000000105057824 */ /* 0x000fe200078e0a06 */
[----:B------:R-:W-:Y:S01]  /*16210*/  IADD3 R11, R11, R7, RZ ;  /* 0x000000070b0b7210 */ /* 0x000fe20007ffe0ff */
[----:B------:R-:W-:Y:S01]  /*16220*/  @P1 IMAD.HI.U32 R14, R8, c[0x0][0x4ec], RZ ;  /* 0x00013b00080e1a27 */ /* 0x000fe200078e00ff */
[----:B------:R-:W-:Y:S02]  /*16230*/  SHF.R.S32.HI R6, RZ, 0x1f, R224 ;  /* 0x0000001fff067819 */ /* 0x000fe400000114e0 */
[----:B------:R-:W-:Y:S01]  /*16240*/  SEL R224, R224, RZ, !P0 ;  /* 0x000000ffe0e07207 */ /* 0x000fe20004000000 */
[----:B------:R-:W-:Y:S01]  /*16250*/  IMAD.MOV.U32 R7, RZ, RZ, R8 ;  /* 0x000000ffff077224 */ /* 0x000fe200078e0008 */
[----:B------:R-:W-:Y:S01]  /*16260*/  @P1 SHF.R.U32.HI R7, RZ, c[0x0][0x4f0], R14 ;  /* 0x00013c00ff071a19 */ /* 0x000fe2000001160e */
[----:B------:R-:W-:Y:S01]  /*16270*/  IMAD.WIDE.U32 R18, R223, c[0x0][0x490], R18 ;  /* 0x00012400df127a25 */ /* 0x000fe200078e0012 */
[----:B------:R-:W-:-:S02]  /*16280*/  SEL R6, R6, RZ, !P0 ;  /* 0x000000ff06067207 */ /* 0x000fc40004000000 */
[----:B------:R-:W-:Y:S01]  /*16290*/  SHF.R.S32.HI R14, RZ, 0x3, R9 ;  /* 0x00000003ff0e7819 */ /* 0x000fe20000011409 */
[----:B------:R-:W-:Y:S01]  /*162a0*/  IMAD.IADD R19, R19, 0x1, R15 ;  /* 0x0000000113137824 */ /* 0x000fe200078e020f */
[--C-:B------:R-:W-:Y:S01]  /*162b0*/  SHF.R.S32.HI R16, RZ, 0x1f, R7.reuse ;  /* 0x0000001fff107819 */ /* 0x100fe20000011407 */
[----:B------:R-:W-:Y:S02]  /*162c0*/  IMAD R0, R0, c[0x0][0x3e8], RZ ;  /* 0x0000fa0000007a24 */ /* 0x000fe400078e02ff */
[----:B------:R-:W-:Y:S02]  /*162d0*/  IMAD.MOV R9, RZ, RZ, -R7 ;  /* 0x000000ffff097224 */ /* 0x000fe400078e0a07 */
[----:B------:R-:W-:-:S04]  /*162e0*/  IMAD.WIDE.U32 R18, R224, c[0x0][0x498], R18 ;  /* 0x00012600e0127a25 */ /* 0x000fc800078e0012 */
[----:B------:R-:W-:Y:S01]  /*162f0*/  IMAD R17, R223, c[0x0][0x3ec], R0 ;  /* 0x0000fb00df117a24 */ /* 0x000fe200078e0200 */
[----:B------:R-:W-:Y:S01]  /*16300*/  LEA R0, R5, R14, 0x5 ;  /* 0x0000000e05007211 */ /* 0x000fe200078e28ff */
[----:B------:R-:W-:Y:S01]  /*16310*/  IMAD R9, R9, c[0x0][0x4e8], R8 ;  /* 0x00013a0009097a24 */ /* 0x000fe200078e0208 */
[----:B------:R-:W-:Y:S01]  /*16320*/  IADD3 R20, P0, R7, R18, RZ ;  /* 0x0000001207147210 */ /* 0x000fe20007f1e0ff */
[----:B------:R-:W-:Y:S02]  /*16330*/  IMAD R15, R6, c[0x0][0x498], RZ ;  /* 0x00012600060f7a24 */ /* 0x000fe400078e02ff */
[----:B------:R-:W-:Y:S01]  /*16340*/  IMAD R8, R73, 0x80, R0 ;  /* 0x0000008049087824 */ /* 0x000fe200078e0200 */
[----:B------:R-:W-:Y:S01]  /*16350*/  SHF.R.S32.HI R18, RZ, 0x1f, R9 ;  /* 0x0000001fff127819 */ /* 0x000fe20000011409 */
[----:B------:R-:W-:Y:S02]  /*16360*/  IMAD R15, R224, c[0x0][0x49c], R15 ;  /* 0x00012700e00f7a24 */ /* 0x000fe400078e020f */
[----:B------:R-:W-:-:S03]  /*16370*/  IMAD.WIDE.U32 R10, R223, c[0x0][0x3e8], R10 ;  /* 0x0000fa00df0a7a25 */ /* 0x000fc600078e000a */
[----:B------:R-:W-:Y:S01]  /*16380*/  IADD3.X R21, R16, R19, R15, P0, !PT ;  /* 0x0000001310157210 */ /* 0x000fe200007fe40f */
[----:B------:R-:W-:Y:S01]  /*16390*/  IMAD.SHL.U32 R0, R14, 0x40, RZ ;  /* 0x000000400e007824 */ /* 0x000fe200078e00ff */
[----:B------:R-:W-:Y:S01]  /*163a0*/  IADD3 R11, R11, R17, RZ ;  /* 0x000000110b0b7210 */ /* 0x000fe20007ffe0ff */
[----:B------:R-:W-:Y:S02]  /*163b0*/  IMAD R18, R18, c[0x0][0x488], RZ ;  /* 0x0001220012127a24 */ /* 0x000fe400078e02ff */
[----:B------:R-:W-:Y:S01]  /*163c0*/  @P1 IMAD.HI.U32 R17, R8, c[0x0][0x4ec], RZ ;  /* 0x00013b0008111a27 */ /* 0x000fe200078e00ff */
[----:B------:R-:W-:-:S03]  /*163d0*/  LOP3.LUT R15, R0, 0x1c0, RZ, 0xc0, !PT ;  /* 0x000001c0000f7812 */ /* 0x000fc600078ec0ff */
[----:B------:R-:W-:Y:S01]  /*163e0*/  IMAD.SHL.U32 R0, R5, 0x8, RZ ;  /* 0x0000000805007824 */ /* 0x000fe200078e00ff */
[----:B------:R-:W-:Y:S01]  /*163f0*/  SHF.R.U32.HI R5, RZ, 0x3, R15 ;  /* 0x00000003ff057819 */ /* 0x000fe2000001160f */
[----:B------:R-:W-:-:S04]  /*16400*/  IMAD.WIDE.U32 R20, R9, c[0x0][0x488], R20 ;  /* 0x0001220009147a25 */ /* 0x000fc800078e0014 */
[----:B------:R-:W-:Y:S02]  /*16410*/  IMAD R18, R9, c[0x0][0x48c], R18 ;  /* 0x0001230009127a24 */ /* 0x000fe400078e0212 */
[----:B------:R-:W-:Y:S01]  /*16420*/  IMAD.MOV.U32 R7, RZ, RZ, R8 ;  /* 0x000000ffff077224 */ /* 0x000fe200078e0008 */
[----:B------:R-:W-:Y:S01]  /*16430*/  @P1 SHF.R.U32.HI R7, RZ, c[0x0][0x4f0], R17 ;  /* 0x00013c00ff071a19 */ /* 0x000fe20000011611 */
[----:B------:R-:W-:Y:S01]  /*16440*/  IMAD R9, R6, c[0x0][0x3f0], RZ ;  /* 0x0000fc0006097a24 */ /* 0x000fe200078e02ff */
[----:B------:R-:W-:Y:S01]  /*16450*/  LOP3.LUT R6, R15, 0x38, R0, 0xf8, !PT ;  /* 0x000000380f067812 */ /* 0x000fe200078ef800 */
[----:B------:R-:W-:Y:S01]  /*16460*/  IMAD.WIDE.U32 R10, R224, c[0x0][0x3f0], R10 ;  /* 0x0000fc00e00a7a25 */ /* 0x000fe200078e000a */
[----:B------:R-:W-:Y:S02]  /*16470*/  LEA R15, P0, R20, c[0x0][0x450], 0x2 ;  /* 0x00011400140f7a11 */ /* 0x000fe400078010ff */
[----:B------:R-:W-:Y:S01]  /*16480*/  IADD3 R17, R21, R18, RZ ;  /* 0x0000001215117210 */ /* 0x000fe20007ffe0ff */
[----:B------:R-:W-:Y:S01]  /*16490*/  IMAD R9, R224, c[0x0][0x3f4], R9 ;  /* 0x0000fd00e0097a24 */ /* 0x000fe200078e0209 */
[----:B------:R-:W-:Y:S01]  /*164a0*/  LOP3.LUT R5, R6, R5, RZ, 0x3c, !PT ;  /* 0x0000000506057212 */ /* 0x000fe200078e3cff */
[----:B------:R-:W-:Y:S01]  /*164b0*/  SHFL.IDX PT, R16, R15, RZ, 0x1c1f ;  /* 0x001c1fff0f107589 */ /* 0x000fe200000e0000 */
[----:B------:R-:W-:Y:S01]  /*164c0*/  LEA.HI.X R20, R20, c[0x0][0x454], R17, 0x2, P0 ;  /* 0x0001150014147a11 */ /* 0x000fe200000f1411 */
[--C-:B------:R-:W-:Y:S01]  /*164d0*/  IMAD.MOV R19, RZ, RZ, -R7.reuse ;  /* 0x000000ffff137224 */ /* 0x100fe200078e0a07 */
[----:B------:R-:W-:Y:S01]  /*164e0*/  IADD3 R11, R11, R9, RZ ;  /* 0x000000090b0b7210 */ /* 0x000fe20007ffe0ff */
[----:B------:R-:W-:Y:S01]  /*164f0*/  SHFL.IDX PT, R32, R15, 0x1, 0x1c1f ;  /* 0x003c1f000f207f89 */ /* 0x000fe200000e0000 */
[----:B------:R-:W-:Y:S01]  /*16500*/  IMAD R9, R73, 0x80, R2 ;  /* 0x0000008049097824 */ /* 0x000fe200078e0202 */
[----:B------:R-:W-:Y:S01]  /*16510*/  SHF.R.S32.HI R6, RZ, 0x1f, R7 ;  /* 0x0000001fff067819 */ /* 0x000fe20000011407 */
[----:B-----5:R-:W-:Y:S01]  /*16520*/  IMAD R2, R3, c[0x0][0x4e8], RZ ;  /* 0x00013a0003027a24 */ /* 0x020fe200078e02ff */
[----:B------:R-:W1:Y:S01]  /*16530*/  SHFL.IDX PT, R17, R20, RZ, 0x1c1f ;  /* 0x001c1fff14117589 */ /* 0x000e6200000e0000 */
[----:B------:R-:W-:Y:S01]  /*16540*/  IMAD R19, R19, c[0x0][0x4e8], R8 ;  /* 0x00013a0013137a24 */ /* 0x000fe200078e0208 */
[C---:B------:R-:W-:Y:S01]  /*16550*/  IADD3 R3, R9.reuse, 0x8, RZ ;  /* 0x0000000809037810 */ /* 0x040fe20007ffe0ff */
[----:B------:R-:W-:Y:S01]  /*16560*/  IMAD R6, R6, c[0x0][0x3e0], RZ ;  /* 0x0000f80006067a24 */ /* 0x000fe200078e02ff */
[----:B------:R-:W2:Y:S01]  /*16570*/  SHFL.IDX PT, R33, R20, 0x1, 0x1c1f ;  /* 0x003c1f0014217f89 */ /* 0x000ea200000e0000 */
[-C--:B------:R-:W-:Y:S01]  /*16580*/  ISETP.GE.OR P1, PT, R9, R2.reuse, P2 ;  /* 0x000000020900720c */ /* 0x080fe20001726670 */
[----:B------:R-:W-:Y:S01]  /*16590*/  IMAD.WIDE.U32 R10, R7, c[0x0][0x3e0], R10 ;  /* 0x0000f800070a7a25 */ /* 0x000fe200078e000a */
[----:B------:R-:W-:-:S02]  /*165a0*/  ISETP.GE.OR P0, PT, R3, R2, P2 ;  /* 0x000000020300720c */ /* 0x000fc40001706670 */
[----:B------:R-:W-:Y:S01]  /*165b0*/  LOP3.LUT R4, R5, 0x7ffffe00, R4, 0xf8, !PT ;  /* 0x7ffffe0005047812 */ /* 0x000fe200078ef804 */
[----:B------:R-:W-:Y:S01]  /*165c0*/  IMAD R6, R7, c[0x0][0x3e4], R6 ;  /* 0x0000f90007067a24 */ /* 0x000fe200078e0206 */
[----:B------:R-:W-:Y:S02]  /*165d0*/  SHF.R.S32.HI R7, RZ, 0x1f, R19 ;  /* 0x0000001fff077819 */ /* 0x000fe40000011413 */
[----:B------:R-:W-:Y:S01]  /*165e0*/  SHF.L.U32 R76, R4, 0x1, RZ ;  /* 0x00000001044c7819 */ /* 0x000fe200000006ff */
[----:B------:R-:W-:Y:S01]  /*165f0*/  IMAD.IADD R11, R11, 0x1, R6 ;  /* 0x000000010b0b7824 */ /* 0x000fe200078e0206 */
[----:B------:R-:W-:Y:S01]  /*16600*/  LEA R73, R73, R14, 0x7 ;  /* 0x0000000e49497211 */ /* 0x000fe200078e38ff */
[----:B------:R-:W-:Y:S02]  /*16610*/  IMAD R6, R7, c[0x0][0x3d8], RZ ;  /* 0x0000f60007067a24 */ /* 0x000fe400078e02ff */
[----:B------:R-:W-:-:S04]  /*16620*/  IMAD.WIDE.U32 R74, R19, c[0x0][0x3d8], R10 ;  /* 0x0000f600134a7a25 */ /* 0x000fc800078e000a */
[----:B------:R-:W-:Y:S01]  /*16630*/  IMAD R3, R19, c[0x0][0x3dc], R6 ;  /* 0x0000f70013037a24 */ /* 0x000fe200078e0206 */
[----:B-1----:R1:W-:Y:S03]  /*16640*/  @!P1 ST.E [R16.64], R12 ;  /* 0x0000000c10009985 */ /* 0x0023e6000c101904 */
[----:B------:R-:W-:Y:S01]  /*16650*/  IMAD.IADD R3, R75, 0x1, R3 ;  /* 0x000000014b037824 */ /* 0x000fe200078e0203 */
[----:B--2---:R1:W-:Y:S01]  /*16660*/  @!P0 ST.E [R32.64], R13 ;  /* 0x0000000d20008985 */ /* 0x0043e2000c101904 */
        /* <DEDUP_REMOVED lines=46> */
.L_x_853:
[----:B--234-:R-:W-:Y:S05]  /*16950*/  BSYNC B0 ;  /* 0x0000000000007941 */ /* 0x01cfea0003800000 */
.L_x_852:
        /* <DEDUP_REMOVED lines=30> */
.L_x_855:
[----:B------:R-:W-:Y:S05]  /*16b40*/  BSYNC B0 ;  /* 0x0000000000007941 */ /* 0x000fea0003800000 */
.L_x_854:
        /* <DEDUP_REMOVED lines=30> */
.L_x_857:
[----:B------:R-:W-:Y:S05]  /*16d30*/  BSYNC B0 ;  /* 0x0000000000007941 */ /* 0x000fea0003800000 */
.L_x_856:
        /* <DEDUP_REMOVED lines=31> */
.L_x_850:
        /* <DEDUP_REMOVED lines=18> */
.L_x_858:
        /* <DEDUP_REMOVED lines=41> */
.L_x_860:
[----:B------:R-:W-:Y:S05]  /*172e0*/  BSYNC B0 ;  /* 0x0000000000007941 */ /* 0x000fea0003800000 */
.L_x_859:
        /* <DEDUP_REMOVED lines=72> */
.L_x_862:
[----:B------:R-:W-:Y:S05]  /*17770*/  BSYNC B0 ;  /* 0x0000000000007941 */ /* 0x000fea0003800000 */
.L_x_861:
        /* <DEDUP_REMOVED lines=27> */
.L_x_864:
[----:B------:R-:W-:Y:S05]  /*17930*/  BSYNC B0 ;  /* 0x0000000000007941 */ /* 0x000fea0003800000 */
.L_x_863:
        /* <DEDUP_REMOVED lines=27> */
.L_x_866:
[----:B------:R-:W-:Y:S05]  /*17af0*/  BSYNC B0 ;  /* 0x0000000000007941 */ /* 0x000fea0003800000 */
.L_x_865:
        /* <DEDUP_REMOVED lines=28> */
.L_x_867:
        /* <DEDUP_REMOVED lines=12> */
.L_x_1541:


//--------------------- .text._ZN7cutlass13device_kernelIN5flash19enable_sm80_to_sm89INS1_16FlashAttnFwdSm80INS1_25CollectiveMainloopFwdSm80ILi8ELi1ELb0EN4cute5tupleIJNS5_1CILi128EEENS7_ILi64EEENS7_ILi256EEEEEELi256ENS_6half_tEfNS_4arch4Sm80ELb0ELb1ELb1ELb0ELb0ELb0ELb1ELb0EEENS1_21CollectiveEpilogueFwdINS6_IJS8_SA_S9_EEENS6_IJNS7_ILi1EEESI_SI_EEESC_SE_Li256ELb0ELb1ELb0ELb0EEENS1_19SingleTileSchedulerILb0ELb0ELb1ELi128EEEEEEEEEvNT_6ParamsE --------------------------
	.section	.text._ZN7cutlass13device_kernelIN5flash19enable_sm80_to_sm89INS1_16FlashAttnFwdSm80INS1_25CollectiveMainloopFwdSm80ILi8ELi1ELb0EN4cute5tupleIJNS5_1CILi128EEENS7_ILi64EEENS7_ILi256EEEEEELi256ENS_6half_tEfNS_4arch4Sm80ELb0ELb1ELb1ELb0ELb0ELb0ELb1ELb0EEENS1_21CollectiveEpilogueFwdINS6_IJS8_SA_S9_EEENS6_IJNS7_ILi1EEESI_SI_EEESC_SE_Li256ELb0ELb1ELb0ELb0EEENS1_19SingleTileSchedulerILb0ELb0ELb1ELi128EEEEEEEEEvNT_6ParamsE,"ax",@progbits
	.sectioninfo	@"SHI_REGISTERS=255"
	.align	128
.text._ZN7cutlass13device_kernelIN5flash19enable_sm80_to_sm89INS1_16FlashAttnFwdSm80INS1_25CollectiveMainloopFwdSm80ILi8ELi1ELb0EN4cute5tupleIJNS5_1CILi128EEENS7_ILi64EEENS7_ILi256EEEEEELi256ENS_6half_tEfNS_4arch4Sm80ELb0ELb1ELb1ELb0ELb0ELb0ELb1ELb0EEENS1_21CollectiveEpilogueFwdINS6_IJS8_SA_S9_EEENS6_IJNS7_ILi1EEESI_SI_EEESC_SE_Li256ELb0ELb1ELb0ELb0EEENS1_19SingleTileSchedulerILb0ELb0ELb1ELi128EEEEEEEEEvNT_6ParamsE:
        .type           _ZN7cutlass13device_kernelIN5flash19enable_sm80_to_sm89INS1_16FlashAttnFwdSm80INS1_25CollectiveMainloopFwdSm80ILi8ELi1ELb0EN4cute5tupleIJNS5_1CILi128EEENS7_ILi64EEENS7_ILi256EEEEEELi256ENS_6half_tEfNS_4arch4Sm80ELb0ELb1ELb1ELb0ELb0ELb0ELb1ELb0EEENS1_21CollectiveEpilogueFwdINS6_IJS8_SA_S9_EEENS6_IJNS7_ILi1EEESI_SI_EEESC_SE_Li256ELb0ELb1ELb0ELb0EEENS1_19SingleTileSchedulerILb0ELb0ELb1ELi128EEEEEEEEEvNT_6ParamsE,@function
        .size           _ZN7cutlass13device_kernelIN5flash19enable_sm80_to_sm89INS1_16FlashAttnFwdSm80INS1_25CollectiveMainloopFwdSm80ILi8ELi1ELb0EN4cute5tupleIJNS5_1CILi128EEENS7_ILi64EEENS7_ILi256EEEEEELi256ENS_6half_tEfNS_4arch4Sm80ELb0ELb1ELb1ELb0ELb0ELb0ELb1ELb0EEENS1_21CollectiveEpilogueFwdINS6_IJS8_SA_S9_EEENS6_IJNS7_ILi1EEESI_SI_EEESC_SE_Li256ELb0ELb1ELb0ELb0EEENS1_19SingleTileSchedulerILb0ELb0ELb1ELi128EEEEEEEEEvNT_6ParamsE,(.L_x_1542 - _ZN7cutlass13device_kernelIN5flash19enable_sm80_to_sm89INS1_16FlashAttnFwdSm80INS1_25CollectiveMainloopFwdSm80ILi8ELi1ELb0EN4cute5tupleIJNS5_1CILi128EEENS7_ILi64EEENS7_ILi256EEEEEELi256ENS_6half_tEfNS_4arch4Sm80ELb0ELb1ELb1ELb0ELb0ELb0ELb1ELb0EEENS1_21CollectiveEpilogueFwdINS6_IJS8_SA_S9_EEENS6_IJNS7_ILi1EEESI_SI_EEESC_SE_Li256ELb0ELb1ELb0ELb0EEENS1_19SingleTileSchedulerILb0ELb0ELb1ELi128EEEEEEEEEvNT_6ParamsE)
        .other          _ZN7cutlass13device_kernelIN5flash19enable_sm80_to_sm89INS1_16FlashAttnFwdSm80INS1_25CollectiveMainloopFwdSm80ILi8ELi1ELb0EN4cute5tupleIJNS5_1CILi128EEENS7_ILi64EEENS7_ILi256EEEEEELi256ENS_6half_tEfNS_4arch4Sm80ELb0ELb1ELb1ELb0ELb0ELb0ELb1ELb0EEENS1_21CollectiveEpilogueFwdINS6_IJS8_SA_S9_EEENS6_IJNS7_ILi1EEESI_SI_EEESC_SE_Li256ELb0ELb1ELb0ELb0EEENS1_19SingleTileSchedulerILb0ELb0ELb1ELi128EEEEEEEEEvNT_6ParamsE,@"STO_CUDA_ENTRY STV_DEFAULT"
_ZN7cutlass13device_kernelIN5flash19enable_sm80_to_sm89INS1_16FlashAttnFwdSm80INS1_25CollectiveMainloopFwdSm80ILi8ELi1ELb0EN4cute5tupleIJNS5_1CILi128EEENS7_ILi64EEENS7_ILi256EEEEEELi256ENS_6half_tEfNS_4arch4Sm80ELb0ELb1ELb1ELb0ELb0ELb0ELb1ELb0EEENS1_21CollectiveEpilogueFwdINS6_IJS8_SA_S9_EEENS6_IJNS7_ILi1EEESI_SI_EEESC_SE_Li256ELb0ELb1ELb0ELb0EEENS1_19SingleTileSchedulerILb0ELb0ELb1ELi128EEEEEEEEEvNT_6ParamsE:
[----:B------:R-:W-:-:S03]  /*0000*/  MOV R1, c[0x0][0x28] ;  /* 0x00000a0000017a02 */ /* 0x000fc60000000f00 */
[----:B------:R-:W1:Y:S01]  /*0010*/  S2R R41, SR_CTAID.Z ;  /* 0x0000000000297919 */ /* 0x000e620000002700 */
[----:B------:R-:W-:Y:S02]  /*0020*/  IADD3 R1, R1, -0x78, RZ ;  /* 0xffffff8801017810 */ /* 0x000fe40007ffe0ff */
[----:B-1----:R-:W-:-:S13]  /*0030*/  ISETP.GE.AND P0, PT, R41, RZ, PT ;  /* 0x000000ff2900720c */ /* 0x002fda0003f06270 */
[----:B------:R-:W-:Y:S05]  /*0040*/  @!P0 EXIT ;  /* 0x000000000000894d */ /* 0x000fea0003800000 */
[----:B------:R-:W1:Y:S01]  /*0050*/  S2R R2, SR_CTAID.X ;  /* 0x0000000000027919 */ /* 0x000e620000002500 */
[----:B------:R-:W-:Y:S02]  /*0060*/  IMAD.MOV.U32 R117, RZ, RZ, c[0x0][0x2c4] ;  /* 0x0000b100ff757624 */ /* 0x000fe400078e00ff */
[----:B------:R-:W-:Y:S01]  /*0070*/  IMAD.MOV.U32 R113, RZ, RZ, 0x1 ;  /* 0x00000001ff717424 */ /* 0x000fe200078e00ff */
[----:B------:R-:W2:Y:S02]  /*0080*/  S2R R109, SR_TID.X ;  /* 0x00000000006d7919 */ /* 0x000ea40000002100 */
[----:B------:R-:W-:Y:S02]  /*0090*/  ISETP.NE.AND P1, PT, R117, 0x1, PT ;  /* 0x000000017500780c */ /* 0x000fe40003f25270 */
[----:B------:R-:W-:Y:S01]  /*00a0*/  ISETP.LE.AND P2, PT, R113, c[0x0][0x32c], PT ;  /* 0x0000cb0071007a0c */ /* 0x000fe20003f43270 */
[----:B-1----:R-:W-:-:S04]  /*00b0*/  IMAD.SHL.U32 R4, R2, 0x80, RZ ;  /* 0x0000008002047824 */ /* 0x002fc800078e00ff */
[----:B------:R-:W-:-:S06]  /*00c0*/  IMAD.MOV.U32 R181, RZ, RZ, R4 ;  /* 0x000000ffffb57224 */ /* 0x000fcc00078e0004 */
[----:B------:R-:W-:-:S05]  /*00d0*/  @P1 IADD3 R2, R181, 0x7f, RZ ;  /* 0x0000007fb5021810 */ /* 0x000fca0007ffe0ff */
[----:B------:R-:W-:Y:S01]  /*00e0*/  @P1 IMAD.HI.U32 R3, R2, c[0x0][0x2c8], RZ ;  /* 0x0000b20002031a27 */ /* 0x000fe200078e00ff */
[----:B------:R-:W-:Y:S02]  /*00f0*/  IADD3 R2, R4, 0x7f, RZ ;  /* 0x0000007f04027810 */ /* 0x000fe40007ffe0ff */
[----:B------:R-:W-:Y:S02]  /*0100*/  IADD3 R4, R113, -c[0x0][0x168], RZ ;  /* 0x80005a0071047a10 */ /* 0x000fe40007ffe0ff */
[----:B------:R-:W-:-:S04]  /*0110*/  @P1 SHF.R.U32.HI R2, RZ, c[0x0][0x2cc], R3 ;  /* 0x0000b300ff021a19 */ /* 0x000fc80000011603 */
[----:B------:R-:W-:-:S04]  /*0120*/  IADD3 R2, R2, c[0x0][0x1d0], R4 ;  /* 0x0000740002027a10 */ /* 0x000fc80007ffe004 */
[----:B------:R-:W-:Y:S01]  /*0130*/  IADD3 R3, R2, c[0x0][0x328], RZ ;  /* 0x0000ca0002037a10 */ /* 0x000fe20007ffe0ff */
[----:B------:R-:W-:Y:S05]  /*0140*/  @!P2 BRA `(.L_x_868) ;  /* 0x000000f00000a947 */ /* 0x000fea0003800000 */
[C---:B--2---:R-:W-:Y:S02]  /*0150*/  ISETP.GT.AND P0, PT, R2.reuse, RZ, PT ;  /* 0x000000ff0200720c */ /* 0x044fe40003f04270 */
[----:B------:R-:W-:-:S11]  /*0160*/  IADD3 R0, R2, -0x1, RZ ;  /* 0xffffffff02007810 */ /* 0x000fd60007ffe0ff */
[----:B------:R-:W-:Y:S05]  /*0170*/  @P0 BRA `(.L_x_869) ;  /* 0x0000006000000947 */ /* 0x000fea0003800000 */
[----:B------:R-:W-:Y:S01]  /*0180*/  ISETP.NE.AND P0, PT, R113, c[0x0][0x32c], PT ;  /* 0x0000cb0071007a0c */ /* 0x000fe20003f05270 */
[----:B------:R-:W-:-:S12]  /*0190*/  IMAD.MOV R0, RZ, RZ, -R2 ;  /* 0x000000ffff007224 */ /* 0x000fd800078e0a02 */
[----:B------:R-:W-:-:S05]  /*01a0*/  @P0 IMAD.HI.U32 R2, R0, c[0x0][0x330], RZ ;  /* 0x0000cc0000020a27 */ /* 0x000fca00078e00ff */
[----:B------:R-:W-:-:S04]  /*01b0*/  @P0 SHF.R.U32.HI R0, RZ, c[0x0][0x334], R2 ;  /* 0x0000cd00ff000a19 */ /* 0x000fc80000011602 */
[----:B------:R-:W-:Y:S01]  /*01c0*/  LOP3.LUT R0, RZ, R0, RZ, 0x33, !PT ;  /* 0x00000000ff007212 */ /* 0x000fe200078e33ff */
[----:B------:R-:W-:Y:S05]  /*01d0*/  BRA `(.L_x_870) ;  /* 0x0000003000007947 */ /* 0x000fea0003800000 */
.L_x_869:
[----:B------:R-:W-:-:S13]  /*01e0*/  ISETP.NE.AND P0, PT, R113, c[0x0][0x32c], PT ;  /* 0x0000cb0071007a0c */ /* 0x000fda0003f05270 */
[----:B------:R-:W-:-:S05]  /*01f0*/  @P0 IMAD.HI.U32 R2, R0, c[0x0][0x330], RZ ;  /* 0x0000cc0000020a27 */ /* 0x000fca00078e00ff */
[----:B------:R-:W-:Y:S02]  /*0200*/  @P0 SHF.R.U32.HI R0, RZ, c[0x0][0x334], R2 ;  /* 0x0000cd00ff000a19 */ /* 0x000fe40000011602 */
.L_x_870:
[----:B------:R-:W-:-:S05]  /*0210*/  MOV R2, c[0x0][0x32c] ;  /* 0x0000cb0000027a02 */ /* 0x000fca0000000f00 */
[----:B------:R-:W-:-:S05]  /*0220*/  IMAD R0, R0, R2, c[0x0][0x32c] ;  /* 0x0000cb0000007624 */ /* 0x000fca00078e0202 */
[----:B------:R-:W-:-:S03]  /*0230*/  IMNMX R3, R3, R0, PT ;  /* 0x0000000003037217 */ /* 0x000fc60003800200 */
.L_x_868:
[----:B--2---:R-:W-:Y:S01]  /*0240*/  IMAD.MOV.U32 R5, RZ, RZ, 0x3f ;  /* 0x0000003fff057424 */ /* 0x004fe200078e00ff */
[----:B------:R-:W-:Y:S01]  /*0250*/  IADD3 R2, R3, 0x3f, RZ ;  /* 0x0000003f03027810 */ /* 0x000fe20007ffe0ff */
[----:B------:R-:W-:-:S03]  /*0260*/  @P1 IMAD.HI.U32 R3, R181, c[0x0][0x2c8], RZ ;  /* 0x0000b200b5031a27 */ /* 0x000fc600078e00ff */
[----:B------:R-:W-:Y:S01]  /*0270*/  IADD3 R5, R5, c[0x0][0x1d0], RZ ;  /* 0x0000740005057a10 */ /* 0x000fe20007ffe0ff */
[----:B------:R-:W-:Y:S01]  /*0280*/  IMAD.MOV.U32 R7, RZ, RZ, c[0x0][0x1d0] ;  /* 0x00007400ff077624 */ /* 0x000fe200078e00ff */
[----:B------:R-:W-:Y:S01]  /*0290*/  SHF.R.S32.HI R4, RZ, 0x1f, R2 ;  /* 0x0000001fff047819 */ /* 0x000fe20000011402 */
[----:B------:R-:W-:Y:S01]  /*02a0*/  IMAD.MOV.U32 R0, RZ, RZ, R181 ;  /* 0x000000ffff007224 */ /* 0x000fe200078e00b5 */
[----:B------:R-:W-:Y:S02]  /*02b0*/  SHF.R.S32.HI R6, RZ, 0x1f, R5 ;  /* 0x0000001fff067819 */ /* 0x000fe40000011405 */
[----:B------:R-:W-:Y:S02]  /*02c0*/  @P1 SHF.R.U32.HI R0, RZ, c[0x0][0x2cc], R3 ;  /* 0x0000b300ff001a19 */ /* 0x000fe40000011603 */
[----:B------:R-:W-:Y:S02]  /*02d0*/  IADD3 R8, R7, -c[0x0][0x168], RZ ;  /* 0x80005a0007087a10 */ /* 0x000fe40007ffe0ff */
[----:B------:R-:W-:-:S02]  /*02e0*/  LEA.HI R2, R4, R2, RZ, 0x6 ;  /* 0x0000000204027211 */ /* 0x000fc400078f30ff */
[----:B------:R-:W-:Y:S01]  /*02f0*/  LEA.HI R4, R6, R5, RZ, 0x6 ;  /* 0x0000000506047211 */ /* 0x000fe200078f30ff */
[----:B------:R-:W-:Y:S01]  /*0300*/  IMAD.IADD R0, R8, 0x1, R0 ;  /* 0x0000000108007824 */ /* 0x000fe200078e0200 */
[----:B------:R-:W-:Y:S02]  /*0310*/  SHF.R.S32.HI R2, RZ, 0x6, R2 ;  /* 0x00000006ff027819 */ /* 0x000fe40000011402 */
[----:B------:R-:W-:Y:S02]  /*0320*/  SHF.R.S32.HI R4, RZ, 0x6, R4 ;  /* 0x00000006ff047819 */ /* 0x000fe40000011404 */
[----:B------:R-:W-:Y:S02]  /*0330*/  IADD3 R3, R0, -c[0x0][0x324], RZ ;  /* 0x8000c90000037a10 */ /* 0x000fe40007ffe0ff */
[----:B------:R-:W-:Y:S01]  /*0340*/  IMNMX R184, R4, R2, PT ;  /* 0x0000000204b87217 */ /* 0x000fe20003800200 */
[----:B------:R-:W-:Y:S05]  /*0350*/  @!P2 BRA `(.L_x_871) ;  /* 0x000000f00000a947 */ /* 0x000fea0003800000 */
        /* <DEDUP_REMOVED lines=9> */
.L_x_872:
[----:B------:R-:W-:-:S04]  /*03f0*/  MOV R2, c[0x0][0x32c] ;  /* 0x0000cb0000027a02 */ /* 0x000fc80000000f00 */
[----:B------:R-:W-:-:S13]  /*0400*/  ISETP.NE.AND P0, PT, R2, 0x1, PT ;  /* 0x000000010200780c */ /* 0x000fda0003f05270 */
[----:B------:R-:W-:-:S05]  /*0410*/  @P0 IMAD.HI.U32 R2, R0, c[0x0][0x330], RZ ;  /* 0x0000cc0000020a27 */ /* 0x000fca00078e00ff */
[----:B------:R-:W-:-:S05]  /*0420*/  @P0 SHF.R.U32.HI R0, RZ, c[0x0][0x334], R2 ;  /* 0x0000cd00ff000a19 */ /* 0x000fca0000011602 */
.L_x_873:
[----:B------:R-:W-:-:S05]  /*0430*/  IMAD R0, R0, c[0x0][0x32c], RZ ;  /* 0x0000cb0000007a24 */ /* 0x000fca00078e02ff */
[----:B------:R-:W-:-:S04]  /*0440*/  IMNMX R3, R3, R0, !PT ;  /* 0x0000000003037217 */ /* 0x000fc80007800200 */
.L_x_871:
[----:B------:R-:W-:Y:S01]  /*0450*/  SHF.R.S32.HI R0, RZ, 0x1f, R3 ;  /* 0x0000001fff007819 */ /* 0x000fe20000011403 */
[----:B------:R-:W-:Y:S01]  /*0460*/  ULDC.64 UR8, c[0x0][0x118] ;  /* 0x0000460000087ab9 */ /* 0x000fe20000000a00 */
[----:B------:R-:W-:Y:S01]  /*0470*/  PLOP3.LUT P2, PT, PT, PT, PT, 0x80, 0x0 ;  /* 0x000000000000781c */ /* 0x000fe20003f4f070 */
[----:B------:R-:W-:Y:S01]  /*0480*/  CS2R R130, SRZ ;  /* 0x0000000000827805 */ /* 0x000fe2000001ff00 */
[----:B------:R-:W-:Y:S01]  /*0490*/  LEA.HI R0, R0, R3, RZ, 0x6 ;  /* 0x0000000300007211 */ /* 0x000fe200078f30ff */
[----:B------:R-:W-:Y:S01]  /*04a0*/  CS2R R22, SRZ ;  /* 0x0000000000167805 */ /* 0x000fe2000001ff00 */
[----:B------:R-:W-:Y:S01]  /*04b0*/  IMAD.MOV.U32 R128, RZ, RZ, RZ ;  /* 0x000000ffff807224 */ /* 0x000fe200078e00ff */
[----:B------:R-:W-:Y:S01]  /*04c0*/  CS2R R126, SRZ ;  /* 0x00000000007e7805 */ /* 0x000fe2000001ff00 */
[----:B------:R-:W-:Y:S01]  /*04d0*/  SHF.R.S32.HI R0, RZ, 0x6, R0 ;  /* 0x00000006ff007819 */ /* 0x000fe20000011400 */
[----:B------:R-:W-:Y:S01]  /*04e0*/  IMAD.MOV.U32 R124, RZ, RZ, RZ ;  /* 0x000000ffff7c7224 */ /* 0x000fe200078e00ff */
[----:B------:R-:W-:Y:S01]  /*04f0*/  CS2R R122, SRZ ;  /* 0x00000000007a7805 */ /* 0x000fe2000001ff00 */
[----:B------:R-:W-:Y:S01]  /*0500*/  CS2R R24, SRZ ;  /* 0x0000000000187805 */ /* 0x000fe2000001ff00 */
[----:B------:R-:W-:Y:S01]  /*0510*/  IMNMX R232, RZ, R0, !PT ;  /* 0x00000000ffe87217 */ /* 0x000fe20007800200 */
[----:B------:R-:W-:Y:S01]  /*0520*/  CS2R R118, SRZ ;  /* 0x0000000000767805 */ /* 0x000fe2000001ff00 */
[----:B------:R-:W-:Y:S01]  /*0530*/  MOV R120, RZ ;  /* 0x000000ff00787202 */ /* 0x000fe20000000f00 */
[----:B------:R-:W-:Y:S01]  /*0540*/  IMAD.MOV.U32 R116, RZ, RZ, RZ ;  /* 0x000000ffff747224 */ /* 0x000fe200078e00ff */
[----:B------:R-:W-:Y:S01]  /*0550*/  ISETP.GT.AND P0, PT, R184, R232, PT ;  /* 0x000000e8b800720c */ /* 0x000fe20003f04270 */
        /* <DEDUP_REMOVED lines=65> */
[----:B------:R-:W1:Y:S01]  /*0970*/  S2R R33, SR_CTAID.Y ;  /* 0x0000000000217919 */ /* 0x000e620000002600 */
[----:B------:R-:W-:Y:S01]  /*0980*/  SHF.R.S32.HI R107, RZ, 0x1f, R109 ;  /* 0x0000001fff6b7819 */ /* 0x000fe2000001146d */
[----:B------:R-:W-:Y:S01]  /*0990*/  IMAD R29, R117, c[0x0][0x168], RZ ;  /* 0x00005a00751d7a24 */ /* 0x000fe200078e02ff */
[----:B------:R-:W-:-:S02]  /*09a0*/  SHF.R.S32.HI R30, RZ, 0x1f, R41 ;  /* 0x0000001fff1e7819 */ /* 0x000fc40000011429 */
[CC--:B------:R-:W-:Y:S02]  /*09b0*/  LEA.HI R2, R107.reuse, R109.reuse, RZ, 0x3 ;  /* 0x0000006d6b027211 */ /* 0x0c0fe400078f18ff */
[----:B------:R-:W-:Y:S02]  /*09c0*/  LEA.HI R19, R107, R109, RZ, 0x6 ;  /* 0x0000006d6b137211 */ /* 0x000fe400078f30ff */
[----:B------:R-:W-:Y:S02]  /*09d0*/  LOP3.LUT R0, R2, 0xfffffff8, RZ, 0xc0, !PT ;  /* 0xfffffff802007812 */ /* 0x000fe400078ec0ff */
[----:B------:R-:W-:Y:S01]  /*09e0*/  SHF.R.S32.HI R22, RZ, 0x3, R2 ;  /* 0x00000003ff167819 */ /* 0x000fe20000011402 */
[----:B------:R-:W-:Y:S02]  /*09f0*/  IMAD.SHL.U32 R19, R19, 0x8, RZ ;  /* 0x0000000813137824 */ /* 0x000fe400078e00ff */
[----:B------:R-:W-:Y:S02]  /*0a00*/  IMAD.IADD R32, R109, 0x1, -R0 ;  /* 0x000000016d207824 */ /* 0x000fe400078e0a00 */
[----:B------:R-:W-:-:S02]  /*0a10*/  IMAD.IADD R13, R181, 0x1, R22 ;  /* 0x00000001b50d7824 */ /* 0x000fc400078e0216 */
[----:B------:R-:W-:-:S03]  /*0a20*/  IMAD R0, R32, 0x20, R22 ;  /* 0x0000002020007824 */ /* 0x000fc600078e0216 */
[----:B------:R-:W-:Y:S01]  /*0a30*/  IADD3 R10, R13, 0x40, RZ ;  /* 0x000000400d0a7810 */ /* 0x000fe20007ffe0ff */
[----:B------:R-:W-:Y:S01]  /*0a40*/  IMAD.IADD R4, R181, 0x1, R0 ;  /* 0x00000001b5047824 */ /* 0x000fe200078e0200 */
[----:B-1----:R-:W-:Y:S01]  /*0a50*/  SHF.R.S32.HI R34, RZ, 0x1f, R33 ;  /* 0x0000001fff227819 */ /* 0x002fe20000011421 */
[----:B------:R-:W-:Y:S01]  /*0a60*/  IMAD.WIDE.U32 R6, R33, c[0x0][0x1b8], RZ ;  /* 0x00006e0021067a25 */ /* 0x000fe200078e00ff */
[----:B------:R-:W-:-:S03]  /*0a70*/  ISETP.GE.AND P2, PT, R10, R29, PT ;  /* 0x0000001d0a00720c */ /* 0x000fc60003f46270 */
[----:B------:R-:W-:Y:S02]  /*0a80*/  IMAD R2, R34, c[0x0][0x1b8], RZ ;  /* 0x00006e0022027a24 */ /* 0x000fe400078e02ff */
[----:B------:R-:W-:-:S04]  /*0a90*/  @P1 IMAD.HI.U32 R5, R4, c[0x0][0x2c8], RZ ;  /* 0x0000b20004051a27 */ /* 0x000fc800078e00ff */
[----:B------:R-:W-:Y:S02]  /*0aa0*/  IMAD R2, R33, c[0x0][0x1bc], R2 ;  /* 0x00006f0021027a24 */ /* 0x000fe400078e0202 */
[----:B------:R-:W-:Y:S01]  /*0ab0*/  IMAD.MOV.U32 R0, RZ, RZ, R4 ;  /* 0x000000ffff007224 */ /* 0x000fe200078e0004 */
[----:B------:R-:W-:Y:S01]  /*0ac0*/  @P1 SHF.R.U32.HI R0, RZ, c[0x0][0x2cc], R5 ;  /* 0x0000b300ff001a19 */ /* 0x000fe20000011605 */
[----:B------:R-:W-:Y:S02]  /*0ad0*/  IMAD.IADD R3, R7, 0x1, R2 ;  /* 0x0000000107037824 */ /* 0x000fe400078e0202 */
[----:B------:R-:W-:Y:S02]  /*0ae0*/  IMAD R7, R30, c[0x0][0x1c0], RZ ;  /* 0x000070001e077a24 */ /* 0x000fe400078e02ff */
[----:B------:R-:W-:Y:S01]  /*0af0*/  IMAD.MOV.U32 R2, RZ, RZ, R6 ;  /* 0x000000ffff027224 */ /* 0x000fe200078e0006 */
[----:B------:R-:W-:Y:S01]  /*0b00*/  SHF.R.S32.HI R6, RZ, 0x1f, R0 ;  /* 0x0000001fff067819 */ /* 0x000fe20000011400 */
[----:B------:R-:W-:-:S02]  /*0b10*/  IMAD R7, R41, c[0x0][0x1c4], R7 ;  /* 0x0000710029077a24 */ /* 0x000fc400078e0207 */
[----:B------:R-:W-:-:S04]  /*0b20*/  IMAD.WIDE.U32 R2, R41, c[0x0][0x1c0], R2 ;  /* 0x0000700029027a25 */ /* 0x000fc800078e0002 */
[----:B------:R-:W-:Y:S02]  /*0b30*/  IMAD.MOV R5, RZ, RZ, -R0 ;  /* 0x000000ffff057224 */ /* 0x000fe400078e0a00 */
[----:B------:R-:W-:Y:S02]  /*0b40*/  IMAD.IADD R3, R3, 0x1, R7 ;  /* 0x0000000103037824 */ /* 0x000fe400078e0207 */
[----:B------:R-:W-:Y:S02]  /*0b50*/  IMAD R5, R5, c[0x0][0x2c4], R4 ;  /* 0x0000b10005057a24 */ /* 0x000fe400078e0204 */
[----:B------:R-:W-:Y:S02]  /*0b60*/  IMAD R6, R6, c[0x0][0x1b0], RZ ;  /* 0x00006c0006067a24 */ /* 0x000fe400078e02ff */
[----:B------:R-:W-:Y:S01]  /*0b70*/  IMAD.WIDE.U32 R2, R0, c[0x0][0x1b0], R2 ;  /* 0x00006c0000027a25 */ /* 0x000fe200078e0002 */
[----:B------:R-:W-:-:S03]  /*0b80*/  SHF.R.S32.HI R4, RZ, 0x1f, R5 ;  /* 0x0000001fff047819 */ /* 0x000fc60000011405 */
[----:B------:R-:W-:-:S04]  /*0b90*/  IMAD R0, R0, c[0x0][0x1b4], R6 ;  /* 0x00006d0000007a24 */ /* 0x000fc800078e0206 */
[----:B------:R-:W-:Y:S02]  /*0ba0*/  IMAD.IADD R3, R3, 0x1, R0 ;  /* 0x0000000103037824 */ /* 0x000fe400078e0200 */
[----:B------:R-:W-:Y:S02]  /*0bb0*/  IMAD R0, R4, c[0x0][0x1a8], RZ ;  /* 0x00006a0004007a24 */ /* 0x000fe400078e02ff */
[----:B------:R-:W-:-:S04]  /*0bc0*/  IMAD.WIDE.U32 R2, R5, c[0x0][0x1a8], R2 ;  /* 0x00006a0005027a25 */ /* 0x000fc800078e0002 */
[----:B------:R-:W-:Y:S01]  /*0bd0*/  IMAD R0, R5, c[0x0][0x1ac], R0 ;  /* 0x00006b0005007a24 */ /* 0x000fe200078e0200 */
[----:B------:R-:W-:-:S03]  /*0be0*/  LEA R12, P0, R2, c[0x0][0x160], 0x1 ;  /* 0x00005800020c7a11 */ /* 0x000fc600078008ff */
[----:B------:R-:W-:Y:S02]  /*0bf0*/  IMAD.IADD R0, R3, 0x1, R0 ;  /* 0x0000000103007824 */ /* 0x000fe400078e0200 */
[----:B------:R-:W1:Y:S01]  /*0c00*/  SHFL.IDX PT, R8, R12, RZ, 0x181f ;  /* 0x00181fff0c087589 */ /* 0x000e6200000e0000 */
[----:B------:R-:W-:Y:S02]  /*0c10*/  IMAD.SHL.U32 R3, R22, 0x40, RZ ;  /* 0x0000004016037824 */ /* 0x000fe400078e00ff */
[----:B------:R-:W-:Y:S01]  /*0c20*/  LEA.HI.X R0, R2, c[0x0][0x164], R0, 0x1, P0 ;  /* 0x0000590002007a11 */ /* 0x000fe200000f0c00 */
[----:B------:R-:W-:Y:S01]  /*0c30*/  SHFL.IDX PT, R6, R12, 0x1, 0x181f ;  /* 0x00381f000c067f89 */ /* 0x000fe200000e0000 */
[C---:B------:R-:W-:Y:S02]  /*0c40*/  IADD3 R2, R13.reuse, 0x20, RZ ;  /* 0x000000200d027810 */ /* 0x040fe40007ffe0ff */
[-C--:B------:R-:W-:Y:S01]  /*0c50*/  ISETP.GE.AND P0, PT, R13, R29.reuse, PT ;  /* 0x0000001d0d00720c */ /* 0x080fe20003f06270 */
[----:B------:R-:W2:Y:S01]  /*0c60*/  SHFL.IDX PT, R9, R0, RZ, 0x181f ;  /* 0x00181fff00097589 */ /* 0x000ea200000e0000 */
[----:B------:R-:W-:Y:S01]  /*0c70*/  ISETP.GE.AND P3, PT, R2, R29, PT ;  /* 0x0000001d0200720c */ /* 0x000fe20003f66270 */
[----:B------:R-:W-:Y:S01]  /*0c80*/  IMAD.SHL.U32 R2, R32, 0x8, RZ ;  /* 0x0000000820027824 */ /* 0x000fe200078e00ff */
[----:B------:R-:W-:Y:S01]  /*0c90*/  LOP3.LUT R3, R3, 0x1c0, RZ, 0xc0, !PT ;  /* 0x000001c003037812 */ /* 0x000fe200078ec0ff */
[----:B------:R-:W3:Y:S03]  /*0ca0*/  SHFL.IDX PT, R7, R0, 0x1, 0x181f ;  /* 0x00381f0000077f89 */ /* 0x000ee600000e0000 */
[----:B------:R-:W-:Y:S01]  /*0cb0*/  LOP3.LUT R14, R3, 0x38, R2, 0xf8, !PT ;  /* 0x00000038030e7812 */ /* 0x000fe200078ef802 */
[----:B------:R-:W4:Y:S01]  /*0cc0*/  SHFL.IDX PT, R4, R12, 0x2, 0x181f ;  /* 0x00581f000c047f89 */ /* 0x000f2200000e0000 */
[----:B------:R-:W-:-:S02]  /*0cd0*/  SHF.R.U32.HI R11, RZ, 0x3, R3 ;  /* 0x00000003ff0b7819 */ /* 0x000fc40000011603 */
[----:B------:R-:W-:Y:S01]  /*0ce0*/  ISETP.GE.AND P5, PT, R2, c[0x0][0x198], PT ;  /* 0x0000660002007a0c */ /* 0x000fe20003fa6270 */
[----:B------:R-:W5:Y:S01]  /*0cf0*/  SHFL.IDX PT, R5, R0, 0x2, 0x181f ;  /* 0x00581f0000057f89 */ /* 0x000f6200000e0000 */
[----:B------:R-:W-:Y:S02]  /*0d00*/  LOP3.LUT R18, R14, R11, RZ, 0x3c, !PT ;  /* 0x0000000b0e127212 */ /* 0x000fe400078e3cff */
[----:B------:R-:W-:Y:S02]  /*0d10*/  SHF.R.S32.HI R3, RZ, 0x1f, R2 ;  /* 0x0000001fff037819 */ /* 0x000fe40000011402 */
[----:B------:R-:W-:Y:S02]  /*0d20*/  LOP3.LUT R19, R18, 0xfffffe00, R19, 0xf8, !PT ;  /* 0xfffffe0012137812 */ /* 0x000fe400078ef813 */
[C---:B-1----:R-:W-:Y:S02]  /*0d30*/  @!P0 LEA R10, P1, R2.reuse, R8, 0x1 ;  /* 0x00000008020a8211 */ /* 0x042fe400078208ff */
[C---:B------:R-:W-:Y:S01]  /*0d40*/  IADD3 R28, R2.reuse, 0x40, RZ ;  /* 0x00000040021c7810 */ /* 0x040fe20007ffe0ff */
[----:B------:R-:W-:Y:S01]  /*0d50*/  IMAD.SHL.U32 R233, R19, 0x2, RZ ;  /* 0x0000000213e97824 */ /* 0x000fe200078e00ff */
[----:B------:R-:W-:-:S02]  /*0d60*/  IADD3 R27, R2, 0x80, RZ ;  /* 0x00000080021b7810 */ /* 0x000fc40007ffe0ff */
[C---:B------:R-:W-:Y:S02]  /*0d70*/  IADD3 R26, R2.reuse, 0xc0, RZ ;  /* 0x000000c0021a7810 */ /* 0x040fe40007ffe0ff */
[----:B--2---:R-:W-:Y:S02]  /*0d80*/  @!P0 LEA.HI.X R11, R2, R9, R3, 0x1, P1 ;  /* 0x00000009020b8211 */ /* 0x004fe400008f0c03 */
[----:B------:R-:W-:Y:S02]  /*0d90*/  @!P0 SHF.R.S32.HI R15, RZ, 0x1f, R28 ;  /* 0x0000001fff0f8819 */ /* 0x000fe4000001141c */
[----:B------:R-:W-:Y:S01]  /*0da0*/  @!P0 SHF.R.S32.HI R14, RZ, 0x1f, R27 ;  /* 0x0000001fff0e8819 */ /* 0x000fe2000001141b */
[----:B------:R1:W-:Y:S01]  /*0db0*/  @!P0 LDGSTS.E.BYPASS.LTC128B.128 [R233+0x10100], [R10.64], !P5 ;  /* 0x101000000ae98fae */ /* 0x0003e2000e901d48 */
[----:B------:R-:W-:Y:S02]  /*0dc0*/  @!P0 SHF.R.S32.HI R16, RZ, 0x1f, R26 ;  /* 0x0000001fff108819 */ /* 0x000fe4000001141a */
[----:B------:R-:W-:-:S02]  /*0dd0*/  @!P0 LEA.HI R17, R15, R28, RZ, 0x3 ;  /* 0x0000001c0f118211 */ /* 0x000fc400078f18ff */
[----:B------:R-:W-:Y:S02]  /*0de0*/  P2R R23, PR, RZ, 0x20 ;  /* 0x00000020ff177803 */ /* 0x000fe40000000000 */
[----:B------:R-:W-:Y:S02]  /*0df0*/  ISETP.GE.AND P4, PT, R28, c[0x0][0x198], PT ;  /* 0x000066001c007a0c */ /* 0x000fe40003f86270 */
[----:B------:R-:W-:Y:S02]  /*0e00*/  @!P0 LEA.HI R15, R14, R27, RZ, 0x3 ;  /* 0x0000001b0e0f8211 */ /* 0x000fe400078f18ff */
[----:B------:R-:W-:Y:S02]  /*0e10*/  ISETP.GE.AND P5, PT, R27, c[0x0][0x198], PT ;  /* 0x000066001b007a0c */ /* 0x000fe40003fa6270 */
[----:B------:R-:W-:Y:S02]  /*0e20*/  @!P0 LEA.HI R14, R16, R26, RZ, 0x3 ;  /* 0x0000001a100e8211 */ /* 0x000fe400078f18ff */
[----:B------:R-:W-:-:S02]  /*0e30*/  @!P0 LOP3.LUT R16, R17, 0xfffffff8, RZ, 0xc0, !PT ;  /* 0xfffffff811108812 */ /* 0x000fc400078ec0ff */
[----:B------:R-:W-:Y:S02]  /*0e40*/  @!P0 LOP3.LUT R15, R15, 0xfffffff8, RZ, 0xc0, !PT ;  /* 0xfffffff80f0f8812 */ /* 0x000fe400078ec0ff */
[----:B------:R-:W-:Y:S01]  /*0e50*/  @!P0 LOP3.LUT R18, R14, 0xfffffff8, RZ, 0xc0, !PT ;  /* 0xfffffff80e128812 */ /* 0x000fe200078ec0ff */
[--C-:B------:R-:W-:Y:S01]  /*0e60*/  @!P0 IMAD.WIDE R16, R16, 0x2, R8.reuse ;  /* 0x0000000210108825 */ /* 0x100fe200078e0208 */
[----:B------:R-:W-:Y:S02]  /*0e70*/  @!P3 LEA R20, P1, R2, R6, 0x1 ;  /* 0x000000060214b211 */ /* 0x000fe400078208ff */
[----:B------:R-:W-:Y:S01]  /*0e80*/  ISETP.GE.AND P6, PT, R26, c[0x0][0x198], PT ;  /* 0x000066001a007a0c */ /* 0x000fe20003fc6270 */
[----:B------:R-:W-:Y:S01]  /*0e90*/  @!P0 IMAD.WIDE R14, R15, 0x2, R8 ;  /* 0x000000020f0e8825 */ /* 0x000fe200078e0208 */
[----:B------:R2:W-:Y:S01]  /*0ea0*/  @!P0 LDGSTS.E.BYPASS.LTC128B.128 [R233+0x14100], [R16.64], !P4 ;  /* 0x1410000010e98fae */ /* 0x0005e2000e101d48 */
[C---:B---3--:R-:W-:Y:S02]  /*0eb0*/  @!P3 LEA.HI.X R21, R2.reuse, R7, R3, 0x1, P1 ;  /* 0x000000070215b211 */ /* 0x048fe400008f0c03 */
[----:B----4-:R-:W-:Y:S01]  /*0ec0*/  @!P2 LEA R24, P1, R2, R4, 0x1 ;  /* 0x000000040218a211 */ /* 0x010fe200078208ff */
[----:B------:R3:W-:Y:S01]  /*0ed0*/  @!P0 LDGSTS.E.BYPASS.LTC128B.128 [R233+0x18100], [R14.64], !P5 ;  /* 0x181000000ee98fae */ /* 0x0007e2000e901d48 */
[----:B------:R-:W-:-:S02]  /*0ee0*/  @!P0 IMAD.WIDE R8, R18, 0x2, R8 ;  /* 0x0000000212088825 */ /* 0x000fc400078e0208 */
[----:B-----5:R-:W-:-:S04]  /*0ef0*/  @!P2 LEA.HI.X R25, R2, R5, R3, 0x1, P1 ;  /* 0x000000050219a211 */ /* 0x020fc800008f0c03 */
[----:B------:R4:W-:Y:S04]  /*0f00*/  @!P0 LDGSTS.E.BYPASS.LTC128B.128 [R233+0x1c100], [R8.64], !P6 ;  /* 0x1c10000008e98fae */ /* 0x0009e8000f101d48 */
[----:B---3--:R-:W3:Y:S04]  /*0f10*/  SHFL.IDX PT, R14, R12, 0x3, 0x181f ;  /* 0x00781f000c0e7f89 */ /* 0x008ee800000e0000 */
[----:B------:R5:W2:Y:S01]  /*0f20*/  SHFL.IDX PT, R15, R0, 0x3, 0x181f ;  /* 0x00781f00000f7f89 */ /* 0x000aa200000e0000 */
[----:B----4-:R-:W-:Y:S02]  /*0f30*/  @!P3 SHF.R.S32.HI R9, RZ, 0x1f, R28 ;  /* 0x0000001fff09b819 */ /* 0x010fe4000001141c */
[----:B------:R-:W-:-:S02]  /*0f40*/  @!P3 SHF.R.S32.HI R8, RZ, 0x1f, R27 ;  /* 0x0000001fff08b819 */ /* 0x000fc4000001141b */
[----:B------:R-:W-:Y:S02]  /*0f50*/  @!P3 LEA.HI R9, R9, R28, RZ, 0x3 ;  /* 0x0000001c0909b211 */ /* 0x000fe400078f18ff */
[----:B------:R-:W-:Y:S02]  /*0f60*/  @!P3 LEA.HI R8, R8, R27, RZ, 0x3 ;  /* 0x0000001b0808b211 */ /* 0x000fe400078f18ff */
[----:B-1----:R-:W-:Y:S02]  /*0f70*/  @!P3 LOP3.LUT R10, R9, 0xfffffff8, RZ, 0xc0, !PT ;  /* 0xfffffff8090ab812 */ /* 0x002fe400078ec0ff */
[----:B------:R-:W-:-:S03]  /*0f80*/  @!P3 LOP3.LUT R8, R8, 0xfffffff8, RZ, 0xc0, !PT ;  /* 0xfffffff80808b812 */ /* 0x000fc600078ec0ff */
[----:B------:R-:W-:-:S04]  /*0f90*/  @!P3 IMAD.WIDE R10, R10, 0x2, R6 ;  /* 0x000000020a0ab825 */ /* 0x000fc800078e0206 */
[----:B------:R-:W-:Y:S01]  /*0fa0*/  @!P3 IMAD.WIDE R8, R8, 0x2, R6 ;  /* 0x000000020808b825 */ /* 0x000fe200078e0206 */
[----:B-----5:R-:W-:-:S04]  /*0fb0*/  IADD3 R0, R13, 0x60, RZ ;  /* 0x000000600d007810 */ /* 0x020fc80007ffe0ff */
[----:B------:R-:W-:Y:S02]  /*0fc0*/  ISETP.GE.AND P1, PT, R0, R29, PT ;  /* 0x0000001d0000720c */ /* 0x000fe40003f26270 */
[----:B------:R-:W-:-:S04]  /*0fd0*/  @!P3 SHF.R.S32.HI R0, RZ, 0x1f, R26 ;  /* 0x0000001fff00b819 */ /* 0x000fc8000001141a */
[----:B------:R-:W-:-:S04]  /*0fe0*/  @!P3 LEA.HI R0, R0, R26, RZ, 0x3 ;  /* 0x0000001a0000b211 */ /* 0x000fc800078f18ff */
[----:B------:R-:W-:-:S03]  /*0ff0*/  @!P3 LOP3.LUT R0, R0, 0xfffffff8, RZ, 0xc0, !PT ;  /* 0xfffffff80000b812 */ /* 0x000fc600078ec0ff */
[----:B---3--:R-:W-:Y:S02]  /*1000*/  @!P1 LEA R12, P0, R2, R14, 0x1 ;  /* 0x0000000e020c9211 */ /* 0x008fe400078008ff */
[----:B------:R-:W-:Y:S01]  /*1010*/  @!P3 IMAD.WIDE R6, R0, 0x2, R6 ;  /* 0x000000020006b825 */ /* 0x000fe200078e0206 */
[----:B------:R-:W-:Y:S02]  /*1020*/  @!P2 SHF.R.S32.HI R0, RZ, 0x1f, R26 ;  /* 0x0000001fff00a819 */ /* 0x000fe4000001141a */
[----:B--2---:R-:W-:Y:S02]  /*1030*/  @!P1 LEA.HI.X R13, R2, R15, R3, 0x1, P0 ;  /* 0x0000000f020d9211 */ /* 0x004fe400000f0c03 */
[----:B------:R-:W-:Y:S02]  /*1040*/  ISETP.NE.AND P0, PT, R23, RZ, PT ;  /* 0x000000ff1700720c */ /* 0x000fe40003f05270 */
[----:B------:R-:W-:-:S04]  /*1050*/  @!P2 LEA.HI R0, R0, R26, RZ, 0x3 ;  /* 0x0000001a0000a211 */ /* 0x000fc800078f18ff */
[----:B------:R-:W-:-:S07]  /*1060*/  @!P2 LOP3.LUT R0, R0, 0xfffffff8, RZ, 0xc0, !PT ;  /* 0xfffffff80000a812 */ /* 0x000fce00078ec0ff */
[----:B------:R1:W-:Y:S04]  /*1070*/  @!P3 LDGSTS.E.BYPASS.LTC128B.128 [R233+0x11100], [R20.64], !P0 ;  /* 0x1110000014e9bfae */ /* 0x0003e8000c101d48 */
[----:B------:R2:W-:Y:S04]  /*1080*/  @!P3 LDGSTS.E.BYPASS.LTC128B.128 [R233+0x15100], [R10.64], !P4 ;  /* 0x151000000ae9bfae */ /* 0x0005e8000e101d48 */
[----:B------:R3:W-:Y:S04]  /*1090*/  @!P3 LDGSTS.E.BYPASS.LTC128B.128 [R233+0x19100], [R8.64], !P5 ;  /* 0x1910000008e9bfae */ /* 0x0007e8000e901d48 */
[----:B------:R4:W-:Y:S04]  /*10a0*/  @!P3 LDGSTS.E.BYPASS.LTC128B.128 [R233+0x1d100], [R6.64], !P6 ;  /* 0x1d10000006e9bfae */ /* 0x0009e8000f101d48 */
[----:B------:R5:W-:Y:S01]  /*10b0*/  @!P2 LDGSTS.E.BYPASS.LTC128B.128 [R233+0x12100], [R24.64], !P0 ;  /* 0x1210000018e9afae */ /* 0x000be2000c101d48 */
[----:B----4-:R-:W-:-:S02]  /*10c0*/  @!P2 SHF.R.S32.HI R7, RZ, 0x1f, R28 ;  /* 0x0000001fff07a819 */ /* 0x010fc4000001141c */
[----:B------:R-:W-:Y:S02]  /*10d0*/  @!P2 SHF.R.S32.HI R6, RZ, 0x1f, R27 ;  /* 0x0000001fff06a819 */ /* 0x000fe4000001141b */
[----:B------:R-:W-:Y:S02]  /*10e0*/  @!P2 LEA.HI R7, R7, R28, RZ, 0x3 ;  /* 0x0000001c0707a211 */ /* 0x000fe400078f18ff */
[----:B------:R-:W-:Y:S02]  /*10f0*/  @!P2 LEA.HI R6, R6, R27, RZ, 0x3 ;  /* 0x0000001b0606a211 */ /* 0x000fe400078f18ff */
[----:B---3--:R-:W-:Y:S02]  /*1100*/  @!P2 LOP3.LUT R8, R7, 0xfffffff8, RZ, 0xc0, !PT ;  /* 0xfffffff80708a812 */ /* 0x008fe400078ec0ff */
[----:B------:R-:W-:-:S03]  /*1110*/  @!P2 LOP3.LUT R6, R6, 0xfffffff8, RZ, 0xc0, !PT ;  /* 0xfffffff80606a812 */ /* 0x000fc600078ec0ff */
[----:B------:R-:W-:-:S04]  /*1120*/  @!P2 IMAD.WIDE R8, R8, 0x2, R4 ;  /* 0x000000020808a825 */ /* 0x000fc800078e0204 */
[--C-:B------:R-:W-:Y:S01]  /*1130*/  @!P2 IMAD.WIDE R6, R6, 0x2, R4.reuse ;  /* 0x000000020606a825 */ /* 0x100fe200078e0204 */
[----:B------:R3:W-:Y:S03]  /*1140*/  @!P2 LDGSTS.E.BYPASS.LTC128B.128 [R233+0x16100], [R8.64], !P4 ;  /* 0x1610000008e9afae */ /* 0x0007e6000e101d48 */
[----:B------:R-:W-:Y:S01]  /*1150*/  @!P2 IMAD.WIDE R4, R0, 0x2, R4 ;  /* 0x000000020004a825 */ /* 0x000fe200078e0204 */
[----:B------:R4:W-:Y:S04]  /*1160*/  @!P2 LDGSTS.E.BYPASS.LTC128B.128 [R233+0x1a100], [R6.64], !P5 ;  /* 0x1a10000006e9afae */ /* 0x0009e8000e901d48 */
[----:B------:R1:W-:Y:S01]  /*1170*/  @!P2 LDGSTS.E.BYPASS.LTC128B.128 [R233+0x1e100], [R4.64], !P6 ;  /* 0x1e10000004e9afae */ /* 0x0003e2000f101d48 */
[----:B------:R-:W-:-:S02]  /*1180*/  ISETP.NE.U32.AND P2, PT, RZ, c[0x0][0x340], PT ;  /* 0x0000d000ff007a0c */ /* 0x000fc40003f45070 */
[----:B------:R-:W-:Y:S01]  /*1190*/  @!P1 SHF.R.S32.HI R0, RZ, 0x1f, R27 ;  /* 0x0000001fff009819 */ /* 0x000fe2000001141b */
[----:B------:R2:W-:Y:S01]  /*11a0*/  @!P1 LDGSTS.E.BYPASS.LTC128B.128 [R233+0x13100], [R12.64], !P0 ;  /* 0x131000000ce99fae */ /* 0x0005e2000c101d48 */
[----:B------:R-:W-:-:S13]  /*11b0*/  ISETP.NE.AND.EX P2, PT, RZ, c[0x0][0x344], PT, P2 ;  /* 0x0000d100ff007a0c */ /* 0x000fda0003f45320 */
[----:B-1----:R-:W-:-:S04]  /*11c0*/  @P2 IMAD.MOV.U32 R4, RZ, RZ, 0x4 ;  /* 0x00000004ff042424 */ /* 0x002fc800078e00ff */
[----:B------:R-:W-:-:S05]  /*11d0*/  @P2 IMAD.WIDE R4, R41, R4, c[0x0][0x340] ;  /* 0x0000d00029042625 */ /* 0x000fca00078e0204 */
[----:B---3--:R1:W3:Y:S01]  /*11e0*/  @P2 LDG.E R8, [R4.64] ;  /* 0x0000000804082981 */ /* 0x0082e2000c1e1900 */
[----:B------:R-:W-:Y:S01]  /*11f0*/  @!P1 LEA.HI R0, R0, R27, RZ, 0x3 ;  /* 0x0000001b00009211 */ /* 0x000fe200078f18ff */
[----:B------:R-:W-:Y:S01]  /*1200*/  IMAD.MOV.U32 R29, RZ, RZ, c[0x0][0x1e0] ;  /* 0x00007800ff1d7624 */ /* 0x000fe200078e00ff */
[----:B------:R-:W-:Y:S01]  /*1210*/  IADD3 R21, R184, -0x1, RZ ;  /* 0xffffffffb8157810 */ /* 0x000fe20007ffe0ff */
[----:B------:R-:W-:Y:S01]  /*1220*/  IMAD.MOV.U32 R31, RZ, RZ, 0x6 ;  /* 0x00000006ff1f7424 */ /* 0x000fe200078e00ff */
[----:B------:R-:W-:Y:S01]  /*1230*/  @!P1 LOP3.LUT R0, R0, 0xfffffff8, RZ, 0xc0, !PT ;  /* 0xfffffff800009812 */ /* 0x000fe200078ec0ff */
[C---:B--2---:R-:W-:Y:S01]  /*1240*/  IMAD R12, R34.reuse, c[0x0][0x1e8], RZ ;  /* 0x00007a00220c7a24 */ /* 0x044fe200078e02ff */
[----:B------:R-:W-:Y:S01]  /*1250*/  ISETP.GT.AND P0, PT, R21, R232, PT ;  /* 0x000000e81500720c */ /* 0x000fe20003f04270 */
[----:B------:R-:W-:Y:S01]  /*1260*/  IMAD R16, R34, c[0x0][0x210], RZ ;  /* 0x0000840022107a24 */ /* 0x000fe200078e02ff */
[----:B-----5:R-:W-:Y:S01]  /*1270*/  LEA.HI R24, R107, R109, RZ, 0x4 ;  /* 0x0000006d6b187211 */ /* 0x020fe200078f20ff */
[----:B----4-:R-:W-:Y:S01]  /*1280*/  @!P1 IMAD.WIDE R6, R0, 0x2, R14 ;  /* 0x0000000200069825 */ /* 0x010fe200078e020e */
[----:B------:R-:W-:Y:S01]  /*1290*/  SHF.L.U64.HI R25, R29, R31, c[0x0][0x1e4] ;  /* 0x000079001d197619 */ /* 0x000fe2000001021f */
[----:B------:R-:W-:Y:S01]  /*12a0*/  ULDC UR6, c[0x0][0x324] ;  /* 0x0000c90000067ab9 */ /* 0x000fe20000000800 */
[----:B------:R-:W-:Y:S01]  /*12b0*/  SHF.R.S32.HI R19, RZ, 0x4, R24 ;  /* 0x00000004ff137819 */ /* 0x000fe20000011418 */
[----:B------:R-:W-:Y:S01]  /*12c0*/  IMAD.SHL.U32 R20, R22, 0x8, RZ ;  /* 0x0000000816147824 */ /* 0x000fe200078e00ff */
[----:B------:R-:W-:Y:S01]  /*12d0*/  LOP3.LUT P3, RZ, R32, 0x2, RZ, 0xc0, !PT ;  /* 0x0000000220ff7812 */ /* 0x000fe2000786c0ff */
[C---:B------:R-:W-:Y:S01]  /*12e0*/  IMAD R12, R33.reuse, c[0x0][0x1ec], R12 ;  /* 0x00007b00210c7a24 */ /* 0x040fe200078e020c */
[----:B------:R-:W-:Y:S01]  /*12f0*/  LEA.HI R13, R24, R19, RZ, 0x1 ;  /* 0x00000013180d7211 */ /* 0x000fe200078f08ff */
[----:B------:R-:W-:Y:S01]  /*1300*/  IMAD R16, R33, c[0x0][0x214], R16 ;  /* 0x0000850021107a24 */ /* 0x000fe200078e0210 */
[----:B------:R-:W-:Y:S01]  /*1310*/  LEA.HI R106, R107, R109, RZ, 0x5 ;  /* 0x0000006d6b6a7211 */ /* 0x000fe200078f28ff */
[----:B------:R-:W-:Y:S01]  /*1320*/  IMAD.SHL.U32 R104, R21, 0x40, RZ ;  /* 0x0000004015687824 */ /* 0x000fe200078e00ff */
[----:B------:R-:W-:Y:S01]  /*1330*/  @P0 IADD3 R17, R184, -0x2, RZ ;  /* 0xfffffffeb8110810 */ /* 0x000fe20007ffe0ff */
[----:B------:R-:W-:Y:S01]  /*1340*/  IMAD.SHL.U32 R35, R29, 0x20, RZ ;  /* 0x000000201d237824 */ /* 0x000fe200078e00ff */
[----:B------:R-:W-:Y:S01]  /*1350*/  LOP3.LUT R13, R13, 0xfffffffe, RZ, 0xc0, !PT ;  /* 0xfffffffe0d0d7812 */ /* 0x000fe200078ec0ff */
[----:B------:R-:W-:Y:S01]  /*1360*/  ULOP3.LUT UR6, URZ, UR6, URZ, 0x33, !UPT ;  /* 0x000000063f067292 */ /* 0x000fe2000f8e333f */
[----:B-1----:R-:W-:-:S02]  /*1370*/  @!P1 SHF.R.S32.HI R4, RZ, 0x1f, R28 ;  /* 0x0000001fff049819 */ /* 0x002fc4000001141c */
[----:B------:R-:W-:Y:S02]  /*1380*/  @P0 SHF.R.S32.HI R11, RZ, 0x1f, R17 ;  /* 0x0000001fff0b0819 */ /* 0x000fe40000011411 */
[----:B------:R-:W-:Y:S02]  /*1390*/  @!P1 LEA.HI R4, R4, R28, RZ, 0x3 ;  /* 0x0000001c04049211 */ /* 0x000fe400078f18ff */
[----:B------:R-:W-:Y:S02]  /*13a0*/  IADD3 R18, -R104, c[0x0][0x1d0], -R22 ;  /* 0x0000740068127a10 */ /* 0x000fe40007ffe916 */
[----:B------:R-:W-:Y:S02]  /*13b0*/  @!P1 LOP3.LUT R4, R4, 0xfffffff8, RZ, 0xc0, !PT ;  /* 0xfffffff804049812 */ /* 0x000fe400078ec0ff */
[----:B------:R-:W-:-:S03]  /*13c0*/  SHF.R.S32.HI R105, RZ, 0x5, R106 ;  /* 0x00000005ff697819 */ /* 0x000fc6000001146a */
[----:B------:R-:W-:-:S05]  /*13d0*/  @!P1 IMAD.WIDE R4, R4, 0x2, R14 ;  /* 0x0000000204049825 */ /* 0x000fca00078e020e */
[----:B------:R3:W-:Y:S01]  /*13e0*/  @!P1 LDGSTS.E.BYPASS.LTC128B.128 [R233+0x17100], [R4.64], !P4 ;  /* 0x1710000004e99fae */ /* 0x0007e2000e101d48 */
[----:B------:R-:W-:-:S03]  /*13f0*/  ISETP.GE.AND P4, PT, R18, 0x1, PT ;  /* 0x000000011200780c */ /* 0x000fc60003f86270 */
[----:B------:R1:W-:Y:S01]  /*1400*/  @!P1 LDGSTS.E.BYPASS.LTC128B.128 [R233+0x1b100], [R6.64], !P5 ;  /* 0x1b10000006e99fae */ /* 0x0003e2000e901d48 */
[----:B------:R-:W-:Y:S02]  /*1410*/  ISETP.GE.AND P5, PT, R27, c[0x0][0x1d4], PT ;  /* 0x000075001b007a0c */ /* 0x000fe40003fa6270 */
[----:B-1----:R-:W-:-:S05]  /*1420*/  SHF.R.S32.HI R6, RZ, 0x1f, R22 ;  /* 0x0000001fff067819 */ /* 0x002fca0000011416 */
[C---:B------:R-:W-:Y:S02]  /*1430*/  IMAD R0, R6.reuse, c[0x0][0x1e0], RZ ;  /* 0x0000780006007a24 */ /* 0x040fe400078e02ff */
[----:B------:R-:W-:Y:S02]  /*1440*/  IMAD R6, R6, c[0x0][0x208], RZ ;  /* 0x0000820006067a24 */ /* 0x000fe400078e02ff */
[C---:B------:R-:W-:Y:S02]  /*1450*/  IMAD R0, R22.reuse, c[0x0][0x1e4], R0 ;  /* 0x0000790016007a24 */ /* 0x040fe400078e0200 */
[C---:B------:R-:W-:Y:S02]  /*1460*/  IMAD R10, R22.reuse, c[0x0][0x20c], R6 ;  /* 0x00008300160a7a24 */ /* 0x040fe400078e0206 */
[----:B------:R-:W-:-:S04]  /*1470*/  IMAD.WIDE.U32 R6, R22, c[0x0][0x208], R2 ;  /* 0x0000820016067a25 */ /* 0x000fc800078e0002 */
[----:B------:R-:W-:Y:S01]  /*1480*/  IMAD.IADD R7, R7, 0x1, R10 ;  /* 0x0000000107077824 */ /* 0x000fe200078e020a */
[--C-:B---3--:R-:W-:Y:S01]  /*1490*/  @P2 SHF.R.S32.HI R5, RZ, 0x1f, R8.reuse ;  /* 0x0000001fff052819 */ /* 0x108fe20000011408 */
[----:B------:R-:W-:Y:S02]  /*14a0*/  @P2 IMAD.MOV.U32 R4, RZ, RZ, R8 ;  /* 0x000000ffff042224 */ /* 0x000fe400078e0008 */
[----:B------:R-:W-:-:S04]  /*14b0*/  IMAD.WIDE.U32 R8, R22, c[0x0][0x1e0], R2 ;  /* 0x0000780016087a25 */ /* 0x000fc800078e0002 */
[----:B------:R-:W-:Y:S02]  /*14c0*/  IMAD.IADD R9, R9, 0x1, R0 ;  /* 0x0000000109097824 */ /* 0x000fe400078e0200 */
[----:B------:R-:W-:Y:S02]  /*14d0*/  IMAD.SHL.U32 R0, R32, 0x40, RZ ;  /* 0x0000004020007824 */ /* 0x000fe400078e00ff */
[----:B------:R-:W-:Y:S02]  /*14e0*/  @!P2 IMAD.MOV.U32 R5, RZ, RZ, R30 ;  /* 0x000000ffff05a224 */ /* 0x000fe400078e001e */
[----:B------:R-:W-:Y:S01]  /*14f0*/  IMAD.SHL.U32 R30, R29, 0x40, RZ ;  /* 0x000000401d1e7824 */ /* 0x000fe200078e00ff */
[----:B------:R-:W-:Y:S01]  /*1500*/  LOP3.LUT R0, R0, 0x1c0, RZ, 0xc0, !PT ;  /* 0x000001c000007812 */ /* 0x000fe200078ec0ff */
[----:B------:R-:W-:Y:S02]  /*1510*/  @P0 IMAD R3, R25, R17, RZ ;  /* 0x0000001119030224 */ /* 0x000fe400078e02ff */
[----:B------:R-:W-:Y:S01]  /*1520*/  @!P2 IMAD.MOV.U32 R4, RZ, RZ, R41 ;  /* 0x000000ffff04a224 */ /* 0x000fe200078e0029 */
[----:B------:R-:W-:Y:S01]  /*1530*/  ISETP.GE.AND P2, PT, R18, 0x21, PT ;  /* 0x000000211200780c */ /* 0x000fe20003f46270 */
[----:B------:R-:W-:Y:S01]  /*1540*/  @P0 IMAD R23, R11, R30, R3 ;  /* 0x0000001e0b170224 */ /* 0x000fe200078e0203 */
[----:B------:R-:W-:Y:S01]  /*1550*/  @!P1 SHF.R.S32.HI R3, RZ, 0x1f, R26 ;  /* 0x0000001fff039819 */ /* 0x000fe2000001141a */
[----:B------:R-:W-:-:S03]  /*1560*/  IMAD.WIDE.U32 R10, R33, c[0x0][0x1e8], R8 ;  /* 0x00007a00210a7a25 */ /* 0x000fc600078e0008 */
[----:B------:R-:W-:Y:S01]  /*1570*/  @!P1 LEA.HI R3, R3, R26, RZ, 0x3 ;  /* 0x0000001a03039211 */ /* 0x000fe200078f18ff */
[----:B------:R-:W-:Y:S01]  /*1580*/  IMAD.WIDE.U32 R8, R33, c[0x0][0x210], R6 ;  /* 0x0000840021087a25 */ /* 0x000fe200078e0006 */
[----:B------:R-:W-:Y:S02]  /*1590*/  LOP3.LUT R6, R0, 0x8, R20, 0xf8, !PT ;  /* 0x0000000800067812 */ /* 0x000fe400078ef814 */
[----:B------:R-:W-:Y:S01]  /*15a0*/  SHF.R.U32.HI R0, RZ, 0x3, R0 ;  /* 0x00000003ff007819 */ /* 0x000fe20000011600 */
[----:B------:R-:W-:Y:S01]  /*15b0*/  IMAD.IADD R7, R11, 0x1, R12 ;  /* 0x000000010b077824 */ /* 0x000fe200078e020c */
[----:B------:R-:W-:Y:S01]  /*15c0*/  SHF.R.S32.HI R12, RZ, 0x1f, R21 ;  /* 0x0000001fff0c7819 */ /* 0x000fe20000011415 */
[----:B------:R-:W-:Y:S01]  /*15d0*/  IMAD.IADD R11, R9, 0x1, R16 ;  /* 0x00000001090b7824 */ /* 0x000fe200078e0210 */
[----:B------:R-:W-:Y:S01]  /*15e0*/  @!P1 LOP3.LUT R9, R3, 0xfffffff8, RZ, 0xc0, !PT ;  /* 0xfffffff803099812 */ /* 0x000fe200078ec0ff */
[----:B------:R-:W-:Y:S01]  /*15f0*/  IMAD.IADD R16, R19, 0x1, -R13 ;  /* 0x0000000113107824 */ /* 0x000fe200078e0a0d */
[----:B------:R-:W-:Y:S01]  /*1600*/  LOP3.LUT R13, R6, R0, RZ, 0x3c, !PT ;  /* 0x00000000060d7212 */ /* 0x000fe200078e3cff */
[----:B------:R-:W-:-:S02]  /*1610*/  IMAD.MOV.U32 R6, RZ, RZ, R10 ;  /* 0x000000ffff067224 */ /* 0x000fc400078e000a */
[----:B------:R-:W-:Y:S02]  /*1620*/  IMAD R0, R5, c[0x0][0x1f0], RZ ;  /* 0x00007c0005007a24 */ /* 0x000fe400078e02ff */
[----:B------:R-:W-:-:S04]  /*1630*/  IMAD.WIDE.U32 R42, R4, c[0x0][0x1f0], R6 ;  /* 0x00007c00042a7a25 */ /* 0x000fc800078e0006 */
[----:B------:R-:W-:Y:S01]  /*1640*/  IMAD R0, R4, c[0x0][0x1f4], R0 ;  /* 0x00007d0004007a24 */ /* 0x000fe200078e0200 */
[----:B------:R-:W-:Y:S01]  /*1650*/  STL.64 [R1+0x58], R42 ;  /* 0x0000582a01007387 */ /* 0x000fe20000100a00 */
[----:B------:R-:W-:Y:S02]  /*1660*/  IMAD.MOV.U32 R10, RZ, RZ, R8 ;  /* 0x000000ffff0a7224 */ /* 0x000fe400078e0008 */
[----:B------:R-:W-:-:S04]  /*1670*/  @!P1 IMAD.WIDE R8, R9, 0x2, R14 ;  /* 0x0000000209089825 */ /* 0x000fc800078e020e */
[----:B------:R-:W-:Y:S01]  /*1680*/  IMAD R3, R25, R21, RZ ;  /* 0x0000001519037224 */ /* 0x000fe200078e02ff */
[----:B------:R1:W-:Y:S01]  /*1690*/  @!P1 LDGSTS.E.BYPASS.LTC128B.128 [R233+0x1f100], [R8.64], !P6 ;  /* 0x1f10000008e99fae */ /* 0x0003e2000f101d48 */
[----:B------:R-:W-:Y:S01]  /*16a0*/  IMAD.IADD R39, R43, 0x1, R0 ;  /* 0x000000012b277824 */ /* 0x000fe200078e0200 */
[----:B------:R-:W-:Y:S01]  /*16b0*/  ISETP.GE.AND P6, PT, R28, c[0x0][0x1d4], PT ;  /* 0x000075001c007a0c */ /* 0x000fe20003fc6270 */
[----:B------:R-:W-:Y:S01]  /*16c0*/  IMAD.MOV.U32 R38, RZ, RZ, R42 ;  /* 0x000000ffff267224 */ /* 0x000fe200078e002a */
[----:B------:R-:W0:Y:S01]  /*16d0*/  LDGDEPBAR ;  /* 0x00000000000079af */ /* 0x000e220000000000 */
[----:B------:R-:W-:Y:S02]  /*16e0*/  IMAD R6, R12, R30, R3 ;  /* 0x0000001e0c067224 */ /* 0x000fe400078e0203 */
[----:B------:R-:W-:Y:S02]  /*16f0*/  IMAD R3, R5, c[0x0][0x218], RZ ;  /* 0x0000860005037a24 */ /* 0x000fe400078e02ff */
[----:B------:R-:W-:-:S02]  /*1700*/  IMAD R0, R16, 0x200, R13 ;  /* 0x0000020010007824 */ /* 0x000fc400078e020d */
[----:B------:R-:W-:Y:S02]  /*1710*/  IMAD R7, R12, c[0x0][0x208], RZ ;  /* 0x000082000c077a24 */ /* 0x000fe400078e02ff */
[----:B------:R-:W-:Y:S02]  /*1720*/  IMAD R12, R4, c[0x0][0x21c], R3 ;  /* 0x00008700040c7a24 */ /* 0x000fe400078e0203 */
[----:B------:R-:W-:Y:S02]  /*1730*/  IMAD.MOV.U32 R14, RZ, RZ, 0x5 ;  /* 0x00000005ff0e7424 */ /* 0x000fe400078e00ff */
[----:B------:R-:W-:Y:S02]  /*1740*/  IMAD.SHL.U32 R192, R0, 0x2, RZ ;  /* 0x0000000200c07824 */ /* 0x000fe400078e00ff */
[----:B------:R-:W-:Y:S01]  /*1750*/  IMAD R13, R21, c[0x0][0x20c], R7 ;  /* 0x00008300150d7a24 */ /* 0x000fe200078e0207 */
[----:B------:R-:W-:Y:S01]  /*1760*/  SHF.L.U64.HI R44, R29, R14, c[0x0][0x1e4] ;  /* 0x000079001d2c7619 */ /* 0x000fe2000001020e */
[----:B------:R-:W-:Y:S01]  /*1770*/  IMAD.WIDE.U32 R14, R21, c[0x0][0x208], RZ ;  /* 0x00008200150e7a25 */ /* 0x000fe200078e00ff */
[----:B------:R-:W-:-:S02]  /*1780*/  IADD3 R5, R192, 0x8100, RZ ;  /* 0x00008100c0057810 */ /* 0x000fc40007ffe0ff */
[----:B------:R-:W-:Y:S01]  /*1790*/  IADD3 R203, R192, 0x8120, RZ ;  /* 0x00008120c0cb7810 */ /* 0x000fe20007ffe0ff */
[----:B------:R-:W-:Y:S01]  /*17a0*/  IMAD.WIDE.U32 R40, R4, c[0x0][0x218], R10 ;  /* 0x0000860004287a25 */ /* 0x000fe200078e000a */
[----:B------:R-:W-:Y:S01]  /*17b0*/  @P3 IADD3 R203, R5, -0x20, RZ ;  /* 0xffffffe005cb3810 */ /* 0x000fe20007ffe0ff */
[----:B------:R-:W-:Y:S02]  /*17c0*/  BAR.SYNC.DEFER_BLOCKING 0x0 ;  /* 0x0000000000007b1d */ /* 0x000fe40000010000 */
[----:B-1----:R-:W-:Y:S01]  /*17d0*/  IMAD.WIDE.U32 R8, R21, R30, R38 ;  /* 0x0000001e15087225 */ /* 0x002fe200078e0026 */
[C---:B------:R-:W-:Y:S02]  /*17e0*/  IADD3 R218, R203.reuse, 0x800, RZ ;  /* 0x00000800cbda7810 */ /* 0x040fe40007ffe0ff */
[----:B------:R-:W-:Y:S01]  /*17f0*/  IADD3 R217, R203, 0x1000, RZ ;  /* 0x00001000cbd97810 */ /* 0x000fe20007ffe0ff */
[----:B------:R-:W-:Y:S01]  /*1800*/  IMAD.IADD R3, R9, 0x1, R6 ;  /* 0x0000000109037824 */ /* 0x000fe200078e0206 */
[C---:B------:R-:W-:Y:S01]  /*1810*/  @P4 LEA R6, P1, R8.reuse, c[0x0][0x1c8], 0x1 ;  /* 0x0000720008064a11 */ /* 0x040fe200078208ff */
[----:B------:R-:W-:Y:S01]  /*1820*/  IMAD.IADD R10, R15, 0x1, R13 ;  /* 0x000000010f0a7824 */ /* 0x000fe200078e020d */
[----:B------:R-:W-:Y:S01]  /*1830*/  SEL R15, RZ, 0x2, P6 ;  /* 0x00000002ff0f7807 */ /* 0x000fe20003000000 */
[----:B------:R-:W-:Y:S01]  /*1840*/  IMAD.IADD R37, R41, 0x1, R12 ;  /* 0x0000000129257824 */ /* 0x000fe200078e020c */
[----:B------:R-:W-:Y:S01]  /*1850*/  @P4 LEA.HI.X R7, R8, c[0x0][0x1cc], R3, 0x1, P1 ;  /* 0x0000730008074a11 */ /* 0x000fe200008f0c03 */
[----:B------:R-:W-:Y:S01]  /*1860*/  STL [R1+0x70], R44 ;  /* 0x0000702c01007387 */ /* 0x000fe20000100800 */
[----:B------:R-:W-:Y:S01]  /*1870*/  @P2 IADD3 R0, P1, R35, R8, RZ ;  /* 0x0000000823002210 */ /* 0x000fe20007f3e0ff */
[----:B------:R-:W-:Y:S01]  /*1880*/  @P0 IMAD.WIDE.U32 R8, R17, R30, R38 ;  /* 0x0000001e11080225 */ /* 0x000fe200078e0026 */
[----:B------:R-:W-:Y:S01]  /*1890*/  P2R R17, PR, RZ, 0x1 ;  /* 0x00000001ff117803 */ /* 0x000fe20000000000 */
[----:B------:R-:W-:Y:S01]  /*18a0*/  STL.64 [R1+0x50], R38 ;  /* 0x0000502601007387 */ /* 0x000fe20000100a00 */
[----:B------:R-:W-:Y:S01]  /*18b0*/  @P2 LEA R4, P3, R0, c[0x0][0x1c8], 0x1 ;  /* 0x0000720000042a11 */ /* 0x000fe200078608ff */
[----:B------:R-:W-:Y:S01]  /*18c0*/  @P2 IMAD.X R5, R44, 0x1, R3, P1 ;  /* 0x000000012c052824 */ /* 0x000fe200008e0603 */
[----:B------:R-:W-:Y:S01]  /*18d0*/  LEA R3, P1, R14, R40, 0x6 ;  /* 0x000000280e037211 */ /* 0x000fe200078230ff */
[----:B------:R-:W-:Y:S01]  /*18e0*/  STL.64 [R1+0x60], R40 ;  /* 0x0000602801007387 */ /* 0x000fe20000100a00 */
[----:B------:R-:W-:-:S02]  /*18f0*/  @P0 LEA R100, P4, R8, c[0x0][0x1c8], 0x1 ;  /* 0x0000720008640a11 */ /* 0x000fc400078808ff */
[----:B------:R-:W-:Y:S01]  /*1900*/  @P2 LEA.HI.X R5, R0, c[0x0][0x1cc], R5, 0x1, P3 ;  /* 0x0000730000052a11 */ /* 0x000fe200018f0c05 */
[----:B------:R-:W-:Y:S01]  /*1910*/  @P0 IMAD.IADD R0, R9, 0x1, R23 ;  /* 0x0000000109000824 */ /* 0x000fe200078e0217 */
[----:B------:R-:W-:Y:S01]  /*1920*/  LEA.HI.X R10, R14, R37, R10, 0x6, P1 ;  /* 0x000000250e0a7211 */ /* 0x000fe200008f340a */
[----:B------:R-:W-:Y:S01]  /*1930*/  STL [R1+0x4c], R37 ;  /* 0x00004c2501007387 */ /* 0x000fe20000100800 */
[C---:B------:R-:W-:Y:S02]  /*1940*/  LEA R12, P1, R3.reuse, c[0x0][0x1f8], 0x1 ;  /* 0x00007e00030c7a11 */ /* 0x040fe400078208ff */
[----:B------:R-:W-:Y:S02]  /*1950*/  @P0 LEA.HI.X R101, R8, c[0x0][0x1cc], R0, 0x1, P4 ;  /* 0x0000730008650a11 */ /* 0x000fe400020f0c00 */
[----:B------:R-:W-:Y:S02]  /*1960*/  LOP3.LUT R0, R24, 0xfffffff0, RZ, 0xc0, !PT ;  /* 0xfffffff018007812 */ /* 0x000fe400078ec0ff */
[----:B------:R-:W-:-:S02]  /*1970*/  LEA.HI.X R13, R3, c[0x0][0x1fc], R10, 0x1, P1 ;  /* 0x00007f00030d7a11 */ /* 0x000fc400008f0c0a */
[----:B------:R-:W-:Y:S01]  /*1980*/  ISETP.GE.AND P3, PT, R2, c[0x0][0x1d4], PT ;  /* 0x0000750002007a0c */ /* 0x000fe20003f66270 */
[----:B------:R-:W-:Y:S01]  /*1990*/  IMAD.IADD R0, R109, 0x1, -R0 ;  /* 0x000000016d007824 */ /* 0x000fe200078e0a00 */
[----:B------:R-:W-:Y:S02]  /*19a0*/  ISETP.GE.AND P1, PT, R18, 0x1, PT ;  /* 0x000000011200780c */ /* 0x000fe40003f26270 */
[----:B------:R-:W-:Y:S02]  /*19b0*/  ISETP.GE.AND P4, PT, R26, c[0x0][0x1d4], PT ;  /* 0x000075001a007a0c */ /* 0x000fe40003f86270 */
[----:B------:R-:W-:Y:S02]  /*19c0*/  SHF.R.S32.HI R3, RZ, 0x1f, R0 ;  /* 0x0000001fff037819 */ /* 0x000fe40000011400 */
[----:B------:R-:W-:Y:S02]  /*19d0*/  IADD3 R216, R203, 0x1800, RZ ;  /* 0x00001800cbd87810 */ /* 0x000fe40007ffe0ff */
[----:B------:R-:W-:-:S02]  /*19e0*/  LEA.HI R3, R3, R0, RZ, 0x3 ;  /* 0x0000000003037211 */ /* 0x000fc400078f18ff */
[----:B------:R-:W-:Y:S02]  /*19f0*/  IADD3 R215, R203, 0x2000, RZ ;  /* 0x00002000cbd77810 */ /* 0x000fe40007ffe0ff */
[----:B------:R-:W-:Y:S01]  /*1a00*/  LOP3.LUT R2, R3, 0xfffffff8, RZ, 0xc0, !PT ;  /* 0xfffffff803027812 */ /* 0x000fe200078ec0ff */
[----:B------:R-:W-:Y:S01]  /*1a10*/  @!PT LDS RZ, [RZ] ;  /* 0x00000000fffff984 */ /* 0x000fe20000000800 */
[----:B------:R-:W-:Y:S01]  /*1a20*/  @!PT LDS RZ, [RZ] ;  /* 0x00000000fffff984 */ /* 0x000fe20000000800 */
[----:B------:R-:W-:Y:S01]  /*1a30*/  @!PT LDS RZ, [RZ] ;  /* 0x00000000fffff984 */ /* 0x000fe20000000800 */
[----:B------:R1:W-:Y:S01]  /*1a40*/  @P1 LDGSTS.E.BYPASS.LTC128B.128 [R233+0x8100], [R6.64], !P3 ;  /* 0x0810000006e91fae */ /* 0x0003e2000d901d48 */
[C---:B------:R-:W-:Y:S02]  /*1a50*/  IADD3 R214, R203.reuse, 0x2800, RZ ;  /* 0x00002800cbd67810 */ /* 0x040fe40007ffe0ff */
[C---:B------:R-:W-:Y:S01]  /*1a60*/  IADD3 R213, R203.reuse, 0x3000, RZ ;  /* 0x00003000cbd57810 */ /* 0x040fe20007ffe0ff */
[----:B------:R1:W-:Y:S01]  /*1a70*/  @P1 LDGSTS.E.BYPASS.LTC128B.128 [R233+0xa100], [R6.64+0x80], !P6 ;  /* 0x0a10008006e91fae */ /* 0x0003e2000f101d48 */
[----:B------:R-:W-:Y:S01]  /*1a80*/  IMAD.IADD R14, R0, 0x1, -R2 ;  /* 0x00000001000e7824 */ /* 0x000fe200078e0a02 */
[C---:B------:R-:W-:Y:S01]  /*1a90*/  IADD3 R212, R203.reuse, 0x3800, RZ ;  /* 0x00003800cbd47810 */ /* 0x040fe20007ffe0ff */
[----:B------:R-:W-:Y:S01]  /*1aa0*/  IMAD.MOV.U32 R0, RZ, RZ, c[0x0][0x208] ;  /* 0x00008200ff007624 */ /* 0x000fe200078e00ff */
[----:B------:R1:W-:Y:S01]  /*1ab0*/  @P1 LDGSTS.E.BYPASS.LTC128B.128 [R233+0xc100], [R6.64+0x100], !P5 ;  /* 0x0c10010006e91fae */ /* 0x0003e2000e901d48 */
[----:B------:R-:W-:Y:S01]  /*1ac0*/  IMAD.SHL.U32 R2, R16, 0x8, RZ ;  /* 0x0000000810027824 */ /* 0x000fe200078e00ff */
[----:B------:R-:W-:Y:S01]  /*1ad0*/  P2R R16, PR, RZ, 0x40 ;  /* 0x00000040ff107803 */ /* 0x000fe20000000000 */
[C---:B------:R-:W-:Y:S01]  /*1ae0*/  IMAD.SHL.U32 R19, R0.reuse, 0x40, RZ ;  /* 0x0000004000137824 */ /* 0x040fe200078e00ff */
[----:B------:R1:W-:Y:S01]  /*1af0*/  @P1 LDGSTS.E.BYPASS.LTC128B.128 [R233+0xe100], [R6.64+0x180], !P4 ;  /* 0x0e10018006e91fae */ /* 0x0003e2000e101d48 */
[----:B------:R-:W-:Y:S01]  /*1b00*/  SHF.L.U64.HI R11, R0, R31, c[0x0][0x20c] ;  /* 0x00008300000b7619 */ /* 0x000fe2000001021f */
[C---:B------:R-:W-:Y:S01]  /*1b10*/  IMAD.SHL.U32 R0, R14.reuse, 0x40, RZ ;  /* 0x000000400e007824 */ /* 0x040fe200078e00ff */
[----:B------:R-:W-:Y:S01]  /*1b20*/  LOP3.LUT P1, RZ, R14, 0x2, RZ, 0xc0, !PT ;  /* 0x000000020eff7812 */ /* 0x000fe2000782c0ff */
[----:B------:R2:W-:Y:S01]  /*1b30*/  @P2 LDGSTS.E.BYPASS.LTC128B.128 [R233+0x9100], [R4.64], !P3 ;  /* 0x0910000004e92fae */ /* 0x0005e2000d901d48 */
[----:B------:R-:W-:-:S02]  /*1b40*/  IADD3 R211, R203, 0x4000, RZ ;  /* 0x00004000cbd37810 */ /* 0x000fc40007ffe0ff */
[----:B------:R-:W-:Y:S01]  /*1b50*/  LOP3.LUT R0, R0, 0x1c0, RZ, 0xc0, !PT ;  /* 0x000001c000007812 */ /* 0x000fe200078ec0ff */
[----:B------:R2:W-:Y:S01]  /*1b60*/  @P2 LDGSTS.E.BYPASS.LTC128B.128 [R233+0xb100], [R4.64+0x80], !P6 ;  /* 0x0b10008004e92fae */ /* 0x0005e2000f101d48 */
[C---:B------:R-:W-:Y:S02]  /*1b70*/  IADD3 R210, R203.reuse, 0x4800, RZ ;  /* 0x00004800cbd27810 */ /* 0x040fe40007ffe0ff */
[----:B------:R-:W-:Y:S01]  /*1b80*/  LOP3.LUT R2, R0, 0x8, R2, 0xf8, !PT ;  /* 0x0000000800027812 */ /* 0x000fe200078ef802 */
[----:B------:R2:W-:Y:S01]  /*1b90*/  @P2 LDGSTS.E.BYPASS.LTC128B.128 [R233+0xd100], [R4.64+0x100], !P5 ;  /* 0x0d10010004e92fae */ /* 0x0005e2000e901d48 */
[----:B------:R-:W-:Y:S02]  /*1ba0*/  SHF.R.U32.HI R0, RZ, 0x3, R0 ;  /* 0x00000003ff007819 */ /* 0x000fe40000011600 */
[----:B------:R-:W-:Y:S01]  /*1bb0*/  IADD3 R209, R203, 0x5000, RZ ;  /* 0x00005000cbd17810 */ /* 0x000fe20007ffe0ff */
[----:B------:R2:W-:Y:S01]  /*1bc0*/  @P2 LDGSTS.E.BYPASS.LTC128B.128 [R233+0xf100], [R4.64+0x180], !P4 ;  /* 0x0f10018004e92fae */ /* 0x0005e2000e101d48 */
[----:B------:R-:W-:-:S02]  /*1bd0*/  LOP3.LUT R0, R2, R0, RZ, 0x3c, !PT ;  /* 0x0000000002007212 */ /* 0x000fc400078e3cff */
[----:B------:R-:W-:Y:S01]  /*1be0*/  SEL R2, RZ, 0x1, P3 ;  /* 0x00000001ff027807 */ /* 0x000fe20001800000 */
[----:B------:R-:W0:Y:S01]  /*1bf0*/  LDGDEPBAR ;  /* 0x00000000000079af */ /* 0x000e220000000000 */
[C---:B------:R-:W-:Y:S02]  /*1c00*/  IADD3 R208, R203.reuse, 0x5800, RZ ;  /* 0x00005800cbd07810 */ /* 0x040fe40007ffe0ff */
[C---:B------:R-:W-:Y:S02]  /*1c10*/  IADD3 R207, R203.reuse, 0x6000, RZ ;  /* 0x00006000cbcf7810 */ /* 0x040fe40007ffe0ff */
[C---:B------:R-:W-:Y:S02]  /*1c20*/  IADD3 R206, R203.reuse, 0x6800, RZ ;  /* 0x00006800cbce7810 */ /* 0x040fe40007ffe0ff */
[C---:B------:R-:W-:Y:S02]  /*1c30*/  IADD3 R205, R203.reuse, 0x7000, RZ ;  /* 0x00007000cbcd7810 */ /* 0x040fe40007ffe0ff */
[----:B------:R-:W-:Y:S01]  /*1c40*/  IADD3 R204, R203, 0x7800, RZ ;  /* 0x00007800cbcc7810 */ /* 0x000fe20007ffe0ff */
[----:B--2---:R-:W-:Y:S01]  /*1c50*/  IMAD.SHL.U32 R5, R3, 0x40, RZ ;  /* 0x0000004003057824 */ /* 0x004fe200078e00ff */
[----:B------:R-:W-:-:S04]  /*1c60*/  DEPBAR.LE SB0, 0x1 ;  /* 0x000080400000791a */ /* 0x000fc80000000000 */
[----:B------:R-:W-:Y:S01]  /*1c70*/  LOP3.LUT R5, R0, 0xfffffe00, R5, 0xf8, !PT ;  /* 0xfffffe0000057812 */ /* 0x000fe200078ef805 */
[----:B------:R-:W-:-:S04]  /*1c80*/  DEPBAR.LE SB0, 0x0 ;  /* 0x000080000000791a */ /* 0x000fc80000000000 */
[----:B------:R-:W-:Y:S01]  /*1c90*/  IMAD.MOV.U32 R4, RZ, RZ, 0x10 ;  /* 0x00000010ff047424 */ /* 0x000fe200078e00ff */
[----:B------:R-:W-:Y:S01]  /*1ca0*/  BAR.SYNC.DEFER_BLOCKING 0x0 ;  /* 0x0000000000007b1d */ /* 0x000fe20000010000 */
[----:B------:R-:W-:Y:S01]  /*1cb0*/  IMAD R0, R105, 0x400, R5 ;  /* 0x0000040069007824 */ /* 0x000fe200078e0205 */
[----:B------:R-:W-:Y:S02]  /*1cc0*/  SEL R3, RZ, 0x4, P5 ;  /* 0x00000004ff037807 */ /* 0x000fe40002800000 */
[----:B------:R-:W-:Y:S01]  /*1cd0*/  SEL R4, R4, 0xfffffff0, !P1 ;  /* 0xfffffff004047807 */ /* 0x000fe20004800000 */
[----:B------:R-:W-:Y:S01]  /*1ce0*/  IMAD.SHL.U32 R199, R0, 0x2, RZ ;  /* 0x0000000200c77824 */ /* 0x000fe200078e00ff */
[----:B-1----:R-:W-:Y:S02]  /*1cf0*/  IADD3 R6, P1, R19, R12, RZ ;  /* 0x0000000c13067210 */ /* 0x002fe40007f3e0ff */
[----:B------:R-:W-:Y:S01]  /*1d00*/  IADD3 R0, -R22, c[0x0][0x1d0], -R104 ;  /* 0x0000740016007a10 */ /* 0x000fe20007ffe968 */
[----:B------:R-:W-:Y:S01]  /*1d10*/  IMAD R200, R4, 0x2, R199 ;  /* 0x0000000204c87824 */ /* 0x000fe200078e02c7 */
[----:B------:R-:W-:Y:S01]  /*1d20*/  IADD3 R3, R3, R15, R2 ;  /* 0x0000000f03037210 */ /* 0x000fe20007ffe002 */
[----:B------:R-:W-:Y:S01]  /*1d30*/  IMAD.X R7, R11, 0x1, R13, P1 ;  /* 0x000000010b077824 */ /* 0x000fe200008e060d */
[----:B------:R-:W-:-:S02]  /*1d40*/  ISETP.LT.OR P1, PT, R0, 0x1, P3 ;  /* 0x000000010000780c */ /* 0x000fc40001f21670 */
[----:B------:R-:W-:-:S05]  /*1d50*/  SEL R2, RZ, 0x8, P4 ;  /* 0x00000008ff027807 */ /* 0x000fca0002000000 */
[----:B------:R-:W-:Y:S01]  /*1d60*/  IMAD.IADD R2, R3, 0x1, R2 ;  /* 0x0000000103027824 */ /* 0x000fe200078e0202 */
[----:B------:R-:W-:-:S04]  /*1d70*/  SHF.R.S32.HI R3, RZ, 0x1f, R105 ;  /* 0x0000001fff037819 */ /* 0x000fc80000011469 */
[C---:B------:R-:W-:Y:S01]  /*1d80*/  LOP3.LUT P0, RZ, R2.reuse, 0x2, RZ, 0xc0, !PT ;  /* 0x0000000202ff7812 */ /* 0x040fe2000780c0ff */
[----:B------:R-:W-:Y:S01]  /*1d90*/  LDSM.16.M88.4 R24, [R192+0x8100] ;  /* 0x00810000c018783b */ /* 0x000fe20000000200 */
[----:B------:R-:W-:Y:S02]  /*1da0*/  LOP3.LUT P2, RZ, R2, 0x4, RZ, 0xc0, !PT ;  /* 0x0000000402ff7812 */ /* 0x000fe4000784c0ff */
[----:B------:R-:W-:Y:S01]  /*1db0*/  LEA.HI R3, R3, R105, RZ, 0x3 ;  /* 0x0000006903037211 */ /* 0x000fe200078f18ff */
[----:B------:R-:W-:Y:S04]  /*1dc0*/  LDSM.16.M88.4 R28, [R192+0x8900] ;  /* 0x00890000c01c783b */ /* 0x000fe80000000200 */
[----:B------:R-:W-:Y:S04]  /*1dd0*/  LDSM.16.M88.4 R36, [R192+0x9100] ;  /* 0x00910000c024783b */ /* 0x000fe80000000200 */
[----:B------:R-:W-:Y:S04]  /*1de0*/  LDSM.16.M88.4 R40, [R192+0x9900] ;  /* 0x00990000c028783b */ /* 0x000fe80000000200 */
[----:B------:R-:W-:Y:S04]  /*1df0*/  LDSM.16.M88.4 R48, [R203] ;  /* 0x00000000cb30783b */ /* 0x000fe80000000200 */
[----:B------:R-:W-:Y:S04]  /*1e00*/  LDSM.16.M88.4 R68, [R203+0x800] ;  /* 0x00080000cb44783b */ /* 0x000fe80000000200 */
[----:B------:R-:W-:Y:S04]  /*1e10*/  LDSM.16.M88.4 R72, [R203+0x1000] ;  /* 0x00100000cb48783b */ /* 0x000fe80000000200 */
[----:B------:R-:W-:Y:S04]  /*1e20*/  LDSM.16.M88.4 R80, [R203+0x1800] ;  /* 0x00180000cb50783b */ /* 0x000fe80000000200 */
[----:B------:R-:W1:Y:S04]  /*1e30*/  LDSM.16.M88.4 R8, [R199+0x10100] ;  /* 0x01010000c708783b */ /* 0x000e680000000200 */
[----:B------:R-:W2:Y:S04]  /*1e40*/  LDSM.16.M88.4 R20, [R200+0x10100] ;  /* 0x01010000c814783b */ /* 0x000ea80000000200 */
[----:B------:R-:W-:Y:S01]  /*1e50*/  @!PT LDS RZ, [RZ] ;  /* 0x00000000fffff984 */ /* 0x000fe20000000800 */
[----:B------:R-:W-:Y:S01]  /*1e60*/  @!PT LDS RZ, [RZ] ;  /* 0x00000000fffff984 */ /* 0x000fe20000000800 */
[----:B------:R-:W-:Y:S01]  /*1e70*/  @!PT LDS RZ, [RZ] ;  /* 0x00000000fffff984 */ /* 0x000fe20000000800 */
[----:B------:R3:W-:Y:S01]  /*1e80*/  LDGSTS.E.BYPASS.LTC128B.128 [R233+0x100], [R12.64], !P1 ;  /* 0x001000000ce97fae */ /* 0x0007e2000c901d48 */
[----:B------:R-:W-:-:S02]  /*1e90*/  ISETP.LT.OR P1, PT, R0, 0x1, !P0 ;  /* 0x000000010000780c */ /* 0x000fc40004721670 */
[----:B------:R-:W-:-:S11]  /*1ea0*/  ISETP.LT.OR P0, PT, R0, 0x21, !P0 ;  /* 0x000000210000780c */ /* 0x000fd60004701670 */
[----:B------:R3:W-:Y:S01]  /*1eb0*/  LDGSTS.E.BYPASS.LTC128B.128 [R233+0x2100], [R12.64+0x80], !P1 ;  /* 0x021000800ce97fae */ /* 0x0007e2000c901d48 */
[C---:B------:R-:W-:Y:S02]  /*1ec0*/  ISETP.LT.OR P1, PT, R0.reuse, 0x1, !P2 ;  /* 0x000000010000780c */ /* 0x040fe40005721670 */
[----:B------:R-:W-:-:S11]  /*1ed0*/  ISETP.LT.OR P2, PT, R0, 0x21, !P2 ;  /* 0x000000210000780c */ /* 0x000fd60005741670 */
[----:B------:R3:W-:Y:S01]  /*1ee0*/  LDGSTS.E.BYPASS.LTC128B.128 [R233+0x4100], [R12.64+0x100], !P1 ;  /* 0x041001000ce97fae */ /* 0x0007e2000c901d48 */
[----:B------:R-:W-:Y:S01]  /*1ef0*/  LOP3.LUT P1, RZ, R2, 0x8, RZ, 0xc0, !PT ;  /* 0x0000000802ff7812 */ /* 0x000fe2000782c0ff */
[----:B------:R-:W-:Y:S01]  /*1f00*/  IMAD.MOV.U32 R2, RZ, RZ, 0x40 ;  /* 0x00000040ff027424 */ /* 0x000fe200078e00ff */
[----:B-1----:R-:W-:Y:S02]  /*1f10*/  HMMA.16816.F32 R52, R8, R40, RZ ;  /* 0x000000280834723c */ /* 0x002fe400000018ff */
[C---:B------:R-:W-:Y:S02]  /*1f20*/  ISETP.LT.OR P6, PT, R0.reuse, 0x1, !P1 ;  /* 0x000000010000780c */ /* 0x040fe40004fc1670 */
[----:B------:R-:W-:-:S04]  /*1f30*/  ISETP.LT.OR P1, PT, R0, 0x21, !P1 ;  /* 0x000000210000780c */ /* 0x000fc80004f21670 */
[----:B------:R-:W-:Y:S07]  /*1f40*/  HMMA.16816.F32 R56, R8, R42, RZ ;  /* 0x0000002a0838723c */ /* 0x000fee00000018ff */
[----:B------:R3:W-:Y:S01]  /*1f50*/  LDGSTS.E.BYPASS.LTC128B.128 [R233+0x6100], [R12.64+0x180], !P6 ;  /* 0x061001800ce97fae */ /* 0x0007e2000f101d48 */
[----:B------:R-:W-:-:S04]  /*1f60*/  LOP3.LUT P6, RZ, R32, 0x4, RZ, 0xc0, !PT ;  /* 0x0000000420ff7812 */ /* 0x000fc800078cc0ff */
[----:B------:R-:W-:Y:S02]  /*1f70*/  SEL R2, R2, 0xffffffc0, !P6 ;  /* 0xffffffc002027807 */ /* 0x000fe40007000000 */
[----:B------:R-:W-:Y:S01]  /*1f80*/  ISETP.LT.OR P6, PT, R0, 0x21, P3 ;  /* 0x000000210000780c */ /* 0x000fe20001fc1670 */
[----:B------:R-:W-:Y:S02]  /*1f90*/  IMAD.MOV.U32 R0, RZ, RZ, 0x20 ;  /* 0x00000020ff007424 */ /* 0x000fe400078e00ff */
[----:B------:R-:W-:Y:S01]  /*1fa0*/  IMAD.IADD R198, R192, 0x1, R2 ;  /* 0x00000001c0c67824 */ /* 0x000fe200078e0202 */
[----:B--2---:R-:W-:Y:S01]  /*1fb0*/  HMMA.16816.F32 R52, R20, R80, R52 ;  /* 0x000000501434723c */ /* 0x004fe20000001834 */
[----:B------:R-:W-:-:S07]  /*1fc0*/  IMAD.IADD R197, R2, 0x1, R203 ;  /* 0x0000000102c57824 */ /* 0x000fce00078e02cb */
[----:B------:R-:W-:Y:S01]  /*1fd0*/  HMMA.16816.F32 R56, R20, R82, R56 ;  /* 0x000000521438723c */ /* 0x000fe20000001838 */
[----:B------:R1:W-:Y:S01]  /*1fe0*/  LDGSTS.E.BYPASS.LTC128B.128 [R233+0x1100], [R6.64], !P6 ;  /* 0x0110000006e97fae */ /* 0x0003e2000f101d48 */
[----:B------:R-:W-:-:S03]  /*1ff0*/  ISETP.NE.AND P6, PT, R16, RZ, PT ;  /* 0x000000ff1000720c */ /* 0x000fc60003fc5270 */
[----:B------:R1:W-:Y:S01]  /*2000*/  LDGSTS.E.BYPASS.LTC128B.128 [R233+0x3100], [R6.64+0x80], !P0 ;  /* 0x0310008006e97fae */ /* 0x0003e2000c101d48 */
[----:B------:R-:W-:Y:S02]  /*2010*/  ISETP.NE.AND P0, PT, R17, RZ, PT ;  /* 0x000000ff1100720c */ /* 0x000fe40003f05270 */
[----:B------:R-:W-:Y:S01]  /*2020*/  HMMA.16816.F32 R16, R8, R28, RZ ;  /* 0x0000001c0810723c */ /* 0x000fe200000018ff */
[----:B------:R1:W-:Y:S01]  /*2030*/  LDGSTS.E.BYPASS.LTC128B.128 [R233+0x5100], [R6.64+0x100], !P2 ;  /* 0x0510010006e97fae */ /* 0x0003e2000d101d48 */
[----:B------:R-:W-:-:S03]  /*2040*/  ISETP.NE.AND P2, PT, R117, 0x1, PT ;  /* 0x000000017500780c */ /* 0x000fc60003f45270 */
[----:B------:R1:W-:Y:S01]  /*2050*/  LDGSTS.E.BYPASS.LTC128B.128 [R233+0x7100], [R6.64+0x180], !P1 ;  /* 0x0710018006e97fae */ /* 0x0003e2000c901d48 */
[----:B------:R-:W-:Y:S02]  /*2060*/  LOP3.LUT P1, RZ, R14, 0x4, RZ, 0xc0, !PT ;  /* 0x000000040eff7812 */ /* 0x000fe4000782c0ff */
[C---:B---3--:R-:W-:Y:S01]  /*2070*/  HMMA.16816.F32 R12, R8.reuse, R24, RZ ;  /* 0x00000018080c723c */ /* 0x048fe200000018ff */
[----:B------:R-:W-:Y:S01]  /*2080*/  LDSM.16.M88.4 R60, [R198+0x8100] ;  /* 0x00810000c63c783b */ /* 0x000fe20000000200 */
[----:B------:R-:W-:Y:S02]  /*2090*/  SEL R0, R0, 0xffffffe0, !P1 ;  /* 0xffffffe000007807 */ /* 0x000fe40004800000 */
[C---:B------:R-:W-:Y:S01]  /*20a0*/  @P0 LEA R102, P1, R35.reuse, R100, 0x1 ;  /* 0x0000006423660211 */ /* 0x040fe200078208ff */
[----:B------:R-:W-:Y:S02]  /*20b0*/  LDSM.16.M88.4 R64, [R198+0x8900] ;  /* 0x00890000c640783b */ /* 0x000fe40000000200 */
[C---:B------:R-:W-:Y:S01]  /*20c0*/  IMAD R202, R0.reuse, 0x2, R199 ;  /* 0x0000000200ca7824 */ /* 0x040fe200078e02c7 */
[----:B------:R-:W-:Y:S01]  /*20d0*/  HMMA.16816.F32 R24, R8, R26, RZ ;  /* 0x0000001a0818723c */ /* 0x000fe200000018ff */
[----:B------:R-:W-:Y:S01]  /*20e0*/  @P0 LEA.HI.X R103, R35, R101, R44, 0x1, P1 ;  /* 0x0000006523670211 */ /* 0x000fe200008f0c2c */
[----:B------:R-:W-:Y:S01]  /*20f0*/  LDSM.16.M88.4 R76, [R198+0x9100] ;  /* 0x00910000c64c783b */ /* 0x000fe20000000200 */
[----:B------:R-:W-:-:S03]  /*2100*/  IMAD R201, R0, 0x2, R200 ;  /* 0x0000000200c97824 */ /* 0x000fc600078e02c8 */
[----:B------:R-:W-:Y:S02]  /*2110*/  LDSM.16.M88.4 R84, [R198+0x9900] ;  /* 0x00990000c654783b */ /* 0x000fe40000000200 */
[C---:B------:R-:W-:Y:S02]  /*2120*/  HMMA.16816.F32 R28, R8.reuse, R30, RZ ;  /* 0x0000001e081c723c */ /* 0x040fe400000018ff */
[----:B------:R-:W-:Y:S04]  /*2130*/  LDSM.16.M88.4 R88, [R197+0x1000] ;  /* 0x00100000c558783b */ /* 0x000fe80000000200 */
[----:B------:R-:W-:Y:S02]  /*2140*/  LDSM.16.M88.4 R96, [R197+0x1800] ;  /* 0x00180000c560783b */ /* 0x000fe40000000200 */
[C---:B------:R-:W-:Y:S01]  /*2150*/  HMMA.16816.F32 R32, R8.reuse, R36, RZ ;  /* 0x000000240820723c */ /* 0x040fe200000018ff */
[----:B-1----:R-:W-:Y:S01]  /*2160*/  LEA.HI R7, R107, R109, RZ, 0x2 ;  /* 0x0000006d6b077211 */ /* 0x002fe200078f10ff */
[----:B------:R-:W-:Y:S03]  /*2170*/  LDSM.16.M88.4 R80, [R192+0xb100] ;  /* 0x00b10000c050783b */ /* 0x000fe60000000200 */
[----:B------:R-:W-:Y:S01]  /*2180*/  LOP3.LUT R7, R7, 0xfffffffc, RZ, 0xc0, !PT ;  /* 0xfffffffc07077812 */ /* 0x000fe200078ec0ff */
[----:B------:R-:W-:Y:S02]  /*2190*/  LDSM.16.M88.4 R92, [R192+0xb900] ;  /* 0x00b90000c05c783b */ /* 0x000fe40000000200 */
[----:B------:R-:W-:Y:S02]  /*21a0*/  HMMA.16816.F32 R36, R8, R38, RZ ;  /* 0x000000260824723c */ /* 0x000fe400000018ff */
[----:B------:R-:W1:Y:S04]  /*21b0*/  LDSM.16.M88.4 R8, [R202+0x10100] ;  /* 0x01010000ca08783b */ /* 0x000e680000000200 */
[----:B------:R-:W0:Y:S02]  /*21c0*/  LDGDEPBAR ;  /* 0x00000000000079af */ /* 0x000e240000000000 */
[C---:B------:R-:W-:Y:S08]  /*21d0*/  HMMA.16816.F32 R44, R20.reuse, R48, R12 ;  /* 0x00000030142c723c */ /* 0x040ff0000000180c */
[C---:B------:R-:W-:Y:S08]  /*21e0*/  HMMA.16816.F32 R40, R20.reuse, R50, R24 ;  /* 0x000000321428723c */ /* 0x040ff00000001818 */
[C---:B------:R-:W-:Y:S08]  /*21f0*/  HMMA.16816.F32 R12, R20.reuse, R70, R28 ;  /* 0x00000046140c723c */ /* 0x040ff0000000181c */
[C---:B------:R-:W-:Y:S01]  /*2200*/  HMMA.16816.F32 R24, R20.reuse, R68, R16 ;  /* 0x000000441418723c */ /* 0x040fe20000001810 */
[----:B------:R-:W-:Y:S04]  /*2210*/  LDSM.16.M88.4 R16, [R201+0x10100] ;  /* 0x01010000c910783b */ /* 0x000fe80000000200 */
[----:B------:R-:W2:Y:S03]  /*2220*/  LDSM.16.M88.4 R68, [R197] ;  /* 0x00000000c544783b */ /* 0x000ea60000000200 */
[C---:B------:R-:W-:Y:S08]  /*2230*/  HMMA.16816.F32 R32, R20.reuse, R72, R32 ;  /* 0x000000481420723c */ /* 0x040ff00000001820 */
[----:B------:R-:W-:Y:S01]  /*2240*/  HMMA.16816.F32 R36, R20, R74, R36 ;  /* 0x0000004a1424723c */ /* 0x000fe20000001824 */
[----:B------:R-:W3:Y:S07]  /*2250*/  LDSM.16.M88.4 R72, [R197+0x800] ;  /* 0x00080000c548783b */ /* 0x000eee0000000200 */
[C---:B-1----:R-:W-:Y:S08]  /*2260*/  HMMA.16816.F32 R48, R8.reuse, R60, R44 ;  /* 0x0000003c0830723c */ /* 0x042ff0000000182c */
[C---:B------:R-:W-:Y:S01]  /*2270*/  HMMA.16816.F32 R44, R8.reuse, R62, R40 ;  /* 0x0000003e082c723c */ /* 0x040fe20000001828 */
[----:B------:R-:W-:Y:S07]  /*2280*/  LDSM.16.M88.4 R60, [R192+0xa100] ;  /* 0x00a10000c03c783b */ /* 0x000fee0000000200 */
[C---:B------:R-:W-:Y:S01]  /*2290*/  HMMA.16816.F32 R28, R8.reuse, R66, R12 ;  /* 0x00000042081c723c */ /* 0x040fe2000000180c */
[----:B------:R-:W1:Y:S07]  /*22a0*/  LDSM.16.M88.4 R12, [R199+0x14100] ;  /* 0x01410000c70c783b */ /* 0x000e6e0000000200 */
[C---:B------:R-:W-:Y:S01]  /*22b0*/  HMMA.16816.F32 R40, R8.reuse, R64, R24 ;  /* 0x000000400828723c */ /* 0x040fe20000001818 */
[----:B------:R-:W4:Y:S07]  /*22c0*/  LDSM.16.M88.4 R64, [R192+0xa900] ;  /* 0x00a90000c040783b */ /* 0x000f2e0000000200 */
[C---:B------:R-:W-:Y:S08]  /*22d0*/  HMMA.16816.F32 R24, R8.reuse, R76, R32 ;  /* 0x0000004c0818723c */ /* 0x040ff00000001820 */
[C---:B------:R-:W-:Y:S01]  /*22e0*/  HMMA.16816.F32 R20, R8.reuse, R78, R36 ;  /* 0x0000004e0814723c */ /* 0x040fe20000001824 */
[----:B------:R-:W-:Y:S07]  /*22f0*/  LDSM.16.M88.4 R76, [R203+0x2800] ;  /* 0x00280000cb4c783b */ /* 0x000fee0000000200 */
[C---:B------:R-:W-:Y:S08]  /*2300*/  HMMA.16816.F32 R32, R8.reuse, R84, R52 ;  /* 0x000000540820723c */ /* 0x040ff00000001834 */
[----:B------:R-:W-:Y:S01]  /*2310*/  HMMA.16816.F32 R52, R8, R86, R56 ;  /* 0x000000560834723c */ /* 0x000fe20000001838 */
[----:B------:R-:W-:Y:S04]  /*2320*/  LDSM.16.M88.4 R8, [R200+0x14100] ;  /* 0x01410000c808783b */ /* 0x000fe80000000200 */
[----:B------:R-:W5:Y:S03]  /*2330*/  LDSM.16.M88.4 R56, [R203+0x2000] ;  /* 0x00200000cb38783b */ /* 0x000f660000000200 */
[C---:B--2---:R-:W-:Y:S01]  /*2340*/  HMMA.16816.F32 R48, R16.reuse, R68, R48 ;  /* 0x000000441030723c */ /* 0x044fe20000001830 */
[----:B------:R-:W-:Y:S07]  /*2350*/  LDSM.16.M88.4 R84, [R198+0xb100] ;  /* 0x00b10000c654783b */ /* 0x000fee0000000200 */
[C---:B------:R-:W-:Y:S01]  /*2360*/  HMMA.16816.F32 R44, R16.reuse, R70, R44 ;  /* 0x00000046102c723c */ /* 0x040fe2000000182c */
[----:B------:R-:W-:Y:S07]  /*2370*/  LDSM.16.M88.4 R68, [R198+0xa900] ;  /* 0x00a90000c644783b */ /* 0x000fee0000000200 */
        /* <DEDUP_REMOVED lines=10> */
[C---:B------:R-:W-:Y:S08]  /*2420*/  HMMA.16816.F32 R60, R12.reuse, R62, R44 ;  /* 0x0000003e0c3c723c */ /* 0x040ff0000000182c */
[C---:B----4-:R-:W-:Y:S01]  /*2430*/  HMMA.16816.F32 R44, R12.reuse, R66, R36 ;  /* 0x000000420c2c723c */ /* 0x050fe20000001824 */
[----:B------:R-:W1:Y:S07]  /*2440*/  LDSM.16.M88.4 R36, [R203+0x3000] ;  /* 0x00300000cb24783b */ /* 0x000e6e0000000200 */
[C---:B------:R-:W-:Y:S08]  /*2450*/  HMMA.16816.F32 R48, R12.reuse, R64, R40 ;  /* 0x000000400c30723c */ /* 0x040ff00000001828 */
[C---:B------:R-:W-:Y:S01]  /*2460*/  HMMA.16816.F32 R40, R12.reuse, R80, R28 ;  /* 0x000000500c28723c */ /* 0x040fe2000000181c */
[----:B------:R-:W2:Y:S07]  /*2470*/  LDSM.16.M88.4 R28, [R203+0x3800] ;  /* 0x00380000cb1c783b */ /* 0x000eae0000000200 */
[C---:B------:R-:W-:Y:S01]  /*2480*/  HMMA.16816.F32 R32, R12.reuse, R82, R24 ;  /* 0x000000520c20723c */ /* 0x040fe20000001818 */
[----:B------:R-:W-:Y:S07]  /*2490*/  LDSM.16.M88.4 R80, [R198+0xb900] ;  /* 0x00b90000c650783b */ /* 0x000fee0000000200 */
[C---:B------:R-:W-:Y:S08]  /*24a0*/  HMMA.16816.F32 R24, R12.reuse, R92, R20 ;  /* 0x0000005c0c18723c */ /* 0x040ff00000001814 */
[----:B------:R-:W-:Y:S01]  /*24b0*/  HMMA.16816.F32 R20, R12, R94, R16 ;  /* 0x0000005e0c14723c */ /* 0x000fe20000001810 */
[----:B------:R-:W3:Y:S04]  /*24c0*/  LDSM.16.M88.4 R16, [R202+0x14100] ;  /* 0x01410000ca10783b */ /* 0x000ee80000000200 */
[----:B------:R-:W-:Y:S03]  /*24d0*/  LDSM.16.M88.4 R92, [R192+0xc100] ;  /* 0x00c10000c05c783b */ /* 0x000fe60000000200 */
[C---:B-----5:R-:W-:Y:S08]  /*24e0*/  HMMA.16816.F32 R12, R8.reuse, R56, R52 ;  /* 0x00000038080c723c */ /* 0x060ff00000001834 */
[C---:B------:R-:W-:Y:S08]  /*24f0*/  HMMA.16816.F32 R60, R8.reuse, R58, R60 ;  /* 0x0000003a083c723c */ /* 0x040ff0000000183c */
[C---:B------:R-:W-:Y:S08]  /*2500*/  HMMA.16816.F32 R56, R8.reuse, R76, R48 ;  /* 0x0000004c0838723c */ /* 0x040ff00000001830 */
[C---:B------:R-:W-:Y:S08]  /*2510*/  HMMA.16816.F32 R52, R8.reuse, R78, R44 ;  /* 0x0000004e0834723c */ /* 0x040ff0000000182c */
[C---:B-1----:R-:W-:Y:S01]  /*2520*/  HMMA.16816.F32 R64, R8.reuse, R36, R40 ;  /* 0x000000240840723c */ /* 0x042fe20000001828 */
[----:B------:R-:W-:Y:S07]  /*2530*/  LDSM.16.M88.4 R40, [R197+0x2000] ;  /* 0x00200000c528783b */ /* 0x000fee0000000200 */
[C---:B------:R-:W-:Y:S01]  /*2540*/  HMMA.16816.F32 R76, R8.reuse, R38, R32 ;  /* 0x00000026084c723c */ /* 0x040fe20000001820 */
[----:B------:R-:W-:Y:S07]  /*2550*/  LDSM.16.M88.4 R36, [R197+0x2800] ;  /* 0x00280000c524783b */ /* 0x000fee0000000200 */
[----:B--2---:R-:W-:Y:S08]  /*2560*/  HMMA.16816.F32 R44, R8, R30, R20 ;  /* 0x0000001e082c723c */ /* 0x004ff00000001814 */
[----:B---3--:R-:W-:Y:S01]  /*2570*/  HMMA.16816.F32 R32, R16, R72, R12 ;  /* 0x000000481020723c */ /* 0x008fe2000000180c */
[----:B------:R-:W1:Y:S07]  /*2580*/  LDSM.16.M88.4 R12, [R201+0x14100] ;  /* 0x01410000c90c783b */ /* 0x000e6e0000000200 */
[----:B------:R-:W-:Y:S01]  /*2590*/  HMMA.16816.F32 R48, R8, R28, R24 ;  /* 0x0000001c0830723c */ /* 0x000fe20000001818 */
[----:B------:R-:W-:Y:S07]  /*25a0*/  LDSM.16.M88.4 R8, [R199+0x18100] ;  /* 0x01810000c708783b */ /* 0x000fee0000000200 */
[C---:B------:R-:W-:Y:S01]  /*25b0*/  HMMA.16816.F32 R28, R16.reuse, R74, R60 ;  /* 0x0000004a101c723c */ /* 0x040fe2000000183c */
[----:B------:R-:W2:Y:S04]  /*25c0*/  LDSM.16.M88.4 R60, [R197+0x3000] ;  /* 0x00300000c53c783b */ /* 0x000ea80000000200 */
[----:B------:R-:W-:Y:S03]  /*25d0*/  LDSM.16.M88.4 R72, [R192+0xc900] ;  /* 0x00c90000c048783b */ /* 0x000fe60000000200 */
[C---:B------:R-:W-:Y:S08]  /*25e0*/  HMMA.16816.F32 R24, R16.reuse, R68, R56 ;  /* 0x000000441018723c */ /* 0x040ff00000001838 */
[C---:B------:R-:W-:Y:S08]  /*25f0*/  HMMA.16816.F32 R20, R16.reuse, R70, R52 ;  /* 0x000000461014723c */ /* 0x040ff00000001834 */
[C---:B------:R-:W-:Y:S08]  /*2600*/  HMMA.16816.F32 R56, R16.reuse, R84, R64 ;  /* 0x000000541038723c */ /* 0x040ff00000001840 */
[C---:B------:R-:W-:Y:S01]  /*2610*/  HMMA.16816.F32 R68, R16.reuse, R86, R76 ;  /* 0x000000561044723c */ /* 0x040fe2000000184c */
[----:B------:R-:W3:Y:S04]  /*2620*/  LDSM.16.M88.4 R84, [R197+0x3800] ;  /* 0x00380000c554783b */ /* 0x000ee80000000200 */
[----:B------:R-:W4:Y:S03]  /*2630*/  LDSM.16.M88.4 R76, [R192+0xd900] ;  /* 0x00d90000c04c783b */ /* 0x000f260000000200 */
[C---:B------:R-:W-:Y:S08]  /*2640*/  HMMA.16816.F32 R52, R16.reuse, R82, R44 ;  /* 0x000000521034723c */ /* 0x040ff0000000182c */
[----:B------:R-:W-:Y:S01]  /*2650*/  HMMA.16816.F32 R64, R16, R80, R48 ;  /* 0x000000501040723c */ /* 0x000fe20000001830 */
[----:B------:R-:W-:Y:S04]  /*2660*/  LDSM.16.M88.4 R16, [R200+0x18100] ;  /* 0x01810000c810783b */ /* 0x000fe80000000200 */
[----:B------:R-:W5:Y:S03]  /*2670*/  LDSM.16.M88.4 R80, [R203+0x4800] ;  /* 0x00480000cb50783b */ /* 0x000f660000000200 */
[C---:B-1----:R-:W-:Y:S08]  /*2680*/  HMMA.16816.F32 R48, R12.reuse, R40, R32 ;  /* 0x000000280c30723c */ /* 0x042ff00000001820 */
[C---:B------:R-:W-:Y:S08]  /*2690*/  HMMA.16816.F32 R44, R12.reuse, R42, R28 ;  /* 0x0000002a0c2c723c */ /* 0x040ff0000000181c */
[C---:B------:R-:W-:Y:S08]  /*26a0*/  HMMA.16816.F32 R40, R12.reuse, R36, R24 ;  /* 0x000000240c28723c */ /* 0x040ff00000001818 */
[C---:B------:R-:W-:Y:S08]  /*26b0*/  HMMA.16816.F32 R36, R12.reuse, R38, R20 ;  /* 0x000000260c24723c */ /* 0x040ff00000001814 */
[C---:B--2---:R-:W-:Y:S01]  /*26c0*/  HMMA.16816.F32 R28, R12.reuse, R62, R68 ;  /* 0x0000003e0c1c723c */ /* 0x044fe20000001844 */
[----:B------:R-:W1:Y:S07]  /*26d0*/  LDSM.16.M88.4 R68, [R203+0x5000] ;  /* 0x00500000cb44783b */ /* 0x000e6e0000000200 */
[C---:B---3--:R-:W-:Y:S08]  /*26e0*/  HMMA.16816.F32 R20, R12.reuse, R86, R52 ;  /* 0x000000560c14723c */ /* 0x048ff00000001834 */
[C---:B------:R-:W-:Y:S08]  /*26f0*/  HMMA.16816.F32 R32, R12.reuse, R60, R56 ;  /* 0x0000003c0c20723c */ /* 0x040ff00000001838 */
[----:B------:R-:W-:Y:S01]  /*2700*/  HMMA.16816.F32 R24, R12, R84, R64 ;  /* 0x000000540c18723c */ /* 0x000fe20000001840 */
[----:B------:R-:W-:Y:S04]  /*2710*/  LDSM.16.M88.4 R64, [R198+0xc100] ;  /* 0x00c10000c640783b */ /* 0x000fe80000000200 */
[----:B------:R-:W-:Y:S03]  /*2720*/  LDSM.16.M88.4 R84, [R197+0x5800] ;  /* 0x00580000c554783b */ /* 0x000fe60000000200 */
[C---:B------:R-:W-:Y:S08]  /*2730*/  HMMA.16816.F32 R12, R8.reuse, R92, R48 ;  /* 0x0000005c080c723c */ /* 0x040ff00000001830 */
[C---:B------:R-:W-:Y:S01]  /*2740*/  HMMA.16816.F32 R48, R8.reuse, R94, R44 ;  /* 0x0000005e0830723c */ /* 0x040fe2000000182c */
[----:B------:R-:W-:Y:S07]  /*2750*/  LDSM.16.M88.4 R92, [R197+0x4000] ;  /* 0x00400000c55c783b */ /* 0x000fee0000000200 */
[C---:B------:R-:W-:Y:S08]  /*2760*/  HMMA.16816.F32 R44, R8.reuse, R72, R40 ;  /* 0x00000048082c723c */ /* 0x040ff00000001828 */
[C---:B------:R-:W-:Y:S08]  /*2770*/  HMMA.16816.F32 R60, R8.reuse, R74, R36 ;  /* 0x0000004a083c723c */ /* 0x040ff00000001824 */
[C---:B------:R-:W-:Y:S08]  /*2780*/  HMMA.16816.F32 R52, R8.reuse, R90, R28 ;  /* 0x0000005a0834723c */ /* 0x040ff0000000181c */
[C---:B----4-:R-:W-:Y:S01]  /*2790*/  HMMA.16816.F32 R28, R8.reuse, R78, R20 ;  /* 0x0000004e081c723c */ /* 0x050fe20000001814 */
[----:B------:R-:W2:Y:S07]  /*27a0*/  LDSM.16.M88.4 R20, [R203+0x5800] ;  /* 0x00580000cb14783b */ /* 0x000eae0000000200 */
[C---:B------:R-:W-:Y:S01]  /*27b0*/  HMMA.16816.F32 R56, R8.reuse, R88, R32 ;  /* 0x000000580838723c */ /* 0x040fe20000001820 */
[----:B------:R-:W-:Y:S07]  /*27c0*/  LDSM.16.M88.4 R88, [R197+0x4800] ;  /* 0x00480000c558783b */ /* 0x000fee0000000200 */
[----:B------:R-:W-:Y:S01]  /*27d0*/  HMMA.16816.F32 R72, R8, R76, R24 ;  /* 0x0000004c0848723c */ /* 0x000fe20000001818 */
[----:B------:R-:W3:Y:S04]  /*27e0*/  LDSM.16.M88.4 R8, [R202+0x18100] ;  /* 0x01810000ca08783b */ /* 0x000ee80000000200 */
[----:B------:R-:W-:Y:S03]  /*27f0*/  LDSM.16.M88.4 R76, [R198+0xd900] ;  /* 0x00d90000c64c783b */ /* 0x000fe60000000200 */
[C---:B-----5:R-:W-:Y:S01]  /*2800*/  HMMA.16816.F32 R36, R16.reuse, R80, R44 ;  /* 0x000000501024723c */ /* 0x060fe2000000182c */
[----:B------:R-:W4:Y:S07]  /*2810*/  LDSM.16.M88.4 R44, [R198+0xc900] ;  /* 0x00c90000c62c783b */ /* 0x000f2e0000000200 */
[C---:B------:R-:W-:Y:S01]  /*2820*/  HMMA.16816.F32 R32, R16.reuse, R82, R60 ;  /* 0x000000521020723c */ /* 0x040fe2000000183c */
[----:B------:R-:W5:Y:S07]  /*2830*/  LDSM.16.M88.4 R80, [R198+0xd100] ;  /* 0x00d10000c650783b */ /* 0x000f6e0000000200 */
[C---:B------:R-:W-:Y:S01]  /*2840*/  HMMA.16816.F32 R24, R16.reuse, R96, R12 ;  /* 0x000000601018723c */ /* 0x040fe2000000180c */
[----:B------:R-:W3:Y:S07]  /*2850*/  LDSM.16.M88.4 R12, [R201+0x18100] ;  /* 0x01810000c90c783b */ /* 0x000eee0000000200 */
[C---:B------:R-:W-:Y:S08]  /*2860*/  HMMA.16816.F32 R40, R16.reuse, R98, R48 ;  /* 0x000000621028723c */ /* 0x040ff00000001830 */
[C---:B-1----:R-:W-:Y:S08]  /*2870*/  HMMA.16816.F32 R48, R16.reuse, R68, R56 ;  /* 0x000000441030723c */ /* 0x042ff00000001838 */
[C---:B------:R-:W-:Y:S01]  /*2880*/  HMMA.16816.F32 R52, R16.reuse, R70, R52 ;  /* 0x000000461034723c */ /* 0x040fe20000001834 */
[----:B------:R-:W1:Y:S07]  /*2890*/  LDSM.16.M88.4 R68, [R197+0x5000] ;  /* 0x00500000c544783b */ /* 0x000e6e0000000200 */
[C---:B--2---:R-:W-:Y:S01]  /*28a0*/  HMMA.16816.F32 R56, R16.reuse, R20, R72 ;  /* 0x000000141038723c */ /* 0x044fe20000001848 */
[----:B------:R-:W-:Y:S07]  /*28b0*/  LDSM.16.M88.4 R72, [R192+0xf100] ;  /* 0x00f10000c048783b */ /* 0x000fee0000000200 */
[----:B------:R-:W-:Y:S01]  /*28c0*/  HMMA.16816.F32 R20, R16, R22, R28 ;  /* 0x000000161014723c */ /* 0x000fe2000000181c */
[----:B------:R-:W-:Y:S07]  /*28d0*/  LDSM.16.M88.4 R28, [R192+0xe100] ;  /* 0x00e10000c01c783b */ /* 0x000fee0000000200 */
[C---:B---3--:R-:W-:Y:S08]  /*28e0*/  HMMA.16816.F32 R16, R8.reuse, R64, R24 ;  /* 0x000000400810723c */ /* 0x048ff00000001818 */
[C---:B------:R-:W-:Y:S08]  /*28f0*/  HMMA.16816.F32 R60, R8.reuse, R66, R40 ;  /* 0x00000042083c723c */ /* 0x040ff00000001828 */
[C---:B----4-:R-:W-:Y:S08]  /*2900*/  HMMA.16816.F32 R64, R8.reuse, R44, R36 ;  /* 0x0000002c0840723c */ /* 0x050ff00000001824 */
[C---:B------:R-:W-:Y:S08]  /*2910*/  HMMA.16816.F32 R40, R8.reuse, R46, R32 ;  /* 0x0000002e0828723c */ /* 0x040ff00000001820 */
[C---:B-----5:R-:W-:Y:S08]  /*2920*/  HMMA.16816.F32 R44, R8.reuse, R80, R48 ;  /* 0x00000050082c723c */ /* 0x060ff00000001830 */
[C---:B------:R-:W-:Y:S01]  /*2930*/  HMMA.16816.F32 R48, R8.reuse, R82, R52 ;  /* 0x000000520830723c */ /* 0x040fe20000001834 */
[----:B------:R-:W-:Y:S07]  /*2940*/  LDSM.16.M88.4 R80, [R203+0x6000] ;  /* 0x00600000cb50783b */ /* 0x000fee0000000200 */
[C---:B------:R-:W-:Y:S01]  /*2950*/  HMMA.16816.F32 R52, R8.reuse, R76, R56 ;  /* 0x0000004c0834723c */ /* 0x040fe20000001838 */
[----:B------:R-:W-:Y:S07]  /*2960*/  LDSM.16.M88.4 R56, [R192+0xe900] ;  /* 0x00e90000c038783b */ /* 0x000fee0000000200 */
[----:B------:R-:W-:Y:S01]  /*2970*/  HMMA.16816.F32 R36, R8, R78, R20 ;  /* 0x0000004e0824723c */ /* 0x000fe20000001814 */
[----:B------:R-:W2:Y:S04]  /*2980*/  LDSM.16.M88.4 R8, [R199+0x1c100] ;  /* 0x01c10000c708783b */ /* 0x000ea80000000200 */
[----:B------:R-:W-:Y:S03]  /*2990*/  LDSM.16.M88.4 R76, [R192+0xf900] ;  /* 0x00f90000c04c783b */ /* 0x000fe60000000200 */
[C---:B------:R-:W-:Y:S01]  /*29a0*/  HMMA.16816.F32 R24, R12.reuse, R92, R16 ;  /* 0x0000005c0c18723c */ /* 0x040fe20000001810 */
[----:B------:R-:W3:Y:S07]  /*29b0*/  LDSM.16.M88.4 R16, [R200+0x1c100] ;  /* 0x01c10000c810783b */ /* 0x000eee0000000200 */
[C---:B------:R-:W-:Y:S08]  /*29c0*/  HMMA.16816.F32 R20, R12.reuse, R94, R60 ;  /* 0x0000005e0c14723c */ /* 0x040ff0000000183c */
[C---:B------:R-:W-:Y:S08]  /*29d0*/  HMMA.16816.F32 R32, R12.reuse, R88, R64 ;  /* 0x000000580c20723c */ /* 0x040ff00000001840 */
[C---:B------:R-:W-:Y:S08]  /*29e0*/  HMMA.16816.F32 R40, R12.reuse, R90, R40 ;  /* 0x0000005a0c28723c */ /* 0x040ff00000001828 */
[C---:B------:R-:W-:Y:S08]  /*29f0*/  HMMA.16816.F32 R64, R12.reuse, R84, R52 ;  /* 0x000000540c40723c */ /* 0x040ff00000001834 */
[C---:B-1----:R-:W-:Y:S08]  /*2a00*/  HMMA.16816.F32 R44, R12.reuse, R68, R44 ;  /* 0x000000440c2c723c */ /* 0x042ff0000000182c */
[----:B------:R-:W-:Y:S01]  /*2a10*/  HMMA.16816.F32 R48, R12, R70, R48 ;  /* 0x000000460c30723c */ /* 0x000fe20000001830 */
[----:B------:R-:W-:Y:S07]  /*2a20*/  LDSM.16.M88.4 R68, [R203+0x7800] ;  /* 0x00780000cb44783b */ /* 0x000fee0000000200 */
[C---:B--2---:R-:W-:Y:S08]  /*2a30*/  HMMA.16816.F32 R52, R8.reuse, R28, R24 ;  /* 0x0000001c0834723c */ /* 0x044ff00000001818 */
[----:B------:R-:W-:Y:S01]  /*2a40*/  HMMA.16816.F32 R20, R8, R30, R20 ;  /* 0x0000001e0814723c */ /* 0x000fe20000001814 */
[----:B------:R-:W1:Y:S07]  /*2a50*/  LDSM.16.M88.4 R28, [R203+0x6800] ;  /* 0x00680000cb1c783b */ /* 0x000e6e0000000200 */
[----:B------:R-:W-:Y:S01]  /*2a60*/  HMMA.16816.F32 R60, R12, R86, R36 ;  /* 0x000000560c3c723c */ /* 0x000fe20000001824 */
[----:B------:R-:W-:Y:S04]  /*2a70*/  LDSM.16.M88.4 R12, [R202+0x1c100] ;  /* 0x01c10000ca0c783b */ /* 0x000fe80000000200 */
[----:B------:R-:W2:Y:S03]  /*2a80*/  LDSM.16.M88.4 R84, [R198+0xe100] ;  /* 0x00e10000c654783b */ /* 0x000ea60000000200 */
[C---:B------:R-:W-:Y:S08]  /*2a90*/  HMMA.16816.F32 R24, R8.reuse, R56, R32 ;  /* 0x000000380818723c */ /* 0x040ff00000001820 */
[C---:B------:R-:W-:Y:S01]  /*2aa0*/  HMMA.16816.F32 R32, R8.reuse, R58, R40 ;  /* 0x0000003a0820723c */ /* 0x040fe20000001828 */
[----:B------:R-:W4:Y:S04]  /*2ab0*/  LDSM.16.M88.4 R40, [R203+0x7000] ;  /* 0x00700000cb28783b */ /* 0x000f280000000200 */
[----:B------:R-:W-:Y:S03]  /*2ac0*/  LDSM.16.M88.4 R56, [R197+0x6800] ;  /* 0x00680000c538783b */ /* 0x000fe60000000200 */
[C---:B------:R-:W-:Y:S08]  /*2ad0*/  HMMA.16816.F32 R36, R8.reuse, R72, R44 ;  /* 0x000000480824723c */ /* 0x040ff0000000182c */
[----:B------:R-:W-:Y:S01]  /*2ae0*/  HMMA.16816.F32 R48, R8, R74, R48 ;  /* 0x0000004a0830723c */ /* 0x000fe20000001830 */
[----:B------:R-:W5:Y:S07]  /*2af0*/  LDSM.16.M88.4 R72, [R198+0xe900] ;  /* 0x00e90000c648783b */ /* 0x000f6e0000000200 */
[----:B---3--:R-:W-:Y:S08]  /*2b00*/  HMMA.16816.F32 R44, R16, R80, R52 ;  /* 0x00000050102c723c */ /* 0x008ff00000001834 */
[C---:B------:R-:W-:Y:S08]  /*2b10*/  HMMA.16816.F32 R64, R8.reuse, R76, R64 ;  /* 0x0000004c0840723c */ /* 0x040ff00000001840 */
[----:B------:R-:W-:Y:S01]  /*2b20*/  HMMA.16816.F32 R76, R8, R78, R60 ;  /* 0x0000004e084c723c */ /* 0x000fe2000000183c */
[----:B------:R-:W-:Y:S07]  /*2b30*/  LDSM.16.M88.4 R8, [R201+0x1c100] ;  /* 0x01c10000c908783b */ /* 0x000fee0000000200 */
[C---:B------:R-:W-:Y:S01]  /*2b40*/  HMMA.16816.F32 R88, R16.reuse, R82, R20 ;  /* 0x000000521058723c */ /* 0x040fe20000001814 */
[----:B------:R-:W3:Y:S07]  /*2b50*/  LDSM.16.M88.4 R80, [R197+0x6000] ;  /* 0x00600000c550783b */ /* 0x000eee0000000200 */
[----:B-1----:R-:W-:Y:S08]  /*2b60*/  HMMA.16816.F32 R24, R16, R28, R24 ;  /* 0x0000001c1018723c */ /* 0x002ff00000001818 */
[----:B--2---:R-:W-:Y:S08]  /*2b70*/  HMMA.16816.F32 R20, R12, R84, R44 ;  /* 0x000000540c14723c */ /* 0x004ff0000000182c */
[C---:B------:R-:W-:Y:S01]  /*2b80*/  HMMA.16816.F32 R28, R16.reuse, R30, R32 ;  /* 0x0000001e101c723c */ /* 0x040fe20000001820 */
[----:B------:R-:W-:Y:S07]  /*2b90*/  LDSM.16.M88.4 R32, [R197+0x7000] ;  /* 0x00700000c520783b */ /* 0x000fee0000000200 */
[C---:B----4-:R-:W-:Y:S08]  /*2ba0*/  HMMA.16816.F32 R36, R16.reuse, R40, R36 ;  /* 0x000000281024723c */ /* 0x050ff00000001824 */
[C---:B------:R-:W-:Y:S01]  /*2bb0*/  HMMA.16816.F32 R48, R16.reuse, R42, R48 ;  /* 0x0000002a1030723c */ /* 0x040fe20000001830 */
[----:B------:R-:W1:Y:S07]  /*2bc0*/  LDSM.16.M88.4 R40, [R198+0xf100] ;  /* 0x00f10000c628783b */ /* 0x000e6e0000000200 */
[----:B------:R-:W-:Y:S01]  /*2bd0*/  HMMA.16816.F32 R60, R16, R68, R64 ;  /* 0x00000044103c723c */ /* 0x000fe20000001840 */
[----:B------:R-:W2:Y:S07]  /*2be0*/  LDSM.16.M88.4 R64, [R198+0xf900] ;  /* 0x00f90000c640783b */ /* 0x000eae0000000200 */
[----:B-----5:R-:W-:Y:S08]  /*2bf0*/  HMMA.16816.F32 R44, R12, R72, R24 ;  /* 0x000000480c2c723c */ /* 0x020ff00000001818 */
[----:B------:R-:W-:Y:S08]  /*2c00*/  HMMA.16816.F32 R52, R16, R70, R76 ;  /* 0x000000461034723c */ /* 0x000ff0000000184c */
[----:B---3--:R-:W-:Y:S08]  /*2c10*/  HMMA.16816.F32 R68, R8, R80, R20 ;  /* 0x000000500844723c */ /* 0x008ff00000001814 */
[----:B------:R-:W-:Y:S08]  /*2c20*/  HMMA.16816.F32 R28, R12, R74, R28 ;  /* 0x0000004a0c1c723c */ /* 0x000ff0000000181c */
[----:B------:R-:W-:Y:S08]  /*2c30*/  HMMA.16816.F32 R44, R8, R56, R44 ;  /* 0x00000038082c723c */ /* 0x000ff0000000182c */
[----:B-1----:R-:W-:Y:S01]  /*2c40*/  HMMA.16816.F32 R24, R12, R40, R36 ;  /* 0x000000280c18723c */ /* 0x002fe20000001824 */
[----:B------:R-:W1:Y:S01]  /*2c50*/  LDSM.16.M88.4 R36, [R197+0x7800] ;  /* 0x00780000c524783b */ /* 0x000e620000000200 */
[----:B------:R-:W-:Y:S01]  /*2c60*/  FMUL.FTZ R2, R68, c[0x0][0x320] ;  /* 0x0000c80044027a20 */ /* 0x000fe20000410000 */
[----:B------:R-:W-:-:S04]  /*2c70*/  DEPBAR.LE SB0, 0x0 ;  /* 0x000080000000791a */ /* 0x000fc80000000000 */
[----:B------:R-:W-:Y:S01]  /*2c80*/  BAR.SYNC.DEFER_BLOCKING 0x0 ;  /* 0x0000000000007b1d */ /* 0x000fe20000010000 */
[----:B------:R-:W-:Y:S08]  /*2c90*/  HMMA.16816.F32 R56, R8, R58, R28 ;  /* 0x0000003a0838723c */ /* 0x000ff0000000181c */
[C---:B--2---:R-:W-:Y:S01]  /*2ca0*/  HMMA.16816.F32 R16, R12.reuse, R64, R60 ;  /* 0x000000400c10723c */ /* 0x044fe2000000183c */
[----:B------:R2:W3:Y:S07]  /*2cb0*/  MUFU.TANH R61, R2 ;  /* 0x00000002003d7308 */ /* 0x0004ee0000002400 */
[----:B------:R-:W-:Y:S01]  /*2cc0*/  HMMA.16816.F32 R20, R12, R42, R48 ;  /* 0x0000002a0c14723c */ /* 0x000fe20000001830 */
[----:B------:R-:W-:Y:S01]  /*2cd0*/  @!PT LDS RZ, [RZ] ;  /* 0x00000000fffff984 */ /* 0x000fe20000000800 */
[----:B------:R-:W-:Y:S01]  /*2ce0*/  @!PT LDS RZ, [RZ] ;  /* 0x00000000fffff984 */ /* 0x000fe20000000800 */
[----:B------:R-:W-:Y:S01]  /*2cf0*/  @!PT LDS RZ, [RZ] ;  /* 0x00000000fffff984 */ /* 0x000fe20000000800 */
[----:B------:R4:W-:Y:S07]  /*2d00*/  @P0 LDGSTS.E.BYPASS.LTC128B.128 [R233+0x8100], [R100.64], !P3 ;  /* 0x0810000064e90fae */ /* 0x0009ee000d901d48 */
[----:B------:R-:W-:Y:S01]  /*2d10*/  FMUL.FTZ R6, R57, c[0x0][0x320] ;  /* 0x0000c80039067a20 */ /* 0x000fe20000410000 */
[----:B------:R-:W-:Y:S01]  /*2d20*/  HMMA.16816.F32 R48, R8, R32, R24 ;  /* 0x000000200830723c */ /* 0x000fe20000001818 */
[----:B--2---:R-:W-:Y:S01]  /*2d30*/  FMUL.FTZ R2, R69, c[0x0][0x320] ;  /* 0x0000c80045027a20 */ /* 0x004fe20000410000 */
[----:B------:R4:W-:Y:S01]  /*2d40*/  @P0 LDGSTS.E.BYPASS.LTC128B.128 [R233+0xa100], [R100.64+0x80], !P6 ;  /* 0x0a10008064e90fae */ /* 0x0009e2000f101d48 */
[----:B------:R2:W1:Y:S03]  /*2d50*/  MUFU.TANH R26, R6 ;  /* 0x00000006001a7308 */ /* 0x0004660000002400 */
[----:B------:R4:W-:Y:S02]  /*2d60*/  @P0 LDGSTS.E.BYPASS.LTC128B.128 [R233+0xc100], [R100.64+0x100], !P5 ;  /* 0x0c10010064e90fae */ /* 0x0009e4000e901d48 */
[----:B------:R-:W-:Y:S02]  /*2d70*/  HMMA.16816.F32 R52, R12, R66, R52 ;  /* 0x000000420c34723c */ /* 0x000fe40000001834 */
[----:B------:R4:W-:Y:S01]  /*2d80*/  @P0 LDGSTS.E.BYPASS.LTC128B.128 [R233+0xe100], [R100.64+0x180], !P4 ;  /* 0x0e10018064e90fae */ /* 0x0009e2000e101d48 */
[----:B------:R5:W3:Y:S03]  /*2d90*/  MUFU.TANH R28, R2 ;  /* 0x00000002001c7308 */ /* 0x000ae60000002400 */
[----:B------:R4:W-:Y:S02]  /*2da0*/  @P0 LDGSTS.E.BYPASS.LTC128B.128 [R233+0x9100], [R102.64], !P3 ;  /* 0x0910000066e90fae */ /* 0x0009e4000d901d48 */
[----:B------:R-:W-:Y:S02]  /*2db0*/  HMMA.16816.F32 R32, R8, R34, R20 ;  /* 0x000000220820723c */ /* 0x000fe40000001814 */
[----:B------:R4:W-:Y:S01]  /*2dc0*/  @P0 LDGSTS.E.BYPASS.LTC128B.128 [R233+0xb100], [R102.64+0x80], !P6 ;  /* 0x0b10008066e90fae */ /* 0x0009e2000f101d48 */
[----:B--2---:R-:W-:Y:S01]  /*2dd0*/  LOP3.LUT R6, R3, 0xffffff8, RZ, 0xc0, !PT ;  /* 0x0ffffff803067812 */ /* 0x004fe200078ec0ff */
[----:B------:R-:W-:-:S02]  /*2de0*/  IMAD.IADD R3, R109, 0x1, -R7 ;  /* 0x000000016d037824 */ /* 0x000fc400078e0a07 */
[----:B------:R4:W-:Y:S02]  /*2df0*/  @P0 LDGSTS.E.BYPASS.LTC128B.128 [R233+0xd100], [R102.64+0x100], !P5 ;  /* 0x0d10010066e90fae */ /* 0x0009e4000e901d48 */
[----:B-1----:R-:W-:Y:S01]  /*2e00*/  HMMA.16816.F32 R40, R8, R36, R16 ;  /* 0x000000240828723c */ /* 0x002fe20000001810 */
[----:B------:R-:W-:Y:S01]  /*2e10*/  LEA.HI R7, R3, R3, RZ, 0x1 ;  /* 0x0000000303077211 */ /* 0x000fe200078f08ff */
[----:B------:R4:W-:Y:S01]  /*2e20*/  @P0 LDGSTS.E.BYPASS.LTC128B.128 [R233+0xf100], [R102.64+0x180], !P4 ;  /* 0x0f10018066e90fae */ /* 0x0009e2000e101d48 */
[----:B-----5:R-:W-:Y:S02]  /*2e30*/  FMUL.FTZ R2, R70, c[0x0][0x320] ;  /* 0x0000c80046027a20 */ /* 0x020fe40000410000 */
[----:B------:R-:W-:Y:S01]  /*2e40*/  LOP3.LUT R7, R7, 0x1ffffffe, RZ, 0xc0, !PT ;  /* 0x1ffffffe07077812 */ /* 0x000fe200078ec0ff */
[----:B------:R-:W0:Y:S01]  /*2e50*/  LDGDEPBAR ;  /* 0x00000000000079af */ /* 0x000e220000000000 */
[----:B------:R1:W2:Y:S01]  /*2e60*/  MUFU.TANH R62, R2 ;  /* 0x00000002003e7308 */ /* 0x0002a20000002400 */
[----:B------:R-:W-:Y:S01]  /*2e70*/  IMAD.IADD R16, R105, 0x1, -R6 ;  /* 0x0000000169107824 */ /* 0x000fe200078e0a06 */
[----:B------:R-:W-:Y:S01]  /*2e80*/  HMMA.16816.F32 R20, R12, R86, R88 ;  /* 0x000000560c14723c */ /* 0x000fe20000001858 */
[----:B------:R-:W-:-:S02]  /*2e90*/  IMAD.IADD R7, R3, 0x1, -R7 ;  /* 0x0000000103077824 */ /* 0x000fc400078e0a07 */
[----:B------:R-:W-:-:S04]  /*2ea0*/  FMUL.FTZ R17, R48, c[0x0][0x320] ;  /* 0x0000c80030117a20 */ /* 0x000fc80000410000 */
[----:B------:R-:W-:Y:S01]  /*2eb0*/  FMUL.FTZ R13, R32, c[0x0][0x320] ;  /* 0x0000c800200d7a20 */ /* 0x000fe20000410000 */
[----:B------:R-:W-:Y:S01]  /*2ec0*/  HMMA.16816.F32 R36, R8, R38, R52 ;  /* 0x000000260824723c */ /* 0x000fe20000001834 */
[----:B------:R-:W2:Y:S01]  /*2ed0*/  MUFU.TANH R25, R17 ;  /* 0x0000001100197308 */ /* 0x000ea20000002400 */
[----:B-1----:R-:W-:-:S07]  /*2ee0*/  FMUL.FTZ R2, R44, c[0x0][0x320] ;  /* 0x0000c8002c027a20 */ /* 0x002fce0000410000 */
[----:B------:R-:W1:Y:S07]  /*2ef0*/  MUFU.TANH R24, R13 ;  /* 0x0000000d00187308 */ /* 0x000e6e0000002400 */
[----:B------:R-:W-:Y:S01]  /*2f00*/  HMMA.16816.F32 R20, R8, R82, R20 ;  /* 0x000000520814723c */ /* 0x000fe20000001814 */
[----:B------:R5:W1:Y:S06]  /*2f10*/  MUFU.TANH R60, R2 ;  /* 0x00000002003c7308 */ /* 0x000a6c0000002400 */
[----:B------:R-:W-:-:S06]  /*2f20*/  FMUL.FTZ R9, R49, c[0x0][0x320] ;  /* 0x0000c80031097a20 */ /* 0x000fcc0000410000 */
[----:B------:R-:W1:Y:S01]  /*2f30*/  MUFU.TANH R9, R9 ;  /* 0x0000000900097308 */ /* 0x000e620000002400 */
[----:B-----5:R-:W-:-:S07]  /*2f40*/  FMUL.FTZ R2, R45, c[0x0][0x320] ;  /* 0x0000c8002d027a20 */ /* 0x020fce0000410000 */
[----:B------:R5:W1:Y:S02]  /*2f50*/  MUFU.TANH R44, R2 ;  /* 0x00000002002c7308 */ /* 0x000a640000002400 */
[----:B-----5:R-:W-:-:S06]  /*2f60*/  FMUL.FTZ R2, R56, c[0x0][0x320] ;  /* 0x0000c80038027a20 */ /* 0x020fcc0000410000 */
[----:B------:R5:W1:Y:S02]  /*2f70*/  MUFU.TANH R31, R2 ;  /* 0x00000002001f7308 */ /* 0x000a640000002400 */
[----:B-----5:R-:W-:-:S05]  /*2f80*/  LOP3.LUT R2, R106, 0xffffffe0, RZ, 0xc0, !PT ;  /* 0xffffffe06a027812 */ /* 0x020fca00078ec0ff */
[----:B------:R-:W-:-:S05]  /*2f90*/  IMAD.IADD R2, R109, 0x1, -R2 ;  /* 0x000000016d027824 */ /* 0x000fca00078e0a02 */
[----:B------:R-:W-:-:S04]  /*2fa0*/  SHF.R.S32.HI R18, RZ, 0x1f, R2 ;  /* 0x0000001fff127819 */ /* 0x000fc80000011402 */
[----:B------:R-:W-:-:S04]  /*2fb0*/  LEA.HI R6, R18, R2, RZ, 0x2 ;  /* 0x0000000212067211 */ /* 0x000fc800078f10ff */
[----:B------:R-:W-:-:S05]  /*2fc0*/  LEA.HI.SX32 R12, R6, R181, 0x1e ;  /* 0x000000b5060c7211 */ /* 0x000fca00078ff2ff */
[----:B------:R-:W-:-:S04]  /*2fd0*/  IMAD R3, R16, 0x10, R12 ;  /* 0x0000001010037824 */ /* 0x000fc800078e020c */
[----:B------:R-:W-:Y:S02]  /*2fe0*/  IMAD R108, R7, 0x8, R3 ;  /* 0x00000008076c7824 */ /* 0x000fe400078e0203 */
[----:B------:R-:W-:Y:S02]  /*2ff0*/  FMUL.FTZ R3, R33, c[0x0][0x320] ;  /* 0x0000c80021037a20 */ /* 0x000fe40000410000 */
[----:B------:R-:W-:Y:S01]  /*3000*/  IMAD.MOV.U32 R12, RZ, RZ, R108 ;  /* 0x000000ffff0c7224 */ /* 0x000fe200078e006c */
[----:B------:R-:W-:Y:S01]  /*3010*/  STL [R1+0x6c], R108 ;  /* 0x00006c6c01007387 */ /* 0x000fe20000100800 */
[----:B------:R5:W1:Y:S01]  /*3020*/  MUFU.TANH R19, R3 ;  /* 0x0000000300137308 */ /* 0x000a620000002400 */
[----:B------:R-:W-:-:S07]  /*3030*/  FMUL.FTZ R7, R40, c[0x0][0x320] ;  /* 0x0000c80028077a20 */ /* 0x000fce0000410000 */
[----:B------:R1:W1:Y:S01]  /*3040*/  MUFU.TANH R18, R7 ;  /* 0x0000000700127308 */ /* 0x0002620000002400 */
[----:B-----5:R-:W-:Y:S01]  /*3050*/  LOP3.LUT R3, R6, 0x7ffffffc, RZ, 0xc0, !PT ;  /* 0x7ffffffc06037812 */ /* 0x020fe200078ec0ff */
[----:B------:R-:W-:-:S04]  /*3060*/  @P2 IMAD.HI.U32 R6, R108, c[0x0][0x2c8], RZ ;  /* 0x0000b2006c062a27 */ /* 0x000fc800078e00ff */
[----:B------:R-:W-:Y:S01]  /*3070*/  IMAD.IADD R3, R2, 0x1, -R3 ;  /* 0x0000000102037824 */ /* 0x000fe200078e0a03 */
[----:B------:R-:W-:Y:S02]  /*3080*/  @P2 SHF.R.U32.HI R12, RZ, c[0x0][0x2cc], R6 ;  /* 0x0000b300ff0c2a19 */ /* 0x000fe40000011606 */
[----:B------:R-:W-:Y:S01]  /*3090*/  IADD3 R2, -R104, c[0x0][0x1d0], R113 ;  /* 0x0000740068027a10 */ /* 0x000fe20007ffe171 */
[----:B------:R-:W-:Y:S01]  /*30a0*/  IMAD.SHL.U32 R32, R3, 0x2, RZ ;  /* 0x0000000203207824 */ /* 0x000fe200078e00ff */
[----:B------:R-:W-:Y:S01]  /*30b0*/  ISETP.LE.AND P2, PT, R113, c[0x0][0x32c], PT ;  /* 0x0000cb0071007a0c */ /* 0x000fe20003f43270 */
[----:B------:R-:W5:Y:S01]  /*30c0*/  SHFL.IDX PT, R6, R12, RZ, 0x1c1f ;  /* 0x001c1fff0c067589 */ /* 0x000f6200000e0000 */
[----:B------:R-:W-:Y:S02]  /*30d0*/  FMUL.FTZ R3, R36, c[0x0][0x320] ;  /* 0x0000c80024037a20 */ /* 0x000fe40000410000 */
[----:B-1----:R-:W-:Y:S01]  /*30e0*/  FMUL.FTZ R7, R41, c[0x0][0x320] ;  /* 0x0000c80029077a20 */ /* 0x002fe20000410000 */
[----:B------:R4:W-:Y:S01]  /*30f0*/  STL [R1+0x40], R32 ;  /* 0x0000402001007387 */ /* 0x0009e20000100800 */
[----:B------:R1:W1:Y:S01]  /*3100*/  MUFU.TANH R16, R3 ;  /* 0x0000000300107308 */ /* 0x0002620000002400 */
[----:B------:R-:W-:-:S02]  /*3110*/  IADD3 R2, R2, -c[0x0][0x168], -R32 ;  /* 0x80005a0002027a10 */ /* 0x000fc40007ffe820 */
[----:B------:R-:W-:Y:S02]  /*3120*/  IADD3 R13, -R32, c[0x0][0x1d0], -R104 ;  /* 0x00007400200d7a10 */ /* 0x000fe40007ffe968 */
[C---:B------:R-:W-:Y:S02]  /*3130*/  IADD3 R8, R2.reuse, c[0x0][0x328], RZ ;  /* 0x0000ca0002087a10 */ /* 0x040fe40007ffe0ff */
[----:B------:R-:W-:Y:S01]  /*3140*/  IADD3 R14, R2, UR6, RZ ;  /* 0x00000006020e7c10 */ /* 0x000fe2000fffe0ff */
[----:B------:R-:W2:Y:S01]  /*3150*/  MUFU.TANH R17, R7 ;  /* 0x0000000700117308 */ /* 0x000ea20000002400 */
[----:B------:R-:W-:Y:S02]  /*3160*/  FMUL.FTZ R2, R20, c[0x0][0x320] ;  /* 0x0000c80014027a20 */ /* 0x000fe40000410000 */
[----:B-1----:R-:W-:-:S05]  /*3170*/  FMUL.FTZ R3, R37, c[0x0][0x320] ;  /* 0x0000c80025037a20 */ /* 0x002fca0000410000 */
[----:B------:R5:W1:Y:S08]  /*3180*/  MUFU.TANH R10, R2 ;  /* 0x00000002000a7308 */ /* 0x000a700000002400 */
[----:B------:R1:W1:Y:S01]  /*3190*/  MUFU.TANH R15, R3 ;  /* 0x00000003000f7308 */ /* 0x0002620000002400 */
[----:B-----5:R-:W-:Y:S02]  /*31a0*/  IMAD.IADD R2, R14, 0x1, R6 ;  /* 0x000000010e027824 */ /* 0x020fe400078e0206 */
[----:B-1----:R-:W-:-:S05]  /*31b0*/  FMUL.FTZ R3, R21, c[0x0][0x320] ;  /* 0x0000c80015037a20 */ /* 0x002fca0000410000 */
[----:B------:R1:W1:Y:S02]  /*31c0*/  MUFU.TANH R11, R3 ;  /* 0x00000003000b7308 */ /* 0x0002640000002400 */
[----:B-1----:R-:W-:-:S05]  /*31d0*/  IMAD.IADD R3, R8, 0x1, R6 ;  /* 0x0000000108037824 */ /* 0x002fca00078e0206 */
[----:B------:R-:W-:Y:S01]  /*31e0*/  IMNMX R3, R3, R13, PT ;  /* 0x0000000d03037217 */ /* 0x000fe20003800200 */
[----:B------:R-:W-:Y:S05]  /*31f0*/  @!P2 BRA `(.L_x_875) ;  /* 0x000001400000a947 */ /* 0x000fea0003800000 */
[----:B--234-:R-:W-:Y:S01]  /*3200*/  IADD3 R6, R6, c[0x0][0x1d0], RZ ;  /* 0x0000740006067a10 */ /* 0x01cfe20007ffe0ff */
[----:B------:R-:W-:Y:S03]  /*3210*/  BSSY B0, `(.L_x_876) ;  /* 0x000000d000007945 */ /* 0x000fe60003800000 */
[----:B------:R-:W-:-:S04]  /*3220*/  IADD3 R6, R6, -c[0x0][0x168], RZ ;  /* 0x80005a0006067a10 */ /* 0x000fc80007ffe0ff */
[----:B------:R-:W-:-:S13]  /*3230*/  ISETP.GT.AND P0, PT, R6, -0x1, PT ;  /* 0xffffffff0600780c */ /* 0x000fda0003f04270 */
[----:B------:R-:W-:Y:S05]  /*3240*/  @P0 BRA `(.L_x_877) ;  /* 0x0000006000000947 */ /* 0x000fea0003800000 */
[----:B------:R-:W-:Y:S02]  /*3250*/  ISETP.NE.AND P0, PT, R113, c[0x0][0x32c], PT ;  /* 0x0000cb0071007a0c */ /* 0x000fe40003f05270 */
[----:B------:R-:W-:-:S11]  /*3260*/  LOP3.LUT R6, RZ, R6, RZ, 0x33, !PT ;  /* 0x00000006ff067212 */ /* 0x000fd600078e33ff */
[----:B------:R-:W-:-:S05]  /*3270*/  @P0 IMAD.HI.U32 R7, R6, c[0x0][0x330], RZ ;  /* 0x0000cc0006070a27 */ /* 0x000fca00078e00ff */
[----:B------:R-:W-:-:S04]  /*3280*/  @P0 SHF.R.U32.HI R6, RZ, c[0x0][0x334], R7 ;  /* 0x0000cd00ff060a19 */ /* 0x000fc80000011607 */
[----:B------:R-:W-:Y:S01]  /*3290*/  LOP3.LUT R6, RZ, R6, RZ, 0x33, !PT ;  /* 0x00000006ff067212 */ /* 0x000fe200078e33ff */
[----:B------:R-:W-:Y:S05]  /*32a0*/  BRA `(.L_x_878) ;  /* 0x0000003000007947 */ /* 0x000fea0003800000 */
.L_x_877:
[----:B------:R-:W-:-:S13]  /*32b0*/  ISETP.NE.AND P0, PT, R113, c[0x0][0x32c], PT ;  /* 0x0000cb0071007a0c */ /* 0x000fda0003f05270 */
[----:B------:R-:W-:-:S05]  /*32c0*/  @P0 IMAD.HI.U32 R7, R6, c[0x0][0x330], RZ ;  /* 0x0000cc0006070a27 */ /* 0x000fca00078e00ff */
[----:B------:R-:W-:Y:S02]  /*32d0*/  @P0 SHF.R.U32.HI R6, RZ, c[0x0][0x334], R7 ;  /* 0x0000cd00ff060a19 */ /* 0x000fe40000011607 */
.L_x_878:
[----:B------:R-:W-:Y:S05]  /*32e0*/  BSYNC B0 ;  /* 0x0000000000007941 */ /* 0x000fea0003800000 */
.L_x_876:
[----:B------:R-:W-:-:S04]  /*32f0*/  IMAD R6, R6, c[0x0][0x32c], -R104 ;  /* 0x0000cb0006067a24 */ /* 0x000fc800078e0a68 */
[----:B------:R-:W-:-:S05]  /*3300*/  IMAD.IADD R6, R6, 0x1, -R32 ;  /* 0x0000000106067824 */ /* 0x000fca00078e0a20 */
[----:B------:R-:W-:Y:S02]  /*3310*/  IADD3 R7, R6, c[0x0][0x32c], RZ ;  /* 0x0000cb0006077a10 */ /* 0x000fe40007ffe0ff */
[----:B------:R-:W-:Y:S02]  /*3320*/  IMNMX R2, R2, R6, !PT ;  /* 0x0000000602027217 */ /* 0x000fe40007800200 */
[----:B------:R-:W-:Y:S02]  /*3330*/  IMNMX R3, R3, R7, PT ;  /* 0x0000000703037217 */ /* 0x000fe40003800200 */
.L_x_875:
[----:B--234-:R-:W-:Y:S01]  /*3340*/  ISETP.GT.AND P1, PT, R184, RZ, PT ;  /* 0x000000ffb800720c */ /* 0x01cfe20003f24270 */
[----:B------:R-:W1:Y:S03]  /*3350*/  SHFL.IDX PT, R6, R12, 0x1, 0x1c1f ;  /* 0x003c1f000c067f89 */ /* 0x000e6600000e0000 */
[----:B------:R-:W-:-:S04]  /*3360*/  ISETP.GT.AND P0, PT, R2, RZ, P1 ;  /* 0x000000ff0200720c */ /* 0x000fc80000f04270 */
[----:B------:R-:W-:-:S04]  /*3370*/  ISETP.LT.OR P0, PT, R3, 0x1, P0 ;  /* 0x000000010300780c */ /* 0x000fc80000701670 */
[----:B------:R-:W-:Y:S02]  /*3380*/  FSEL R27, R61, -INF , !P0 ;  /* 0xff8000003d1b7808 */ /* 0x000fe40004000000 */
[----:B------:R-:W-:-:S04]  /*3390*/  ISETP.GT.AND P0, PT, R2, 0x1, P1 ;  /* 0x000000010200780c */ /* 0x000fc80000f04270 */
        /* <DEDUP_REMOVED lines=41> */
[----:B------:R-:W-:Y:S01]  /*3630*/  ISETP.GT.AND P0, PT, R2, 0x39, P1 ;  /* 0x000000390200780c */ /* 0x000fe20000f04270 */
[----:B------:R-:W-:-:S03]  /*3640*/  FMUL.FTZ R2, R47, c[0x0][0x320] ;  /* 0x0000c8002f027a20 */ /* 0x000fc60000410000 */
[----:B------:R-:W-:Y:S01]  /*3650*/  ISETP.LT.OR P0, PT, R3, 0x3a, P0 ;  /* 0x0000003a0300780c */ /* 0x000fe20000701670 */
[----:B------:R2:W3:Y:S01]  /*3660*/  MUFU.TANH R26, R2 ;  /* 0x00000002001a7308 */ /* 0x0004e20000002400 */
[----:B-1----:R-:W-:Y:S02]  /*3670*/  IMAD.IADD R3, R8, 0x1, R6 ;  /* 0x0000000108037824 */ /* 0x002fe400078e0206 */
[----:B------:R-:W-:-:S03]  /*3680*/  FSEL R174, R15, -INF , !P0 ;  /* 0xff8000000fae7808 */ /* 0x000fc60004000000 */
[----:B------:R-:W-:Y:S01]  /*3690*/  IMNMX R3, R3, R13, PT ;  /* 0x0000000d03037217 */ /* 0x000fe20003800200 */
[----:B--2---:R-:W-:-:S04]  /*36a0*/  FMUL.FTZ R2, R34, c[0x0][0x320] ;  /* 0x0000c80022027a20 */ /* 0x004fc80000410000 */
[----:B------:R1:W2:Y:S02]  /*36b0*/  MUFU.TANH R25, R2 ;  /* 0x0000000200197308 */ /* 0x0002a40000002400 */
[----:B-1----:R-:W-:-:S06]  /*36c0*/  FMUL.FTZ R2, R35, c[0x0][0x320] ;  /* 0x0000c80023027a20 */ /* 0x002fcc0000410000 */
[----:B------:R1:W4:Y:S02]  /*36d0*/  MUFU.TANH R24, R2 ;  /* 0x0000000200187308 */ /* 0x0003240000002400 */
[----:B-1----:R-:W-:-:S06]  /*36e0*/  FMUL.FTZ R2, R23, c[0x0][0x320] ;  /* 0x0000c80017027a20 */ /* 0x002fcc0000410000 */
[----:B------:R1:W1:Y:S02]  /*36f0*/  MUFU.TANH R21, R2 ;  /* 0x0000000200157308 */ /* 0x0002640000002400 */
        /* <DEDUP_REMOVED lines=22> */
[----:B-1----:R-:W-:Y:S01]  /*3860*/  IMAD.IADD R2, R14, 0x1, R6 ;  /* 0x000000010e027824 */ /* 0x002fe200078e0206 */
        /* <DEDUP_REMOVED lines=12> */
.L_x_881:
[----:B------:R-:W-:-:S13]  /*3930*/  ISETP.NE.AND P0, PT, R113, c[0x0][0x32c], PT ;  /* 0x0000cb0071007a0c */ /* 0x000fda0003f05270 */
[----:B------:R-:W-:-:S05]  /*3940*/  @P0 IMAD.HI.U32 R7, R6, c[0x0][0x330], RZ ;  /* 0x0000cc0006070a27 */ /* 0x000fca00078e00ff */
[----:B------:R-:W-:Y:S02]  /*3950*/  @P0 SHF.R.U32.HI R6, RZ, c[0x0][0x334], R7 ;  /* 0x0000cd00ff060a19 */ /* 0x000fe40000011607 */
.L_x_882:
[----:B------:R-:W-:Y:S05]  /*3960*/  BSYNC B0 ;  /* 0x0000000000007941 */ /* 0x000fea0003800000 */
.L_x_880:
[----:B------:R-:W-:-:S04]  /*3970*/  IMAD R6, R6, c[0x0][0x32c], -R104 ;  /* 0x0000cb0006067a24 */ /* 0x000fc800078e0a68 */
[----:B------:R-:W-:-:S05]  /*3980*/  IMAD.IADD R6, R6, 0x1, -R32 ;  /* 0x0000000106067824 */ /* 0x000fca00078e0a20 */
[----:B------:R-:W-:Y:S02]  /*3990*/  IADD3 R7, R6, c[0x0][0x32c], RZ ;  /* 0x0000cb0006077a10 */ /* 0x000fe40007ffe0ff */
[----:B------:R-:W-:Y:S02]  /*39a0*/  IMNMX R2, R2, R6, !PT ;  /* 0x0000000602027217 */ /* 0x000fe40007800200 */
[----:B------:R-:W-:Y:S02]  /*39b0*/  IMNMX R3, R3, R7, PT ;  /* 0x0000000703037217 */ /* 0x000fe40003800200 */
.L_x_879:
[----:B--234-:R-:W-:Y:S01]  /*39c0*/  ISETP.GT.AND P0, PT, R2, 0x1, P1 ;  /* 0x000000010200780c */ /* 0x01cfe20000f04270 */
[----:B------:R-:W-:Y:S01]  /*39d0*/  IMAD.SHL.U32 R193, R5, 0x2, RZ ;  /* 0x0000000205c17824 */ /* 0x000fe200078e00ff */
[----:B------:R-:W-:Y:S02]  /*39e0*/  FMNMX.FTZ R132, R27, R28, !PT ;  /* 0x0000001c1b847209 */ /* 0x000fe40007810000 */
[----:B------:R-:W-:Y:S01]  /*39f0*/  ISETP.LT.OR P0, PT, R3, 0x2, P0 ;  /* 0x000000020300780c */ /* 0x000fe20000701670 */
[----:B------:R-:W-:Y:S01]  /*3a00*/  IMAD R196, R0, 0x2, R193 ;  /* 0x0000000200c47824 */ /* 0x000fe200078e02c1 */
[----:B------:R-:W-:Y:S01]  /*3a10*/  FMNMX.FTZ R132, R29, R132, !PT ;  /* 0x000000841d847209 */ /* 0x000fe20007810000 */
[----:B------:R-:W-:Y:S01]  /*3a20*/  LDSM.16.MT88.4 R40, [R193+0x2100] ;  /* 0x00210000c128783b */ /* 0x000fe20000004200 */
[----:B------:R-:W-:-:S02]  /*3a30*/  FSEL R13, R20, -INF , !P0 ;  /* 0xff800000140d7808 */ /* 0x000fc40004000000 */
[----:B------:R-:W-:Y:S01]  /*3a40*/  ISETP.GT.AND P0, PT, R2, 0x8, P1 ;  /* 0x000000080200780c */ /* 0x000fe20000f04270 */
[----:B------:R-:W-:Y:S01]  /*3a50*/  LDSM.16.MT88.4 R32, [R196+0x2100] ;  /* 0x00210000c420783b */ /* 0x000fe20000004200 */
[----:B------:R-:W-:Y:S02]  /*3a60*/  FMNMX.FTZ R132, R30, R132, !PT ;  /* 0x000000841e847209 */ /* 0x000fe40007810000 */
[----:B------:R-:W-:Y:S02]  /*3a70*/  ISETP.LT.OR P0, PT, R3, 0x9, P0 ;  /* 0x000000090300780c */ /* 0x000fe40000701670 */
[----:B------:R-:W-:Y:S02]  /*3a80*/  FMNMX.FTZ R132, R101, R132, !PT ;  /* 0x0000008465847209 */ /* 0x000fe40007810000 */
[----:B------:R-:W-:Y:S02]  /*3a90*/  FSEL R12, R12, -INF , !P0 ;  /* 0xff8000000c0c7808 */ /* 0x000fe40004000000 */
[----:B------:R-:W-:-:S02]  /*3aa0*/  ISETP.GT.AND P0, PT, R2, 0x9, P1 ;  /* 0x000000090200780c */ /* 0x000fc40000f04270 */
[----:B------:R-:W-:Y:S02]  /*3ab0*/  FMNMX.FTZ R132, R100, R132, !PT ;  /* 0x0000008464847209 */ /* 0x000fe40007810000 */
[----:B------:R-:W-:Y:S02]  /*3ac0*/  ISETP.LT.OR P0, PT, R3, 0xa, P0 ;  /* 0x0000000a0300780c */ /* 0x000fe40000701670 */
[----:B------:R-:W-:Y:S02]  /*3ad0*/  FMNMX.FTZ R132, R103, R132, !PT ;  /* 0x0000008467847209 */ /* 0x000fe40007810000 */
[----:B------:R-:W-:Y:S02]  /*3ae0*/  FSEL R14, R21, -INF , !P0 ;  /* 0xff800000150e7808 */ /* 0x000fe40004000000 */
[----:B------:R-:W-:Y:S02]  /*3af0*/  ISETP.GT.AND P0, PT, R2, 0x10, P1 ;  /* 0x000000100200780c */ /* 0x000fe40000f04270 */
[----:B------:R-:W-:-:S02]  /*3b00*/  FMNMX.FTZ R132, R102, R132, !PT ;  /* 0x0000008466847209 */ /* 0x000fc40007810000 */
[----:B------:R-:W-:Y:S02]  /*3b10*/  ISETP.LT.OR P0, PT, R3, 0x11, P0 ;  /* 0x000000110300780c */ /* 0x000fe40000701670 */
[----:B------:R-:W-:Y:S02]  /*3b20*/  FMNMX.FTZ R132, R135, R132, !PT ;  /* 0x0000008487847209 */ /* 0x000fe40007810000 */
[----:B------:R-:W-:Y:S02]  /*3b30*/  FSEL R10, R10, -INF , !P0 ;  /* 0xff8000000a0a7808 */ /* 0x000fe40004000000 */
[----:B------:R-:W-:Y:S02]  /*3b40*/  ISETP.GT.AND P0, PT, R2, 0x11, P1 ;  /* 0x000000110200780c */ /* 0x000fe40000f04270 */
[----:B------:R-:W-:Y:S02]  /*3b50*/  FMNMX.FTZ R132, R219, R132, !PT ;  /* 0x00000084db847209 */ /* 0x000fe40007810000 */
[----:B------:R-:W-:-:S02]  /*3b60*/  ISETP.LT.OR P0, PT, R3, 0x12, P0 ;  /* 0x000000120300780c */ /* 0x000fc40000701670 */
[----:B------:R-:W-:Y:S02]  /*3b70*/  FMNMX.FTZ R132, R224, R132, !PT ;  /* 0x00000084e0847209 */ /* 0x000fe40007810000 */
[----:B------:R-:W-:Y:S02]  /*3b80*/  FSEL R45, R26, -INF , !P0 ;  /* 0xff8000001a2d7808 */ /* 0x000fe40004000000 */
[----:B------:R-:W-:Y:S02]  /*3b90*/  ISETP.GT.AND P0, PT, R2, 0x18, P1 ;  /* 0x000000180200780c */ /* 0x000fe40000f04270 */
[----:B------:R-:W-:Y:S02]  /*3ba0*/  FMNMX.FTZ R132, R225, R132, !PT ;  /* 0x00000084e1847209 */ /* 0x000fe40007810000 */
[----:B------:R-:W-:Y:S02]  /*3bb0*/  ISETP.LT.OR P0, PT, R3, 0x19, P0 ;  /* 0x000000190300780c */ /* 0x000fe40000701670 */
[----:B------:R-:W-:-:S02]  /*3bc0*/  FMNMX.FTZ R132, R182, R132, !PT ;  /* 0x00000084b6847209 */ /* 0x000fc40007810000 */
[----:B------:R-:W-:Y:S02]  /*3bd0*/  FSEL R44, R17, -INF , !P0 ;  /* 0xff800000112c7808 */ /* 0x000fe40004000000 */
[----:B------:R-:W-:Y:S02]  /*3be0*/  ISETP.GT.AND P0, PT, R2, 0x19, P1 ;  /* 0x000000190200780c */ /* 0x000fe40000f04270 */
[----:B------:R-:W-:Y:S02]  /*3bf0*/  FMNMX.FTZ R132, R178, R132, !PT ;  /* 0x00000084b2847209 */ /* 0x000fe40007810000 */
[----:B------:R-:W-:Y:S02]  /*3c00*/  ISETP.LT.OR P0, PT, R3, 0x1a, P0 ;  /* 0x0000001a0300780c */ /* 0x000fe40000701670 */
[----:B------:R-:W-:Y:S02]  /*3c10*/  FMNMX.FTZ R132, R176, R132, !PT ;  /* 0x00000084b0847209 */ /* 0x000fe40007810000 */
[----:B------:R-:W-:-:S02]  /*3c20*/  FSEL R46, R16, -INF , !P0 ;  /* 0xff800000102e7808 */ /* 0x000fc40004000000 */
[----:B------:R-:W-:Y:S02]  /*3c30*/  ISETP.GT.AND P0, PT, R2, 0x20, P1 ;  /* 0x000000200200780c */ /* 0x000fe40000f04270 */
[----:B------:R-:W-:Y:S02]  /*3c40*/  FMNMX.FTZ R132, R174, R132, !PT ;  /* 0x00000084ae847209 */ /* 0x000fe40007810000 */
[----:B------:R-:W-:Y:S02]  /*3c50*/  ISETP.LT.OR P0, PT, R3, 0x21, P0 ;  /* 0x000000210300780c */ /* 0x000fe40000701670 */
[----:B------:R-:W-:Y:S01]  /*3c60*/  LEA R194, R4, R193, 0x1 ;  /* 0x000000c104c27211 */ /* 0x000fe200078e08ff */
[----:B------:R-:W1:Y:S01]  /*3c70*/  SHFL.BFLY PT, R7, R132, 0x2, 0x1f ;  /* 0x0c401f0084077f89 */ /* 0x000e6200000e0000 */
[----:B------:R-:W-:Y:S02]  /*3c80*/  FSEL R47, R9, -INF , !P0 ;  /* 0xff800000092f7808 */ /* 0x000fe40004000000 */
[----:B------:R-:W-:Y:S01]  /*3c90*/  ISETP.GT.AND P0, PT, R2, 0x21, P1 ;  /* 0x000000210200780c */ /* 0x000fe20000f04270 */
[----:B------:R-:W-:Y:S01]  /*3ca0*/  IMAD R195, R0, 0x2, R194 ;  /* 0x0000000200c37824 */ /* 0x000fe200078e02c2 */
[----:B------:R-:W-:Y:S02]  /*3cb0*/  LDSM.16.MT88.4 R36, [R194+0x2100] ;  /* 0x00210000c224783b */ /* 0x000fe40000004200 */
[----:B------:R-:W-:-:S04]  /*3cc0*/  ISETP.LT.OR P0, PT, R3, 0x22, P0 ;  /* 0x000000220300780c */ /* 0x000fc80000701670 */
[----:B------:R-:W-:Y:S02]  /*3cd0*/  FSEL R133, R11, -INF , !P0 ;  /* 0xff8000000b857808 */ /* 0x000fe40004000000 */
[----:B------:R-:W-:-:S04]  /*3ce0*/  ISETP.GT.AND P0, PT, R2, 0x28, P1 ;  /* 0x000000280200780c */ /* 0x000fc80000f04270 */
[----:B------:R-:W-:-:S04]  /*3cf0*/  ISETP.LT.OR P0, PT, R3, 0x29, P0 ;  /* 0x000000290300780c */ /* 0x000fc80000701670 */
[----:B------:R-:W-:Y:S02]  /*3d00*/  FSEL R11, R25, -INF , !P0 ;  /* 0xff800000190b7808 */ /* 0x000fe40004000000 */
[----:B------:R-:W-:Y:S02]  /*3d10*/  ISETP.GT.AND P0, PT, R2, 0x29, P1 ;  /* 0x000000290200780c */ /* 0x000fe40000f04270 */
[----:B-1----:R-:W-:Y:S02]  /*3d20*/  FMNMX.FTZ R132, R132, R7, !PT ;  /* 0x0000000784847209 */ /* 0x002fe40007810000 */
        /* <DEDUP_REMOVED lines=9> */
[----:B------:R-:W-:Y:S03]  /*3dc0*/  LDSM.16.MT88.4 R16, [R194+0x100] ;  /* 0x00010000c210783b */ /* 0x000fe60000004200 */
[----:B------:R-:W-:-:S04]  /*3dd0*/  ISETP.LT.OR P0, PT, R3, 0x39, P0 ;  /* 0x000000390300780c */ /* 0x000fc80000701670 */
[----:B------:R-:W-:Y:S02]  /*3de0*/  FSEL R173, R15, -INF , !P0 ;  /* 0xff8000000fad7808 */ /* 0x000fe40004000000 */
[----:B------:R-:W-:-:S04]  /*3df0*/  ISETP.GT.AND P0, PT, R2, RZ, P1 ;  /* 0x000000ff0200720c */ /* 0x000fc80000f04270 */
[----:B------:R-:W-:-:S04]  /*3e00*/  ISETP.LT.OR P0, PT, R3, 0x1, P0 ;  /* 0x000000010300780c */ /* 0x000fc80000701670 */
[----:B------:R-:W-:Y:S02]  /*3e10*/  FSEL R9, R62, -INF , !P0 ;  /* 0xff8000003e097808 */ /* 0x000fe40004000000 */
[----:B------:R-:W-:Y:S02]  /*3e20*/  ISETP.GT.AND P0, PT, R2, 0x39, P1 ;  /* 0x000000390200780c */ /* 0x000fe40000f04270 */
[----:B------:R-:W-:Y:S02]  /*3e30*/  FMNMX.FTZ R6, R9, R13, !PT ;  /* 0x0000000d09067209 */ /* 0x000fe40007810000 */
[----:B------:R-:W-:Y:S02]  /*3e40*/  ISETP.LT.OR P0, PT, R3, 0x3a, P0 ;  /* 0x0000003a0300780c */ /* 0x000fe40000701670 */
[----:B------:R-:W-:Y:S02]  /*3e50*/  FMNMX.FTZ R6, R12, R6, !PT ;  /* 0x000000060c067209 */ /* 0x000fe40007810000 */
[----:B------:R-:W-:-:S02]  /*3e60*/  FSEL R235, R23, -INF , !P0 ;  /* 0xff80000017eb7808 */ /* 0x000fc40004000000 */
[----:B------:R-:W-:-:S04]  /*3e70*/  FMNMX.FTZ R6, R14, R6, !PT ;  /* 0x000000060e067209 */ /* 0x000fc80007810000 */
        /* <DEDUP_REMOVED lines=8> */
[----:B------:R-:W-:Y:S02]  /*3f00*/  FMNMX.FTZ R2, R252, R6, !PT ;  /* 0x00000006fc027209 */ /* 0x000fe40007810000 */
[----:B------:R-:W1:Y:S02]  /*3f10*/  SHFL.BFLY PT, R6, R132, 0x1, 0x1f ;  /* 0x0c201f0084067f89 */ /* 0x000e6400000e0000 */
[----:B------:R-:W-:-:S04]  /*3f20*/  FMNMX.FTZ R2, R175, R2, !PT ;  /* 0x00000002af027209 */ /* 0x000fc80007810000 */
[----:B------:R-:W-:-:S04]  /*3f30*/  FMNMX.FTZ R2, R173, R2, !PT ;  /* 0x00000002ad027209 */ /* 0x000fc80007810000 */
[----:B------:R-:W-:-:S05]  /*3f40*/  FMNMX.FTZ R2, R235, R2, !PT ;  /* 0x00000002eb027209 */ /* 0x000fca0007810000 */
[----:B------:R-:W2:Y:S01]  /*3f50*/  SHFL.BFLY PT, R3, R2, 0x2, 0x1f ;  /* 0x0c401f0002037f89 */ /* 0x000ea200000e0000 */
[----:B-1----:R-:W-:-:S04]  /*3f60*/  FMNMX.FTZ R132, R132, R6, !PT ;  /* 0x0000000684847209 */ /* 0x002fc80007810000 */
[C---:B------:R-:W-:Y:S01]  /*3f70*/  FSETP.NEU.FTZ.AND P0, PT, R132.reuse, -INF , PT ;  /* 0xff8000008400780b */ /* 0x040fe20003f1d000 */
[----:B------:R-:W-:-:S05]  /*3f80*/  FMUL.FTZ R8, R132, c[0x0][0x2d0] ;  /* 0x0000b40084087a20 */ /* 0x000fca0000410000 */
[----:B------:R-:W-:Y:S02]  /*3f90*/  FSEL R8, R8, RZ, P0 ;  /* 0x000000ff08087208 */ /* 0x000fe40000000000 */
[----:B--2---:R-:W-:-:S03]  /*3fa0*/  FMNMX.FTZ R2, R2, R3, !PT ;  /* 0x0000000302027209 */ /* 0x004fc60007810000 */
[--C-:B------:R-:W-:Y:S02]  /*3fb0*/  FFMA.FTZ R3, R27, c[0x0][0x2d0], -R8.reuse ;  /* 0x0000b4001b037a23 */ /* 0x100fe40000010808 */
[----:B------:R-:W-:Y:S01]  /*3fc0*/  LDSM.16.MT88.4 R24, [R195+0x2100] ;  /* 0x00210000c318783b */ /* 0x000fe20000004200 */
[--C-:B------:R-:W-:Y:S01]  /*3fd0*/  FFMA.FTZ R0, R101, c[0x0][0x2d0], -R8.reuse ;  /* 0x0000b40065007a23 */ /* 0x100fe20000010808 */
[----:B------:R1:W-:Y:S02]  /*3fe0*/  MUFU.EX2 R185, R3 ;  /* 0x0000000300b97308 */ /* 0x0003e40000000800 */
[----:B------:R-:W2:Y:S06]  /*3ff0*/  SHFL.BFLY PT, R6, R2, 0x1, 0x1f ;  /* 0x0c201f0002067f89 */ /* 0x000eac00000e0000 */
[----:B------:R3:W-:Y:S01]  /*4000*/  MUFU.EX2 R227, R0 ;  /* 0x0000000000e37308 */ /* 0x0007e20000000800 */
[----:B-1----:R-:W-:-:S07]  /*4010*/  FFMA.FTZ R3, R28, c[0x0][0x2d0], -R8 ;  /* 0x0000b4001c037a23 */ /* 0x002fce0000010808 */
[----:B------:R2:W-:Y:S01]  /*4020*/  MUFU.EX2 R234, R3 ;  /* 0x0000000300ea7308 */ /* 0x0005e20000000800 */
[----:B---3--:R-:W-:-:S07]  /*4030*/  FFMA.FTZ R0, R100, c[0x0][0x2d0], -R8 ;  /* 0x0000b40064007a23 */ /* 0x008fce0000010808 */
[----:B------:R1:W-:Y:S01]  /*4040*/  MUFU.EX2 R226, R0 ;  /* 0x0000000000e27308 */ /* 0x0003e20000000800 */
[----:B--2---:R-:W-:Y:S01]  /*4050*/  FMNMX.FTZ R3, R2, R6, !PT ;  /* 0x0000000602037209 */ /* 0x004fe20007810000 */
[--C-:B------:R-:W-:Y:S02]  /*4060*/  FFMA.FTZ R2, R29, c[0x0][0x2d0], -R8.reuse ;  /* 0x0000b4001d027a23 */ /* 0x100fe40000010808 */
[----:B------:R-:W-:Y:S01]  /*4070*/  FFMA.FTZ R6, R30, c[0x0][0x2d0], -R8 ;  /* 0x0000b4001e067a23 */ /* 0x000fe20000010808 */
[----:B------:R-:W-:-:S03]  /*4080*/  FSETP.NEU.FTZ.AND P0, PT, R3, -INF , PT ;  /* 0xff8000000300780b */ /* 0x000fc60003f1d000 */
[----:B------:R2:W3:Y:S01]  /*4090*/  MUFU.EX2 R22, R2 ;  /* 0x0000000200167308 */ /* 0x0004e20000000800 */
[----:B------:R-:W-:Y:S01]  /*40a0*/  LDSM.16.MT88.4 R28, [R195+0x100] ;  /* 0x00010000c31c783b */ /* 0x000fe20000004200 */
[----:B-1----:R-:W-:-:S06]  /*40b0*/  FFMA.FTZ R0, R103, c[0x0][0x2d0], -R8 ;  /* 0x0000b40067007a23 */ /* 0x002fcc0000010808 */
[----:B------:R1:W4:Y:S01]  /*40c0*/  MUFU.EX2 R183, R6 ;  /* 0x0000000600b77308 */ /* 0x0003220000000800 */
[----:B--2---:R-:W-:-:S05]  /*40d0*/  FMUL.FTZ R2, R3, c[0x0][0x2d0] ;  /* 0x0000b40003027a20 */ /* 0x004fca0000410000 */
[----:B------:R-:W-:-:S05]  /*40e0*/  FSEL R2, R2, RZ, P0 ;  /* 0x000000ff02027208 */ /* 0x000fca0000000000 */
[--C-:B------:R-:W-:Y:S02]  /*40f0*/  FFMA.FTZ R4, R13, c[0x0][0x2d0], -R2.reuse ;  /* 0x0000b4000d047a23 */ /* 0x100fe40000010802 */
[----:B-1----:R-:W-:Y:S02]  /*4100*/  FFMA.FTZ R6, R9, c[0x0][0x2d0], -R2 ;  /* 0x0000b40009067a23 */ /* 0x002fe40000010802 */
[----:B------:R1:W-:Y:S01]  /*4110*/  MUFU.EX2 R187, R4 ;  /* 0x0000000400bb7308 */ /* 0x0003e20000000800 */
[----:B---3--:R-:W-:Y:S02]  /*4120*/  IMAD.MOV.U32 R9, RZ, RZ, R22 ;  /* 0x000000ffff097224 */ /* 0x008fe400078e0016 */
[----:B------:R-:W2:Y:S05]  /*4130*/  LDSM.16.MT88.4 R20, [R193+0x100] ;  /* 0x00010000c114783b */ /* 0x000eaa0000004200 */
[----:B------:R4:W3:Y:S01]  /*4140*/  MUFU.EX2 R180, R6 ;  /* 0x0000000600b47308 */ /* 0x0008e20000000800 */
[----:B-1----:R-:W-:-:S07]  /*4150*/  FFMA.FTZ R4, R12, c[0x0][0x2d0], -R2 ;  /* 0x0000b4000c047a23 */ /* 0x002fce0000010802 */
[----:B------:R1:W-:Y:S01]  /*4160*/  MUFU.EX2 R179, R4 ;  /* 0x0000000400b37308 */ /* 0x0003e20000000800 */
[----:B----4-:R-:W-:Y:S02]  /*4170*/  F2FP.PACK_AB R6, R183, R9 ;  /* 0x00000009b706723e */ /* 0x010fe400000000ff */
[----:B---3--:R-:W-:Y:S01]  /*4180*/  F2FP.PACK_AB R5, R187, R180 ;  /* 0x000000b4bb05723e */ /* 0x008fe200000000ff */
[----:B-1----:R-:W-:Y:S02]  /*4190*/  FFMA.FTZ R4, R14, c[0x0][0x2d0], -R2 ;  /* 0x0000b4000e047a23 */ /* 0x002fe40000010802 */
[----:B------:R-:W1:Y:S02]  /*41a0*/  LDSM.16.MT88.4 R12, [R196+0x100] ;  /* 0x00010000c40c783b */ /* 0x000e640000004200 */
[----:B------:R3:W4:Y:S02]  /*41b0*/  MUFU.EX2 R186, R4 ;  /* 0x0000000400ba7308 */ /* 0x0007240000000800 */
[----:B---3--:R-:W-:-:S02]  /*41c0*/  F2FP.PACK_AB R4, R234, R185 ;  /* 0x000000b9ea04723e */ /* 0x008fc400000000ff */
[----:B----4-:R-:W-:-:S07]  /*41d0*/  F2FP.PACK_AB R7, R186, R179 ;  /* 0x000000b3ba07723e */ /* 0x010fce00000000ff */
[C---:B--2---:R-:W-:Y:S08]  /*41e0*/  HMMA.16816.F32 R72, R4.reuse, R20, RZ ;  /* 0x000000140448723c */ /* 0x044ff000000018ff */
[C---:B------:R-:W-:Y:S01]  /*41f0*/  HMMA.16816.F32 R96, R4.reuse, R22, RZ ;  /* 0x000000160460723c */ /* 0x040fe200000018ff */
[----:B------:R-:W2:Y:S07]  /*4200*/  LDSM.16.MT88.4 R20, [R193+0x4100] ;  /* 0x00410000c114783b */ /* 0x000eae0000004200 */
[C---:B------:R-:W-:Y:S08]  /*4210*/  HMMA.16816.F32 R68, R4.reuse, R16, RZ ;  /* 0x000000100444723c */ /* 0x040ff000000018ff */
[C---:B------:R-:W-:Y:S01]  /*4220*/  HMMA.16816.F32 R92, R4.reuse, R18, RZ ;  /* 0x00000012045c723c */ /* 0x040fe200000018ff */
[----:B------:R-:W3:Y:S07]  /*4230*/  LDSM.16.MT88.4 R16, [R194+0x4100] ;  /* 0x00410000c210783b */ /* 0x000eee0000004200 */
[C---:B-1----:R-:W-:Y:S08]  /*4240*/  HMMA.16816.F32 R112, R4.reuse, R12, RZ ;  /* 0x0000000c0470723c */ /* 0x042ff000000018ff */
[C---:B------:R-:W-:Y:S01]  /*4250*/  HMMA.16816.F32 R120, R4.reuse, R14, RZ ;  /* 0x0000000e0478723c */ /* 0x040fe200000018ff */
[----:B------:R-:W1:Y:S07]  /*4260*/  LDSM.16.MT88.4 R12, [R196+0x4100] ;  /* 0x00410000c40c783b */ /* 0x000e6e0000004200 */
[C---:B------:R-:W-:Y:S08]  /*4270*/  HMMA.16816.F32 R64, R4.reuse, R40, RZ ;  /* 0x000000280440723c */ /* 0x040ff000000018ff */
[C---:B------:R-:W-:Y:S01]  /*4280*/  HMMA.16816.F32 R84, R4.reuse, R42, RZ ;  /* 0x0000002a0454723c */ /* 0x040fe200000018ff */
[----:B------:R-:W4:Y:S07]  /*4290*/  LDSM.16.MT88.4 R40, [R195+0x4100] ;  /* 0x00410000c328783b */ /* 0x000f2e0000004200 */
[C---:B------:R-:W-:Y:S08]  /*42a0*/  HMMA.16816.F32 R108, R4.reuse, R28, RZ ;  /* 0x0000001c046c723c */ /* 0x040ff000000018ff */
[C---:B------:R-:W-:Y:S01]  /*42b0*/  HMMA.16816.F32 R88, R4.reuse, R30, RZ ;  /* 0x0000001e0458723c */ /* 0x040fe200000018ff */
[----:B------:R-:W5:Y:S07]  /*42c0*/  LDSM.16.MT88.4 R28, [R193+0x6100] ;  /* 0x00610000c11c783b */ /* 0x000f6e0000004200 */
[C---:B--2---:R-:W-:Y:S08]  /*42d0*/  HMMA.16816.F32 R104, R4.reuse, R20, RZ ;  /* 0x000000140468723c */ /* 0x044ff000000018ff */
[C---:B------:R-:W-:Y:S01]  /*42e0*/  HMMA.16816.F32 R116, R4.reuse, R22, RZ ;  /* 0x000000160474723c */ /* 0x040fe200000018ff */
[----:B------:R-:W2:Y:S07]  /*42f0*/  LDSM.16.MT88.4 R20, [R194+0x6100] ;  /* 0x00610000c214783b */ /* 0x000eae0000004200 */
[C---:B---3--:R-:W-:Y:S08]  /*4300*/  HMMA.16816.F32 R124, R4.reuse, R16, RZ ;  /* 0x00000010047c723c */ /* 0x048ff000000018ff */
[C---:B------:R-:W-:Y:S01]  /*4310*/  HMMA.16816.F32 R128, R4.reuse, R18, RZ ;  /* 0x000000120480723c */ /* 0x040fe200000018ff */
[----:B------:R-:W3:Y:S07]  /*4320*/  LDSM.16.MT88.4 R16, [R196+0x6100] ;  /* 0x00610000c410783b */ /* 0x000eee0000004200 */
[C---:B-1----:R-:W-:Y:S08]  /*4330*/  HMMA.16816.F32 R136, R4.reuse, R12, RZ ;  /* 0x0000000c0488723c */ /* 0x042ff000000018ff */
[C---:B------:R-:W-:Y:S01]  /*4340*/  HMMA.16816.F32 R148, R4.reuse, R14, RZ ;  /* 0x0000000e0494723c */ /* 0x040fe200000018ff */
[----:B------:R-:W1:Y:S07]  /*4350*/  LDSM.16.MT88.4 R12, [R195+0x6100] ;  /* 0x00610000c30c783b */ /* 0x000e6e0000004200 */
[C---:B----4-:R-:W-:Y:S01]  /*4360*/  HMMA.16816.F32 R156, R4.reuse, R42, RZ ;  /* 0x0000002a049c723c */ /* 0x050fe200000018ff */
[----:B------:R4:W-:Y:S07]  /*4370*/  MUFU.EX2 R42, R0 ;  /* 0x00000000002a7308 */ /* 0x0009ee0000000800 */
[C---:B------:R-:W-:Y:S08]  /*4380*/  HMMA.16816.F32 R52, R4.reuse, R24, RZ ;  /* 0x000000180434723c */ /* 0x040ff000000018ff */
[C---:B------:R-:W-:Y:S01]  /*4390*/  HMMA.16816.F32 R76, R4.reuse, R26, RZ ;  /* 0x0000001a044c723c */ /* 0x040fe200000018ff */
[----:B----4-:R-:W-:Y:S01]  /*43a0*/  FFMA.FTZ R0, R102, c[0x0][0x2d0], -R8 ;  /* 0x0000b40066007a23 */ /* 0x010fe20000010808 */
[----:B------:R-:W4:Y:S03]  /*43b0*/  LDSM.16.MT88.4 R24, [R194+0x900] ;  /* 0x00090000c218783b */ /* 0x000f260000004200 */
[----:B------:R1:W-:Y:S03]  /*43c0*/  MUFU.EX2 R172, R0 ;  /* 0x0000000000ac7308 */ /* 0x0003e60000000800 */
[C---:B------:R-:W-:Y:S08]  /*43d0*/  HMMA.16816.F32 R160, R4.reuse, R40, RZ ;  /* 0x0000002804a0723c */ /* 0x040ff000000018ff */
[----:B-----5:R-:W-:Y:S01]  /*43e0*/  HMMA.16816.F32 R140, R4, R28, RZ ;  /* 0x0000001c048c723c */ /* 0x020fe200000018ff */
[----:B-1----:R-:W-:-:S02]  /*43f0*/  FFMA.FTZ R0, R10, c[0x0][0x2d0], -R2 ;  /* 0x0000b4000a007a23 */ /* 0x002fc40000010802 */
[----:B------:R-:W-:-:S05]  /*4400*/  IMAD.MOV.U32 R10, RZ, RZ, R183 ;  /* 0x000000ffff0a7224 */ /* 0x000fca00078e00b7 */
[C---:B------:R-:W-:Y:S01]  /*4410*/  HMMA.16816.F32 R164, R4.reuse, R30, RZ ;  /* 0x0000001e04a4723c */ /* 0x040fe200000018ff */
[----:B------:R1:W5:Y:S01]  /*4420*/  MUFU.EX2 R152, R0 ;  /* 0x0000000000987308 */ /* 0x0003620000000800 */
[----:B------:R-:W3:Y:S06]  /*4430*/  LDSM.16.MT88.4 R28, [R193+0x900] ;  /* 0x00090000c11c783b */ /* 0x000eec0000004200 */
[C---:B------:R-:W-:Y:S08]  /*4440*/  HMMA.16816.F32 R60, R4.reuse, R36, RZ ;  /* 0x00000024043c723c */ /* 0x040ff000000018ff */
[C---:B------:R-:W-:Y:S01]  /*4450*/  HMMA.16816.F32 R48, R4.reuse, R38, RZ ;  /* 0x000000260430723c */ /* 0x040fe200000018ff */
[--C-:B-1----:R-:W-:Y:S01]  /*4460*/  FFMA.FTZ R0, R45, c[0x0][0x2d0], -R2.reuse ;  /* 0x0000b4002d007a23 */ /* 0x102fe20000010802 */
[----:B-----5:R-:W-:Y:S01]  /*4470*/  MOV R45, R152 ;  /* 0x00000098002d7202 */ /* 0x020fe20000000f00 */
[----:B------:R-:W-:Y:S02]  /*4480*/  LDSM.16.MT88.4 R36, [R196+0x900] ;  /* 0x00090000c424783b */ /* 0x000fe40000004200 */
[----:B------:R1:W5:Y:S03]  /*4490*/  MUFU.EX2 R43, R0 ;  /* 0x00000000002b7308 */ /* 0x0003660000000800 */
[C---:B------:R-:W-:Y:S08]  /*44a0*/  HMMA.16816.F32 R56, R4.reuse, R32, RZ ;  /* 0x000000200438723c */ /* 0x040ff000000018ff */
[----:B------:R-:W-:Y:S01]  /*44b0*/  HMMA.16816.F32 R80, R4, R34, RZ ;  /* 0x000000220450723c */ /* 0x000fe200000018ff */
[----:B-1----:R-:W-:-:S07]  /*44c0*/  FFMA.FTZ R0, R44, c[0x0][0x2d0], -R2 ;  /* 0x0000b4002c007a23 */ /* 0x002fce0000010802 */
[C---:B--2---:R-:W-:Y:S01]  /*44d0*/  HMMA.16816.F32 R144, R4.reuse, R20, RZ ;  /* 0x000000140490723c */ /* 0x044fe200000018ff */
[----:B------:R1:W-:Y:S07]  /*44e0*/  MUFU.EX2 R177, R0 ;  /* 0x0000000000b17308 */ /* 0x0003ee0000000800 */
[C---:B------:R-:W-:Y:S01]  /*44f0*/  HMMA.16816.F32 R152, R4.reuse, R22, RZ ;  /* 0x000000160498723c */ /* 0x040fe200000018ff */
[----:B------:R-:W2:Y:S07]  /*4500*/  LDSM.16.MT88.4 R20, [R195+0x900] ;  /* 0x00090000c314783b */ /* 0x000eae0000004200 */
[----:B---3--:R-:W-:Y:S01]  /*4510*/  HMMA.16816.F32 R100, R4, R16, RZ ;  /* 0x000000100464723c */ /* 0x008fe200000018ff */
[----:B-1----:R-:W-:-:S04]  /*4520*/  FFMA.FTZ R0, R46, c[0x0][0x2d0], -R2 ;  /* 0x0000b4002e007a23 */ /* 0x002fc80000010802 */
[----:B------:R-:W1:Y:S03]  /*4530*/  MUFU.EX2 R40, R0 ;  /* 0x0000000000287308 */ /* 0x000e660000000800 */
[C---:B------:R-:W-:Y:S01]  /*4540*/  HMMA.16816.F32 R168, R4.reuse, R18, RZ ;  /* 0x0000001204a8723c */ /* 0x040fe200000018ff */
[----:B------:R-:W3:Y:S07]  /*4550*/  LDSM.16.MT88.4 R16, [R193+0x2900] ;  /* 0x00290000c110783b */ /* 0x000eee0000004200 */
[C---:B------:R-:W-:Y:S08]  /*4560*/  HMMA.16816.F32 R236, R4.reuse, R12, RZ ;  /* 0x0000000c04ec723c */ /* 0x040ff000000018ff */
[----:B------:R-:W-:Y:S07]  /*4570*/  HMMA.16816.F32 R240, R4, R14, RZ ;  /* 0x0000000e04f0723c */ /* 0x000fee00000018ff */
[----:B------:R-:W-:-:S02]  /*4580*/  F2FP.PACK_AB R4, R226, R227 ;  /* 0x000000e3e204723e */ /* 0x000fc400000000ff */
[----:B------:R-:W-:Y:S02]  /*4590*/  F2FP.PACK_AB R6, R172, R42 ;  /* 0x0000002aac06723e */ /* 0x000fe400000000ff */
[----:B-----5:R-:W-:Y:S02]  /*45a0*/  F2FP.PACK_AB R5, R43, R45 ;  /* 0x0000002d2b05723e */ /* 0x020fe400000000ff */
[----:B-1----:R-:W-:-:S07]  /*45b0*/  F2FP.PACK_AB R7, R40, R177 ;  /* 0x000000b12807723e */ /* 0x002fce00000000ff */
[C---:B----4-:R-:W-:Y:S07]  /*45c0*/  HMMA.16816.F32 R12, R4.reuse, R24, R68 ;  /* 0x00000018040c723c */ /* 0x050fee0000001844 */
[----:B------:R-:W-:Y:S01]  /*45d0*/  IMAD.MOV.U32 R68, RZ, RZ, R174 ;  /* 0x000000ffff447224 */ /* 0x000fe200078e00ae */
[----:B------:R-:W-:Y:S01]  /*45e0*/  HMMA.16816.F32 R32, R4, R28, R72 ;  /* 0x0000001c0420723c */ /* 0x000fe20000001848 */
[----:B------:R-:W-:Y:S01]  /*45f0*/  IMAD.MOV.U32 R69, RZ, RZ, R173 ;  /* 0x000000ffff457224 */ /* 0x000fe200078e00ad */
[----:B------:R-:W-:Y:S01]  /*4600*/  MOV R70, R172 ;  /* 0x000000ac00467202 */ /* 0x000fe20000000f00 */
[----:B------:R-:W-:-:S04]  /*4610*/  IMAD.MOV.U32 R71, RZ, RZ, R177 ;  /* 0x000000ffff477224 */ /* 0x000fc800078e00b1 */
[----:B------:R-:W-:Y:S01]  /*4620*/  IMAD.MOV.U32 R74, RZ, RZ, R43 ;  /* 0x000000ffff4a7224 */ /* 0x000fe200078e002b */
[----:B------:R-:W-:Y:S01]  /*4630*/  HMMA.16816.F32 R248, R4, R30, R96 ;  /* 0x0000001e04f8723c */ /* 0x000fe20000001860 */
[----:B------:R-:W-:Y:S01]  /*4640*/  IMAD.MOV.U32 R43, RZ, RZ, R179 ;  /* 0x000000ffff2b7224 */ /* 0x000fe200078e00b3 */
[----:B------:R-:W-:Y:S01]  /*4650*/  MOV R73, R181 ;  /* 0x000000b500497202 */ /* 0x000fe20000000f00 */
[----:B------:R-:W-:Y:S02]  /*4660*/  IMAD.MOV.U32 R72, RZ, RZ, R180 ;  /* 0x000000ffff487224 */ /* 0x000fe400078e00b4 */
[----:B------:R-:W-:-:S03]  /*4670*/  IMAD.MOV.U32 R75, RZ, RZ, R184 ;  /* 0x000000ffff4b7224 */ /* 0x000fc600078e00b8 */
[----:B------:R-:W-:Y:S01]  /*4680*/  IMAD.MOV.U32 R31, RZ, RZ, R14 ;  /* 0x000000ffff1f7224 */ /* 0x000fe200078e000e */
[----:B------:R-:W-:Y:S01]  /*4690*/  MOV R30, R15 ;  /* 0x0000000f001e7202 */ /* 0x000fe20000000f00 */
[----:B------:R-:W-:Y:S01]  /*46a0*/  IMAD.MOV.U32 R29, RZ, RZ, R12 ;  /* 0x000000ffff1d7224 */ /* 0x000fe200078e000c */
[C---:B------:R-:W-:Y:S01]  /*46b0*/  HMMA.16816.F32 R244, R4.reuse, R26, R92 ;  /* 0x0000001a04f4723c */ /* 0x040fe2000000185c */
[----:B------:R-:W-:Y:S01]  /*46c0*/  IMAD.MOV.U32 R28, RZ, RZ, R13 ;  /* 0x000000ffff1c7224 */ /* 0x000fe200078e000d */
[----:B------:R-:W-:Y:S03]  /*46d0*/  LDSM.16.MT88.4 R24, [R196+0x2900] ;  /* 0x00290000c418783b */ /* 0x000fe60000004200 */
[----:B------:R-:W-:Y:S01]  /*46e0*/  IMAD.MOV.U32 R41, RZ, RZ, R33 ;  /* 0x000000ffff297224 */ /* 0x000fe200078e0021 */
[----:B------:R-:W1:Y:S01]  /*46f0*/  LDSM.16.MT88.4 R12, [R194+0x2900] ;  /* 0x00290000c20c783b */ /* 0x000e620000004200 */
[----:B------:R-:W-:Y:S01]  /*4700*/  IMAD.MOV.U32 R46, RZ, RZ, R34 ;  /* 0x000000ffff2e7224 */ /* 0x000fe200078e0022 */
[----:B------:R-:W-:Y:S01]  /*4710*/  MOV R44, R35 ;  /* 0x00000023002c7202 */ /* 0x000fe20000000f00 */
[----:B------:R-:W-:Y:S01]  /*4720*/  IMAD.MOV.U32 R0, RZ, RZ, R32 ;  /* 0x000000ffff007224 */ /* 0x000fe200078e0020 */
[C---:B--2---:R-:W-:Y:S01]  /*4730*/  HMMA.16816.F32 R92, R4.reuse, R22, R88 ;  /* 0x00000016045c723c */ /* 0x044fe20000001858 */
[----:B------:R-:W2:Y:S06]  /*4740*/  LDSM.16.MT88.4 R32, [R195+0x2900] ;  /* 0x00290000c320783b */ /* 0x000eac0000004200 */
[----:B------:R-:W-:Y:S01]  /*4750*/  MOV R88, R31 ;  /* 0x0000001f00587202 */ /* 0x000fe20000000f00 */
[----:B---3--:R-:W-:Y:S01]  /*4760*/  HMMA.16816.F32 R96, R4, R16, R64 ;  /* 0x000000100460723c */ /* 0x008fe20000001840 */
[----:B------:R-:W-:Y:S01]  /*4770*/  IMAD.MOV.U32 R89, RZ, RZ, R30 ;  /* 0x000000ffff597224 */ /* 0x000fe200078e001e */
[----:B------:R-:W-:Y:S01]  /*4780*/  MOV R91, R41 ;  /* 0x00000029005b7202 */ /* 0x000fe20000000f00 */
[----:B------:R-:W-:-:S02]  /*4790*/  IMAD.MOV.U32 R90, RZ, RZ, R29 ;  /* 0x000000ffff5a7224 */ /* 0x000fc400078e001d */
[----:B------:R-:W-:Y:S02]  /*47a0*/  IMAD.MOV.U32 R41, RZ, RZ, R178 ;  /* 0x000000ffff297224 */ /* 0x000fe400078e00b2 */
[----:B------:R-:W-:Y:S01]  /*47b0*/  MOV R67, R28 ;  /* 0x0000001c00437202 */ /* 0x000fe20000000f00 */
[----:B------:R-:W-:Y:S01]  /*47c0*/  IMAD.MOV.U32 R65, RZ, RZ, R176 ;  /* 0x000000ffff417224 */ /* 0x000fe200078e00b0 */
[----:B------:R-:W3:Y:S01]  /*47d0*/  LDSM.16.MT88.4 R28, [R193+0x4900] ;  /* 0x00490000c11c783b */ /* 0x000ee20000004200 */
[----:B------:R-:W-:Y:S01]  /*47e0*/  MOV R66, R175 ;  /* 0x000000af00427202 */ /* 0x000fe20000000f00 */
[C---:B------:R-:W-:Y:S02]  /*47f0*/  HMMA.16816.F32 R176, R4.reuse, R18, R84 ;  /* 0x0000001204b0723c */ /* 0x040fe40000001854 */
[----:B------:R-:W-:Y:S06]  /*4800*/  LDSM.16.MT88.4 R16, [R194+0x4900] ;  /* 0x00490000c210783b */ /* 0x000fec0000004200 */
[C---:B------:R-:W-:Y:S01]  /*4810*/  HMMA.16816.F32 R108, R4.reuse, R20, R108 ;  /* 0x00000014046c723c */ /* 0x040fe2000000186c */
[----:B------:R-:W-:Y:S07]  /*4820*/  LDSM.16.MT88.4 R20, [R195+0x4900] ;  /* 0x00490000c314783b */ /* 0x000fee0000004200 */
[C---:B------:R-:W-:Y:S07]  /*4830*/  HMMA.16816.F32 R228, R4.reuse, R36, R112 ;  /* 0x0000002404e4723c */ /* 0x040fee0000001870 */
[----:B------:R-:W-:Y:S01]  /*4840*/  IMAD.MOV.U32 R36, RZ, RZ, R182 ;  /* 0x000000ffff247224 */ /* 0x000fe200078e00b6 */
[----:B-1----:R-:W-:Y:S01]  /*4850*/  HMMA.16816.F32 R220, R4, R12, R60 ;  /* 0x0000000c04dc723c */ /* 0x002fe2000000183c */
[----:B------:R-:W-:-:S07]  /*4860*/  MOV R37, R187 ;  /* 0x000000bb00257202 */ /* 0x000fce0000000f00 */
[C---:B------:R-:W-:Y:S01]  /*4870*/  HMMA.16816.F32 R172, R4.reuse, R14, R48 ;  /* 0x0000000e04ac723c */ /* 0x040fe20000001830 */
[----:B------:R-:W1:Y:S07]  /*4880*/  LDSM.16.MT88.4 R12, [R196+0x4900] ;  /* 0x00490000c40c783b */ /* 0x000e6e0000004200 */
[C---:B------:R-:W-:Y:S07]  /*4890*/  HMMA.16816.F32 R180, R4.reuse, R38, R120 ;  /* 0x0000002604b4723c */ /* 0x040fee0000001878 */
[----:B------:R-:W-:Y:S01]  /*48a0*/  IMAD.MOV.U32 R39, RZ, RZ, R186 ;  /* 0x000000ffff277224 */ /* 0x000fe200078e00ba */
[----:B------:R-:W-:Y:S01]  /*48b0*/  MOV R38, R185 ;  /* 0x000000b900267202 */ /* 0x000fe20000000f00 */
[C---:B--2---:R-:W-:Y:S07]  /*48c0*/  HMMA.16816.F32 R120, R4.reuse, R34, R76 ;  /* 0x000000220478723c */ /* 0x044fee000000184c */
[----:B------:R-:W-:Y:S01]  /*48d0*/  MOV R35, R74 ;  /* 0x0000004a00237202 */ /* 0x000fe20000000f00 */
[----:B------:R-:W-:Y:S01]  /*48e0*/  HMMA.16816.F32 R184, R4, R32, R52 ;  /* 0x0000002004b8723c */ /* 0x000fe20000001834 */
[----:B------:R-:W-:-:S06]  /*48f0*/  IMAD.MOV.U32 R34, RZ, RZ, R75 ;  /* 0x000000ffff227224 */ /* 0x000fcc00078e004b */
[----:B------:R-:W-:Y:S01]  /*4900*/  IMAD.MOV.U32 R33, RZ, RZ, R72 ;  /* 0x000000ffff217224 */ /* 0x000fe200078e0048 */
[----:B------:R-:W-:Y:S01]  /*4910*/  HMMA.16816.F32 R188, R4, R24, R56 ;  /* 0x0000001804bc723c */ /* 0x000fe20000001838 */
[----:B------:R-:W-:-:S07]  /*4920*/  IMAD.MOV.U32 R32, RZ, RZ, R73 ;  /* 0x000000ffff207224 */ /* 0x000fce00078e0049 */
[C---:B---3--:R-:W-:Y:S07]  /*4930*/  HMMA.16816.F32 R72, R4.reuse, R28, R104 ;  /* 0x0000001c0448723c */ /* 0x048fee0000001868 */
[----:B------:R-:W-:Y:S01]  /*4940*/  IMAD.MOV.U32 R105, RZ, RZ, R42 ;  /* 0x000000ffff697224 */ /* 0x000fe200078e002a */
[----:B------:R-:W-:Y:S01]  /*4950*/  HMMA.16816.F32 R56, R4, R30, R116 ;  /* 0x0000001e0438723c */ /* 0x000fe20000001874 */
[----:B------:R-:W2:Y:S01]  /*4960*/  LDSM.16.MT88.4 R28, [R194+0x6900] ;  /* 0x00690000c21c783b */ /* 0x000ea20000004200 */
[----:B------:R-:W-:Y:S01]  /*4970*/  MOV R104, R43 ;  /* 0x0000002b00687202 */ /* 0x000fe20000000f00 */
[----:B------:R-:W-:Y:S01]  /*4980*/  IMAD.MOV.U32 R107, RZ, RZ, R45 ;  /* 0x000000ffff6b7224 */ /* 0x000fe200078e002d */
[----:B------:R-:W-:-:S03]  /*4990*/  MOV R106, R234 ;  /* 0x000000ea006a7202 */ /* 0x000fc60000000f00 */
[----:B------:R-:W-:Y:S01]  /*49a0*/  IMAD.MOV.U32 R119, RZ, RZ, R70 ;  /* 0x000000ffff777224 */ /* 0x000fe200078e0046 */
[C---:B------:R-:W-:Y:S01]  /*49b0*/  HMMA.16816.F32 R112, R4.reuse, R26, R80 ;  /* 0x0000001a0470723c */ /* 0x040fe20000001850 */
[----:B------:R-:W3:Y:S01]  /*49c0*/  LDSM.16.MT88.4 R24, [R193+0x6900] ;  /* 0x00690000c118783b */ /* 0x000ee20000004200 */
[----:B------:R-:W-:Y:S02]  /*49d0*/  IMAD.MOV.U32 R118, RZ, RZ, R71 ;  /* 0x000000ffff767224 */ /* 0x000fe400078e0047 */
[----:B------:R-:W-:Y:S02]  /*49e0*/  IMAD.MOV.U32 R117, RZ, RZ, R40 ;  /* 0x000000ffff757224 */ /* 0x000fe400078e0028 */
[----:B------:R-:W-:Y:S02]  /*49f0*/  IMAD.MOV.U32 R116, RZ, RZ, R41 ;  /* 0x000000ffff747224 */ /* 0x000fe400078e0029 */
[C---:B-1----:R-:W-:Y:S07]  /*4a00*/  HMMA.16816.F32 R48, R4.reuse, R12, R136 ;  /* 0x0000000c0430723c */ /* 0x042fee0000001888 */
[----:B------:R-:W-:Y:S01]  /*4a10*/  IMAD.MOV.U32 R137, RZ, RZ, R68 ;  /* 0x000000ffff897224 */ /* 0x000fe200078e0044 */
[----:B------:R-:W-:Y:S01]  /*4a20*/  MOV R136, R69 ;  /* 0x0000004500887202 */ /* 0x000fe20000000f00 */
[----:B------:R-:W-:Y:S01]  /*4a30*/  HMMA.16816.F32 R40, R4, R16, R124 ;  /* 0x000000100428723c */ /* 0x000fe2000000187c */
[----:B------:R-:W-:Y:S01]  /*4a40*/  MOV R139, R65 ;  /* 0x00000041008b7202 */ /* 0x000fe20000000f00 */
[----:B------:R-:W-:-:S06]  /*4a50*/  IMAD.MOV.U32 R138, RZ, RZ, R66 ;  /* 0x000000ffff8a7224 */ /* 0x000fcc00078e0042 */
[C---:B------:R-:W-:Y:S01]  /*4a60*/  HMMA.16816.F32 R68, R4.reuse, R14, R148 ;  /* 0x0000000e0444723c */ /* 0x040fe20000001894 */
[----:B------:R-:W1:Y:S06]  /*4a70*/  LDSM.16.MT88.4 R12, [R195+0x6900] ;  /* 0x00690000c30c783b */ /* 0x000e6c0000004200 */
[----:B------:R-:W-:Y:S01]  /*4a80*/  IMAD.MOV.U32 R150, RZ, RZ, R88 ;  /* 0x000000ffff967224 */ /* 0x000fe200078e0058 */
[----:B------:R-:W-:Y:S01]  /*4a90*/  HMMA.16816.F32 R124, R4, R22, R156 ;  /* 0x00000016047c723c */ /* 0x000fe2000000189c */
[----:B------:R-:W-:Y:S01]  /*4aa0*/  IMAD.MOV.U32 R88, RZ, RZ, R0 ;  /* 0x000000ffff587224 */ /* 0x000fe200078e0000 */
[----:B------:R-:W-:Y:S01]  /*4ab0*/  MOV R149, R67 ;  /* 0x0000004300957202 */ /* 0x000fe20000000f00 */
[----:B------:R-:W-:-:S02]  /*4ac0*/  FFMA.FTZ R0, R135, c[0x0][0x2d0], -R8 ;  /* 0x0000b40087007a23 */ /* 0x000fc40000010808 */
[----:B------:R-:W-:Y:S02]  /*4ad0*/  IMAD.MOV.U32 R151, RZ, RZ, R89 ;  /* 0x000000ffff977224 */ /* 0x000fe400078e0059 */
[----:B------:R4:W-:Y:S01]  /*4ae0*/  MUFU.EX2 R148, R0 ;  /* 0x0000000000947308 */ /* 0x0009e20000000800 */
[C---:B------:R-:W-:Y:S01]  /*4af0*/  HMMA.16816.F32 R52, R4.reuse, R18, R128 ;  /* 0x000000120434723c */ /* 0x040fe20000001880 */
[----:B------:R-:W5:Y:S01]  /*4b00*/  LDSM.16.MT88.4 R16, [R196+0x6900] ;  /* 0x00690000c410783b */ /* 0x000f620000004200 */
[----:B------:R-:W-:Y:S01]  /*4b10*/  IMAD.MOV.U32 R158, RZ, RZ, R116 ;  /* 0x000000ffff9e7224 */ /* 0x000fe200078e0074 */
[----:B------:R-:W-:Y:S01]  /*4b20*/  MOV R156, R138 ;  /* 0x0000008a009c7202 */ /* 0x000fe20000000f00 */
[----:B------:R-:W-:Y:S01]  /*4b30*/  IMAD.MOV.U32 R89, RZ, RZ, R91 ;  /* 0x000000ffff597224 */ /* 0x000fe200078e005b */
[----:B------:R-:W-:Y:S01]  /*4b40*/  MOV R91, R44 ;  /* 0x0000002c005b7202 */ /* 0x000fe20000000f00 */
[----:B------:R-:W-:Y:S01]  /*4b50*/  IMAD.MOV.U32 R116, RZ, RZ, R104 ;  /* 0x000000ffff747224 */ /* 0x000fe200078e0068 */
[----:B------:R-:W-:Y:S01]  /*4b60*/  MOV R104, R36 ;  /* 0x0000002400687202 */ /* 0x000fe20000000f00 */
[----:B------:R-:W-:Y:S01]  /*4b70*/  HMMA.16816.F32 R60, R4, R20, R160 ;  /* 0x00000014043c723c */ /* 0x000fe200000018a0 */
[----:B------:R-:W-:Y:S01]  /*4b80*/  LDSM.16.MT88.4 R20, [R196+0x1100] ;  /* 0x00110000c414783b */ /* 0x000fe20000004200 */
[----:B------:R-:W-:-:S02]  /*4b90*/  IMAD.MOV.U32 R157, RZ, RZ, R139 ;  /* 0x000000ffff9d7224 */ /* 0x000fc400078e008b */
[----:B----4-:R-:W-:-:S03]  /*4ba0*/  FFMA.FTZ R0, R219, c[0x0][0x2d0], -R8 ;  /* 0x0000b400db007a23 */ /* 0x010fc60000010808 */
[----:B------:R-:W-:Y:S01]  /*4bb0*/  MOV R163, R90 ;  /* 0x0000005a00a37202 */ /* 0x000fe20000000f00 */
[----:B--2---:R-:W-:Y:S01]  /*4bc0*/  HMMA.16816.F32 R84, R4, R28, R144 ;  /* 0x0000001c0454723c */ /* 0x004fe20000001890 */
[----:B------:R-:W-:Y:S01]  /*4bd0*/  IMAD.MOV.U32 R90, RZ, RZ, R46 ;  /* 0x000000ffff5a7224 */ /* 0x000fe200078e002e */
[----:B------:R2:W-:Y:S01]  /*4be0*/  MUFU.EX2 R159, R0 ;  /* 0x00000000009f7308 */ /* 0x0005e20000000800 */
[----:B------:R-:W-:-:S04]  /*4bf0*/  IMAD.MOV.U32 R162, RZ, RZ, R38 ;  /* 0x000000ffffa27224 */ /* 0x000fc800078e0026 */
[----:B------:R-:W-:Y:S01]  /*4c00*/  MOV R147, R151 ;  /* 0x0000009700937202 */ /* 0x000fe20000000f00 */
[C---:B------:R-:W-:Y:S01]  /*4c10*/  HMMA.16816.F32 R128, R4.reuse, R30, R152 ;  /* 0x0000001e0480723c */ /* 0x040fe20000001898 */
[----:B------:R-:W4:Y:S01]  /*4c20*/  LDSM.16.MT88.4 R28, [R193+0x1100] ;  /* 0x00110000c11c783b */ /* 0x000f220000004200 */
[----:B------:R-:W-:Y:S01]  /*4c30*/  MOV R151, R117 ;  /* 0x0000007500977202 */ /* 0x000fe20000000f00 */
[----:B------:R-:W-:Y:S01]  /*4c40*/  IMAD.MOV.U32 R117, RZ, RZ, R105 ;  /* 0x000000ffff757224 */ /* 0x000fe200078e0069 */
[----:B------:R-:W-:Y:S01]  /*4c50*/  MOV R144, R163 ;  /* 0x000000a300907202 */ /* 0x000fe20000000f00 */
[----:B------:R-:W-:Y:S02]  /*4c60*/  IMAD.MOV.U32 R163, RZ, RZ, R39 ;  /* 0x000000ffffa37224 */ /* 0x000fe400078e0027 */
[----:B------:R-:W-:Y:S01]  /*4c70*/  IMAD.MOV.U32 R105, RZ, RZ, R37 ;  /* 0x000000ffff697224 */ /* 0x000fe200078e0025 */
[----:B---3--:R-:W-:Y:S01]  /*4c80*/  HMMA.16816.F32 R80, R4, R24, R140 ;  /* 0x000000180450723c */ /* 0x008fe2000000188c */
[----:B------:R-:W-:-:S02]  /*4c90*/  IMAD.MOV.U32 R145, RZ, RZ, R149 ;  /* 0x000000ffff917224 */ /* 0x000fc400078e0095 */
[----:B--2---:R-:W-:Y:S02]  /*4ca0*/  FFMA.FTZ R0, R224, c[0x0][0x2d0], -R8 ;  /* 0x0000b400e0007a23 */ /* 0x004fe40000010808 */
[----:B------:R-:W-:Y:S01]  /*4cb0*/  IMAD.MOV.U32 R146, RZ, RZ, R150 ;  /* 0x000000ffff927224 */ /* 0x000fe200078e0096 */
[----:B------:R-:W-:Y:S01]  /*4cc0*/  MOV R150, R34 ;  /* 0x0000002200967202 */ /* 0x000fe20000000f00 */
[----:B------:R2:W-:Y:S01]  /*4cd0*/  MUFU.EX2 R160, R0 ;  /* 0x0000000000a07308 */ /* 0x0005e20000000800 */
[----:B------:R-:W-:Y:S01]  /*4ce0*/  HMMA.16816.F32 R164, R4, R26, R164 ;  /* 0x0000001a04a4723c */ /* 0x000fe200000018a4 */
[----:B------:R-:W3:Y:S01]  /*4cf0*/  LDSM.16.MT88.4 R24, [R194+0x1100] ;  /* 0x00110000c218783b */ /* 0x000ee20000004200 */
[----:B------:R-:W-:Y:S01]  /*4d00*/  IMAD.MOV.U32 R142, RZ, RZ, R136 ;  /* 0x000000ffff8e7224 */ /* 0x000fe200078e0088 */
[----:B------:R-:W-:Y:S01]  /*4d10*/  MOV R141, R227 ;  /* 0x000000e3008d7202 */ /* 0x000fe20000000f00 */
[----:B------:R-:W-:Y:S02]  /*4d20*/  IMAD.MOV.U32 R143, RZ, RZ, R137 ;  /* 0x000000ffff8f7224 */ /* 0x000fe400078e0089 */
[----:B------:R-:W-:-:S02]  /*4d30*/  IMAD.MOV.U32 R149, RZ, RZ, R35 ;  /* 0x000000ffff957224 */ /* 0x000fc400078e0023 */
[----:B-1----:R-:W-:Y:S01]  /*4d40*/  HMMA.16816.F32 R36, R4, R14, R240 ;  /* 0x0000000e0424723c */ /* 0x002fe200000018f0 */
[----:B------:R-:W-:Y:S02]  /*4d50*/  IMAD.MOV.U32 R140, RZ, RZ, R107 ;  /* 0x000000ffff8c7224 */ /* 0x000fe400078e006b */
[----:B--2---:R-:W-:-:S05]  /*4d60*/  FFMA.FTZ R0, R225, c[0x0][0x2d0], -R8 ;  /* 0x0000b400e1007a23 */ /* 0x004fca0000010808 */
[C---:B-----5:R-:W-:Y:S01]  /*4d70*/  HMMA.16816.F32 R76, R4.reuse, R16, R100 ;  /* 0x00000010044c723c */ /* 0x060fe20000001864 */
[----:B------:R1:W2:Y:S07]  /*4d80*/  MUFU.EX2 R161, R0 ;  /* 0x0000000000a17308 */ /* 0x0002ae0000000800 */
[C---:B------:R-:W-:Y:S01]  /*4d90*/  HMMA.16816.F32 R64, R4.reuse, R18, R168 ;  /* 0x000000120440723c */ /* 0x040fe200000018a8 */
[----:B------:R-:W-:Y:S06]  /*4da0*/  LDSM.16.MT88.4 R16, [R195+0x1100] ;  /* 0x00110000c310783b */ /* 0x000fec0000004200 */
[----:B------:R-:W-:Y:S01]  /*4db0*/  IMAD.MOV.U32 R171, RZ, RZ, R156 ;  /* 0x000000ffffab7224 */ /* 0x000fe200078e009c */
[----:B------:R-:W-:Y:S01]  /*4dc0*/  MOV R169, R158 ;  /* 0x0000009e00a97202 */ /* 0x000fe20000000f00 */
[----:B------:R-:W-:Y:S01]  /*4dd0*/  IMAD.MOV.U32 R170, RZ, RZ, R157 ;  /* 0x000000ffffaa7224 */ /* 0x000fe200078e009d */
[----:B------:R-:W-:Y:S01]  /*4de0*/  MOV R156, R162 ;  /* 0x000000a2009c7202 */ /* 0x000fe20000000f00 */
[----:B-1----:R-:W-:Y:S01]  /*4df0*/  FFMA.FTZ R0, R47, c[0x0][0x2d0], -R2 ;  /* 0x0000b4002f007a23 */ /* 0x002fe20000010802 */
[----:B------:R-:W-:Y:S01]  /*4e00*/  MOV R168, R105 ;  /* 0x0000006900a87202 */ /* 0x000fe20000000f00 */
[----:B------:R-:W-:Y:S01]  /*4e10*/  HMMA.16816.F32 R44, R4, R12, R236 ;  /* 0x0000000c042c723c */ /* 0x000fe200000018ec */
[----:B------:R-:W1:Y:S01]  /*4e20*/  LDSM.16.MT88.4 R12, [R193+0x3100] ;  /* 0x00310000c10c783b */ /* 0x000e620000004200 */
[----:B------:R5:W-:Y:S05]  /*4e30*/  MUFU.EX2 R234, R0 ;  /* 0x0000000000ea7308 */ /* 0x000bea0000000800 */
[----:B--2---:R-:W-:Y:S01]  /*4e40*/  IMAD.MOV.U32 R238, RZ, RZ, R161 ;  /* 0x000000ffffee7224 */ /* 0x004fe200078e00a1 */
[----:B------:R-:W-:Y:S01]  /*4e50*/  F2FP.PACK_AB R4, R159, R148 ;  /* 0x000000949f04723e */ /* 0x000fe200000000ff */
[----:B------:R-:W-:Y:S01]  /*4e60*/  IMAD.MOV.U32 R239, RZ, RZ, R160 ;  /* 0x000000ffffef7224 */ /* 0x000fe200078e00a0 */
[----:B------:R-:W-:Y:S01]  /*4e70*/  MOV R161, R33 ;  /* 0x0000002100a17202 */ /* 0x000fe20000000f00 */
[----:B------:R-:W-:Y:S01]  /*4e80*/  IMAD.MOV.U32 R160, RZ, RZ, R32 ;  /* 0x000000ffffa07224 */ /* 0x000fe200078e0020 */
[----:B------:R-:W-:Y:S01]  /*4e90*/  MOV R236, R143 ;  /* 0x0000008f00ec7202 */ /* 0x000fe20000000f00 */
[----:B------:R-:W-:Y:S01]  /*4ea0*/  LDSM.16.MT88.4 R32, [R194+0x3100] ;  /* 0x00310000c220783b */ /* 0x000fe20000004200 */
[----:B------:R-:W-:Y:S01]  /*4eb0*/  F2FP.PACK_AB R6, R238, R239 ;  /* 0x000000efee06723e */ /* 0x000fe200000000ff */
[----:B------:R-:W-:-:S02]  /*4ec0*/  IMAD.MOV.U32 R158, RZ, RZ, R160 ;  /* 0x000000ffff9e7224 */ /* 0x000fc400078e00a0 */
[----:B------:R-:W-:Y:S02]  /*4ed0*/  IMAD.MOV.U32 R157, RZ, RZ, R161 ;  /* 0x000000ffff9d7224 */ /* 0x000fe400078e00a1 */
[----:B-----5:R-:W-:Y:S02]  /*4ee0*/  FFMA.FTZ R0, R133, c[0x0][0x2d0], -R2 ;  /* 0x0000b40085007a23 */ /* 0x020fe40000010802 */
[----:B------:R-:W-:Y:S02]  /*4ef0*/  IMAD.MOV.U32 R143, RZ, RZ, R163 ;  /* 0x000000ffff8f7224 */ /* 0x000fe400078e00a3 */
[----:B------:R2:W5:Y:S01]  /*4f00*/  MUFU.EX2 R219, R0 ;  /* 0x0000000000db7308 */ /* 0x0005620000000800 */
[----:B------:R-:W-:Y:S02]  /*4f10*/  IMAD.MOV.U32 R237, RZ, RZ, R142 ;  /* 0x000000ffffed7224 */ /* 0x000fe400078e008e */
[----:B------:R-:W-:Y:S02]  /*4f20*/  IMAD.MOV.U32 R142, RZ, RZ, R226 ;  /* 0x000000ffff8e7224 */ /* 0x000fe400078e00e2 */
[----:B--2---:R-:W-:Y:S01]  /*4f30*/  FFMA.FTZ R0, R11, c[0x0][0x2d0], -R2 ;  /* 0x0000b4000b007a23 */ /* 0x004fe20000010802 */
[----:B-----5:R-:W-:Y:S01]  /*4f40*/  F2FP.PACK_AB R5, R219, R234 ;  /* 0x000000eadb05723e */ /* 0x020fe200000000ff */
[----:B------:R-:W-:-:S02]  /*4f50*/  IMAD.MOV.U32 R11, RZ, RZ, R106 ;  /* 0x000000ffff0b7224 */ /* 0x000fc400078e006a */
[----:B------:R2:W-:Y:S02]  /*4f60*/  MUFU.EX2 R135, R0 ;  /* 0x0000000000877308 */ /* 0x0005e40000000800 */
[----:B--2---:R-:W-:Y:S02]  /*4f70*/  FFMA.FTZ R0, R134, c[0x0][0x2d0], -R2 ;  /* 0x0000b40086007a23 */ /* 0x004fe40000010802 */
[----:B------:R-:W-:-:S04]  /*4f80*/  IMAD.MOV.U32 R134, RZ, RZ, R104 ;  /* 0x000000ffff867224 */ /* 0x000fc800078e0068 */
[----:B------:R-:W2:Y:S02]  /*4f90*/  MUFU.EX2 R133, R0 ;  /* 0x0000000000857308 */ /* 0x000ea40000000800 */
[----:B--2---:R-:W-:Y:S01]  /*4fa0*/  F2FP.PACK_AB R7, R133, R135 ;  /* 0x000000878507723e */ /* 0x004fe200000000ff */
[----:B------:R-:W-:Y:S02]  /*4fb0*/  FFMA.FTZ R0, R134, c[0x0][0x2d0], -R8 ;  /* 0x0000b40086007a23 */ /* 0x000fe40000010808 */
[----:B------:R-:W-:-:S04]  /*4fc0*/  IMAD.MOV.U32 R134, RZ, RZ, R168 ;  /* 0x000000ffff867224 */ /* 0x000fc800078e00a8 */
[C---:B----4-:R-:W-:Y:S08]  /*4fd0*/  HMMA.16816.F32 R136, R4.reuse, R28, R88 ;  /* 0x0000001c0488723c */ /* 0x050ff00000001858 */
[C---:B------:R-:W-:Y:S01]  /*4fe0*/  HMMA.16816.F32 R88, R4.reuse, R30, R248 ;  /* 0x0000001e0458723c */ /* 0x040fe200000018f8 */
[----:B------:R-:W2:Y:S01]  /*4ff0*/  LDSM.16.MT88.4 R28, [R196+0x3100] ;  /* 0x00310000c41c783b */ /* 0x000ea20000004200 */
[----:B------:R4:W-:Y:S05]  /*5000*/  MUFU.EX2 R250, R0 ;  /* 0x0000000000fa7308 */ /* 0x0009ea0000000800 */
[----:B------:R-:W-:Y:S01]  /*5010*/  MOV R251, R239 ;  /* 0x000000ef00fb7202 */ /* 0x000fe20000000f00 */
[----:B---3--:R-:W-:Y:S01]  /*5020*/  HMMA.16816.F32 R144, R4, R24, R144 ;  /* 0x000000180490723c */ /* 0x008fe20000001890 */
[----:B------:R-:W-:-:S02]  /*5030*/  IMAD.MOV.U32 R239, RZ, RZ, R157 ;  /* 0x000000ffffef7224 */ /* 0x000fc400078e009d */
[----:B------:R-:W-:Y:S01]  /*5040*/  IMAD.MOV.U32 R157, RZ, RZ, R149 ;  /* 0x000000ffff9d7224 */ /* 0x000fe200078e0095 */
[----:B------:R-:W-:Y:S01]  /*5050*/  MOV R149, R151 ;  /* 0x0000009700957202 */ /* 0x000fe20000000f00 */
[----:B------:R-:W-:-:S03]  /*5060*/  IMAD.MOV.U32 R151, RZ, RZ, R9 ;  /* 0x000000ffff977224 */ /* 0x000fc600078e0009 */
[----:B------:R-:W-:Y:S01]  /*5070*/  HMMA.16816.F32 R244, R4, R26, R244 ;  /* 0x0000001a04f4723c */ /* 0x000fe200000018f4 */
[----:B------:R-:W3:Y:S01]  /*5080*/  LDSM.16.MT88.4 R24, [R195+0x3100] ;  /* 0x00310000c318783b */ /* 0x000ee20000004200 */
[----:B----4-:R-:W-:-:S04]  /*5090*/  FFMA.FTZ R0, R169, c[0x0][0x2d0], -R8 ;  /* 0x0000b400a9007a23 */ /* 0x010fc80000010808 */
[----:B------:R4:W5:Y:S02]  /*50a0*/  MUFU.EX2 R249, R0 ;  /* 0x0000000000f97308 */ /* 0x0009640000000800 */
[C---:B-1----:R-:W-:Y:S08]  /*50b0*/  HMMA.16816.F32 R96, R4.reuse, R12, R96 ;  /* 0x0000000c0460723c */ /* 0x042ff00000001860 */
[----:B------:R-:W-:Y:S01]  /*50c0*/  HMMA.16816.F32 R100, R4, R14, R176 ;  /* 0x0000000e0464723c */ /* 0x000fe200000018b0 */
[----:B------:R-:W1:Y:S01]  /*50d0*/  LDSM.16.MT88.4 R12, [R194+0x5100] ;  /* 0x00510000c20c783b */ /* 0x000e620000004200 */
[----:B----4-:R-:W-:-:S06]  /*50e0*/  FFMA.FTZ R0, R170, c[0x0][0x2d0], -R8 ;  /* 0x0000b400aa007a23 */ /* 0x010fcc0000010808 */
[C---:B------:R-:W-:Y:S01]  /*50f0*/  HMMA.16816.F32 R152, R4.reuse, R20, R228 ;  /* 0x000000140498723c */ /* 0x040fe200000018e4 */
[----:B------:R4:W-:Y:S07]  /*5100*/  MUFU.EX2 R248, R0 ;  /* 0x0000000000f87308 */ /* 0x0009ee0000000800 */
[C---:B------:R-:W-:Y:S01]  /*5110*/  HMMA.16816.F32 R228, R4.reuse, R22, R180 ;  /* 0x0000001604e4723c */ /* 0x040fe200000018b4 */
[----:B------:R-:W1:Y:S06]  /*5120*/  LDSM.16.MT88.4 R20, [R193+0x5100] ;  /* 0x00510000c114783b */ /* 0x000e6c0000004200 */
[----:B------:R-:W-:Y:S01]  /*5130*/  IMAD.MOV.U32 R180, RZ, RZ, R134 ;  /* 0x000000ffffb47224 */ /* 0x000fe200078e0086 */
[----:B------:R-:W-:Y:S01]  /*5140*/  HMMA.16816.F32 R160, R4, R16, R108 ;  /* 0x0000001004a0723c */ /* 0x000fe2000000186c */
[----:B------:R-:W-:Y:S01]  /*5150*/  IMAD.MOV.U32 R181, RZ, RZ, R11 ;  /* 0x000000ffffb57224 */ /* 0x000fe200078e000b */
[----:B------:R-:W-:Y:S01]  /*5160*/  MOV R182, R140 ;  /* 0x0000008c00b67202 */ /* 0x000fe20000000f00 */
[----:B----4-:R-:W-:-:S02]  /*5170*/  FFMA.FTZ R0, R236, c[0x0][0x2d0], -R8 ;  /* 0x0000b400ec007a23 */ /* 0x010fc40000010808 */
[----:B------:R-:W-:Y:S02]  /*5180*/  IMAD.MOV.U32 R183, RZ, RZ, R141 ;  /* 0x000000ffffb77224 */ /* 0x000fe400078e008d */
[----:B------:R4:W1:Y:S01]  /*5190*/  MUFU.EX2 R134, R0 ;  /* 0x0000000000867308 */ /* 0x0008620000000800 */
[----:B------:R-:W-:Y:S01]  /*51a0*/  HMMA.16816.F32 R92, R4, R18, R92 ;  /* 0x00000012045c723c */ /* 0x000fe2000000185c */
[----:B------:R-:W5:Y:S01]  /*51b0*/  LDSM.16.MT88.4 R16, [R196+0x5100] ;  /* 0x00510000c410783b */ /* 0x000f620000004200 */
[----:B------:R-:W-:-:S06]  /*51c0*/  IMAD.MOV.U32 R236, RZ, RZ, R142 ;  /* 0x000000ffffec7224 */ /* 0x000fcc00078e008e */
[----:B--2---:R-:W-:Y:S01]  /*51d0*/  HMMA.16816.F32 R108, R4, R28, R188 ;  /* 0x0000001c046c723c */ /* 0x004fe200000018bc */
[----:B----4-:R-:W-:-:S07]  /*51e0*/  FFMA.FTZ R0, R252, c[0x0][0x2d0], -R2 ;  /* 0x0000b400fc007a23 */ /* 0x010fce0000010802 */
[----:B------:R-:W-:Y:S01]  /*51f0*/  HMMA.16816.F32 R112, R4, R30, R112 ;  /* 0x0000001e0470723c */ /* 0x000fe20000001870 */
[----:B------:R-:W2:Y:S01]  /*5200*/  LDSM.16.MT88.4 R28, [R195+0x5100] ;  /* 0x00510000c31c783b */ /* 0x000ea20000004200 */
[----:B------:R-:W-:-:S06]  /*5210*/  IMAD.MOV.U32 R252, RZ, RZ, R119 ;  /* 0x000000fffffc7224 */ /* 0x000fcc00078e0077 */
[C---:B---3--:R-:W-:Y:S08]  /*5220*/  HMMA.16816.F32 R184, R4.reuse, R24, R184 ;  /* 0x0000001804b8723c */ /* 0x048ff000000018b8 */
[C---:B------:R-:W-:Y:S01]  /*5230*/  HMMA.16816.F32 R224, R4.reuse, R26, R120 ;  /* 0x0000001a04e0723c */ /* 0x040fe20000001878 */
[----:B------:R-:W3:Y:S07]  /*5240*/  LDSM.16.MT88.4 R24, [R193+0x7100] ;  /* 0x00710000c118783b */ /* 0x000eee0000004200 */
[C---:B-1----:R-:W-:Y:S01]  /*5250*/  HMMA.16816.F32 R120, R4.reuse, R12, R40 ;  /* 0x0000000c0478723c */ /* 0x042fe20000001828 */
[----:B------:R-:W-:Y:S07]  /*5260*/  LDSM.16.MT88.4 R40, [R193+0x3900] ;  /* 0x00390000c128783b */ /* 0x000fee0000004200 */
[C---:B------:R-:W-:Y:S01]  /*5270*/  HMMA.16816.F32 R188, R4.reuse, R14, R52 ;  /* 0x0000000e04bc723c */ /* 0x040fe20000001834 */
[----:B------:R-:W1:Y:S06]  /*5280*/  LDSM.16.MT88.4 R12, [R196+0x7100] ;  /* 0x00710000c40c783b */ /* 0x000e6c0000004200 */
[----:B------:R-:W-:Y:S01]  /*5290*/  MOV R55, R182 ;  /* 0x000000b600377202 */ /* 0x000fe20000000f00 */
[----:B------:R-:W-:Y:S01]  /*52a0*/  HMMA.16816.F32 R104, R4, R32, R220 ;  /* 0x000000200468723c */ /* 0x000fe200000018dc */
[----:B------:R-:W-:Y:S01]  /*52b0*/  IMAD.MOV.U32 R54, RZ, RZ, R183 ;  /* 0x000000ffff367224 */ /* 0x000fe200078e00b7 */
[----:B------:R-:W-:-:S06]  /*52c0*/  MOV R53, R236 ;  /* 0x000000ec00357202 */ /* 0x000fcc0000000f00 */
[C---:B------:R-:W-:Y:S07]  /*52d0*/  HMMA.16816.F32 R240, R4.reuse, R20, R72 ;  /* 0x0000001404f0723c */ /* 0x040fee0000001848 */
[----:B------:R-:W-:Y:S01]  /*52e0*/  IMAD.MOV.U32 R75, RZ, RZ, R238 ;  /* 0x000000ffff4b7224 */ /* 0x000fe200078e00ee */
[C---:B------:R-:W-:Y:S01]  /*52f0*/  HMMA.16816.F32 R220, R4.reuse, R22, R56 ;  /* 0x0000001604dc723c */ /* 0x040fe20000001838 */
[----:B------:R-:W4:Y:S01]  /*5300*/  LDSM.16.MT88.4 R20, [R194+0x7100] ;  /* 0x00710000c214783b */ /* 0x000f220000004200 */
[----:B------:R-:W-:Y:S01]  /*5310*/  IMAD.MOV.U32 R238, RZ, RZ, R156 ;  /* 0x000000ffffee7224 */ /* 0x000fe200078e009c */
[----:B------:R-:W-:Y:S01]  /*5320*/  MOV R73, R171 ;  /* 0x000000ab00497202 */ /* 0x000fe20000000f00 */
[----:B------:R-:W-:Y:S01]  /*5330*/  IMAD.MOV.U32 R72, RZ, RZ, R157 ;  /* 0x000000ffff487224 */ /* 0x000fe200078e009d */
[----:B------:R-:W-:Y:S01]  /*5340*/  MOV R156, R158 ;  /* 0x0000009e009c7202 */ /* 0x000fe20000000f00 */
[----:B------:R-:W-:Y:S01]  /*5350*/  IMAD.MOV.U32 R158, RZ, RZ, R150 ;  /* 0x000000ffff9e7224 */ /* 0x000fe200078e0096 */
[----:B------:R-:W-:Y:S01]  /*5360*/  LDSM.16.MT88.4 R56, [R196+0x3900] ;  /* 0x00390000c438783b */ /* 0x000fe20000004200 */
[----:B------:R-:W-:Y:S01]  /*5370*/  HMMA.16816.F32 R32, R4, R34, R172 ;  /* 0x000000220420723c */ /* 0x000fe200000018ac */
[----:B------:R-:W-:-:S02]  /*5380*/  IMAD.MOV.U32 R150, RZ, RZ, R10 ;  /* 0x000000ffff967224 */ /* 0x000fc400078e000a */
[----:B------:R-:W1:Y:S01]  /*5390*/  LDSM.16.MT88.4 R8, [R195+0x7100] ;  /* 0x00710000c308783b */ /* 0x000e620000004200 */
[----:B------:R-:W-:Y:S01]  /*53a0*/  IMAD.MOV.U32 R74, RZ, RZ, R237 ;  /* 0x000000ffff4a7224 */ /* 0x000fe200078e00ed */
[----:B------:R-:W-:Y:S02]  /*53b0*/  MOV R237, R143 ;  /* 0x0000008f00ed7202 */ /* 0x000fe40000000f00 */
[----:B------:R-:W-:Y:S01]  /*53c0*/  LDSM.16.MT88.4 R140, [R193+0x1900] ;  /* 0x00190000c18c783b */ /* 0x000fe20000004200 */
[C---:B-----5:R-:W-:Y:S02]  /*53d0*/  HMMA.16816.F32 R176, R4.reuse, R16, R48 ;  /* 0x0000001004b0723c */ /* 0x060fe40000001830 */
[----:B------:R-:W-:Y:S01]  /*53e0*/  IMAD.MOV.U32 R52, RZ, RZ, R237 ;  /* 0x000000ffff347224 */ /* 0x000fe200078e00ed */
[----:B------:R-:W5:Y:S05]  /*53f0*/  LDSM.16.MT88.4 R48, [R194+0x3900] ;  /* 0x00390000c230783b */ /* 0x000f6a0000004200 */
[C---:B------:R-:W-:Y:S01]  /*5400*/  HMMA.16816.F32 R172, R4.reuse, R18, R68 ;  /* 0x0000001204ac723c */ /* 0x040fe20000001844 */
[----:B------:R3:W-:Y:S06]  /*5410*/  MUFU.EX2 R19, R0 ;  /* 0x0000000000137308 */ /* 0x0007ec0000000800 */
[----:B------:R-:W-:Y:S01]  /*5420*/  IMAD.MOV.U32 R68, RZ, RZ, R180 ;  /* 0x000000ffff447224 */ /* 0x000fe200078e00b4 */
[----:B--2---:R-:W-:Y:S01]  /*5430*/  HMMA.16816.F32 R168, R4, R28, R60 ;  /* 0x0000001c04a8723c */ /* 0x004fe2000000183c */
[----:B------:R-:W-:Y:S01]  /*5440*/  MOV R71, R150 ;  /* 0x0000009600477202 */ /* 0x000fe20000000f00 */
[----:B------:R-:W-:Y:S01]  /*5450*/  IMAD.MOV.U32 R69, RZ, RZ, R151 ;  /* 0x000000ffff457224 */ /* 0x000fe200078e0097 */
[----:B------:R-:W-:-:S04]  /*5460*/  MOV R70, R116 ;  /* 0x0000007400467202 */ /* 0x000fc80000000f00 */
[----:B------:R-:W-:Y:S01]  /*5470*/  MOV R62, R158 ;  /* 0x0000009e003e7202 */ /* 0x000fe20000000f00 */
[C---:B------:R-:W-:Y:S01]  /*5480*/  HMMA.16816.F32 R124, R4.reuse, R30, R124 ;  /* 0x0000001e047c723c */ /* 0x040fe2000000187c */
[----:B---3--:R-:W-:Y:S01]  /*5490*/  FFMA.FTZ R0, R73, c[0x0][0x2d0], -R2 ;  /* 0x0000b40049007a23 */ /* 0x008fe20000010802 */
[----:B------:R-:W-:Y:S01]  /*54a0*/  MOV R73, R156 ;  /* 0x0000009c00497202 */ /* 0x000fe20000000f00 */
[----:B------:R-:W-:Y:S01]  /*54b0*/  IMAD.MOV.U32 R63, RZ, RZ, R181 ;  /* 0x000000ffff3f7224 */ /* 0x000fe200078e00b5 */
[----:B------:R-:W-:Y:S01]  /*54c0*/  MOV R60, R118 ;  /* 0x00000076003c7202 */ /* 0x000fe20000000f00 */
[----:B------:R2:W3:Y:S01]  /*54d0*/  MUFU.EX2 R18, R0 ;  /* 0x0000000000127308 */ /* 0x0004e20000000800 */
[----:B------:R-:W-:Y:S02]  /*54e0*/  IMAD.MOV.U32 R61, RZ, RZ, R117 ;  /* 0x000000ffff3d7224 */ /* 0x000fe400078e0075 */
[C---:B------:R-:W-:Y:S07]  /*54f0*/  HMMA.16816.F32 R28, R4.reuse, R24, R80 ;  /* 0x00000018041c723c */ /* 0x040fee0000001850 */
[----:B------:R-:W-:Y:S01]  /*5500*/  IMAD.MOV.U32 R81, RZ, RZ, R159 ;  /* 0x000000ffff517224 */ /* 0x000fe200078e009f */
[----:B-1----:R-:W-:Y:S01]  /*5510*/  HMMA.16816.F32 R180, R4, R12, R76 ;  /* 0x0000000c04b4723c */ /* 0x002fe2000000184c */
[----:B------:R-:W1:Y:S01]  /*5520*/  LDSM.16.MT88.4 R156, [R196+0x1900] ;  /* 0x00190000c49c783b */ /* 0x000e620000004200 */
[----:B------:R-:W-:Y:S01]  /*5530*/  MOV R82, R148 ;  /* 0x0000009400527202 */ /* 0x000fe20000000f00 */
[----:B------:R-:W-:-:S02]  /*5540*/  IMAD.MOV.U32 R83, RZ, RZ, R149 ;  /* 0x000000ffff537224 */ /* 0x000fc400078e0095 */
[--C-:B--2---:R-:W-:Y:S01]  /*5550*/  FFMA.FTZ R0, R74, c[0x0][0x2d0], -R2.reuse ;  /* 0x0000b4004a007a23 */ /* 0x104fe20000010802 */
[----:B------:R-:W2:Y:S01]  /*5560*/  LDSM.16.MT88.4 R148, [R194+0x1900] ;  /* 0x00190000c294783b */ /* 0x000ea20000004200 */
[----:B------:R-:W-:Y:S01]  /*5570*/  FFMA.FTZ R2, R235, c[0x0][0x2d0], -R2 ;  /* 0x0000b400eb027a23 */ /* 0x000fe20000010802 */
[----:B------:R-:W-:Y:S01]  /*5580*/  HMMA.16816.F32 R12, R4, R14, R64 ;  /* 0x0000000e040c723c */ /* 0x000fe20000001840 */
[----:B------:R3:W-:Y:S01]  /*5590*/  MUFU.EX2 R17, R0 ;  /* 0x0000000000117308 */ /* 0x0007e20000000800 */
[----:B------:R-:W1:Y:S01]  /*55a0*/  LDSM.16.MT88.4 R64, [R195+0x3900] ;  /* 0x00390000c340783b */ /* 0x000e620000004200 */
[----:B------:R-:W-:Y:S01]  /*55b0*/  MOV R235, R75 ;  /* 0x0000004b00eb7202 */ /* 0x000fe20000000f00 */
[----:B------:R-:W-:Y:S01]  /*55c0*/  IMAD.MOV.U32 R74, RZ, RZ, R239 ;  /* 0x000000ffff4a7224 */ /* 0x000fe200078e00ef */
[----:B------:R-:W-:-:S03]  /*55d0*/  MOV R75, R238 ;  /* 0x000000ee004b7202 */ /* 0x000fc60000000f00 */
[C---:B----4-:R-:W-:Y:S01]  /*55e0*/  HMMA.16816.F32 R116, R4.reuse, R20, R84 ;  /* 0x000000140474723c */ /* 0x050fe20000001854 */
[----:B------:R-:W4:Y:S07]  /*55f0*/  MUFU.EX2 R16, R2 ;  /* 0x0000000200107308 */ /* 0x000f2e0000000800 */
[----:B------:R-:W-:Y:S01]  /*5600*/  HMMA.16816.F32 R20, R4, R22, R128 ;  /* 0x000000160414723c */ /* 0x000fe20000001880 */
[----:B---3--:R-:W-:-:S06]  /*5610*/  IMAD.MOV.U32 R0, RZ, RZ, R74 ;  /* 0x000000ffff007224 */ /* 0x008fcc00078e004a */
[----:B------:R-:W-:Y:S01]  /*5620*/  F2FP.PACK_AB R128, R249, R250 ;  /* 0x000000faf980723e */ /* 0x000fe200000000ff */
[C---:B------:R-:W-:Y:S01]  /*5630*/  HMMA.16816.F32 R236, R4.reuse, R8, R44 ;  /* 0x0000000804ec723c */ /* 0x040fe2000000182c */
[----:B------:R-:W-:Y:S02]  /*5640*/  F2FP.PACK_AB R130, R134, R248 ;  /* 0x000000f88682723e */ /* 0x000fe400000000ff */
[----:B------:R-:W-:Y:S02]  /*5650*/  F2FP.PACK_AB R129, R18, R19 ;  /* 0x000000131281723e */ /* 0x000fe400000000ff */
[----:B----4-:R-:W-:Y:S02]  /*5660*/  F2FP.PACK_AB R131, R16, R17 ;  /* 0x000000111083723e */ /* 0x010fe400000000ff */
[----:B------:R-:W-:Y:S01]  /*5670*/  MOV R2, R75 ;  /* 0x0000004b00027202 */ /* 0x000fe20000000f00 */
[----:B------:R-:W-:Y:S01]  /*5680*/  HMMA.16816.F32 R24, R4, R26, R164 ;  /* 0x0000001a0418723c */ /* 0x000fe200000018a4 */
[----:B------:R-:W3:Y:S07]  /*5690*/  LDSM.16.MT88.4 R164, [R195+0x1900] ;  /* 0x00190000c3a4783b */ /* 0x000eee0000004200 */
[C---:B-----5:R-:W-:Y:S01]  /*56a0*/  HMMA.16816.F32 R44, R128.reuse, R48, R104 ;  /* 0x00000030802c723c */ /* 0x060fe20000001868 */
[----:B------:R-:W-:Y:S07]  /*56b0*/  LDSM.16.MT88.4 R104, [R193+0x7900] ;  /* 0x00790000c168783b */ /* 0x000fee0000004200 */
[C---:B------:R-:W-:Y:S07]  /*56c0*/  HMMA.16816.F32 R48, R128.reuse, R50, R32 ;  /* 0x000000328030723c */ /* 0x040fee0000001820 */
[----:B------:R-:W-:Y:S01]  /*56d0*/  IMAD.MOV.U32 R32, RZ, RZ, R52 ;  /* 0x000000ffff207224 */ /* 0x000fe200078e0034 */
[----:B------:R-:W-:Y:S01]  /*56e0*/  MOV R35, R53 ;  /* 0x0000003500237202 */ /* 0x000fe20000000f00 */
[----:B------:R-:W-:Y:S01]  /*56f0*/  IMAD.MOV.U32 R33, RZ, RZ, R54 ;  /* 0x000000ffff217224 */ /* 0x000fe200078e0036 */
[----:B------:R-:W-:Y:S01]  /*5700*/  MOV R34, R55 ;  /* 0x0000003700227202 */ /* 0x000fe20000000f00 */
[C---:B-1----:R-:W-:Y:S08]  /*5710*/  HMMA.16816.F32 R152, R128.reuse, R156, R152 ;  /* 0x0000009c8098723c */ /* 0x042ff00000001898 */
[C---:B------:R-:W-:Y:S07]  /*5720*/  HMMA.16816.F32 R52, R128.reuse, R56, R108 ;  /* 0x000000388034723c */ /* 0x040fee000000186c */
[----:B------:R-:W-:Y:S01]  /*5730*/  IMAD.MOV.U32 R110, RZ, RZ, R63 ;  /* 0x000000ffff6e7224 */ /* 0x000fe200078e003f */
[----:B------:R-:W-:Y:S01]  /*5740*/  HMMA.16816.F32 R156, R128, R158, R228 ;  /* 0x0000009e809c723c */ /* 0x000fe200000018e4 */
[----:B------:R-:W-:-:S02]  /*5750*/  MOV R111, R68 ;  /* 0x00000044006f7202 */ /* 0x000fc40000000f00 */
[----:B------:R-:W-:-:S03]  /*5760*/  FADD.FTZ R2, R2, R110 ;  /* 0x0000006e02027221 */ /* 0x000fc60000010000 */
[----:B------:R-:W-:Y:S01]  /*5770*/  FADD.FTZ R0, R0, R111 ;  /* 0x0000006f00007221 */ /* 0x000fe20000010000 */
[----:B------:R-:W-:Y:S01]  /*5780*/  MOV R230, R60 ;  /* 0x0000003c00e67202 */ /* 0x000fe20000000f00 */
[----:B------:R-:W-:Y:S01]  /*5790*/  IMAD.MOV.U32 R231, RZ, RZ, R252 ;  /* 0x000000ffffe77224 */ /* 0x000fe200078e00fc */
[----:B------:R-:W-:Y:S01]  /*57a0*/  MOV R252, R62 ;  /* 0x0000003e00fc7202 */ /* 0x000fe20000000f00 */
[----:B------:R-:W-:Y:S01]  /*57b0*/  IMAD.MOV.U32 R229, RZ, RZ, R61 ;  /* 0x000000ffffe57224 */ /* 0x000fe200078e003d */
[----:B--2---:R-:W-:Y:S01]  /*57c0*/  HMMA.16816.F32 R144, R128, R148, R144 ;  /* 0x000000948090723c */ /* 0x004fe20000001890 */
[----:B------:R-:W-:-:S07]  /*57d0*/  IMAD.MOV.U32 R228, RZ, RZ, R72 ;  /* 0x000000ffffe47224 */ /* 0x000fce00078e0048 */
[C---:B------:R-:W-:Y:S07]  /*57e0*/  HMMA.16816.F32 R60, R128.reuse, R64, R184 ;  /* 0x00000040803c723c */ /* 0x040fee00000018b8 */
[----:B------:R-:W-:Y:S01]  /*57f0*/  IMAD.MOV.U32 R185, RZ, RZ, R69 ;  /* 0x000000ffffb97224 */ /* 0x000fe200078e0045 */
[----:B------:R-:W-:Y:S01]  /*5800*/  HMMA.16816.F32 R148, R128, R150, R244 ;  /* 0x000000968094723c */ /* 0x000fe200000018f4 */
[----:B------:R-:W-:Y:S01]  /*5810*/  IMAD.MOV.U32 R187, RZ, RZ, R71 ;  /* 0x000000ffffbb7224 */ /* 0x000fe200078e0047 */
[----:B------:R-:W-:Y:S01]  /*5820*/  MOV R186, R70 ;  /* 0x0000004600ba7202 */ /* 0x000fe20000000f00 */
[----:B------:R-:W-:-:S04]  /*5830*/  FADD.FTZ R2, R185, R2 ;  /* 0x00000002b9027221 */ /* 0x000fc80000010000 */
[----:B------:R-:W-:Y:S01]  /*5840*/  FADD.FTZ R2, R187, R2 ;  /* 0x00000002bb027221 */ /* 0x000fe20000010000 */
[----:B------:R-:W-:Y:S01]  /*5850*/  HMMA.16816.F32 R8, R4, R10, R36 ;  /* 0x0000000a0408723c */ /* 0x000fe20000001824 */
[----:B------:R-:W-:Y:S01]  /*5860*/  MOV R246, R81 ;  /* 0x0000005100f67202 */ /* 0x000fe20000000f00 */
[----:B------:R-:W-:Y:S01]  /*5870*/  IMAD.MOV.U32 R245, RZ, RZ, R82 ;  /* 0x000000fffff57224 */ /* 0x000fe200078e0052 */
[----:B------:R-:W-:Y:S01]  /*5880*/  MOV R244, R83 ;  /* 0x0000005300f47202 */ /* 0x000fe20000000f00 */
[----:B------:R-:W-:Y:S01]  /*5890*/  FADD.FTZ R2, R33, R2 ;  /* 0x0000000221027221 */ /* 0x000fe20000010000 */
[----:B------:R-:W1:Y:S01]  /*58a0*/  LDSM.16.MT88.4 R80, [R194+0x5900] ;  /* 0x00590000c250783b */ /* 0x000e620000004200 */
[----:B------:R-:W-:Y:S01]  /*58b0*/  FADD.FTZ R0, R186, R0 ;  /* 0x00000000ba007221 */ /* 0x000fe20000010000 */
[----:B------:R-:W-:Y:S01]  /*58c0*/  MOV R247, R73 ;  /* 0x0000004900f77202 */ /* 0x000fe20000000f00 */
[----:B------:R-:W-:Y:S01]  /*58d0*/  FADD.FTZ R2, R35, R2 ;  /* 0x0000000223027221 */ /* 0x000fe20000010000 */
[----:B------:R-:W-:Y:S01]  /*58e0*/  HMMA.16816.F32 R36, R128, R40, R96 ;  /* 0x000000288024723c */ /* 0x000fe20000001860 */
[----:B------:R-:W2:Y:S01]  /*58f0*/  LDSM.16.MT88.4 R96, [R195+0x5900] ;  /* 0x00590000c360783b */ /* 0x000ea20000004200 */
[----:B------:R-:W-:-:S02]  /*5900*/  FADD.FTZ R0, R32, R0 ;  /* 0x0000000020007221 */ /* 0x000fc40000010000 */
[----:B------:R-:W-:Y:S01]  /*5910*/  FADD.FTZ R2, R229, R2 ;  /* 0x00000002e5027221 */ /* 0x000fe20000010000 */
[----:B------:R-:W4:Y:S01]  /*5920*/  LDSM.16.MT88.4 R4, [R195+0x7900] ;  /* 0x00790000c304783b */ /* 0x000f220000004200 */
[----:B------:R-:W-:Y:S02]  /*5930*/  FADD.FTZ R0, R34, R0 ;  /* 0x0000000022007221 */ /* 0x000fe40000010000 */
[----:B------:R-:W-:Y:S01]  /*5940*/  FADD.FTZ R2, R231, R2 ;  /* 0x00000002e7027221 */ /* 0x000fe20000010000 */
[----:B------:R-:W-:Y:S01]  /*5950*/  HMMA.16816.F32 R136, R128, R140, R136 ;  /* 0x0000008c8088723c */ /* 0x000fe20000001888 */
[----:B------:R-:W-:Y:S01]  /*5960*/  FADD.FTZ R0, R228, R0 ;  /* 0x00000000e4007221 */ /* 0x000fe20000010000 */
[----:B------:R-:W-:Y:S01]  /*5970*/  LDSM.16.MT88.4 R72, [R193+0x5900] ;  /* 0x00590000c148783b */ /* 0x000fe20000004200 */
[----:B------:R-:W-:Y:S02]  /*5980*/  FADD.FTZ R2, R245, R2 ;  /* 0x00000002f5027221 */ /* 0x000fe40000010000 */
[----:B------:R-:W-:-:S02]  /*5990*/  FADD.FTZ R0, R230, R0 ;  /* 0x00000000e6007221 */ /* 0x000fc40000010000 */
[----:B------:R-:W-:Y:S01]  /*59a0*/  FADD.FTZ R2, R246, R2 ;  /* 0x00000002f6027221 */ /* 0x000fe20000010000 */
[----:B---3--:R-:W-:Y:S01]  /*59b0*/  HMMA.16816.F32 R160, R128, R164, R160 ;  /* 0x000000a480a0723c */ /* 0x008fe200000018a0 */
[----:B------:R-:W-:Y:S02]  /*59c0*/  FADD.FTZ R0, R244, R0 ;  /* 0x00000000f4007221 */ /* 0x000fe40000010000 */
[----:B------:R-:W-:Y:S01]  /*59d0*/  FADD.FTZ R2, R251, R2 ;  /* 0x00000002fb027221 */ /* 0x000fe20000010000 */
[----:B------:R-:W-:Y:S01]  /*59e0*/  MOV R251, c[0x0][0x2c4] ;  /* 0x0000b10000fb7a02 */ /* 0x000fe20000000f00 */
[----:B------:R-:W-:-:S03]  /*59f0*/  FADD.FTZ R0, R234, R0 ;  /* 0x00000000ea007221 */ /* 0x000fc60000010000 */
[----:B------:R-:W-:Y:S01]  /*5a00*/  ISETP.NE.AND P2, PT, R251, 0x1, PT ;  /* 0x00000001fb00780c */ /* 0x000fe20003f45270 */
[----:B------:R-:W-:Y:S01]  /*5a10*/  FADD.FTZ R0, R219, R0 ;  /* 0x00000000db007221 */ /* 0x000fe20000010000 */
[----:B------:R-:W3:Y:S01]  /*5a20*/  S2R R251, SR_CTAID.X ;  /* 0x0000000000fb7919 */ /* 0x000ee20000002500 */
[C---:B------:R-:W-:Y:S01]  /*5a30*/  HMMA.16816.F32 R56, R128.reuse, R58, R112 ;  /* 0x0000003a8038723c */ /* 0x040fe20000001870 */
[----:B------:R-:W-:Y:S01]  /*5a40*/  IADD3 R219, R252, -0x2, RZ ;  /* 0xfffffffefcdb7810 */ /* 0x000fe20007ffe0ff */
[----:B------:R-:W-:Y:S01]  /*5a50*/  FADD.FTZ R0, R135, R0 ;  /* 0x0000000087007221 */ /* 0x000fe20000010000 */
[----:B------:R-:W5:Y:S05]  /*5a60*/  LDSM.16.MT88.4 R112, [R194+0x7900] ;  /* 0x00790000c270783b */ /* 0x000f6a0000004200 */
[C---:B------:R-:W-:Y:S01]  /*5a70*/  HMMA.16816.F32 R140, R128.reuse, R142, R88 ;  /* 0x0000008e808c723c */ /* 0x040fe20000001858 */
[----:B------:R-:W5:Y:S07]  /*5a80*/  LDSM.16.MT88.4 R88, [R196+0x5900] ;  /* 0x00590000c458783b */ /* 0x000f6e0000004200 */
[----:B------:R-:W-:Y:S01]  /*5a90*/  HMMA.16816.F32 R164, R128, R166, R92 ;  /* 0x000000a680a4723c */ /* 0x000fe2000000185c */
[----:B---3--:R-:W-:-:S07]  /*5aa0*/  IMAD.SHL.U32 R251, R251, 0x80, RZ ;  /* 0x00000080fbfb7824 */ /* 0x008fce00078e00ff */
[C---:B-1----:R-:W-:Y:S01]  /*5ab0*/  HMMA.16816.F32 R76, R128.reuse, R80, R120 ;  /* 0x00000050804c723c */ /* 0x042fe20000001878 */
[----:B------:R-:W1:Y:S07]  /*5ac0*/  LDSM.16.MT88.4 R120, [R196+0x7900] ;  /* 0x00790000c478783b */ /* 0x000e6e0000004200 */
[C---:B--2---:R-:W-:Y:S08]  /*5ad0*/  HMMA.16816.F32 R92, R128.reuse, R96, R168 ;  /* 0x00000060805c723c */ /* 0x044ff000000018a8 */
[C---:B------:R-:W-:Y:S08]  /*5ae0*/  HMMA.16816.F32 R96, R128.reuse, R98, R124 ;  /* 0x000000628060723c */ /* 0x040ff0000000187c */
[C---:B----4-:R-:W-:Y:S07]  /*5af0*/  HMMA.16816.F32 R124, R128.reuse, R4, R236 ;  /* 0x00000004807c723c */ /* 0x050fee00000018ec */
[----:B------:R-:W-:Y:S01]  /*5b00*/  FADD.FTZ R4, R235, R2 ;  /* 0x00000002eb047221 */ /* 0x000fe20000010000 */
[----:B------:R-:W-:Y:S01]  /*5b10*/  MOV R235, c[0x0][0x1d0] ;  /* 0x0000740000eb7a02 */ /* 0x000fe20000000f00 */
[----:B------:R-:W-:Y:S01]  /*5b20*/  FADD.FTZ R2, R133, R0 ;  /* 0x0000000085027221 */ /* 0x000fe20000010000 */
[----:B------:R-:W-:Y:S01]  /*5b30*/  HMMA.16816.F32 R40, R128, R42, R100 ;  /* 0x0000002a8028723c */ /* 0x000fe20000001864 */
[----:B------:R-:W-:Y:S01]  /*5b40*/  FADD.FTZ R0, R250, R4 ;  /* 0x00000004fa007221 */ /* 0x000fe20000010000 */
[----:B------:R-:W-:Y:S01]  /*5b50*/  IADD3 R235, R235, -c[0x0][0x168], RZ ;  /* 0x80005a00ebeb7a10 */ /* 0x000fe20007ffe0ff */
[----:B------:R-:W-:-:S02]  /*5b60*/  FADD.FTZ R4, R19, R2 ;  /* 0x0000000213047221 */ /* 0x000fc40000010000 */
[----:B------:R-:W-:Y:S02]  /*5b70*/  FADD.FTZ R2, R249, R0 ;  /* 0x00000000f9027221 */ /* 0x000fe40000010000 */
[----:B------:R-:W-:Y:S01]  /*5b80*/  FADD.FTZ R0, R18, R4 ;  /* 0x0000000412007221 */ /* 0x000fe20000010000 */
[----:B-----5:R-:W-:Y:S01]  /*5b90*/  HMMA.16816.F32 R108, R128, R112, R116 ;  /* 0x00000070806c723c */ /* 0x020fe20000001874 */
[----:B------:R-:W-:-:S04]  /*5ba0*/  @P2 IMAD.HI.U32 R5, R251, c[0x0][0x2c8], RZ ;  /* 0x0000b200fb052a27 */ /* 0x000fc800078e00ff */
[----:B------:R-:W-:Y:S01]  /*5bb0*/  FADD.FTZ R2, R248, R2 ;  /* 0x00000002f8027221 */ /* 0x000fe20000010000 */
[----:B------:R-:W-:Y:S01]  /*5bc0*/  @P2 SHF.R.U32.HI R247, RZ, c[0x0][0x2cc], R5 ;  /* 0x0000b300fff72a19 */ /* 0x000fe20000011605 */
[----:B------:R-:W-:Y:S01]  /*5bd0*/  FADD.FTZ R0, R17, R0 ;  /* 0x0000000011007221 */ /* 0x000fe20000010000 */
[C---:B------:R-:W-:Y:S01]  /*5be0*/  HMMA.16816.F32 R68, R128.reuse, R72, R240 ;  /* 0x000000488044723c */ /* 0x040fe200000018f0 */
[----:B------:R-:W-:Y:S01]  /*5bf0*/  FADD.FTZ R5, R134, R2 ;  /* 0x0000000286057221 */ /* 0x000fe20000010000 */
[----:B------:R-:W-:Y:S01]  /*5c00*/  IADD3 R4, R235, R247, RZ ;  /* 0x000000f7eb047210 */ /* 0x000fe20007ffe0ff */
[----:B------:R-:W-:Y:S02]  /*5c10*/  FADD.FTZ R2, R16, R0 ;  /* 0x0000000010027221 */ /* 0x000fe40000010000 */
[----:B------:R-:W-:Y:S01]  /*5c20*/  IMAD.MOV.U32 R251, RZ, RZ, 0x1 ;  /* 0x00000001fffb7424 */ /* 0x000fe200078e00ff */
[----:B------:R2:W-:Y:S01]  /*5c30*/  STL [R1+0x8], R5 ;  /* 0x0000080501007387 */ /* 0x0005e20000100800 */
[----:B------:R-:W-:Y:S01]  /*5c40*/  IADD3 R0, R4, c[0x0][0x328], RZ ;  /* 0x0000ca0004007a10 */ /* 0x000fe20007ffe0ff */
[----:B------:R-:W-:Y:S02]  /*5c50*/  HMMA.16816.F32 R84, R128, R88, R176 ;  /* 0x000000588054723c */ /* 0x000fe400000018b0 */
[----:B------:R2:W-:Y:S01]  /*5c60*/  STL [R1+0xc], R2 ;  /* 0x00000c0201007387 */ /* 0x0005e20000100800 */
[----:B------:R-:W-:-:S05]  /*5c70*/  ISETP.LE.AND P1, PT, R251, c[0x0][0x32c], PT ;  /* 0x0000cb00fb007a0c */ /* 0x000fca0003f23270 */
        /* <DEDUP_REMOVED lines=20> */
.L_x_884:
[----:B------:R-:W-:-:S13]  /*5dc0*/  ISETP.NE.AND P0, PT, R251, c[0x0][0x32c], PT ;  /* 0x0000cb00fb007a0c */ /* 0x000fda0003f05270 */
[----:B------:R-:W-:-:S05]  /*5dd0*/  @P0 IMAD.HI.U32 R4, R2, c[0x0][0x330], RZ ;  /* 0x0000cc0002040a27 */ /* 0x000fca00078e00ff */
[----:B------:R-:W-:Y:S02]  /*5de0*/  @P0 SHF.R.U32.HI R2, RZ, c[0x0][0x334], R4 ;  /* 0x0000cd00ff020a19 */ /* 0x000fe40000011604 */
.L_x_885:
[----:B------:R-:W-:-:S05]  /*5df0*/  MOV R4, c[0x0][0x32c] ;  /* 0x0000cb0000047a02 */ /* 0x000fca0000000f00 */
[----:B------:R-:W-:-:S05]  /*5e00*/  IMAD R2, R2, R4, c[0x0][0x32c] ;  /* 0x0000cb0002027624 */ /* 0x000fca00078e0204 */
[----:B------:R-:W-:-:S04]  /*5e10*/  IMNMX R0, R0, R2, PT ;  /* 0x0000000200007217 */ /* 0x000fc80003800200 */
.L_x_883:
[----:B--2---:R-:W-:-:S04]  /*5e20*/  SHF.R.S32.HI R2, RZ, 0x1f, R0 ;  /* 0x0000001fff027819 */ /* 0x004fc80000011400 */
[----:B------:R-:W-:-:S04]  /*5e30*/  LEA.HI R0, R2, R0, RZ, 0x6 ;  /* 0x0000000002007211 */ /* 0x000fc800078f30ff */
[----:B------:R-:W-:-:S04]  /*5e40*/  SHF.R.S32.HI R0, RZ, 0x6, R0 ;  /* 0x00000006ff007819 */ /* 0x000fc80000011400 */
[----:B------:R-:W-:-:S04]  /*5e50*/  IMNMX R4, R232, R0, !PT ;  /* 0x00000000e8047217 */ /* 0x000fc80007800200 */
[----:B------:R-:W-:Y:S01]  /*5e60*/  ISETP.GE.AND P0, PT, R219, R4, PT ;  /* 0x00000004db00720c */ /* 0x000fe20003f06270 */
[----:B------:R1:W-:-:S12]  /*5e70*/  STL [R1], R4 ;  /* 0x0000000401007387 */ /* 0x0003d80000100800 */
[----:B------:R-:W-:Y:S05]  /*5e80*/  @!P0 BRA `(.L_x_886) ;  /* 0x000043d000008947 */ /* 0x000fea0003800000 */
[----:B------:R-:W2:Y:S04]  /*5e90*/  LDL.64 R12, [R1+0x60] ;  /* 0x00006000010c7983 */ /* 0x000ea80000100a00 */
[----:B------:R-:W3:Y:S04]  /*5ea0*/  LDL R8, [R1+0x6c] ;  /* 0x00006c0001087983 */ /* 0x000ee80000100800 */
[----:B------:R-:W4:Y:S04]  /*5eb0*/  LDL.64 R10, [R1+0x48] ;  /* 0x00004800010a7983 */ /* 0x000f280000100a00 */
[----:B------:R-:W5:Y:S04]  /*5ec0*/  LDL.64 R6, [R1+0x58] ;  /* 0x0000580001067983 */ /* 0x000f680000100a00 */
[----:B-1----:R-:W5:Y:S01]  /*5ed0*/  LDL.64 R4, [R1+0x50] ;  /* 0x0000500001047983 */ /* 0x002f620000100a00 */
[----:B------:R-:W-:Y:S01]  /*5ee0*/  IMAD.MOV.U32 R134, RZ, RZ, R3 ;  /* 0x000000ffff867224 */ /* 0x000fe200078e0003 */
[----:B------:R-:W-:Y:S01]  /*5ef0*/  MOV R133, R132 ;  /* 0x0000008400857202 */ /* 0x000fe20000000f00 */
[----:B------:R-:W-:Y:S01]  /*5f00*/  IMAD.MOV.U32 R222, RZ, RZ, R219 ;  /* 0x000000ffffde7224 */ /* 0x000fe200078e00db */
[----:B--2---:R-:W-:Y:S01]  /*5f10*/  IADD3 R252, P0, R12, 0x40, RZ ;  /* 0x000000400cfc7810 */ /* 0x004fe20007f1e0ff */
[----:B---3--:R-:W-:-:S04]  /*5f20*/  @P2 IMAD.HI.U32 R0, R8, c[0x0][0x2c8], RZ ;  /* 0x0000b20008002a27 */ /* 0x008fc800078e00ff */
[----:B----4-:R-:W-:Y:S01]  /*5f30*/  IMAD.X R251, RZ, RZ, R11, P0 ;  /* 0x000000fffffb7224 */ /* 0x010fe200000e060b */
[----:B------:R-:W-:Y:S02]  /*5f40*/  IADD3 R250, P0, R12, 0x80, RZ ;  /* 0x000000800cfa7810 */ /* 0x000fe40007f1e0ff */
[----:B------:R-:W-:-:S03]  /*5f50*/  @P2 SHF.R.U32.HI R0, RZ, c[0x0][0x2cc], R0 ;  /* 0x0000b300ff002a19 */ /* 0x000fc60000011600 */
[--C-:B------:R-:W-:Y:S01]  /*5f60*/  IMAD.X R249, RZ, RZ, R11.reuse, P0 ;  /* 0x000000fffff97224 */ /* 0x100fe200000e060b */
[----:B------:R-:W-:Y:S01]  /*5f70*/  IADD3 R248, P0, R12, 0xc0, RZ ;  /* 0x000000c00cf87810 */ /* 0x000fe20007f1e0ff */
[----:B------:R1:W-:Y:S04]  /*5f80*/  @P2 STL [R1+0x4], R0 ;  /* 0x0000040001002387 */ /* 0x0003e80000100800 */
[----:B------:R-:W-:Y:S01]  /*5f90*/  IMAD.X R247, RZ, RZ, R11, P0 ;  /* 0x000000fffff77224 */ /* 0x000fe200000e060b */
[----:B-----5:R-:W-:-:S04]  /*5fa0*/  IADD3 R246, P0, R6, 0x40, RZ ;  /* 0x0000004006f67810 */ /* 0x020fc80007f1e0ff */
[----:B------:R-:W-:Y:S02]  /*5fb0*/  IADD3.X R245, RZ, R5, RZ, P0, !PT ;  /* 0x00000005fff57210 */ /* 0x000fe400007fe4ff */
[----:B------:R-:W-:-:S05]  /*5fc0*/  IADD3 R244, P0, R6, 0x80, RZ ;  /* 0x0000008006f47810 */ /* 0x000fca0007f1e0ff */
[----:B------:R-:W-:Y:S01]  /*5fd0*/  IMAD.X R243, RZ, RZ, R5, P0 ;  /* 0x000000fffff37224 */ /* 0x000fe200000e0605 */
[----:B------:R-:W-:-:S04]  /*5fe0*/  IADD3 R242, P0, R6, 0xc0, RZ ;  /* 0x000000c006f27810 */ /* 0x000fc80007f1e0ff */
[----:B------:R-:W-:Y:S02]  /*5ff0*/  IADD3.X R241, RZ, R5, RZ, P0, !PT ;  /* 0x00000005fff17210 */ /* 0x000fe400007fe4ff */
.L_x_895:
[----:B------:R-:W2:Y:S01]  /*6000*/  LDL.64 R12, [R1+0x60] ;  /* 0x00006000010c7983 */ /* 0x000ea20000100a00 */
[----:B------:R-:W-:Y:S01]  /*6010*/  ISETP.GT.AND P1, PT, R232, R222, PT ;  /* 0x000000dee800720c */ /* 0x000fe20003f24270 */
[----:B------:R-:W-:Y:S04]  /*6020*/  DEPBAR.LE SB0, 0x0 ;  /* 0x000080000000791a */ /* 0x000fe80000000000 */
[----:B------:R-:W3:Y:S01]  /*6030*/  LDL.64 R10, [R1+0x48] ;  /* 0x00004800010a7983 */ /* 0x000ee20000100a00 */
[----:B------:R-:W-:Y:S02]  /*6040*/  IMAD.MOV.U32 R9, RZ, RZ, c[0x0][0x208] ;  /* 0x00008200ff097624 */ /* 0x000fe400078e00ff */
[----:B------:R-:W-:Y:S02]  /*6050*/  IMAD.MOV.U32 R14, RZ, RZ, c[0x0][0x20c] ;  /* 0x00008300ff0e7624 */ /* 0x000fe400078e00ff */
[----:B------:R-:W-:Y:S01]  /*6060*/  IMAD.MOV.U32 R219, RZ, RZ, 0x5 ;  /* 0x00000005ffdb7424 */ /* 0x000fe200078e00ff */
[----:B------:R-:W4:Y:S01]  /*6070*/  LDL.64 R226, [R1+0x58] ;  /* 0x0000580001e27983 */ /* 0x000f220000100a00 */
[----:B------:R-:W-:Y:S01]  /*6080*/  IMAD.MOV.U32 R135, RZ, RZ, c[0x0][0x1e0] ;  /* 0x00007800ff877624 */ /* 0x000fe200078e00ff */
[----:B-1----:R-:W-:Y:S01]  /*6090*/  @!P1 SHF.R.S32.HI R0, RZ, 0x1f, R222 ;  /* 0x0000001fff009819 */ /* 0x002fe200000114de */
[----:B------:R-:W-:Y:S03]  /*60a0*/  @!P1 IMAD.WIDE.U32 R4, R222, c[0x0][0x208], RZ ;  /* 0x00008200de049a25 */ /* 0x000fe600078e00ff */
[----:B------:R-:W5:Y:S01]  /*60b0*/  LDL.64 R224, [R1+0x50] ;  /* 0x0000500001e07983 */ /* 0x000f620000100a00 */
[----:B------:R-:W-:Y:S01]  /*60c0*/  @!P1 IMAD R0, R0, c[0x0][0x208], RZ ;  /* 0x0000820000009a24 */ /* 0x000fe200078e02ff */
[----:B------:R-:W-:Y:S01]  /*60d0*/  SHF.L.U64.HI R135, R135, R219, c[0x0][0x1e4] ;  /* 0x0000790087877619 */ /* 0x000fe200000102db */
[----:B------:R-:W-:Y:S02]  /*60e0*/  @!P1 IMAD.SHL.U32 R2, R4, 0x40, RZ ;  /* 0x0000004004029824 */ /* 0x000fe400078e00ff */
[----:B------:R-:W-:Y:S01]  /*60f0*/  @!P1 IMAD R0, R222, c[0x0][0x20c], R0 ;  /* 0x00008300de009a24 */ /* 0x000fe200078e0200 */
[----:B------:R-:W-:Y:S01]  /*6100*/  BAR.SYNC.DEFER_BLOCKING 0x0 ;  /* 0x0000000000007b1d */ /* 0x000fe20000010000 */
[----:B------:R-:W-:Y:S02]  /*6110*/  IMAD.MOV.U32 R223, RZ, RZ, c[0x0][0x1e0] ;  /* 0x00007800ffdf7624 */ /* 0x000fe400078e00ff */
[----:B------:R-:W-:Y:S02]  /*6120*/  @!P1 IMAD.IADD R0, R5, 0x1, R0 ;  /* 0x0000000105009824 */ /* 0x000fe400078e0200 */
[----:B------:R-:W-:Y:S03]  /*6130*/  IMAD.SHL.U32 R223, R223, 0x20, RZ ;  /* 0x00000020dfdf7824 */ /* 0x000fe600078e00ff */
[----:B------:R-:W-:Y:S01]  /*6140*/  @!P1 SHF.L.U64.HI R0, R4, 0x6, R0 ;  /* 0x0000000604009819 */ /* 0x000fe20000010200 */
[----:B------:R-:W-:Y:S06]  /*6150*/  LDSM.16.M88.4 R32, [R199+0x10100] ;  /* 0x01010000c720783b */ /* 0x000fec0000000200 */
[----:B------:R-:W-:Y:S06]  /*6160*/  LDSM.16.M88.4 R16, [R192+0x8900] ;  /* 0x00890000c010783b */ /* 0x000fec0000000200 */
[----:B------:R-:W-:Y:S06]  /*6170*/  LDSM.16.M88.4 R24, [R192+0x9100] ;  /* 0x00910000c018783b */ /* 0x000fec0000000200 */
[----:B------:R-:W-:Y:S06]  /*6180*/  LDSM.16.M88.4 R168, [R192+0x9900] ;  /* 0x00990000c0a8783b */ /* 0x000fec0000000200 */
[----:B------:R-:W-:Y:S06]  /*6190*/  LDSM.16.M88.4 R172, [R200+0x10100] ;  /* 0x01010000c8ac783b */ /* 0x000fec0000000200 */
[----:B------:R-:W-:Y:S06]  /*61a0*/  LDSM.16.M88.4 R176, [R203] ;  /* 0x00000000cbb0783b */ /* 0x000fec0000000200 */
[----:B------:R-:W-:Y:S06]  /*61b0*/  LDSM.16.M88.4 R180, [R218] ;  /* 0x00000000dab4783b */ /* 0x000fec0000000200 */
[----:B------:R-:W-:Y:S06]  /*61c0*/  LDSM.16.M88.4 R184, [R217] ;  /* 0x00000000d9b8783b */ /* 0x000fec0000000200 */
[----:B------:R-:W-:Y:S06]  /*61d0*/  LDSM.16.M88.4 R188, [R216] ;  /* 0x00000000d8bc783b */ /* 0x000fec0000000200 */
[----:B------:R-:W4:Y:S06]  /*61e0*/  LDL R219, [R1+0x4] ;  /* 0x0000040001db7983 */ /* 0x000f2c0000100800 */
[----:B------:R-:W4:Y:S01]  /*61f0*/  LDL R240, [R1+0x40] ;  /* 0x0000400001f07983 */ /* 0x000f220000100800 */
[----:B--2---:R-:W-:Y:S05]  /*6200*/  @!P1 IADD3 R3, P0, R2, R12, RZ ;  /* 0x0000000c02039210 */ /* 0x004fea0007f1e0ff */
[----:B---3--:R-:W-:Y:S01]  /*6210*/  @!P1 IMAD.X R6, R0, 0x1, R11, P0 ;  /* 0x0000000100069824 */ /* 0x008fe200000e060b */
[----:B------:R-:W-:Y:S05]  /*6220*/  @!P1 IADD3 R4, P0, R2, R252, RZ ;  /* 0x000000fc02049210 */ /* 0x000fea0007f1e0ff */
[----:B------:R-:W-:Y:S01]  /*6230*/  @!P1 IMAD.X R7, R0, 0x1, R251, P0 ;  /* 0x0000000100079824 */ /* 0x000fe200000e06fb */
[----:B------:R-:W-:Y:S05]  /*6240*/  @!P1 IADD3 R5, P0, R2, R250, RZ ;  /* 0x000000fa02059210 */ /* 0x000fea0007f1e0ff */
[----:B------:R-:W-:Y:S01]  /*6250*/  @!P1 IMAD.X R8, R0, 0x1, R249, P0 ;  /* 0x0000000100089824 */ /* 0x000fe200000e06f9 */
[C---:B------:R-:W-:Y:S04]  /*6260*/  @!P1 LEA R220, P0, R3.reuse, c[0x0][0x1f8], 0x1 ;  /* 0x00007e0003dc9a11 */ /* 0x040fe800078008ff */
[----:B------:R-:W-:Y:S02]  /*6270*/  @!P1 LEA.HI.X R221, R3, c[0x0][0x1fc], R6, 0x1, P0 ;  /* 0x00007f0003dd9a11 */ /* 0x000fe400000f0c06 */
[C---:B------:R-:W-:Y:S04]  /*6280*/  @!P1 LEA R30, P0, R4.reuse, c[0x0][0x1f8], 0x1 ;  /* 0x00007e00041e9a11 */ /* 0x040fe800078008ff */
[----:B------:R-:W-:Y:S02]  /*6290*/  @!P1 LEA.HI.X R31, R4, c[0x0][0x1fc], R7, 0x1, P0 ;  /* 0x00007f00041f9a11 */ /* 0x000fe400000f0c07 */
[C---:B------:R-:W-:Y:S04]  /*62a0*/  @!P1 LEA R28, P0, R5.reuse, c[0x0][0x1f8], 0x1 ;  /* 0x00007e00051c9a11 */ /* 0x040fe800078008ff */
[----:B------:R-:W-:Y:S02]  /*62b0*/  @!P1 LEA.HI.X R29, R5, c[0x0][0x1fc], R8, 0x1, P0 ;  /* 0x00007f00051d9a11 */ /* 0x000fe400000f0c08 */
[----:B------:R-:W-:Y:S05]  /*62c0*/  @!P1 IADD3 R3, P0, R2, R248, RZ ;  /* 0x000000f802039210 */ /* 0x000fea0007f1e0ff */
[----:B------:R-:W-:Y:S01]  /*62d0*/  @!P1 IMAD.X R4, R0, 0x1, R247, P0 ;  /* 0x0000000100049824 */ /* 0x000fe200000e06f7 */
[C---:B------:R-:W-:Y:S04]  /*62e0*/  @!P1 LEA R22, P0, R3.reuse, c[0x0][0x1f8], 0x1 ;  /* 0x00007e0003169a11 */ /* 0x040fe800078008ff */
[----:B------:R-:W-:Y:S02]  /*62f0*/  @!P1 LEA.HI.X R23, R3, c[0x0][0x1fc], R4, 0x1, P0 ;  /* 0x00007f0003179a11 */ /* 0x000fe400000f0c04 */
[C---:B------:R-:W-:Y:S04]  /*6300*/  @!P1 LEA R2, P0, R9.reuse, R2, 0x5 ;  /* 0x0000000209029211 */ /* 0x040fe800078028ff */
[----:B------:R-:W-:Y:S02]  /*6310*/  @!P1 LEA.HI.X R0, R9, R0, R14, 0x5, P0 ;  /* 0x0000000009009211 */ /* 0x000fe400000f2c0e */
[----:B------:R-:W-:Y:S04]  /*6320*/  @!P1 IADD3 R3, P0, R2, R12, RZ ;  /* 0x0000000c02039210 */ /* 0x000fe80007f1e0ff */
[----:B------:R-:W-:Y:S02]  /*6330*/  @!P1 IADD3.X R4, R0, R11, RZ, P0, !PT ;  /* 0x0000000b00049210 */ /* 0x000fe400007fe4ff */
[C---:B------:R-:W-:Y:S01]  /*6340*/  @!P1 LEA R20, P0, R3.reuse, c[0x0][0x1f8], 0x1 ;  /* 0x00007e0003149a11 */ /* 0x040fe200078008ff */
[----:B------:R-:W1:Y:S03]  /*6350*/  LDSM.16.M88.4 R8, [R192+0x8100] ;  /* 0x00810000c008783b */ /* 0x000e660000000200 */
[----:B------:R-:W-:Y:S02]  /*6360*/  @!P1 LEA.HI.X R21, R3, c[0x0][0x1fc], R4, 0x1, P0 ;  /* 0x00007f0003159a11 */ /* 0x000fe400000f0c04 */
[----:B------:R-:W-:Y:S01]  /*6370*/  @!P1 IADD3 R3, P0, R2, R252, RZ ;  /* 0x000000fc02039210 */ /* 0x000fe20007f1e0ff */
[----:B------:R-:W-:Y:S01]  /*6380*/  @!PT LDS RZ, [RZ] ;  /* 0x00000000fffff984 */ /* 0x000fe20000000800 */
[----:B------:R-:W-:Y:S01]  /*6390*/  @!PT LDS RZ, [RZ] ;  /* 0x00000000fffff984 */ /* 0x000fe20000000800 */
[----:B------:R-:W-:Y:S01]  /*63a0*/  @!PT LDS RZ, [RZ] ;  /* 0x00000000fffff984 */ /* 0x000fe20000000800 */
[----:B------:R2:W-:Y:S04]  /*63b0*/  @!P1 LDGSTS.E.BYPASS.LTC128B.128 [R233+0x100], [R220.64], !P3 ;  /* 0x00100000dce99fae */ /* 0x0005e8000d901d48 */
[----:B------:R-:W-:Y:S01]  /*63c0*/  @!P1 IMAD.X R4, R0, 0x1, R251, P0 ;  /* 0x0000000100049824 */ /* 0x000fe200000e06fb */
[C---:B------:R-:W-:Y:S01]  /*63d0*/  @!P1 LEA R14, P0, R3.reuse, c[0x0][0x1f8], 0x1 ;  /* 0x00007e00030e9a11 */ /* 0x040fe200078008ff */
[----:B------:R3:W-:Y:S03]  /*63e0*/  @!P1 LDGSTS.E.BYPASS.LTC128B.128 [R233+0x2100], [R30.64], !P6 ;  /* 0x021000001ee99fae */ /* 0x0007e6000f101d48 */
[----:B------:R-:W-:Y:S02]  /*63f0*/  @!P1 LEA.HI.X R15, R3, c[0x0][0x1fc], R4, 0x1, P0 ;  /* 0x00007f00030f9a11 */ /* 0x000fe400000f0c04 */
[----:B------:R-:W-:Y:S01]  /*6400*/  @!P1 IADD3 R3, P0, R2, R250, RZ ;  /* 0x000000fa02039210 */ /* 0x000fe20007f1e0ff */
        /* <DEDUP_REMOVED lines=11> */
[C---:B------:R-:W-:Y:S01]  /*64c0*/  ISETP.GT.AND P0, PT, R222.reuse, R232, PT ;  /* 0x000000e8de00720c */ /* 0x040fe20003f04270 */
[----:B------:R1:W-:Y:S06]  /*64d0*/  @!P1 LDGSTS.E.BYPASS.LTC128B.128 [R233+0x5100], [R12.64], !P5 ;  /* 0x051000000ce99fae */ /* 0x0003ec000e901d48 */
[----:B------:R1:W-:Y:S06]  /*64e0*/  @!P1 LDGSTS.E.BYPASS.LTC128B.128 [R233+0x7100], [R6.64], !P4 ;  /* 0x0710000006e99fae */ /* 0x0003ec000e101d48 */
[----:B------:R-:W-:Y:S01]  /*64f0*/  @P0 IADD3 R4, R222, -0x1, RZ ;  /* 0xffffffffde040810 */ /* 0x000fe20007ffe0ff */
[----:B------:R-:W0:Y:S03]  /*6500*/  LDGDEPBAR ;  /* 0x00000000000079af */ /* 0x000e260000000000 */
[----:B------:R-:W-:Y:S05]  /*6510*/  @P0 SHF.R.S32.HI R0, RZ, 0x1f, R4 ;  /* 0x0000001fff000819 */ /* 0x000fea0000011404 */
[----:B------:R-:W-:Y:S04]  /*6520*/  @P0 IMAD R0, R0, c[0x0][0x1e0], RZ ;  /* 0x0000780000000a24 */ /* 0x000fe800078e02ff */
[C---:B------:R-:W-:Y:S02]  /*6530*/  @P0 IMAD R0, R4.reuse, c[0x0][0x1e4], R0 ;  /* 0x0000790004000a24 */ /* 0x040fe400078e0200 */
[----:B------:R-:W-:Y:S04]  /*6540*/  @P0 IMAD.WIDE.U32 R4, R4, c[0x0][0x1e0], RZ ;  /* 0x0000780004040a25 */ /* 0x000fe800078e00ff */
[----:B------:R-:W-:Y:S02]  /*6550*/  @P0 IMAD.IADD R0, R5, 0x1, R0 ;  /* 0x0000000105000824 */ /* 0x000fe400078e0200 */
[C---:B------:R-:W-:Y:S03]  /*6560*/  @P0 IMAD.SHL.U32 R2, R4.reuse, 0x40, RZ ;  /* 0x0000004004020824 */ /* 0x040fe600078e00ff */
[----:B------:R-:W-:Y:S02]  /*6570*/  @P0 SHF.L.U64.HI R0, R4, 0x6, R0 ;  /* 0x0000000604000819 */ /* 0x000fe40000010200 */
[----:B----4-:R-:W-:Y:S05]  /*6580*/  @P0 IADD3 R3, P2, R2, R226, RZ ;  /* 0x000000e202030210 */ /* 0x010fea0007f5e0ff */
[----:B-----5:R-:W-:Y:S01]  /*6590*/  @P0 IMAD.X R4, R0, 0x1, R225, P2 ;  /* 0x0000000100040824 */ /* 0x020fe200010e06e1 */
[C---:B------:R-:W-:Y:S04]  /*65a0*/  @P0 LEA R238, P2, R3.reuse, c[0x0][0x1c8], 0x1 ;  /* 0x0000720003ee0a11 */ /* 0x040fe800078408ff */
[----:B------:R-:W-:Y:S02]  /*65b0*/  @P0 LEA.HI.X R239, R3, c[0x0][0x1cc], R4, 0x1, P2 ;  /* 0x0000730003ef0a11 */ /* 0x000fe400010f0c04 */
[C---:B-1----:R-:W-:Y:S03]  /*65c0*/  HMMA.16816.F32 R4, R32.reuse, R8, RZ ;  /* 0x000000082004723c */ /* 0x042fe600000018ff */
[----:B------:R-:W-:Y:S04]  /*65d0*/  @P0 IADD3 R3, P1, R2, R246, RZ ;  /* 0x000000f602030210 */ /* 0x000fe80007f3e0ff */
[----:B------:R-:W-:Y:S01]  /*65e0*/  @P0 IADD3.X R132, R0, R245, RZ, P1, !PT ;  /* 0x000000f500840210 */ /* 0x000fe20000ffe4ff */
[C---:B------:R-:W-:Y:S01]  /*65f0*/  HMMA.16816.F32 R8, R32.reuse, R10, RZ ;  /* 0x0000000a2008723c */ /* 0x040fe200000018ff */
[C---:B------:R-:W-:Y:S04]  /*6600*/  @P0 LEA R236, P1, R3.reuse, c[0x0][0x1c8], 0x1 ;  /* 0x0000720003ec0a11 */ /* 0x040fe800078208ff */
[----:B------:R-:W-:Y:S02]  /*6610*/  @P0 LEA.HI.X R237, R3, c[0x0][0x1cc], R132, 0x1, P1 ;  /* 0x0000730003ed0a11 */ /* 0x000fe400008f0c84 */
[----:B------:R-:W-:Y:S01]  /*6620*/  @P0 IADD3 R3, P1, R2, R244, RZ ;  /* 0x000000f402030210 */ /* 0x000fe20007f3e0ff */
[C---:B------:R-:W-:Y:S04]  /*6630*/  HMMA.16816.F32 R12, R32.reuse, R16, RZ ;  /* 0x00000010200c723c */ /* 0x040fe800000018ff */
[----:B------:R-:W-:Y:S01]  /*6640*/  @P0 IMAD.X R132, R0, 0x1, R243, P1 ;  /* 0x0000000100840824 */ /* 0x000fe200008e06f3 */
[C---:B------:R-:W-:Y:S03]  /*6650*/  @P0 LEA R234, P1, R3.reuse, c[0x0][0x1c8], 0x1 ;  /* 0x0000720003ea0a11 */ /* 0x040fe600078208ff */
[C---:B------:R-:W-:Y:S01]  /*6660*/  HMMA.16816.F32 R16, R32.reuse, R18, RZ ;  /* 0x000000122010723c */ /* 0x040fe200000018ff */
[----:B------:R-:W-:Y:S03]  /*6670*/  @P0 LEA.HI.X R235, R3, c[0x0][0x1cc], R132, 0x1, P1 ;  /* 0x0000730003eb0a11 */ /* 0x000fe600008f0c84 */
[----:B------:R-:W-:Y:S04]  /*6680*/  @P0 IADD3 R3, P1, R2, R242, RZ ;  /* 0x000000f202030210 */ /* 0x000fe80007f3e0ff */
[C---:B------:R-:W-:Y:S01]  /*6690*/  HMMA.16816.F32 R20, R32.reuse, R24, RZ ;  /* 0x000000182014723c */ /* 0x040fe200000018ff */
[----:B------:R-:W-:Y:S03]  /*66a0*/  @P0 IMAD.X R132, R0, 0x1, R241, P1 ;  /* 0x0000000100840824 */ /* 0x000fe600008e06f1 */
[C---:B------:R-:W-:Y:S04]  /*66b0*/  @P0 LEA R230, P1, R3.reuse, c[0x0][0x1c8], 0x1 ;  /* 0x0000720003e60a11 */ /* 0x040fe800078208ff */
[C---:B------:R-:W-:Y:S01]  /*66c0*/  HMMA.16816.F32 R24, R32.reuse, R26, RZ ;  /* 0x0000001a2018723c */ /* 0x040fe200000018ff */
[----:B------:R-:W-:Y:S03]  /*66d0*/  @P0 LEA.HI.X R231, R3, c[0x0][0x1cc], R132, 0x1, P1 ;  /* 0x0000730003e70a11 */ /* 0x000fe600008f0c84 */
[----:B------:R-:W-:Y:S01]  /*66e0*/  @P0 IADD3 R2, P1, R223, R2, RZ ;  /* 0x00000002df020210 */ /* 0x000fe20007f3e0ff */
[----:B------:R-:W-:Y:S03]  /*66f0*/  IMAD.MOV.U32 R223, RZ, RZ, c[0x0][0x2c4] ;  /* 0x0000b100ffdf7624 */ /* 0x000fe600078e00ff */
[C---:B---3--:R-:W-:Y:S01]  /*6700*/  HMMA.16816.F32 R28, R32.reuse, R168, RZ ;  /* 0x000000a8201c723c */ /* 0x048fe200000018ff */
[----:B------:R-:W-:Y:S02]  /*6710*/  @P0 IADD3.X R0, R135, R0, RZ, P1, !PT ;  /* 0x0000000087000210 */ /* 0x000fe40000ffe4ff */
[----:B------:R-:W-:Y:S02]  /*6720*/  ISETP.NE.AND P2, PT, R223, 0x1, PT ;  /* 0x00000001df00780c */ /* 0x000fe40003f45270 */
[----:B------:R-:W-:Y:S03]  /*6730*/  @P0 IADD3 R3, P1, R2, R226, RZ ;  /* 0x000000e202030210 */ /* 0x000fe60007f3e0ff */
[----:B------:R-:W-:Y:S01]  /*6740*/  HMMA.16816.F32 R32, R32, R170, RZ ;  /* 0x000000aa2020723c */ /* 0x000fe200000018ff */
[----:B------:R-:W-:Y:S03]  /*6750*/  LDSM.16.M88.4 R168, [R202+0x10100] ;  /* 0x01010000caa8783b */ /* 0x000fe60000000200 */
[----:B------:R-:W-:Y:S01]  /*6760*/  @P0 IMAD.X R132, R0, 0x1, R225, P1 ;  /* 0x0000000100840824 */ /* 0x000fe200008e06e1 */
[C---:B------:R-:W-:Y:S03]  /*6770*/  @P0 LEA R228, P1, R3.reuse, c[0x0][0x1c8], 0x1 ;  /* 0x0000720003e40a11 */ /* 0x040fe600078208ff */
[C---:B------:R-:W-:Y:S05]  /*6780*/  HMMA.16816.F32 R4, R172.reuse, R176, R4 ;  /* 0x000000b0ac04723c */ /* 0x040fea0000001804 */
[----:B------:R-:W-:Y:S02]  /*6790*/  @P0 LEA.HI.X R229, R3, c[0x0][0x1cc], R132, 0x1, P1 ;  /* 0x0000730003e50a11 */ /* 0x000fe400008f0c84 */
[----:B------:R-:W-:Y:S01]  /*67a0*/  @P0 IADD3 R3, P1, R2, R246, RZ ;  /* 0x000000f602030210 */ /* 0x000fe20007f3e0ff */
[C---:B------:R-:W-:Y:S01]  /*67b0*/  HMMA.16816.F32 R8, R172.reuse, R178, R8 ;  /* 0x000000b2ac08723c */ /* 0x040fe20000001808 */
[----:B------:R-:W-:Y:S03]  /*67c0*/  LDSM.16.M88.4 R176, [R198+0x8900] ;  /* 0x00890000c6b0783b */ /* 0x000fe60000000200 */
[----:B------:R-:W-:Y:S01]  /*67d0*/  @P0 IMAD.X R132, R0, 0x1, R245, P1 ;  /* 0x0000000100840824 */ /* 0x000fe200008e06f5 */
[C---:B------:R-:W-:Y:S03]  /*67e0*/  @P0 LEA R226, P1, R3.reuse, c[0x0][0x1c8], 0x1 ;  /* 0x0000720003e20a11 */ /* 0x040fe600078208ff */
[C---:B------:R-:W-:Y:S04]  /*67f0*/  HMMA.16816.F32 R12, R172.reuse, R180, R12 ;  /* 0x000000b4ac0c723c */ /* 0x040fe8000000180c */
[----:B------:R-:W-:Y:S02]  /*6800*/  @P0 LEA.HI.X R227, R3, c[0x0][0x1cc], R132, 0x1, P1 ;  /* 0x0000730003e30a11 */ /* 0x000fe400008f0c84 */
[----:B------:R-:W-:Y:S02]  /*6810*/  @P0 IADD3 R3, P1, R2, R244, RZ ;  /* 0x000000f402030210 */ /* 0x000fe40007f3e0ff */
[C---:B------:R-:W-:Y:S04]  /*6820*/  HMMA.16816.F32 R16, R172.reuse, R182, R16 ;  /* 0x000000b6ac10723c */ /* 0x040fe80000001810 */
[----:B------:R-:W-:Y:S01]  /*6830*/  @P0 IMAD.X R132, R0, 0x1, R243, P1 ;  /* 0x0000000100840824 */ /* 0x000fe200008e06f3 */
[C---:B------:R-:W-:Y:S03]  /*6840*/  @P0 LEA R224, P1, R3.reuse, c[0x0][0x1c8], 0x1 ;  /* 0x0000720003e00a11 */ /* 0x040fe600078208ff */
[C---:B------:R-:W-:Y:S04]  /*6850*/  HMMA.16816.F32 R20, R172.reuse, R184, R20 ;  /* 0x000000b8ac14723c */ /* 0x040fe80000001814 */
[----:B------:R-:W-:Y:S02]  /*6860*/  @P0 LEA.HI.X R225, R3, c[0x0][0x1cc], R132, 0x1, P1 ;  /* 0x0000730003e10a11 */ /* 0x000fe400008f0c84 */
[----:B------:R-:W-:Y:S02]  /*6870*/  @P0 IADD3 R2, P1, R2, R242, RZ ;  /* 0x000000f202020210 */ /* 0x000fe40007f3e0ff */
[C---:B------:R-:W-:Y:S04]  /*6880*/  HMMA.16816.F32 R24, R172.reuse, R186, R24 ;  /* 0x000000baac18723c */ /* 0x040fe80000001818 */
[----:B------:R-:W-:Y:S01]  /*6890*/  @P0 IMAD.X R0, R0, 0x1, R241, P1 ;  /* 0x0000000100000824 */ /* 0x000fe200008e06f1 */
[C---:B--2---:R-:W-:Y:S03]  /*68a0*/  @P0 LEA R220, P1, R2.reuse, c[0x0][0x1c8], 0x1 ;  /* 0x0000720002dc0a11 */ /* 0x044fe600078208ff */
[C---:B------:R-:W-:Y:S04]  /*68b0*/  HMMA.16816.F32 R28, R172.reuse, R188, R28 ;  /* 0x000000bcac1c723c */ /* 0x040fe8000000181c */
[----:B------:R-:W-:Y:S04]  /*68c0*/  @P0 LEA.HI.X R221, R2, c[0x0][0x1cc], R0, 0x1, P1 ;  /* 0x0000730002dd0a11 */ /* 0x000fe800008f0c00 */
[----:B------:R-:W-:Y:S01]  /*68d0*/  HMMA.16816.F32 R32, R172, R190, R32 ;  /* 0x000000beac20723c */ /* 0x000fe20000001820 */
[----:B------:R-:W1:Y:S07]  /*68e0*/  LDSM.16.M88.4 R172, [R198+0x8100] ;  /* 0x00810000c6ac783b */ /* 0x000e6e0000000200 */
[C---:B-1----:R-:W-:Y:S08]  /*68f0*/  HMMA.16816.F32 R4, R168.reuse, R172, R4 ;  /* 0x000000aca804723c */ /* 0x042ff00000001804 */
[C---:B------:R-:W-:Y:S01]  /*6900*/  HMMA.16816.F32 R8, R168.reuse, R174, R8 ;  /* 0x000000aea808723c */ /* 0x040fe20000001808 */
[----:B------:R-:W1:Y:S07]  /*6910*/  LDSM.16.M88.4 R172, [R198+0x9100] ;  /* 0x00910000c6ac783b */ /* 0x000e6e0000000200 */
[C---:B------:R-:W-:Y:S08]  /*6920*/  HMMA.16816.F32 R12, R168.reuse, R176, R12 ;  /* 0x000000b0a80c723c */ /* 0x040ff0000000180c */
[C---:B------:R-:W-:Y:S01]  /*6930*/  HMMA.16816.F32 R16, R168.reuse, R178, R16 ;  /* 0x000000b2a810723c */ /* 0x040fe20000001810 */
[----:B------:R-:W2:Y:S07]  /*6940*/  LDSM.16.M88.4 R176, [R198+0x9900] ;  /* 0x00990000c6b0783b */ /* 0x000eae0000000200 */
[C---:B-1----:R-:W-:Y:S08]  /*6950*/  HMMA.16816.F32 R20, R168.reuse, R172, R20 ;  /* 0x000000aca814723c */ /* 0x042ff00000001814 */
[C---:B------:R-:W-:Y:S01]  /*6960*/  HMMA.16816.F32 R24, R168.reuse, R174, R24 ;  /* 0x000000aea818723c */ /* 0x040fe20000001818 */
[----:B------:R-:W-:Y:S07]  /*6970*/  LDSM.16.M88.4 R172, [R197] ;  /* 0x00000000c5ac783b */ /* 0x000fee0000000200 */
[C---:B--2---:R-:W-:Y:S08]  /*6980*/  HMMA.16816.F32 R28, R168.reuse, R176, R28 ;  /* 0x000000b0a81c723c */ /* 0x044ff0000000181c */
[----:B------:R-:W-:Y:S01]  /*6990*/  HMMA.16816.F32 R32, R168, R178, R32 ;  /* 0x000000b2a820723c */ /* 0x000fe20000001820 */
[----:B------:R-:W1:Y:S06]  /*69a0*/  LDSM.16.M88.4 R168, [R201+0x10100] ;  /* 0x01010000c9a8783b */ /* 0x000e6c0000000200 */
[----:B------:R-:W2:Y:S01]  /*69b0*/  LDSM.16.M88.4 R176, [R197+0x800] ;  /* 0x00080000c5b0783b */ /* 0x000ea20000000200 */
[C---:B-1----:R-:W-:Y:S08]  /*69c0*/  HMMA.16816.F32 R4, R168.reuse, R172, R4 ;  /* 0x000000aca804723c */ /* 0x042ff00000001804 */
[C---:B------:R-:W-:Y:S01]  /*69d0*/  HMMA.16816.F32 R8, R168.reuse, R174, R8 ;  /* 0x000000aea808723c */ /* 0x040fe20000001808 */
[----:B------:R-:W1:Y:S07]  /*69e0*/  LDSM.16.M88.4 R172, [R197+0x1000] ;  /* 0x00100000c5ac783b */ /* 0x000e6e0000000200 */
[C---:B--2---:R-:W-:Y:S08]  /*69f0*/  HMMA.16816.F32 R12, R168.reuse, R176, R12 ;  /* 0x000000b0a80c723c */ /* 0x044ff0000000180c */
[C---:B------:R-:W-:Y:S01]  /*6a00*/  HMMA.16816.F32 R16, R168.reuse, R178, R16 ;  /* 0x000000b2a810723c */ /* 0x040fe20000001810 */
[----:B------:R-:W2:Y:S07]  /*6a10*/  LDSM.16.M88.4 R176, [R197+0x1800] ;  /* 0x00180000c5b0783b */ /* 0x000eae0000000200 */
[C---:B-1----:R-:W-:Y:S08]  /*6a20*/  HMMA.16816.F32 R20, R168.reuse, R172, R20 ;  /* 0x000000aca814723c */ /* 0x042ff00000001814 */
[C---:B------:R-:W-:Y:S01]  /*6a30*/  HMMA.16816.F32 R24, R168.reuse, R174, R24 ;  /* 0x000000aea818723c */ /* 0x040fe20000001818 */
[----:B------:R-:W-:Y:S07]  /*6a40*/  LDSM.16.M88.4 R172, [R192+0xa100] ;  /* 0x00a10000c0ac783b */ /* 0x000fee0000000200 */
        /* <DEDUP_REMOVED lines=16> */
[----:B------:R-:W2:Y:S01]  /*6b50*/  LDSM.16.M88.4 R176, [R214] ;  /* 0x00000000d6b0783b */ /* 0x000ea20000000200 */
[C---:B-1----:R-:W-:Y:S08]  /*6b60*/  HMMA.16816.F32 R4, R168.reuse, R172, R4 ;  /* 0x000000aca804723c */ /* 0x042ff00000001804 */
[C---:B------:R-:W-:Y:S01]  /*6b70*/  HMMA.16816.F32 R8, R168.reuse, R174, R8 ;  /* 0x000000aea808723c */ /* 0x040fe20000001808 */
[----:B------:R-:W1:Y:S07]  /*6b80*/  LDSM.16.M88.4 R172, [R213] ;  /* 0x00000000d5ac783b */ /* 0x000e6e0000000200 */
[C---:B--2---:R-:W-:Y:S08]  /*6b90*/  HMMA.16816.F32 R12, R168.reuse, R176, R12 ;  /* 0x000000b0a80c723c */ /* 0x044ff0000000180c */
[C---:B------:R-:W-:Y:S01]  /*6ba0*/  HMMA.16816.F32 R16, R168.reuse, R178, R16 ;  /* 0x000000b2a810723c */ /* 0x040fe20000001810 */
[----:B------:R-:W2:Y:S07]  /*6bb0*/  LDSM.16.M88.4 R176, [R212] ;  /* 0x00000000d4b0783b */ /* 0x000eae0000000200 */
        /* <DEDUP_REMOVED lines=125> */
[C---:B------:R-:W-:Y:S08]  /*7390*/  HMMA.16816.F32 R8, R168.reuse, R174, R8 ;  /* 0x000000aea808723c */ /* 0x040ff00000001808 */
[C---:B--2---:R-:W-:Y:S08]  /*73a0*/  HMMA.16816.F32 R12, R168.reuse, R176, R12 ;  /* 0x000000b0a80c723c */ /* 0x044ff0000000180c */
[----:B------:R-:W-:Y:S01]  /*73b0*/  FMUL.FTZ R4, R4, c[0x0][0x320] ;  /* 0x0000c80004047a20 */ /* 0x000fe20000410000 */
[C---:B------:R-:W-:Y:S03]  /*73c0*/  HMMA.16816.F32 R16, R168.reuse, R178, R16 ;  /* 0x000000b2a810723c */ /* 0x040fe60000001810 */
[----:B------:R-:W1:Y:S01]  /*73d0*/  MUFU.TANH R184, R4 ;  /* 0x0000000400b87308 */ /* 0x000e620000002400 */
[----:B------:R-:W-:Y:S02]  /*73e0*/  FMUL.FTZ R5, R5, c[0x0][0x320] ;  /* 0x0000c80005057a20 */ /* 0x000fe40000410000 */
[----:B------:R-:W-:Y:S02]  /*73f0*/  FMUL.FTZ R6, R6, c[0x0][0x320] ;  /* 0x0000c80006067a20 */ /* 0x000fe40000410000 */
[----:B------:R-:W-:Y:S04]  /*7400*/  FMUL.FTZ R7, R7, c[0x0][0x320] ;  /* 0x0000c80007077a20 */ /* 0x000fe80000410000 */
        /* <DEDUP_REMOVED lines=9> */
[----:B------:R-:W-:Y:S02]  /*74a0*/  FMUL.FTZ R15, R15, c[0x0][0x320] ;  /* 0x0000c8000f0f7a20 */ /* 0x000fe40000410000 */
[----:B------:R-:W-:Y:S02]  /*74b0*/  FMUL.FTZ R16, R16, c[0x0][0x320] ;  /* 0x0000c80010107a20 */ /* 0x000fe40000410000 */
[----:B------:R-:W-:Y:S02]  /*74c0*/  FMUL.FTZ R17, R17, c[0x0][0x320] ;  /* 0x0000c80011117a20 */ /* 0x000fe40000410000 */
[----:B------:R-:W-:Y:S01]  /*74d0*/  FMUL.FTZ R18, R18, c[0x0][0x320] ;  /* 0x0000c80012127a20 */ /* 0x000fe20000410000 */
[----:B------:R4:W1:Y:S01]  /*74e0*/  MUFU.TANH R187, R7 ;  /* 0x0000000700bb7308 */ /* 0x0008620000002400 */
[----:B------:R-:W-:Y:S09]  /*74f0*/  FMUL.FTZ R19, R19, c[0x0][0x320] ;  /* 0x0000c80013137a20 */ /* 0x000ff20000410000 */
[----:B------:R-:W1:Y:S10]  /*7500*/  MUFU.TANH R182, R8 ;  /* 0x0000000800b67308 */ /* 0x000e740000002400 */
[----:B------:R-:W1:Y:S01]  /*7510*/  MUFU.TANH R180, R9 ;  /* 0x0000000900b47308 */ /* 0x000e620000002400 */
[----:B----4-:R-:W4:Y:S09]  /*7520*/  LDSM.16.M88.4 R4, [R197+0x7000] ;  /* 0x00700000c504783b */ /* 0x010f320000000200 */
[----:B------:R-:W1:Y:S10]  /*7530*/  MUFU.TANH R186, R10 ;  /* 0x0000000a00ba7308 */ /* 0x000e740000002400 */
[----:B------:R5:W1:Y:S10]  /*7540*/  MUFU.TANH R185, R11 ;  /* 0x0000000b00b97308 */ /* 0x000a740000002400 */
[----:B------:R-:W1:Y:S10]  /*7550*/  MUFU.TANH R176, R12 ;  /* 0x0000000c00b07308 */ /* 0x000e740000002400 */
[----:B------:R-:W1:Y:S01]  /*7560*/  MUFU.TANH R175, R13 ;  /* 0x0000000d00af7308 */ /* 0x000e620000002400 */
[C---:B----4-:R-:W-:Y:S01]  /*7570*/  HMMA.16816.F32 R20, R168.reuse, R4, R20 ;  /* 0x00000004a814723c */ /* 0x050fe20000001814 */
[----:B------:R4:W2:Y:S08]  /*7580*/  LDL R4, [R1+0x6c] ;  /* 0x00006c0001047983 */ /* 0x0008b00000100800 */
[----:B------:R-:W1:Y:S01]  /*7590*/  MUFU.TANH R181, R14 ;  /* 0x0000000e00b57308 */ /* 0x000e620000002400 */
[----:B-----5:R-:W5:Y:S01]  /*75a0*/  LDSM.16.M88.4 R8, [R197+0x7800] ;  /* 0x00780000c508783b */ /* 0x020f620000000200 */
[----:B------:R-:W-:Y:S04]  /*75b0*/  DEPBAR.LE SB0, 0x0 ;  /* 0x000080000000791a */ /* 0x000fe80000000000 */
[C---:B------:R-:W-:Y:S04]  /*75c0*/  HMMA.16816.F32 R24, R168.reuse, R6, R24 ;  /* 0x00000006a818723c */ /* 0x040fe80000001818 */
[----:B------:R1:W1:Y:S01]  /*75d0*/  MUFU.TANH R179, R15 ;  /* 0x0000000f00b37308 */ /* 0x0002620000002400 */
[----:B------:R-:W-:Y:S01]  /*75e0*/  BAR.SYNC.DEFER_BLOCKING 0x0 ;  /* 0x0000000000007b1d */ /* 0x000fe20000010000 */
[----:B------:R-:W-:Y:S03]  /*75f0*/  IMAD.SHL.U32 R5, R222, 0x40, RZ ;  /* 0x00000040de057824 */ /* 0x000fe600078e00ff */
[----:B------:R-:W-:Y:S03]  /*7600*/  FMUL.FTZ R20, R20, c[0x0][0x320] ;  /* 0x0000c80014147a20 */ /* 0x000fe60000410000 */
[----:B------:R-:W-:Y:S02]  /*7610*/  IADD3 R0, -R240, 0x1, -R5 ;  /* 0x00000001f0007810 */ /* 0x000fe40007ffe905 */
[----:B------:R-:W1:Y:S01]  /*7620*/  MUFU.TANH R172, R16 ;  /* 0x0000001000ac7308 */ /* 0x000e620000002400 */
[----:B------:R-:W-:Y:S02]  /*7630*/  FMUL.FTZ R22, R22, c[0x0][0x320] ;  /* 0x0000c80016167a20 */ /* 0x000fe40000410000 */
[----:B------:R-:W-:Y:S01]  /*7640*/  FMUL.FTZ R23, R23, c[0x0][0x320] ;  /* 0x0000c80017177a20 */ /* 0x000fe20000410000 */
[----:B------:R-:W-:Y:S01]  /*7650*/  IADD3 R0, R0, c[0x0][0x1d0], RZ ;  /* 0x0000740000007a10 */ /* 0x000fe20007ffe0ff */
[----:B------:R-:W-:Y:S03]  /*7660*/  FMUL.FTZ R21, R21, c[0x0][0x320] ;  /* 0x0000c80015157a20 */ /* 0x000fe60000410000 */
[----:B------:R-:W-:Y:S02]  /*7670*/  IADD3 R0, R0, -c[0x0][0x168], RZ ;  /* 0x80005a0000007a10 */ /* 0x000fe40007ffe0ff */
[----:B------:R-:W1:Y:S02]  /*7680*/  MUFU.TANH R135, R17 ;  /* 0x0000001100877308 */ /* 0x000e640000002400 */
[C---:B------:R-:W-:Y:S02]  /*7690*/  IADD3 R7, R0.reuse, c[0x0][0x328], RZ ;  /* 0x0000ca0000077a10 */ /* 0x040fe40007ffe0ff */
[----:B------:R-:W-:Y:S01]  /*76a0*/  IADD3 R6, R0, UR6, RZ ;  /* 0x0000000600067c10 */ /* 0x000fe2000fffe0ff */
[----:B------:R-:W-:Y:S01]  /*76b0*/  @!PT LDS RZ, [RZ] ;  /* 0x00000000fffff984 */ /* 0x000fe20000000800 */
[----:B------:R-:W-:Y:S01]  /*76c0*/  @!PT LDS RZ, [RZ] ;  /* 0x00000000fffff984 */ /* 0x000fe20000000800 */
[----:B------:R-:W-:Y:S01]  /*76d0*/  @!PT LDS RZ, [RZ] ;  /* 0x00000000fffff984 */ /* 0x000fe20000000800 */
[----:B------:R4:W-:Y:S05]  /*76e0*/  @P0 LDGSTS.E.BYPASS.LTC128B.128 [R233+0x8100], [R238.64], !P3 ;  /* 0x08100000eee90fae */ /* 0x0009ea000d901d48 */
[----:B------:R1:W1:Y:S01]  /*76f0*/  MUFU.TANH R178, R18 ;  /* 0x0000001200b27308 */ /* 0x0002620000002400 */
[----:B------:R4:W-:Y:S01]  /*7700*/  @P0 LDGSTS.E.BYPASS.LTC128B.128 [R233+0xa100], [R236.64], !P6 ;  /* 0x0a100000ece90fae */ /* 0x0009e2000f101d48 */
[C---:B-----5:R-:W-:Y:S05]  /*7710*/  HMMA.16816.F32 R28, R168.reuse, R8, R28 ;  /* 0x00000008a81c723c */ /* 0x060fea000000181c */
[----:B------:R4:W-:Y:S03]  /*7720*/  @P0 LDGSTS.E.BYPASS.LTC128B.128 [R233+0xc100], [R234.64], !P5 ;  /* 0x0c100000eae90fae */ /* 0x0009e6000e901d48 */
[----:B------:R5:W2:Y:S01]  /*7730*/  MUFU.TANH R177, R19 ;  /* 0x0000001300b17308 */ /* 0x000aa20000002400 */
[----:B------:R-:W-:Y:S02]  /*7740*/  HMMA.16816.F32 R32, R168, R10, R32 ;  /* 0x0000000aa820723c */ /* 0x000fe40000001820 */
[----:B------:R4:W-:Y:S06]  /*7750*/  @P0 LDGSTS.E.BYPASS.LTC128B.128 [R233+0xe100], [R230.64], !P4 ;  /* 0x0e100000e6e90fae */ /* 0x0009ec000e101d48 */
[----:B------:R4:W-:Y:S01]  /*7760*/  @P0 LDGSTS.E.BYPASS.LTC128B.128 [R233+0x9100], [R228.64], !P3 ;  /* 0x09100000e4e90fae */ /* 0x0009e2000d901d48 */
[----:B------:R3:W2:Y:S05]  /*7770*/  MUFU.TANH R132, R20 ;  /* 0x0000001400847308 */ /* 0x0006aa0000002400 */
[----:B------:R4:W-:Y:S01]  /*7780*/  @P0 LDGSTS.E.BYPASS.LTC128B.128 [R233+0xb100], [R226.64], !P6 ;  /* 0x0b100000e2e90fae */ /* 0x0009e2000f101d48 */
[----:B-1----:R-:W-:Y:S02]  /*7790*/  FMUL.FTZ R15, R28, c[0x0][0x320] ;  /* 0x0000c8001c0f7a20 */ /* 0x002fe40000410000 */
[----:B------:R-:W-:Y:S02]  /*77a0*/  FMUL.FTZ R14, R29, c[0x0][0x320] ;  /* 0x0000c8001d0e7a20 */ /* 0x000fe40000410000 */
[----:B------:R1:W1:Y:S01]  /*77b0*/  MUFU.TANH R174, R22 ;  /* 0x0000001600ae7308 */ /* 0x0002620000002400 */
[----:B------:R4:W-:Y:S01]  /*77c0*/  @P0 LDGSTS.E.BYPASS.LTC128B.128 [R233+0xd100], [R224.64], !P5 ;  /* 0x0d100000e0e90fae */ /* 0x0009e2000e901d48 */
[----:B------:R-:W-:Y:S02]  /*77d0*/  FMUL.FTZ R18, R30, c[0x0][0x320] ;  /* 0x0000c8001e127a20 */ /* 0x000fe40000410000 */
[----:B-----5:R-:W-:Y:S02]  /*77e0*/  FMUL.FTZ R19, R25, c[0x0][0x320] ;  /* 0x0000c80019137a20 */ /* 0x020fe40000410000 */
[----:B------:R-:W-:Y:S01]  /*77f0*/  FMUL.FTZ R17, R31, c[0x0][0x320] ;  /* 0x0000c8001f117a20 */ /* 0x000fe20000410000 */
[----:B------:R4:W-:Y:S01]  /*7800*/  @P0 LDGSTS.E.BYPASS.LTC128B.128 [R233+0xf100], [R220.64], !P4 ;  /* 0x0f100000dce90fae */ /* 0x0009e2000e101d48 */
[----:B------:R-:W-:Y:S02]  /*7810*/  FMUL.FTZ R13, R32, c[0x0][0x320] ;  /* 0x0000c800200d7a20 */ /* 0x000fe40000410000 */
[----:B------:R5:W2:Y:S01]  /*7820*/  MUFU.TANH R173, R23 ;  /* 0x0000001700ad7308 */ /* 0x000aa20000002400 */
[----:B------:R-:W-:Y:S02]  /*7830*/  FMUL.FTZ R12, R33, c[0x0][0x320] ;  /* 0x0000c800210c7a20 */ /* 0x000fe40000410000 */
[----:B------:R-:W0:Y:S01]  /*7840*/  LDGDEPBAR ;  /* 0x00000000000079af */ /* 0x000e220000000000 */
[----:B---3--:R-:W-:Y:S02]  /*7850*/  FMUL.FTZ R20, R24, c[0x0][0x320] ;  /* 0x0000c80018147a20 */ /* 0x008fe40000410000 */
[----:B------:R-:W-:Y:S02]  /*7860*/  FMUL.FTZ R16, R34, c[0x0][0x320] ;  /* 0x0000c80022107a20 */ /* 0x000fe40000410000 */
[----:B------:R-:W-:Y:S02]  /*7870*/  FMUL.FTZ R24, R35, c[0x0][0x320] ;  /* 0x0000c80023187a20 */ /* 0x000fe40000410000 */
[----:B------:R-:W3:Y:S01]  /*7880*/  MUFU.TANH R21, R21 ;  /* 0x0000001500157308 */ /* 0x000ee20000002400 */
[----:B-1----:R-:W-:Y:S09]  /*7890*/  FMUL.FTZ R22, R27, c[0x0][0x320] ;  /* 0x0000c8001b167a20 */ /* 0x002ff20000410000 */
[----:B------:R-:W1:Y:S01]  /*78a0*/  MUFU.TANH R20, R20 ;  /* 0x0000001400147308 */ /* 0x000e620000002400 */
[----:B-----5:R-:W-:Y:S09]  /*78b0*/  FMUL.FTZ R23, R26, c[0x0][0x320] ;  /* 0x0000c8001a177a20 */ /* 0x020ff20000410000 */
        /* <DEDUP_REMOVED lines=11> */
[----:B--2---:R-:W-:Y:S01]  /*7970*/  @P2 MOV R4, R219 ;  /* 0x000000db00042202 */ /* 0x004fe20000000f00 */
[----:B------:R-:W-:Y:S04]  /*7980*/  IMAD.MOV.U32 R219, RZ, RZ, 0x1 ;  /* 0x00000001ffdb7424 */ /* 0x000fe800078e00ff */
[----:B------:R-:W2:Y:S01]  /*7990*/  SHFL.IDX PT, R3, R4, RZ, 0x1c1f ;  /* 0x001c1fff04037589 */ /* 0x000ea200000e0000 */
[----:B------:R-:W-:Y:S01]  /*79a0*/  ISETP.LE.AND P2, PT, R219, c[0x0][0x32c], PT ;  /* 0x0000cb00db007a0c */ /* 0x000fe20003f43270 */
[--C-:B--2---:R-:W-:Y:S02]  /*79b0*/  IMAD.IADD R2, R7, 0x1, R3.reuse ;  /* 0x0000000107027824 */ /* 0x104fe400078e0203 */
[----:B------:R-:W-:Y:S10]  /*79c0*/  IMAD.IADD R0, R6, 0x1, R3 ;  /* 0x0000000106007824 */ /* 0x000ff400078e0203 */
[----:B------:R-:W-:-:S05]  /*79d0*/  @!P2 BRA `(.L_x_887) ;  /* 0x000001900000a947 */ /* 0x000fca0003800000 */
[----:B-1-34-:R-:W-:Y:S01]  /*79e0*/  IADD3 R3, R3, c[0x0][0x1d0], RZ ;  /* 0x0000740003037a10 */ /* 0x01afe20007ffe0ff */
        /* <DEDUP_REMOVED lines=13> */
.L_x_889:
[----:B------:R-:W-:Y:S04]  /*7ac0*/  MOV R8, c[0x0][0x32c] ;  /* 0x0000cb0000087a02 */ /* 0x000fe80000000f00 */
[----:B------:R-:W-:Y:S11]  /*7ad0*/  ISETP.NE.AND P0, PT, R8, 0x1, PT ;  /* 0x000000010800780c */ /* 0x000ff60003f05270 */
[----:B------:R-:W-:Y:S02]  /*7ae0*/  @!UPT UIADD3 URZ, URZ, URZ, URZ ;  /* 0x0000003f3f3ff290 */ /* 0x000fe4000fffe03f */
[----:B------:R-:W-:Y:S05]  /*7af0*/  @P0 IMAD.HI.U32 R8, R3, c[0x0][0x330], RZ ;  /* 0x0000cc0003080a27 */ /* 0x000fea00078e00ff */
[----:B------:R-:W-:Y:S02]  /*7b00*/  @P0 SHF.R.U32.HI R3, RZ, c[0x0][0x334], R8 ;  /* 0x0000cd00ff030a19 */ /* 0x000fe40000011608 */
.L_x_890:
[----:B------:R-:W-:Y:S05]  /*7b10*/  BSYNC B0 ;  /* 0x0000000000007941 */ /* 0x000fea0003800000 */
.L_x_888:
[----:B------:R-:W-:Y:S04]  /*7b20*/  IMAD R3, R3, c[0x0][0x32c], -R5 ;  /* 0x0000cb0003037a24 */ /* 0x000fe800078e0a05 */
[----:B------:R-:W-:Y:S05]  /*7b30*/  IMAD.IADD R3, R3, 0x1, -R240 ;  /* 0x0000000103037824 */ /* 0x000fea00078e0af0 */
[----:B------:R-:W-:Y:S02]  /*7b40*/  IADD3 R8, R3, c[0x0][0x32c], RZ ;  /* 0x0000cb0003087a10 */ /* 0x000fe40007ffe0ff */
[----:B------:R-:W-:Y:S02]  /*7b50*/  IMNMX R0, R0, R3, !PT ;  /* 0x0000000300007217 */ /* 0x000fe40007800200 */
[----:B------:R-:W-:Y:S02]  /*7b60*/  IMNMX R2, R2, R8, PT ;  /* 0x0000000802027217 */ /* 0x000fe40003800200 */
.L_x_887:
[----:B-1-34-:R-:W-:Y:S01]  /*7b70*/  ISETP.GT.AND P1, PT, R222, -0x1, PT ;  /* 0xffffffffde00780c */ /* 0x01afe20003f24270 */
[----:B------:R-:W1:Y:S03]  /*7b80*/  SHFL.IDX PT, R3, R4, 0x1, 0x1c1f ;  /* 0x003c1f0004037f89 */ /* 0x000e6600000e0000 */
[----:B------:R-:W-:Y:S04]  /*7b90*/  ISETP.GT.AND P0, PT, R0, RZ, P1 ;  /* 0x000000ff0000720c */ /* 0x000fe80000f04270 */
[----:B------:R-:W-:Y:S04]  /*7ba0*/  ISETP.LT.OR P0, PT, R2, 0x1, P0 ;  /* 0x000000010200780c */ /* 0x000fe80000701670 */
[----:B------:R-:W-:Y:S02]  /*7bb0*/  FSEL R8, R184, -INF , !P0 ;  /* 0xff800000b8087808 */ /* 0x000fe40004000000 */
[----:B------:R-:W-:Y:S04]  /*7bc0*/  ISETP.GT.AND P0, PT, R0, 0x1, P1 ;  /* 0x000000010000780c */ /* 0x000fe80000f04270 */
        /* <DEDUP_REMOVED lines=41> */
[----:B------:R-:W-:Y:S01]  /*7e60*/  ISETP.GT.AND P0, PT, R0, 0x39, P1 ;  /* 0x000000390000780c */ /* 0x000fe20000f04270 */
[--C-:B-1----:R-:W-:Y:S03]  /*7e70*/  IMAD.IADD R0, R6, 0x1, R3.reuse ;  /* 0x0000000106007824 */ /* 0x102fe600078e0203 */
[----:B------:R-:W-:Y:S01]  /*7e80*/  ISETP.LT.OR P0, PT, R2, 0x3a, P0 ;  /* 0x0000003a0200780c */ /* 0x000fe20000701670 */
[----:B------:R-:W-:Y:S03]  /*7e90*/  IMAD.IADD R2, R7, 0x1, R3 ;  /* 0x0000000107027824 */ /* 0x000fe600078e0203 */
[----:B------:R-:W-:Y:S01]  /*7ea0*/  FSEL R223, R12, -INF , !P0 ;  /* 0xff8000000cdf7808 */ /* 0x000fe20004000000 */
[----:B------:R-:W-:-:S05]  /*7eb0*/  @!P2 BRA `(.L_x_891) ;  /* 0x000001900000a947 */ /* 0x000fca0003800000 */
        /* <DEDUP_REMOVED lines=14> */
.L_x_893:
[----:B------:R-:W-:Y:S04]  /*7fa0*/  MOV R4, c[0x0][0x32c] ;  /* 0x0000cb0000047a02 */ /* 0x000fe80000000f00 */
[----:B------:R-:W-:Y:S11]  /*7fb0*/  ISETP.NE.AND P0, PT, R4, 0x1, PT ;  /* 0x000000010400780c */ /* 0x000ff60003f05270 */
[----:B------:R-:W-:Y:S02]  /*7fc0*/  @!UPT UIADD3 URZ, URZ, URZ, URZ ;  /* 0x0000003f3f3ff290 */ /* 0x000fe4000fffe03f */
[----:B------:R-:W-:Y:S05]  /*7fd0*/  @P0 IMAD.HI.U32 R4, R3, c[0x0][0x330], RZ ;  /* 0x0000cc0003040a27 */ /* 0x000fea00078e00ff */
[----:B------:R-:W-:Y:S02]  /*7fe0*/  @P0 SHF.R.U32.HI R3, RZ, c[0x0][0x334], R4 ;  /* 0x0000cd00ff030a19 */ /* 0x000fe40000011604 */
.L_x_894:
[----:B------:R-:W-:Y:S05]  /*7ff0*/  BSYNC B0 ;  /* 0x0000000000007941 */ /* 0x000fea0003800000 */
.L_x_892:
[----:B------:R-:W-:Y:S04]  /*8000*/  IMAD R5, R3, c[0x0][0x32c], -R5 ;  /* 0x0000cb0003057a24 */ /* 0x000fe800078e0a05 */
[----:B------:R-:W-:Y:S05]  /*8010*/  IMAD.IADD R5, R5, 0x1, -R240 ;  /* 0x0000000105057824 */ /* 0x000fea00078e0af0 */
[----:B------:R-:W-:Y:S02]  /*8020*/  IADD3 R3, R5, c[0x0][0x32c], RZ ;  /* 0x0000cb0005037a10 */ /* 0x000fe40007ffe0ff */
[----:B------:R-:W-:Y:S02]  /*8030*/  IMNMX R0, R0, R5, !PT ;  /* 0x0000000500007217 */ /* 0x000fe40007800200 */
[----:B------:R-:W-:Y:S02]  /*8040*/  IMNMX R2, R2, R3, PT ;  /* 0x0000000302027217 */ /* 0x000fe40003800200 */
.L_x_891:
[----:B------:R-:W-:Y:S01]  /*8050*/  ISETP.GT.AND P0, PT, R0, RZ, P1 ;  /* 0x000000ff0000720c */ /* 0x000fe20000f04270 */
[----:B------:R-:W-:Y:S01]  /*8060*/  LDSM.16.MT88.4 R28, [R196+0x100] ;  /* 0x00010000c41c783b */ /* 0x000fe20000004200 */
[----:B------:R-:W-:Y:S02]  /*8070*/  FMNMX.FTZ R3, R8, R133, !PT ;  /* 0x0000008508037209 */ /* 0x000fe40007810000 */
[----:B------:R-:W-:Y:S02]  /*8080*/  ISETP.LT.OR P0, PT, R2, 0x1, P0 ;  /* 0x000000010200780c */ /* 0x000fe40000701670 */
[----:B------:R-:W-:Y:S02]  /*8090*/  FMNMX.FTZ R3, R10, R3, !PT ;  /* 0x000000030a037209 */ /* 0x000fe40007810000 */
[----:B------:R-:W-:Y:S02]  /*80a0*/  FSEL R4, R188, -INF , !P0 ;  /* 0xff800000bc047808 */ /* 0x000fe40004000000 */
[----:B------:R-:W-:Y:S02]  /*80b0*/  ISETP.GT.AND P0, PT, R0, 0x1, P1 ;  /* 0x000000010000780c */ /* 0x000fe40000f04270 */
        /* <DEDUP_REMOVED lines=54> */
[----:B------:R-:W-:Y:S01]  /*8420*/  ISETP.GT.AND P0, PT, R0, 0x30, P1 ;  /* 0x000000300000780c */ /* 0x000fe20000f04270 */
[----:B------:R-:W-:Y:S01]  /*8430*/  LDSM.16.MT88.4 R20, [R194+0x100] ;  /* 0x00010000c214783b */ /* 0x000fe20000004200 */
[----:B------:R-:W-:Y:S02]  /*8440*/  FMNMX.FTZ R3, R223, R3, !PT ;  /* 0x00000003df037209 */ /* 0x000fe40007810000 */
[----:B------:R-:W-:Y:S02]  /*8450*/  ISETP.LT.OR P0, PT, R2, 0x31, P0 ;  /* 0x000000310200780c */ /* 0x000fe40000701670 */
[----:B------:R-:W-:Y:S02]  /*8460*/  FMNMX.FTZ R12, R173, R12, !PT ;  /* 0x0000000cad0c7209 */ /* 0x000fe40007810000 */
[----:B------:R-:W-:Y:S01]  /*8470*/  FSEL R187, R18, -INF , !P0 ;  /* 0xff80000012bb7808 */ /* 0x000fe20004000000 */
[----:B------:R-:W1:Y:S01]  /*8480*/  SHFL.BFLY PT, R13, R3, 0x2, 0x1f ;  /* 0x0c401f00030d7f89 */ /* 0x000e6200000e0000 */
[----:B------:R-:W-:Y:S02]  /*8490*/  ISETP.GT.AND P0, PT, R0, 0x31, P1 ;  /* 0x000000310000780c */ /* 0x000fe40000f04270 */
[----:B------:R-:W-:Y:S02]  /*84a0*/  FMNMX.FTZ R12, R185, R12, !PT ;  /* 0x0000000cb90c7209 */ /* 0x000fe40007810000 */
[----:B------:R-:W-:Y:S02]  /*84b0*/  ISETP.LT.OR P0, PT, R2, 0x32, P0 ;  /* 0x000000320200780c */ /* 0x000fe40000701670 */
[----:B------:R-:W-:Y:S02]  /*84c0*/  FMNMX.FTZ R12, R186, R12, !PT ;  /* 0x0000000cba0c7209 */ /* 0x000fe40007810000 */
[----:B------:R-:W-:Y:S02]  /*84d0*/  FSEL R188, R17, -INF , !P0 ;  /* 0xff80000011bc7808 */ /* 0x000fe40004000000 */
[----:B------:R-:W-:Y:S04]  /*84e0*/  ISETP.GT.AND P0, PT, R0, 0x38, P1 ;  /* 0x000000380000780c */ /* 0x000fe80000f04270 */
[----:B------:R-:W-:Y:S04]  /*84f0*/  ISETP.LT.OR P0, PT, R2, 0x39, P0 ;  /* 0x000000390200780c */ /* 0x000fe80000701670 */
[----:B------:R-:W-:Y:S02]  /*8500*/  FSEL R220, R16, -INF , !P0 ;  /* 0xff80000010dc7808 */ /* 0x000fe40004000000 */
[----:B------:R-:W-:Y:S02]  /*8510*/  ISETP.GT.AND P0, PT, R0, 0x39, P1 ;  /* 0x000000390000780c */ /* 0x000fe40000f04270 */
[----:B------:R-:W-:Y:S02]  /*8520*/  FMNMX.FTZ R0, R187, R12, !PT ;  /* 0x0000000cbb007209 */ /* 0x000fe40007810000 */
[----:B------:R-:W-:Y:S02]  /*8530*/  ISETP.LT.OR P0, PT, R2, 0x3a, P0 ;  /* 0x0000003a0200780c */ /* 0x000fe40000701670 */
[----:B------:R-:W-:Y:S02]  /*8540*/  FMNMX.FTZ R0, R188, R0, !PT ;  /* 0x00000000bc007209 */ /* 0x000fe40007810000 */
[----:B------:R-:W-:Y:S02]  /*8550*/  FSEL R135, R24, -INF , !P0 ;  /* 0xff80000018877808 */ /* 0x000fe40004000000 */
[----:B------:R-:W-:Y:S02]  /*8560*/  FMNMX.FTZ R0, R220, R0, !PT ;  /* 0x00000000dc007209 */ /* 0x000fe40007810000 */
[----:B-1----:R-:W-:Y:S02]  /*8570*/  FMNMX.FTZ R3, R3, R13, !PT ;  /* 0x0000000d03037209 */ /* 0x002fe40007810000 */
[----:B------:R-:W-:Y:S01]  /*8580*/  FMNMX.FTZ R0, R135, R0, !PT ;  /* 0x0000000087007209 */ /* 0x000fe20007810000 */
[----:B------:R-:W-:Y:S08]  /*8590*/  LDSM.16.MT88.4 R12, [R193+0x100] ;  /* 0x00010000c10c783b */ /* 0x000ff00000004200 */
[----:B------:R-:W1:Y:S08]  /*85a0*/  SHFL.BFLY PT, R2, R0, 0x2, 0x1f ;  /* 0x0c401f0000027f89 */ /* 0x000e7000000e0000 */
[----:B------:R-:W2:Y:S01]  /*85b0*/  SHFL.BFLY PT, R132, R3, 0x1, 0x1f ;  /* 0x0c201f0003847f89 */ /* 0x000ea200000e0000 */
[----:B-1----:R-:W-:Y:S02]  /*85c0*/  FMNMX.FTZ R2, R0, R2, !PT ;  /* 0x0000000200027209 */ /* 0x002fe40007810000 */
[----:B--2---:R-:W-:Y:S05]  /*85d0*/  FMNMX.FTZ R132, R3, R132, !PT ;  /* 0x0000008403847209 */ /* 0x004fea0007810000 */
[----:B------:R-:W1:Y:S01]  /*85e0*/  SHFL.BFLY PT, R3, R2, 0x1, 0x1f ;  /* 0x0c201f0002037f89 */ /* 0x000e6200000e0000 */
[C---:B------:R-:W-:Y:S01]  /*85f0*/  FSETP.NEU.FTZ.AND P0, PT, R132.reuse, -INF , PT ;  /* 0xff8000008400780b */ /* 0x040fe20003f1d000 */
[C---:B------:R-:W-:Y:S03]  /*8600*/  FMUL.FTZ R172, R132.reuse, c[0x0][0x2d0] ;  /* 0x0000b40084ac7a20 */ /* 0x040fe60000410000 */
[----:B------:R-:W-:Y:S02]  /*8610*/  FSEL R0, R132, RZ, P0 ;  /* 0x000000ff84007208 */ /* 0x000fe40000000000 */
[----:B------:R-:W-:Y:S03]  /*8620*/  FSEL R172, R172, RZ, P0 ;  /* 0x000000ffacac7208 */ /* 0x000fe60000000000 */
[----:B------:R-:W-:Y:S02]  /*8630*/  FADD.FTZ R0, -R0, R133 ;  /* 0x0000008500007221 */ /* 0x000fe40000010100 */
[--C-:B------:R-:W-:Y:S02]  /*8640*/  FFMA.FTZ R8, R8, c[0x0][0x2d0], -R172.reuse ;  /* 0x0000b40008087a23 */ /* 0x100fe400000108ac */
[----:B------:R-:W-:Y:S02]  /*8650*/  FMUL.FTZ R0, R0, c[0x0][0x2d0] ;  /* 0x0000b40000007a20 */ /* 0x000fe40000410000 */
[--C-:B------:R-:W-:Y:S01]  /*8660*/  FFMA.FTZ R10, R10, c[0x0][0x2d0], -R172.reuse ;  /* 0x0000b4000a0a7a23 */ /* 0x100fe200000108ac */
[----:B------:R-:W-:Y:S01]  /*8670*/  MUFU.EX2 R237, R8 ;  /* 0x0000000800ed7308 */ /* 0x000fe20000000800 */
[--C-:B------:R-:W-:Y:S02]  /*8680*/  FFMA.FTZ R9, R9, c[0x0][0x2d0], -R172.reuse ;  /* 0x0000b40009097a23 */ /* 0x100fe400000108ac */
[----:B------:R-:W-:Y:S01]  /*8690*/  FFMA.FTZ R11, R11, c[0x0][0x2d0], -R172 ;  /* 0x0000b4000b0b7a23 */ /* 0x000fe200000108ac */
[----:B-1----:R-:W-:Y:S06]  /*86a0*/  FMNMX.FTZ R3, R2, R3, !PT ;  /* 0x0000000302037209 */ /* 0x002fec0007810000 */
[----:B------:R1:W2:Y:S01]  /*86b0*/  MUFU.EX2 R2, R0 ;  /* 0x0000000000027308 */ /* 0x0002a20000000800 */
[C---:B------:R-:W-:Y:S01]  /*86c0*/  FSETP.NEU.FTZ.AND P0, PT, R3.reuse, -INF , PT ;  /* 0xff8000000300780b */ /* 0x040fe20003f1d000 */
[----:B------:R-:W-:Y:S05]  /*86d0*/  FMUL.FTZ R133, R3, c[0x0][0x2d0] ;  /* 0x0000b40003857a20 */ /* 0x000fea0000410000 */
[----:B------:R-:W-:Y:S03]  /*86e0*/  FSEL R133, R133, RZ, P0 ;  /* 0x000000ff85857208 */ /* 0x000fe60000000000 */
[----:B------:R-:W3:Y:S02]  /*86f0*/  MUFU.EX2 R240, R10 ;  /* 0x0000000a00f07308 */ /* 0x000ee40000000800 */
[--C-:B------:R-:W-:Y:S02]  /*8700*/  FFMA.FTZ R4, R4, c[0x0][0x2d0], -R133.reuse ;  /* 0x0000b40004047a23 */ /* 0x100fe40000010885 */
[--C-:B------:R-:W-:Y:S02]  /*8710*/  FFMA.FTZ R6, R6, c[0x0][0x2d0], -R133.reuse ;  /* 0x0000b40006067a23 */ /* 0x100fe40000010885 */
[--C-:B------:R-:W-:Y:S02]  /*8720*/  FFMA.FTZ R5, R5, c[0x0][0x2d0], -R133.reuse ;  /* 0x0000b40005057a23 */ /* 0x100fe40000010885 */
[--C-:B------:R-:W-:Y:S02]  /*8730*/  FFMA.FTZ R7, R7, c[0x0][0x2d0], -R133.reuse ;  /* 0x0000b40007077a23 */ /* 0x100fe40000010885 */
[----:B------:R4:W-:Y:S01]  /*8740*/  MUFU.EX2 R239, R9 ;  /* 0x0000000900ef7308 */ /* 0x0009e20000000800 */
[----:B-1----:R-:W-:Y:S01]  /*8750*/  FSEL R0, R3, RZ, P0 ;  /* 0x000000ff03007208 */ /* 0x002fe20000000000 */
[C---:B--2---:R-:W-:Y:S02]  /*8760*/  FMUL.FTZ R8, R2.reuse, R140 ;  /* 0x0000008c02087220 */ /* 0x044fe40000410000 */
[----:B------:R-:W-:Y:S02]  /*8770*/  FMUL.FTZ R16, R2, R148 ;  /* 0x0000009402107220 */ /* 0x000fe40000410000 */
[----:B------:R-:W-:Y:S04]  /*8780*/  FADD.FTZ R0, -R0, R134 ;  /* 0x0000008600007221 */ /* 0x000fe80000010100 */
[----:B------:R-:W1:Y:S01]  /*8790*/  MUFU.EX2 R238, R11 ;  /* 0x0000000b00ee7308 */ /* 0x000e620000000800 */
[----:B------:R-:W-:Y:S02]  /*87a0*/  FMUL.FTZ R17, R2, R149 ;  /* 0x0000009502117220 */ /* 0x000fe40000410000 */
[----:B------:R-:W-:Y:S01]  /*87b0*/  FMUL.FTZ R0, R0, c[0x0][0x2d0] ;  /* 0x0000b40000007a20 */ /* 0x000fe20000410000 */
[----:B---3--:R-:W-:Y:S01]  /*87c0*/  F2FP.PACK_AB R168, R240, R237 ;  /* 0x000000edf0a8723e */ /* 0x008fe200000000ff */
[C---:B------:R-:W-:Y:S02]  /*87d0*/  FMUL.FTZ R24, R2.reuse, R156 ;  /* 0x0000009c02187220 */ /* 0x040fe40000410000 */
[----:B------:R-:W-:Y:S02]  /*87e0*/  FMUL.FTZ R25, R2, R157 ;  /* 0x0000009d02197220 */ /* 0x000fe40000410000 */
[--C-:B------:R-:W-:Y:S01]  /*87f0*/  FFMA.FTZ R134, R176, c[0x0][0x2d0], -R172.reuse ;  /* 0x0000b400b0867a23 */ /* 0x100fe200000108ac */
[----:B------:R2:W-:Y:S01]  /*8800*/  MUFU.EX2 R227, R4 ;  /* 0x0000000400e37308 */ /* 0x0005e20000000800 */
[C---:B------:R-:W-:Y:S02]  /*8810*/  FMUL.FTZ R32, R2.reuse, R164 ;  /* 0x000000a402207220 */ /* 0x040fe40000410000 */
[C---:B------:R-:W-:Y:S02]  /*8820*/  FMUL.FTZ R33, R2.reuse, R165 ;  /* 0x000000a502217220 */ /* 0x040fe40000410000 */
[C---:B----4-:R-:W-:Y:S02]  /*8830*/  FMUL.FTZ R9, R2.reuse, R141 ;  /* 0x0000008d02097220 */ /* 0x050fe40000410000 */
[C---:B------:R-:W-:Y:S02]  /*8840*/  FMUL.FTZ R36, R2.reuse, R36 ;  /* 0x0000002402247220 */ /* 0x040fe40000410000 */
[C---:B------:R-:W-:Y:S01]  /*8850*/  FMUL.FTZ R37, R2.reuse, R37 ;  /* 0x0000002502257220 */ /* 0x040fe20000410000 */
[----:B------:R-:W3:Y:S01]  /*8860*/  MUFU.EX2 R226, R6 ;  /* 0x0000000600e27308 */ /* 0x000ee20000000800 */
[C---:B------:R-:W-:Y:S02]  /*8870*/  FMUL.FTZ R40, R2.reuse, R40 ;  /* 0x0000002802287220 */ /* 0x040fe40000410000 */
[----:B------:R-:W-:Y:S01]  /*8880*/  FMUL.FTZ R41, R2, R41 ;  /* 0x0000002902297220 */ /* 0x000fe20000410000 */
[----:B-1----:R-:W-:Y:S01]  /*8890*/  F2FP.PACK_AB R170, R238, R239 ;  /* 0x000000efeeaa723e */ /* 0x002fe200000000ff */
[C---:B------:R-:W-:Y:S02]  /*88a0*/  FMUL.FTZ R44, R2.reuse, R44 ;  /* 0x0000002c022c7220 */ /* 0x040fe40000410000 */
[C---:B------:R-:W-:Y:S02]  /*88b0*/  FMUL.FTZ R45, R2.reuse, R45 ;  /* 0x0000002d022d7220 */ /* 0x040fe40000410000 */
[C---:B------:R-:W-:Y:S01]  /*88c0*/  FMUL.FTZ R48, R2.reuse, R48 ;  /* 0x0000003002307220 */ /* 0x040fe20000410000 */
[----:B------:R1:W-:Y:S01]  /*88d0*/  MUFU.EX2 R225, R5 ;  /* 0x0000000500e17308 */ /* 0x0003e20000000800 */
[C---:B------:R-:W-:Y:S02]  /*88e0*/  FMUL.FTZ R49, R2.reuse, R49 ;  /* 0x0000003102317220 */ /* 0x040fe40000410000 */
[C---:B------:R-:W-:Y:S02]  /*88f0*/  FMUL.FTZ R52, R2.reuse, R52 ;  /* 0x0000003402347220 */ /* 0x040fe40000410000 */
[C---:B--2---:R-:W-:Y:S02]  /*8900*/  FMUL.FTZ R4, R2.reuse, R136 ;  /* 0x0000008802047220 */ /* 0x044fe40000410000 */
[C---:B------:R-:W-:Y:S02]  /*8910*/  FMUL.FTZ R53, R2.reuse, R53 ;  /* 0x0000003502357220 */ /* 0x040fe40000410000 */
[C---:B------:R-:W-:Y:S01]  /*8920*/  FMUL.FTZ R56, R2.reuse, R56 ;  /* 0x0000003802387220 */ /* 0x040fe20000410000 */
[----:B------:R-:W2:Y:S01]  /*8930*/  MUFU.EX2 R224, R7 ;  /* 0x0000000700e07308 */ /* 0x000ea20000000800 */
[C---:B------:R-:W-:Y:S02]  /*8940*/  FMUL.FTZ R57, R2.reuse, R57 ;  /* 0x0000003902397220 */ /* 0x040fe40000410000 */
[----:B------:R-:W-:Y:S01]  /*8950*/  FMUL.FTZ R60, R2, R60 ;  /* 0x0000003c023c7220 */ /* 0x000fe20000410000 */
[----:B---3--:R-:W-:Y:S01]  /*8960*/  F2FP.PACK_AB R169, R226, R227 ;  /* 0x000000e3e2a9723e */ /* 0x008fe200000000ff */
[C---:B------:R-:W-:Y:S02]  /*8970*/  FMUL.FTZ R61, R2.reuse, R61 ;  /* 0x0000003d023d7220 */ /* 0x040fe40000410000 */
[C---:B------:R-:W-:Y:S02]  /*8980*/  FMUL.FTZ R64, R2.reuse, R64 ;  /* 0x0000004002407220 */ /* 0x040fe40000410000 */
[C---:B------:R-:W-:Y:S01]  /*8990*/  FMUL.FTZ R65, R2.reuse, R65 ;  /* 0x0000004102417220 */ /* 0x040fe20000410000 */
[----:B------:R-:W3:Y:S01]  /*89a0*/  MUFU.EX2 R0, R0 ;  /* 0x0000000000007308 */ /* 0x000ee20000000800 */
[C---:B------:R-:W-:Y:S02]  /*89b0*/  FMUL.FTZ R68, R2.reuse, R68 ;  /* 0x0000004402447220 */ /* 0x040fe40000410000 */
[C---:B------:R-:W-:Y:S02]  /*89c0*/  FMUL.FTZ R69, R2.reuse, R69 ;  /* 0x0000004502457220 */ /* 0x040fe40000410000 */
[C---:B-1----:R-:W-:Y:S02]  /*89d0*/  FMUL.FTZ R5, R2.reuse, R137 ;  /* 0x0000008902057220 */ /* 0x042fe40000410000 */
[C---:B------:R-:W-:Y:S02]  /*89e0*/  FMUL.FTZ R72, R2.reuse, R72 ;  /* 0x0000004802487220 */ /* 0x040fe40000410000 */
[C---:B------:R-:W-:Y:S01]  /*89f0*/  FMUL.FTZ R73, R2.reuse, R73 ;  /* 0x0000004902497220 */ /* 0x040fe20000410000 */
[----:B------:R1:W-:Y:S01]  /*8a00*/  MUFU.EX2 R236, R134 ;  /* 0x0000008600ec7308 */ /* 0x0003e20000000800 */
[C---:B------:R-:W-:Y:S02]  /*8a10*/  FMUL.FTZ R76, R2.reuse, R76 ;  /* 0x0000004c024c7220 */ /* 0x040fe40000410000 */
[----:B------:R-:W-:Y:S01]  /*8a20*/  FMUL.FTZ R77, R2, R77 ;  /* 0x0000004d024d7220 */ /* 0x000fe20000410000 */
[----:B--2---:R-:W-:Y:S01]  /*8a30*/  F2FP.PACK_AB R171, R224, R225 ;  /* 0x000000e1e0ab723e */ /* 0x004fe200000000ff */
[C---:B------:R-:W-:Y:S02]  /*8a40*/  FMUL.FTZ R80, R2.reuse, R80 ;  /* 0x0000005002507220 */ /* 0x040fe40000410000 */
[C---:B------:R-:W-:Y:S02]  /*8a50*/  FMUL.FTZ R81, R2.reuse, R81 ;  /* 0x0000005102517220 */ /* 0x040fe40000410000 */
[C---:B------:R-:W-:Y:S02]  /*8a60*/  FMUL.FTZ R84, R2.reuse, R84 ;  /* 0x0000005402547220 */ /* 0x040fe40000410000 */
[C---:B------:R-:W-:Y:S02]  /*8a70*/  FMUL.FTZ R85, R2.reuse, R85 ;  /* 0x0000005502557220 */ /* 0x040fe40000410000 */
[----:B------:R-:W-:Y:S02]  /*8a80*/  FMUL.FTZ R88, R2, R88 ;  /* 0x0000005802587220 */ /* 0x000fe40000410000 */
[C---:B---3--:R-:W-:Y:S02]  /*8a90*/  FMUL.FTZ R6, R0.reuse, R138 ;  /* 0x0000008a00067220 */ /* 0x048fe40000410000 */
[C---:B------:R-:W-:Y:S02]  /*8aa0*/  FMUL.FTZ R7, R0.reuse, R139 ;  /* 0x0000008b00077220 */ /* 0x040fe40000410000 */
[----:B------:R-:W2:Y:S01]  /*8ab0*/  LDSM.16.MT88.4 R136, [R195+0x100] ;  /* 0x00010000c388783b */ /* 0x000ea20000004200 */
[C---:B------:R-:W-:Y:S02]  /*8ac0*/  FMUL.FTZ R10, R0.reuse, R142 ;  /* 0x0000008e000a7220 */ /* 0x040fe40000410000 */
[C---:B------:R-:W-:Y:S02]  /*8ad0*/  FMUL.FTZ R11, R0.reuse, R143 ;  /* 0x0000008f000b7220 */ /* 0x040fe40000410000 */
[C---:B------:R-:W-:Y:S03]  /*8ae0*/  HMMA.16816.F32 R4, R168.reuse, R12, R4 ;  /* 0x0000000ca804723c */ /* 0x040fe60000001804 */
[----:B------:R-:W3:Y:S02]  /*8af0*/  LDSM.16.MT88.4 R140, [R193+0x2100] ;  /* 0x00210000c18c783b */ /* 0x000ee40000004200 */
[----:B------:R-:W-:Y:S02]  /*8b00*/  FMUL.FTZ R18, R0, R150 ;  /* 0x0000009600127220 */ /* 0x000fe40000410000 */
[C---:B------:R-:W-:Y:S01]  /*8b10*/  FMUL.FTZ R12, R2.reuse, R144 ;  /* 0x00000090020c7220 */ /* 0x040fe20000410000 */
[C---:B------:R-:W-:Y:S04]  /*8b20*/  HMMA.16816.F32 R8, R168.reuse, R14, R8 ;  /* 0x0000000ea808723c */ /* 0x040fe80000001808 */
[----:B------:R-:W-:Y:S02]  /*8b30*/  FMUL.FTZ R13, R2, R145 ;  /* 0x00000091020d7220 */ /* 0x000fe40000410000 */
[C---:B------:R-:W-:Y:S02]  /*8b40*/  FMUL.FTZ R19, R0.reuse, R151 ;  /* 0x0000009700137220 */ /* 0x040fe40000410000 */
[C---:B------:R-:W-:Y:S01]  /*8b50*/  FMUL.FTZ R14, R0.reuse, R146 ;  /* 0x00000092000e7220 */ /* 0x040fe20000410000 */
[----:B------:R-:W-:Y:S03]  /*8b60*/  LDSM.16.MT88.4 R148, [R196+0x900] ;  /* 0x00090000c494783b */ /* 0x000fe60000004200 */
[C---:B------:R-:W-:Y:S02]  /*8b70*/  FMUL.FTZ R15, R0.reuse, R147 ;  /* 0x00000093000f7220 */ /* 0x040fe40000410000 */
[C---:B------:R-:W-:Y:S02]  /*8b80*/  FMUL.FTZ R26, R0.reuse, R158 ;  /* 0x0000009e001a7220 */ /* 0x040fe40000410000 */
[C---:B------:R-:W-:Y:S01]  /*8b90*/  FMUL.FTZ R27, R0.reuse, R159 ;  /* 0x0000009f001b7220 */ /* 0x040fe20000410000 */
[----:B------:R-:W4:Y:S01]  /*8ba0*/  LDSM.16.MT88.4 R144, [R194+0x2100] ;  /* 0x00210000c290783b */ /* 0x000f220000004200 */
[C---:B------:R-:W-:Y:S01]  /*8bb0*/  FMUL.FTZ R34, R0.reuse, R166 ;  /* 0x000000a600227220 */ /* 0x040fe20000410000 */
[C---:B------:R-:W-:Y:S03]  /*8bc0*/  HMMA.16816.F32 R12, R168.reuse, R20, R12 ;  /* 0x00000014a80c723c */ /* 0x040fe6000000180c */
[C---:B------:R-:W-:Y:S02]  /*8bd0*/  FMUL.FTZ R35, R0.reuse, R167 ;  /* 0x000000a700237220 */ /* 0x040fe40000410000 */
[----:B------:R-:W-:Y:S01]  /*8be0*/  FMUL.FTZ R38, R0, R38 ;  /* 0x0000002600267220 */ /* 0x000fe20000410000 */
[----:B------:R-:W-:Y:S01]  /*8bf0*/  LDSM.16.MT88.4 R156, [R194+0x2900] ;  /* 0x00290000c29c783b */ /* 0x000fe20000004200 */
[C---:B------:R-:W-:Y:S01]  /*8c00*/  FMUL.FTZ R20, R2.reuse, R152 ;  /* 0x0000009802147220 */ /* 0x040fe20000410000 */
[C---:B------:R-:W-:Y:S04]  /*8c10*/  HMMA.16816.F32 R16, R168.reuse, R22, R16 ;  /* 0x00000016a810723c */ /* 0x040fe80000001810 */
[----:B------:R-:W-:Y:S02]  /*8c20*/  FMUL.FTZ R21, R2, R153 ;  /* 0x0000009902157220 */ /* 0x000fe40000410000 */
[C---:B------:R-:W-:Y:S01]  /*8c30*/  FMUL.FTZ R39, R0.reuse, R39 ;  /* 0x0000002700277220 */ /* 0x040fe20000410000 */
[----:B------:R-:W-:Y:S01]  /*8c40*/  LDSM.16.MT88.4 R164, [R195+0x1900] ;  /* 0x00190000c3a4783b */ /* 0x000fe20000004200 */
[C---:B------:R-:W-:Y:S04]  /*8c50*/  FMUL.FTZ R22, R0.reuse, R154 ;  /* 0x0000009a00167220 */ /* 0x040fe80000410000 */
[C---:B------:R-:W-:Y:S02]  /*8c60*/  FMUL.FTZ R23, R0.reuse, R155 ;  /* 0x0000009b00177220 */ /* 0x040fe40000410000 */
[C---:B------:R-:W-:Y:S01]  /*8c70*/  FMUL.FTZ R42, R0.reuse, R42 ;  /* 0x0000002a002a7220 */ /* 0x040fe20000410000 */
[----:B------:R-:W-:Y:S01]  /*8c80*/  LDSM.16.MT88.4 R152, [R195+0x900] ;  /* 0x00090000c398783b */ /* 0x000fe20000004200 */
[C---:B------:R-:W-:Y:S02]  /*8c90*/  FMUL.FTZ R43, R0.reuse, R43 ;  /* 0x0000002b002b7220 */ /* 0x040fe40000410000 */
[C---:B------:R-:W-:Y:S01]  /*8ca0*/  FMUL.FTZ R46, R0.reuse, R46 ;  /* 0x0000002e002e7220 */ /* 0x040fe20000410000 */
[C---:B------:R-:W-:Y:S03]  /*8cb0*/  HMMA.16816.F32 R20, R168.reuse, R28, R20 ;  /* 0x0000001ca814723c */ /* 0x040fe60000001814 */
[C---:B------:R-:W-:Y:S02]  /*8cc0*/  FMUL.FTZ R47, R0.reuse, R47 ;  /* 0x0000002f002f7220 */ /* 0x040fe40000410000 */
[----:B------:R-:W-:Y:S02]  /*8cd0*/  FMUL.FTZ R50, R0, R50 ;  /* 0x0000003200327220 */ /* 0x000fe40000410000 */
[C---:B------:R-:W-:Y:S01]  /*8ce0*/  FMUL.FTZ R28, R2.reuse, R160 ;  /* 0x000000a0021c7220 */ /* 0x040fe20000410000 */
[C---:B------:R-:W-:Y:S04]  /*8cf0*/  HMMA.16816.F32 R24, R168.reuse, R30, R24 ;  /* 0x0000001ea818723c */ /* 0x040fe80000001818 */
[----:B------:R-:W-:Y:S02]  /*8d00*/  FMUL.FTZ R29, R2, R161 ;  /* 0x000000a1021d7220 */ /* 0x000fe40000410000 */
[--C-:B-1----:R-:W-:Y:S02]  /*8d10*/  FFMA.FTZ R134, R175, c[0x0][0x2d0], -R172.reuse ;  /* 0x0000b400af867a23 */ /* 0x102fe400000108ac */
[C---:B------:R-:W-:Y:S02]  /*8d20*/  FMUL.FTZ R30, R0.reuse, R162 ;  /* 0x000000a2001e7220 */ /* 0x040fe40000410000 */
[----:B------:R1:W5:Y:S02]  /*8d30*/  MUFU.EX2 R235, R134 ;  /* 0x0000008600eb7308 */ /* 0x0003640000000800 */
[C---:B------:R-:W-:Y:S02]  /*8d40*/  FMUL.FTZ R31, R0.reuse, R163 ;  /* 0x000000a3001f7220 */ /* 0x040fe40000410000 */
[----:B------:R-:W-:Y:S01]  /*8d50*/  LDSM.16.MT88.4 R160, [R196+0x1900] ;  /* 0x00190000c4a0783b */ /* 0x000fe20000004200 */
[C---:B------:R-:W-:Y:S02]  /*8d60*/  FMUL.FTZ R51, R0.reuse, R51 ;  /* 0x0000003300337220 */ /* 0x040fe40000410000 */
[C---:B------:R-:W-:Y:S02]  /*8d70*/  FMUL.FTZ R54, R0.reuse, R54 ;  /* 0x0000003600367220 */ /* 0x040fe40000410000 */
[C---:B--2---:R-:W-:Y:S03]  /*8d80*/  HMMA.16816.F32 R28, R168.reuse, R136, R28 ;  /* 0x00000088a81c723c */ /* 0x044fe6000000181c */
[C---:B------:R-:W-:Y:S02]  /*8d90*/  FMUL.FTZ R55, R0.reuse, R55 ;  /* 0x0000003700377220 */ /* 0x040fe40000410000 */
[C---:B------:R-:W-:Y:S02]  /*8da0*/  FMUL.FTZ R58, R0.reuse, R58 ;  /* 0x0000003a003a7220 */ /* 0x040fe40000410000 */
[C---:B------:R-:W-:Y:S01]  /*8db0*/  FMUL.FTZ R59, R0.reuse, R59 ;  /* 0x0000003b003b7220 */ /* 0x040fe20000410000 */
        /* <DEDUP_REMOVED lines=10> */
[----:B------:R-:W-:Y:S02]  /*8e60*/  FMUL.FTZ R71, R0, R71 ;  /* 0x0000004700477220 */ /* 0x000fe40000410000 */
[C---:B----4-:R-:W-:Y:S04]  /*8e70*/  HMMA.16816.F32 R44, R168.reuse, R144, R44 ;  /* 0x00000090a82c723c */ /* 0x050fe8000000182c */
[--C-:B-1----:R-:W-:Y:S02]  /*8e80*/  FFMA.FTZ R134, R180, c[0x0][0x2d0], -R172.reuse ;  /* 0x0000b400b4867a23 */ /* 0x102fe400000108ac */
[C---:B------:R-:W-:Y:S02]  /*8e90*/  FMUL.FTZ R74, R0.reuse, R74 ;  /* 0x0000004a004a7220 */ /* 0x040fe40000410000 */
[C---:B------:R-:W-:Y:S01]  /*8ea0*/  HMMA.16816.F32 R48, R168.reuse, R146, R48 ;  /* 0x00000092a830723c */ /* 0x040fe20000001830 */
[----:B------:R-:W1:Y:S01]  /*8eb0*/  LDSM.16.MT88.4 R144, [R193+0x4100] ;  /* 0x00410000c190783b */ /* 0x000e620000004200 */
[----:B------:R4:W-:Y:S02]  /*8ec0*/  MUFU.EX2 R234, R134 ;  /* 0x0000008600ea7308 */ /* 0x0009e40000000800 */
[C---:B------:R-:W-:Y:S02]  /*8ed0*/  FMUL.FTZ R75, R0.reuse, R75 ;  /* 0x0000004b004b7220 */ /* 0x040fe40000410000 */
[C---:B------:R-:W-:Y:S02]  /*8ee0*/  FMUL.FTZ R78, R0.reuse, R78 ;  /* 0x0000004e004e7220 */ /* 0x040fe40000410000 */
[C---:B------:R-:W-:Y:S01]  /*8ef0*/  FMUL.FTZ R79, R0.reuse, R79 ;  /* 0x0000004f004f7220 */ /* 0x040fe20000410000 */
[C---:B--2---:R-:W-:Y:S03]  /*8f00*/  HMMA.16816.F32 R52, R168.reuse, R136, R52 ;  /* 0x00000088a834723c */ /* 0x044fe60000001834 */
[C---:B------:R-:W-:Y:S02]  /*8f10*/  FMUL.FTZ R82, R0.reuse, R82 ;  /* 0x0000005200527220 */ /* 0x040fe40000410000 */
[C---:B------:R-:W-:Y:S02]  /*8f20*/  FMUL.FTZ R83, R0.reuse, R83 ;  /* 0x0000005300537220 */ /* 0x040fe40000410000 */
[C---:B------:R-:W-:Y:S01]  /*8f30*/  FMUL.FTZ R86, R0.reuse, R86 ;  /* 0x0000005600567220 */ /* 0x040fe20000410000 */
[C---:B------:R-:W-:Y:S01]  /*8f40*/  HMMA.16816.F32 R56, R168.reuse, R138, R56 ;  /* 0x0000008aa838723c */ /* 0x040fe20000001838 */
[----:B------:R-:W2:Y:S03]  /*8f50*/  LDSM.16.MT88.4 R136, [R194+0x4100] ;  /* 0x00410000c288783b */ /* 0x000ea60000004200 */
[----:B------:R-:W-:Y:S02]  /*8f60*/  FMUL.FTZ R87, R0, R87 ;  /* 0x0000005700577220 */ /* 0x000fe40000410000 */
[----:B------:R-:W-:Y:S02]  /*8f70*/  FMUL.FTZ R89, R2, R89 ;  /* 0x0000005902597220 */ /* 0x000fe40000410000 */
[C---:B---3--:R-:W-:Y:S04]  /*8f80*/  HMMA.16816.F32 R60, R168.reuse, R140, R60 ;  /* 0x0000008ca83c723c */ /* 0x048fe8000000183c */
[--C-:B----4-:R-:W-:Y:S02]  /*8f90*/  FFMA.FTZ R134, R182, c[0x0][0x2d0], -R172.reuse ;  /* 0x0000b400b6867a23 */ /* 0x110fe400000108ac */
[C---:B------:R-:W-:Y:S02]  /*8fa0*/  FMUL.FTZ R90, R0.reuse, R90 ;  /* 0x0000005a005a7220 */ /* 0x040fe40000410000 */
[C---:B------:R-:W-:Y:S01]  /*8fb0*/  HMMA.16816.F32 R64, R168.reuse, R142, R64 ;  /* 0x0000008ea840723c */ /* 0x040fe20000001840 */
[----:B------:R3:W-:Y:S01]  /*8fc0*/  MUFU.EX2 R231, R134 ;  /* 0x0000008600e77308 */ /* 0x0007e20000000800 */
[----:B------:R-:W4:Y:S02]  /*8fd0*/  LDSM.16.MT88.4 R140, [R196+0x4100] ;  /* 0x00410000c48c783b */ /* 0x000f240000004200 */
[----:B------:R-:W-:Y:S02]  /*8fe0*/  FMUL.FTZ R91, R0, R91 ;  /* 0x0000005b005b7220 */ /* 0x000fe40000410000 */
[C---:B------:R-:W-:Y:S02]  /*8ff0*/  FMUL.FTZ R92, R2.reuse, R92 ;  /* 0x0000005c025c7220 */ /* 0x040fe40000410000 */
[C---:B-1----:R-:W-:Y:S04]  /*9000*/  HMMA.16816.F32 R68, R168.reuse, R144, R68 ;  /* 0x00000090a844723c */ /* 0x042fe80000001844 */
[----:B------:R-:W-:Y:S02]  /*9010*/  FMUL.FTZ R93, R2, R93 ;  /* 0x0000005d025d7220 */ /* 0x000fe40000410000 */
[C---:B------:R-:W-:Y:S02]  /*9020*/  FMUL.FTZ R94, R0.reuse, R94 ;  /* 0x0000005e005e7220 */ /* 0x040fe40000410000 */
[C---:B------:R-:W-:Y:S01]  /*9030*/  HMMA.16816.F32 R72, R168.reuse, R146, R72 ;  /* 0x00000092a848723c */ /* 0x040fe20000001848 */
[----:B------:R-:W1:Y:S03]  /*9040*/  LDSM.16.MT88.4 R144, [R195+0x4100] ;  /* 0x00410000c390783b */ /* 0x000e660000004200 */
[----:B------:R-:W-:Y:S02]  /*9050*/  FMUL.FTZ R95, R0, R95 ;  /* 0x0000005f005f7220 */ /* 0x000fe40000410000 */
[C---:B------:R-:W-:Y:S02]  /*9060*/  FMUL.FTZ R96, R2.reuse, R96 ;  /* 0x0000006002607220 */ /* 0x040fe40000410000 */
[----:B------:R-:W-:Y:S01]  /*9070*/  FMUL.FTZ R97, R2, R97 ;  /* 0x0000006102617220 */ /* 0x000fe20000410000 */
[C---:B--2---:R-:W-:Y:S03]  /*9080*/  HMMA.16816.F32 R76, R168.reuse, R136, R76 ;  /* 0x00000088a84c723c */ /* 0x044fe6000000184c */
[--C-:B---3--:R-:W-:Y:S02]  /*9090*/  FFMA.FTZ R134, R181, c[0x0][0x2d0], -R133.reuse ;  /* 0x0000b400b5867a23 */ /* 0x108fe40000010885 */
[C---:B------:R-:W-:Y:S02]  /*90a0*/  FMUL.FTZ R98, R0.reuse, R98 ;  /* 0x0000006200627220 */ /* 0x040fe40000410000 */
[----:B------:R2:W-:Y:S01]  /*90b0*/  MUFU.EX2 R181, R134 ;  /* 0x0000008600b57308 */ /* 0x0005e20000000800 */
[C---:B------:R-:W-:Y:S01]  /*90c0*/  HMMA.16816.F32 R80, R168.reuse, R138, R80 ;  /* 0x0000008aa850723c */ /* 0x040fe20000001850 */
[----:B------:R-:W3:Y:S03]  /*90d0*/  LDSM.16.MT88.4 R136, [R193+0x6100] ;  /* 0x00610000c188783b */ /* 0x000ee60000004200 */
[----:B------:R-:W-:Y:S02]  /*90e0*/  FMUL.FTZ R99, R0, R99 ;  /* 0x0000006300637220 */ /* 0x000fe40000410000 */
[C---:B------:R-:W-:Y:S02]  /*90f0*/  FMUL.FTZ R100, R2.reuse, R100 ;  /* 0x0000006402647220 */ /* 0x040fe40000410000 */
[----:B------:R-:W-:Y:S01]  /*9100*/  FMUL.FTZ R101, R2, R101 ;  /* 0x0000006502657220 */ /* 0x000fe20000410000 */
[C---:B----4-:R-:W-:Y:S03]  /*9110*/  HMMA.16816.F32 R84, R168.reuse, R140, R84 ;  /* 0x0000008ca854723c */ /* 0x050fe60000001854 */
[C---:B------:R-:W-:Y:S02]  /*9120*/  FMUL.FTZ R102, R0.reuse, R102 ;  /* 0x0000006600667220 */ /* 0x040fe40000410000 */
[----:B------:R-:W-:Y:S02]  /*9130*/  FMUL.FTZ R103, R0, R103 ;  /* 0x0000006700677220 */ /* 0x000fe40000410000 */
[C---:B------:R-:W-:Y:S01]  /*9140*/  FMUL.FTZ R104, R2.reuse, R104 ;  /* 0x0000006802687220 */ /* 0x040fe20000410000 */
[C---:B------:R-:W-:Y:S01]  /*9150*/  HMMA.16816.F32 R88, R168.reuse, R142, R88 ;  /* 0x0000008ea858723c */ /* 0x040fe20000001858 */
[----:B------:R-:W4:Y:S03]  /*9160*/  LDSM.16.MT88.4 R140, [R194+0x6100] ;  /* 0x00610000c28c783b */ /* 0x000f260000004200 */
[----:B------:R-:W-:Y:S02]  /*9170*/  FMUL.FTZ R105, R2, R105 ;  /* 0x0000006902697220 */ /* 0x000fe40000410000 */
[--C-:B--2---:R-:W-:Y:S02]  /*9180*/  FFMA.FTZ R134, R179, c[0x0][0x2d0], -R133.reuse ;  /* 0x0000b400b3867a23 */ /* 0x104fe40000010885 */
[C---:B-1----:R-:W-:Y:S02]  /*9190*/  HMMA.16816.F32 R92, R168.reuse, R144, R92 ;  /* 0x00000090a85c723c */ /* 0x042fe4000000185c */
[----:B------:R1:W2:Y:S02]  /*91a0*/  MUFU.EX2 R180, R134 ;  /* 0x0000008600b47308 */ /* 0x0002a40000000800 */
[C---:B------:R-:W-:Y:S02]  /*91b0*/  FMUL.FTZ R106, R0.reuse, R106 ;  /* 0x0000006a006a7220 */ /* 0x040fe40000410000 */
[----:B------:R-:W-:Y:S02]  /*91c0*/  FMUL.FTZ R107, R0, R107 ;  /* 0x0000006b006b7220 */ /* 0x000fe40000410000 */
[C---:B------:R-:W-:Y:S01]  /*91d0*/  HMMA.16816.F32 R96, R168.reuse, R146, R96 ;  /* 0x00000092a860723c */ /* 0x040fe20000001860 */
[----:B------:R-:W2:Y:S03]  /*91e0*/  LDSM.16.MT88.4 R144, [R196+0x6100] ;  /* 0x00610000c490783b */ /* 0x000ea60000004200 */
[C---:B------:R-:W-:Y:S02]  /*91f0*/  FMUL.FTZ R108, R2.reuse, R108 ;  /* 0x0000006c026c7220 */ /* 0x040fe40000410000 */
[----:B------:R-:W-:Y:S02]  /*9200*/  FMUL.FTZ R109, R2, R109 ;  /* 0x0000006d026d7220 */ /* 0x000fe40000410000 */
[C---:B---3--:R-:W-:Y:S04]  /*9210*/  HMMA.16816.F32 R100, R168.reuse, R136, R100 ;  /* 0x00000088a864723c */ /* 0x048fe80000001864 */
[C---:B------:R-:W-:Y:S02]  /*9220*/  FMUL.FTZ R110, R0.reuse, R110 ;  /* 0x0000006e006e7220 */ /* 0x040fe40000410000 */
[----:B------:R-:W-:Y:S02]  /*9230*/  FMUL.FTZ R111, R0, R111 ;  /* 0x0000006f006f7220 */ /* 0x000fe40000410000 */
[C---:B------:R-:W-:Y:S01]  /*9240*/  HMMA.16816.F32 R104, R168.reuse, R138, R104 ;  /* 0x0000008aa868723c */ /* 0x040fe20000001868 */
[----:B------:R-:W3:Y:S03]  /*9250*/  LDSM.16.MT88.4 R136, [R195+0x6100] ;  /* 0x00610000c388783b */ /* 0x000ee60000004200 */
[--C-:B-1----:R-:W-:Y:S02]  /*9260*/  FFMA.FTZ R134, R178, c[0x0][0x2d0], -R133.reuse ;  /* 0x0000b400b2867a23 */ /* 0x102fe40000010885 */
[C---:B------:R-:W-:Y:S02]  /*9270*/  FMUL.FTZ R112, R2.reuse, R112 ;  /* 0x0000007002707220 */ /* 0x040fe40000410000 */
[----:B------:R1:W-:Y:S01]  /*9280*/  MUFU.EX2 R179, R134 ;  /* 0x0000008600b37308 */ /* 0x0003e20000000800 */
[C---:B----4-:R-:W-:Y:S03]  /*9290*/  HMMA.16816.F32 R108, R168.reuse, R140, R108 ;  /* 0x0000008ca86c723c */ /* 0x050fe6000000186c */
[----:B------:R-:W-:Y:S02]  /*92a0*/  FMUL.FTZ R113, R2, R113 ;  /* 0x0000007102717220 */ /* 0x000fe40000410000 */
[C---:B------:R-:W-:Y:S02]  /*92b0*/  FMUL.FTZ R114, R0.reuse, R114 ;  /* 0x0000007200727220 */ /* 0x040fe40000410000 */
[----:B------:R-:W-:Y:S02]  /*92c0*/  FMUL.FTZ R115, R0, R115 ;  /* 0x0000007300737220 */ /* 0x000fe40000410000 */
[C---:B------:R-:W-:Y:S03]  /*92d0*/  FMUL.FTZ R116, R2.reuse, R116 ;  /* 0x0000007402747220 */ /* 0x040fe60000410000 */
[----:B------:R-:W-:Y:S02]  /*92e0*/  FMUL.FTZ R117, R2, R117 ;  /* 0x0000007502757220 */ /* 0x000fe40000410000 */
[C---:B------:R-:W-:Y:S01]  /*92f0*/  HMMA.16816.F32 R112, R168.reuse, R142, R112 ;  /* 0x0000008ea870723c */ /* 0x040fe20000001870 */
[----:B------:R-:W4:Y:S02]  /*9300*/  LDSM.16.MT88.4 R140, [R193+0x900] ;  /* 0x00090000c18c783b */ /* 0x000f240000004200 */
[C---:B------:R-:W-:Y:S02]  /*9310*/  FMUL.FTZ R118, R0.reuse, R118 ;  /* 0x0000007600767220 */ /* 0x040fe40000410000 */
[----:B------:R-:W-:Y:S02]  /*9320*/  FMUL.FTZ R119, R0, R119 ;  /* 0x0000007700777220 */ /* 0x000fe40000410000 */
[C---:B------:R-:W-:Y:S02]  /*9330*/  FMUL.FTZ R120, R2.reuse, R120 ;  /* 0x0000007802787220 */ /* 0x040fe40000410000 */
[----:B------:R-:W-:Y:S03]  /*9340*/  FMUL.FTZ R121, R2, R121 ;  /* 0x0000007902797220 */ /* 0x000fe60000410000 */
[C---:B--2---:R-:W-:Y:S03]  /*9350*/  HMMA.16816.F32 R116, R168.reuse, R144, R116 ;  /* 0x00000090a874723c */ /* 0x044fe60000001874 */
[C---:B------:R-:W-:Y:S02]  /*9360*/  FMUL.FTZ R122, R0.reuse, R122 ;  /* 0x0000007a007a7220 */ /* 0x040fe40000410000 */
[----:B------:R-:W-:Y:S02]  /*9370*/  FMUL.FTZ R123, R0, R123 ;  /* 0x0000007b007b7220 */ /* 0x000fe40000410000 */
[--C-:B-1----:R-:W-:Y:S02]  /*9380*/  FFMA.FTZ R134, R177, c[0x0][0x2d0], -R133.reuse ;  /* 0x0000b400b1867a23 */ /* 0x102fe40000010885 */
[C---:B------:R-:W-:Y:S02]  /*9390*/  FMUL.FTZ R124, R2.reuse, R124 ;  /* 0x0000007c027c7220 */ /* 0x040fe40000410000 */
[----:B------:R1:W2:Y:S01]  /*93a0*/  MUFU.EX2 R178, R134 ;  /* 0x0000008600b27308 */ /* 0x0002a20000000800 */
[C---:B------:R-:W-:Y:S01]  /*93b0*/  HMMA.16816.F32 R120, R168.reuse, R146, R120 ;  /* 0x00000092a878723c */ /* 0x040fe20000001878 */
[----:B------:R-:W4:Y:S02]  /*93c0*/  LDSM.16.MT88.4 R144, [R194+0x900] ;  /* 0x00090000c290783b */ /* 0x000f240000004200 */
[----:B------:R-:W-:Y:S02]  /*93d0*/  FMUL.FTZ R125, R2, R125 ;  /* 0x0000007d027d7220 */ /* 0x000fe40000410000 */
[C---:B------:R-:W-:Y:S02]  /*93e0*/  FMUL.FTZ R126, R0.reuse, R126 ;  /* 0x0000007e007e7220 */ /* 0x040fe40000410000 */
[----:B------:R-:W-:Y:S02]  /*93f0*/  FMUL.FTZ R127, R0, R127 ;  /* 0x0000007f007f7220 */ /* 0x000fe40000410000 */
[C---:B------:R-:W-:Y:S03]  /*9400*/  FMUL.FTZ R128, R2.reuse, R128 ;  /* 0x0000008002807220 */ /* 0x040fe60000410000 */
[----:B------:R-:W-:Y:S02]  /*9410*/  FMUL.FTZ R129, R2, R129 ;  /* 0x0000008102817220 */ /* 0x000fe40000410000 */
[C---:B---3--:R-:W-:Y:S03]  /*9420*/  HMMA.16816.F32 R124, R168.reuse, R136, R124 ;  /* 0x00000088a87c723c */ /* 0x048fe6000000187c */
[C---:B------:R-:W-:Y:S02]  /*9430*/  FMUL.FTZ R130, R0.reuse, R130 ;  /* 0x0000008200827220 */ /* 0x040fe40000410000 */
[----:B------:R-:W-:Y:S02]  /*9440*/  FMUL.FTZ R131, R0, R131 ;  /* 0x0000008300837220 */ /* 0x000fe40000410000 */
[----:B-----5:R-:W-:Y:S02]  /*9450*/  F2FP.PACK_AB R136, R235, R236 ;  /* 0x000000eceb88723e */ /* 0x020fe400000000ff */
[----:B------:R-:W-:Y:S03]  /*9460*/  F2FP.PACK_AB R137, R180, R181 ;  /* 0x000000b5b489723e */ /* 0x000fe600000000ff */
[----:B------:R-:W-:Y:S03]  /*9470*/  HMMA.16816.F32 R128, R168, R138, R128 ;  /* 0x0000008aa880723c */ /* 0x000fe60000001880 */
[--C-:B-1----:R-:W-:Y:S04]  /*9480*/  FFMA.FTZ R134, R183, c[0x0][0x2d0], -R172.reuse ;  /* 0x0000b400b7867a23 */ /* 0x102fe800000108ac */
[----:B------:R-:W-:Y:S01]  /*9490*/  F2FP.PACK_AB R138, R231, R234 ;  /* 0x000000eae78a723e */ /* 0x000fe200000000ff */
[----:B------:R1:W-:Y:S01]  /*94a0*/  MUFU.EX2 R230, R134 ;  /* 0x0000008600e67308 */ /* 0x0003e20000000800 */
[----:B--2---:R-:W-:Y:S07]  /*94b0*/  F2FP.PACK_AB R139, R178, R179 ;  /* 0x000000b3b28b723e */ /* 0x004fee00000000ff */
[C---:B----4-:R-:W-:Y:S08]  /*94c0*/  HMMA.16816.F32 R4, R136.reuse, R140, R4 ;  /* 0x0000008c8804723c */ /* 0x050ff00000001804 */
[C---:B------:R-:W-:Y:S01]  /*94d0*/  HMMA.16816.F32 R8, R136.reuse, R142, R8 ;  /* 0x0000008e8808723c */ /* 0x040fe20000001808 */
[----:B------:R-:W2:Y:S07]  /*94e0*/  LDSM.16.MT88.4 R140, [R193+0x2900] ;  /* 0x00290000c18c783b */ /* 0x000eae0000004200 */
[C---:B------:R-:W-:Y:S04]  /*94f0*/  HMMA.16816.F32 R12, R136.reuse, R144, R12 ;  /* 0x00000090880c723c */ /* 0x040fe8000000180c */
[--C-:B-1----:R-:W-:Y:S04]  /*9500*/  FFMA.FTZ R134, R184, c[0x0][0x2d0], -R172.reuse ;  /* 0x0000b400b8867a23 */ /* 0x102fe800000108ac */
[C---:B------:R-:W-:Y:S01]  /*9510*/  HMMA.16816.F32 R16, R136.reuse, R146, R16 ;  /* 0x000000928810723c */ /* 0x040fe20000001810 */
[----:B------:R-:W1:Y:S01]  /*9520*/  LDSM.16.MT88.4 R144, [R196+0x2900] ;  /* 0x00290000c490783b */ /* 0x000e620000004200 */
[----:B------:R3:W4:Y:S06]  /*9530*/  MUFU.EX2 R229, R134 ;  /* 0x0000008600e57308 */ /* 0x00072c0000000800 */
[C---:B------:R-:W-:Y:S08]  /*9540*/  HMMA.16816.F32 R20, R136.reuse, R148, R20 ;  /* 0x000000948814723c */ /* 0x040ff00000001814 */
[C---:B------:R-:W-:Y:S01]  /*9550*/  HMMA.16816.F32 R24, R136.reuse, R150, R24 ;  /* 0x000000968818723c */ /* 0x040fe20000001818 */
[----:B------:R-:W5:Y:S07]  /*9560*/  LDSM.16.MT88.4 R148, [R195+0x2900] ;  /* 0x00290000c394783b */ /* 0x000f6e0000004200 */
[C---:B------:R-:W-:Y:S04]  /*9570*/  HMMA.16816.F32 R28, R136.reuse, R152, R28 ;  /* 0x00000098881c723c */ /* 0x040fe8000000181c */
[--C-:B---3--:R-:W-:Y:S04]  /*9580*/  FFMA.FTZ R134, R189, c[0x0][0x2d0], -R172.reuse ;  /* 0x0000b400bd867a23 */ /* 0x108fe800000108ac */
[C---:B------:R-:W-:Y:S01]  /*9590*/  HMMA.16816.F32 R32, R136.reuse, R154, R32 ;  /* 0x0000009a8820723c */ /* 0x040fe20000001820 */
[----:B------:R-:W-:Y:S01]  /*95a0*/  LDSM.16.MT88.4 R152, [R194+0x4900] ;  /* 0x00490000c298783b */ /* 0x000fe20000004200 */
[----:B------:R3:W-:Y:S06]  /*95b0*/  MUFU.EX2 R228, R134 ;  /* 0x0000008600e47308 */ /* 0x0007ec0000000800 */
[C---:B--2---:R-:W-:Y:S08]  /*95c0*/  HMMA.16816.F32 R36, R136.reuse, R140, R36 ;  /* 0x0000008c8824723c */ /* 0x044ff00000001824 */
[C---:B------:R-:W-:Y:S01]  /*95d0*/  HMMA.16816.F32 R40, R136.reuse, R142, R40 ;  /* 0x0000008e8828723c */ /* 0x040fe20000001828 */
[----:B------:R-:W2:Y:S07]  /*95e0*/  LDSM.16.MT88.4 R140, [R193+0x4900] ;  /* 0x00490000c18c783b */ /* 0x000eae0000004200 */
[C---:B------:R-:W-:Y:S04]  /*95f0*/  HMMA.16816.F32 R44, R136.reuse, R156, R44 ;  /* 0x0000009c882c723c */ /* 0x040fe8000000182c */
[--C-:B---3--:R-:W-:Y:S02]  /*9600*/  FFMA.FTZ R134, R190, c[0x0][0x2d0], -R172.reuse ;  /* 0x0000b400be867a23 */ /* 0x108fe400000108ac */
[----:B------:R-:W3:Y:S02]  /*9610*/  LDL.LU R190, [R1+0xc] ;  /* 0x00000c0001be7983 */ /* 0x000ee40000300800 */
[C---:B------:R-:W-:Y:S01]  /*9620*/  HMMA.16816.F32 R48, R136.reuse, R158, R48 ;  /* 0x0000009e8830723c */ /* 0x040fe20000001830 */
[----:B------:R2:W2:Y:S01]  /*9630*/  MUFU.EX2 R189, R134 ;  /* 0x0000008600bd7308 */ /* 0x0004a20000000800 */
[----:B------:R-:W4:Y:S06]  /*9640*/  LDSM.16.MT88.4 R156, [R196+0x4900] ;  /* 0x00490000c49c783b */ /* 0x000f2c0000004200 */
[C---:B-1----:R-:W-:Y:S08]  /*9650*/  HMMA.16816.F32 R52, R136.reuse, R144, R52 ;  /* 0x000000908834723c */ /* 0x042ff00000001834 */
[C---:B------:R-:W-:Y:S01]  /*9660*/  HMMA.16816.F32 R56, R136.reuse, R146, R56 ;  /* 0x000000928838723c */ /* 0x040fe20000001838 */
[----:B------:R-:W1:Y:S07]  /*9670*/  LDSM.16.MT88.4 R144, [R195+0x4900] ;  /* 0x00490000c390783b */ /* 0x000e6e0000004200 */
[C---:B-----5:R-:W-:Y:S04]  /*9680*/  HMMA.16816.F32 R60, R136.reuse, R148, R60 ;  /* 0x00000094883c723c */ /* 0x060fe8000000183c */
[--C-:B--2---:R-:W-:Y:S04]  /*9690*/  FFMA.FTZ R134, R174, c[0x0][0x2d0], -R133.reuse ;  /* 0x0000b400ae867a23 */ /* 0x104fe80000010885 */
[C---:B------:R-:W-:Y:S01]  /*96a0*/  HMMA.16816.F32 R64, R136.reuse, R150, R64 ;  /* 0x000000968840723c */ /* 0x040fe20000001840 */
[----:B------:R-:W-:Y:S01]  /*96b0*/  LDSM.16.MT88.4 R148, [R194+0x6900] ;  /* 0x00690000c294783b */ /* 0x000fe20000004200 */
[----:B------:R2:W-:Y:S06]  /*96c0*/  MUFU.EX2 R177, R134 ;  /* 0x0000008600b17308 */ /* 0x0005ec0000000800 */
[C---:B------:R-:W-:Y:S08]  /*96d0*/  HMMA.16816.F32 R68, R136.reuse, R140, R68 ;  /* 0x0000008c8844723c */ /* 0x040ff00000001844 */
[C---:B------:R-:W-:Y:S01]  /*96e0*/  HMMA.16816.F32 R72, R136.reuse, R142, R72 ;  /* 0x0000008e8848723c */ /* 0x040fe20000001848 */
[----:B------:R-:W5:Y:S07]  /*96f0*/  LDSM.16.MT88.4 R140, [R193+0x6900] ;  /* 0x00690000c18c783b */ /* 0x000f6e0000004200 */
[C---:B------:R-:W-:Y:S04]  /*9700*/  HMMA.16816.F32 R76, R136.reuse, R152, R76 ;  /* 0x00000098884c723c */ /* 0x040fe8000000184c */
[--C-:B--2---:R-:W-:Y:S04]  /*9710*/  FFMA.FTZ R134, R173, c[0x0][0x2d0], -R133.reuse ;  /* 0x0000b400ad867a23 */ /* 0x104fe80000010885 */
[C---:B------:R-:W-:Y:S01]  /*9720*/  HMMA.16816.F32 R80, R136.reuse, R154, R80 ;  /* 0x0000009a8850723c */ /* 0x040fe20000001850 */
[----:B------:R-:W2:Y:S01]  /*9730*/  LDSM.16.MT88.4 R152, [R196+0x6900] ;  /* 0x00690000c498783b */ /* 0x000ea20000004200 */
[----:B------:R5:W2:Y:S06]  /*9740*/  MUFU.EX2 R176, R134 ;  /* 0x0000008600b07308 */ /* 0x000aac0000000800 */
[C---:B----4-:R-:W-:Y:S08]  /*9750*/  HMMA.16816.F32 R84, R136.reuse, R156, R84 ;  /* 0x0000009c8854723c */ /* 0x050ff00000001854 */
[C---:B------:R-:W-:Y:S01]  /*9760*/  HMMA.16816.F32 R88, R136.reuse, R158, R88 ;  /* 0x0000009e8858723c */ /* 0x040fe20000001858 */
[----:B------:R-:W4:Y:S07]  /*9770*/  LDSM.16.MT88.4 R156, [R195+0x6900] ;  /* 0x00690000c39c783b */ /* 0x000f2e0000004200 */
[C---:B-1----:R-:W-:Y:S04]  /*9780*/  HMMA.16816.F32 R92, R136.reuse, R144, R92 ;  /* 0x00000090885c723c */ /* 0x042fe8000000185c */
[--C-:B-----5:R-:W-:Y:S04]  /*9790*/  FFMA.FTZ R134, R185, c[0x0][0x2d0], -R133.reuse ;  /* 0x0000b400b9867a23 */ /* 0x120fe80000010885 */
[C---:B------:R-:W-:Y:S01]  /*97a0*/  HMMA.16816.F32 R96, R136.reuse, R146, R96 ;  /* 0x000000928860723c */ /* 0x040fe20000001860 */
[----:B------:R-:W-:Y:S01]  /*97b0*/  LDSM.16.MT88.4 R144, [R194+0x1100] ;  /* 0x00110000c290783b */ /* 0x000fe20000004200 */
[----:B------:R1:W-:Y:S06]  /*97c0*/  MUFU.EX2 R175, R134 ;  /* 0x0000008600af7308 */ /* 0x0003ec0000000800 */
[C---:B------:R-:W-:Y:S08]  /*97d0*/  HMMA.16816.F32 R100, R136.reuse, R140, R100 ;  /* 0x0000008c8864723c */ /* 0x040ff00000001864 */
[C---:B------:R-:W-:Y:S01]  /*97e0*/  HMMA.16816.F32 R104, R136.reuse, R142, R104 ;  /* 0x0000008e8868723c */ /* 0x040fe20000001868 */
[----:B------:R-:W5:Y:S07]  /*97f0*/  LDSM.16.MT88.4 R140, [R193+0x1100] ;  /* 0x00110000c18c783b */ /* 0x000f6e0000004200 */
[C---:B------:R-:W-:Y:S04]  /*9800*/  HMMA.16816.F32 R108, R136.reuse, R148, R108 ;  /* 0x00000094886c723c */ /* 0x040fe8000000186c */
[--C-:B-1----:R-:W-:Y:S02]  /*9810*/  FFMA.FTZ R134, R186, c[0x0][0x2d0], -R133.reuse ;  /* 0x0000b400ba867a23 */ /* 0x102fe40000010885 */
[----:B------:R-:W3:Y:S02]  /*9820*/  LDL.LU R186, [R1+0x8] ;  /* 0x0000080001ba7983 */ /* 0x000ee40000300800 */
[C---:B------:R-:W-:Y:S01]  /*9830*/  HMMA.16816.F32 R112, R136.reuse, R150, R112 ;  /* 0x000000968870723c */ /* 0x040fe20000001870 */
[----:B------:R1:W1:Y:S01]  /*9840*/  MUFU.EX2 R174, R134 ;  /* 0x0000008600ae7308 */ /* 0x0002620000000800 */
[----:B------:R-:W5:Y:S06]  /*9850*/  LDSM.16.MT88.4 R148, [R196+0x1100] ;  /* 0x00110000c494783b */ /* 0x000f6c0000004200 */
[C---:B--2---:R-:W-:Y:S08]  /*9860*/  HMMA.16816.F32 R116, R136.reuse, R152, R116 ;  /* 0x000000988874723c */ /* 0x044ff00000001874 */
[C---:B------:R-:W-:Y:S01]  /*9870*/  HMMA.16816.F32 R120, R136.reuse, R154, R120 ;  /* 0x0000009a8878723c */ /* 0x040fe20000001878 */
[----:B------:R-:W2:Y:S07]  /*9880*/  LDSM.16.MT88.4 R152, [R195+0x1100] ;  /* 0x00110000c398783b */ /* 0x000eae0000004200 */
[C---:B----4-:R-:W-:Y:S04]  /*9890*/  HMMA.16816.F32 R124, R136.reuse, R156, R124 ;  /* 0x0000009c887c723c */ /* 0x050fe8000000187c */
[--C-:B-1----:R-:W-:Y:S04]  /*98a0*/  FFMA.FTZ R134, R191, c[0x0][0x2d0], -R172.reuse ;  /* 0x0000b400bf867a23 */ /* 0x102fe800000108ac */
[----:B------:R-:W-:Y:S01]  /*98b0*/  HMMA.16816.F32 R128, R136, R158, R128 ;  /* 0x0000009e8880723c */ /* 0x000fe20000001880 */
[----:B------:R-:W-:Y:S01]  /*98c0*/  LDSM.16.MT88.4 R156, [R194+0x3100] ;  /* 0x00310000c29c783b */ /* 0x000fe20000004200 */
[----:B------:R1:W-:Y:S05]  /*98d0*/  MUFU.EX2 R185, R134 ;  /* 0x0000008600b97308 */ /* 0x0003ea0000000800 */
[----:B------:R-:W-:Y:S02]  /*98e0*/  F2FP.PACK_AB R136, R229, R230 ;  /* 0x000000e6e588723e */ /* 0x000fe400000000ff */
[----:B------:R-:W-:Y:S03]  /*98f0*/  F2FP.PACK_AB R138, R189, R228 ;  /* 0x000000e4bd8a723e */ /* 0x000fe600000000ff */
[----:B------:R-:W-:Y:S02]  /*9900*/  F2FP.PACK_AB R137, R176, R177 ;  /* 0x000000b1b089723e */ /* 0x000fe400000000ff */
[----:B------:R-:W-:Y:S07]  /*9910*/  F2FP.PACK_AB R139, R174, R175 ;  /* 0x000000afae8b723e */ /* 0x000fee00000000ff */
[C---:B-----5:R-:W-:Y:S03]  /*9920*/  HMMA.16816.F32 R4, R136.reuse, R140, R4 ;  /* 0x0000008c8804723c */ /* 0x060fe60000001804 */
[--C-:B-1----:R-:W-:Y:S01]  /*9930*/  FFMA.FTZ R134, R219, c[0x0][0x2d0], -R172.reuse ;  /* 0x0000b400db867a23 */ /* 0x102fe200000108ac */
[----:B------:R-:W-:Y:S04]  /*9940*/  IADD3 R219, R222, -0x1, RZ ;  /* 0xffffffffdedb7810 */ /* 0x000fe80007ffe0ff */
[C---:B------:R-:W-:Y:S01]  /*9950*/  HMMA.16816.F32 R8, R136.reuse, R142, R8 ;  /* 0x0000008e8808723c */ /* 0x040fe20000001808 */
[----:B------:R-:W1:Y:S01]  /*9960*/  LDSM.16.MT88.4 R140, [R193+0x3100] ;  /* 0x00310000c18c783b */ /* 0x000e620000004200 */
[----:B------:R-:W4:Y:S06]  /*9970*/  MUFU.EX2 R184, R134 ;  /* 0x0000008600b87308 */ /* 0x000f2c0000000800 */
[C---:B------:R-:W-:Y:S08]  /*9980*/  HMMA.16816.F32 R12, R136.reuse, R144, R12 ;  /* 0x00000090880c723c */ /* 0x040ff0000000180c */
[C---:B------:R-:W-:Y:S01]  /*9990*/  HMMA.16816.F32 R16, R136.reuse, R146, R16 ;  /* 0x000000928810723c */ /* 0x040fe20000001810 */
[----:B------:R-:W5:Y:S07]  /*99a0*/  LDSM.16.MT88.4 R144, [R196+0x3100] ;  /* 0x00310000c490783b */ /* 0x000f6e0000004200 */
[C---:B------:R-:W-:Y:S04]  /*99b0*/  HMMA.16816.F32 R20, R136.reuse, R148, R20 ;  /* 0x000000948814723c */ /* 0x040fe80000001814 */
[----:B----4-:R-:W-:Y:S01]  /*99c0*/  F2FP.PACK_AB R168, R184, R185 ;  /* 0x000000b9b8a8723e */ /* 0x010fe200000000ff */
[--C-:B------:R-:W-:Y:S02]  /*99d0*/  FFMA.FTZ R134, R221, c[0x0][0x2d0], -R172.reuse ;  /* 0x0000b400dd867a23 */ /* 0x100fe400000108ac */
[----:B------:R-:W-:Y:S01]  /*99e0*/  FFMA.FTZ R172, R223, c[0x0][0x2d0], -R172 ;  /* 0x0000b400dfac7a23 */ /* 0x000fe200000108ac */
[C---:B------:R-:W-:Y:S01]  /*99f0*/  HMMA.16816.F32 R24, R136.reuse, R150, R24 ;  /* 0x000000968818723c */ /* 0x040fe20000001818 */
[----:B------:R-:W4:Y:S01]  /*9a00*/  LDSM.16.MT88.4 R148, [R195+0x3100] ;  /* 0x00310000c394783b */ /* 0x000f220000004200 */
[----:B------:R5:W-:Y:S06]  /*9a10*/  MUFU.EX2 R183, R134 ;  /* 0x0000008600b77308 */ /* 0x000bec0000000800 */
[C---:B--2---:R-:W-:Y:S04]  /*9a20*/  HMMA.16816.F32 R28, R136.reuse, R152, R28 ;  /* 0x00000098881c723c */ /* 0x044fe8000000181c */
[----:B------:R-:W2:Y:S04]  /*9a30*/  MUFU.EX2 R182, R172 ;  /* 0x000000ac00b67308 */ /* 0x000ea80000000800 */
[C---:B------:R-:W-:Y:S01]  /*9a40*/  HMMA.16816.F32 R32, R136.reuse, R154, R32 ;  /* 0x0000009a8820723c */ /* 0x040fe20000001820 */
[----:B------:R-:W-:Y:S07]  /*9a50*/  LDSM.16.MT88.4 R152, [R194+0x5100] ;  /* 0x00510000c298783b */ /* 0x000fee0000004200 */
[C---:B-1----:R-:W-:Y:S04]  /*9a60*/  HMMA.16816.F32 R36, R136.reuse, R140, R36 ;  /* 0x0000008c8824723c */ /* 0x042fe80000001824 */
[--C-:B-----5:R-:W-:Y:S04]  /*9a70*/  FFMA.FTZ R134, R187, c[0x0][0x2d0], -R133.reuse ;  /* 0x0000b400bb867a23 */ /* 0x120fe80000010885 */
[C---:B------:R-:W-:Y:S01]  /*9a80*/  HMMA.16816.F32 R40, R136.reuse, R142, R40 ;  /* 0x0000008e8828723c */ /* 0x040fe20000001828 */
[----:B------:R-:W1:Y:S01]  /*9a90*/  LDSM.16.MT88.4 R140, [R193+0x5100] ;  /* 0x00510000c18c783b */ /* 0x000e620000004200 */
[----:B------:R5:W-:Y:S02]  /*9aa0*/  MUFU.EX2 R173, R134 ;  /* 0x0000008600ad7308 */ /* 0x000be40000000800 */
[----:B--2---:R-:W-:Y:S04]  /*9ab0*/  F2FP.PACK_AB R170, R182, R183 ;  /* 0x000000b7b6aa723e */ /* 0x004fe800000000ff */
[C---:B------:R-:W-:Y:S08]  /*9ac0*/  HMMA.16816.F32 R44, R136.reuse, R156, R44 ;  /* 0x0000009c882c723c */ /* 0x040ff0000000182c */
[C---:B------:R-:W-:Y:S01]  /*9ad0*/  HMMA.16816.F32 R48, R136.reuse, R158, R48 ;  /* 0x0000009e8830723c */ /* 0x040fe20000001830 */
[----:B------:R-:W2:Y:S07]  /*9ae0*/  LDSM.16.MT88.4 R156, [R196+0x5100] ;  /* 0x00510000c49c783b */ /* 0x000eae0000004200 */
[C---:B------:R-:W-:Y:S04]  /*9af0*/  HMMA.16816.F32 R52, R136.reuse, R144, R52 ;  /* 0x000000908834723c */ /* 0x040fe80000001834 */
[--C-:B-----5:R-:W-:Y:S04]  /*9b00*/  FFMA.FTZ R134, R188, c[0x0][0x2d0], -R133.reuse ;  /* 0x0000b400bc867a23 */ /* 0x120fe80000010885 */
[C---:B------:R-:W-:Y:S01]  /*9b10*/  HMMA.16816.F32 R56, R136.reuse, R146, R56 ;  /* 0x000000928838723c */ /* 0x040fe20000001838 */
[----:B------:R-:W5:Y:S01]  /*9b20*/  LDSM.16.MT88.4 R144, [R195+0x5100] ;  /* 0x00510000c390783b */ /* 0x000f620000004200 */
[----:B------:R-:W2:Y:S06]  /*9b30*/  MUFU.EX2 R172, R134 ;  /* 0x0000008600ac7308 */ /* 0x000eac0000000800 */
[C---:B----4-:R-:W-:Y:S08]  /*9b40*/  HMMA.16816.F32 R60, R136.reuse, R148, R60 ;  /* 0x00000094883c723c */ /* 0x050ff0000000183c */
[C---:B------:R-:W-:Y:S01]  /*9b50*/  HMMA.16816.F32 R64, R136.reuse, R150, R64 ;  /* 0x000000968840723c */ /* 0x040fe20000001840 */
[----:B------:R-:W-:Y:S07]  /*9b60*/  LDSM.16.MT88.4 R148, [R194+0x7100] ;  /* 0x00710000c294783b */ /* 0x000fee0000004200 */
[C---:B-1----:R-:W-:Y:S04]  /*9b70*/  HMMA.16816.F32 R68, R136.reuse, R140, R68 ;  /* 0x0000008c8844723c */ /* 0x042fe80000001844 */
[----:B--2---:R-:W-:Y:S01]  /*9b80*/  F2FP.PACK_AB R169, R172, R173 ;  /* 0x000000adaca9723e */ /* 0x004fe200000000ff */
[--C-:B------:R-:W-:Y:S02]  /*9b90*/  FFMA.FTZ R134, R220, c[0x0][0x2d0], -R133.reuse ;  /* 0x0000b400dc867a23 */ /* 0x100fe40000010885 */
[----:B------:R-:W-:Y:S01]  /*9ba0*/  FFMA.FTZ R133, R135, c[0x0][0x2d0], -R133 ;  /* 0x0000b40087857a23 */ /* 0x000fe20000010885 */
[C---:B------:R-:W-:Y:S01]  /*9bb0*/  HMMA.16816.F32 R72, R136.reuse, R142, R72 ;  /* 0x0000008e8848723c */ /* 0x040fe20000001848 */
[----:B------:R-:W1:Y:S02]  /*9bc0*/  LDSM.16.MT88.4 R140, [R193+0x7100] ;  /* 0x00710000c18c783b */ /* 0x000e640000004200 */
[----:B------:R-:W-:Y:S05]  /*9bd0*/  MUFU.EX2 R134, R134 ;  /* 0x0000008600867308 */ /* 0x000fea0000000800 */
[C---:B------:R-:W-:Y:S05]  /*9be0*/  HMMA.16816.F32 R76, R136.reuse, R152, R76 ;  /* 0x00000098884c723c */ /* 0x040fea000000184c */
[----:B------:R-:W2:Y:S03]  /*9bf0*/  MUFU.EX2 R133, R133 ;  /* 0x0000008500857308 */ /* 0x000ea60000000800 */
[C---:B------:R-:W-:Y:S01]  /*9c00*/  HMMA.16816.F32 R80, R136.reuse, R154, R80 ;  /* 0x0000009a8850723c */ /* 0x040fe20000001850 */
[----:B------:R-:W4:Y:S07]  /*9c10*/  LDSM.16.MT88.4 R152, [R196+0x7100] ;  /* 0x00710000c498783b */ /* 0x000f2e0000004200 */
[C---:B------:R-:W-:Y:S08]  /*9c20*/  HMMA.16816.F32 R84, R136.reuse, R156, R84 ;  /* 0x0000009c8854723c */ /* 0x040ff00000001854 */
[C---:B------:R-:W-:Y:S01]  /*9c30*/  HMMA.16816.F32 R88, R136.reuse, R158, R88 ;  /* 0x0000009e8858723c */ /* 0x040fe20000001858 */
[----:B------:R-:W-:Y:S03]  /*9c40*/  LDSM.16.MT88.4 R156, [R194+0x1900] ;  /* 0x00190000c29c783b */ /* 0x000fe60000004200 */
[----:B--2---:R-:W-:Y:S04]  /*9c50*/  F2FP.PACK_AB R171, R133, R134 ;  /* 0x0000008685ab723e */ /* 0x004fe800000000ff */
[C---:B-----5:R-:W-:Y:S08]  /*9c60*/  HMMA.16816.F32 R92, R136.reuse, R144, R92 ;  /* 0x00000090885c723c */ /* 0x060ff0000000185c */
[C---:B------:R-:W-:Y:S01]  /*9c70*/  HMMA.16816.F32 R96, R136.reuse, R146, R96 ;  /* 0x000000928860723c */ /* 0x040fe20000001860 */
[----:B------:R-:W2:Y:S07]  /*9c80*/  LDSM.16.MT88.4 R144, [R195+0x7100] ;  /* 0x00710000c390783b */ /* 0x000eae0000004200 */
[C---:B-1----:R-:W-:Y:S08]  /*9c90*/  HMMA.16816.F32 R100, R136.reuse, R140, R100 ;  /* 0x0000008c8864723c */ /* 0x042ff00000001864 */
[C---:B------:R-:W-:Y:S01]  /*9ca0*/  HMMA.16816.F32 R104, R136.reuse, R142, R104 ;  /* 0x0000008e8868723c */ /* 0x040fe20000001868 */
[----:B------:R-:W1:Y:S07]  /*9cb0*/  LDSM.16.MT88.4 R140, [R193+0x1900] ;  /* 0x00190000c18c783b */ /* 0x000e6e0000004200 */
[C---:B------:R-:W-:Y:S08]  /*9cc0*/  HMMA.16816.F32 R108, R136.reuse, R148, R108 ;  /* 0x00000094886c723c */ /* 0x040ff0000000186c */
[C---:B------:R-:W-:Y:S08]  /*9cd0*/  HMMA.16816.F32 R112, R136.reuse, R150, R112 ;  /* 0x000000968870723c */ /* 0x040ff00000001870 */
[C---:B----4-:R-:W-:Y:S08]  /*9ce0*/  HMMA.16816.F32 R116, R136.reuse, R152, R116 ;  /* 0x000000988874723c */ /* 0x050ff00000001874 */
[C---:B------:R-:W-:Y:S08]  /*9cf0*/  HMMA.16816.F32 R120, R136.reuse, R154, R120 ;  /* 0x0000009a8878723c */ /* 0x040ff00000001878 */
[C---:B--2---:R-:W-:Y:S08]  /*9d00*/  HMMA.16816.F32 R124, R136.reuse, R144, R124 ;  /* 0x00000090887c723c */ /* 0x044ff0000000187c */
[----:B------:R-:W-:Y:S08]  /*9d10*/  HMMA.16816.F32 R128, R136, R146, R128 ;  /* 0x000000928880723c */ /* 0x000ff00000001880 */
[C---:B-1----:R-:W-:Y:S01]  /*9d20*/  HMMA.16816.F32 R136, R168.reuse, R140, R4 ;  /* 0x0000008ca888723c */ /* 0x042fe20000001804 */
[----:B------:R-:W1:Y:S07]  /*9d30*/  LDSM.16.MT88.4 R4, [R193+0x3900] ;  /* 0x00390000c104783b */ /* 0x000e6e0000004200 */
[C---:B------:R-:W-:Y:S01]  /*9d40*/  HMMA.16816.F32 R140, R168.reuse, R142, R8 ;  /* 0x0000008ea88c723c */ /* 0x040fe20000001808 */
[----:B------:R-:W2:Y:S07]  /*9d50*/  LDSM.16.MT88.4 R8, [R194+0x3900] ;  /* 0x00390000c208783b */ /* 0x000eae0000004200 */
[C---:B------:R-:W-:Y:S01]  /*9d60*/  HMMA.16816.F32 R144, R168.reuse, R156, R12 ;  /* 0x0000009ca890723c */ /* 0x040fe2000000180c */
[----:B------:R-:W4:Y:S07]  /*9d70*/  LDSM.16.MT88.4 R12, [R196+0x3900] ;  /* 0x00390000c40c783b */ /* 0x000f2e0000004200 */
[C---:B------:R-:W-:Y:S01]  /*9d80*/  HMMA.16816.F32 R148, R168.reuse, R158, R16 ;  /* 0x0000009ea894723c */ /* 0x040fe20000001810 */
[----:B------:R-:W5:Y:S07]  /*9d90*/  LDSM.16.MT88.4 R16, [R195+0x3900] ;  /* 0x00390000c310783b */ /* 0x000f6e0000004200 */
[C---:B------:R-:W-:Y:S01]  /*9da0*/  HMMA.16816.F32 R152, R168.reuse, R160, R20 ;  /* 0x000000a0a898723c */ /* 0x040fe20000001814 */
[----:B------:R-:W2:Y:S07]  /*9db0*/  LDSM.16.MT88.4 R20, [R193+0x5900] ;  /* 0x00590000c114783b */ /* 0x000eae0000004200 */
[C---:B------:R-:W-:Y:S08]  /*9dc0*/  HMMA.16816.F32 R156, R168.reuse, R162, R24 ;  /* 0x000000a2a89c723c */ /* 0x040ff00000001818 */
        /* <DEDUP_REMOVED lines=8> */
[C---:B----4-:R-:W-:Y:S08]  /*9e50*/  HMMA.16816.F32 R52, R168.reuse, R12, R52 ;  /* 0x0000000ca834723c */ /* 0x050ff00000001834 */
[C---:B------:R-:W-:Y:S01]  /*9e60*/  HMMA.16816.F32 R56, R168.reuse, R14, R56 ;  /* 0x0000000ea838723c */ /* 0x040fe20000001838 */
[----:B------:R-:W4:Y:S07]  /*9e70*/  LDSM.16.MT88.4 R12, [R195+0x5900] ;  /* 0x00590000c30c783b */ /* 0x000f2e0000004200 */
[C---:B-----5:R-:W-:Y:S08]  /*9e80*/  HMMA.16816.F32 R60, R168.reuse, R16, R60 ;  /* 0x00000010a83c723c */ /* 0x060ff0000000183c */
[C---:B------:R-:W-:Y:S01]  /*9e90*/  HMMA.16816.F32 R64, R168.reuse, R18, R64 ;  /* 0x00000012a840723c */ /* 0x040fe20000001840 */
[----:B------:R-:W5:Y:S07]  /*9ea0*/  LDSM.16.MT88.4 R16, [R193+0x7900] ;  /* 0x00790000c110783b */ /* 0x000f6e0000004200 */
[C---:B------:R-:W-:Y:S08]  /*9eb0*/  HMMA.16816.F32 R68, R168.reuse, R20, R68 ;  /* 0x00000014a844723c */ /* 0x040ff00000001844 */
        /* <DEDUP_REMOVED lines=8> */
[C---:B----4-:R-:W-:Y:S01]  /*9f40*/  HMMA.16816.F32 R92, R168.reuse, R12, R92 ;  /* 0x0000000ca85c723c */ /* 0x050fe2000000185c */
[----:B------:R-:W4:Y:S06]  /*9f50*/  LDL R13, [R1] ;  /* 0x00000000010d7983 */ /* 0x000f2c0000100800 */
[----:B---3--:R-:W-:Y:S01]  /*9f60*/  FFMA.FTZ R12, R2, R186, R237 ;  /* 0x000000ba020c7223 */ /* 0x008fe200000100ed */
[C---:B------:R-:W-:Y:S04]  /*9f70*/  HMMA.16816.F32 R96, R168.reuse, R14, R96 ;  /* 0x0000000ea860723c */ /* 0x040fe80000001860 */
[----:B------:R-:W-:Y:S02]  /*9f80*/  FFMA.FTZ R2, R0, R190, R227 ;  /* 0x000000be00027223 */ /* 0x000fe400000100e3 */
[----:B------:R-:W-:Y:S02]  /*9f90*/  FADD.FTZ R0, R240, R12 ;  /* 0x0000000cf0007221 */ /* 0x000fe40000010000 */
[C---:B-----5:R-:W-:Y:S04]  /*9fa0*/  HMMA.16816.F32 R100, R168.reuse, R16, R100 ;  /* 0x00000010a864723c */ /* 0x060fe80000001864 */
[----:B------:R-:W-:Y:S02]  /*9fb0*/  FADD.FTZ R2, R226, R2 ;  /* 0x00000002e2027221 */ /* 0x000fe40000010000 */
[----:B------:R-:W-:Y:S02]  /*9fc0*/  FADD.FTZ R0, R239, R0 ;  /* 0x00000000ef007221 */ /* 0x000fe40000010000 */
[C---:B------:R-:W-:Y:S04]  /*9fd0*/  HMMA.16816.F32 R104, R168.reuse, R18, R104 ;  /* 0x00000012a868723c */ /* 0x040fe80000001868 */
[----:B------:R-:W-:Y:S02]  /*9fe0*/  FADD.FTZ R2, R225, R2 ;  /* 0x00000002e1027221 */ /* 0x000fe40000010000 */
[----:B------:R-:W-:Y:S02]  /*9ff0*/  FADD.FTZ R0, R238, R0 ;  /* 0x00000000ee007221 */ /* 0x000fe40000010000 */
[----:B------:R-:W-:Y:S01]  /*a000*/  FADD.FTZ R2, R224, R2 ;  /* 0x00000002e0027221 */ /* 0x000fe20000010000 */
[C---:B------:R-:W-:Y:S03]  /*a010*/  HMMA.16816.F32 R108, R168.reuse, R20, R108 ;  /* 0x00000014a86c723c */ /* 0x040fe6000000186c */
[----:B------:R-:W-:Y:S02]  /*a020*/  FADD.FTZ R0, R236, R0 ;  /* 0x00000000ec007221 */ /* 0x000fe40000010000 */
[----:B------:R-:W-:Y:S02]  /*a030*/  FADD.FTZ R2, R181, R2 ;  /* 0x00000002b5027221 */ /* 0x000fe40000010000 */
[----:B------:R-:W-:Y:S01]  /*a040*/  FADD.FTZ R0, R235, R0 ;  /* 0x00000000eb007221 */ /* 0x000fe20000010000 */
[C---:B------:R-:W-:Y:S04]  /*a050*/  HMMA.16816.F32 R112, R168.reuse, R22, R112 ;  /* 0x00000016a870723c */ /* 0x040fe80000001870 */
[----:B------:R-:W-:Y:S02]  /*a060*/  FADD.FTZ R2, R180, R2 ;  /* 0x00000002b4027221 */ /* 0x000fe40000010000 */
[----:B------:R-:W-:Y:S02]  /*a070*/  FADD.FTZ R0, R234, R0 ;  /* 0x00000000ea007221 */ /* 0x000fe40000010000 */
[----:B------:R-:W-:Y:S01]  /*a080*/  FADD.FTZ R2, R179, R2 ;  /* 0x00000002b3027221 */ /* 0x000fe20000010000 */
[C---:B-1----:R-:W-:Y:S03]  /*a090*/  HMMA.16816.F32 R116, R168.reuse, R4, R116 ;  /* 0x00000004a874723c */ /* 0x042fe60000001874 */
[----:B------:R-:W-:Y:S02]  /*a0a0*/  FADD.FTZ R0, R231, R0 ;  /* 0x00000000e7007221 */ /* 0x000fe40000010000 */
[----:B------:R-:W-:Y:S02]  /*a0b0*/  FADD.FTZ R2, R178, R2 ;  /* 0x00000002b2027221 */ /* 0x000fe40000010000 */
[----:B------:R-:W-:Y:S01]  /*a0c0*/  FADD.FTZ R0, R230, R0 ;  /* 0x00000000e6007221 */ /* 0x000fe20000010000 */
[C---:B------:R-:W-:Y:S04]  /*a0d0*/  HMMA.16816.F32 R120, R168.reuse, R6, R120 ;  /* 0x00000006a878723c */ /* 0x040fe80000001878 */
[----:B------:R-:W-:Y:S02]  /*a0e0*/  FADD.FTZ R2, R177, R2 ;  /* 0x00000002b1027221 */ /* 0x000fe40000010000 */
[----:B------:R-:W-:Y:S02]  /*a0f0*/  FADD.FTZ R0, R229, R0 ;  /* 0x00000000e5007221 */ /* 0x000fe40000010000 */
[----:B------:R-:W-:Y:S01]  /*a100*/  FADD.FTZ R2, R176, R2 ;  /* 0x00000002b0027221 */ /* 0x000fe20000010000 */
[C---:B--2---:R-:W-:Y:S03]  /*a110*/  HMMA.16816.F32 R124, R168.reuse, R8, R124 ;  /* 0x00000008a87c723c */ /* 0x044fe6000000187c */
[----:B------:R-:W-:Y:S02]  /*a120*/  FADD.FTZ R0, R228, R0 ;  /* 0x00000000e4007221 */ /* 0x000fe40000010000 */
[----:B------:R-:W-:Y:S02]  /*a130*/  FADD.FTZ R2, R175, R2 ;  /* 0x00000002af027221 */ /* 0x000fe40000010000 */
        /* <DEDUP_REMOVED lines=10> */
[----:B------:R-:W-:Y:S02]  /*a1e0*/  FADD.FTZ R2, R182, R2 ;  /* 0x00000002b6027221 */ /* 0x000fe40000010000 */
[----:B------:R-:W-:Y:S01]  /*a1f0*/  FADD.FTZ R0, R133, R0 ;  /* 0x0000000085007221 */ /* 0x000fe20000010000 */
[----:B------:R-:W-:Y:S02]  /*a200*/  MOV R133, R132 ;  /* 0x0000008400857202 */ /* 0x000fe40000000f00 */
[----:B------:R1:W-:Y:S04]  /*a210*/  STL [R1+0x8], R2 ;  /* 0x0000080201007387 */ /* 0x0003e80000100800 */
[----:B------:R1:W-:Y:S01]  /*a220*/  STL [R1+0xc], R0 ;  /* 0x00000c0001007387 */ /* 0x0003e20000100800 */
[----:B----4-:R-:W-:Y:S02]  /*a230*/  ISETP.GT.AND P0, PT, R222, R13, PT ;  /* 0x0000000dde00720c */ /* 0x010fe40003f04270 */
[----:B------:R-:W-:Y:S11]  /*a240*/  MOV R222, R219 ;  /* 0x000000db00de7202 */ /* 0x000ff60000000f00 */
[----:B-1----:R-:W-:-:S05]  /*a250*/  @P0 BRA `(.L_x_895) ;  /* 0xffffbda000000947 */ /* 0x002fca000383ffff */
.L_x_886:
[----:B------:R-:W-:Y:S02]  /*a260*/  IMAD.MOV.U32 R0, RZ, RZ, c[0x0][0x2c4] ;  /* 0x0000b100ff007624 */ /* 0x000fe400078e00ff */
[----:B------:R-:W-:-:S02]  /*a270*/  IMAD.MOV.U32 R5, RZ, RZ, 0x1 ;  /* 0x00000001ff057424 */ /* 0x000fc400078e00ff */
[----:B-1----:R-:W-:Y:S01]  /*a280*/  IMAD.MOV.U32 R4, RZ, RZ, 0x1 ;  /* 0x00000001ff047424 */ /* 0x002fe200078e00ff */
[----:B------:R-:W-:Y:S02]  /*a290*/  ISETP.NE.AND P1, PT, R0, 0x1, PT ;  /* 0x000000010000780c */ /* 0x000fe40003f25270 */
[----:B------:R-:W1:Y:S01]  /*a2a0*/  S2R R0, SR_CTAID.X ;  /* 0x0000000000007919 */ /* 0x000e620000002500 */
[----:B------:R-:W-:Y:S02]  /*a2b0*/  ISETP.LE.AND P0, PT, R5, c[0x0][0x32c], PT ;  /* 0x0000cb0005007a0c */ /* 0x000fe40003f03270 */
[----:B------:R-:W-:Y:S02]  /*a2c0*/  IADD3 R4, R4, -c[0x0][0x168], RZ ;  /* 0x80005a0004047a10 */ /* 0x000fe40007ffe0ff */
[----:B-1----:R-:W-:-:S06]  /*a2d0*/  LEA R0, R0, 0x7f, 0x7 ;  /* 0x0000007f00007811 */ /* 0x002fcc00078e38ff */
[----:B------:R-:W-:-:S05]  /*a2e0*/  @P1 IMAD.HI.U32 R2, R0, c[0x0][0x2c8], RZ ;  /* 0x0000b20000021a27 */ /* 0x000fca00078e00ff */
[----:B------:R-:W-:-:S04]  /*a2f0*/  @P1 SHF.R.U32.HI R0, RZ, c[0x0][0x2cc], R2 ;  /* 0x0000b300ff001a19 */ /* 0x000fc80000011602 */
[----:B------:R-:W-:-:S04]  /*a300*/  IADD3 R0, R0, c[0x0][0x1d0], R4 ;  /* 0x0000740000007a10 */ /* 0x000fc80007ffe004 */
[----:B------:R-:W-:Y:S01]  /*a310*/  IADD3 R2, R0, -c[0x0][0x324], RZ ;  /* 0x8000c90000027a10 */ /* 0x000fe20007ffe0ff */
        /* <DEDUP_REMOVED lines=10> */
.L_x_897:
[----:B------:R-:W-:-:S04]  /*a3c0*/  MOV R4, c[0x0][0x32c] ;  /* 0x0000cb0000047a02 */ /* 0x000fc80000000f00 */
[----:B------:R-:W-:-:S13]  /*a3d0*/  ISETP.NE.AND P0, PT, R4, 0x1, PT ;  /* 0x000000010400780c */ /* 0x000fda0003f05270 */
[----:B------:R-:W-:-:S05]  /*a3e0*/  @P0 IMAD.HI.U32 R4, R0, c[0x0][0x330], RZ ;  /* 0x0000cc0000040a27 */ /* 0x000fca00078e00ff */
[----:B------:R-:W-:-:S05]  /*a3f0*/  @P0 SHF.R.U32.HI R0, RZ, c[0x0][0x334], R4 ;  /* 0x0000cd00ff000a19 */ /* 0x000fca0000011604 */
.L_x_898:
[----:B------:R-:W-:-:S05]  /*a400*/  IMAD R0, R0, c[0x0][0x32c], RZ ;  /* 0x0000cb0000007a24 */ /* 0x000fca00078e02ff */
[----:B------:R-:W-:-:S04]  /*a410*/  IMNMX R2, R2, R0, !PT ;  /* 0x0000000002027217 */ /* 0x000fc80007800200 */
.L_x_896:
[----:B------:R-:W-:-:S04]  /*a420*/  IADD3 R2, R2, 0x3f, RZ ;  /* 0x0000003f02027810 */ /* 0x000fc80007ffe0ff */
[----:B------:R-:W-:-:S04]  /*a430*/  SHF.R.S32.HI R0, RZ, 0x1f, R2 ;  /* 0x0000001fff007819 */ /* 0x000fc80000011402 */
[----:B------:R-:W-:-:S04]  /*a440*/  LEA.HI R0, R0, R2, RZ, 0x6 ;  /* 0x0000000200007211 */ /* 0x000fc800078f30ff */
[----:B------:R-:W-:-:S04]  /*a450*/  SHF.R.S32.HI R0, RZ, 0x6, R0 ;  /* 0x00000006ff007819 */ /* 0x000fc80000011400 */
[----:B------:R-:W-:-:S04]  /*a460*/  IMNMX R4, R232, R0, !PT ;  /* 0x00000000e8047217 */ /* 0x000fc80007800200 */
[----:B------:R-:W-:Y:S01]  /*a470*/  ISETP.GE.AND P0, PT, R219, R4, PT ;  /* 0x00000004db00720c */ /* 0x000fe20003f06270 */
[----:B------:R1:W-:-:S12]  /*a480*/  STL [R1+0x68], R4 ;  /* 0x0000680401007387 */ /* 0x0003d80000100800 */
[----:B------:R-:W-:Y:S05]  /*a490*/  @!P0 BRA `(.L_x_899) ;  /* 0x00003a5000008947 */ /* 0x000fea0003800000 */
[----:B------:R-:W2:Y:S04]  /*a4a0*/  LDL.64 R10, [R1+0x60] ;  /* 0x00006000010a7983 */ /* 0x000ea80000100a00 */
[----:B------:R-:W3:Y:S04]  /*a4b0*/  LDL.64 R8, [R1+0x48] ;  /* 0x0000480001087983 */ /* 0x000ee80000100a00 */
[----:B------:R-:W4:Y:S04]  /*a4c0*/  LDL.64 R6, [R1+0x58] ;  /* 0x0000580001067983 */ /* 0x000f280000100a00 */
[----:B-1----:R-:W5:Y:S01]  /*a4d0*/  LDL.64 R4, [R1+0x50] ;  /* 0x0000500001047983 */ /* 0x002f620000100a00 */
[----:B------:R-:W-:Y:S01]  /*a4e0*/  IMAD.MOV.U32 R134, RZ, RZ, R3 ;  /* 0x000000ffff867224 */ /* 0x000fe200078e0003 */
[----:B------:R-:W-:Y:S01]  /*a4f0*/  MOV R133, R132 ;  /* 0x0000008400857202 */ /* 0x000fe20000000f00 */
[----:B------:R-:W-:Y:S01]  /*a500*/  IMAD.MOV.U32 R220, RZ, RZ, R219 ;  /* 0x000000ffffdc7224 */ /* 0x000fe200078e00db */
[----:B--2---:R-:W-:-:S05]  /*a510*/  IADD3 R2, P0, R10, 0x40, RZ ;  /* 0x000000400a027810 */ /* 0x004fca0007f1e0ff */
[--C-:B---3--:R-:W-:Y:S01]  /*a520*/  IMAD.X R0, RZ, RZ, R9.reuse, P0 ;  /* 0x000000ffff007224 */ /* 0x108fe200000e0609 */
[C---:B------:R-:W-:Y:S01]  /*a530*/  IADD3 R12, P0, R10.reuse, 0x80, RZ ;  /* 0x000000800a0c7810 */ /* 0x040fe20007f1e0ff */
[----:B------:R1:W-:Y:S04]  /*a540*/  STL [R1+0x3c], R2 ;  /* 0x00003c0201007387 */ /* 0x0003e80000100800 */
[----:B------:R2:W-:Y:S04]  /*a550*/  STL [R1+0x38], R0 ;  /* 0x0000380001007387 */ /* 0x0005e80000100800 */
[----:B------:R-:W-:Y:S01]  /*a560*/  STL [R1+0x34], R12 ;  /* 0x0000340c01007387 */ /* 0x000fe20000100800 */
[----:B-1----:R-:W-:Y:S01]  /*a570*/  IMAD.X R2, RZ, RZ, R9, P0 ;  /* 0x000000ffff027224 */ /* 0x002fe200000e0609 */
[----:B--2---:R-:W-:-:S04]  /*a580*/  IADD3 R0, P0, R10, 0xc0, RZ ;  /* 0x000000c00a007810 */ /* 0x004fc80007f1e0ff */
[----:B------:R4:W-:Y:S01]  /*a590*/  STL [R1+0x30], R2 ;  /* 0x0000300201007387 */ /* 0x0009e20000100800 */
[----:B------:R-:W-:-:S03]  /*a5a0*/  IMAD.X R8, RZ, RZ, R9, P0 ;  /* 0x000000ffff087224 */ /* 0x000fc600000e0609 */
[----:B------:R5:W-:Y:S04]  /*a5b0*/  STL [R1+0x2c], R0 ;  /* 0x00002c0001007387 */ /* 0x000be80000100800 */
[----:B------:R1:W-:Y:S01]  /*a5c0*/  STL [R1+0x28], R8 ;  /* 0x0000280801007387 */ /* 0x0003e20000100800 */
[----:B----4-:R-:W-:-:S04]  /*a5d0*/  IADD3 R2, P0, R6, 0x40, RZ ;  /* 0x0000004006027810 */ /* 0x010fc80007f1e0ff */
[----:B-----5:R-:W-:Y:S01]  /*a5e0*/  IADD3.X R0, RZ, R5, RZ, P0, !PT ;  /* 0x00000005ff007210 */ /* 0x020fe200007fe4ff */
[----:B------:R2:W-:Y:S01]  /*a5f0*/  STL [R1+0x24], R2 ;  /* 0x0000240201007387 */ /* 0x0005e20000100800 */
[----:B-1----:R-:W-:-:S03]  /*a600*/  IADD3 R8, P0, R6, 0x80, RZ ;  /* 0x0000008006087810 */ /* 0x002fc60007f1e0ff */
[----:B------:R1:W-:Y:S04]  /*a610*/  STL [R1+0x20], R0 ;  /* 0x0000200001007387 */ /* 0x0003e80000100800 */
[----:B------:R-:W-:Y:S01]  /*a620*/  STL [R1+0x1c], R8 ;  /* 0x00001c0801007387 */ /* 0x000fe20000100800 */
[----:B--2---:R-:W-:Y:S01]  /*a630*/  IMAD.X R2, RZ, RZ, R5, P0 ;  /* 0x000000ffff027224 */ /* 0x004fe200000e0605 */
[----:B-1----:R-:W-:-:S04]  /*a640*/  IADD3 R0, P0, R6, 0xc0, RZ ;  /* 0x000000c006007810 */ /* 0x002fc80007f1e0ff */
[----:B------:R-:W-:Y:S04]  /*a650*/  STL [R1+0x18], R2 ;  /* 0x0000180201007387 */ /* 0x000fe80000100800 */
[----:B------:R1:W-:Y:S02]  /*a660*/  STL [R1+0x14], R0 ;  /* 0x0000140001007387 */ /* 0x0003e40000100800 */
[----:B-1----:R-:W-:-:S05]  /*a670*/  IADD3.X R0, RZ, R5, RZ, P0, !PT ;  /* 0x00000005ff007210 */ /* 0x002fca00007fe4ff */
[----:B------:R1:W-:Y:S02]  /*a680*/  STL [R1+0x10], R0 ;  /* 0x0000100001007387 */ /* 0x0003e40000100800 */
.L_x_900:
[----:B------:R-:W2:Y:S01]  /*a690*/  LDL.64 R14, [R1+0x60] ;  /* 0x00006000010e7983 */ /* 0x000ea20000100a00 */
[----:B------:R-:W-:Y:S01]  /*a6a0*/  ISETP.GT.AND P1, PT, R232, R220, PT ;  /* 0x000000dce800720c */ /* 0x000fe20003f24270 */
[----:B------:R-:W-:Y:S04]  /*a6b0*/  DEPBAR.LE SB0, 0x0 ;  /* 0x000080000000791a */ /* 0x000fe80000000000 */
[----:B------:R-:W3:Y:S01]  /*a6c0*/  LDL R11, [R1+0x3c] ;  /* 0x00003c00010b7983 */ /* 0x000ee20000100800 */
[C---:B------:R-:W-:Y:S02]  /*a6d0*/  IADD3 R219, R220.reuse, -0x1, RZ ;  /* 0xffffffffdcdb7810 */ /* 0x040fe40007ffe0ff */
[----:B------:R-:W-:Y:S01]  /*a6e0*/  MOV R16, c[0x0][0x208] ;  /* 0x0000820000107a02 */ /* 0x000fe20000000f00 */
[----:B------:R-:W4:Y:S01]  /*a6f0*/  LDL.64 R12, [R1+0x48] ;  /* 0x00004800010c7983 */ /* 0x000f220000100a00 */
[----:B------:R-:W-:Y:S02]  /*a700*/  MOV R17, c[0x0][0x20c] ;  /* 0x0000830000117a02 */ /* 0x000fe40000000f00 */
[----:B------:R-:W-:Y:S01]  /*a710*/  MOV R241, 0x5 ;  /* 0x0000000500f17802 */ /* 0x000fe20000000f00 */
[----:B------:R-:W-:Y:S01]  /*a720*/  @!P1 IMAD.WIDE.U32 R4, R220, c[0x0][0x208], RZ ;  /* 0x00008200dc049a25 */ /* 0x000fe200078e00ff */
[----:B-1----:R-:W-:Y:S01]  /*a730*/  @!P1 SHF.R.S32.HI R0, RZ, 0x1f, R220 ;  /* 0x0000001fff009819 */ /* 0x002fe200000114dc */
[----:B------:R-:W5:Y:S01]  /*a740*/  LDL R10, [R1+0x38] ;  /* 0x00003800010a7983 */ /* 0x000f620000100800 */
[----:B------:R-:W-:Y:S02]  /*a750*/  MOV R242, c[0x0][0x1e0] ;  /* 0x0000780000f27a02 */ /* 0x000fe40000000f00 */
[----:B------:R-:W-:Y:S01]  /*a760*/  @!P1 SHF.L.U32 R2, R4, 0x6, RZ ;  /* 0x0000000604029819 */ /* 0x000fe200000006ff */
[----:B------:R-:W5:Y:S01]  /*a770*/  LDL R221, [R1+0x34] ;  /* 0x0000340001dd7983 */ /* 0x000f620000100800 */
[----:B------:R-:W-:Y:S01]  /*a780*/  @!P1 IMAD R0, R0, c[0x0][0x208], RZ ;  /* 0x0000820000009a24 */ /* 0x000fe200078e02ff */
[----:B------:R-:W-:Y:S02]  /*a790*/  SHF.L.U32 R242, R242, 0x5, RZ ;  /* 0x00000005f2f27819 */ /* 0x000fe400000006ff */
[----:B------:R-:W5:Y:S01]  /*a7a0*/  LDL R135, [R1+0x30] ;  /* 0x0000300001877983 */ /* 0x000f620000100800 */
[----:B------:R-:W-:Y:S01]  /*a7b0*/  @!P1 IMAD R0, R220, c[0x0][0x20c], R0 ;  /* 0x00008300dc009a24 */ /* 0x000fe200078e0200 */
[----:B------:R-:W-:Y:S02]  /*a7c0*/  MOV R240, c[0x0][0x1e0] ;  /* 0x0000780000f07a02 */ /* 0x000fe40000000f00 */
[----:B------:R-:W5:Y:S02]  /*a7d0*/  LDL R31, [R1+0x2c] ;  /* 0x00002c00011f7983 */ /* 0x000f640000100800 */
[----:B------:R-:W-:Y:S02]  /*a7e0*/  @!P1 IADD3 R0, R5, R0, RZ ;  /* 0x0000000005009210 */ /* 0x000fe40007ffe0ff */
[----:B------:R-:W5:Y:S01]  /*a7f0*/  LDL R30, [R1+0x28] ;  /* 0x00002800011e7983 */ /* 0x000f620000100800 */
[----:B------:R-:W-:Y:S02]  /*a800*/  SHF.L.U64.HI R240, R240, R241, c[0x0][0x1e4] ;  /* 0x00007900f0f07619 */ /* 0x000fe400000102f1 */
[----:B------:R-:W-:Y:S01]  /*a810*/  @!P1 SHF.L.U64.HI R0, R4, 0x6, R0 ;  /* 0x0000000604009819 */ /* 0x000fe20000010200 */
[----:B------:R-:W5:Y:S06]  /*a820*/  LDL.64 R228, [R1+0x58] ;  /* 0x0000580001e47983 */ /* 0x000f6c0000100a00 */
[----:B------:R-:W5:Y:S06]  /*a830*/  LDL.64 R226, [R1+0x50] ;  /* 0x0000500001e27983 */ /* 0x000f6c0000100a00 */
[----:B------:R-:W-:Y:S08]  /*a840*/  BAR.SYNC.DEFER_BLOCKING 0x0 ;  /* 0x0000000000007b1d */ /* 0x000ff00000010000 */
[----:B------:R-:W-:Y:S08]  /*a850*/  LDSM.16.M88.4 R32, [R199+0x10100] ;  /* 0x01010000c720783b */ /* 0x000ff00000000200 */
[----:B------:R-:W-:Y:S08]  /*a860*/  LDSM.16.M88.4 R24, [R192+0x9100] ;  /* 0x00910000c018783b */ /* 0x000ff00000000200 */
[----:B------:R-:W-:Y:S08]  /*a870*/  LDSM.16.M88.4 R168, [R192+0x9900] ;  /* 0x00990000c0a8783b */ /* 0x000ff00000000200 */
[----:B------:R-:W-:Y:S08]  /*a880*/  LDSM.16.M88.4 R172, [R200+0x10100] ;  /* 0x01010000c8ac783b */ /* 0x000ff00000000200 */
[----:B------:R-:W-:Y:S08]  /*a890*/  LDSM.16.M88.4 R176, [R203] ;  /* 0x00000000cbb0783b */ /* 0x000ff00000000200 */
[----:B------:R-:W-:Y:S08]  /*a8a0*/  LDSM.16.M88.4 R180, [R218] ;  /* 0x00000000dab4783b */ /* 0x000ff00000000200 */
[----:B------:R-:W-:Y:S08]  /*a8b0*/  LDSM.16.M88.4 R184, [R217] ;  /* 0x00000000d9b8783b */ /* 0x000ff00000000200 */
[----:B------:R-:W-:Y:S08]  /*a8c0*/  LDSM.16.M88.4 R188, [R216] ;  /* 0x00000000d8bc783b */ /* 0x000ff00000000200 */
[----:B------:R-:W5:Y:S04]  /*a8d0*/  LDL R225, [R1+0x24] ;  /* 0x0000240001e17983 */ /* 0x000f680000100800 */
[----:B------:R-:W5:Y:S04]  /*a8e0*/  LDL R224, [R1+0x20] ;  /* 0x0000200001e07983 */ /* 0x000f680000100800 */
[----:B------:R-:W5:Y:S04]  /*a8f0*/  LDL R223, [R1+0x1c] ;  /* 0x00001c0001df7983 */ /* 0x000f680000100800 */
[----:B------:R-:W5:Y:S01]  /*a900*/  LDL R222, [R1+0x18] ;  /* 0x0000180001de7983 */ /* 0x000f620000100800 */
[----:B--2---:R-:W-:Y:S04]  /*a910*/  @!P1 IADD3 R3, P0, R2, R14, RZ ;  /* 0x0000000e02039210 */ /* 0x004fe80007f1e0ff */
[----:B----4-:R-:W-:Y:S02]  /*a920*/  @!P1 IADD3.X R7, R0, R13, RZ, P0, !PT ;  /* 0x0000000d00079210 */ /* 0x010fe400007fe4ff */
[----:B---3--:R-:W-:Y:S04]  /*a930*/  @!P1 IADD3 R4, P0, R2, R11, RZ ;  /* 0x0000000b02049210 */ /* 0x008fe80007f1e0ff */
[----:B-----5:R-:W-:Y:S02]  /*a940*/  @!P1 IADD3.X R8, R0, R10, RZ, P0, !PT ;  /* 0x0000000a00089210 */ /* 0x020fe400007fe4ff */
[----:B------:R-:W-:Y:S04]  /*a950*/  @!P1 IADD3 R5, P0, R2, R221, RZ ;  /* 0x000000dd02059210 */ /* 0x000fe80007f1e0ff */
[----:B------:R-:W-:Y:S02]  /*a960*/  @!P1 IADD3.X R9, R0, R135, RZ, P0, !PT ;  /* 0x0000008700099210 */ /* 0x000fe400007fe4ff */
[C---:B------:R-:W-:Y:S04]  /*a970*/  @!P1 LEA R6, P0, R3.reuse, c[0x0][0x1f8], 0x1 ;  /* 0x00007e0003069a11 */ /* 0x040fe800078008ff */
[----:B------:R-:W-:Y:S02]  /*a980*/  @!P1 LEA.HI.X R7, R3, c[0x0][0x1fc], R7, 0x1, P0 ;  /* 0x00007f0003079a11 */ /* 0x000fe400000f0c07 */
[C---:B------:R-:W-:Y:S04]  /*a990*/  @!P1 LEA R28, P0, R4.reuse, c[0x0][0x1f8], 0x1 ;  /* 0x00007e00041c9a11 */ /* 0x040fe800078008ff */
[----:B------:R-:W-:Y:S02]  /*a9a0*/  @!P1 LEA.HI.X R29, R4, c[0x0][0x1fc], R8, 0x1, P0 ;  /* 0x00007f00041d9a11 */ /* 0x000fe400000f0c08 */
[C---:B------:R-:W-:Y:S04]  /*a9b0*/  @!P1 LEA R22, P0, R5.reuse, c[0x0][0x1f8], 0x1 ;  /* 0x00007e0005169a11 */ /* 0x040fe800078008ff */
[----:B------:R-:W-:Y:S02]  /*a9c0*/  @!P1 LEA.HI.X R23, R5, c[0x0][0x1fc], R9, 0x1, P0 ;  /* 0x00007f0005179a11 */ /* 0x000fe400000f0c09 */
[----:B------:R-:W-:Y:S04]  /*a9d0*/  @!P1 IADD3 R3, P0, R2, R31, RZ ;  /* 0x0000001f02039210 */ /* 0x000fe80007f1e0ff */
[----:B------:R-:W-:Y:S02]  /*a9e0*/  @!P1 IADD3.X R4, R0, R30, RZ, P0, !PT ;  /* 0x0000001e00049210 */ /* 0x000fe400007fe4ff */
[C---:B------:R-:W-:Y:S04]  /*a9f0*/  @!P1 LEA R20, P0, R3.reuse, c[0x0][0x1f8], 0x1 ;  /* 0x00007e0003149a11 */ /* 0x040fe800078008ff */
[----:B------:R-:W-:Y:S02]  /*aa00*/  @!P1 LEA.HI.X R21, R3, c[0x0][0x1fc], R4, 0x1, P0 ;  /* 0x00007f0003159a11 */ /* 0x000fe400000f0c04 */
[----:B------:R-:W-:Y:S11]  /*aa10*/  ISETP.GT.AND P0, PT, R220, R232, PT ;  /* 0x000000e8dc00720c */ /* 0x000ff60003f04270 */
[----:B------:R-:W-:Y:S02]  /*aa20*/  @!UPT UIADD3 URZ, URZ, URZ, URZ ;  /* 0x0000003f3f3ff290 */ /* 0x000fe4000fffe03f */
[----:B------:R-:W-:Y:S01]  /*aa30*/  @P0 SHF.R.S32.HI R3, RZ, 0x1f, R219 ;  /* 0x0000001fff030819 */ /* 0x000fe200000114db */
[----:B------:R-:W-:Y:S04]  /*aa40*/  @P0 IMAD.WIDE.U32 R4, R219, c[0x0][0x1e0], RZ ;  /* 0x00007800db040a25 */ /* 0x000fe800078e00ff */
[----:B------:R-:W-:Y:S01]  /*aa50*/  @P0 IMAD R3, R3, c[0x0][0x1e0], RZ ;  /* 0x0000780003030a24 */ /* 0x000fe200078e02ff */
[C---:B------:R-:W-:Y:S03]  /*aa60*/  @P0 SHF.L.U32 R132, R4.reuse, 0x6, RZ ;  /* 0x0000000604840819 */ /* 0x040fe600000006ff */
[----:B------:R-:W-:Y:S05]  /*aa70*/  @P0 IMAD R3, R219, c[0x0][0x1e4], R3 ;  /* 0x00007900db030a24 */ /* 0x000fea00078e0203 */
[----:B------:R-:W-:Y:S04]  /*aa80*/  @P0 IADD3 R3, R5, R3, RZ ;  /* 0x0000000305030210 */ /* 0x000fe80007ffe0ff */
[----:B------:R-:W-:Y:S02]  /*aa90*/  @P0 SHF.L.U64.HI R3, R4, 0x6, R3 ;  /* 0x0000000604030819 */ /* 0x000fe40000010203 */
[----:B------:R-:W-:Y:S04]  /*aaa0*/  @P0 IADD3 R4, P2, R132, R228, RZ ;  /* 0x000000e484040210 */ /* 0x000fe80007f5e0ff */
[C---:B------:R-:W-:Y:S02]  /*aab0*/  @P0 IADD3.X R5, R3.reuse, R227, RZ, P2, !PT ;  /* 0x000000e303050210 */ /* 0x040fe400017fe4ff */
[C---:B------:R-:W-:Y:S04]  /*aac0*/  @P0 LEA R238, P2, R4.reuse, c[0x0][0x1c8], 0x1 ;  /* 0x0000720004ee0a11 */ /* 0x040fe800078408ff */
[----:B------:R-:W-:Y:S02]  /*aad0*/  @P0 LEA.HI.X R239, R4, c[0x0][0x1cc], R5, 0x1, P2 ;  /* 0x0000730004ef0a11 */ /* 0x000fe400010f0c05 */
[C---:B------:R-:W-:Y:S04]  /*aae0*/  @!P1 LEA R2, P2, R16.reuse, R2, 0x5 ;  /* 0x0000000210029211 */ /* 0x040fe800078428ff */
[----:B------:R-:W-:Y:S02]  /*aaf0*/  @!P1 LEA.HI.X R0, R16, R0, R17, 0x5, P2 ;  /* 0x0000000010009211 */ /* 0x000fe400010f2c11 */
[----:B------:R-:W-:Y:S01]  /*ab00*/  @!P1 IADD3 R4, P2, R2, R14, RZ ;  /* 0x0000000e02049210 */ /* 0x000fe20007f5e0ff */
[----:B------:R-:W-:Y:S03]  /*ab10*/  LDSM.16.M88.4 R16, [R192+0x8900] ;  /* 0x00890000c010783b */ /* 0x000fe60000000200 */
[----:B------:R-:W-:Y:S02]  /*ab20*/  @!P1 IADD3.X R5, R0, R13, RZ, P2, !PT ;  /* 0x0000000d00059210 */ /* 0x000fe400017fe4ff */
[C---:B------:R-:W-:Y:S04]  /*ab30*/  @!P1 LEA R14, P2, R4.reuse, c[0x0][0x1f8], 0x1 ;  /* 0x00007e00040e9a11 */ /* 0x040fe800078408ff */
[----:B------:R-:W-:Y:S02]  /*ab40*/  @!P1 LEA.HI.X R15, R4, c[0x0][0x1fc], R5, 0x1, P2 ;  /* 0x00007f00040f9a11 */ /* 0x000fe400010f0c05 */
[----:B------:R-:W-:Y:S04]  /*ab50*/  @!P1 IADD3 R4, P2, R2, R11, RZ ;  /* 0x0000000b02049210 */ /* 0x000fe80007f5e0ff */
[----:B------:R-:W-:Y:S02]  /*ab60*/  @!P1 IADD3.X R5, R0, R10, RZ, P2, !PT ;  /* 0x0000000a00059210 */ /* 0x000fe400017fe4ff */
[----:B------:R-:W1:Y:S01]  /*ab70*/  LDSM.16.M88.4 R8, [R192+0x8100] ;  /* 0x00810000c008783b */ /* 0x000e620000000200 */
[C---:B------:R-:W-:Y:S04]  /*ab80*/  @!P1 LEA R12, P2, R4.reuse, c[0x0][0x1f8], 0x1 ;  /* 0x00007e00040c9a11 */ /* 0x040fe800078408ff */
[----:B------:R-:W-:Y:S02]  /*ab90*/  @!P1 LEA.HI.X R13, R4, c[0x0][0x1fc], R5, 0x1, P2 ;  /* 0x00007f00040d9a11 */ /* 0x000fe400010f0c05 */
[----:B------:R-:W-:Y:S01]  /*aba0*/  @!P1 IADD3 R4, P2, R2, R221, RZ ;  /* 0x000000dd02049210 */ /* 0x000fe20007f5e0ff */
[----:B------:R-:W-:Y:S01]  /*abb0*/  @!PT LDS RZ, [RZ] ;  /* 0x00000000fffff984 */ /* 0x000fe20000000800 */
[----:B------:R-:W-:Y:S01]  /*abc0*/  @!PT LDS RZ, [RZ] ;  /* 0x00000000fffff984 */ /* 0x000fe20000000800 */
[----:B------:R-:W-:Y:S01]  /*abd0*/  @!PT LDS RZ, [RZ] ;  /* 0x00000000fffff984 */ /* 0x000fe20000000800 */
[----:B------:R2:W-:Y:S03]  /*abe0*/  @!P1 LDGSTS.E.BYPASS.LTC128B.128 [R233+0x100], [R6.64], !P3 ;  /* 0x0010000006e99fae */ /* 0x0005e6000d901d48 */
[----:B------:R-:W-:Y:S05]  /*abf0*/  @!P1 IADD3.X R5, R0, R135, RZ, P2, !PT ;  /* 0x0000008700059210 */ /* 0x000fea00017fe4ff */
[----:B------:R3:W-:Y:S08]  /*ac00*/  @!P1 LDGSTS.E.BYPASS.LTC128B.128 [R233+0x2100], [R28.64], !P6 ;  /* 0x021000001ce99fae */ /* 0x0007f0000f101d48 */
[----:B------:R4:W-:Y:S08]  /*ac10*/  @!P1 LDGSTS.E.BYPASS.LTC128B.128 [R233+0x4100], [R22.64], !P5 ;  /* 0x0410000016e99fae */ /* 0x0009f0000e901d48 */
[----:B------:R4:W-:Y:S01]  /*ac20*/  @!P1 LDGSTS.E.BYPASS.LTC128B.128 [R233+0x6100], [R20.64], !P4 ;  /* 0x0610000014e99fae */ /* 0x0009e2000e101d48 */
[C---:B--2---:R-:W-:Y:S04]  /*ac30*/  @!P1 LEA R6, P2, R4.reuse, c[0x0][0x1f8], 0x1 ;  /* 0x00007e0004069a11 */ /* 0x044fe800078408ff */
[----:B------:R-:W-:Y:S03]  /*ac40*/  @!P1 LEA.HI.X R7, R4, c[0x0][0x1fc], R5, 0x1, P2 ;  /* 0x00007f0004079a11 */ /* 0x000fe600010f0c05 */
[----:B------:R2:W-:Y:S01]  /*ac50*/  @!P1 LDGSTS.E.BYPASS.LTC128B.128 [R233+0x1100], [R14.64], !P3 ;  /* 0x011000000ee99fae */ /* 0x0005e2000d901d48 */
[----:B------:R-:W-:Y:S04]  /*ac60*/  @!P1 IADD3 R2, P2, R2, R31, RZ ;  /* 0x0000001f02029210 */ /* 0x000fe80007f5e0ff */
[----:B------:R-:W-:Y:S02]  /*ac70*/  @!P1 IADD3.X R0, R0, R30, RZ, P2, !PT ;  /* 0x0000001e00009210 */ /* 0x000fe400017fe4ff */
[C---:B------:R-:W-:Y:S01]  /*ac80*/  @!P1 LEA R4, P2, R2.reuse, c[0x0][0x1f8], 0x1 ;  /* 0x00007e0002049a11 */ /* 0x040fe200078408ff */
[----:B------:R2:W-:Y:S03]  /*ac90*/  @!P1 LDGSTS.E.BYPASS.LTC128B.128 [R233+0x3100], [R12.64], !P6 ;  /* 0x031000000ce99fae */ /* 0x0005e6000f101d48 */
[----:B------:R-:W-:Y:S05]  /*aca0*/  @!P1 LEA.HI.X R5, R2, c[0x0][0x1fc], R0, 0x1, P2 ;  /* 0x00007f0002059a11 */ /* 0x000fea00010f0c00 */
[----:B------:R1:W-:Y:S08]  /*acb0*/  @!P1 LDGSTS.E.BYPASS.LTC128B.128 [R233+0x5100], [R6.64], !P5 ;  /* 0x0510000006e99fae */ /* 0x0003f0000e901d48 */
[----:B------:R1:W-:Y:S01]  /*acc0*/  @!P1 LDGSTS.E.BYPASS.LTC128B.128 [R233+0x7100], [R4.64], !P4 ;  /* 0x0710000004e99fae */ /* 0x0003e2000e101d48 */
[----:B------:R-:W-:Y:S04]  /*acd0*/  @P0 IADD3 R0, P1, R132, R225, RZ ;  /* 0x000000e184000210 */ /* 0x000fe80007f3e0ff */
[C---:B------:R-:W-:Y:S02]  /*ace0*/  @P0 IADD3.X R2, R3.reuse, R224, RZ, P1, !PT ;  /* 0x000000e003020210 */ /* 0x040fe40000ffe4ff */
[C---:B------:R-:W-:Y:S01]  /*acf0*/  @P0 LEA R236, P1, R0.reuse, c[0x0][0x1c8], 0x1 ;  /* 0x0000720000ec0a11 */ /* 0x040fe200078208ff */
[----:B------:R-:W5:Y:S03]  /*ad00*/  LDL R221, [R1+0x14] ;  /* 0x0000140001dd7983 */ /* 0x000f660000100800 */
[----:B------:R-:W-:Y:S01]  /*ad10*/  @P0 LEA.HI.X R237, R0, c[0x0][0x1cc], R2, 0x1, P1 ;  /* 0x0000730000ed0a11 */ /* 0x000fe200008f0c02 */
[----:B------:R-:W5:Y:S01]  /*ad20*/  LDL R135, [R1+0x10] ;  /* 0x0000100001877983 */ /* 0x000f620000100800 */
[----:B------:R-:W-:Y:S03]  /*ad30*/  @P0 IADD3 R0, P1, R132, R223, RZ ;  /* 0x000000df84000210 */ /* 0x000fe60007f3e0ff */
[----:B------:R-:W0:Y:S01]  /*ad40*/  LDGDEPBAR ;  /* 0x00000000000079af */ /* 0x000e220000000000 */
[C---:B------:R-:W-:Y:S02]  /*ad50*/  @P0 IADD3.X R2, R3.reuse, R222, RZ, P1, !PT ;  /* 0x000000de03020210 */ /* 0x040fe40000ffe4ff */
[C---:B------:R-:W-:Y:S04]  /*ad60*/  @P0 LEA R234, P1, R0.reuse, c[0x0][0x1c8], 0x1 ;  /* 0x0000720000ea0a11 */ /* 0x040fe800078208ff */
[----:B------:R-:W-:Y:S01]  /*ad70*/  @P0 LEA.HI.X R235, R0, c[0x0][0x1cc], R2, 0x1, P1 ;  /* 0x0000730000eb0a11 */ /* 0x000fe200008f0c02 */
[C---:B-1----:R-:W-:Y:S08]  /*ad80*/  HMMA.16816.F32 R4, R32.reuse, R8, RZ ;  /* 0x000000082004723c */ /* 0x042ff000000018ff */
[C---:B------:R-:W-:Y:S08]  /*ad90*/  HMMA.16816.F32 R8, R32.reuse, R10, RZ ;  /* 0x0000000a2008723c */ /* 0x040ff000000018ff */
[C---:B--2---:R-:W-:Y:S08]  /*ada0*/  HMMA.16816.F32 R12, R32.reuse, R16, RZ ;  /* 0x00000010200c723c */ /* 0x044ff000000018ff */
[C---:B------:R-:W-:Y:S08]  /*adb0*/  HMMA.16816.F32 R16, R32.reuse, R18, RZ ;  /* 0x000000122010723c */ /* 0x040ff000000018ff */
[C---:B----4-:R-:W-:Y:S08]  /*adc0*/  HMMA.16816.F32 R20, R32.reuse, R24, RZ ;  /* 0x000000182014723c */ /* 0x050ff000000018ff */
[C---:B------:R-:W-:Y:S08]  /*add0*/  HMMA.16816.F32 R24, R32.reuse, R26, RZ ;  /* 0x0000001a2018723c */ /* 0x040ff000000018ff */
[C---:B---3--:R-:W-:Y:S08]  /*ade0*/  HMMA.16816.F32 R28, R32.reuse, R168, RZ ;  /* 0x000000a8201c723c */ /* 0x048ff000000018ff */
[----:B------:R-:W-:Y:S01]  /*adf0*/  HMMA.16816.F32 R32, R32, R170, RZ ;  /* 0x000000aa2020723c */ /* 0x000fe200000018ff */
[----:B------:R-:W-:Y:S07]  /*ae00*/  LDSM.16.M88.4 R168, [R202+0x10100] ;  /* 0x01010000caa8783b */ /* 0x000fee0000000200 */
[C---:B------:R-:W-:Y:S08]  /*ae10*/  HMMA.16816.F32 R4, R172.reuse, R176, R4 ;  /* 0x000000b0ac04723c */ /* 0x040ff00000001804 */
[C---:B------:R-:W-:Y:S01]  /*ae20*/  HMMA.16816.F32 R8, R172.reuse, R178, R8 ;  /* 0x000000b2ac08723c */ /* 0x040fe20000001808 */
[----:B------:R-:W-:Y:S07]  /*ae30*/  LDSM.16.M88.4 R176, [R198+0x8900] ;  /* 0x00890000c6b0783b */ /* 0x000fee0000000200 */
[C---:B------:R-:W-:Y:S08]  /*ae40*/  HMMA.16816.F32 R12, R172.reuse, R180, R12 ;  /* 0x000000b4ac0c723c */ /* 0x040ff0000000180c */
[C---:B------:R-:W-:Y:S08]  /*ae50*/  HMMA.16816.F32 R16, R172.reuse, R182, R16 ;  /* 0x000000b6ac10723c */ /* 0x040ff00000001810 */
[C---:B------:R-:W-:Y:S08]  /*ae60*/  HMMA.16816.F32 R20, R172.reuse, R184, R20 ;  /* 0x000000b8ac14723c */ /* 0x040ff00000001814 */
[C---:B------:R-:W-:Y:S08]  /*ae70*/  HMMA.16816.F32 R24, R172.reuse, R186, R24 ;  /* 0x000000baac18723c */ /* 0x040ff00000001818 */
        /* <DEDUP_REMOVED lines=14> */
[----:B------:R-:W1:Y:S08]  /*af60*/  LDSM.16.M88.4 R168, [R201+0x10100] ;  /* 0x01010000c9a8783b */ /* 0x000e700000000200 */
[----:B------:R-:W2:Y:S01]  /*af70*/  LDSM.16.M88.4 R176, [R197+0x800] ;  /* 0x00080000c5b0783b */ /* 0x000ea20000000200 */
[C---:B-1----:R-:W-:Y:S03]  /*af80*/  HMMA.16816.F32 R4, R168.reuse, R172, R4 ;  /* 0x000000aca804723c */ /* 0x042fe60000001804 */
[----:B-----5:R-:W-:Y:S05]  /*af90*/  @P0 IADD3 R0, P1, R132, R221, RZ ;  /* 0x000000dd84000210 */ /* 0x020fea0007f3e0ff */
[C---:B------:R-:W-:Y:S01]  /*afa0*/  HMMA.16816.F32 R8, R168.reuse, R174, R8 ;  /* 0x000000aea808723c */ /* 0x040fe20000001808 */
[----:B------:R-:W1:Y:S03]  /*afb0*/  LDSM.16.M88.4 R172, [R197+0x1000] ;  /* 0x00100000c5ac783b */ /* 0x000e660000000200 */
[----:B------:R-:W-:Y:S02]  /*afc0*/  @P0 IADD3.X R2, R3, R135, RZ, P1, !PT ;  /* 0x0000008703020210 */ /* 0x000fe40000ffe4ff */
[C---:B------:R-:W-:Y:S02]  /*afd0*/  @P0 LEA R230, P1, R0.reuse, c[0x0][0x1c8], 0x1 ;  /* 0x0000720000e60a11 */ /* 0x040fe400078208ff */
[C---:B--2---:R-:W-:Y:S04]  /*afe0*/  HMMA.16816.F32 R12, R168.reuse, R176, R12 ;  /* 0x000000b0a80c723c */ /* 0x044fe8000000180c */
[----:B------:R-:W-:Y:S02]  /*aff0*/  @P0 LEA.HI.X R231, R0, c[0x0][0x1cc], R2, 0x1, P1 ;  /* 0x0000730000e70a11 */ /* 0x000fe400008f0c02 */
[----:B------:R-:W-:Y:S02]  /*b000*/  @P0 IADD3 R0, P1, R242, R132, RZ ;  /* 0x00000084f2000210 */ /* 0x000fe40007f3e0ff */
[C---:B------:R-:W-:Y:S01]  /*b010*/  HMMA.16816.F32 R16, R168.reuse, R178, R16 ;  /* 0x000000b2a810723c */ /* 0x040fe20000001810 */
[----:B------:R-:W2:Y:S03]  /*b020*/  LDSM.16.M88.4 R176, [R197+0x1800] ;  /* 0x00180000c5b0783b */ /* 0x000ea60000000200 */
[----:B------:R-:W-:Y:S02]  /*b030*/  @P0 IADD3.X R3, R240, R3, RZ, P1, !PT ;  /* 0x00000003f0030210 */ /* 0x000fe40000ffe4ff */
[----:B------:R-:W-:Y:S06]  /*b040*/  @P0 IADD3 R2, P1, R0, R228, RZ ;  /* 0x000000e400020210 */ /* 0x000fec0007f3e0ff */
[C---:B------:R-:W-:Y:S02]  /*b050*/  @P0 IADD3.X R132, R3.reuse, R227, RZ, P1, !PT ;  /* 0x000000e303840210 */ /* 0x040fe40000ffe4ff */
[C---:B------:R-:W-:Y:S04]  /*b060*/  @P0 LEA R228, P1, R2.reuse, c[0x0][0x1c8], 0x1 ;  /* 0x0000720002e40a11 */ /* 0x040fe800078208ff */
[----:B------:R-:W-:Y:S02]  /*b070*/  @P0 LEA.HI.X R229, R2, c[0x0][0x1cc], R132, 0x1, P1 ;  /* 0x0000730002e50a11 */ /* 0x000fe400008f0c84 */
[----:B------:R-:W-:Y:S04]  /*b080*/  @P0 IADD3 R2, P1, R0, R225, RZ ;  /* 0x000000e100020210 */ /* 0x000fe80007f3e0ff */
[C---:B------:R-:W-:Y:S01]  /*b090*/  @P0 IADD3.X R132, R3.reuse, R224, RZ, P1, !PT ;  /* 0x000000e003840210 */ /* 0x040fe20000ffe4ff */
[C---:B-1----:R-:W-:Y:S03]  /*b0a0*/  HMMA.16816.F32 R20, R168.reuse, R172, R20 ;  /* 0x000000aca814723c */ /* 0x042fe60000001814 */
[C---:B------:R-:W-:Y:S04]  /*b0b0*/  @P0 LEA R226, P1, R2.reuse, c[0x0][0x1c8], 0x1 ;  /* 0x0000720002e20a11 */ /* 0x040fe800078208ff */
[----:B------:R-:W-:Y:S01]  /*b0c0*/  @P0 LEA.HI.X R227, R2, c[0x0][0x1cc], R132, 0x1, P1 ;  /* 0x0000730002e30a11 */ /* 0x000fe200008f0c84 */
[C---:B------:R-:W-:Y:S01]  /*b0d0*/  HMMA.16816.F32 R24, R168.reuse, R174, R24 ;  /* 0x000000aea818723c */ /* 0x040fe20000001818 */
[----:B------:R-:W-:Y:S03]  /*b0e0*/  LDSM.16.M88.4 R172, [R192+0xa100] ;  /* 0x00a10000c0ac783b */ /* 0x000fe60000000200 */
[----:B------:R-:W-:Y:S04]  /*b0f0*/  @P0 IADD3 R2, P1, R0, R223, RZ ;  /* 0x000000df00020210 */ /* 0x000fe80007f3e0ff */
[C---:B--2---:R-:W-:Y:S04]  /*b100*/  HMMA.16816.F32 R28, R168.reuse, R176, R28 ;  /* 0x000000b0a81c723c */ /* 0x044fe8000000181c */
[C---:B------:R-:W-:Y:S02]  /*b110*/  @P0 IADD3.X R132, R3.reuse, R222, RZ, P1, !PT ;  /* 0x000000de03840210 */ /* 0x040fe40000ffe4ff */
[C---:B------:R-:W-:Y:S02]  /*b120*/  @P0 LEA R224, P1, R2.reuse, c[0x0][0x1c8], 0x1 ;  /* 0x0000720002e00a11 */ /* 0x040fe400078208ff */
[----:B------:R-:W-:Y:S01]  /*b130*/  HMMA.16816.F32 R32, R168, R178, R32 ;  /* 0x000000b2a820723c */ /* 0x000fe20000001820 */
[----:B------:R-:W1:Y:S03]  /*b140*/  LDSM.16.M88.4 R168, [R199+0x14100] ;  /* 0x01410000c7a8783b */ /* 0x000e660000000200 */
[----:B------:R-:W-:Y:S02]  /*b150*/  @P0 LEA.HI.X R225, R2, c[0x0][0x1cc], R132, 0x1, P1 ;  /* 0x0000730002e10a11 */ /* 0x000fe400008f0c84 */
[----:B------:R-:W-:Y:S03]  /*b160*/  @P0 IADD3 R0, P1, R0, R221, RZ ;  /* 0x000000dd00000210 */ /* 0x000fe60007f3e0ff */
[----:B------:R-:W2:Y:S03]  /*b170*/  LDSM.16.M88.4 R176, [R192+0xa900] ;  /* 0x00a90000c0b0783b */ /* 0x000ea60000000200 */
[----:B------:R-:W-:Y:S02]  /*b180*/  @P0 IADD3.X R3, R3, R135, RZ, P1, !PT ;  /* 0x0000008703030210 */ /* 0x000fe40000ffe4ff */
[C---:B------:R-:W-:Y:S04]  /*b190*/  @P0 LEA R222, P1, R0.reuse, c[0x0][0x1c8], 0x1 ;  /* 0x0000720000de0a11 */ /* 0x040fe800078208ff */
[----:B------:R-:W-:Y:S01]  /*b1a0*/  @P0 LEA.HI.X R223, R0, c[0x0][0x1cc], R3, 0x1, P1 ;  /* 0x0000730000df0a11 */ /* 0x000fe200008f0c03 */
        /* <DEDUP_REMOVED lines=24> */
[----:B------:R-:W1:Y:S08]  /*b330*/  LDSM.16.M88.4 R168, [R202+0x14100] ;  /* 0x01410000caa8783b */ /* 0x000e700000000200 */
        /* <DEDUP_REMOVED lines=151> */
[----:B------:R2:W5:Y:S01]  /*bcb0*/  MUFU.TANH R174, R11 ;  /* 0x0000000b00ae7308 */ /* 0x0005620000002400 */
[----:B---3--:R-:W-:Y:S09]  /*bcc0*/  FMNMX.FTZ R0, R172, R0, !PT ;  /* 0x00000000ac007209 */ /* 0x008ff20007810000 */
[----:B------:R-:W3:Y:S01]  /*bcd0*/  MUFU.TANH R176, R12 ;  /* 0x0000000c00b07308 */ /* 0x000ee20000002400 */
[----:B----4-:R-:W-:Y:S09]  /*bce0*/  FMNMX.FTZ R2, R173, R2, !PT ;  /* 0x00000002ad027209 */ /* 0x010ff20007810000 */
[----:B------:R-:W4:Y:S01]  /*bcf0*/  MUFU.TANH R177, R13 ;  /* 0x0000000d00b17308 */ /* 0x000f220000002400 */
[C---:B-1----:R-:W-:Y:S01]  /*bd00*/  HMMA.16816.F32 R20, R168.reuse, R4, R20 ;  /* 0x00000004a814723c */ /* 0x042fe20000001814 */
[----:B--2---:R-:W1:Y:S01]  /*bd10*/  LDSM.16.M88.4 R8, [R197+0x7800] ;  /* 0x00780000c508783b */ /* 0x004e620000000200 */
[----:B------:R-:W-:Y:S07]  /*bd20*/  DEPBAR.LE SB0, 0x0 ;  /* 0x000080000000791a */ /* 0x000fee0000000000 */
[----:B------:R-:W2:Y:S03]  /*bd30*/  MUFU.TANH R178, R14 ;  /* 0x0000000e00b27308 */ /* 0x000ea60000002400 */
[----:B-----5:R-:W-:Y:S01]  /*bd40*/  FMNMX.FTZ R2, R174, R2, !PT ;  /* 0x00000002ae027209 */ /* 0x020fe20007810000 */
[C---:B------:R-:W-:Y:S01]  /*bd50*/  HMMA.16816.F32 R24, R168.reuse, R6, R24 ;  /* 0x00000006a818723c */ /* 0x040fe20000001818 */
[----:B------:R-:W-:Y:S04]  /*bd60*/  BAR.SYNC.DEFER_BLOCKING 0x0 ;  /* 0x0000000000007b1d */ /* 0x000fe80000010000 */
[----:B---3--:R-:W-:Y:S04]  /*bd70*/  FMNMX.FTZ R0, R176, R0, !PT ;  /* 0x00000000b0007209 */ /* 0x008fe80007810000 */
[----:B----4-:R-:W-:Y:S03]  /*bd80*/  FMNMX.FTZ R0, R177, R0, !PT ;  /* 0x00000000b1007209 */ /* 0x010fe60007810000 */
[----:B------:R-:W-:Y:S02]  /*bd90*/  FMUL.FTZ R20, R20, c[0x0][0x320] ;  /* 0x0000c80014147a20 */ /* 0x000fe40000410000 */
[----:B------:R-:W-:Y:S02]  /*bda0*/  FMUL.FTZ R21, R21, c[0x0][0x320] ;  /* 0x0000c80015157a20 */ /* 0x000fe40000410000 */
[----:B------:R-:W-:Y:S02]  /*bdb0*/  FMUL.FTZ R22, R22, c[0x0][0x320] ;  /* 0x0000c80016167a20 */ /* 0x000fe40000410000 */
[----:B------:R-:W-:Y:S01]  /*bdc0*/  FMUL.FTZ R23, R23, c[0x0][0x320] ;  /* 0x0000c80017177a20 */ /* 0x000fe20000410000 */
[----:B--2---:R-:W-:Y:S05]  /*bdd0*/  FMNMX.FTZ R2, R178, R2, !PT ;  /* 0x00000002b2027209 */ /* 0x004fea0007810000 */
[----:B------:R-:W-:Y:S01]  /*bde0*/  FMUL.FTZ R24, R24, c[0x0][0x320] ;  /* 0x0000c80018187a20 */ /* 0x000fe20000410000 */
[----:B------:R-:W2:Y:S01]  /*bdf0*/  MUFU.TANH R189, R16 ;  /* 0x0000001000bd7308 */ /* 0x000ea20000002400 */
[----:B------:R-:W-:Y:S01]  /*be00*/  @!PT LDS RZ, [RZ] ;  /* 0x00000000fffff984 */ /* 0x000fe20000000800 */
[----:B------:R-:W-:Y:S01]  /*be10*/  @!PT LDS RZ, [RZ] ;  /* 0x00000000fffff984 */ /* 0x000fe20000000800 */
[----:B------:R-:W-:Y:S01]  /*be20*/  @!PT LDS RZ, [RZ] ;  /* 0x00000000fffff984 */ /* 0x000fe20000000800 */
[----:B------:R3:W-:Y:S01]  /*be30*/  @P0 LDGSTS.E.BYPASS.LTC128B.128 [R233+0x8100], [R238.64], !P3 ;  /* 0x08100000eee90fae */ /* 0x0007e2000d901d48 */
[----:B------:R-:W-:Y:S02]  /*be40*/  FMUL.FTZ R25, R25, c[0x0][0x320] ;  /* 0x0000c80019197a20 */ /* 0x000fe40000410000 */
[----:B------:R-:W-:Y:S02]  /*be50*/  FMUL.FTZ R26, R26, c[0x0][0x320] ;  /* 0x0000c8001a1a7a20 */ /* 0x000fe40000410000 */
[----:B------:R-:W-:Y:S01]  /*be60*/  FMUL.FTZ R27, R27, c[0x0][0x320] ;  /* 0x0000c8001b1b7a20 */ /* 0x000fe20000410000 */
[C---:B-1----:R-:W-:Y:S02]  /*be70*/  HMMA.16816.F32 R28, R168.reuse, R8, R28 ;  /* 0x00000008a81c723c */ /* 0x042fe4000000181c */
[----:B------:R1:W-:Y:S01]  /*be80*/  @P0 LDGSTS.E.BYPASS.LTC128B.128 [R233+0xa100], [R236.64], !P6 ;  /* 0x0a100000ece90fae */ /* 0x0003e2000f101d48 */
[----:B------:R-:W4:Y:S05]  /*be90*/  MUFU.TANH R179, R15 ;  /* 0x0000000f00b37308 */ /* 0x000f2a0000002400 */
[----:B------:R-:W-:Y:S02]  /*bea0*/  HMMA.16816.F32 R32, R168, R10, R32 ;  /* 0x0000000aa820723c */ /* 0x000fe40000001820 */
[----:B------:R1:W-:Y:S03]  /*beb0*/  @P0 LDGSTS.E.BYPASS.LTC128B.128 [R233+0xc100], [R234.64], !P5 ;  /* 0x0c100000eae90fae */ /* 0x0003e6000e901d48 */
[----:B------:R-:W5:Y:S01]  /*bec0*/  MUFU.TANH R190, R17 ;  /* 0x0000001100be7308 */ /* 0x000f620000002400 */
[----:B--2---:R-:W-:Y:S04]  /*bed0*/  FMNMX.FTZ R0, R189, R0, !PT ;  /* 0x00000000bd007209 */ /* 0x004fe80007810000 */
[----:B------:R1:W-:Y:S05]  /*bee0*/  @P0 LDGSTS.E.BYPASS.LTC128B.128 [R233+0xe100], [R230.64], !P4 ;  /* 0x0e100000e6e90fae */ /* 0x0003ea000e101d48 */
[----:B------:R-:W2:Y:S01]  /*bef0*/  MUFU.TANH R244, R20 ;  /* 0x0000001400f47308 */ /* 0x000ea20000002400 */
[----:B------:R-:W-:Y:S02]  /*bf00*/  FMUL.FTZ R28, R28, c[0x0][0x320] ;  /* 0x0000c8001c1c7a20 */ /* 0x000fe40000410000 */
[----:B------:R1:W-:Y:S01]  /*bf10*/  @P0 LDGSTS.E.BYPASS.LTC128B.128 [R233+0x9100], [R228.64], !P3 ;  /* 0x09100000e4e90fae */ /* 0x0003e2000d901d48 */
[----:B----4-:R-:W-:Y:S01]  /*bf20*/  FMNMX.FTZ R2, R179, R2, !PT ;  /* 0x00000002b3027209 */ /* 0x010fe20007810000 */
[----:B------:R-:W-:Y:S02]  /*bf30*/  FMUL.FTZ R29, R29, c[0x0][0x320] ;  /* 0x0000c8001d1d7a20 */ /* 0x000fe40000410000 */
[----:B------:R-:W-:Y:S02]  /*bf40*/  FMUL.FTZ R30, R30, c[0x0][0x320] ;  /* 0x0000c8001e1e7a20 */ /* 0x000fe40000410000 */
[----:B------:R-:W-:Y:S01]  /*bf50*/  FMUL.FTZ R31, R31, c[0x0][0x320] ;  /* 0x0000c8001f1f7a20 */ /* 0x000fe20000410000 */
[----:B------:R-:W4:Y:S01]  /*bf60*/  MUFU.TANH R191, R18 ;  /* 0x0000001200bf7308 */ /* 0x000f220000002400 */
[----:B------:R-:W-:Y:S01]  /*bf70*/  FMUL.FTZ R32, R32, c[0x0][0x320] ;  /* 0x0000c80020207a20 */ /* 0x000fe20000410000 */
[----:B------:R1:W-:Y:S01]  /*bf80*/  @P0 LDGSTS.E.BYPASS.LTC128B.128 [R233+0xb100], [R226.64], !P6 ;  /* 0x0b100000e2e90fae */ /* 0x0003e2000f101d48 */
[----:B------:R-:W-:Y:S01]  /*bf90*/  FMUL.FTZ R33, R33, c[0x0][0x320] ;  /* 0x0000c80021217a20 */ /* 0x000fe20000410000 */
[----:B-----5:R-:W-:Y:S01]  /*bfa0*/  FMNMX.FTZ R0, R190, R0, !PT ;  /* 0x00000000be007209 */ /* 0x020fe20007810000 */
[----:B------:R-:W-:Y:S05]  /*bfb0*/  FMUL.FTZ R34, R34, c[0x0][0x320] ;  /* 0x0000c80022227a20 */ /* 0x000fea0000410000 */
[----:B------:R-:W-:Y:S01]  /*bfc0*/  MUFU.TANH R245, R21 ;  /* 0x0000001500f57308 */ /* 0x000fe20000002400 */
[----:B------:R5:W-:Y:S01]  /*bfd0*/  @P0 LDGSTS.E.BYPASS.LTC128B.128 [R233+0xd100], [R224.64], !P5 ;  /* 0x0d100000e0e90fae */ /* 0x000be2000e901d48 */
[----:B--2---:R-:W-:Y:S07]  /*bfe0*/  FMNMX.FTZ R0, R244, R0, !PT ;  /* 0x00000000f4007209 */ /* 0x004fee0007810000 */
[----:B------:R2:W-:Y:S01]  /*bff0*/  @P0 LDGSTS.E.BYPASS.LTC128B.128 [R233+0xf100], [R222.64], !P4 ;  /* 0x0f100000dee90fae */ /* 0x0005e2000e101d48 */
[----:B------:R-:W3:Y:S01]  /*c000*/  MUFU.TANH R221, R19 ;  /* 0x0000001300dd7308 */ /* 0x000ee20000002400 */
[----:B----4-:R-:W-:Y:S06]  /*c010*/  FMNMX.FTZ R2, R191, R2, !PT ;  /* 0x00000002bf027209 */ /* 0x010fec0007810000 */
[----:B------:R-:W-:Y:S03]  /*c020*/  LDSM.16.MT88.4 R12, [R193+0x100] ;  /* 0x00010000c10c783b */ /* 0x000fe60000004200 */
[----:B------:R-:W4:Y:S05]  /*c030*/  MUFU.TANH R248, R24 ;  /* 0x0000001800f87308 */ /* 0x000f2a0000002400 */
[----:B-1----:R-:W2:Y:S04]  /*c040*/  LDL.LU R227, [R1+0x8] ;  /* 0x0000080001e37983 */ /* 0x002ea80000300800 */
[----:B------:R-:W2:Y:S01]  /*c050*/  LDL.LU R226, [R1+0xc] ;  /* 0x00000c0001e27983 */ /* 0x000ea20000300800 */
[----:B------:R-:W1:Y:S03]  /*c060*/  MUFU.TANH R249, R25 ;  /* 0x0000001900f97308 */ /* 0x000e660000002400 */
[----:B------:R-:W0:Y:S01]  /*c070*/  LDGDEPBAR ;  /* 0x00000000000079af */ /* 0x000e220000000000 */
[----:B---3--:R-:W-:Y:S02]  /*c080*/  FMNMX.FTZ R3, R221, R2, !PT ;  /* 0x00000002dd037209 */ /* 0x008fe40007810000 */
[----:B------:R-:W-:Y:S01]  /*c090*/  FMNMX.FTZ R2, R245, R0, !PT ;  /* 0x00000000f5027209 */ /* 0x000fe20007810000 */
[----:B------:R-:W-:Y:S03]  /*c0a0*/  FMUL.FTZ R0, R35, c[0x0][0x320] ;  /* 0x0000c80023007a20 */ /* 0x000fe60000410000 */
[----:B------:R-:W3:Y:S01]  /*c0b0*/  MUFU.TANH R170, R28 ;  /* 0x0000001c00aa7308 */ /* 0x000ee20000002400 */
[----:B----4-:R-:W-:Y:S09]  /*c0c0*/  FMNMX.FTZ R2, R248, R2, !PT ;  /* 0x00000002f8027209 */ /* 0x010ff20007810000 */
[----:B------:R1:W-:Y:S10]  /*c0d0*/  MUFU.TANH R168, R0 ;  /* 0x0000000000a87308 */ /* 0x0003f40000002400 */
[----:B------:R-:W4:Y:S10]  /*c0e0*/  MUFU.TANH R171, R29 ;  /* 0x0000001d00ab7308 */ /* 0x000f340000002400 */
[----:B------:R-:W5:Y:S01]  /*c0f0*/  MUFU.TANH R246, R22 ;  /* 0x0000001600f67308 */ /* 0x000f620000002400 */
[----:B-1----:R-:W-:Y:S04]  /*c100*/  FMNMX.FTZ R0, R249, R2, !PT ;  /* 0x00000002f9007209 */ /* 0x002fe80007810000 */
[----:B---3--:R-:W-:Y:S05]  /*c110*/  FMNMX.FTZ R0, R170, R0, !PT ;  /* 0x00000000aa007209 */ /* 0x008fea0007810000 */
[----:B------:R-:W1:Y:S01]  /*c120*/  MUFU.TANH R187, R32 ;  /* 0x0000002000bb7308 */ /* 0x000e620000002400 */
[----:B----4-:R-:W-:Y:S09]  /*c130*/  FMNMX.FTZ R0, R171, R0, !PT ;  /* 0x00000000ab007209 */ /* 0x010ff20007810000 */
[----:B------:R-:W3:Y:S01]  /*c140*/  MUFU.TANH R247, R23 ;  /* 0x0000001700f77308 */ /* 0x000ee20000002400 */
[----:B-----5:R-:W-:Y:S09]  /*c150*/  FMNMX.FTZ R3, R246, R3, !PT ;  /* 0x00000003f6037209 */ /* 0x020ff20007810000 */
[----:B------:R-:W4:Y:S01]  /*c160*/  MUFU.TANH R186, R33 ;  /* 0x0000002100ba7308 */ /* 0x000f220000002400 */
[----:B-1----:R-:W-:Y:S02]  /*c170*/  FMNMX.FTZ R132, R187, R0, !PT ;  /* 0x00000000bb847209 */ /* 0x002fe40007810000 */
[----:B------:R-:W-:Y:S07]  /*c180*/  MOV R238, R187 ;  /* 0x000000bb00ee7202 */ /* 0x000fee0000000f00 */
[----:B------:R-:W1:Y:S01]  /*c190*/  MUFU.TANH R250, R26 ;  /* 0x0000001a00fa7308 */ /* 0x000e620000002400 */
[----:B---3--:R-:W-:Y:S01]  /*c1a0*/  FMNMX.FTZ R3, R247, R3, !PT ;  /* 0x00000003f7037209 */ /* 0x008fe20007810000 */
[----:B------:R-:W-:Y:S08]  /*c1b0*/  LDSM.16.MT88.4 R20, [R194+0x100] ;  /* 0x00010000c214783b */ /* 0x000ff00000004200 */
[----:B------:R-:W3:Y:S01]  /*c1c0*/  MUFU.TANH R251, R27 ;  /* 0x0000001b00fb7308 */ /* 0x000ee20000002400 */
[----:B----4-:R-:W-:Y:S02]  /*c1d0*/  FMNMX.FTZ R132, R186, R132, !PT ;  /* 0x00000084ba847209 */ /* 0x010fe40007810000 */
[----:B------:R-:W-:Y:S07]  /*c1e0*/  MOV R239, R186 ;  /* 0x000000ba00ef7202 */ /* 0x000fee0000000f00 */
[----:B------:R-:W4:Y:S01]  /*c1f0*/  MUFU.TANH R252, R30 ;  /* 0x0000001e00fc7308 */ /* 0x000f220000002400 */
[----:B-1----:R-:W-:Y:S02]  /*c200*/  FMNMX.FTZ R2, R250, R3, !PT ;  /* 0x00000003fa027209 */ /* 0x002fe40007810000 */
[----:B------:R-:W1:Y:S07]  /*c210*/  SHFL.BFLY PT, R3, R132, 0x2, 0x1f ;  /* 0x0c401f0084037f89 */ /* 0x000e6e00000e0000 */
[----:B------:R-:W5:Y:S01]  /*c220*/  MUFU.TANH R184, R31 ;  /* 0x0000001f00b87308 */ /* 0x000f620000002400 */
[----:B---3--:R-:W-:Y:S09]  /*c230*/  FMNMX.FTZ R2, R251, R2, !PT ;  /* 0x00000002fb027209 */ /* 0x008ff20007810000 */
[----:B------:R-:W3:Y:S01]  /*c240*/  MUFU.TANH R135, R34 ;  /* 0x0000002200877308 */ /* 0x000ee20000002400 */
[----:B----4-:R-:W-:Y:S02]  /*c250*/  FMNMX.FTZ R2, R252, R2, !PT ;  /* 0x00000002fc027209 */ /* 0x010fe40007810000 */
[----:B-1----:R-:W-:Y:S02]  /*c260*/  FMNMX.FTZ R132, R132, R3, !PT ;  /* 0x0000000384847209 */ /* 0x002fe40007810000 */
[----:B-----5:R-:W-:Y:S03]  /*c270*/  FMNMX.FTZ R0, R184, R2, !PT ;  /* 0x00000002b8007209 */ /* 0x020fe60007810000 */
[----:B------:R-:W1:Y:S08]  /*c280*/  SHFL.BFLY PT, R4, R132, 0x1, 0x1f ;  /* 0x0c201f0084047f89 */ /* 0x000e7000000e0000 */
[----:B------:R-:W-:Y:S01]  /*c290*/  LDSM.16.MT88.4 R28, [R196+0x100] ;  /* 0x00010000c41c783b */ /* 0x000fe20000004200 */
[----:B---3--:R-:W-:Y:S04]  /*c2a0*/  FMNMX.FTZ R0, R135, R0, !PT ;  /* 0x0000000087007209 */ /* 0x008fe80007810000 */
[----:B------:R-:W-:Y:S05]  /*c2b0*/  FMNMX.FTZ R0, R168, R0, !PT ;  /* 0x00000000a8007209 */ /* 0x000fea0007810000 */
[----:B------:R-:W3:Y:S01]  /*c2c0*/  SHFL.BFLY PT, R2, R0, 0x2, 0x1f ;  /* 0x0c401f0000027f89 */ /* 0x000ee200000e0000 */
[----:B-1----:R-:W-:Y:S05]  /*c2d0*/  FMNMX.FTZ R132, R132, R4, !PT ;  /* 0x0000000484847209 */ /* 0x002fea0007810000 */
[----:B------:R-:W-:Y:S04]  /*c2e0*/  FMUL.FTZ R169, R132, c[0x0][0x2d0] ;  /* 0x0000b40084a97a20 */ /* 0x000fe80000410000 */
[----:B------:R-:W-:Y:S04]  /*c2f0*/  FFMA.FTZ R4, R182, c[0x0][0x2d0], -R169 ;  /* 0x0000b400b6047a23 */ /* 0x000fe800000108a9 */
[----:B------:R1:W-:Y:S01]  /*c300*/  MUFU.EX2 R240, R4 ;  /* 0x0000000400f07308 */ /* 0x0003e20000000800 */
[----:B---3--:R-:W-:Y:S01]  /*c310*/  FMNMX.FTZ R0, R0, R2, !PT ;  /* 0x0000000200007209 */ /* 0x008fe20007810000 */
[----:B------:R-:W-:Y:S04]  /*c320*/  FADD.FTZ R2, -R132, R133 ;  /* 0x0000008584027221 */ /* 0x000fe80000010100 */
[----:B------:R-:W3:Y:S01]  /*c330*/  SHFL.BFLY PT, R3, R0, 0x1, 0x1f ;  /* 0x0c201f0000037f89 */ /* 0x000ee200000e0000 */
[----:B-1----:R-:W-:Y:S04]  /*c340*/  FFMA.FTZ R4, R180, c[0x0][0x2d0], -R169 ;  /* 0x0000b400b4047a23 */ /* 0x002fe800000108a9 */
[----:B------:R1:W-:Y:S01]  /*c350*/  MUFU.EX2 R243, R4 ;  /* 0x0000000400f37308 */ /* 0x0003e20000000800 */
[----:B---3--:R-:W-:Y:S01]  /*c360*/  FMNMX.FTZ R3, R0, R3, !PT ;  /* 0x0000000300037209 */ /* 0x008fe20007810000 */
[----:B------:R-:W-:Y:S04]  /*c370*/  FMUL.FTZ R0, R2, c[0x0][0x2d0] ;  /* 0x0000b40002007a20 */ /* 0x000fe80000410000 */
[----:B------:R-:W-:Y:S04]  /*c380*/  FMUL.FTZ R133, R3, c[0x0][0x2d0] ;  /* 0x0000b40003857a20 */ /* 0x000fe80000410000 */
[----:B------:R3:W4:Y:S01]  /*c390*/  MUFU.EX2 R2, R0 ;  /* 0x0000000000027308 */ /* 0x0007220000000800 */
[----:B------:R-:W-:Y:S09]  /*c3a0*/  FFMA.FTZ R135, R135, c[0x0][0x2d0], -R133 ;  /* 0x0000b40087877a23 */ /* 0x000ff20000010885 */
[----:B------:R-:W-:Y:S01]  /*c3b0*/  MUFU.EX2 R135, R135 ;  /* 0x0000008700877308 */ /* 0x000fe20000000800 */
[--C-:B-1----:R-:W-:Y:S09]  /*c3c0*/  FFMA.FTZ R4, R175, c[0x0][0x2d0], -R169.reuse ;  /* 0x0000b400af047a23 */ /* 0x102ff200000108a9 */
[----:B------:R1:W-:Y:S01]  /*c3d0*/  MUFU.EX2 R242, R4 ;  /* 0x0000000400f27308 */ /* 0x0003e20000000800 */
[----:B---3--:R-:W-:Y:S02]  /*c3e0*/  FADD.FTZ R0, -R3, R134 ;  /* 0x0000008603007221 */ /* 0x008fe40000010100 */
[----:B----4-:R-:W-:Y:S02]  /*c3f0*/  FMUL.FTZ R5, R2, R137 ;  /* 0x0000008902057220 */ /* 0x010fe40000410000 */
[----:B------:R-:W-:Y:S02]  /*c400*/  FMUL.FTZ R0, R0, c[0x0][0x2d0] ;  /* 0x0000b40000007a20 */ /* 0x000fe40000410000 */
[C---:B------:R-:W-:Y:S02]  /*c410*/  FMUL.FTZ R8, R2.reuse, R140 ;  /* 0x0000008c02087220 */ /* 0x040fe40000410000 */
[C---:B------:R-:W-:Y:S02]  /*c420*/  FMUL.FTZ R9, R2.reuse, R141 ;  /* 0x0000008d02097220 */ /* 0x040fe40000410000 */
[----:B------:R-:W3:Y:S01]  /*c430*/  MUFU.EX2 R0, R0 ;  /* 0x0000000000007308 */ /* 0x000ee20000000800 */
[C---:B------:R-:W-:Y:S02]  /*c440*/  FMUL.FTZ R16, R2.reuse, R148 ;  /* 0x0000009402107220 */ /* 0x040fe40000410000 */
[C---:B------:R-:W-:Y:S02]  /*c450*/  FMUL.FTZ R17, R2.reuse, R149 ;  /* 0x0000009502117220 */ /* 0x040fe40000410000 */
[C---:B------:R-:W-:Y:S02]  /*c460*/  FMUL.FTZ R24, R2.reuse, R156 ;  /* 0x0000009c02187220 */ /* 0x040fe40000410000 */
[----:B------:R-:W-:Y:S02]  /*c470*/  FMUL.FTZ R25, R2, R157 ;  /* 0x0000009d02197220 */ /* 0x000fe40000410000 */
[--C-:B------:R-:W-:Y:S02]  /*c480*/  FFMA.FTZ R134, R176, c[0x0][0x2d0], -R169.reuse ;  /* 0x0000b400b0867a23 */ /* 0x100fe400000108a9 */
[----:B-1----:R-:W-:Y:S01]  /*c490*/  FFMA.FTZ R4, R172, c[0x0][0x2d0], -R169 ;  /* 0x0000b400ac047a23 */ /* 0x002fe200000108a9 */
[----:B------:R-:W-:Y:S01]  /*c4a0*/  MOV R172, R184 ;  /* 0x000000b800ac7202 */ /* 0x000fe20000000f00 */
[----:B------:R-:W-:Y:S01]  /*c4b0*/  MUFU.EX2 R225, R134 ;  /* 0x0000008600e17308 */ /* 0x000fe20000000800 */
[C---:B------:R-:W-:Y:S02]  /*c4c0*/  FMUL.FTZ R32, R2.reuse, R164 ;  /* 0x000000a402207220 */ /* 0x040fe40000410000 */
[C---:B------:R-:W-:Y:S02]  /*c4d0*/  FMUL.FTZ R33, R2.reuse, R165 ;  /* 0x000000a502217220 */ /* 0x040fe40000410000 */
[C---:B------:R-:W-:Y:S02]  /*c4e0*/  FMUL.FTZ R36, R2.reuse, R36 ;  /* 0x0000002402247220 */ /* 0x040fe40000410000 */
[C---:B------:R-:W-:Y:S02]  /*c4f0*/  FMUL.FTZ R37, R2.reuse, R37 ;  /* 0x0000002502257220 */ /* 0x040fe40000410000 */
[----:B------:R-:W-:Y:S01]  /*c500*/  FMUL.FTZ R40, R2, R40 ;  /* 0x0000002802287220 */ /* 0x000fe20000410000 */
[----:B------:R-:W1:Y:S01]  /*c510*/  MUFU.EX2 R241, R4 ;  /* 0x0000000400f17308 */ /* 0x000e620000000800 */
[C---:B---3--:R-:W-:Y:S02]  /*c520*/  FMUL.FTZ R6, R0.reuse, R138 ;  /* 0x0000008a00067220 */ /* 0x048fe40000410000 */
[C---:B------:R-:W-:Y:S02]  /*c530*/  FMUL.FTZ R7, R0.reuse, R139 ;  /* 0x0000008b00077220 */ /* 0x040fe40000410000 */
[C---:B------:R-:W-:Y:S02]  /*c540*/  FMUL.FTZ R10, R0.reuse, R142 ;  /* 0x0000008e000a7220 */ /* 0x040fe40000410000 */
[C---:B------:R-:W-:Y:S02]  /*c550*/  FMUL.FTZ R11, R0.reuse, R143 ;  /* 0x0000008f000b7220 */ /* 0x040fe40000410000 */
[C---:B------:R-:W-:Y:S01]  /*c560*/  FMUL.FTZ R18, R0.reuse, R150 ;  /* 0x0000009600127220 */ /* 0x040fe20000410000 */
[----:B------:R-:W3:Y:S01]  /*c570*/  LDSM.16.MT88.4 R140, [R195+0x100] ;  /* 0x00010000c38c783b */ /* 0x000ee20000004200 */
[C---:B------:R-:W-:Y:S02]  /*c580*/  FMUL.FTZ R19, R0.reuse, R151 ;  /* 0x0000009700137220 */ /* 0x040fe40000410000 */
[C---:B------:R-:W-:Y:S02]  /*c590*/  FMUL.FTZ R26, R0.reuse, R158 ;  /* 0x0000009e001a7220 */ /* 0x040fe40000410000 */
[C---:B------:R-:W-:Y:S02]  /*c5a0*/  FMUL.FTZ R27, R0.reuse, R159 ;  /* 0x0000009f001b7220 */ /* 0x040fe40000410000 */
[C---:B------:R-:W-:Y:S01]  /*c5b0*/  FMUL.FTZ R34, R0.reuse, R166 ;  /* 0x000000a600227220 */ /* 0x040fe20000410000 */
[----:B------:R-:W-:Y:S01]  /*c5c0*/  LDSM.16.MT88.4 R148, [R194+0x2100] ;  /* 0x00210000c294783b */ /* 0x000fe20000004200 */
[C---:B------:R-:W-:Y:S02]  /*c5d0*/  FMUL.FTZ R35, R0.reuse, R167 ;  /* 0x000000a700237220 */ /* 0x040fe40000410000 */
[C---:B------:R-:W-:Y:S02]  /*c5e0*/  FMUL.FTZ R38, R0.reuse, R38 ;  /* 0x0000002600267220 */ /* 0x040fe40000410000 */
[----:B------:R-:W-:Y:S01]  /*c5f0*/  FMUL.FTZ R39, R0, R39 ;  /* 0x0000002700277220 */ /* 0x000fe20000410000 */
[----:B-1----:R-:W-:Y:S01]  /*c600*/  F2FP.PACK_AB R138, R241, R242 ;  /* 0x000000f2f18a723e */ /* 0x002fe200000000ff */
[----:B------:R-:W-:Y:S01]  /*c610*/  FFMA.FTZ R4, R183, c[0x0][0x2d0], -R133 ;  /* 0x0000b400b7047a23 */ /* 0x000fe20000010885 */
[----:B------:R-:W-:Y:S01]  /*c620*/  LDSM.16.MT88.4 R156, [R194+0x2900] ;  /* 0x00290000c29c783b */ /* 0x000fe20000004200 */
[----:B------:R-:W-:Y:S02]  /*c630*/  FFMA.FTZ R134, R177, c[0x0][0x2d0], -R169 ;  /* 0x0000b400b1867a23 */ /* 0x000fe400000108a9 */
[----:B------:R1:W-:Y:S01]  /*c640*/  MUFU.EX2 R185, R4 ;  /* 0x0000000400b97308 */ /* 0x0003e20000000800 */
[----:B------:R-:W-:Y:S02]  /*c650*/  FMUL.FTZ R41, R2, R41 ;  /* 0x0000002902297220 */ /* 0x000fe40000410000 */
[C---:B------:R-:W-:Y:S02]  /*c660*/  FMUL.FTZ R42, R0.reuse, R42 ;  /* 0x0000002a002a7220 */ /* 0x040fe40000410000 */
[----:B------:R-:W-:Y:S01]  /*c670*/  FMUL.FTZ R43, R0, R43 ;  /* 0x0000002b002b7220 */ /* 0x000fe20000410000 */
[----:B------:R-:W-:Y:S01]  /*c680*/  LDSM.16.MT88.4 R164, [R195+0x1900] ;  /* 0x00190000c3a4783b */ /* 0x000fe20000004200 */
[C---:B------:R-:W-:Y:S02]  /*c690*/  FMUL.FTZ R44, R2.reuse, R44 ;  /* 0x0000002c022c7220 */ /* 0x040fe40000410000 */
[----:B------:R-:W-:Y:S01]  /*c6a0*/  FMUL.FTZ R45, R2, R45 ;  /* 0x0000002d022d7220 */ /* 0x000fe20000410000 */
[----:B------:R4:W-:Y:S01]  /*c6b0*/  MUFU.EX2 R224, R134 ;  /* 0x0000008600e07308 */ /* 0x0009e20000000800 */
        /* <DEDUP_REMOVED lines=9> */
[----:B------:R-:W1:Y:S01]  /*c750*/  MUFU.EX2 R188, R4 ;  /* 0x0000000400bc7308 */ /* 0x000e620000000800 */
[C---:B------:R-:W-:Y:S02]  /*c760*/  FMUL.FTZ R54, R0.reuse, R54 ;  /* 0x0000003600367220 */ /* 0x040fe40000410000 */
[----:B------:R-:W-:Y:S02]  /*c770*/  FMUL.FTZ R55, R0, R55 ;  /* 0x0000003700377220 */ /* 0x000fe40000410000 */
[--C-:B----4-:R-:W-:Y:S02]  /*c780*/  FFMA.FTZ R134, R178, c[0x0][0x2d0], -R133.reuse ;  /* 0x0000b400b2867a23 */ /* 0x110fe40000010885 */
        /* <DEDUP_REMOVED lines=9> */
[----:B------:R-:W-:Y:S01]  /*c820*/  FMUL.FTZ R64, R2, R64 ;  /* 0x0000004002407220 */ /* 0x000fe20000410000 */
[----:B-1----:R-:W-:Y:S01]  /*c830*/  F2FP.PACK_AB R137, R188, R185 ;  /* 0x000000b9bc89723e */ /* 0x002fe200000000ff */
[--C-:B------:R-:W-:Y:S02]  /*c840*/  FFMA.FTZ R4, R173, c[0x0][0x2d0], -R133.reuse ;  /* 0x0000b400ad047a23 */ /* 0x100fe40000010885 */
[----:B------:R-:W-:Y:S02]  /*c850*/  FMUL.FTZ R65, R2, R65 ;  /* 0x0000004102417220 */ /* 0x000fe40000410000 */
[----:B------:R1:W-:Y:S01]  /*c860*/  MUFU.EX2 R187, R4 ;  /* 0x0000000400bb7308 */ /* 0x0003e20000000800 */
        /* <DEDUP_REMOVED lines=12> */
[----:B------:R-:W-:Y:S02]  /*c930*/  FMUL.FTZ R76, R2, R76 ;  /* 0x0000004c024c7220 */ /* 0x000fe40000410000 */
[----:B-1----:R-:W-:Y:S02]  /*c940*/  FFMA.FTZ R4, R174, c[0x0][0x2d0], -R133 ;  /* 0x0000b400ae047a23 */ /* 0x002fe40000010885 */
[----:B------:R-:W-:Y:S02]  /*c950*/  FMUL.FTZ R77, R2, R77 ;  /* 0x0000004d024d7220 */ /* 0x000fe40000410000 */
[----:B------:R-:W1:Y:S01]  /*c960*/  MUFU.EX2 R186, R4 ;  /* 0x0000000400ba7308 */ /* 0x000e620000000800 */
[C---:B------:R-:W-:Y:S02]  /*c970*/  FMUL.FTZ R78, R0.reuse, R78 ;  /* 0x0000004e004e7220 */ /* 0x040fe40000410000 */
[----:B------:R-:W-:Y:S02]  /*c980*/  FMUL.FTZ R79, R0, R79 ;  /* 0x0000004f004f7220 */ /* 0x000fe40000410000 */
[--C-:B----4-:R-:W-:Y:S02]  /*c990*/  FFMA.FTZ R134, R189, c[0x0][0x2d0], -R169.reuse ;  /* 0x0000b400bd867a23 */ /* 0x110fe400000108a9 */
[C---:B------:R-:W-:Y:S02]  /*c9a0*/  FMUL.FTZ R80, R2.reuse, R80 ;  /* 0x0000005002507220 */ /* 0x040fe40000410000 */
[----:B------:R-:W-:Y:S01]  /*c9b0*/  FMUL.FTZ R81, R2, R81 ;  /* 0x0000005102517220 */ /* 0x000fe20000410000 */
[----:B--2---:R2:W4:Y:S01]  /*c9c0*/  MUFU.EX2 R223, R134 ;  /* 0x0000008600df7308 */ /* 0x0045220000000800 */
        /* <DEDUP_REMOVED lines=8> */
[C---:B------:R-:W-:Y:S01]  /*ca50*/  FMUL.FTZ R4, R2.reuse, R136 ;  /* 0x0000008802047220 */ /* 0x040fe20000410000 */
[----:B------:R-:W-:Y:S01]  /*ca60*/  F2FP.PACK_AB R136, R243, R240 ;  /* 0x000000f0f388723e */ /* 0x000fe200000000ff */
[----:B------:R-:W-:Y:S02]  /*ca70*/  FMUL.FTZ R89, R2, R89 ;  /* 0x0000005902597220 */ /* 0x000fe40000410000 */
[C---:B------:R-:W-:Y:S02]  /*ca80*/  FMUL.FTZ R90, R0.reuse, R90 ;  /* 0x0000005a005a7220 */ /* 0x040fe40000410000 */
[----:B------:R-:W-:Y:S02]  /*ca90*/  FMUL.FTZ R91, R0, R91 ;  /* 0x0000005b005b7220 */ /* 0x000fe40000410000 */
[C---:B------:R-:W-:Y:S05]  /*caa0*/  HMMA.16816.F32 R4, R136.reuse, R12, R4 ;  /* 0x0000000c8804723c */ /* 0x040fea0000001804 */
[C---:B------:R-:W-:Y:S02]  /*cab0*/  FMUL.FTZ R92, R2.reuse, R92 ;  /* 0x0000005c025c7220 */ /* 0x040fe40000410000 */
[C---:B------:R-:W-:Y:S01]  /*cac0*/  FMUL.FTZ R12, R2.reuse, R144 ;  /* 0x00000090020c7220 */ /* 0x040fe20000410000 */
[C---:B------:R-:W-:Y:S04]  /*cad0*/  HMMA.16816.F32 R8, R136.reuse, R14, R8 ;  /* 0x0000000e8808723c */ /* 0x040fe80000001808 */
[C---:B------:R-:W-:Y:S02]  /*cae0*/  FMUL.FTZ R13, R2.reuse, R145 ;  /* 0x00000091020d7220 */ /* 0x040fe40000410000 */
[----:B------:R-:W-:Y:S02]  /*caf0*/  FMUL.FTZ R93, R2, R93 ;  /* 0x0000005d025d7220 */ /* 0x000fe40000410000 */
[C---:B------:R-:W-:Y:S04]  /*cb00*/  FMUL.FTZ R14, R0.reuse, R146 ;  /* 0x00000092000e7220 */ /* 0x040fe80000410000 */
[C---:B------:R-:W-:Y:S02]  /*cb10*/  FMUL.FTZ R15, R0.reuse, R147 ;  /* 0x00000093000f7220 */ /* 0x040fe40000410000 */
[----:B------:R-:W1:Y:S01]  /*cb20*/  LDSM.16.MT88.4 R144, [R193+0x2100] ;  /* 0x00210000c190783b */ /* 0x000e620000004200 */
[C---:B------:R-:W-:Y:S02]  /*cb30*/  FMUL.FTZ R94, R0.reuse, R94 ;  /* 0x0000005e005e7220 */ /* 0x040fe40000410000 */
[----:B------:R-:W-:Y:S02]  /*cb40*/  FMUL.FTZ R95, R0, R95 ;  /* 0x0000005f005f7220 */ /* 0x000fe40000410000 */
[C---:B------:R-:W-:Y:S03]  /*cb50*/  HMMA.16816.F32 R12, R136.reuse, R20, R12 ;  /* 0x00000014880c723c */ /* 0x040fe6000000180c */
[C---:B------:R-:W-:Y:S02]  /*cb60*/  FMUL.FTZ R96, R2.reuse, R96 ;  /* 0x0000006002607220 */ /* 0x040fe40000410000 */
[C---:B------:R-:W-:Y:S02]  /*cb70*/  FMUL.FTZ R97, R2.reuse, R97 ;  /* 0x0000006102617220 */ /* 0x040fe40000410000 */
[C---:B------:R-:W-:Y:S01]  /*cb80*/  FMUL.FTZ R20, R2.reuse, R152 ;  /* 0x0000009802147220 */ /* 0x040fe20000410000 */
[C---:B------:R-:W-:Y:S04]  /*cb90*/  HMMA.16816.F32 R16, R136.reuse, R22, R16 ;  /* 0x000000168810723c */ /* 0x040fe80000001810 */
[----:B------:R-:W-:Y:S02]  /*cba0*/  FMUL.FTZ R21, R2, R153 ;  /* 0x0000009902157220 */ /* 0x000fe40000410000 */
[----:B--2---:R-:W-:Y:S02]  /*cbb0*/  FFMA.FTZ R134, R190, c[0x0][0x2d0], -R169 ;  /* 0x0000b400be867a23 */ /* 0x004fe400000108a9 */
[C---:B------:R-:W-:Y:S02]  /*cbc0*/  FMUL.FTZ R22, R0.reuse, R154 ;  /* 0x0000009a00167220 */ /* 0x040fe40000410000 */
[----:B------:R2:W5:Y:S02]  /*cbd0*/  MUFU.EX2 R222, R134 ;  /* 0x0000008600de7308 */ /* 0x0005640000000800 */
[C---:B------:R-:W-:Y:S02]  /*cbe0*/  FMUL.FTZ R23, R0.reuse, R155 ;  /* 0x0000009b00177220 */ /* 0x040fe40000410000 */
[----:B------:R-:W-:Y:S01]  /*cbf0*/  LDSM.16.MT88.4 R152, [R196+0x900] ;  /* 0x00090000c498783b */ /* 0x000fe20000004200 */
        /* <DEDUP_REMOVED lines=8> */
[C---:B------:R-:W-:Y:S02]  /*cc80*/  FMUL.FTZ R102, R0.reuse, R102 ;  /* 0x0000006600667220 */ /* 0x040fe40000410000 */
[C---:B------:R-:W-:Y:S04]  /*cc90*/  FMUL.FTZ R30, R0.reuse, R162 ;  /* 0x000000a2001e7220 */ /* 0x040fe80000410000 */
[C---:B------:R-:W-:Y:S02]  /*cca0*/  FMUL.FTZ R31, R0.reuse, R163 ;  /* 0x000000a3001f7220 */ /* 0x040fe40000410000 */
[----:B------:R-:W-:Y:S01]  /*ccb0*/  LDSM.16.MT88.4 R160, [R196+0x1900] ;  /* 0x00190000c4a0783b */ /* 0x000fe20000004200 */
[----:B------:R-:W-:Y:S02]  /*ccc0*/  FMUL.FTZ R103, R0, R103 ;  /* 0x0000006700677220 */ /* 0x000fe40000410000 */
[C---:B------:R-:W-:Y:S02]  /*ccd0*/  FMUL.FTZ R104, R2.reuse, R104 ;  /* 0x0000006802687220 */ /* 0x040fe40000410000 */
        /* <DEDUP_REMOVED lines=11> */
[C---:B------:R-:W-:Y:S01]  /*cd90*/  HMMA.16816.F32 R40, R136.reuse, R146, R40 ;  /* 0x000000928828723c */ /* 0x040fe20000001828 */
[----:B------:R-:W1:Y:S03]  /*cda0*/  LDSM.16.MT88.4 R144, [R195+0x2100] ;  /* 0x00210000c390783b */ /* 0x000e660000004200 */
[C---:B------:R-:W-:Y:S02]  /*cdb0*/  FMUL.FTZ R112, R2.reuse, R112 ;  /* 0x0000007002707220 */ /* 0x040fe40000410000 */
[----:B------:R-:W-:Y:S02]  /*cdc0*/  FMUL.FTZ R113, R2, R113 ;  /* 0x0000007102717220 */ /* 0x000fe40000410000 */
[C---:B------:R-:W-:Y:S04]  /*cdd0*/  HMMA.16816.F32 R44, R136.reuse, R148, R44 ;  /* 0x00000094882c723c */ /* 0x040fe8000000182c */
[C---:B------:R-:W-:Y:S02]  /*cde0*/  FMUL.FTZ R114, R0.reuse, R114 ;  /* 0x0000007200727220 */ /* 0x040fe40000410000 */
[----:B------:R-:W-:Y:S02]  /*cdf0*/  FMUL.FTZ R115, R0, R115 ;  /* 0x0000007300737220 */ /* 0x000fe40000410000 */
[C---:B------:R-:W-:Y:S01]  /*ce00*/  HMMA.16816.F32 R48, R136.reuse, R150, R48 ;  /* 0x000000968830723c */ /* 0x040fe20000001830 */
[----:B------:R-:W2:Y:S03]  /*ce10*/  LDSM.16.MT88.4 R148, [R193+0x4100] ;  /* 0x00410000c194783b */ /* 0x000ea60000004200 */
        /* <DEDUP_REMOVED lines=18> */
[C---:B--2---:R-:W-:Y:S04]  /*cf40*/  HMMA.16816.F32 R68, R136.reuse, R148, R68 ;  /* 0x000000948844723c */ /* 0x044fe80000001844 */
[C---:B------:R-:W-:Y:S02]  /*cf50*/  FMUL.FTZ R128, R2.reuse, R128 ;  /* 0x0000008002807220 */ /* 0x040fe40000410000 */
[----:B------:R-:W-:Y:S02]  /*cf60*/  FMUL.FTZ R129, R2, R129 ;  /* 0x0000008102817220 */ /* 0x000fe40000410000 */
[C---:B------:R-:W-:Y:S01]  /*cf70*/  HMMA.16816.F32 R72, R136.reuse, R150, R72 ;  /* 0x000000968848723c */ /* 0x040fe20000001848 */
[----:B------:R-:W2:Y:S03]  /*cf80*/  LDSM.16.MT88.4 R148, [R195+0x4100] ;  /* 0x00410000c394783b */ /* 0x000ea60000004200 */
[C---:B------:R-:W-:Y:S02]  /*cf90*/  FMUL.FTZ R130, R0.reuse, R130 ;  /* 0x0000008200827220 */ /* 0x040fe40000410000 */
[----:B------:R-:W-:Y:S02]  /*cfa0*/  FMUL.FTZ R131, R0, R131 ;  /* 0x0000008300837220 */ /* 0x000fe40000410000 */
[----:B------:R-:W-:Y:S01]  /*cfb0*/  FFMA.FTZ R134, R191, c[0x0][0x2d0], -R133 ;  /* 0x0000b400bf867a23 */ /* 0x000fe20000010885 */
[C---:B---3--:R-:W-:Y:S03]  /*cfc0*/  HMMA.16816.F32 R76, R136.reuse, R140, R76 ;  /* 0x0000008c884c723c */ /* 0x048fe6000000184c */
[----:B------:R3:W2:Y:S01]  /*cfd0*/  MUFU.EX2 R182, R134 ;  /* 0x0000008600b67308 */ /* 0x0006a20000000800 */
[----:B------:R-:W-:Y:S02]  /*cfe0*/  FFMA.FTZ R2, R2, R227, R240 ;  /* 0x000000e302027223 */ /* 0x000fe400000100f0 */
[----:B------:R-:W-:Y:S02]  /*cff0*/  FFMA.FTZ R0, R0, R226, R185 ;  /* 0x000000e200007223 */ /* 0x000fe400000100b9 */
[C---:B------:R-:W-:Y:S01]  /*d000*/  HMMA.16816.F32 R80, R136.reuse, R142, R80 ;  /* 0x0000008e8850723c */ /* 0x040fe20000001850 */
[----:B------:R-:W5:Y:S03]  /*d010*/  LDSM.16.MT88.4 R140, [R193+0x6100] ;  /* 0x00610000c18c783b */ /* 0x000f660000004200 */
[----:B------:R-:W-:Y:S02]  /*d020*/  FADD.FTZ R2, R243, R2 ;  /* 0x00000002f3027221 */ /* 0x000fe40000010000 */
[----:B------:R-:W-:Y:S02]  /*d030*/  FADD.FTZ R0, R188, R0 ;  /* 0x00000000bc007221 */ /* 0x000fe40000010000 */
[C---:B-1----:R-:W-:Y:S04]  /*d040*/  HMMA.16816.F32 R84, R136.reuse, R144, R84 ;  /* 0x000000908854723c */ /* 0x042fe80000001854 */
[----:B------:R-:W-:Y:S02]  /*d050*/  FADD.FTZ R2, R242, R2 ;  /* 0x00000002f2027221 */ /* 0x000fe40000010000 */
[----:B------:R-:W-:Y:S02]  /*d060*/  FADD.FTZ R0, R187, R0 ;  /* 0x00000000bb007221 */ /* 0x000fe40000010000 */
[C---:B------:R-:W-:Y:S01]  /*d070*/  HMMA.16816.F32 R88, R136.reuse, R146, R88 ;  /* 0x000000928858723c */ /* 0x040fe20000001858 */
[----:B------:R-:W1:Y:S03]  /*d080*/  LDSM.16.MT88.4 R144, [R194+0x6100] ;  /* 0x00610000c290783b */ /* 0x000e660000004200 */
[----:B---3--:R-:W-:Y:S02]  /*d090*/  FFMA.FTZ R134, R221, c[0x0][0x2d0], -R133 ;  /* 0x0000b400dd867a23 */ /* 0x008fe40000010885 */
[----:B------:R-:W-:Y:S02]  /*d0a0*/  FADD.FTZ R2, R241, R2 ;  /* 0x00000002f1027221 */ /* 0x000fe40000010000 */
[C---:B--2---:R-:W-:Y:S01]  /*d0b0*/  HMMA.16816.F32 R92, R136.reuse, R148, R92 ;  /* 0x00000094885c723c */ /* 0x044fe2000000185c */
[----:B------:R2:W3:Y:S03]  /*d0c0*/  MUFU.EX2 R181, R134 ;  /* 0x0000008600b57308 */ /* 0x0004e60000000800 */
[----:B------:R-:W-:Y:S02]  /*d0d0*/  FADD.FTZ R2, R225, R2 ;  /* 0x00000002e1027221 */ /* 0x000fe40000010000 */
[----:B------:R-:W-:Y:S02]  /*d0e0*/  FADD.FTZ R0, R186, R0 ;  /* 0x00000000ba007221 */ /* 0x000fe40000010000 */
[C---:B------:R-:W-:Y:S01]  /*d0f0*/  HMMA.16816.F32 R96, R136.reuse, R150, R96 ;  /* 0x000000968860723c */ /* 0x040fe20000001860 */
[----:B------:R-:W3:Y:S03]  /*d100*/  LDSM.16.MT88.4 R148, [R196+0x6100] ;  /* 0x00610000c494783b */ /* 0x000ee60000004200 */
[----:B------:R-:W-:Y:S02]  /*d110*/  FADD.FTZ R2, R224, R2 ;  /* 0x00000002e0027221 */ /* 0x000fe40000010000 */
[----:B------:R-:W-:Y:S02]  /*d120*/  FADD.FTZ R0, R184, R0 ;  /* 0x00000000b8007221 */ /* 0x000fe40000010000 */
[----:B----4-:R-:W-:Y:S01]  /*d130*/  FADD.FTZ R2, R223, R2 ;  /* 0x00000002df027221 */ /* 0x010fe20000010000 */
[C---:B-----5:R-:W-:Y:S03]  /*d140*/  HMMA.16816.F32 R100, R136.reuse, R140, R100 ;  /* 0x0000008c8864723c */ /* 0x060fe60000001864 */
[----:B------:R-:W-:Y:S02]  /*d150*/  FADD.FTZ R2, R222, R2 ;  /* 0x00000002de027221 */ /* 0x000fe40000010000 */
[----:B------:R-:W-:Y:S03]  /*d160*/  FADD.FTZ R0, R183, R0 ;  /* 0x00000000b7007221 */ /* 0x000fe60000010000 */
[C---:B------:R-:W-:Y:S01]  /*d170*/  HMMA.16816.F32 R104, R136.reuse, R142, R104 ;  /* 0x0000008e8868723c */ /* 0x040fe20000001868 */
[----:B------:R-:W4:Y:S03]  /*d180*/  LDSM.16.MT88.4 R140, [R195+0x6100] ;  /* 0x00610000c38c783b */ /* 0x000f260000004200 */
[--C-:B--2---:R-:W-:Y:S02]  /*d190*/  FFMA.FTZ R134, R244, c[0x0][0x2d0], -R169.reuse ;  /* 0x0000b400f4867a23 */ /* 0x104fe400000108a9 */
[----:B------:R-:W-:Y:S02]  /*d1a0*/  FADD.FTZ R0, R182, R0 ;  /* 0x00000000b6007221 */ /* 0x000fe40000010000 */
[C---:B-1----:R-:W-:Y:S01]  /*d1b0*/  HMMA.16816.F32 R108, R136.reuse, R144, R108 ;  /* 0x00000090886c723c */ /* 0x042fe2000000186c */
[----:B------:R1:W2:Y:S03]  /*d1c0*/  MUFU.EX2 R221, R134 ;  /* 0x0000008600dd7308 */ /* 0x0002a60000000800 */
[----:B---3--:R-:W-:Y:S04]  /*d1d0*/  FADD.FTZ R0, R181, R0 ;  /* 0x00000000b5007221 */ /* 0x008fe80000010000 */
[C---:B------:R-:W-:Y:S01]  /*d1e0*/  HMMA.16816.F32 R112, R136.reuse, R146, R112 ;  /* 0x000000928870723c */ /* 0x040fe20000001870 */
[----:B------:R-:W3:Y:S07]  /*d1f0*/  LDSM.16.MT88.4 R144, [R193+0x900] ;  /* 0x00090000c190783b */ /* 0x000eee0000004200 */
[C---:B------:R-:W-:Y:S08]  /*d200*/  HMMA.16816.F32 R116, R136.reuse, R148, R116 ;  /* 0x000000948874723c */ /* 0x040ff00000001874 */
[C---:B------:R-:W-:Y:S01]  /*d210*/  HMMA.16816.F32 R120, R136.reuse, R150, R120 ;  /* 0x000000968878723c */ /* 0x040fe20000001878 */
[----:B------:R-:W5:Y:S03]  /*d220*/  LDSM.16.MT88.4 R148, [R194+0x900] ;  /* 0x00090000c294783b */ /* 0x000f660000004200 */
[----:B-1----:R-:W-:Y:S02]  /*d230*/  FFMA.FTZ R134, R245, c[0x0][0x2d0], -R169 ;  /* 0x0000b400f5867a23 */ /* 0x002fe400000108a9 */
[----:B--2---:R-:W-:Y:S02]  /*d240*/  FADD.FTZ R2, R221, R2 ;  /* 0x00000002dd027221 */ /* 0x004fe40000010000 */
[----:B------:R1:W2:Y:S01]  /*d250*/  MUFU.EX2 R191, R134 ;  /* 0x0000008600bf7308 */ /* 0x0002a20000000800 */
[C---:B----4-:R-:W-:Y:S08]  /*d260*/  HMMA.16816.F32 R124, R136.reuse, R140, R124 ;  /* 0x0000008c887c723c */ /* 0x050ff0000000187c */
[----:B------:R-:W-:Y:S01]  /*d270*/  HMMA.16816.F32 R128, R136, R142, R128 ;  /* 0x0000008e8880723c */ /* 0x000fe20000001880 */
[----:B------:R-:W4:Y:S06]  /*d280*/  LDSM.16.MT88.4 R140, [R195+0x900] ;  /* 0x00090000c38c783b */ /* 0x000f2c0000004200 */
[----:B------:R-:W-:Y:S02]  /*d290*/  F2FP.PACK_AB R136, R224, R225 ;  /* 0x000000e1e088723e */ /* 0x000fe400000000ff */
[----:B------:R-:W-:Y:S03]  /*d2a0*/  F2FP.PACK_AB R137, R183, R184 ;  /* 0x000000b8b789723e */ /* 0x000fe600000000ff */
[----:B------:R-:W-:Y:S02]  /*d2b0*/  F2FP.PACK_AB R138, R222, R223 ;  /* 0x000000dfde8a723e */ /* 0x000fe400000000ff */
[----:B------:R-:W-:Y:S01]  /*d2c0*/  F2FP.PACK_AB R139, R181, R182 ;  /* 0x000000b6b58b723e */ /* 0x000fe200000000ff */
[--C-:B-1----:R-:W-:Y:S02]  /*d2d0*/  FFMA.FTZ R134, R246, c[0x0][0x2d0], -R133.reuse ;  /* 0x0000b400f6867a23 */ /* 0x102fe40000010885 */
[----:B--2---:R-:W-:Y:S02]  /*d2e0*/  FADD.FTZ R2, R191, R2 ;  /* 0x00000002bf027221 */ /* 0x004fe40000010000 */
[----:B------:R1:W2:Y:S02]  /*d2f0*/  MUFU.EX2 R177, R134 ;  /* 0x0000008600b17308 */ /* 0x0002a40000000800 */
[C---:B---3--:R-:W-:Y:S08]  /*d300*/  HMMA.16816.F32 R4, R136.reuse, R144, R4 ;  /* 0x000000908804723c */ /* 0x048ff00000001804 */
[C---:B------:R-:W-:Y:S01]  /*d310*/  HMMA.16816.F32 R8, R136.reuse, R146, R8 ;  /* 0x000000928808723c */ /* 0x040fe20000001808 */
[----:B------:R-:W3:Y:S07]  /*d320*/  LDSM.16.MT88.4 R144, [R193+0x2900] ;  /* 0x00290000c190783b */ /* 0x000eee0000004200 */
[C---:B-----5:R-:W-:Y:S04]  /*d330*/  HMMA.16816.F32 R12, R136.reuse, R148, R12 ;  /* 0x00000094880c723c */ /* 0x060fe8000000180c */
[----:B-1----:R-:W-:Y:S04]  /*d340*/  FFMA.FTZ R134, R247, c[0x0][0x2d0], -R133 ;  /* 0x0000b400f7867a23 */ /* 0x002fe80000010885 */
[C---:B------:R-:W-:Y:S01]  /*d350*/  HMMA.16816.F32 R16, R136.reuse, R150, R16 ;  /* 0x000000968810723c */ /* 0x040fe20000001810 */
[----:B------:R-:W1:Y:S01]  /*d360*/  LDSM.16.MT88.4 R148, [R196+0x2900] ;  /* 0x00290000c494783b */ /* 0x000e620000004200 */
[----:B------:R5:W3:Y:S02]  /*d370*/  MUFU.EX2 R176, R134 ;  /* 0x0000008600b07308 */ /* 0x000ae40000000800 */
[----:B--2---:R-:W-:Y:S04]  /*d380*/  FADD.FTZ R0, R177, R0 ;  /* 0x00000000b1007221 */ /* 0x004fe80000010000 */
[C---:B------:R-:W-:Y:S08]  /*d390*/  HMMA.16816.F32 R20, R136.reuse, R152, R20 ;  /* 0x000000988814723c */ /* 0x040ff00000001814 */
[C---:B------:R-:W-:Y:S01]  /*d3a0*/  HMMA.16816.F32 R24, R136.reuse, R154, R24 ;  /* 0x0000009a8818723c */ /* 0x040fe20000001818 */
[----:B------:R-:W2:Y:S07]  /*d3b0*/  LDSM.16.MT88.4 R152, [R195+0x2900] ;  /* 0x00290000c398783b */ /* 0x000eae0000004200 */
[C---:B----4-:R-:W-:Y:S04]  /*d3c0*/  HMMA.16816.F32 R28, R136.reuse, R140, R28 ;  /* 0x0000008c881c723c */ /* 0x050fe8000000181c */
[--C-:B-----5:R-:W-:Y:S02]  /*d3d0*/  FFMA.FTZ R134, R248, c[0x0][0x2d0], -R169.reuse ;  /* 0x0000b400f8867a23 */ /* 0x120fe400000108a9 */
[----:B---3--:R-:W-:Y:S02]  /*d3e0*/  FADD.FTZ R0, R176, R0 ;  /* 0x00000000b0007221 */ /* 0x008fe40000010000 */
[C---:B------:R-:W-:Y:S01]  /*d3f0*/  HMMA.16816.F32 R32, R136.reuse, R142, R32 ;  /* 0x0000008e8820723c */ /* 0x040fe20000001820 */
[----:B------:R-:W3:Y:S01]  /*d400*/  LDSM.16.MT88.4 R140, [R193+0x4900] ;  /* 0x00490000c18c783b */ /* 0x000ee20000004200 */
[----:B------:R4:W5:Y:S06]  /*d410*/  MUFU.EX2 R190, R134 ;  /* 0x0000008600be7308 */ /* 0x00096c0000000800 */
[C---:B------:R-:W-:Y:S08]  /*d420*/  HMMA.16816.F32 R36, R136.reuse, R144, R36 ;  /* 0x000000908824723c */ /* 0x040ff00000001824 */
[C---:B------:R-:W-:Y:S01]  /*d430*/  HMMA.16816.F32 R40, R136.reuse, R146, R40 ;  /* 0x000000928828723c */ /* 0x040fe20000001828 */
[----:B------:R-:W3:Y:S07]  /*d440*/  LDSM.16.MT88.4 R144, [R194+0x4900] ;  /* 0x00490000c290783b */ /* 0x000eee0000004200 */
[C---:B------:R-:W-:Y:S04]  /*d450*/  HMMA.16816.F32 R44, R136.reuse, R156, R44 ;  /* 0x0000009c882c723c */ /* 0x040fe8000000182c */
[----:B----4-:R-:W-:Y:S02]  /*d460*/  FFMA.FTZ R134, R249, c[0x0][0x2d0], -R169 ;  /* 0x0000b400f9867a23 */ /* 0x010fe400000108a9 */
[----:B-----5:R-:W-:Y:S02]  /*d470*/  FADD.FTZ R2, R190, R2 ;  /* 0x00000002be027221 */ /* 0x020fe40000010000 */
[C---:B------:R-:W-:Y:S01]  /*d480*/  HMMA.16816.F32 R48, R136.reuse, R158, R48 ;  /* 0x0000009e8830723c */ /* 0x040fe20000001830 */
[----:B------:R-:W4:Y:S01]  /*d490*/  LDSM.16.MT88.4 R156, [R196+0x4900] ;  /* 0x00490000c49c783b */ /* 0x000f220000004200 */
[----:B------:R5:W3:Y:S06]  /*d4a0*/  MUFU.EX2 R189, R134 ;  /* 0x0000008600bd7308 */ /* 0x000aec0000000800 */
[C---:B-1----:R-:W-:Y:S08]  /*d4b0*/  HMMA.16816.F32 R52, R136.reuse, R148, R52 ;  /* 0x000000948834723c */ /* 0x042ff00000001834 */
[C---:B------:R-:W-:Y:S01]  /*d4c0*/  HMMA.16816.F32 R56, R136.reuse, R150, R56 ;  /* 0x000000968838723c */ /* 0x040fe20000001838 */
[----:B------:R-:W1:Y:S07]  /*d4d0*/  LDSM.16.MT88.4 R148, [R195+0x4900] ;  /* 0x00490000c394783b */ /* 0x000e6e0000004200 */
[C---:B--2---:R-:W-:Y:S04]  /*d4e0*/  HMMA.16816.F32 R60, R136.reuse, R152, R60 ;  /* 0x00000098883c723c */ /* 0x044fe8000000183c */
[--C-:B-----5:R-:W-:Y:S02]  /*d4f0*/  FFMA.FTZ R134, R250, c[0x0][0x2d0], -R133.reuse ;  /* 0x0000b400fa867a23 */ /* 0x120fe40000010885 */
[----:B---3--:R-:W-:Y:S02]  /*d500*/  FADD.FTZ R2, R189, R2 ;  /* 0x00000002bd027221 */ /* 0x008fe40000010000 */
[C---:B------:R-:W-:Y:S01]  /*d510*/  HMMA.16816.F32 R64, R136.reuse, R154, R64 ;  /* 0x0000009a8840723c */ /* 0x040fe20000001840 */
[----:B------:R-:W-:Y:S01]  /*d520*/  LDSM.16.MT88.4 R152, [R196+0x6900] ;  /* 0x00690000c498783b */ /* 0x000fe20000004200 */
[----:B------:R2:W3:Y:S06]  /*d530*/  MUFU.EX2 R175, R134 ;  /* 0x0000008600af7308 */ /* 0x0004ec0000000800 */
[C---:B------:R-:W-:Y:S08]  /*d540*/  HMMA.16816.F32 R68, R136.reuse, R140, R68 ;  /* 0x0000008c8844723c */ /* 0x040ff00000001844 */
[C---:B------:R-:W-:Y:S01]  /*d550*/  HMMA.16816.F32 R72, R136.reuse, R142, R72 ;  /* 0x0000008e8848723c */ /* 0x040fe20000001848 */
[----:B------:R-:W5:Y:S07]  /*d560*/  LDSM.16.MT88.4 R140, [R193+0x6900] ;  /* 0x00690000c18c783b */ /* 0x000f6e0000004200 */
[C---:B------:R-:W-:Y:S04]  /*d570*/  HMMA.16816.F32 R76, R136.reuse, R144, R76 ;  /* 0x00000090884c723c */ /* 0x040fe8000000184c */
[----:B--2---:R-:W-:Y:S02]  /*d580*/  FFMA.FTZ R134, R251, c[0x0][0x2d0], -R133 ;  /* 0x0000b400fb867a23 */ /* 0x004fe40000010885 */
[----:B---3--:R-:W-:Y:S02]  /*d590*/  FADD.FTZ R0, R175, R0 ;  /* 0x00000000af007221 */ /* 0x008fe40000010000 */
[C---:B------:R-:W-:Y:S01]  /*d5a0*/  HMMA.16816.F32 R80, R136.reuse, R146, R80 ;  /* 0x000000928850723c */ /* 0x040fe20000001850 */
[----:B------:R-:W2:Y:S01]  /*d5b0*/  LDSM.16.MT88.4 R144, [R194+0x6900] ;  /* 0x00690000c290783b */ /* 0x000ea20000004200 */
[----:B------:R3:W3:Y:S06]  /*d5c0*/  MUFU.EX2 R174, R134 ;  /* 0x0000008600ae7308 */ /* 0x0006ec0000000800 */
[C---:B----4-:R-:W-:Y:S08]  /*d5d0*/  HMMA.16816.F32 R84, R136.reuse, R156, R84 ;  /* 0x0000009c8854723c */ /* 0x050ff00000001854 */
[C---:B------:R-:W-:Y:S01]  /*d5e0*/  HMMA.16816.F32 R88, R136.reuse, R158, R88 ;  /* 0x0000009e8858723c */ /* 0x040fe20000001858 */
[----:B------:R-:W-:Y:S07]  /*d5f0*/  LDSM.16.MT88.4 R156, [R194+0x1100] ;  /* 0x00110000c29c783b */ /* 0x000fee0000004200 */
[C---:B-1----:R-:W-:Y:S04]  /*d600*/  HMMA.16816.F32 R92, R136.reuse, R148, R92 ;  /* 0x00000094885c723c */ /* 0x042fe8000000185c */
[--C-:B---3--:R-:W-:Y:S02]  /*d610*/  FFMA.FTZ R134, R170, c[0x0][0x2d0], -R169.reuse ;  /* 0x0000b400aa867a23 */ /* 0x108fe400000108a9 */
[----:B------:R-:W-:Y:S02]  /*d620*/  FADD.FTZ R0, R174, R0 ;  /* 0x00000000ae007221 */ /* 0x000fe40000010000 */
[C---:B------:R-:W-:Y:S01]  /*d630*/  HMMA.16816.F32 R96, R136.reuse, R150, R96 ;  /* 0x000000968860723c */ /* 0x040fe20000001860 */
[----:B------:R-:W1:Y:S01]  /*d640*/  LDSM.16.MT88.4 R148, [R195+0x6900] ;  /* 0x00690000c394783b */ /* 0x000e620000004200 */
[----:B------:R3:W4:Y:S06]  /*d650*/  MUFU.EX2 R180, R134 ;  /* 0x0000008600b47308 */ /* 0x00072c0000000800 */
[C---:B-----5:R-:W-:Y:S08]  /*d660*/  HMMA.16816.F32 R100, R136.reuse, R140, R100 ;  /* 0x0000008c8864723c */ /* 0x060ff00000001864 */
[C---:B------:R-:W-:Y:S01]  /*d670*/  HMMA.16816.F32 R104, R136.reuse, R142, R104 ;  /* 0x0000008e8868723c */ /* 0x040fe20000001868 */
[----:B------:R-:W5:Y:S07]  /*d680*/  LDSM.16.MT88.4 R140, [R193+0x1100] ;  /* 0x00110000c18c783b */ /* 0x000f6e0000004200 */
[C---:B--2---:R-:W-:Y:S04]  /*d690*/  HMMA.16816.F32 R108, R136.reuse, R144, R108 ;  /* 0x00000090886c723c */ /* 0x044fe8000000186c */
[----:B---3--:R-:W-:Y:S02]  /*d6a0*/  FFMA.FTZ R134, R171, c[0x0][0x2d0], -R169 ;  /* 0x0000b400ab867a23 */ /* 0x008fe400000108a9 */
[----:B----4-:R-:W-:Y:S02]  /*d6b0*/  FADD.FTZ R2, R180, R2 ;  /* 0x00000002b4027221 */ /* 0x010fe40000010000 */
[C---:B------:R-:W-:Y:S01]  /*d6c0*/  HMMA.16816.F32 R112, R136.reuse, R146, R112 ;  /* 0x000000928870723c */ /* 0x040fe20000001870 */
[----:B------:R-:W2:Y:S01]  /*d6d0*/  LDSM.16.MT88.4 R144, [R196+0x1100] ;  /* 0x00110000c490783b */ /* 0x000ea20000004200 */
[----:B------:R3:W4:Y:S06]  /*d6e0*/  MUFU.EX2 R179, R134 ;  /* 0x0000008600b37308 */ /* 0x00072c0000000800 */
[C---:B------:R-:W-:Y:S08]  /*d6f0*/  HMMA.16816.F32 R116, R136.reuse, R152, R116 ;  /* 0x000000988874723c */ /* 0x040ff00000001874 */
[C---:B------:R-:W-:Y:S01]  /*d700*/  HMMA.16816.F32 R120, R136.reuse, R154, R120 ;  /* 0x0000009a8878723c */ /* 0x040fe20000001878 */
[----:B------:R-:W-:Y:S07]  /*d710*/  LDSM.16.MT88.4 R152, [R194+0x3100] ;  /* 0x00310000c298783b */ /* 0x000fee0000004200 */
[C---:B-1----:R-:W-:Y:S04]  /*d720*/  HMMA.16816.F32 R124, R136.reuse, R148, R124 ;  /* 0x00000094887c723c */ /* 0x042fe8000000187c */
[--C-:B---3--:R-:W-:Y:S04]  /*d730*/  FFMA.FTZ R134, R252, c[0x0][0x2d0], -R133.reuse ;  /* 0x0000b400fc867a23 */ /* 0x108fe80000010885 */
[----:B------:R-:W-:Y:S01]  /*d740*/  HMMA.16816.F32 R128, R136, R150, R128 ;  /* 0x000000968880723c */ /* 0x000fe20000001880 */
[----:B------:R-:W1:Y:S01]  /*d750*/  LDSM.16.MT88.4 R148, [R195+0x1100] ;  /* 0x00110000c394783b */ /* 0x000e620000004200 */
[----:B------:R3:W-:Y:S05]  /*d760*/  MUFU.EX2 R173, R134 ;  /* 0x0000008600ad7308 */ /* 0x0007ea0000000800 */
[----:B------:R-:W-:Y:S02]  /*d770*/  F2FP.PACK_AB R136, R191, R221 ;  /* 0x000000ddbf88723e */ /* 0x000fe400000000ff */
[----:B------:R-:W-:Y:S03]  /*d780*/  F2FP.PACK_AB R137, R176, R177 ;  /* 0x000000b1b089723e */ /* 0x000fe600000000ff */
[----:B------:R-:W-:Y:S02]  /*d790*/  F2FP.PACK_AB R138, R189, R190 ;  /* 0x000000bebd8a723e */ /* 0x000fe400000000ff */
[----:B------:R-:W-:Y:S07]  /*d7a0*/  F2FP.PACK_AB R139, R174, R175 ;  /* 0x000000afae8b723e */ /* 0x000fee00000000ff */
[C---:B-----5:R-:W-:Y:S03]  /*d7b0*/  HMMA.16816.F32 R4, R136.reuse, R140, R4 ;  /* 0x0000008c8804723c */ /* 0x060fe60000001804 */
[--C-:B---3--:R-:W-:Y:S02]  /*d7c0*/  FFMA.FTZ R134, R172, c[0x0][0x2d0], -R133.reuse ;  /* 0x0000b400ac867a23 */ /* 0x108fe40000010885 */
[----:B------:R-:W-:Y:S03]  /*d7d0*/  FFMA.FTZ R133, R168, c[0x0][0x2d0], -R133 ;  /* 0x0000b400a8857a23 */ /* 0x000fe60000010885 */
[C---:B------:R-:W-:Y:S01]  /*d7e0*/  HMMA.16816.F32 R8, R136.reuse, R142, R8 ;  /* 0x0000008e8808723c */ /* 0x040fe20000001808 */
[----:B------:R-:W3:Y:S01]  /*d7f0*/  LDSM.16.MT88.4 R140, [R193+0x3100] ;  /* 0x00310000c18c783b */ /* 0x000ee20000004200 */
[----:B------:R5:W-:Y:S02]  /*d800*/  MUFU.EX2 R172, R134 ;  /* 0x0000008600ac7308 */ /* 0x000be40000000800 */
[----:B----4-:R-:W-:Y:S04]  /*d810*/  F2FP.PACK_AB R168, R179, R180 ;  /* 0x000000b4b3a8723e */ /* 0x010fe800000000ff */
[C---:B------:R-:W-:Y:S04]  /*d820*/  HMMA.16816.F32 R12, R136.reuse, R156, R12 ;  /* 0x0000009c880c723c */ /* 0x040fe8000000180c */
[----:B------:R-:W4:Y:S04]  /*d830*/  MUFU.EX2 R133, R133 ;  /* 0x0000008500857308 */ /* 0x000f280000000800 */
[C---:B------:R-:W-:Y:S01]  /*d840*/  HMMA.16816.F32 R16, R136.reuse, R158, R16 ;  /* 0x0000009e8810723c */ /* 0x040fe20000001810 */
[----:B------:R-:W3:Y:S07]  /*d850*/  LDSM.16.MT88.4 R156, [R196+0x3100] ;  /* 0x00310000c49c783b */ /* 0x000eee0000004200 */
[C---:B--2---:R-:W-:Y:S04]  /*d860*/  HMMA.16816.F32 R20, R136.reuse, R144, R20 ;  /* 0x000000908814723c */ /* 0x044fe80000001814 */
[--C-:B-----5:R-:W-:Y:S04]  /*d870*/  FFMA.FTZ R134, R238, c[0x0][0x2d0], -R169.reuse ;  /* 0x0000b400ee867a23 */ /* 0x120fe800000108a9 */
[C---:B------:R-:W-:Y:S01]  /*d880*/  HMMA.16816.F32 R24, R136.reuse, R146, R24 ;  /* 0x000000928818723c */ /* 0x040fe20000001818 */
[----:B------:R-:W2:Y:S01]  /*d890*/  LDSM.16.MT88.4 R144, [R195+0x3100] ;  /* 0x00310000c390783b */ /* 0x000ea20000004200 */
[----:B------:R5:W-:Y:S02]  /*d8a0*/  MUFU.EX2 R178, R134 ;  /* 0x0000008600b27308 */ /* 0x000be40000000800 */
[----:B----4-:R-:W-:Y:S04]  /*d8b0*/  F2FP.PACK_AB R171, R133, R135 ;  /* 0x0000008785ab723e */ /* 0x010fe800000000ff */
[C---:B-1----:R-:W-:Y:S08]  /*d8c0*/  HMMA.16816.F32 R28, R136.reuse, R148, R28 ;  /* 0x00000094881c723c */ /* 0x042ff0000000181c */
[C---:B------:R-:W-:Y:S01]  /*d8d0*/  HMMA.16816.F32 R32, R136.reuse, R150, R32 ;  /* 0x000000968820723c */ /* 0x040fe20000001820 */
[----:B------:R-:W-:Y:S07]  /*d8e0*/  LDSM.16.MT88.4 R148, [R194+0x5100] ;  /* 0x00510000c294783b */ /* 0x000fee0000004200 */
[C---:B---3--:R-:W-:Y:S04]  /*d8f0*/  HMMA.16816.F32 R36, R136.reuse, R140, R36 ;  /* 0x0000008c8824723c */ /* 0x048fe80000001824 */
[----:B-----5:R-:W-:Y:S01]  /*d900*/  FFMA.FTZ R134, R239, c[0x0][0x2d0], -R169 ;  /* 0x0000b400ef867a23 */ /* 0x020fe200000108a9 */
[----:B------:R-:W-:Y:S03]  /*d910*/  F2FP.PACK_AB R169, R172, R173 ;  /* 0x000000adaca9723e */ /* 0x000fe600000000ff */
[C---:B------:R-:W-:Y:S01]  /*d920*/  HMMA.16816.F32 R40, R136.reuse, R142, R40 ;  /* 0x0000008e8828723c */ /* 0x040fe20000001828 */
[----:B------:R-:W1:Y:S01]  /*d930*/  LDSM.16.MT88.4 R140, [R193+0x5100] ;  /* 0x00510000c18c783b */ /* 0x000e620000004200 */
[----:B------:R-:W3:Y:S06]  /*d940*/  MUFU.EX2 R134, R134 ;  /* 0x0000008600867308 */ /* 0x000eec0000000800 */
[C---:B------:R-:W-:Y:S08]  /*d950*/  HMMA.16816.F32 R44, R136.reuse, R152, R44 ;  /* 0x00000098882c723c */ /* 0x040ff0000000182c */
[C---:B------:R-:W-:Y:S01]  /*d960*/  HMMA.16816.F32 R48, R136.reuse, R154, R48 ;  /* 0x0000009a8830723c */ /* 0x040fe20000001830 */
[----:B------:R-:W4:Y:S07]  /*d970*/  LDSM.16.MT88.4 R152, [R196+0x5100] ;  /* 0x00510000c498783b */ /* 0x000f2e0000004200 */
[C---:B------:R-:W-:Y:S04]  /*d980*/  HMMA.16816.F32 R52, R136.reuse, R156, R52 ;  /* 0x0000009c8834723c */ /* 0x040fe80000001834 */
[----:B---3--:R-:W-:Y:S04]  /*d990*/  F2FP.PACK_AB R170, R134, R178 ;  /* 0x000000b286aa723e */ /* 0x008fe800000000ff */
        /* <DEDUP_REMOVED lines=11> */
[C---:B----4-:R-:W-:Y:S08]  /*da50*/  HMMA.16816.F32 R84, R136.reuse, R152, R84 ;  /* 0x000000988854723c */ /* 0x050ff00000001854 */
[C---:B------:R-:W-:Y:S01]  /*da60*/  HMMA.16816.F32 R88, R136.reuse, R154, R88 ;  /* 0x0000009a8858723c */ /* 0x040fe20000001858 */
[----:B------:R-:W4:Y:S07]  /*da70*/  LDSM.16.MT88.4 R152, [R195+0x7100] ;  /* 0x00710000c398783b */ /* 0x000f2e0000004200 */
[C---:B---3--:R-:W-:Y:S08]  /*da80*/  HMMA.16816.F32 R92, R136.reuse, R156, R92 ;  /* 0x0000009c885c723c */ /* 0x048ff0000000185c */
[C---:B------:R-:W-:Y:S01]  /*da90*/  HMMA.16816.F32 R96, R136.reuse, R158, R96 ;  /* 0x0000009e8860723c */ /* 0x040fe20000001860 */
[----:B------:R-:W-:Y:S07]  /*daa0*/  LDSM.16.MT88.4 R156, [R194+0x1900] ;  /* 0x00190000c29c783b */ /* 0x000fee0000004200 */
[C---:B-1----:R-:W-:Y:S08]  /*dab0*/  HMMA.16816.F32 R100, R136.reuse, R140, R100 ;  /* 0x0000008c8864723c */ /* 0x042ff00000001864 */
[C---:B------:R-:W-:Y:S01]  /*dac0*/  HMMA.16816.F32 R104, R136.reuse, R142, R104 ;  /* 0x0000008e8868723c */ /* 0x040fe20000001868 */
[----:B------:R-:W1:Y:S07]  /*dad0*/  LDSM.16.MT88.4 R140, [R193+0x1900] ;  /* 0x00190000c18c783b */ /* 0x000e6e0000004200 */
[C---:B------:R-:W-:Y:S08]  /*dae0*/  HMMA.16816.F32 R108, R136.reuse, R144, R108 ;  /* 0x00000090886c723c */ /* 0x040ff0000000186c */
[C---:B------:R-:W-:Y:S08]  /*daf0*/  HMMA.16816.F32 R112, R136.reuse, R146, R112 ;  /* 0x000000928870723c */ /* 0x040ff00000001870 */
[C---:B--2---:R-:W-:Y:S08]  /*db00*/  HMMA.16816.F32 R116, R136.reuse, R148, R116 ;  /* 0x000000948874723c */ /* 0x044ff00000001874 */
[C---:B------:R-:W-:Y:S08]  /*db10*/  HMMA.16816.F32 R120, R136.reuse, R150, R120 ;  /* 0x000000968878723c */ /* 0x040ff00000001878 */
[C---:B----4-:R-:W-:Y:S08]  /*db20*/  HMMA.16816.F32 R124, R136.reuse, R152, R124 ;  /* 0x00000098887c723c */ /* 0x050ff0000000187c */
[----:B------:R-:W-:Y:S08]  /*db30*/  HMMA.16816.F32 R128, R136, R154, R128 ;  /* 0x0000009a8880723c */ /* 0x000ff00000001880 */
[C---:B-1----:R-:W-:Y:S01]  /*db40*/  HMMA.16816.F32 R136, R168.reuse, R140, R4 ;  /* 0x0000008ca888723c */ /* 0x042fe20000001804 */
        /* <DEDUP_REMOVED lines=24> */
[C---:B-----5:R-:W-:Y:S08]  /*dcd0*/  HMMA.16816.F32 R68, R168.reuse, R20, R68 ;  /* 0x00000014a844723c */ /* 0x060ff00000001844 */
[C---:B------:R-:W-:Y:S01]  /*dce0*/  HMMA.16816.F32 R72, R168.reuse, R22, R72 ;  /* 0x00000016a848723c */ /* 0x040fe20000001848 */
[----:B------:R-:W5:Y:S07]  /*dcf0*/  LDSM.16.MT88.4 R20, [R194+0x7900] ;  /* 0x00790000c214783b */ /* 0x000f6e0000004200 */
[C---:B-1----:R-:W-:Y:S08]  /*dd00*/  HMMA.16816.F32 R76, R168.reuse, R4, R76 ;  /* 0x00000004a84c723c */ /* 0x042ff0000000184c */
[C---:B------:R-:W-:Y:S01]  /*dd10*/  HMMA.16816.F32 R80, R168.reuse, R6, R80 ;  /* 0x00000006a850723c */ /* 0x040fe20000001850 */
[----:B------:R-:W1:Y:S07]  /*dd20*/  LDSM.16.MT88.4 R4, [R196+0x7900] ;  /* 0x00790000c404783b */ /* 0x000e6e0000004200 */
[C---:B--2---:R-:W-:Y:S08]  /*dd30*/  HMMA.16816.F32 R84, R168.reuse, R8, R84 ;  /* 0x00000008a854723c */ /* 0x044ff00000001854 */
[C---:B------:R-:W-:Y:S01]  /*dd40*/  HMMA.16816.F32 R88, R168.reuse, R10, R88 ;  /* 0x0000000aa858723c */ /* 0x040fe20000001858 */
[----:B------:R-:W2:Y:S07]  /*dd50*/  LDSM.16.MT88.4 R8, [R195+0x7900] ;  /* 0x00790000c308783b */ /* 0x000eae0000004200 */
[C---:B---3--:R-:W-:Y:S01]  /*dd60*/  HMMA.16816.F32 R92, R168.reuse, R12, R92 ;  /* 0x0000000ca85c723c */ /* 0x048fe2000000185c */
[----:B------:R-:W3:Y:S07]  /*dd70*/  LDL R12, [R1+0x68] ;  /* 0x00006800010c7983 */ /* 0x000eee0000100800 */
[C---:B------:R-:W-:Y:S08]  /*dd80*/  HMMA.16816.F32 R96, R168.reuse, R14, R96 ;  /* 0x0000000ea860723c */ /* 0x040ff00000001860 */
[C---:B----4-:R-:W-:Y:S08]  /*dd90*/  HMMA.16816.F32 R100, R168.reuse, R16, R100 ;  /* 0x00000010a864723c */ /* 0x050ff00000001864 */
[C---:B------:R-:W-:Y:S08]  /*dda0*/  HMMA.16816.F32 R104, R168.reuse, R18, R104 ;  /* 0x00000012a868723c */ /* 0x040ff00000001868 */
[C---:B-----5:R-:W-:Y:S08]  /*ddb0*/  HMMA.16816.F32 R108, R168.reuse, R20, R108 ;  /* 0x00000014a86c723c */ /* 0x060ff0000000186c */
[C---:B------:R-:W-:Y:S08]  /*ddc0*/  HMMA.16816.F32 R112, R168.reuse, R22, R112 ;  /* 0x00000016a870723c */ /* 0x040ff00000001870 */
[C---:B-1----:R-:W-:Y:S07]  /*ddd0*/  HMMA.16816.F32 R116, R168.reuse, R4, R116 ;  /* 0x00000004a874723c */ /* 0x042fee0000001874 */
[----:B------:R-:W-:Y:S01]  /*dde0*/  FADD.FTZ R4, R173, R0 ;  /* 0x00000000ad047221 */ /* 0x000fe20000010000 */
[C---:B------:R-:W-:Y:S04]  /*ddf0*/  HMMA.16816.F32 R120, R168.reuse, R6, R120 ;  /* 0x00000006a878723c */ /* 0x040fe80000001878 */
[----:B------:R-:W-:Y:S02]  /*de00*/  FADD.FTZ R0, R179, R2 ;  /* 0x00000002b3007221 */ /* 0x000fe40000010000 */
[----:B------:R-:W-:Y:S02]  /*de10*/  FADD.FTZ R4, R172, R4 ;  /* 0x00000004ac047221 */ /* 0x000fe40000010000 */
[C---:B--2---:R-:W-:Y:S04]  /*de20*/  HMMA.16816.F32 R124, R168.reuse, R8, R124 ;  /* 0x00000008a87c723c */ /* 0x044fe8000000187c */
[----:B------:R-:W-:Y:S02]  /*de30*/  FADD.FTZ R2, R178, R0 ;  /* 0x00000000b2027221 */ /* 0x000fe40000010000 */
[----:B------:R-:W-:Y:S02]  /*de40*/  FADD.FTZ R0, R135, R4 ;  /* 0x0000000487007221 */ /* 0x000fe40000010000 */
[----:B------:R-:W-:Y:S04]  /*de50*/  HMMA.16816.F32 R128, R168, R10, R128 ;  /* 0x0000000aa880723c */ /* 0x000fe80000001880 */
[----:B------:R-:W-:Y:S01]  /*de60*/  FADD.FTZ R2, R134, R2 ;  /* 0x0000000286027221 */ /* 0x000fe20000010000 */
[----:B------:R-:W-:Y:S01]  /*de70*/  MOV R134, R3 ;  /* 0x0000000300867202 */ /* 0x000fe20000000f00 */
[----:B------:R-:W-:Y:S01]  /*de80*/  FADD.FTZ R0, R133, R0 ;  /* 0x0000000085007221 */ /* 0x000fe20000010000 */
[----:B------:R-:W-:Y:S02]  /*de90*/  MOV R133, R132 ;  /* 0x0000008400857202 */ /* 0x000fe40000000f00 */
[----:B------:R1:W-:Y:S04]  /*dea0*/  STL [R1+0x8], R2 ;  /* 0x0000080201007387 */ /* 0x0003e80000100800 */
[----:B------:R1:W-:Y:S01]  /*deb0*/  STL [R1+0xc], R0 ;  /* 0x00000c0001007387 */ /* 0x0003e20000100800 */
[----:B---3--:R-:W-:Y:S02]  /*dec0*/  ISETP.GT.AND P0, PT, R220, R12, PT ;  /* 0x0000000cdc00720c */ /* 0x008fe40003f04270 */
[----:B------:R-:W-:Y:S11]  /*ded0*/  MOV R220, R219 ;  /* 0x000000db00dc7202 */ /* 0x000ff60000000f00 */
[----:B-1----:R-:W-:-:S05]  /*dee0*/  @P0 BRA `(.L_x_900) ;  /* 0xffffc7a000000947 */ /* 0x002fca000383ffff */
.L_x_899:
[----:B------:R-:W-:-:S13]  /*def0*/  ISETP.GE.AND P0, PT, R219, R232, PT ;  /* 0x000000e8db00720c */ /* 0x000fda0003f06270 */
[----:B------:R-:W-:Y:S05]  /*df00*/  @!P0 BRA `(.L_x_901) ;  /* 0x000043c000008947 */ /* 0x000fea0003800000 */
[----:B------:R-:W2:Y:S01]  /*df10*/  LDL.64 R6, [R1+0x60] ;  /* 0x0000600001067983 */ /* 0x000ea20000100a00 */
[----:B------:R-:W-:-:S03]  /*df20*/  ULDC.64 UR4, c[0x0][0x208] ;  /* 0x0000820000047ab9 */ /* 0x000fc60000000a00 */
[----:B-1----:R-:W3:Y:S04]  /*df30*/  LDL.64 R4, [R1+0x48] ;  /* 0x0000480001047983 */ /* 0x002ee80000100a00 */
[----:B------:R-:W4:Y:S04]  /*df40*/  LDL.64 R10, [R1+0x58] ;  /* 0x00005800010a7983 */ /* 0x000f280000100a00 */
[----:B------:R-:W5:Y:S04]  /*df50*/  LDL.64 R8, [R1+0x50] ;  /* 0x0000500001087983 */ /* 0x000f680000100a00 */
[----:B------:R-:W4:Y:S01]  /*df60*/  LDL R0, [R1+0x6c] ;  /* 0x00006c0001007983 */ /* 0x000f220000100800 */
[----:B------:R-:W-:-:S05]  /*df70*/  IMAD.MOV.U32 R2, RZ, RZ, c[0x0][0x2c4] ;  /* 0x0000b100ff027624 */ /* 0x000fca00078e00ff */
[----:B------:R-:W-:Y:S01]  /*df80*/  ISETP.NE.AND P1, PT, R2, 0x1, PT ;  /* 0x000000010200780c */ /* 0x000fe20003f25270 */
[----:B------:R-:W-:Y:S01]  /*df90*/  IMAD.MOV.U32 R134, RZ, RZ, R3 ;  /* 0x000000ffff867224 */ /* 0x000fe200078e0003 */
[----:B------:R-:W-:Y:S01]  /*dfa0*/  MOV R133, R132 ;  /* 0x0000008400857202 */ /* 0x000fe20000000f00 */
[----:B------:R-:W-:Y:S02]  /*dfb0*/  USHF.L.U64.HI UR5, UR4, 0x5, UR5 ;  /* 0x0000000504057899 */ /* 0x000fe40008010205 */
[----:B------:R-:W-:Y:S01]  /*dfc0*/  USHF.L.U32 UR4, UR4, 0x5, URZ ;  /* 0x0000000504047899 */ /* 0x000fe2000800063f */
[----:B--2---:R-:W-:-:S05]  /*dfd0*/  IADD3 R240, P0, R6, 0x40, RZ ;  /* 0x0000004006f07810 */ /* 0x004fca0007f1e0ff */
[----:B---3--:R-:W-:Y:S01]  /*dfe0*/  IMAD.X R241, RZ, RZ, R5, P0 ;  /* 0x000000fffff17224 */ /* 0x008fe200000e0605 */
[----:B------:R-:W-:Y:S02]  /*dff0*/  IADD3 R238, P0, R6, 0x80, RZ ;  /* 0x0000008006ee7810 */ /* 0x000fe40007f1e0ff */
[----:B------:R-:W-:-:S03]  /*e000*/  MOV R4, R6 ;  /* 0x0000000600047202 */ /* 0x000fc60000000f00 */
[--C-:B------:R-:W-:Y:S01]  /*e010*/  IMAD.X R239, RZ, RZ, R5.reuse, P0 ;  /* 0x000000ffffef7224 */ /* 0x100fe200000e0605 */
[----:B------:R-:W-:Y:S01]  /*e020*/  IADD3 R236, P0, R6, 0xc0, RZ ;  /* 0x000000c006ec7810 */ /* 0x000fe20007f1e0ff */
[----:B------:R1:W-:Y:S04]  /*e030*/  STL.64 [R1+0x48], R4 ;  /* 0x0000480401007387 */ /* 0x0003e80000100a00 */
[----:B------:R-:W-:Y:S01]  /*e040*/  IMAD.X R237, RZ, RZ, R5, P0 ;  /* 0x000000ffffed7224 */ /* 0x000fe200000e0605 */
[----:B----4-:R-:W-:-:S04]  /*e050*/  IADD3 R251, P0, R10, 0x40, RZ ;  /* 0x000000400afb7810 */ /* 0x010fc80007f1e0ff */
[----:B-----5:R-:W-:Y:S02]  /*e060*/  IADD3.X R250, RZ, R9, RZ, P0, !PT ;  /* 0x00000009fffa7210 */ /* 0x020fe400007fe4ff */
[----:B------:R-:W-:-:S05]  /*e070*/  IADD3 R249, P0, R10, 0x80, RZ ;  /* 0x000000800af97810 */ /* 0x000fca0007f1e0ff */
[----:B------:R-:W-:Y:S01]  /*e080*/  IMAD.X R248, RZ, RZ, R9, P0 ;  /* 0x000000fffff87224 */ /* 0x000fe200000e0609 */
[----:B------:R-:W-:Y:S01]  /*e090*/  IADD3 R247, P0, R10, 0xc0, RZ ;  /* 0x000000c00af77810 */ /* 0x000fe20007f1e0ff */
[----:B------:R-:W-:-:S04]  /*e0a0*/  @P1 IMAD.HI.U32 R252, R0, c[0x0][0x2c8], RZ ;  /* 0x0000b20000fc1a27 */ /* 0x000fc800078e00ff */
[----:B------:R-:W-:Y:S02]  /*e0b0*/  IMAD.X R246, RZ, RZ, R9, P0 ;  /* 0x000000fffff67224 */ /* 0x000fe400000e0609 */
.L_x_910:
[----:B------:R-:W2:Y:S01]  /*e0c0*/  LDL.64 R8, [R1+0x48] ;  /* 0x0000480001087983 */ /* 0x000ea20000100a00 */
[----:B------:R-:W-:Y:S01]  /*e0d0*/  IMAD.MOV.U32 R3, RZ, RZ, 0x6 ;  /* 0x00000006ff037424 */ /* 0x000fe200078e00ff */
[----:B-1----:R-:W-:Y:S01]  /*e0e0*/  SHF.R.S32.HI R2, RZ, 0x1f, R219 ;  /* 0x0000001fff027819 */ /* 0x002fe200000114db */
[----:B------:R-:W-:Y:S01]  /*e0f0*/  IMAD.MOV.U32 R0, RZ, RZ, c[0x0][0x208] ;  /* 0x00008200ff007624 */ /* 0x000fe200078e00ff */
[----:B------:R-:W-:Y:S04]  /*e100*/  DEPBAR.LE SB0, 0x0 ;  /* 0x000080000000791a */ /* 0x000fe80000000000 */
[----:B------:R-:W3:Y:S01]  /*e110*/  LDL.64 R10, [R1+0x60] ;  /* 0x00006000010a7983 */ /* 0x000ee20000100a00 */
[----:B------:R-:W-:Y:S01]  /*e120*/  IMAD.MOV.U32 R16, RZ, RZ, c[0x0][0x208] ;  /* 0x00008200ff107624 */ /* 0x000fe200078e00ff */
[----:B------:R-:W-:Y:S04]  /*e130*/  SHF.L.U64.HI R0, R0, R3, c[0x0][0x20c] ;  /* 0x0000830000007619 */ /* 0x000fe80000010203 */
[----:B------:R-:W4:Y:S01]  /*e140*/  LDL.64 R244, [R1+0x58] ;  /* 0x0000580001f47983 */ /* 0x000f220000100a00 */
[----:B------:R-:W-:Y:S01]  /*e150*/  SHF.L.U32 R16, R16, 0x6, RZ ;  /* 0x0000000610107819 */ /* 0x000fe200000006ff */
[----:B------:R-:W-:Y:S04]  /*e160*/  IMAD R0, R0, R219, RZ ;  /* 0x000000db00007224 */ /* 0x000fe800078e02ff */
[----:B------:R-:W5:Y:S01]  /*e170*/  LDL.64 R242, [R1+0x50] ;  /* 0x0000500001f27983 */ /* 0x000f620000100a00 */
[-C--:B------:R-:W-:Y:S02]  /*e180*/  IMAD R0, R2, R16.reuse, R0 ;  /* 0x0000001002007224 */ /* 0x080fe400078e0200 */
[CC--:B------:R-:W-:Y:S03]  /*e190*/  IMAD.WIDE.U32 R2, R219.reuse, R16.reuse, R240 ;  /* 0x00000010db027225 */ /* 0x0c0fe600078e00f0 */
[----:B------:R-:W-:Y:S01]  /*e1a0*/  BAR.SYNC.DEFER_BLOCKING 0x0 ;  /* 0x0000000000007b1d */ /* 0x000fe20000010000 */
[CC--:B------:R-:W-:Y:S04]  /*e1b0*/  IMAD.WIDE.U32 R6, R219.reuse, R16.reuse, R238 ;  /* 0x00000010db067225 */ /* 0x0c0fe800078e00ee */
[----:B------:R-:W-:Y:S01]  /*e1c0*/  IMAD.IADD R3, R0, 0x1, R3 ;  /* 0x0000000100037824 */ /* 0x000fe200078e0203 */
        /* <DEDUP_REMOVED lines=8> */
[----:B------:R-:W4:Y:S01]  /*e250*/  LDL R135, [R1+0x70] ;  /* 0x0000700001877983 */ /* 0x000f220000100800 */
[-C--:B-12---:R-:W-:Y:S04]  /*e260*/  IMAD.WIDE.U32 R4, R219, R16.reuse, R8 ;  /* 0x00000010db047225 */ /* 0x086fe800078e0008 */
[----:B------:R-:W-:Y:S01]  /*e270*/  IMAD.IADD R5, R5, 0x1, R0 ;  /* 0x0000000105057824 */ /* 0x000fe200078e0200 */
[C---:B------:R-:W-:Y:S04]  /*e280*/  LEA R14, P0, R4.reuse, c[0x0][0x1f8], 0x1 ;  /* 0x00007e00040e7a11 */ /* 0x040fe800078008ff */
[----:B------:R-:W-:Y:S01]  /*e290*/  LEA.HI.X R15, R4, c[0x0][0x1fc], R5, 0x1, P0 ;  /* 0x00007f00040f7a11 */ /* 0x000fe200000f0c05 */
[----:B------:R-:W-:Y:S01]  /*e2a0*/  IMAD.IADD R4, R0, 0x1, R7 ;  /* 0x0000000100047824 */ /* 0x000fe200078e0207 */
[C---:B------:R-:W-:Y:S04]  /*e2b0*/  LEA R12, P0, R2.reuse, c[0x0][0x1f8], 0x1 ;  /* 0x00007e00020c7a11 */ /* 0x040fe800078008ff */
[----:B------:R-:W-:Y:S01]  /*e2c0*/  LEA.HI.X R13, R2, c[0x0][0x1fc], R3, 0x1, P0 ;  /* 0x00007f00020d7a11 */ /* 0x000fe200000f0c03 */
[CC--:B------:R-:W-:Y:S01]  /*e2d0*/  IMAD.WIDE.U32 R2, R219.reuse, R16.reuse, R236 ;  /* 0x00000010db027225 */ /* 0x0c0fe200078e00ec */
[C---:B------:R-:W-:Y:S01]  /*e2e0*/  LEA R230, P0, R6.reuse, c[0x0][0x1f8], 0x1 ;  /* 0x00007e0006e67a11 */ /* 0x040fe200078008ff */
[----:B-----5:R-:W2:Y:S03]  /*e2f0*/  LDL R242, [R1+0x40] ;  /* 0x0000400001f27983 */ /* 0x020ea60000100800 */
[----:B------:R-:W-:Y:S01]  /*e300*/  LEA.HI.X R231, R6, c[0x0][0x1fc], R4, 0x1, P0 ;  /* 0x00007f0006e77a11 */ /* 0x000fe200000f0c04 */
[C---:B------:R-:W-:Y:S01]  /*e310*/  IMAD.WIDE.U32 R4, R219.reuse, R16, UR4 ;  /* 0x00000004db047e25 */ /* 0x040fe2000f8e0010 */
[----:B------:R-:W-:Y:S02]  /*e320*/  LEA R228, P0, R2, c[0x0][0x1f8], 0x1 ;  /* 0x00007e0002e47a11 */ /* 0x000fe400078008ff */
[C---:B------:R-:W-:Y:S01]  /*e330*/  IADD3 R3, R0.reuse, R3, RZ ;  /* 0x0000000300037210 */ /* 0x040fe20007ffe0ff */
[----:B------:R-:W-:Y:S01]  /*e340*/  IMAD.IADD R0, R0, 0x1, R5 ;  /* 0x0000000100007824 */ /* 0x000fe200078e0205 */
[----:B------:R-:W-:Y:S02]  /*e350*/  LDSM.16.M88.4 R16, [R192+0x8900] ;  /* 0x00890000c010783b */ /* 0x000fe40000000200 */
[----:B------:R-:W-:Y:S02]  /*e360*/  LEA.HI.X R229, R2, c[0x0][0x1fc], R3, 0x1, P0 ;  /* 0x00007f0002e57a11 */ /* 0x000fe400000f0c03 */
[-C--:B---3--:R-:W-:Y:S05]  /*e370*/  IADD3 R2, P0, R10, R4.reuse, RZ ;  /* 0x000000040a027210 */ /* 0x088fea0007f1e0ff */
[----:B------:R-:W-:Y:S01]  /*e380*/  IMAD.X R3, R0, 0x1, R9, P0 ;  /* 0x0000000100037824 */ /* 0x000fe200000e0609 */
[C---:B------:R-:W-:Y:S01]  /*e390*/  LEA R226, P0, R2.reuse, c[0x0][0x1f8], 0x1 ;  /* 0x00007e0002e27a11 */ /* 0x040fe200078008ff */
[----:B------:R-:W1:Y:S03]  /*e3a0*/  LDSM.16.M88.4 R8, [R192+0x8100] ;  /* 0x00810000c008783b */ /* 0x000e660000000200 */
[----:B------:R-:W-:Y:S02]  /*e3b0*/  LEA.HI.X R227, R2, c[0x0][0x1fc], R3, 0x1, P0 ;  /* 0x00007f0002e37a11 */ /* 0x000fe400000f0c03 */
[-C--:B------:R-:W-:Y:S01]  /*e3c0*/  IADD3 R2, P0, R240, R4.reuse, RZ ;  /* 0x00000004f0027210 */ /* 0x080fe20007f1e0ff */
[----:B------:R-:W-:Y:S01]  /*e3d0*/  @!PT LDS RZ, [RZ] ;  /* 0x00000000fffff984 */ /* 0x000fe20000000800 */
[----:B------:R-:W-:Y:S01]  /*e3e0*/  @!PT LDS RZ, [RZ] ;  /* 0x00000000fffff984 */ /* 0x000fe20000000800 */
[----:B------:R-:W-:Y:S01]  /*e3f0*/  @!PT LDS RZ, [RZ] ;  /* 0x00000000fffff984 */ /* 0x000fe20000000800 */
[----:B------:R3:W-:Y:S04]  /*e400*/  LDGSTS.E.BYPASS.LTC128B.128 [R233+0x100], [R14.64], !P3 ;  /* 0x001000000ee97fae */ /* 0x0007e8000d901d48 */
[----:B------:R-:W-:Y:S01]  /*e410*/  IMAD.X R3, R0, 0x1, R241, P0 ;  /* 0x0000000100037824 */ /* 0x000fe200000e06f1 */
[C---:B------:R-:W-:Y:S01]  /*e420*/  LEA R224, P0, R2.reuse, c[0x0][0x1f8], 0x1 ;  /* 0x00007e0002e07a11 */ /* 0x040fe200078008ff */
[----:B------:R3:W-:Y:S03]  /*e430*/  LDGSTS.E.BYPASS.LTC128B.128 [R233+0x2100], [R12.64], !P6 ;  /* 0x021000000ce97fae */ /* 0x0007e6000f101d48 */
[----:B------:R-:W-:Y:S02]  /*e440*/  LEA.HI.X R225, R2, c[0x0][0x1fc], R3, 0x1, P0 ;  /* 0x00007f0002e17a11 */ /* 0x000fe400000f0c03 */
[-C--:B------:R-:W-:Y:S01]  /*e450*/  IADD3 R2, P0, R238, R4.reuse, RZ ;  /* 0x00000004ee027210 */ /* 0x080fe20007f1e0ff */
[----:B------:R5:W-:Y:S03]  /*e460*/  LDGSTS.E.BYPASS.LTC128B.128 [R233+0x4100], [R230.64], !P5 ;  /* 0x04100000e6e97fae */ /* 0x000be6000e901d48 */
[----:B------:R-:W-:Y:S02]  /*e470*/  IADD3.X R3, R0, R239, RZ, P0, !PT ;  /* 0x000000ef00037210 */ /* 0x000fe400007fe4ff */
[C---:B------:R-:W-:Y:S01]  /*e480*/  LEA R222, P0, R2.reuse, c[0x0][0x1f8], 0x1 ;  /* 0x00007e0002de7a11 */ /* 0x040fe200078008ff */
[----:B------:R3:W-:Y:S03]  /*e490*/  LDGSTS.E.BYPASS.LTC128B.128 [R233+0x6100], [R228.64], !P4 ;  /* 0x06100000e4e97fae */ /* 0x0007e6000e101d48 */
[----:B------:R-:W-:Y:S02]  /*e4a0*/  LEA.HI.X R223, R2, c[0x0][0x1fc], R3, 0x1, P0 ;  /* 0x00007f0002df7a11 */ /* 0x000fe400000f0c03 */
[----:B------:R-:W-:Y:S01]  /*e4b0*/  IADD3 R4, P0, R236, R4, RZ ;  /* 0x00000004ec047210 */ /* 0x000fe20007f1e0ff */
[----:B------:R3:W-:Y:S04]  /*e4c0*/  LDGSTS.E.BYPASS.LTC128B.128 [R233+0x1100], [R226.64], !P3 ;  /* 0x01100000e2e97fae */ /* 0x0007e8000d901d48 */
[----:B------:R-:W-:Y:S01]  /*e4d0*/  IMAD.X R0, R0, 0x1, R237, P0 ;  /* 0x0000000100007824 */ /* 0x000fe200000e06ed */
[C---:B------:R-:W-:Y:S01]  /*e4e0*/  LEA R220, P0, R4.reuse, c[0x0][0x1f8], 0x1 ;  /* 0x00007e0004dc7a11 */ /* 0x040fe200078008ff */
[----:B------:R4:W-:Y:S03]  /*e4f0*/  LDGSTS.E.BYPASS.LTC128B.128 [R233+0x3100], [R224.64], !P6 ;  /* 0x03100000e0e97fae */ /* 0x0009e6000f101d48 */
[----:B------:R-:W-:Y:S02]  /*e500*/  LEA.HI.X R221, R4, c[0x0][0x1fc], R0, 0x1, P0 ;  /* 0x00007f0004dd7a11 */ /* 0x000fe400000f0c00 */
[C---:B-1----:R-:W-:Y:S01]  /*e510*/  HMMA.16816.F32 R4, R32.reuse, R8, RZ ;  /* 0x000000082004723c */ /* 0x042fe200000018ff */
[----:B------:R1:W-:Y:S02]  /*e520*/  LDGSTS.E.BYPASS.LTC128B.128 [R233+0x5100], [R222.64], !P5 ;  /* 0x05100000dee97fae */ /* 0x0003e4000e901d48 */
[C---:B------:R-:W-:Y:S04]  /*e530*/  ISETP.GT.AND P0, PT, R219.reuse, R232, PT ;  /* 0x000000e8db00720c */ /* 0x040fe80003f04270 */
[----:B------:R1:W-:Y:S01]  /*e540*/  LDGSTS.E.BYPASS.LTC128B.128 [R233+0x7100], [R220.64], !P4 ;  /* 0x07100000dce97fae */ /* 0x0003e2000e101d48 */
[C---:B------:R-:W-:Y:S05]  /*e550*/  HMMA.16816.F32 R8, R32.reuse, R10, RZ ;  /* 0x0000000a2008723c */ /* 0x040fea00000018ff */
[----:B------:R-:W0:Y:S03]  /*e560*/  LDGDEPBAR ;  /* 0x00000000000079af */ /* 0x000e260000000000 */
[C---:B---3--:R-:W-:Y:S08]  /*e570*/  HMMA.16816.F32 R12, R32.reuse, R16, RZ ;  /* 0x00000010200c723c */ /* 0x048ff000000018ff */
[C---:B------:R-:W-:Y:S08]  /*e580*/  HMMA.16816.F32 R16, R32.reuse, R18, RZ ;  /* 0x000000122010723c */ /* 0x040ff000000018ff */
[C---:B------:R-:W-:Y:S08]  /*e590*/  HMMA.16816.F32 R20, R32.reuse, R24, RZ ;  /* 0x000000182014723c */ /* 0x040ff000000018ff */
[C---:B------:R-:W-:Y:S08]  /*e5a0*/  HMMA.16816.F32 R24, R32.reuse, R26, RZ ;  /* 0x0000001a2018723c */ /* 0x040ff000000018ff */
[C---:B------:R-:W-:Y:S07]  /*e5b0*/  HMMA.16816.F32 R28, R32.reuse, R168, RZ ;  /* 0x000000a8201c723c */ /* 0x040fee00000018ff */
[----:B------:R-:W-:Y:S01]  /*e5c0*/  @P0 IADD3 R168, R219, -0x1, RZ ;  /* 0xffffffffdba80810 */ /* 0x000fe20007ffe0ff */
[----:B------:R-:W-:Y:S04]  /*e5d0*/  HMMA.16816.F32 R32, R32, R170, RZ ;  /* 0x000000aa2020723c */ /* 0x000fe800000018ff */
[----:B------:R-:W-:Y:S03]  /*e5e0*/  @P0 SHF.R.S32.HI R0, RZ, 0x1f, R168 ;  /* 0x0000001fff000819 */ /* 0x000fe600000114a8 */
[----:B------:R-:W-:Y:S01]  /*e5f0*/  IMAD.MOV.U32 R171, RZ, RZ, c[0x0][0x1e0] ;  /* 0x00007800ffab7624 */ /* 0x000fe200078e00ff */
[C---:B------:R-:W-:Y:S05]  /*e600*/  HMMA.16816.F32 R4, R172.reuse, R176, R4 ;  /* 0x000000b0ac04723c */ /* 0x040fea0000001804 */
[----:B------:R-:W-:Y:S01]  /*e610*/  @P0 IMAD R0, R0, c[0x0][0x1e0], RZ ;  /* 0x0000780000000a24 */ /* 0x000fe200078e02ff */
[----:B------:R-:W-:Y:S02]  /*e620*/  SHF.L.U32 R171, R171, 0x5, RZ ;  /* 0x00000005abab7819 */ /* 0x000fe400000006ff */
[C---:B------:R-:W-:Y:S04]  /*e630*/  HMMA.16816.F32 R8, R172.reuse, R178, R8 ;  /* 0x000000b2ac08723c */ /* 0x040fe80000001808 */
[C---:B------:R-:W-:Y:S02]  /*e640*/  @P0 IMAD R0, R168.reuse, c[0x0][0x1e4], R0 ;  /* 0x00007900a8000a24 */ /* 0x040fe400078e0200 */
[----:B------:R-:W-:Y:S02]  /*e650*/  @P0 IMAD.WIDE.U32 R168, R168, c[0x0][0x1e0], RZ ;  /* 0x00007800a8a80a25 */ /* 0x000fe400078e00ff */
[C---:B------:R-:W-:Y:S04]  /*e660*/  HMMA.16816.F32 R12, R172.reuse, R180, R12 ;  /* 0x000000b4ac0c723c */ /* 0x040fe8000000180c */
[----:B------:R-:W-:Y:S02]  /*e670*/  @P0 IMAD.IADD R0, R169, 0x1, R0 ;  /* 0x00000001a9000824 */ /* 0x000fe400078e0200 */
[C---:B------:R-:W-:Y:S02]  /*e680*/  @P0 IMAD.SHL.U32 R2, R168.reuse, 0x40, RZ ;  /* 0x00000040a8020824 */ /* 0x040fe400078e00ff */
[C---:B------:R-:W-:Y:S04]  /*e690*/  HMMA.16816.F32 R16, R172.reuse, R182, R16 ;  /* 0x000000b6ac10723c */ /* 0x040fe80000001810 */
[----:B------:R-:W-:Y:S02]  /*e6a0*/  @P0 SHF.L.U64.HI R0, R168, 0x6, R0 ;  /* 0x00000006a8000819 */ /* 0x000fe40000010200 */
[----:B----4-:R-:W-:Y:S02]  /*e6b0*/  @P0 IADD3 R3, P1, R2, R244, RZ ;  /* 0x000000f402030210 */ /* 0x010fe40007f3e0ff */
[C---:B------:R-:W-:Y:S04]  /*e6c0*/  HMMA.16816.F32 R20, R172.reuse, R184, R20 ;  /* 0x000000b8ac14723c */ /* 0x040fe80000001814 */
[----:B------:R-:W-:Y:S02]  /*e6d0*/  @P0 IADD3.X R132, R0, R243, RZ, P1, !PT ;  /* 0x000000f300840210 */ /* 0x000fe40000ffe4ff */
[C---:B------:R-:W-:Y:S02]  /*e6e0*/  @P0 LEA R234, P1, R3.reuse, c[0x0][0x1c8], 0x1 ;  /* 0x0000720003ea0a11 */ /* 0x040fe400078208ff */
[C---:B------:R-:W-:Y:S04]  /*e6f0*/  HMMA.16816.F32 R24, R172.reuse, R186, R24 ;  /* 0x000000baac18723c */ /* 0x040fe80000001818 */
[----:B------:R-:W-:Y:S02]  /*e700*/  @P0 LEA.HI.X R235, R3, c[0x0][0x1cc], R132, 0x1, P1 ;  /* 0x0000730003eb0a11 */ /* 0x000fe400008f0c84 */
[----:B------:R-:W-:Y:S02]  /*e710*/  @P0 IADD3 R3, P1, R2, R251, RZ ;  /* 0x000000fb02030210 */ /* 0x000fe40007f3e0ff */
[C---:B------:R-:W-:Y:S04]  /*e720*/  HMMA.16816.F32 R28, R172.reuse, R188, R28 ;  /* 0x000000bcac1c723c */ /* 0x040fe8000000181c */
[----:B------:R-:W-:Y:S01]  /*e730*/  @P0 IMAD.X R132, R0, 0x1, R250, P1 ;  /* 0x0000000100840824 */ /* 0x000fe200008e06fa */
[C---:B-----5:R-:W-:Y:S03]  /*e740*/  @P0 LEA R230, P1, R3.reuse, c[0x0][0x1c8], 0x1 ;  /* 0x0000720003e60a11 */ /* 0x060fe600078208ff */
[----:B------:R-:W-:Y:S01]  /*e750*/  HMMA.16816.F32 R32, R172, R190, R32 ;  /* 0x000000beac20723c */ /* 0x000fe20000001820 */
[----:B------:R-:W-:Y:S03]  /*e760*/  LDSM.16.M88.4 R172, [R198+0x8100] ;  /* 0x00810000c6ac783b */ /* 0x000fe60000000200 */
[----:B------:R-:W-:Y:S02]  /*e770*/  @P0 LEA.HI.X R231, R3, c[0x0][0x1cc], R132, 0x1, P1 ;  /* 0x0000730003e70a11 */ /* 0x000fe400008f0c84 */
[----:B------:R-:W-:Y:S06]  /*e780*/  @P0 IADD3 R3, P1, R2, R249, RZ ;  /* 0x000000f902030210 */ /* 0x000fec0007f3e0ff */
[----:B------:R-:W-:Y:S01]  /*e790*/  @P0 IMAD.X R132, R0, 0x1, R248, P1 ;  /* 0x0000000100840824 */ /* 0x000fe200008e06f8 */
[C---:B------:R-:W-:Y:S04]  /*e7a0*/  @P0 LEA R228, P1, R3.reuse, c[0x0][0x1c8], 0x1 ;  /* 0x0000720003e40a11 */ /* 0x040fe800078208ff */
[----:B------:R-:W-:Y:S02]  /*e7b0*/  @P0 LEA.HI.X R229, R3, c[0x0][0x1cc], R132, 0x1, P1 ;  /* 0x0000730003e50a11 */ /* 0x000fe400008f0c84 */
[----:B------:R-:W-:Y:S05]  /*e7c0*/  @P0 IADD3 R3, P1, R2, R247, RZ ;  /* 0x000000f702030210 */ /* 0x000fea0007f3e0ff */
[----:B------:R-:W-:Y:S01]  /*e7d0*/  @P0 IMAD.X R132, R0, 0x1, R246, P1 ;  /* 0x0000000100840824 */ /* 0x000fe200008e06f6 */
[C---:B------:R-:W-:Y:S04]  /*e7e0*/  @P0 LEA R226, P1, R3.reuse, c[0x0][0x1c8], 0x1 ;  /* 0x0000720003e20a11 */ /* 0x040fe800078208ff */
[----:B------:R-:W-:Y:S02]  /*e7f0*/  @P0 LEA.HI.X R227, R3, c[0x0][0x1cc], R132, 0x1, P1 ;  /* 0x0000730003e30a11 */ /* 0x000fe400008f0c84 */
[----:B------:R-:W-:Y:S02]  /*e800*/  @P0 IADD3 R132, P1, R171, R2, RZ ;  /* 0x00000002ab840210 */ /* 0x000fe40007f3e0ff */
[----:B------:R-:W3:Y:S03]  /*e810*/  LDSM.16.M88.4 R168, [R202+0x10100] ;  /* 0x01010000caa8783b */ /* 0x000ee60000000200 */
[----:B------:R-:W-:Y:S01]  /*e820*/  @P0 IMAD.X R3, R135, 0x1, R0, P1 ;  /* 0x0000000187030824 */ /* 0x000fe200008e0600 */
[----:B------:R-:W-:Y:S05]  /*e830*/  @P0 IADD3 R0, P1, R132, R244, RZ ;  /* 0x000000f484000210 */ /* 0x000fea0007f3e0ff */
[----:B------:R-:W-:Y:S01]  /*e840*/  @P0 IMAD.X R2, R3, 0x1, R243, P1 ;  /* 0x0000000103020824 */ /* 0x000fe200008e06f3 */
[C---:B------:R-:W-:Y:S02]  /*e850*/  @P0 LEA R224, P1, R0.reuse, c[0x0][0x1c8], 0x1 ;  /* 0x0000720000e00a11 */ /* 0x040fe400078208ff */
[----:B------:R-:W-:Y:S02]  /*e860*/  MOV R243, c[0x0][0x2c4] ;  /* 0x0000b10000f37a02 */ /* 0x000fe40000000f00 */
[----:B------:R-:W-:Y:S02]  /*e870*/  @P0 LEA.HI.X R225, R0, c[0x0][0x1cc], R2, 0x1, P1 ;  /* 0x0000730000e10a11 */ /* 0x000fe400008f0c02 */
[----:B------:R-:W-:Y:S02]  /*e880*/  @P0 IADD3 R0, P1, R132, R251, RZ ;  /* 0x000000fb84000210 */ /* 0x000fe40007f3e0ff */
[----:B------:R-:W-:Y:S01]  /*e890*/  ISETP.NE.AND P2, PT, R243, 0x1, PT ;  /* 0x00000001f300780c */ /* 0x000fe20003f45270 */
[----:B------:R-:W-:Y:S01]  /*e8a0*/  IMAD.MOV.U32 R243, RZ, RZ, 0x1 ;  /* 0x00000001fff37424 */ /* 0x000fe200078e00ff */
[C---:B------:R-:W-:Y:S02]  /*e8b0*/  @P0 IADD3.X R2, R3.reuse, R250, RZ, P1, !PT ;  /* 0x000000fa03020210 */ /* 0x040fe40000ffe4ff */
[C---:B------:R-:W-:Y:S04]  /*e8c0*/  @P0 LEA R188, P1, R0.reuse, c[0x0][0x1c8], 0x1 ;  /* 0x0000720000bc0a11 */ /* 0x040fe800078208ff */
[----:B------:R-:W-:Y:S02]  /*e8d0*/  @P0 LEA.HI.X R189, R0, c[0x0][0x1cc], R2, 0x1, P1 ;  /* 0x0000730000bd0a11 */ /* 0x000fe400008f0c02 */
[----:B------:R-:W-:Y:S05]  /*e8e0*/  @P0 IADD3 R0, P1, R132, R249, RZ ;  /* 0x000000f984000210 */ /* 0x000fea0007f3e0ff */
[C---:B------:R-:W-:Y:S01]  /*e8f0*/  @P0 IMAD.X R2, R3.reuse, 0x1, R248, P1 ;  /* 0x0000000103020824 */ /* 0x040fe200008e06f8 */
[C---:B------:R-:W-:Y:S04]  /*e900*/  @P0 LEA R176, P1, R0.reuse, c[0x0][0x1c8], 0x1 ;  /* 0x0000720000b00a11 */ /* 0x040fe800078208ff */
[----:B------:R-:W-:Y:S01]  /*e910*/  @P0 LEA.HI.X R177, R0, c[0x0][0x1cc], R2, 0x1, P1 ;  /* 0x0000730000b10a11 */ /* 0x000fe200008f0c02 */
[C---:B---3--:R-:W-:Y:S05]  /*e920*/  HMMA.16816.F32 R4, R168.reuse, R172, R4 ;  /* 0x000000aca804723c */ /* 0x048fea0000001804 */
[----:B------:R-:W-:Y:S03]  /*e930*/  @P0 IADD3 R0, P1, R132, R247, RZ ;  /* 0x000000f784000210 */ /* 0x000fe60007f3e0ff */
[C---:B------:R-:W-:Y:S01]  /*e940*/  HMMA.16816.F32 R8, R168.reuse, R174, R8 ;  /* 0x000000aea808723c */ /* 0x040fe20000001808 */
[----:B------:R-:W3:Y:S03]  /*e950*/  LDSM.16.M88.4 R172, [R198+0x8900] ;  /* 0x00890000c6ac783b */ /* 0x000ee60000000200 */
[----:B------:R-:W-:Y:S04]  /*e960*/  @P0 IMAD.X R2, R3, 0x1, R246, P1 ;  /* 0x0000000103020824 */ /* 0x000fe800008e06f6 */
[C---:B---3--:R-:W-:Y:S08]  /*e970*/  HMMA.16816.F32 R12, R168.reuse, R172, R12 ;  /* 0x000000aca80c723c */ /* 0x048ff0000000180c */
[C---:B------:R-:W-:Y:S01]  /*e980*/  HMMA.16816.F32 R16, R168.reuse, R174, R16 ;  /* 0x000000aea810723c */ /* 0x040fe20000001810 */
[----:B------:R-:W3:Y:S07]  /*e990*/  LDSM.16.M88.4 R172, [R198+0x9100] ;  /* 0x00910000c6ac783b */ /* 0x000eee0000000200 */
[C---:B---3--:R-:W-:Y:S08]  /*e9a0*/  HMMA.16816.F32 R20, R168.reuse, R172, R20 ;  /* 0x000000aca814723c */ /* 0x048ff00000001814 */
[C---:B------:R-:W-:Y:S01]  /*e9b0*/  HMMA.16816.F32 R24, R168.reuse, R174, R24 ;  /* 0x000000aea818723c */ /* 0x040fe20000001818 */
[----:B------:R-:W3:Y:S07]  /*e9c0*/  LDSM.16.M88.4 R172, [R198+0x9900] ;  /* 0x00990000c6ac783b */ /* 0x000eee0000000200 */
[C---:B---3--:R-:W-:Y:S08]  /*e9d0*/  HMMA.16816.F32 R28, R168.reuse, R172, R28 ;  /* 0x000000aca81c723c */ /* 0x048ff0000000181c */
[----:B------:R-:W-:Y:S01]  /*e9e0*/  HMMA.16816.F32 R32, R168, R174, R32 ;  /* 0x000000aea820723c */ /* 0x000fe20000001820 */
[----:B------:R-:W-:Y:S06]  /*e9f0*/  LDSM.16.M88.4 R168, [R201+0x10100] ;  /* 0x01010000c9a8783b */ /* 0x000fec0000000200 */
[----:B------:R-:W3:Y:S02]  /*ea00*/  LDSM.16.M88.4 R172, [R197] ;  /* 0x00000000c5ac783b */ /* 0x000ee40000000200 */
[C---:B---3--:R-:W-:Y:S08]  /*ea10*/  HMMA.16816.F32 R4, R168.reuse, R172, R4 ;  /* 0x000000aca804723c */ /* 0x048ff00000001804 */
[C---:B------:R-:W-:Y:S01]  /*ea20*/  HMMA.16816.F32 R8, R168.reuse, R174, R8 ;  /* 0x000000aea808723c */ /* 0x040fe20000001808 */
[----:B------:R-:W3:Y:S07]  /*ea30*/  LDSM.16.M88.4 R172, [R197+0x800] ;  /* 0x00080000c5ac783b */ /* 0x000eee0000000200 */
        /* <DEDUP_REMOVED lines=9> */
[----:B------:R-:W3:Y:S02]  /*ead0*/  LDSM.16.M88.4 R172, [R192+0xa100] ;  /* 0x00a10000c0ac783b */ /* 0x000ee40000000200 */
        /* <DEDUP_REMOVED lines=15> */
[----:B------:R-:W3:Y:S07]  /*ebd0*/  LDSM.16.M88.4 R172, [R214] ;  /* 0x00000000d6ac783b */ /* 0x000eee0000000200 */
[C---:B---3--:R-:W-:Y:S08]  /*ebe0*/  HMMA.16816.F32 R12, R168.reuse, R172, R12 ;  /* 0x000000aca80c723c */ /* 0x048ff0000000180c */
[C---:B------:R-:W-:Y:S01]  /*ebf0*/  HMMA.16816.F32 R16, R168.reuse, R174, R16 ;  /* 0x000000aea810723c */ /* 0x040fe20000001810 */
[----:B------:R-:W3:Y:S07]  /*ec00*/  LDSM.16.M88.4 R172, [R213] ;  /* 0x00000000d5ac783b */ /* 0x000eee0000000200 */
[C---:B---3--:R-:W-:Y:S08]  /*ec10*/  HMMA.16816.F32 R20, R168.reuse, R172, R20 ;  /* 0x000000aca814723c */ /* 0x048ff00000001814 */
[C---:B------:R-:W-:Y:S01]  /*ec20*/  HMMA.16816.F32 R24, R168.reuse, R174, R24 ;  /* 0x000000aea818723c */ /* 0x040fe20000001818 */
[----:B------:R-:W3:Y:S07]  /*ec30*/  LDSM.16.M88.4 R172, [R212] ;  /* 0x00000000d4ac783b */ /* 0x000eee0000000200 */
        /* <DEDUP_REMOVED lines=123> */
[----:B------:R-:W3:Y:S11]  /*f3f0*/  LDSM.16.M88.4 R172, [R197+0x6800] ;  /* 0x00680000c5ac783b */ /* 0x000ef60000000200 */
[----:B------:R-:W-:Y:S04]  /*f400*/  @!UPT UIADD3 URZ, URZ, URZ, URZ ;  /* 0x0000003f3f3ff290 */ /* 0x000fe8000fffe03f */
[----:B------:R-:W-:Y:S02]  /*f410*/  FMUL.FTZ R4, R4, c[0x0][0x320] ;  /* 0x0000c80004047a20 */ /* 0x000fe40000410000 */
[----:B------:R-:W-:Y:S02]  /*f420*/  FMUL.FTZ R5, R5, c[0x0][0x320] ;  /* 0x0000c80005057a20 */ /* 0x000fe40000410000 */
[----:B------:R4:W1:Y:S01]  /*f430*/  MUFU.TANH R179, R4 ;  /* 0x0000000400b37308 */ /* 0x0008620000002400 */
[----:B------:R-:W-:Y:S02]  /*f440*/  FMUL.FTZ R6, R6, c[0x0][0x320] ;  /* 0x0000c80006067a20 */ /* 0x000fe40000410000 */
[----:B------:R-:W-:Y:S02]  /*f450*/  FMUL.FTZ R7, R7, c[0x0][0x320] ;  /* 0x0000c80007077a20 */ /* 0x000fe40000410000 */
[----:B------:R-:W-:Y:S02]  /*f460*/  FMUL.FTZ R8, R8, c[0x0][0x320] ;  /* 0x0000c80008087a20 */ /* 0x000fe40000410000 */
[----:B------:R-:W-:Y:S02]  /*f470*/  FMUL.FTZ R9, R9, c[0x0][0x320] ;  /* 0x0000c80009097a20 */ /* 0x000fe40000410000 */
[----:B------:R-:W-:Y:S01]  /*f480*/  FMUL.FTZ R10, R10, c[0x0][0x320] ;  /* 0x0000c8000a0a7a20 */ /* 0x000fe20000410000 */
[----:B------:R5:W1:Y:S01]  /*f490*/  MUFU.TANH R178, R5 ;  /* 0x0000000500b27308 */ /* 0x000a620000002400 */
[----:B------:R-:W-:Y:S09]  /*f4a0*/  FMUL.FTZ R11, R11, c[0x0][0x320] ;  /* 0x0000c8000b0b7a20 */ /* 0x000ff20000410000 */
[----:B------:R-:W1:Y:S01]  /*f4b0*/  MUFU.TANH R187, R6 ;  /* 0x0000000600bb7308 */ /* 0x000e620000002400 */
[C---:B---3--:R-:W-:Y:S01]  /*f4c0*/  HMMA.16816.F32 R12, R168.reuse, R172, R12 ;  /* 0x000000aca80c723c */ /* 0x048fe2000000180c */
[----:B----4-:R3:W4:Y:S07]  /*f4d0*/  LDL R4, [R1+0x6c] ;  /* 0x00006c0001047983 */ /* 0x01072e0000100800 */
[C---:B------:R-:W-:Y:S01]  /*f4e0*/  HMMA.16816.F32 R16, R168.reuse, R174, R16 ;  /* 0x000000aea810723c */ /* 0x040fe20000001810 */
[----:B------:R-:W1:Y:S01]  /*f4f0*/  MUFU.TANH R186, R7 ;  /* 0x0000000700ba7308 */ /* 0x000e620000002400 */
[----:B------:R-:W1:Y:S02]  /*f500*/  LDSM.16.M88.4 R172, [R197+0x7000] ;  /* 0x00700000c5ac783b */ /* 0x000e640000000200 */
[----:B-----5:R-:W-:Y:S07]  /*f510*/  IMAD.SHL.U32 R5, R219, 0x40, RZ ;  /* 0x00000040db057824 */ /* 0x020fee00078e00ff */
[----:B------:R-:W1:Y:S05]  /*f520*/  MUFU.TANH R185, R10 ;  /* 0x0000000a00b97308 */ /* 0x000e6a0000002400 */
        /* <DEDUP_REMOVED lines=9> */
[----:B------:R-:W2:Y:S10]  /*f5c0*/  MUFU.TANH R183, R14 ;  /* 0x0000000e00b77308 */ /* 0x000eb40000002400 */
[----:B------:R-:W2:Y:S01]  /*f5d0*/  MUFU.TANH R182, R15 ;  /* 0x0000000f00b67308 */ /* 0x000ea20000002400 */
[C---:B-1----:R-:W-:Y:S08]  /*f5e0*/  HMMA.16816.F32 R20, R168.reuse, R172, R20 ;  /* 0x000000aca814723c */ /* 0x042ff00000001814 */
[C---:B------:R-:W-:Y:S01]  /*f5f0*/  HMMA.16816.F32 R24, R168.reuse, R174, R24 ;  /* 0x000000aea818723c */ /* 0x040fe20000001818 */
[----:B------:R1:W1:Y:S01]  /*f600*/  MUFU.TANH R135, R16 ;  /* 0x0000001000877308 */ /* 0x0002620000002400 */
[----:B------:R-:W5:Y:S01]  /*f610*/  LDSM.16.M88.4 R172, [R197+0x7800] ;  /* 0x00780000c5ac783b */ /* 0x000f620000000200 */
[----:B------:R-:W-:Y:S08]  /*f620*/  DEPBAR.LE SB0, 0x0 ;  /* 0x000080000000791a */ /* 0x000ff00000000000 */
[----:B------:R2:W2:Y:S01]  /*f630*/  MUFU.TANH R132, R17 ;  /* 0x0000001100847308 */ /* 0x0004a20000002400 */
[----:B------:R-:W-:Y:S04]  /*f640*/  BAR.SYNC.DEFER_BLOCKING 0x0 ;  /* 0x0000000000007b1d */ /* 0x000fe80000010000 */
[----:B------:R-:W-:Y:S02]  /*f650*/  FMUL.FTZ R22, R22, c[0x0][0x320] ;  /* 0x0000c80016167a20 */ /* 0x000fe40000410000 */
[----:B------:R-:W-:Y:S02]  /*f660*/  FMUL.FTZ R23, R23, c[0x0][0x320] ;  /* 0x0000c80017177a20 */ /* 0x000fe40000410000 */
[----:B------:R-:W-:Y:S01]  /*f670*/  FMUL.FTZ R20, R20, c[0x0][0x320] ;  /* 0x0000c80014147a20 */ /* 0x000fe20000410000 */
[----:B------:R3:W3:Y:S03]  /*f680*/  MUFU.TANH R181, R18 ;  /* 0x0000001200b57308 */ /* 0x0006e60000002400 */
[----:B-1----:R-:W-:Y:S07]  /*f690*/  FMUL.FTZ R16, R25, c[0x0][0x320] ;  /* 0x0000c80019107a20 */ /* 0x002fee0000410000 */
[----:B------:R1:W1:Y:S01]  /*f6a0*/  MUFU.TANH R180, R19 ;  /* 0x0000001300b47308 */ /* 0x0002620000002400 */
[----:B--2---:R-:W-:Y:S01]  /*f6b0*/  FMUL.FTZ R17, R24, c[0x0][0x320] ;  /* 0x0000c80018117a20 */ /* 0x004fe20000410000 */
[----:B------:R-:W-:Y:S01]  /*f6c0*/  @!PT LDS RZ, [RZ] ;  /* 0x00000000fffff984 */ /* 0x000fe20000000800 */
[----:B------:R-:W-:Y:S01]  /*f6d0*/  @!PT LDS RZ, [RZ] ;  /* 0x00000000fffff984 */ /* 0x000fe20000000800 */
[----:B------:R-:W-:Y:S01]  /*f6e0*/  @!PT LDS RZ, [RZ] ;  /* 0x00000000fffff984 */ /* 0x000fe20000000800 */
[----:B------:R2:W-:Y:S01]  /*f6f0*/  @P0 LDGSTS.E.BYPASS.LTC128B.128 [R233+0x8100], [R234.64], !P3 ;  /* 0x08100000eae90fae */ /* 0x0005e2000d901d48 */
[----:B------:R-:W-:Y:S07]  /*f700*/  FMUL.FTZ R24, R26, c[0x0][0x320] ;  /* 0x0000c8001a187a20 */ /* 0x000fee0000410000 */
[----:B------:R-:W1:Y:S01]  /*f710*/  MUFU.TANH R20, R20 ;  /* 0x0000001400147308 */ /* 0x000e620000002400 */
[----:B------:R2:W-:Y:S01]  /*f720*/  @P0 LDGSTS.E.BYPASS.LTC128B.128 [R233+0xa100], [R230.64], !P6 ;  /* 0x0a100000e6e90fae */ /* 0x0005e2000f101d48 */
[C---:B-----5:R-:W-:Y:S05]  /*f730*/  HMMA.16816.F32 R28, R168.reuse, R172, R28 ;  /* 0x000000aca81c723c */ /* 0x060fea000000181c */
[----:B------:R2:W-:Y:S01]  /*f740*/  @P0 LDGSTS.E.BYPASS.LTC128B.128 [R233+0xc100], [R228.64], !P5 ;  /* 0x0c100000e4e90fae */ /* 0x0005e2000e901d48 */
[----:B---3--:R-:W-:Y:S01]  /*f750*/  FMUL.FTZ R18, R21, c[0x0][0x320] ;  /* 0x0000c80015127a20 */ /* 0x008fe20000410000 */
[C---:B------:R-:W-:Y:S01]  /*f760*/  @P0 LEA R172, P1, R0.reuse, c[0x0][0x1c8], 0x1 ;  /* 0x0000720000ac0a11 */ /* 0x040fe200078208ff */
[----:B------:R-:W3:Y:S01]  /*f770*/  MUFU.TANH R17, R17 ;  /* 0x0000001100117308 */ /* 0x000ee20000002400 */
[----:B------:R-:W-:Y:S02]  /*f780*/  HMMA.16816.F32 R32, R168, R174, R32 ;  /* 0x000000aea820723c */ /* 0x000fe40000001820 */
[----:B------:R2:W-:Y:S01]  /*f790*/  @P0 LDGSTS.E.BYPASS.LTC128B.128 [R233+0xe100], [R226.64], !P4 ;  /* 0x0e100000e2e90fae */ /* 0x0005e2000e101d48 */
[----:B------:R-:W-:Y:S02]  /*f7a0*/  @P0 LEA.HI.X R173, R0, c[0x0][0x1cc], R2, 0x1, P1 ;  /* 0x0000730000ad0a11 */ /* 0x000fe400008f0c02 */
[----:B------:R-:W-:Y:S03]  /*f7b0*/  IADD3 R0, -R242, 0x1, -R5 ;  /* 0x00000001f2007810 */ /* 0x000fe60007ffe905 */
[----:B------:R2:W-:Y:S01]  /*f7c0*/  @P0 LDGSTS.E.BYPASS.LTC128B.128 [R233+0x9100], [R224.64], !P3 ;  /* 0x09100000e0e90fae */ /* 0x0005e2000d901d48 */
[----:B------:R5:W2:Y:S03]  /*f7d0*/  MUFU.TANH R169, R12 ;  /* 0x0000000c00a97308 */ /* 0x000aa60000002400 */
[----:B------:R-:W-:Y:S02]  /*f7e0*/  IADD3 R0, R0, c[0x0][0x1d0], RZ ;  /* 0x0000740000007a10 */ /* 0x000fe40007ffe0ff */
[----:B------:R2:W-:Y:S01]  /*f7f0*/  @P0 LDGSTS.E.BYPASS.LTC128B.128 [R233+0xb100], [R188.64], !P6 ;  /* 0x0b100000bce90fae */ /* 0x0005e2000f101d48 */
[----:B------:R-:W-:Y:S01]  /*f800*/  FMUL.FTZ R15, R28, c[0x0][0x320] ;  /* 0x0000c8001c0f7a20 */ /* 0x000fe20000410000 */
[----:B------:R-:W-:Y:S01]  /*f810*/  IADD3 R0, R0, -c[0x0][0x168], RZ ;  /* 0x80005a0000007a10 */ /* 0x000fe20007ffe0ff */
[----:B------:R-:W-:Y:S02]  /*f820*/  FMUL.FTZ R14, R29, c[0x0][0x320] ;  /* 0x0000c8001d0e7a20 */ /* 0x000fe40000410000 */
[----:B------:R2:W2:Y:S01]  /*f830*/  MUFU.TANH R168, R13 ;  /* 0x0000000d00a87308 */ /* 0x0004a20000002400 */
[----:B------:R3:W-:Y:S01]  /*f840*/  @P0 LDGSTS.E.BYPASS.LTC128B.128 [R233+0xd100], [R176.64], !P5 ;  /* 0x0d100000b0e90fae */ /* 0x0007e2000e901d48 */
[----:B------:R-:W-:Y:S01]  /*f850*/  FMUL.FTZ R21, R31, c[0x0][0x320] ;  /* 0x0000c8001f157a20 */ /* 0x000fe20000410000 */
[----:B------:R-:W-:Y:S02]  /*f860*/  IADD3 R6, R0, UR6, RZ ;  /* 0x0000000600067c10 */ /* 0x000fe4000fffe0ff */
[----:B-1----:R-:W-:Y:S01]  /*f870*/  FMUL.FTZ R19, R34, c[0x0][0x320] ;  /* 0x0000c80022137a20 */ /* 0x002fe20000410000 */
[----:B------:R-:W-:Y:S01]  /*f880*/  IADD3 R7, R0, c[0x0][0x328], RZ ;  /* 0x0000ca0000077a10 */ /* 0x000fe20007ffe0ff */
[----:B------:R1:W-:Y:S01]  /*f890*/  @P0 LDGSTS.E.BYPASS.LTC128B.128 [R233+0xf100], [R172.64], !P4 ;  /* 0x0f100000ace90fae */ /* 0x0003e2000e101d48 */
[----:B------:R-:W-:Y:S02]  /*f8a0*/  FMUL.FTZ R25, R35, c[0x0][0x320] ;  /* 0x0000c80023197a20 */ /* 0x000fe40000410000 */
[----:B------:R1:W1:Y:S03]  /*f8b0*/  MUFU.TANH R175, R22 ;  /* 0x0000001600af7308 */ /* 0x0002660000002400 */
[----:B------:R-:W0:Y:S01]  /*f8c0*/  LDGDEPBAR ;  /* 0x00000000000079af */ /* 0x000e220000000000 */
[----:B-----5:R-:W-:Y:S06]  /*f8d0*/  FMUL.FTZ R12, R33, c[0x0][0x320] ;  /* 0x0000c800210c7a20 */ /* 0x020fec0000410000 */
[----:B------:R5:W3:Y:S01]  /*f8e0*/  MUFU.TANH R174, R23 ;  /* 0x0000001700ae7308 */ /* 0x000ae20000002400 */
[----:B--2---:R-:W-:Y:S09]  /*f8f0*/  FMUL.FTZ R13, R32, c[0x0][0x320] ;  /* 0x0000c800200d7a20 */ /* 0x004ff20000410000 */
[----:B------:R2:W2:Y:S01]  /*f900*/  MUFU.TANH R171, R8 ;  /* 0x0000000800ab7308 */ /* 0x0004a20000002400 */
[----:B-1----:R-:W-:Y:S09]  /*f910*/  FMUL.FTZ R22, R30, c[0x0][0x320] ;  /* 0x0000c8001e167a20 */ /* 0x002ff20000410000 */
[----:B------:R1:W1:Y:S01]  /*f920*/  MUFU.TANH R170, R9 ;  /* 0x0000000900aa7308 */ /* 0x0002620000002400 */
        /* <DEDUP_REMOVED lines=13> */
[----:B----4-:R-:W-:Y:S02]  /*fa00*/  @P2 SHF.R.U32.HI R4, RZ, c[0x0][0x2cc], R252 ;  /* 0x0000b300ff042a19 */ /* 0x010fe400000116fc */
[----:B------:R-:W-:Y:S03]  /*fa10*/  ISETP.LE.AND P2, PT, R243, c[0x0][0x32c], PT ;  /* 0x0000cb00f3007a0c */ /* 0x000fe60003f43270 */
[----:B------:R-:W4:Y:S02]  /*fa20*/  SHFL.IDX PT, R3, R4, RZ, 0x1c1f ;  /* 0x001c1fff04037589 */ /* 0x000f2400000e0000 */
[----:B----4-:R-:W-:Y:S01]  /*fa30*/  IADD3 R2, R7, R3, RZ ;  /* 0x0000000307027210 */ /* 0x010fe20007ffe0ff */
[----:B------:R-:W-:Y:S07]  /*fa40*/  IMAD.IADD R0, R6, 0x1, R3 ;  /* 0x0000000106007824 */ /* 0x000fee00078e0203 */
[----:B------:R-:W-:-:S05]  /*fa50*/  @!P2 BRA `(.L_x_902) ;  /* 0x000001900000a947 */ /* 0x000fca0003800000 */
[----:B-123--:R-:W-:Y:S01]  /*fa60*/  IADD3 R3, R3, c[0x0][0x1d0], RZ ;  /* 0x0000740003037a10 */ /* 0x00efe20007ffe0ff */
        /* <DEDUP_REMOVED lines=13> */
.L_x_904:
[----:B------:R-:W-:Y:S04]  /*fb40*/  MOV R8, c[0x0][0x32c] ;  /* 0x0000cb0000087a02 */ /* 0x000fe80000000f00 */
[----:B------:R-:W-:Y:S11]  /*fb50*/  ISETP.NE.AND P0, PT, R8, 0x1, PT ;  /* 0x000000010800780c */ /* 0x000ff60003f05270 */
[----:B------:R-:W-:Y:S02]  /*fb60*/  @!UPT UIADD3 URZ, URZ, URZ, URZ ;  /* 0x0000003f3f3ff290 */ /* 0x000fe4000fffe03f */
[----:B------:R-:W-:Y:S05]  /*fb70*/  @P0 IMAD.HI.U32 R8, R3, c[0x0][0x330], RZ ;  /* 0x0000cc0003080a27 */ /* 0x000fea00078e00ff */
[----:B------:R-:W-:Y:S02]  /*fb80*/  @P0 SHF.R.U32.HI R3, RZ, c[0x0][0x334], R8 ;  /* 0x0000cd00ff030a19 */ /* 0x000fe40000011608 */
.L_x_905:
[----:B------:R-:W-:Y:S05]  /*fb90*/  BSYNC B0 ;  /* 0x0000000000007941 */ /* 0x000fea0003800000 */
.L_x_903:
[----:B------:R-:W-:Y:S04]  /*fba0*/  IMAD R3, R3, c[0x0][0x32c], -R5 ;  /* 0x0000cb0003037a24 */ /* 0x000fe800078e0a05 */
[----:B------:R-:W-:Y:S05]  /*fbb0*/  IMAD.IADD R3, R3, 0x1, -R242 ;  /* 0x0000000103037824 */ /* 0x000fea00078e0af2 */
[----:B------:R-:W-:Y:S02]  /*fbc0*/  IADD3 R8, R3, c[0x0][0x32c], RZ ;  /* 0x0000cb0003087a10 */ /* 0x000fe40007ffe0ff */
[----:B------:R-:W-:Y:S02]  /*fbd0*/  IMNMX R0, R0, R3, !PT ;  /* 0x0000000300007217 */ /* 0x000fe40007800200 */
[----:B------:R-:W-:Y:S02]  /*fbe0*/  IMNMX R2, R2, R8, PT ;  /* 0x0000000802027217 */ /* 0x000fe40003800200 */
.L_x_902:
[----:B-123--:R-:W-:Y:S01]  /*fbf0*/  ISETP.GT.AND P1, PT, R219, -0x1, PT ;  /* 0xffffffffdb00780c */ /* 0x00efe20003f24270 */
        /* <DEDUP_REMOVED lines=66> */
.L_x_908:
[----:B------:R-:W-:Y:S04]  /*10020*/  MOV R4, c[0x0][0x32c] ;  /* 0x0000cb0000047a02 */ /* 0x000fe80000000f00 */
[----:B------:R-:W-:Y:S11]  /*10030*/  ISETP.NE.AND P0, PT, R4, 0x1, PT ;  /* 0x000000010400780c */ /* 0x000ff60003f05270 */
[----:B------:R-:W-:Y:S02]  /*10040*/  @!UPT UIADD3 URZ, URZ, URZ, URZ ;  /* 0x0000003f3f3ff290 */ /* 0x000fe4000fffe03f */
[----:B------:R-:W-:Y:S05]  /*10050*/  @P0 IMAD.HI.U32 R4, R3, c[0x0][0x330], RZ ;  /* 0x0000cc0003040a27 */ /* 0x000fea00078e00ff */
[----:B------:R-:W-:Y:S02]  /*10060*/  @P0 SHF.R.U32.HI R3, RZ, c[0x0][0x334], R4 ;  /* 0x0000cd00ff030a19 */ /* 0x000fe40000011604 */
.L_x_909:
[----:B------:R-:W-:Y:S05]  /*10070*/  BSYNC B0 ;  /* 0x0000000000007941 */ /* 0x000fea0003800000 */
.L_x_907:
[----:B------:R-:W-:Y:S04]  /*10080*/  IMAD R5, R3, c[0x0][0x32c], -R5 ;  /* 0x0000cb0003057a24 */ /* 0x000fe800078e0a05 */
[----:B------:R-:W-:Y:S05]  /*10090*/  IMAD.IADD R5, R5, 0x1, -R242 ;  /* 0x0000000105057824 */ /* 0x000fea00078e0af2 */
[----:B------:R-:W-:Y:S02]  /*100a0*/  IADD3 R3, R5, c[0x0][0x32c], RZ ;  /* 0x0000cb0005037a10 */ /* 0x000fe40007ffe0ff */
[----:B------:R-:W-:Y:S02]  /*100b0*/  IMNMX R0, R0, R5, !PT ;  /* 0x0000000500007217 */ /* 0x000fe40007800200 */
[----:B------:R-:W-:Y:S02]  /*100c0*/  IMNMX R2, R2, R3, PT ;  /* 0x0000000302027217 */ /* 0x000fe40003800200 */
.L_x_906:
        /* <DEDUP_REMOVED lines=64> */
[----:B------:R-:W-:Y:S01]  /*104d0*/  FMNMX.FTZ R12, R174, R12, !PT ;  /* 0x0000000cae0c7209 */ /* 0x000fe20007810000 */
[----:B------:R-:W-:Y:S01]  /*104e0*/  SHFL.BFLY PT, R13, R3, 0x2, 0x1f ;  /* 0x0c401f00030d7f89 */ /* 0x000fe200000e0000 */
[----:B------:R-:W-:Y:S02]  /*104f0*/  FSEL R186, R22, -INF , !P0 ;  /* 0xff80000016ba7808 */ /* 0x000fe40004000000 */
[----:B------:R-:W-:Y:S02]  /*10500*/  ISETP.GT.AND P0, PT, R0, 0x31, P1 ;  /* 0x000000310000780c */ /* 0x000fe40000f04270 */
[----:B------:R-:W-:Y:S02]  /*10510*/  FMNMX.FTZ R12, R184, R12, !PT ;  /* 0x0000000cb80c7209 */ /* 0x000fe40007810000 */
[----:B------:R-:W-:Y:S02]  /*10520*/  ISETP.LT.OR P0, PT, R2, 0x32, P0 ;  /* 0x000000320200780c */ /* 0x000fe40000701670 */
[----:B------:R-:W-:Y:S02]  /*10530*/  FMNMX.FTZ R12, R185, R12, !PT ;  /* 0x0000000cb90c7209 */ /* 0x000fe40007810000 */
[----:B------:R-:W-:Y:S02]  /*10540*/  FSEL R187, R21, -INF , !P0 ;  /* 0xff80000015bb7808 */ /* 0x000fe40004000000 */
[----:B------:R-:W-:Y:S01]  /*10550*/  ISETP.GT.AND P0, PT, R0, 0x38, P1 ;  /* 0x000000380000780c */ /* 0x000fe20000f04270 */
[----:B------:R-:W-:Y:S03]  /*10560*/  LDSM.16.MT88.4 R20, [R194+0x100] ;  /* 0x00010000c214783b */ /* 0x000fe60000004200 */
[----:B------:R-:W-:Y:S04]  /*10570*/  ISETP.LT.OR P0, PT, R2, 0x39, P0 ;  /* 0x000000390200780c */ /* 0x000fe80000701670 */
[----:B------:R-:W-:Y:S02]  /*10580*/  FSEL R221, R19, -INF , !P0 ;  /* 0xff80000013dd7808 */ /* 0x000fe40004000000 */
[----:B------:R-:W-:Y:S02]  /*10590*/  ISETP.GT.AND P0, PT, R0, 0x39, P1 ;  /* 0x000000390000780c */ /* 0x000fe40000f04270 */
[----:B------:R-:W-:Y:S02]  /*105a0*/  FMNMX.FTZ R0, R186, R12, !PT ;  /* 0x0000000cba007209 */ /* 0x000fe40007810000 */
[----:B------:R-:W-:Y:S02]  /*105b0*/  ISETP.LT.OR P0, PT, R2, 0x3a, P0 ;  /* 0x0000003a0200780c */ /* 0x000fe40000701670 */
[----:B------:R-:W-:Y:S02]  /*105c0*/  FMNMX.FTZ R0, R187, R0, !PT ;  /* 0x00000000bb007209 */ /* 0x000fe40007810000 */
[----:B------:R-:W-:Y:S02]  /*105d0*/  FSEL R135, R25, -INF , !P0 ;  /* 0xff80000019877808 */ /* 0x000fe40004000000 */
[----:B------:R-:W-:Y:S04]  /*105e0*/  FMNMX.FTZ R0, R221, R0, !PT ;  /* 0x00000000dd007209 */ /* 0x000fe80007810000 */
[----:B------:R-:W-:Y:S05]  /*105f0*/  FMNMX.FTZ R0, R135, R0, !PT ;  /* 0x0000000087007209 */ /* 0x000fea0007810000 */
[----:B------:R-:W1:Y:S02]  /*10600*/  SHFL.BFLY PT, R2, R0, 0x2, 0x1f ;  /* 0x0c401f0000027f89 */ /* 0x000e6400000e0000 */
[----:B-1----:R-:W-:Y:S02]  /*10610*/  FMNMX.FTZ R2, R0, R2, !PT ;  /* 0x0000000200027209 */ /* 0x002fe40007810000 */
[----:B------:R-:W-:Y:S04]  /*10620*/  FMNMX.FTZ R3, R3, R13, !PT ;  /* 0x0000000d03037209 */ /* 0x000fe80007810000 */
[----:B------:R-:W-:Y:S08]  /*10630*/  LDSM.16.MT88.4 R12, [R193+0x100] ;  /* 0x00010000c10c783b */ /* 0x000ff00000004200 */
[----:B------:R-:W1:Y:S02]  /*10640*/  SHFL.BFLY PT, R132, R3, 0x1, 0x1f ;  /* 0x0c201f0003847f89 */ /* 0x000e6400000e0000 */
[----:B-1----:R-:W-:Y:S06]  /*10650*/  FMNMX.FTZ R132, R3, R132, !PT ;  /* 0x0000008403847209 */ /* 0x002fec0007810000 */
        /* <DEDUP_REMOVED lines=24> */
[C---:B--2---:R-:W-:Y:S01]  /*107e0*/  FMUL.FTZ R8, R2.reuse, R140 ;  /* 0x0000008c02087220 */ /* 0x044fe20000410000 */
[----:B------:R-:W-:Y:S01]  /*107f0*/  ISETP.GT.AND P0, PT, R219, R232, PT ;  /* 0x000000e8db00720c */ /* 0x000fe20003f04270 */
[----:B------:R-:W-:Y:S02]  /*10800*/  FMUL.FTZ R16, R2, R148 ;  /* 0x0000009402107220 */ /* 0x000fe40000410000 */
[----:B------:R-:W-:Y:S04]  /*10810*/  FADD.FTZ R0, -R0, R134 ;  /* 0x0000008600007221 */ /* 0x000fe80000010100 */
[----:B------:R-:W1:Y:S01]  /*10820*/  MUFU.EX2 R243, R11 ;  /* 0x0000000b00f37308 */ /* 0x000e620000000800 */
[----:B------:R-:W-:Y:S02]  /*10830*/  FMUL.FTZ R17, R2, R149 ;  /* 0x0000009502117220 */ /* 0x000fe40000410000 */
[----:B------:R-:W-:Y:S01]  /*10840*/  FMUL.FTZ R0, R0, c[0x0][0x2d0] ;  /* 0x0000b40000007a20 */ /* 0x000fe20000410000 */
[----:B---3--:R-:W-:Y:S01]  /*10850*/  F2FP.PACK_AB R168, R245, R242 ;  /* 0x000000f2f5a8723e */ /* 0x008fe200000000ff */
[C---:B------:R-:W-:Y:S02]  /*10860*/  FMUL.FTZ R24, R2.reuse, R156 ;  /* 0x0000009c02187220 */ /* 0x040fe40000410000 */
[C---:B------:R-:W-:Y:S02]  /*10870*/  FMUL.FTZ R25, R2.reuse, R157 ;  /* 0x0000009d02197220 */ /* 0x040fe40000410000 */
        /* <DEDUP_REMOVED lines=9> */
[C---:B------:R-:W-:Y:S01]  /*10910*/  FMUL.FTZ R41, R2.reuse, R41 ;  /* 0x0000002902297220 */ /* 0x040fe20000410000 */
        /* <DEDUP_REMOVED lines=209> */
[----:B------:R-:W3:Y:S01]  /*11630*/  LDSM.16.MT88.4 R152, [R195+0x2900] ;  /* 0x00290000c398783b */ /* 0x000ee20000004200 */
[----:B------:R4:W-:Y:S06]  /*11640*/  MUFU.EX2 R189, R134 ;  /* 0x0000008600bd7308 */ /* 0x0009ec0000000800 */
[C---:B--2---:R-:W-:Y:S08]  /*11650*/  HMMA.16816.F32 R36, R136.reuse, R140, R36 ;  /* 0x0000008c8824723c */ /* 0x044ff00000001824 */
[C---:B------:R-:W-:Y:S01]  /*11660*/  HMMA.16816.F32 R40, R136.reuse, R142, R40 ;  /* 0x0000008e8828723c */ /* 0x040fe20000001828 */
[----:B------:R-:W2:Y:S07]  /*11670*/  LDSM.16.MT88.4 R140, [R193+0x4900] ;  /* 0x00490000c18c783b */ /* 0x000eae0000004200 */
[C---:B-1----:R-:W-:Y:S04]  /*11680*/  HMMA.16816.F32 R44, R136.reuse, R144, R44 ;  /* 0x00000090882c723c */ /* 0x042fe8000000182c */
[--C-:B----4-:R-:W-:Y:S02]  /*11690*/  FFMA.FTZ R134, R190, c[0x0][0x2d0], -R172.reuse ;  /* 0x0000b400be867a23 */ /* 0x110fe400000108ac */
[----:B------:R-:W4:Y:S02]  /*116a0*/  LDL.LU R190, [R1+0xc] ;  /* 0x00000c0001be7983 */ /* 0x000f240000300800 */
[C---:B------:R-:W-:Y:S01]  /*116b0*/  HMMA.16816.F32 R48, R136.reuse, R146, R48 ;  /* 0x000000928830723c */ /* 0x040fe20000001830 */
[----:B------:R1:W1:Y:S01]  /*116c0*/  MUFU.EX2 R188, R134 ;  /* 0x0000008600bc7308 */ /* 0x0002620000000800 */
[----:B------:R-:W2:Y:S06]  /*116d0*/  LDSM.16.MT88.4 R144, [R194+0x4900] ;  /* 0x00490000c290783b */ /* 0x000eac0000004200 */
[C---:B-----5:R-:W-:Y:S08]  /*116e0*/  HMMA.16816.F32 R52, R136.reuse, R148, R52 ;  /* 0x000000948834723c */ /* 0x060ff00000001834 */
[C---:B------:R-:W-:Y:S01]  /*116f0*/  HMMA.16816.F32 R56, R136.reuse, R150, R56 ;  /* 0x000000968838723c */ /* 0x040fe20000001838 */
[----:B------:R-:W5:Y:S07]  /*11700*/  LDSM.16.MT88.4 R148, [R196+0x4900] ;  /* 0x00490000c494783b */ /* 0x000f6e0000004200 */
[C---:B---3--:R-:W-:Y:S04]  /*11710*/  HMMA.16816.F32 R60, R136.reuse, R152, R60 ;  /* 0x00000098883c723c */ /* 0x048fe8000000183c */
[--C-:B-1----:R-:W-:Y:S04]  /*11720*/  FFMA.FTZ R134, R175, c[0x0][0x2d0], -R133.reuse ;  /* 0x0000b400af867a23 */ /* 0x102fe80000010885 */
[C---:B------:R-:W-:Y:S01]  /*11730*/  HMMA.16816.F32 R64, R136.reuse, R154, R64 ;  /* 0x0000009a8840723c */ /* 0x040fe20000001840 */
[----:B------:R-:W1:Y:S01]  /*11740*/  LDSM.16.MT88.4 R152, [R195+0x4900] ;  /* 0x00490000c398783b */ /* 0x000e620000004200 */
[----:B------:R3:W-:Y:S06]  /*11750*/  MUFU.EX2 R177, R134 ;  /* 0x0000008600b17308 */ /* 0x0007ec0000000800 */
[C---:B--2---:R-:W-:Y:S08]  /*11760*/  HMMA.16816.F32 R68, R136.reuse, R140, R68 ;  /* 0x0000008c8844723c */ /* 0x044ff00000001844 */
[C---:B------:R-:W-:Y:S01]  /*11770*/  HMMA.16816.F32 R72, R136.reuse, R142, R72 ;  /* 0x0000008e8848723c */ /* 0x040fe20000001848 */
[----:B------:R-:W2:Y:S07]  /*11780*/  LDSM.16.MT88.4 R140, [R193+0x6900] ;  /* 0x00690000c18c783b */ /* 0x000eae0000004200 */
[C---:B------:R-:W-:Y:S04]  /*11790*/  HMMA.16816.F32 R76, R136.reuse, R144, R76 ;  /* 0x00000090884c723c */ /* 0x040fe8000000184c */
[--C-:B---3--:R-:W-:Y:S04]  /*117a0*/  FFMA.FTZ R134, R174, c[0x0][0x2d0], -R133.reuse ;  /* 0x0000b400ae867a23 */ /* 0x108fe80000010885 */
[C---:B------:R-:W-:Y:S01]  /*117b0*/  HMMA.16816.F32 R80, R136.reuse, R146, R80 ;  /* 0x000000928850723c */ /* 0x040fe20000001850 */
[----:B------:R-:W3:Y:S01]  /*117c0*/  LDSM.16.MT88.4 R144, [R194+0x6900] ;  /* 0x00690000c290783b */ /* 0x000ee20000004200 */
[----:B------:R2:W2:Y:S06]  /*117d0*/  MUFU.EX2 R176, R134 ;  /* 0x0000008600b07308 */ /* 0x0004ac0000000800 */
[C---:B-----5:R-:W-:Y:S08]  /*117e0*/  HMMA.16816.F32 R84, R136.reuse, R148, R84 ;  /* 0x000000948854723c */ /* 0x060ff00000001854 */
[C---:B------:R-:W-:Y:S01]  /*117f0*/  HMMA.16816.F32 R88, R136.reuse, R150, R88 ;  /* 0x000000968858723c */ /* 0x040fe20000001858 */
[----:B------:R-:W5:Y:S07]  /*11800*/  LDSM.16.MT88.4 R148, [R196+0x6900] ;  /* 0x00690000c494783b */ /* 0x000f6e0000004200 */
[C---:B-1----:R-:W-:Y:S04]  /*11810*/  HMMA.16816.F32 R92, R136.reuse, R152, R92 ;  /* 0x00000098885c723c */ /* 0x042fe8000000185c */
[--C-:B--2---:R-:W-:Y:S04]  /*11820*/  FFMA.FTZ R134, R184, c[0x0][0x2d0], -R133.reuse ;  /* 0x0000b400b8867a23 */ /* 0x104fe80000010885 */
        /* <DEDUP_REMOVED lines=10> */
[----:B------:R3:W2:Y:S06]  /*118d0*/  MUFU.EX2 R174, R134 ;  /* 0x0000008600ae7308 */ /* 0x0006ac0000000800 */
[C---:B-----5:R-:W-:Y:S08]  /*118e0*/  HMMA.16816.F32 R116, R136.reuse, R148, R116 ;  /* 0x000000948874723c */ /* 0x060ff00000001874 */
[C---:B------:R-:W-:Y:S01]  /*118f0*/  HMMA.16816.F32 R120, R136.reuse, R150, R120 ;  /* 0x000000968878723c */ /* 0x040fe20000001878 */
[----:B------:R-:W5:Y:S07]  /*11900*/  LDSM.16.MT88.4 R148, [R196+0x1100] ;  /* 0x00110000c494783b */ /* 0x000f6e0000004200 */
[C---:B-1----:R-:W-:Y:S04]  /*11910*/  HMMA.16816.F32 R124, R136.reuse, R152, R124 ;  /* 0x00000098887c723c */ /* 0x042fe8000000187c */
[--C-:B---3--:R-:W-:Y:S02]  /*11920*/  FFMA.FTZ R134, R191, c[0x0][0x2d0], -R172.reuse ;  /* 0x0000b400bf867a23 */ /* 0x108fe400000108ac */
[----:B------:R-:W3:Y:S02]  /*11930*/  LDL.LU R191, [R1+0x8] ;  /* 0x0000080001bf7983 */ /* 0x000ee40000300800 */
[----:B------:R-:W-:Y:S01]  /*11940*/  HMMA.16816.F32 R128, R136, R154, R128 ;  /* 0x0000009a8880723c */ /* 0x000fe20000001880 */
[----:B------:R1:W-:Y:S01]  /*11950*/  MUFU.EX2 R185, R134 ;  /* 0x0000008600b97308 */ /* 0x0003e20000000800 */
[----:B------:R-:W5:Y:S05]  /*11960*/  LDSM.16.MT88.4 R152, [R195+0x1100] ;  /* 0x00110000c398783b */ /* 0x000f6a0000004200 */
[----:B------:R-:W-:Y:S02]  /*11970*/  F2FP.PACK_AB R136, R228, R229 ;  /* 0x000000e5e488723e */ /* 0x000fe400000000ff */
[----:B------:R-:W-:Y:S03]  /*11980*/  F2FP.PACK_AB R138, R188, R189 ;  /* 0x000000bdbc8a723e */ /* 0x000fe600000000ff */
[----:B------:R-:W-:Y:S02]  /*11990*/  F2FP.PACK_AB R137, R176, R177 ;  /* 0x000000b1b089723e */ /* 0x000fe400000000ff */
[----:B--2---:R-:W-:Y:S07]  /*119a0*/  F2FP.PACK_AB R139, R174, R175 ;  /* 0x000000afae8b723e */ /* 0x004fee00000000ff */
[C---:B------:R-:W-:Y:S03]  /*119b0*/  HMMA.16816.F32 R4, R136.reuse, R140, R4 ;  /* 0x0000008c8804723c */ /* 0x040fe60000001804 */
[--C-:B-1----:R-:W-:Y:S05]  /*119c0*/  FFMA.FTZ R134, R220, c[0x0][0x2d0], -R172.reuse ;  /* 0x0000b400dc867a23 */ /* 0x102fea00000108ac */
[C---:B------:R-:W-:Y:S01]  /*119d0*/  HMMA.16816.F32 R8, R136.reuse, R142, R8 ;  /* 0x0000008e8808723c */ /* 0x040fe20000001808 */
[----:B------:R-:W1:Y:S01]  /*119e0*/  LDSM.16.MT88.4 R140, [R193+0x3100] ;  /* 0x00310000c18c783b */ /* 0x000e620000004200 */
[----:B------:R-:W2:Y:S06]  /*119f0*/  MUFU.EX2 R184, R134 ;  /* 0x0000008600b87308 */ /* 0x000eac0000000800 */
[C---:B------:R-:W-:Y:S08]  /*11a00*/  HMMA.16816.F32 R12, R136.reuse, R144, R12 ;  /* 0x00000090880c723c */ /* 0x040ff0000000180c */
[C---:B------:R-:W-:Y:S01]  /*11a10*/  HMMA.16816.F32 R16, R136.reuse, R146, R16 ;  /* 0x000000928810723c */ /* 0x040fe20000001810 */
[----:B------:R-:W1:Y:S07]  /*11a20*/  LDSM.16.MT88.4 R144, [R194+0x3100] ;  /* 0x00310000c290783b */ /* 0x000e6e0000004200 */
[C---:B-----5:R-:W-:Y:S04]  /*11a30*/  HMMA.16816.F32 R20, R136.reuse, R148, R20 ;  /* 0x000000948814723c */ /* 0x060fe80000001814 */
[----:B--2---:R-:W-:Y:S01]  /*11a40*/  F2FP.PACK_AB R168, R184, R185 ;  /* 0x000000b9b8a8723e */ /* 0x004fe200000000ff */
[--C-:B------:R-:W-:Y:S02]  /*11a50*/  FFMA.FTZ R134, R222, c[0x0][0x2d0], -R172.reuse ;  /* 0x0000b400de867a23 */ /* 0x100fe400000108ac */
[----:B------:R-:W-:Y:S01]  /*11a60*/  FFMA.FTZ R172, R223, c[0x0][0x2d0], -R172 ;  /* 0x0000b400dfac7a23 */ /* 0x000fe200000108ac */
[C---:B------:R-:W-:Y:S01]  /*11a70*/  HMMA.16816.F32 R24, R136.reuse, R150, R24 ;  /* 0x000000968818723c */ /* 0x040fe20000001818 */
[----:B------:R-:W2:Y:S01]  /*11a80*/  LDSM.16.MT88.4 R148, [R196+0x3100] ;  /* 0x00310000c494783b */ /* 0x000ea20000004200 */
[----:B------:R5:W-:Y:S06]  /*11a90*/  MUFU.EX2 R180, R134 ;  /* 0x0000008600b47308 */ /* 0x000bec0000000800 */
[C---:B------:R-:W-:Y:S04]  /*11aa0*/  HMMA.16816.F32 R28, R136.reuse, R152, R28 ;  /* 0x00000098881c723c */ /* 0x040fe8000000181c */
[----:B------:R-:W2:Y:S04]  /*11ab0*/  MUFU.EX2 R179, R172 ;  /* 0x000000ac00b37308 */ /* 0x000ea80000000800 */
[C---:B------:R-:W-:Y:S01]  /*11ac0*/  HMMA.16816.F32 R32, R136.reuse, R154, R32 ;  /* 0x0000009a8820723c */ /* 0x040fe20000001820 */
[----:B------:R-:W4:Y:S07]  /*11ad0*/  LDSM.16.MT88.4 R152, [R195+0x3100] ;  /* 0x00310000c398783b */ /* 0x000f2e0000004200 */
        /* <DEDUP_REMOVED lines=16> */
[----:B------:R-:W4:Y:S07]  /*11be0*/  LDSM.16.MT88.4 R152, [R195+0x5100] ;  /* 0x00510000c398783b */ /* 0x000f2e0000004200 */
        /* <DEDUP_REMOVED lines=10> */
[----:B------:R-:W1:Y:S07]  /*11c90*/  LDSM.16.MT88.4 R144, [R194+0x7100] ;  /* 0x00710000c290783b */ /* 0x000e6e0000004200 */
[C---:B-----5:R-:W-:Y:S08]  /*11ca0*/  HMMA.16816.F32 R84, R136.reuse, R148, R84 ;  /* 0x000000948854723c */ /* 0x060ff00000001854 */
[C---:B------:R-:W-:Y:S01]  /*11cb0*/  HMMA.16816.F32 R88, R136.reuse, R150, R88 ;  /* 0x000000968858723c */ /* 0x040fe20000001858 */
[----:B------:R-:W5:Y:S03]  /*11cc0*/  LDSM.16.MT88.4 R148, [R196+0x7100] ;  /* 0x00710000c494783b */ /* 0x000f660000004200 */
[----:B--2---:R-:W-:Y:S04]  /*11cd0*/  F2FP.PACK_AB R171, R133, R134 ;  /* 0x0000008685ab723e */ /* 0x004fe800000000ff */
[C---:B----4-:R-:W-:Y:S08]  /*11ce0*/  HMMA.16816.F32 R92, R136.reuse, R152, R92 ;  /* 0x00000098885c723c */ /* 0x050ff0000000185c */
[C---:B------:R-:W-:Y:S01]  /*11cf0*/  HMMA.16816.F32 R96, R136.reuse, R154, R96 ;  /* 0x0000009a8860723c */ /* 0x040fe20000001860 */
[----:B------:R-:W2:Y:S07]  /*11d00*/  LDSM.16.MT88.4 R152, [R195+0x7100] ;  /* 0x00710000c398783b */ /* 0x000eae0000004200 */
[C---:B-1----:R-:W-:Y:S08]  /*11d10*/  HMMA.16816.F32 R100, R136.reuse, R140, R100 ;  /* 0x0000008c8864723c */ /* 0x042ff00000001864 */
[C---:B------:R-:W-:Y:S01]  /*11d20*/  HMMA.16816.F32 R104, R136.reuse, R142, R104 ;  /* 0x0000008e8868723c */ /* 0x040fe20000001868 */
[----:B------:R-:W1:Y:S07]  /*11d30*/  LDSM.16.MT88.4 R140, [R193+0x1900] ;  /* 0x00190000c18c783b */ /* 0x000e6e0000004200 */
[C---:B------:R-:W-:Y:S08]  /*11d40*/  HMMA.16816.F32 R108, R136.reuse, R144, R108 ;  /* 0x00000090886c723c */ /* 0x040ff0000000186c */
[C---:B------:R-:W-:Y:S08]  /*11d50*/  HMMA.16816.F32 R112, R136.reuse, R146, R112 ;  /* 0x000000928870723c */ /* 0x040ff00000001870 */
[C---:B-----5:R-:W-:Y:S08]  /*11d60*/  HMMA.16816.F32 R116, R136.reuse, R148, R116 ;  /* 0x000000948874723c */ /* 0x060ff00000001874 */
        /* <DEDUP_REMOVED lines=11> */
[C---:B------:R-:W-:Y:S08]  /*11e20*/  HMMA.16816.F32 R152, R168.reuse, R160, R20 ;  /* 0x000000a0a898723c */ /* 0x040ff00000001814 */
        /* <DEDUP_REMOVED lines=24> */
[C---:B-----5:R-:W-:Y:S07]  /*11fb0*/  HMMA.16816.F32 R92, R168.reuse, R16, R92 ;  /* 0x00000010a85c723c */ /* 0x060fee000000185c */
[----:B---3--:R-:W-:Y:S01]  /*11fc0*/  FFMA.FTZ R16, R2, R191, R242 ;  /* 0x000000bf02107223 */ /* 0x008fe200000100f2 */
[C---:B------:R-:W-:Y:S04]  /*11fd0*/  HMMA.16816.F32 R96, R168.reuse, R18, R96 ;  /* 0x00000012a860723c */ /* 0x040fe80000001860 */
[----:B------:R-:W-:Y:S02]  /*11fe0*/  FFMA.FTZ R2, R0, R190, R227 ;  /* 0x000000be00027223 */ /* 0x000fe400000100e3 */
        /* <DEDUP_REMOVED lines=8> */
[----:B------:R-:W-:Y:S01]  /*12070*/  FADD.FTZ R2, R224, R2 ;  /* 0x00000002e0027221 */ /* 0x000fe20000010000 */
[C---:B--2---:R-:W-:Y:S03]  /*12080*/  HMMA.16816.F32 R108, R168.reuse, R8, R108 ;  /* 0x00000008a86c723c */ /* 0x044fe6000000186c */
[----:B------:R-:W-:Y:S02]  /*12090*/  FADD.FTZ R0, R235, R0 ;  /* 0x00000000eb007221 */ /* 0x000fe40000010000 */
[----:B------:R-:W-:Y:S02]  /*120a0*/  FADD.FTZ R2, R183, R2 ;  /* 0x00000002b7027221 */ /* 0x000fe40000010000 */
[----:B------:R-:W-:Y:S01]  /*120b0*/  FADD.FTZ R0, R234, R0 ;  /* 0x00000000ea007221 */ /* 0x000fe20000010000 */
[C---:B------:R-:W-:Y:S04]  /*120c0*/  HMMA.16816.F32 R112, R168.reuse, R10, R112 ;  /* 0x0000000aa870723c */ /* 0x040fe80000001870 */
[----:B------:R-:W-:Y:S02]  /*120d0*/  FADD.FTZ R2, R182, R2 ;  /* 0x00000002b6027221 */ /* 0x000fe40000010000 */
[----:B------:R-:W-:Y:S02]  /*120e0*/  FADD.FTZ R0, R231, R0 ;  /* 0x00000000e7007221 */ /* 0x000fe40000010000 */
[----:B------:R-:W-:Y:S01]  /*120f0*/  FADD.FTZ R2, R181, R2 ;  /* 0x00000002b5027221 */ /* 0x000fe20000010000 */
[C---:B----4-:R-:W-:Y:S03]  /*12100*/  HMMA.16816.F32 R116, R168.reuse, R12, R116 ;  /* 0x0000000ca874723c */ /* 0x050fe60000001874 */
        /* <DEDUP_REMOVED lines=19> */
[----:B------:R-:W-:Y:S01]  /*12240*/  IADD3 R0, R219, -0x1, RZ ;  /* 0xffffffffdb007810 */ /* 0x000fe20007ffe0ff */
[----:B------:R-:W-:Y:S01]  /*12250*/  FADD.FTZ R4, R179, R4 ;  /* 0x00000004b3047221 */ /* 0x000fe20000010000 */
[----:B------:R-:W-:Y:S01]  /*12260*/  MOV R134, R3 ;  /* 0x0000000300867202 */ /* 0x000fe20000000f00 */
[----:B------:R-:W-:Y:S01]  /*12270*/  FADD.FTZ R2, R133, R2 ;  /* 0x0000000285027221 */ /* 0x000fe20000010000 */
[----:B------:R-:W-:Y:S02]  /*12280*/  MOV R219, R0 ;  /* 0x0000000000db7202 */ /* 0x000fe40000000f00 */
[----:B------:R1:W-:Y:S01]  /*12290*/  STL [R1+0x8], R4 ;  /* 0x0000080401007387 */ /* 0x0003e20000100800 */
[----:B------:R-:W-:Y:S03]  /*122a0*/  MOV R133, R132 ;  /* 0x0000008400857202 */ /* 0x000fe60000000f00 */
[----:B------:R1:W-:Y:S01]  /*122b0*/  STL [R1+0xc], R2 ;  /* 0x00000c0201007387 */ /* 0x0003e20000100800 */
[----:B------:R-:W-:-:S05]  /*122c0*/  @P0 BRA `(.L_x_910) ;  /* 0xffffbdf000000947 */ /* 0x000fca000383ffff */
.L_x_901:
        /* <DEDUP_REMOVED lines=86> */
[----:B------:R-:W-:Y:S01]  /*12830*/  FMUL.FTZ R22, R2, R129 ;  /* 0x0000008102167220 */ /* 0x000fe20000410000 */
[----:B------:R-:W-:Y:S01]  /*12840*/  @P0 MOV R2, 0x3f317218 ;  /* 0x3f31721800020802 */ /* 0x000fe20000000f00 */
[----:B--2---:R-:W-:Y:S02]  /*12850*/  @P1 FMUL.FTZ R6, R6, 0.69314718246459960938 ;  /* 0x3f31721806061820 */ /* 0x004fe40000410000 */
[----:B-1----:R-:W-:Y:S02]  /*12860*/  @P0 FMUL.FTZ R4, R7, 0.69314718246459960938 ;  /* 0x3f31721807040820 */ /* 0x002fe40000410000 */
[----:B------:R-:W-:Y:S02]  /*12870*/  @P0 FMUL.FTZ R2, R2, c[0x0][0x2d0] ;  /* 0x0000b40002020a20 */ /* 0x000fe40000410000 */
        /* <DEDUP_REMOVED lines=63> */
[----:B------:R-:W-:Y:S02]  /*12c70*/  FMUL.FTZ R131, R0, R131 ;  /* 0x0000008300837220 */ /* 0x000fe40000410000 */
[----:B------:R-:W-:Y:S02]  /*12c80*/  @P1 FFMA.FTZ R36, R5, R132, R6 ;  /* 0x0000008405241223 */ /* 0x000fe40000010006 */
[----:B------:R-:W-:Y:S02]  /*12c90*/  @P0 FFMA.FTZ R37, R2, R3, R4 ;  /* 0x0000000302250223 */ /* 0x000fe40000010004 */
.L_x_874:
        /* <DEDUP_REMOVED lines=9> */
[----:B------:R-:W-:Y:S01]  /*12d30*/  F2FP.PACK_AB R34, R34, R80 ;  /* 0x000000502222723e */ /* 0x000fe200000000ff */
[----:B------:R-:W-:Y:S01]  /*12d40*/  IMAD.MOV.U32 R80, RZ, RZ, c[0x0][0x4e8] ;  /* 0x00013a00ff507624 */ /* 0x000fe200078e00ff */
[----:B------:R-:W-:Y:S01]  /*12d50*/  F2FP.PACK_AB R41, R137, R136 ;  /* 0x000000888929723e */ /* 0x000fe200000000ff */
[----:B------:R-:W4:Y:S01]  /*12d60*/  S2R R83, SR_CTAID.X ;  /* 0x0000000000537919 */ /* 0x000f220000002500 */
[----:B------:R-:W-:Y:S02]  /*12d70*/  F2FP.PACK_AB R138, R139, R138 ;  /* 0x0000008a8b8a723e */ /* 0x000fe400000000ff */
[C---:B------:R-:W-:Y:S01]  /*12d80*/  ISETP.NE.AND P3, PT, R80.reuse, 0x1, PT ;  /* 0x000000015000780c */ /* 0x040fe20003f65270 */
[----:B------:R-:W-:Y:S01]  /*12d90*/  IMAD R80, R80, c[0x0][0x388], RZ ;  /* 0x0000e20050507a24 */ /* 0x000fe200078e02ff */
[----:B------:R-:W-:Y:S01]  /*12da0*/  BAR.SYNC.DEFER_BLOCKING 0x1, 0x100 ;  /* 0x0044000000007b1d */ /* 0x000fe20000010000 */
[----:B------:R-:W-:-:S02]  /*12db0*/  F2FP.PACK_AB R53, R141, R140 ;  /* 0x0000008c8d35723e */ /* 0x000fc400000000ff */
[----:B------:R-:W-:Y:S02]  /*12dc0*/  F2FP.PACK_AB R142, R143, R142 ;  /* 0x0000008e8f8e723e */ /* 0x000fe400000000ff */
        /* <DEDUP_REMOVED lines=52> */
[----:B------:R-:W-:Y:S01]  /*13110*/  IMAD.IADD R6, R7, 0x1, -R4 ;  /* 0x0000000107067824 */ /* 0x000fe200078e0a04 */
[----:B------:R-:W-:Y:S01]  /*13120*/  LOP3.LUT R4, R3, 0x1ffffffe, RZ, 0xc0, !PT ;  /* 0x1ffffffe03047812 */ /* 0x000fe200078ec0ff */
[----:B------:R-:W-:Y:S01]  /*13130*/  IMAD R14, R7, 0x200, R10 ;  /* 0x00000200070e7824 */ /* 0x000fe200078e020a */
[----:B------:R-:W-:Y:S01]  /*13140*/  SHF.R.U32.HI R3, RZ, 0x3, R2 ;  /* 0x00000003ff037819 */ /* 0x000fe20000011602 */
[----:B----4-:R-:W-:Y:S01]  /*13150*/  IMAD R7, R83, 0x80, R5 ;  /* 0x0000008053077824 */ /* 0x010fe200078e0205 */
[----:B------:R-:W-:Y:S01]  /*13160*/  LOP3.LUT R2, R2, 0x38, R0, 0xf8, !PT ;  /* 0x0000003802027812 */ /* 0x000fe200078ef800 */
[----:B------:R-:W-:Y:S01]  /*13170*/  IMAD.IADD R11, R10, 0x1, -R4 ;  /* 0x000000010a0b7824 */ /* 0x000fe200078e0a04 */
[C---:B------:R-:W-:Y:S01]  /*13180*/  LOP3.LUT R4, R8.reuse, 0x1, RZ, 0xc0, !PT ;  /* 0x0000000108047812 */ /* 0x040fe200078ec0ff */
[----:B------:R-:W-:Y:S01]  /*13190*/  IMAD.SHL.U32 R5, R8, 0x40, RZ ;  /* 0x0000004008057824 */ /* 0x000fe200078e00ff */
[----:B------:R-:W-:Y:S01]  /*131a0*/  LOP3.LUT R10, R2, R3, RZ, 0x3c, !PT ;  /* 0x00000003020a7212 */ /* 0x000fe200078e3cff */
[----:B------:R-:W-:Y:S01]  /*131b0*/  @P3 IMAD.HI.U32 R3, R7, c[0x0][0x4ec], RZ ;  /* 0x00013b0007033a27 */ /* 0x000fe200078e00ff */
[----:B------:R-:W-:-:S02]  /*131c0*/  ISETP.NE.U32.AND P4, PT, R4, 0x1, PT ;  /* 0x000000010400780c */ /* 0x000fc40003f85070 */
[----:B------:R-:W-:Y:S01]  /*131d0*/  SHF.R.S32.HI R4, RZ, 0x2, R15 ;  /* 0x00000002ff047819 */ /* 0x000fe2000001140f */
[----:B------:R-:W-:Y:S01]  /*131e0*/  IMAD.MOV.U32 R2, RZ, RZ, R7 ;  /* 0x000000ffff027224 */ /* 0x000fe200078e0007 */
[----:B------:R-:W-:Y:S02]  /*131f0*/  @P3 SHF.R.U32.HI R2, RZ, c[0x0][0x4f0], R3 ;  /* 0x00013c00ff023a19 */ /* 0x000fe40000011603 */
[----:B------:R-:W-:Y:S01]  /*13200*/  LOP3.LUT R8, R5, 0x1c0, RZ, 0xc0, !PT ;  /* 0x000001c005087812 */ /* 0x000fe200078ec0ff */
[----:B------:R-:W-:Y:S01]  /*13210*/  IMAD R3, R6, 0x10, R4 ;  /* 0x0000001006037824 */ /* 0x000fe200078e0204 */
[----:B------:R-:W-:Y:S01]  /*13220*/  F2FP.PACK_AB R153, R153, R152 ;  /* 0x000000989999723e */ /* 0x000fe200000000ff */
[----:B------:R-:W-:Y:S01]  /*13230*/  IMAD.SHL.U32 R6, R20, 0x8, RZ ;  /* 0x0000000814067824 */ /* 0x000fe200078e00ff */
[----:B------:R-:W-:Y:S01]  /*13240*/  LEA.HI R9, R8, R8, RZ, 0x1d ;  /* 0x0000000808097211 */ /* 0x000fe200078fe8ff */
[----:B------:R-:W-:Y:S01]  /*13250*/  IMAD.IADD R5, R13, 0x1, R18 ;  /* 0x000000010d057824 */ /* 0x000fe200078e0212 */
[----:B------:R-:W-:Y:S01]  /*13260*/  F2FP.PACK_AB R154, R155, R154 ;  /* 0x0000009a9b9a723e */ /* 0x000fe200000000ff */
[----:B------:R-:W-:Y:S01]  /*13270*/  IMAD.MOV R8, RZ, RZ, -R2 ;  /* 0x000000ffff087224 */ /* 0x000fe200078e0a02 */
[----:B------:R-:W-:Y:S01]  /*13280*/  LOP3.LUT R18, R10, 0x7ffffe00, R6, 0xf8, !PT ;  /* 0x7ffffe000a127812 */ /* 0x000fe200078ef806 */
[----:B------:R-:W-:Y:S01]  /*13290*/  IMAD.MOV.U32 R4, RZ, RZ, R12 ;  /* 0x000000ffff047224 */ /* 0x000fe200078e000c */
[----:B------:R-:W-:Y:S01]  /*132a0*/  SHF.R.S32.HI R6, RZ, 0x1f, R2 ;  /* 0x0000001fff067819 */ /* 0x000fe20000011402 */
[----:B------:R-:W-:Y:S01]  /*132b0*/  IMAD R12, R8, c[0x0][0x4e8], R7 ;  /* 0x00013a00080c7a24 */ /* 0x000fe200078e0207 */
[----:B------:R-:W-:Y:S01]  /*132c0*/  F2FP.PACK_AB R156, R157, R156 ;  /* 0x0000009c9d9c723e */ /* 0x000fe200000000ff */
[----:B------:R-:W-:Y:S01]  /*132d0*/  IMAD R8, R11, 0x8, R3 ;  /* 0x000000080b087824 */ /* 0x000fe200078e0203 */
[----:B------:R-:W-:Y:S01]  /*132e0*/  F2FP.PACK_AB R158, R159, R158 ;  /* 0x0000009e9f9e723e */ /* 0x000fe200000000ff */
[----:B------:R-:W-:Y:S01]  /*132f0*/  IMAD.U32 R10, R14, 0x2, R9 ;  /* 0x000000020e0a7824 */ /* 0x000fe200078e0009 */
[----:B------:R-:W-:Y:S01]  /*13300*/  F2FP.PACK_AB R160, R161, R160 ;  /* 0x000000a0a1a0723e */ /* 0x000fe200000000ff */
[----:B------:R-:W-:Y:S01]  /*13310*/  IMAD R9, R6, c[0x0][0x3e0], RZ ;  /* 0x0000f80006097a24 */ /* 0x000fe200078e02ff */
[----:B------:R-:W-:Y:S01]  /*13320*/  F2FP.PACK_AB R162, R163, R162 ;  /* 0x000000a2a3a2723e */ /* 0x000fe200000000ff */
[----:B------:R-:W-:Y:S01]  /*13330*/  IMAD.WIDE.U32 R6, R2, c[0x0][0x3e0], R4 ;  /* 0x0000f80002067a25 */ /* 0x000fe200078e0004 */
[----:B------:R-:W-:-:S02]  /*13340*/  F2FP.PACK_AB R164, R165, R164 ;  /* 0x000000a4a5a4723e */ /* 0x000fc400000000ff */
[----:B------:R-:W-:Y:S01]  /*13350*/  F2FP.PACK_AB R166, R167, R166 ;  /* 0x000000a6a7a6723e */ /* 0x000fe200000000ff */
[----:B------:R-:W-:Y:S01]  /*13360*/  IMAD R5, R83, 0x80, R8 ;  /* 0x0000008053057824 */ /* 0x000fe200078e0208 */
[----:B------:R-:W-:Y:S01]  /*13370*/  F2FP.PACK_AB R81, R39, R38 ;  /* 0x000000262751723e */ /* 0x000fe200000000ff */
[----:B------:R-:W-:Y:S01]  /*13380*/  IMAD R3, R83, 0x80, R3 ;  /* 0x0000008053037824 */ /* 0x000fe200078e0203 */
[----:B------:R-:W-:Y:S01]  /*13390*/  F2FP.PACK_AB R65, R43, R42 ;  /* 0x0000002a2b41723e */ /* 0x000fe200000000ff */
[----:B------:R-:W-:Y:S01]  /*133a0*/  @P3 IMAD.HI.U32 R8, R5, c[0x0][0x4ec], RZ ;  /* 0x00013b0005083a27 */ /* 0x000fe200078e00ff */
[----:B------:R-:W-:Y:S02]  /*133b0*/  F2FP.PACK_AB R46, R47, R46 ;  /* 0x0000002e2f2e723e */ /* 0x000fe400000000ff */
[CC--:B------:R-:W-:Y:S01]  /*133c0*/  ISETP.GE.OR P6, PT, R3.reuse, R80.reuse, P0 ;  /* 0x000000500300720c */ /* 0x0c0fe200007c6670 */
[----:B------:R-:W-:Y:S01]  /*133d0*/  IMAD.MOV.U32 R4, RZ, RZ, R5 ;  /* 0x000000ffff047224 */ /* 0x000fe200078e0005 */
[----:B------:R-:W-:Y:S01]  /*133e0*/  IADD3 R3, R3, 0x8, RZ ;  /* 0x0000000803037810 */ /* 0x000fe20007ffe0ff */
[----:B------:R-:W-:Y:S01]  /*133f0*/  IMAD R9, R2, c[0x0][0x3e4], R9 ;  /* 0x0000f90002097a24 */ /* 0x000fe200078e0209 */
[----:B------:R-:W-:Y:S01]  /*13400*/  @P3 SHF.R.U32.HI R4, RZ, c[0x0][0x4f0], R8 ;  /* 0x00013c00ff043a19 */ /* 0x000fe20000011608 */
[----:B------:R-:W-:Y:S01]  /*13410*/  IMAD.SHL.U32 R2, R10, 0x2, RZ ;  /* 0x000000020a027824 */ /* 0x000fe200078e00ff */
[----:B------:R-:W-:Y:S01]  /*13420*/  ISETP.GE.OR P5, PT, R3, R80, P0 ;  /* 0x000000500300720c */ /* 0x000fe200007a6670 */
[----:B------:R-:W-:Y:S01]  /*13430*/  IMAD.IADD R7, R7, 0x1, R9 ;  /* 0x0000000107077824 */ /* 0x000fe200078e0209 */
[--C-:B------:R-:W-:Y:S01]  /*13440*/  SHF.R.S32.HI R8, RZ, 0x1f, R4.reuse ;  /* 0x0000001fff087819 */ /* 0x100fe20000011404 */
[----:B------:R-:W-:Y:S01]  /*13450*/  IMAD.MOV.U32 R14, RZ, RZ, 0x40 ;  /* 0x00000040ff0e7424 */ /* 0x000fe200078e00ff */
[----:B------:R-:W-:Y:S01]  /*13460*/  IADD3 R10, P0, R4, R16, RZ ;  /* 0x00000010040a7210 */ /* 0x000fe20007f1e0ff */
[----:B------:R-:W-:Y:S01]  /*13470*/  IMAD.MOV R4, RZ, RZ, -R4 ;  /* 0x000000ffff047224 */ /* 0x000fe200078e0a04 */
[----:B------:R-:W-:Y:S01]  /*13480*/  IADD3 R9, R2, 0x80, RZ ;  /* 0x0000008002097810 */ /* 0x000fe20007ffe0ff */
[----:B------:R-:W-:Y:S01]  /*13490*/  STS [R2+0x80], R41 ;  /* 0x0000802902007388 */ /* 0x000fe20000000800 */
[----:B------:R-:W-:Y:S01]  /*134a0*/  IADD3.X R11, R8, R17, R21, P0, !PT ;  /* 0x00000011080b7210 */ /* 0x000fe200007fe415 */
[----:B------:R-:W-:Y:S01]  /*134b0*/  IMAD.MOV.U32 R8, RZ, RZ, 0x20 ;  /* 0x00000020ff087424 */ /* 0x000fe200078e00ff */
[----:B------:R-:W-:Y:S01]  /*134c0*/  IADD3 R3, R2, 0x70, RZ ;  /* 0x0000007002037810 */ /* 0x000fe20007ffe0ff */
[----:B------:R-:W-:Y:S01]  /*134d0*/  IMAD R5, R4, c[0x0][0x4e8], R5 ;  /* 0x00013a0004057a24 */ /* 0x000fe200078e0205 */
[----:B------:R-:W-:Y:S01]  /*134e0*/  @P4 IADD3 R3, R9, 0x10, RZ ;  /* 0x0000001009034810 */ /* 0x000fe20007ffe0ff */
[----:B------:R-:W-:Y:S01]  /*134f0*/  STS [R2+0x480], R138 ;  /* 0x0004808a02007388 */ /* 0x000fe20000000800 */
[----:B------:R-:W-:-:S02]  /*13500*/  SHF.R.S32.HI R9, RZ, 0x1f, R12 ;  /* 0x0000001fff097819 */ /* 0x000fc4000001140c */
[----:B------:R-:W-:Y:S01]  /*13510*/  SEL R8, R8, 0xffffffe0, !P1 ;  /* 0xffffffe008087807 */ /* 0x000fe20004800000 */
[----:B------:R-:W-:Y:S01]  /*13520*/  STS [R3], R53 ;  /* 0x0000003503007388 */ /* 0x000fe20000000800 */
[----:B------:R-:W-:Y:S01]  /*13530*/  F2FP.PACK_AB R49, R49, R48 ;  /* 0x000000303131723e */ /* 0x000fe200000000ff */
[----:B------:R-:W-:Y:S01]  /*13540*/  IMAD R9, R9, c[0x0][0x3d8], RZ ;  /* 0x0000f60009097a24 */ /* 0x000fe200078e02ff */
[----:B------:R-:W-:Y:S01]  /*13550*/  F2FP.PACK_AB R50, R51, R50 ;  /* 0x000000323332723e */ /* 0x000fe200000000ff */
[----:B------:R-:W-:Y:S01]  /*13560*/  IMAD.IADD R4, R2, 0x1, R8 ;  /* 0x0000000102047824 */ /* 0x000fe200078e0208 */
[----:B------:R-:W-:Y:S01]  /*13570*/  STS [R3+0x400], R142 ;  /* 0x0004008e03007388 */ /* 0x000fe20000000800 */
[----:B------:R-:W-:Y:S01]  /*13580*/  IMAD.IADD R15, R8, 0x1, R3 ;  /* 0x00000001080f7824 */ /* 0x000fe200078e0203 */
[----:B------:R-:W-:Y:S01]  /*13590*/  SHF.R.S32.HI R8, RZ, 0x1f, R5 ;  /* 0x0000001fff087819 */ /* 0x000fe20000011405 */
[C---:B------:R-:W-:Y:S01]  /*135a0*/  IMAD R17, R12.reuse, c[0x0][0x3dc], R9 ;  /* 0x0000f7000c117a24 */ /* 0x040fe200078e0209 */
[----:B------:R-:W-:Y:S01]  /*135b0*/  STS [R4+0x80], R144 ;  /* 0x0000809004007388 */ /* 0x000fe20000000800 */
[----:B------:R-:W-:Y:S01]  /*135c0*/  IMAD.WIDE.U32 R12, R12, c[0x0][0x3d8], R6 ;  /* 0x0000f6000c0c7a25 */ /* 0x000fe200078e0006 */
[----:B------:R-:W-:-:S02]  /*135d0*/  SEL R7, R14, 0xffffffc0, !P2 ;  /* 0xffffffc00e077807 */ /* 0x000fc40005000000 */
[----:B------:R-:W-:Y:S01]  /*135e0*/  STS [R4+0x480], R146 ;  /* 0x0004809204007388 */ /* 0x000fe20000000800 */
[----:B------:R-:W-:Y:S01]  /*135f0*/  IMAD R14, R8, c[0x0][0x488], RZ ;  /* 0x00012200080e7a24 */ /* 0x000fe200078e02ff */
[----:B------:R-:W-:Y:S01]  /*13600*/  F2FP.PACK_AB R44, R44, R52 ;  /* 0x000000342c2c723e */ /* 0x000fe200000000ff */
[----:B------:R-:W-:Y:S01]  /*13610*/  IMAD.WIDE.U32 R8, R5, c[0x0][0x488], R10 ;  /* 0x0001220005087a25 */ /* 0x000fe200078e000a */
[----:B------:R-:W-:Y:S01]  /*13620*/  STS [R15], R148 ;  /* 0x000000940f007388 */ /* 0x000fe20000000800 */
[----:B------:R-:W-:Y:S02]  /*13630*/  F2FP.PACK_AB R54, R55, R54 ;  /* 0x000000363736723e */ /* 0x000fe400000000ff */
[----:B------:R-:W-:Y:S01]  /*13640*/  IMAD.IADD R6, R2, 0x1, R7 ;  /* 0x0000000102067824 */ /* 0x000fe200078e0207 */
[----:B------:R-:W-:Y:S01]  /*13650*/  STS [R15+0x400], R150 ;  /* 0x000400960f007388 */ /* 0x000fe20000000800 */
[----:B------:R-:W-:Y:S01]  /*13660*/  IMAD R10, R5, c[0x0][0x48c], R14 ;  /* 0x00012300050a7a24 */ /* 0x000fe200078e020e */
[----:B------:R-:W-:Y:S01]  /*13670*/  F2FP.PACK_AB R43, R57, R56 ;  /* 0x00000038392b723e */ /* 0x000fe200000000ff */
[C---:B------:R-:W-:Y:S01]  /*13680*/  IMAD.IADD R14, R7.reuse, 0x1, R3 ;  /* 0x00000001070e7824 */ /* 0x040fe200078e0203 */
[----:B------:R-:W-:Y:S01]  /*13690*/  STS [R6+0x80], R153 ;  /* 0x0000809906007388 */ /* 0x000fe20000000800 */
[----:B------:R-:W-:Y:S01]  /*136a0*/  IMAD.IADD R5, R7, 0x1, R4 ;  /* 0x0000000107057824 */ /* 0x000fe200078e0204 */
[----:B------:R-:W-:Y:S01]  /*136b0*/  F2FP.PACK_AB R58, R59, R58 ;  /* 0x0000003a3b3a723e */ /* 0x000fe200000000ff */
[----:B------:R-:W-:Y:S01]  /*136c0*/  IMAD.IADD R7, R15, 0x1, R7 ;  /* 0x000000010f077824 */ /* 0x000fe200078e0207 */
[----:B------:R-:W-:Y:S01]  /*136d0*/  STS [R6+0x480], R154 ;  /* 0x0004809a06007388 */ /* 0x000fe20000000800 */
[----:B------:R-:W-:Y:S01]  /*136e0*/  F2FP.PACK_AB R42, R61, R60 ;  /* 0x0000003c3d2a723e */ /* 0x000fe200000000ff */
[----:B------:R-:W-:Y:S01]  /*136f0*/  IMAD.IADD R9, R9, 0x1, R10 ;  /* 0x0000000109097824 */ /* 0x000fe200078e020a */
        /* <DEDUP_REMOVED lines=41> */
[----:B------:R-:W-:Y:S02]  /*13990*/  LEA R16, P0, R8, c[0x0][0x450], 0x2 ;  /* 0x0001140008107a11 */ /* 0x000fe400078010ff */
        /* <DEDUP_REMOVED lines=9> */
[----:B------:R-:W-:Y:S01]  /*13a30*/  LEA.HI.X R9, R8, c[0x0][0x454], R9, 0x2, P0 ;  /* 0x0001150008097a11 */ /* 0x000fe200000f1409 */
        /* <DEDUP_REMOVED lines=93> */
.L_x_913:
[----:B--234-:R-:W-:Y:S05]  /*14010*/  BSYNC B0 ;  /* 0x0000000000007941 */ /* 0x01cfea0003800000 */
.L_x_912:
[----:B------:R-:W-:Y:S01]  /*14020*/  IADD3 R4, R28, 0x20, RZ ;  /* 0x000000201c047810 */ /* 0x000fe20007ffe0ff */
[----:B------:R2:W3:Y:S01]  /*14030*/  SHFL.IDX PT, R3, R29, 0x1, 0x181f ;  /* 0x00381f001d037f89 */ /* 0x0004e200000e0000 */
[----:B------:R-:W-:Y:S02]  /*14040*/  BSSY B0, `(.L_x_914) ;  /* 0x000001c000007945 */ /* 0x000fe40003800000 */
[----:B------:R-:W-:Y:S01]  /*14050*/  ISETP.GE.AND P0, PT, R4, R80, PT ;  /* 0x000000500400720c */ /* 0x000fe20003f06270 */
[----:B-1----:R2:W1:-:S12]  /*14060*/  SHFL.IDX PT, R2, R30, 0x1, 0x181f ;  /* 0x00381f001e027f89 */ /* 0x00245800000e0000 */
        /* <DEDUP_REMOVED lines=14> */
[----:B-1-3--:R-:W-:Y:S01]  /*14150*/  @!P3 IMAD.WIDE R8, R0, 0x2, R2 ;  /* 0x000000020008b825 */ /* 0x00afe200078e0202 */
        /* <DEDUP_REMOVED lines=10> */
.L_x_915:
[----:B------:R-:W-:Y:S05]  /*14200*/  BSYNC B0 ;  /* 0x0000000000007941 */ /* 0x000fea0003800000 */
.L_x_914:
[----:B-1----:R-:W-:Y:S01]  /*14210*/  IADD3 R4, R28, 0x40, RZ ;  /* 0x000000401c047810 */ /* 0x002fe20007ffe0ff */
[----:B---3--:R1:W3:Y:S01]  /*14220*/  SHFL.IDX PT, R3, R29, 0x2, 0x181f ;  /* 0x00581f001d037f89 */ /* 0x0082e200000e0000 */
        /* <DEDUP_REMOVED lines=28> */
.L_x_917:
[----:B------:R-:W-:Y:S05]  /*143f0*/  BSYNC B0 ;  /* 0x0000000000007941 */ /* 0x000fea0003800000 */
.L_x_916:
[----:B---3--:R-:W-:Y:S01]  /*14400*/  IADD3 R4, R28, 0x60, RZ ;  /* 0x000000601c047810 */ /* 0x008fe20007ffe0ff */
[----:B------:R3:W1:Y:S03]  /*14410*/  SHFL.IDX PT, R3, R29, 0x3, 0x181f ;  /* 0x00781f001d037f89 */ /* 0x00066600000e0000 */
[----:B------:R-:W-:Y:S01]  /*14420*/  ISETP.GE.AND P0, PT, R4, R80, PT ;  /* 0x000000500400720c */ /* 0x000fe20003f06270 */
[----:B----4-:R3:W4:-:S12]  /*14430*/  SHFL.IDX PT, R2, R30, 0x3, 0x181f ;  /* 0x00781f001e027f89 */ /* 0x01071800000e0000 */
        /* <DEDUP_REMOVED lines=27> */
.L_x_911:
        /* <DEDUP_REMOVED lines=40> */
.L_x_919:
[----:B------:R-:W-:Y:S05]  /*14870*/  BSYNC B0 ;  /* 0x0000000000007941 */ /* 0x000fea0003800000 */
.L_x_918:
        /* <DEDUP_REMOVED lines=70> */
.L_x_921:
[----:B------:R-:W-:Y:S05]  /*14ce0*/  BSYNC B0 ;  /* 0x0000000000007941 */ /* 0x000fea0003800000 */
.L_x_920:
        /* <DEDUP_REMOVED lines=27> */
.L_x_923:
[----:B------:R-:W-:Y:S05]  /*14ea0*/  BSYNC B0 ;  /* 0x0000000000007941 */ /* 0x000fea0003800000 */
.L_x_922:
        /* <DEDUP_REMOVED lines=27> */
.L_x_925:
[----:B------:R-:W-:Y:S05]  /*15060*/  BSYNC B0 ;  /* 0x0000000000007941 */ /* 0x000fea0003800000 */
.L_x_924:
        /* <DEDUP_REMOVED lines=28> */
.L_x_926:
        /* <DEDUP_REMOVED lines=13> */
.L_x_1542:


//--------------------- .text._ZN7cutlass13device_kernelIN5flash19enable_sm80_to_sm89INS1_16FlashAttnFwdSm80INS1_25CollectiveMainloopFwdSm80ILi8ELi1ELb0EN4cute5tupleIJNS5_1CILi128EEENS7_ILi64EEENS7_ILi256EEEEEELi256ENS_6half_tEfNS_4arch4Sm80ELb0ELb1ELb1ELb1ELb0ELb0ELb1ELb0EEENS1_21CollectiveEpilogueFwdINS6_IJS8_SA_S9_EEENS6_IJNS7_ILi1EEESI_SI_EEESC_SE_Li256ELb1ELb1ELb0ELb0EEENS1_19SingleTileSchedulerILb1ELb0ELb1ELi128EEEEEEEEEvNT_6ParamsE --------------------------
	.section	.text._ZN7cutlass13device_kernelIN5flash19enable_sm80_to_sm89INS1_16FlashAttnFwdSm80INS1_25CollectiveMainloopFwdSm80ILi8ELi1ELb0EN4cute5tupleIJNS5_1CILi128EEENS7_ILi64EEENS7_ILi256EEEEEELi256ENS_6half_tEfNS_4arch4Sm80ELb0ELb1ELb1ELb1ELb0ELb0ELb1ELb0EEENS1_21CollectiveEpilogueFwdINS6_IJS8_SA_S9_EEENS6_IJNS7_ILi1EEESI_SI_EEESC_SE_Li256ELb1ELb1ELb0ELb0EEENS1_19SingleTileSchedulerILb1ELb0ELb1ELi128EEEEEEEEEvNT_6ParamsE,"ax",@progbits
	.sectioninfo	@"SHI_REGISTERS=255"
	.align	128
.text._ZN7cutlass13device_kernelIN5flash19enable_sm80_to_sm89INS1_16FlashAttnFwdSm80INS1_25CollectiveMainloopFwdSm80ILi8ELi1ELb0EN4cute5tupleIJNS5_1CILi128EEENS7_ILi64EEENS7_ILi256EEEEEELi256ENS_6half_tEfNS_4arch4Sm80ELb0ELb1ELb1ELb1ELb0ELb0ELb1ELb0EEENS1_21CollectiveEpilogueFwdINS6_IJS8_SA_S9_EEENS6_IJNS7_ILi1EEESI_SI_EEESC_SE_Li256ELb1ELb1ELb0ELb0EEENS1_19SingleTileSchedulerILb1ELb0ELb1ELi128EEEEEEEEEvNT_6ParamsE:
        .type           _ZN7cutlass13device_kernelIN5flash19enable_sm80_to_sm89INS1_16FlashAttnFwdSm80INS1_25CollectiveMainloopFwdSm80ILi8ELi1ELb0EN4cute5tupleIJNS5_1CILi128EEENS7_ILi64EEENS7_ILi256EEEEEELi256ENS_6half_tEfNS_4arch4Sm80ELb0ELb1ELb1ELb1ELb0ELb0ELb1ELb0EEENS1_21CollectiveEpilogueFwdINS6_IJS8_SA_S9_EEENS6_IJNS7_ILi1EEESI_SI_EEESC_SE_Li256ELb1ELb1ELb0ELb0EEENS1_19SingleTileSchedulerILb1ELb0ELb1ELi128EEEEEEEEEvNT_6ParamsE,@function
        .size           _ZN7cutlass13device_kernelIN5flash19enable_sm80_to_sm89INS1_16FlashAttnFwdSm80INS1_25CollectiveMainloopFwdSm80ILi8ELi1ELb0EN4cute5tupleIJNS5_1CILi128EEENS7_ILi64EEENS7_ILi256EEEEEELi256ENS_6half_tEfNS_4arch4Sm80ELb0ELb1ELb1ELb1ELb0ELb0ELb1ELb0EEENS1_21CollectiveEpilogueFwdINS6_IJS8_SA_S9_EEENS6_IJNS7_ILi1EEESI_SI_EEESC_SE_Li256ELb1ELb1ELb0ELb0EEENS1_19SingleTileSchedulerILb1ELb0ELb1ELi128EEEEEEEEEvNT_6ParamsE,(.L_x_1543 - _ZN7cutlass13device_kernelIN5flash19enable_sm80_to_sm89INS1_16FlashAttnFwdSm80INS1_25CollectiveMainloopFwdSm80ILi8ELi1ELb0EN4cute5tupleIJNS5_1CILi128EEENS7_ILi64EEENS7_ILi256EEEEEELi256ENS_6half_tEfNS_4arch4Sm80ELb0ELb1ELb1ELb1ELb0ELb0ELb1ELb0EEENS1_21CollectiveEpilogueFwdINS6_IJS8_SA_S9_EEENS6_IJNS7_ILi1EEESI_SI_EEESC_SE_Li256ELb1ELb1ELb0ELb0EEENS1_19SingleTileSchedulerILb1ELb0ELb1ELi128EEEEEEEEEvNT_6ParamsE)
        .other          _ZN7cutlass13device_kernelIN5flash19enable_sm80_to_sm89INS1_16FlashAttnFwdSm80INS1_25CollectiveMainloopFwdSm80ILi8ELi1ELb0EN4cute5tupleIJNS5_1CILi128EEENS7_ILi64EEENS7_ILi256EEEEEELi256ENS_6half_tEfNS_4arch4Sm80ELb0ELb1ELb1ELb1ELb0ELb0ELb1ELb0EEENS1_21CollectiveEpilogueFwdINS6_IJS8_SA_S9_EEENS6_IJNS7_ILi1EEESI_SI_EEESC_SE_Li256ELb1ELb1ELb0ELb0EEENS1_19SingleTileSchedulerILb1ELb0ELb1ELi128EEEEEEEEEvNT_6ParamsE,@"STO_CUDA_ENTRY STV_DEFAULT"
_ZN7cutlass13device_kernelIN5flash19enable_sm80_to_sm89INS1_16FlashAttnFwdSm80INS1_25CollectiveMainloopFwdSm80ILi8ELi1ELb0EN4cute5tupleIJNS5_1CILi128EEENS7_ILi64EEENS7_ILi256EEEEEELi256ENS_6half_tEfNS_4arch4Sm80ELb0ELb1ELb1ELb1ELb0ELb0ELb1ELb0EEENS1_21CollectiveEpilogueFwdINS6_IJS8_SA_S9_EEENS6_IJNS7_ILi1EEESI_SI_EEESC_SE_Li256ELb1ELb1ELb0ELb0EEENS1_19SingleTileSchedulerILb1ELb0ELb1ELi128EEEEEEEEEvNT_6ParamsE:
        /* <DEDUP_REMOVED lines=17> */
.L_x_928:
        /* <DEDUP_REMOVED lines=8> */
.L_x_930:
[----:B------:R-:W-:-:S04]  /*0190*/  MOV R0, c[0x0][0x54c] ;  /* 0x0001530000007a02 */ /* 0x000fc80000000f00 */
.L_x_929:
[----:B------:R-:W-:Y:S01]  /*01a0*/  USHF.L.U32 UR7, UR7, 0x7, URZ ;  /* 0x0000000707077899 */ /* 0x000fe2000800063f */
[----:B-----5:R-:W-:-:S05]  /*01b0*/  IMAD R0, R0, c[0x0][0x548], RZ ;  /* 0x0001520000007a24 */ /* 0x020fca00078e02ff */
[----:B------:R-:W-:-:S04]  /*01c0*/  ISETP.LE.AND P0, PT, R0, UR7, PT ;  /* 0x0000000700007c0c */ /* 0x000fc8000bf03270 */
[----:B------:R-:W-:-:S05]  /*01d0*/  SEL R0, R5, 0xffffffff, !P0 ;  /* 0xffffffff05007807 */ /* 0x000fca0004000000 */
[----:B------:R2:W-:Y:S01]  /*01e0*/  STL [R1+0x54], R0 ;  /* 0x0000540001007387 */ /* 0x0005e20000100800 */
[----:B------:R-:W-:Y:S05]  /*01f0*/  BRA `(.L_x_931) ;  /* 0x0000013000007947 */ /* 0x000fea0003800000 */
.L_x_927:
[----:B------:R-:W-:-:S04]  /*0200*/  ISETP.NE.U32.AND P0, PT, RZ, c[0x0][0x568], PT ;  /* 0x00015a00ff007a0c */ /* 0x000fc80003f05070 */
[----:B------:R-:W-:-:S13]  /*0210*/  ISETP.NE.AND.EX P0, PT, RZ, c[0x0][0x56c], PT, P0 ;  /* 0x00015b00ff007a0c */ /* 0x000fda0003f05300 */
[----:B------:R-:W-:Y:S05]  /*0220*/  @!P0 BRA `(.L_x_932) ;  /* 0x0000002000008947 */ /* 0x000fea0003800000 */
[----:B------:R1:W5:Y:S01]  /*0230*/  LDG.E R0, [R2.64] ;  /* 0x0000001202007981 */ /* 0x000362000c1e1900 */
[----:B------:R-:W-:Y:S05]  /*0240*/  BRA `(.L_x_933) ;  /* 0x0000009000007947 */ /* 0x000fea0003800000 */
.L_x_932:
        /* <DEDUP_REMOVED lines=8> */
.L_x_934:
[----:B------:R-:W-:-:S04]  /*02d0*/  MOV R0, c[0x0][0x54c] ;  /* 0x0001530000007a02 */ /* 0x000fc80000000f00 */
.L_x_933:
[----:B------:R-:W-:Y:S01]  /*02e0*/  USHF.L.U32 UR7, UR7, 0x7, URZ ;  /* 0x0000000707077899 */ /* 0x000fe2000800063f */
[----:B-----5:R-:W-:-:S05]  /*02f0*/  IMAD R0, R0, c[0x0][0x548], RZ ;  /* 0x0001520000007a24 */ /* 0x020fca00078e02ff */
[----:B------:R-:W-:-:S04]  /*0300*/  ISETP.LE.AND P0, PT, R0, UR7, PT ;  /* 0x0000000700007c0c */ /* 0x000fc8000bf03270 */
[----:B------:R-:W-:-:S05]  /*0310*/  SEL R0, R5, 0xffffffff, !P0 ;  /* 0xffffffff05007807 */ /* 0x000fca0004000000 */
[----:B------:R2:W-:Y:S04]  /*0320*/  STL [R1+0x54], R0 ;  /* 0x0000540001007387 */ /* 0x0005e80000100800 */
.L_x_931:
        /* <DEDUP_REMOVED lines=25> */
[----:B-12---:R-:W-:Y:S05]  /*04c0*/  @P0 BRA `(.L_x_935) ;  /* 0x0000006000000947 */ /* 0x006fea0003800000 */
[----:B------:R-:W-:Y:S05]  /*04d0*/  @!P2 BRA `(.L_x_935) ;  /* 0x000000500000a947 */ /* 0x000fea0003800000 */
[----:B------:R1:W2:Y:S04]  /*04e0*/  LDG.E R0, [R4.64] ;  /* 0x0000001204007981 */ /* 0x0002a8000c1e1900 */
[----:B-1----:R-:W4:Y:S01]  /*04f0*/  LDG.E R4, [R4.64+0x4] ;  /* 0x0000041204047981 */ /* 0x002f22000c1e1900 */
[----:B--23--:R-:W1:Y:S08]  /*0500*/  R2UR UR16, R0 ;  /* 0x00000000001073c2 */ /* 0x00ce7000000e0000 */
[----:B----4-:R-:W1:Y:S02]  /*0510*/  R2UR UR4, R4 ;  /* 0x00000000040473c2 */ /* 0x010e6400000e0000 */
[----:B-1----:R-:W-:-:S06]  /*0520*/  UIADD3 UR16, -UR16, UR4, URZ ;  /* 0x0000000410107290 */ /* 0x002fcc000fffe13f */
.L_x_935:
[----:B------:R-:W-:-:S04]  /*0530*/  ISETP.NE.U32.AND P0, PT, RZ, c[0x0][0x368], PT ;  /* 0x0000da00ff007a0c */ /* 0x000fc80003f05070 */
[----:B------:R-:W-:-:S13]  /*0540*/  ISETP.NE.AND.EX P0, PT, RZ, c[0x0][0x36c], PT, P0 ;  /* 0x0000db00ff007a0c */ /* 0x000fda0003f05300 */
[----:B------:R-:W-:Y:S05]  /*0550*/  @!P0 BRA `(.L_x_936) ;  /* 0x0000004000008947 */ /* 0x000fea0003800000 */
[----:B------:R-:W-:-:S05]  /*0560*/  IMAD.WIDE R2, R41, R26, c[0x0][0x368] ;  /* 0x0000da0029027625 */ /* 0x000fca00078e021a */
[----:B------:R-:W2:Y:S02]  /*0570*/  LDG.E R0, [R2.64] ;  /* 0x0000001202007981 */ /* 0x000ea4000c1e1900 */
[----:B--2---:R1:W2:Y:S02]  /*0580*/  R2UR UR9, R0 ;  /* 0x00000000000973c2 */ /* 0x0042a400000e0000 */
[----:B-12---:R-:W-:Y:S05]  /*0590*/  BRA `(.L_x_937) ;  /* 0x0000006000007947 */ /* 0x006fea0003800000 */
.L_x_936:
[----:B------:R-:W-:Y:S05]  /*05a0*/  @!P4 BRA `(.L_x_937) ;  /* 0x000000500000c947 */ /* 0x000fea0003800000 */
[----:B------:R1:W2:Y:S04]  /*05b0*/  LDG.E R0, [R2.64] ;  /* 0x0000001202007981 */ /* 0x0002a8000c1e1900 */
[----:B-1----:R-:W4:Y:S01]  /*05c0*/  LDG.E R2, [R2.64+0x4] ;  /* 0x0000041202027981 */ /* 0x002f22000c1e1900 */
[----:B--2---:R-:W1:Y:S08]  /*05d0*/  R2UR UR9, R0 ;  /* 0x00000000000973c2 */ /* 0x004e7000000e0000 */
[----:B----4-:R-:W1:Y:S02]  /*05e0*/  R2UR UR4, R2 ;  /* 0x00000000020473c2 */ /* 0x010e6400000e0000 */
[----:B-1----:R-:W-:-:S06]  /*05f0*/  UIADD3 UR9, -UR9, UR4, URZ ;  /* 0x0000000409097290 */ /* 0x002fcc000fffe13f */
.L_x_937:
[----:B------:R-:W-:Y:S01]  /*0600*/  ULDC UR4, c[0x0][0x2c4] ;  /* 0x0000b10000047ab9 */ /* 0x000fe20000000800 */
[----:B-----5:R-:W-:Y:S01]  /*0610*/  IADD3 R11, R7, UR6, RZ ;  /* 0x00000006070b7c10 */ /* 0x020fe2000fffe0ff */
[----:B------:R-:W-:-:S02]  /*0620*/  UISETP.NE.AND UP2, UPT, UR4, 0x1, UPT ;  /* 0x000000010400788c */ /* 0x000fc4000bf45270 */
[----:B------:R-:W-:Y:S02]  /*0630*/  ULDC.64 UR10, c[0x0][0x2c8] ;  /* 0x0000b200000a7ab9 */ /* 0x000fe40000000a00 */
[----:B------:R-:W-:Y:S02]  /*0640*/  ULDC.64 UR4, c[0x0][0x328] ;  /* 0x0000ca0000047ab9 */ /* 0x000fe40000000a00 */
[----:B------:R-:W-:Y:S02]  /*0650*/  UISETP.GE.AND UP1, UPT, UR5, 0x1, UPT ;  /* 0x000000010500788c */ /* 0x000fe4000bf26270 */
[----:B------:R-:W-:-:S03]  /*0660*/  UIADD3 UR9, -UR6, UR9, URZ ;  /* 0x0000000906097290 */ /* 0x000fc6000fffe13f */
[----:B------:R-:W-:Y:S01]  /*0670*/  @UP2 UIADD3 UR12, UR7, 0x7f, URZ ;  /* 0x0000007f070c2890 */ /* 0x000fe2000fffe03f */
[----:B------:R-:W-:Y:S01]  /*0680*/  PLOP3.LUT P0, PT, PT, PT, UP1, 0x40, 0x0 ;  /* 0x000000000000781c */ /* 0x000fe20003f0e818 */
[----:B---3--:R-:W-:Y:S02]  /*0690*/  UIADD3 UR8, UR9, 0x1, -UR16 ;  /* 0x0000000109087890 */ /* 0x008fe4000fffe810 */
[----:B------:R-:W-:Y:S02]  /*06a0*/  UIMAD.WIDE.U32 UR12, UR12, UR10, URZ ;  /* 0x0000000a0c0c72a5 */ /* 0x000fe4000f8e003f */
[----:B------:R-:W-:Y:S02]  /*06b0*/  UIADD3 UR10, UR7, 0x7f, URZ ;  /* 0x0000007f070a7890 */ /* 0x000fe4000fffe03f */
[----:B------:R-:W-:-:S04]  /*06c0*/  @UP2 USHF.R.U32.HI UR10, URZ, UR11, UR13 ;  /* 0x0000000b3f0a2299 */ /* 0x000fc8000801160d */
[----:B------:R-:W-:-:S04]  /*06d0*/  UIADD3 UR8, UR8, UR10, URZ ;  /* 0x0000000a08087290 */ /* 0x000fc8000fffe03f */
[----:B------:R-:W-:Y:S01]  /*06e0*/  UIADD3 UR4, UR8, UR4, URZ ;  /* 0x0000000408047290 */ /* 0x000fe2000fffe03f */
[----:B------:R-:W-:Y:S05]  /*06f0*/  @P0 BRA `(.L_x_938) ;  /* 0x0000012000000947 */ /* 0x000fea0003800000 */
[----:B------:R-:W-:Y:S01]  /*0700*/  ISETP.LT.AND P0, PT, RZ, UR8, PT ;  /* 0x00000008ff007c0c */ /* 0x000fe2000bf01270 */
[----:B------:R-:W-:-:S12]  /*0710*/  UIADD3 UR6, UR8, -0x1, URZ ;  /* 0xffffffff08067890 */ /* 0x000fd8000fffe03f */
        /* <DEDUP_REMOVED lines=8> */
.L_x_939:
[----:B------:R-:W-:Y:S02]  /*07a0*/  UISETP.NE.AND UP0, UPT, UR5, 0x1, UPT ;  /* 0x000000010500788c */ /* 0x000fe4000bf05270 */
[----:B------:R-:W-:Y:S02]  /*07b0*/  ULDC.64 UR10, c[0x0][0x330] ;  /* 0x0000cc00000a7ab9 */ /* 0x000fe40000000a00 */
[----:B------:R-:W-:-:S07]  /*07c0*/  UIMAD.WIDE.U32 UR12, UR6, UR10, URZ ;  /* 0x0000000a060c72a5 */ /* 0x000fce000f8e003f */
[----:B------:R-:W-:Y:S02]  /*07d0*/  @UP0 USHF.R.U32.HI UR6, URZ, UR11, UR13 ;  /* 0x0000000b3f060299 */ /* 0x000fe4000801160d */
.L_x_940:
[----:B------:R-:W-:Y:S02]  /*07e0*/  ULDC UR8, c[0x0][0x32c] ;  /* 0x0000cb0000087ab9 */ /* 0x000fe40000000800 */
[----:B------:R-:W-:-:S04]  /*07f0*/  UIMAD UR8, UR6, UR5, UR8 ;  /* 0x00000005060872a4 */ /* 0x000fc8000f8e0208 */
[----:B------:R-:W-:-:S04]  /*0800*/  UISETP.LT.AND UP0, UPT, UR4, UR8, UPT ;  /* 0x000000080400728c */ /* 0x000fc8000bf01270 */
[----:B------:R-:W-:Y:S02]  /*0810*/  USEL UR4, UR4, UR8, UP0 ;  /* 0x0000000804047287 */ /* 0x000fe40008000000 */
.L_x_938:
[----:B------:R-:W-:Y:S01]  /*0820*/  UIADD3 UR12, UR9, 0x3f, URZ ;  /* 0x0000003f090c7890 */ /* 0x000fe2000fffe03f */
[----:B------:R-:W-:Y:S01]  /*0830*/  PLOP3.LUT P0, PT, PT, PT, UP1, 0x40, 0x0 ;  /* 0x000000000000781c */ /* 0x000fe20003f0e818 */
[----:B------:R-:W-:Y:S02]  /*0840*/  UIADD3 UR6, UR4, 0x3f, URZ ;  /* 0x0000003f04067890 */ /* 0x000fe4000fffe03f */
[----:B------:R-:W-:Y:S02]  /*0850*/  ULDC.64 UR10, c[0x0][0x2c8] ;  /* 0x0000b200000a7ab9 */ /* 0x000fe40000000a00 */
[----:B------:R-:W-:Y:S02]  /*0860*/  UIMAD.WIDE.U32 UR14, UR7, UR10, URZ ;  /* 0x0000000a070e72a5 */ /* 0x000fe4000f8e003f */
[----:B------:R-:W-:Y:S02]  /*0870*/  USHF.R.S32.HI UR8, URZ, 0x1f, UR12 ;  /* 0x0000001f3f087899 */ /* 0x000fe4000801140c */
[----:B------:R-:W-:-:S02]  /*0880*/  USHF.R.S32.HI UR10, URZ, 0x1f, UR6 ;  /* 0x0000001f3f0a7899 */ /* 0x000fc40008011406 */
[----:B------:R-:W-:Y:S02]  /*0890*/  ULEA.HI UR8, UR8, UR12, URZ, 0x6 ;  /* 0x0000000c08087291 */ /* 0x000fe4000f8f303f */
[----:B------:R-:W-:Y:S02]  /*08a0*/  ULEA.HI UR10, UR10, UR6, URZ, 0x6 ;  /* 0x000000060a0a7291 */ /* 0x000fe4000f8f303f */
[----:B------:R-:W-:Y:S02]  /*08b0*/  UMOV UR4, UR7 ;  /* 0x0000000700047c82 */ /* 0x000fe40008000000 */
[----:B------:R-:W-:Y:S02]  /*08c0*/  @UP2 USHF.R.U32.HI UR4, URZ, UR11, UR15 ;  /* 0x0000000b3f042299 */ /* 0x000fe4000801160f */
[----:B------:R-:W-:Y:S02]  /*08d0*/  USHF.R.S32.HI UR14, URZ, 0x6, UR8 ;  /* 0x000000063f0e7899 */ /* 0x000fe40008011408 */
[----:B------:R-:W-:-:S02]  /*08e0*/  USHF.R.S32.HI UR11, URZ, 0x6, UR10 ;  /* 0x000000063f0b7899 */ /* 0x000fc4000801140a */
[----:B------:R-:W-:Y:S02]  /*08f0*/  UIADD3 UR6, UR9, -UR16, URZ ;  /* 0x8000001009067290 */ /* 0x000fe4000fffe03f */
[----:B------:R-:W-:Y:S02]  /*0900*/  UISETP.LT.AND UP0, UPT, UR14, UR11, UPT ;  /* 0x0000000b0e00728c */ /* 0x000fe4000bf01270 */
[----:B------:R-:W-:Y:S02]  /*0910*/  UIADD3 UR10, UR6, UR4, URZ ;  /* 0x00000004060a7290 */ /* 0x000fe4000fffe03f */
[----:B------:R-:W-:Y:S02]  /*0920*/  ULDC UR8, c[0x0][0x324] ;  /* 0x0000c90000087ab9 */ /* 0x000fe40000000800 */
[----:B------:R-:W-:Y:S02]  /*0930*/  USEL UR14, UR14, UR11, UP0 ;  /* 0x0000000b0e0e7287 */ /* 0x000fe40008000000 */
        /* <DEDUP_REMOVED lines=13> */
.L_x_942:
[----:B------:R-:W-:-:S03]  /*0a10*/  UISETP.NE.AND UP0, UPT, UR5, 0x1, UPT ;  /* 0x000000010500788c */ /* 0x000fc6000bf05270 */
[----:B------:R-:W-:Y:S02]  /*0a20*/  ULDC.64 UR4, c[0x0][0x330] ;  /* 0x0000cc0000047ab9 */ /* 0x000fe40000000a00 */
[----:B------:R-:W-:-:S07]  /*0a30*/  UIMAD.WIDE.U32 UR12, UR10, UR4, URZ ;  /* 0x000000040a0c72a5 */ /* 0x000fce000f8e003f */
[----:B------:R-:W-:Y:S02]  /*0a40*/  @UP0 UMOV UR11, UR13 ;  /* 0x0000000d000b0c82 */ /* 0x000fe40008000000 */
[----:B------:R-:W-:Y:S02]  /*0a50*/  @UP0 USHF.R.U32.HI UR10, URZ, UR5, UR11 ;  /* 0x000000053f0a0299 */ /* 0x000fe4000801160b */
.L_x_943:
[----:B------:R-:W-:Y:S02]  /*0a60*/  ULDC UR4, c[0x0][0x32c] ;  /* 0x0000cb0000047ab9 */ /* 0x000fe40000000800 */
[----:B------:R-:W-:-:S04]  /*0a70*/  UIMAD UR4, UR10, UR4, URZ ;  /* 0x000000040a0472a4 */ /* 0x000fc8000f8e023f */
[----:B------:R-:W-:-:S04]  /*0a80*/  UISETP.LT.AND UP0, UPT, UR8, UR4, UPT ;  /* 0x000000040800728c */ /* 0x000fc8000bf01270 */
[----:B------:R-:W-:-:S04]  /*0a90*/  USEL UR8, UR8, UR4, !UP0 ;  /* 0x0000000408087287 */ /* 0x000fc8000c000000 */
.L_x_941:
[----:B------:R-:W-:Y:S01]  /*0aa0*/  USHF.R.S32.HI UR4, URZ, 0x1f, UR8 ;  /* 0x0000001f3f047899 */ /* 0x000fe20008011408 */
[----:B------:R-:W-:Y:S01]  /*0ab0*/  PLOP3.LUT P1, PT, PT, PT, PT, 0x80, 0x0 ;  /* 0x000000000000781c */ /* 0x000fe20003f2f070 */
[----:B------:R-:W-:Y:S01]  /*0ac0*/  IMAD.MOV.U32 R10, RZ, RZ, RZ ;  /* 0x000000ffff0a7224 */ /* 0x000fe200078e00ff */
[----:B------:R-:W-:Y:S01]  /*0ad0*/  CS2R R128, SRZ ;  /* 0x0000000000807805 */ /* 0x000fe2000001ff00 */
[----:B------:R-:W-:Y:S01]  /*0ae0*/  ULEA.HI UR8, UR4, UR8, URZ, 0x6 ;  /* 0x0000000804087291 */ /* 0x000fe2000f8f303f */
[----:B------:R-:W-:Y:S01]  /*0af0*/  IMAD.MOV.U32 R130, RZ, RZ, RZ ;  /* 0x000000ffff827224 */ /* 0x000fe200078e00ff */
[----:B------:R-:W-:Y:S01]  /*0b00*/  CS2R R14, SRZ ;  /* 0x00000000000e7805 */ /* 0x000fe2000001ff00 */
[----:B------:R-:W-:Y:S01]  /*0b10*/  MOV R126, RZ ;  /* 0x000000ff007e7202 */ /* 0x000fe20000000f00 */
[----:B------:R-:W-:Y:S01]  /*0b20*/  USHF.R.S32.HI UR8, URZ, 0x6, UR8 ;  /* 0x000000063f087899 */ /* 0x000fe20008011408 */
[----:B------:R-:W-:Y:S01]  /*0b30*/  CS2R R124, SRZ ;  /* 0x00000000007c7805 */ /* 0x000fe2000001ff00 */
[----:B------:R-:W-:Y:S01]  /*0b40*/  CS2R R122, SRZ ;  /* 0x00000000007a7805 */ /* 0x000fe2000001ff00 */
        /* <DEDUP_REMOVED lines=17> */
[----:B------:R-:W-:Y:S01]  /*0c60*/  CS2R R22, SRZ ;  /* 0x0000000000167805 */ /* 0x000fe2000001ff00 */
[----:B------:R-:W-:Y:S01]  /*0c70*/  IMAD.MOV.U32 R102, RZ, RZ, RZ ;  /* 0x000000ffff667224 */ /* 0x000fe200078e00ff */
        /* <DEDUP_REMOVED lines=53> */
[----:B------:R-:W-:Y:S05]  /*0fd0*/  @!P0 BRA `(.L_x_944) ;  /* 0x000149d000008947 */ /* 0x000fea0003800000 */
[----:B------:R-:W-:-:S04]  /*0fe0*/  ISETP.NE.U32.AND P3, PT, RZ, c[0x0][0x340], PT ;  /* 0x0000d000ff007a0c */ /* 0x000fc80003f65070 */
[----:B------:R-:W-:-:S13]  /*0ff0*/  ISETP.NE.AND.EX P3, PT, RZ, c[0x0][0x344], PT, P3 ;  /* 0x0000d100ff007a0c */ /* 0x000fda0003f65330 */
[----:B------:R-:W-:-:S05]  /*1000*/  @P3 IMAD.WIDE R2, R41, R26, c[0x0][0x340] ;  /* 0x0000d00029023625 */ /* 0x000fca00078e021a */
[----:B------:R1:W2:Y:S01]  /*1010*/  @P3 LDG.E R20, [R2.64] ;  /* 0x0000001202143981 */ /* 0x0002a2000c1e1900 */
[----:B------:R-:W-:Y:S01]  /*1020*/  SHF.R.S32.HI R0, RZ, 0x1f, R6 ;  /* 0x0000001fff007819 */ /* 0x000fe20000011406 */
[----:B------:R-:W-:Y:S01]  /*1030*/  ULDC UR4, c[0x0][0x2c4] ;  /* 0x0000b10000047ab9 */ /* 0x000fe20000000800 */
[----:B------:R-:W-:Y:S01]  /*1040*/  SHF.R.S32.HI R100, RZ, 0x1f, R103 ;  /* 0x0000001fff647819 */ /* 0x000fe20000011467 */
[----:B------:R-:W3:Y:S01]  /*1050*/  S2R R29, SR_CTAID.Y ;  /* 0x00000000001d7919 */ /* 0x000ee20000002600 */
[----:B------:R-:W-:Y:S01]  /*1060*/  PLOP3.LUT P1, PT, PT, PT, UP2, 0x80, 0x0 ;  /* 0x000000000000781c */ /* 0x000fe20003f2f028 */
[----:B------:R-:W-:Y:S01]  /*1070*/  IMAD R0, R0, c[0x0][0x178], RZ ;  /* 0x00005e0000007a24 */ /* 0x000fe200078e02ff */
[-C--:B------:R-:W-:Y:S01]  /*1080*/  LEA.HI R4, R100, R103.reuse, RZ, 0x3 ;  /* 0x0000006764047211 */ /* 0x080fe200078f18ff */
[----:B------:R-:W-:Y:S01]  /*1090*/  UIMAD UR4, UR16, UR4, URZ ;  /* 0x00000004100472a4 */ /* 0x000fe2000f8e023f */
[----:B------:R-:W-:Y:S01]  /*10a0*/  SHF.R.S32.HI R18, RZ, 0x1f, R41 ;  /* 0x0000001fff127819 */ /* 0x000fe20000011429 */
[----:B------:R-:W-:Y:S01]  /*10b0*/  IMAD R0, R6, c[0x0][0x17c], R0 ;  /* 0x00005f0006007a24 */ /* 0x000fe200078e0200 */
[----:B------:R-:W-:Y:S01]  /*10c0*/  SHF.R.S32.HI R26, RZ, 0x3, R4 ;  /* 0x00000003ff1a7819 */ /* 0x000fe20000011404 */
[----:B------:R-:W-:Y:S01]  /*10d0*/  BSSY B0, `(.L_x_945) ;  /* 0x00000b3000007945 */ /* 0x000fe20003800000 */
[----:B------:R-:W-:-:S02]  /*10e0*/  LEA.HI R19, R100, R103, RZ, 0x4 ;  /* 0x0000006764137211 */ /* 0x000fc400078f20ff */
[----:B------:R-:W-:Y:S02]  /*10f0*/  PLOP3.LUT P0, PT, PT, PT, UP2, 0x80, 0x0 ;  /* 0x000000000000781c */ /* 0x000fe40003f0f028 */
[----:B------:R-:W-:Y:S02]  /*1100*/  SHF.R.S32.HI R10, RZ, 0x4, R19 ;  /* 0x00000004ff0a7819 */ /* 0x000fe40000011413 */
[----:B------:R-:W-:Y:S02]  /*1110*/  IADD3 R30, R26, UR7, RZ ;  /* 0x000000071a1e7c10 */ /* 0x000fe4000fffe0ff */
[----:B------:R-:W-:Y:S02]  /*1120*/  LEA.HI R9, R19, R10, RZ, 0x1 ;  /* 0x0000000a13097211 */ /* 0x000fe400078f08ff */
[----:B------:R-:W-:Y:S01]  /*1130*/  LEA.HI R13, R100, R103, RZ, 0x6 ;  /* 0x00000067640d7211 */ /* 0x000fe200078f30ff */
[----:B-1----:R-:W-:Y:S01]  /*1140*/  IMAD.WIDE.U32 R2, R6, c[0x0][0x178], RZ ;  /* 0x00005e0006027a25 */ /* 0x002fe200078e00ff */
[----:B---3--:R-:W-:-:S03]  /*1150*/  SHF.R.S32.HI R25, RZ, 0x1f, R29 ;  /* 0x0000001fff197819 */ /* 0x008fc6000001141d */
[----:B------:R-:W-:Y:S01]  /*1160*/  IMAD.IADD R3, R3, 0x1, R0 ;  /* 0x0000000103037824 */ /* 0x000fe200078e0200 */
[----:B------:R-:W-:Y:S01]  /*1170*/  LOP3.LUT R0, R4, 0xfffffff8, RZ, 0xc0, !PT ;  /* 0xfffffff804007812 */ /* 0x000fe200078ec0ff */
[----:B------:R-:W-:-:S04]  /*1180*/  IMAD R5, R25, c[0x0][0x1b8], RZ ;  /* 0x00006e0019057a24 */ /* 0x000fc800078e02ff */
[----:B------:R-:W-:Y:S02]  /*1190*/  IMAD.IADD R32, R103, 0x1, -R0 ;  /* 0x0000000167207824 */ /* 0x000fe400078e0a00 */
[C---:B------:R-:W-:Y:S01]  /*11a0*/  IMAD R0, R29.reuse, c[0x0][0x1bc], R5 ;  /* 0x00006f001d007a24 */ /* 0x040fe200078e0205 */
[----:B------:R-:W-:Y:S01]  /*11b0*/  SEL R5, R18, RZ, !P2 ;  /* 0x000000ff12057207 */ /* 0x000fe20005000000 */
[----:B------:R-:W-:Y:S02]  /*11c0*/  IMAD R7, R32, 0x20, R26 ;  /* 0x0000002020077824 */ /* 0x000fe400078e021a */
[----:B------:R-:W-:-:S03]  /*11d0*/  IMAD.WIDE.U32 R2, R29, c[0x0][0x1b8], R2 ;  /* 0x00006e001d027a25 */ /* 0x000fc600078e0002 */
[----:B------:R-:W-:Y:S01]  /*11e0*/  IADD3 R7, R7, UR7, RZ ;  /* 0x0000000707077c10 */ /* 0x000fe2000fffe0ff */
[----:B------:R-:W-:Y:S01]  /*11f0*/  IMAD.IADD R3, R3, 0x1, R0 ;  /* 0x0000000103037824 */ /* 0x000fe200078e0200 */
[----:B------:R-:W-:Y:S01]  /*1200*/  SEL R0, R41, RZ, !P2 ;  /* 0x000000ff29007207 */ /* 0x000fe20005000000 */
[----:B------:R-:W-:Y:S02]  /*1210*/  IMAD R5, R5, c[0x0][0x1c0], RZ ;  /* 0x0000700005057a24 */ /* 0x000fe400078e02ff */
[----:B------:R-:W-:-:S04]  /*1220*/  @P1 IMAD.HI.U32 R6, R7, c[0x0][0x2c8], RZ ;  /* 0x0000b20007061a27 */ /* 0x000fc800078e00ff */
[C---:B------:R-:W-:Y:S01]  /*1230*/  IMAD R8, R0.reuse, c[0x0][0x1c4], R5 ;  /* 0x0000710000087a24 */ /* 0x040fe200078e0205 */
[----:B------:R-:W-:Y:S01]  /*1240*/  LOP3.LUT R5, R9, 0xfffffffe, RZ, 0xc0, !PT ;  /* 0xfffffffe09057812 */ /* 0x000fe200078ec0ff */
[----:B------:R-:W-:Y:S01]  /*1250*/  IMAD.MOV.U32 R4, RZ, RZ, R7 ;  /* 0x000000ffff047224 */ /* 0x000fe200078e0007 */
[----:B------:R-:W-:Y:S01]  /*1260*/  @P0 SHF.R.U32.HI R4, RZ, c[0x0][0x2cc], R6 ;  /* 0x0000b300ff040a19 */ /* 0x000fe20000011606 */
[----:B------:R-:W-:Y:S01]  /*1270*/  IMAD.WIDE.U32 R2, R0, c[0x0][0x1c0], R2 ;  /* 0x0000700000027a25 */ /* 0x000fe200078e0002 */
[----:B------:R-:W-:Y:S02]  /*1280*/  SHF.R.S32.HI R9, RZ, 0x1f, R11 ;  /* 0x0000001fff097819 */ /* 0x000fe4000001140b */
[----:B------:R-:W-:Y:S01]  /*1290*/  SHF.R.S32.HI R6, RZ, 0x1f, R4 ;  /* 0x0000001fff067819 */ /* 0x000fe20000011404 */
[----:B------:R-:W-:Y:S01]  /*12a0*/  IMAD.IADD R31, R10, 0x1, -R5 ;  /* 0x000000010a1f7824 */ /* 0x000fe200078e0a05 */
[----:B------:R-:W-:Y:S01]  /*12b0*/  IADD3 R5, R30, 0x20, RZ ;  /* 0x000000201e057810 */ /* 0x000fe20007ffe0ff */
[----:B------:R-:W-:-:S02]  /*12c0*/  IMAD.IADD R3, R3, 0x1, R8 ;  /* 0x0000000103037824 */ /* 0x000fc400078e0208 */
[----:B------:R-:W-:Y:S01]  /*12d0*/  IMAD.MOV R0, RZ, RZ, -R4 ;  /* 0x000000ffff007224 */ /* 0x000fe200078e0a04 */
[----:B------:R-:W-:Y:S01]  /*12e0*/  ISETP.GE.AND P0, PT, R5, UR4, PT ;  /* 0x0000000405007c0c */ /* 0x000fe2000bf06270 */
[----:B------:R-:W-:Y:S02]  /*12f0*/  IMAD.SHL.U32 R8, R26, 0x40, RZ ;  /* 0x000000401a087824 */ /* 0x000fe400078e00ff */
[----:B------:R-:W-:Y:S02]  /*1300*/  IMAD R5, R0, c[0x0][0x2c4], R7 ;  /* 0x0000b10000057a24 */ /* 0x000fe400078e0207 */
[----:B------:R-:W-:Y:S01]  /*1310*/  IMAD R6, R6, c[0x0][0x1b0], RZ ;  /* 0x00006c0006067a24 */ /* 0x000fe200078e02ff */
[----:B------:R-:W-:Y:S01]  /*1320*/  LOP3.LUT R0, R8, 0x1c0, RZ, 0xc0, !PT ;  /* 0x000001c008007812 */ /* 0x000fe200078ec0ff */
[----:B------:R-:W-:Y:S02]  /*1330*/  IMAD.SHL.U32 R10, R32, 0x8, RZ ;  /* 0x00000008200a7824 */ /* 0x000fe400078e00ff */
[C---:B------:R-:W-:Y:S01]  /*1340*/  IMAD R8, R4.reuse, c[0x0][0x1b4], R6 ;  /* 0x00006d0004087a24 */ /* 0x040fe200078e0206 */
[----:B------:R-:W-:Y:S01]  /*1350*/  SHF.R.U32.HI R6, RZ, 0x3, R0 ;  /* 0x00000003ff067819 */ /* 0x000fe20000011600 */
[----:B------:R-:W-:Y:S01]  /*1360*/  IMAD.WIDE.U32 R2, R4, c[0x0][0x1b0], R2 ;  /* 0x00006c0004027a25 */ /* 0x000fe200078e0002 */
[----:B------:R-:W-:-:S02]  /*1370*/  LOP3.LUT R7, R0, 0x38, R10, 0xf8, !PT ;  /* 0x0000003800077812 */ /* 0x000fc400078ef80a */
[----:B------:R-:W-:Y:S01]  /*1380*/  SHF.R.S32.HI R4, RZ, 0x1f, R5 ;  /* 0x0000001fff047819 */ /* 0x000fe20000011405 */
[----:B------:R-:W-:Y:S01]  /*1390*/  IMAD.IADD R3, R3, 0x1, R8 ;  /* 0x0000000103037824 */ /* 0x000fe200078e0208 */
[----:B------:R-:W-:Y:S01]  /*13a0*/  IADD3 R0, P1, R11, R26, RZ ;  /* 0x0000001a0b007210 */ /* 0x000fe20007f3e0ff */
[----:B------:R-:W-:Y:S01]  /*13b0*/  IMAD.SHL.U32 R17, R32, 0x8, RZ ;  /* 0x0000000820117824 */ /* 0x000fe200078e00ff */
[----:B------:R-:W-:Y:S01]  /*13c0*/  IADD3 R11, R10, 0x80, RZ ;  /* 0x000000800a0b7810 */ /* 0x000fe20007ffe0ff */
[----:B------:R-:W-:Y:S01]  /*13d0*/  IMAD R4, R4, c[0x0][0x1a8], RZ ;  /* 0x00006a0004047a24 */ /* 0x000fe200078e02ff */
[----:B------:R-:W-:Y:S01]  /*13e0*/  LOP3.LUT R14, R7, R6, RZ, 0x3c, !PT ;  /* 0x00000006070e7212 */ /* 0x000fe200078e3cff */
[C---:B------:R-:W-:Y:S01]  /*13f0*/  IMAD.WIDE.U32 R2, R5.reuse, c[0x0][0x1a8], R2 ;  /* 0x00006a0005027a25 */ /* 0x040fe200078e0002 */
[----:B------:R-:W-:Y:S02]  /*1400*/  LEA.HI.X.SX32 R6, R26, R9, 0x1, P1 ;  /* 0x000000091a067211 */ /* 0x000fe400008f0eff */
[----:B------:R-:W-:Y:S01]  /*1410*/  ISETP.GE.AND P1, PT, R30, UR4, PT ;  /* 0x000000041e007c0c */ /* 0x000fe2000bf26270 */
[----:B------:R-:W-:Y:S01]  /*1420*/  IMAD R12, R5, c[0x0][0x1ac], R4 ;  /* 0x00006b00050c7a24 */ /* 0x000fe200078e0204 */
[----:B------:R-:W-:Y:S01]  /*1430*/  ISETP.GE.AND P2, PT, R11, c[0x0][0x1d4], PT ;  /* 0x000075000b007a0c */ /* 0x000fe20003f46270 */
[C---:B------:R-:W-:Y:S01]  /*1440*/  IMAD R5, R6.reuse, c[0x0][0x1e0], RZ ;  /* 0x0000780006057a24 */ /* 0x040fe200078e02ff */
[----:B------:R-:W-:Y:S01]  /*1450*/  SHF.R.S32.HI R11, RZ, 0x1f, R10 ;  /* 0x0000001fff0b7819 */ /* 0x000fe2000001140a */
[----:B------:R-:W-:Y:S01]  /*1460*/  IMAD R4, R6, c[0x0][0x208], RZ ;  /* 0x0000820006047a24 */ /* 0x000fe200078e02ff */
[----:B------:R-:W-:Y:S01]  /*1470*/  LEA R28, P5, R2, c[0x0][0x160], 0x1 ;  /* 0x00005800021c7a11 */ /* 0x000fe200078a08ff */
[C---:B------:R-:W-:Y:S01]  /*1480*/  IMAD R15, R0.reuse, c[0x0][0x1e4], R5 ;  /* 0x00007900000f7a24 */ /* 0x040fe200078e0205 */
[----:B------:R-:W-:Y:S01]  /*1490*/  IADD3 R22, R17, 0x80, RZ ;  /* 0x0000008011167810 */ /* 0x000fe20007ffe0ff */
[----:B------:R-:W-:-:S02]  /*14a0*/  IMAD R16, R0, c[0x0][0x20c], R4 ;  /* 0x0000830000107a24 */ /* 0x000fc400078e0204 */
[----:B------:R-:W-:Y:S01]  /*14b0*/  IMAD.WIDE.U32 R8, R0, c[0x0][0x1e0], R10 ;  /* 0x0000780000087a25 */ /* 0x000fe200078e000a */
[----:B------:R-:W-:-:S03]  /*14c0*/  ISETP.GE.AND P6, PT, R22, c[0x0][0x198], PT ;  /* 0x0000660016007a0c */ /* 0x000fc60003fc6270 */
[----:B------:R-:W-:Y:S01]  /*14d0*/  IMAD.WIDE.U32 R6, R0, c[0x0][0x208], R10 ;  /* 0x0000820000067a25 */ /* 0x000fe200078e000a */
[----:B------:R-:W-:-:S03]  /*14e0*/  LOP3.LUT R0, R19, 0xfffffff0, RZ, 0xc0, !PT ;  /* 0xfffffff013007812 */ /* 0x000fc600078ec0ff */
[----:B------:R-:W-:Y:S02]  /*14f0*/  IMAD.IADD R3, R3, 0x1, R12 ;  /* 0x0000000103037824 */ /* 0x000fe400078e020c */
[----:B------:R-:W-:Y:S01]  /*1500*/  IMAD.SHL.U32 R4, R13, 0x8, RZ ;  /* 0x000000080d047824 */ /* 0x000fe200078e00ff */
[----:B------:R-:W-:Y:S01]  /*1510*/  IADD3 R13, R17, 0xc0, RZ ;  /* 0x000000c0110d7810 */ /* 0x000fe20007ffe0ff */
[----:B------:R-:W-:Y:S01]  /*1520*/  IMAD.IADD R0, R103, 0x1, -R0 ;  /* 0x0000000167007824 */ /* 0x000fe200078e0a00 */
[----:B------:R-:W-:Y:S01]  /*1530*/  LEA.HI.X R27, R2, c[0x0][0x164], R3, 0x1, P5 ;  /* 0x00005900021b7a11 */ /* 0x000fe200028f0c03 */
[----:B------:R-:W-:Y:S01]  /*1540*/  IMAD.IADD R9, R9, 0x1, R15 ;  /* 0x0000000109097824 */ /* 0x000fe200078e020f */
[----:B------:R-:W-:Y:S01]  /*1550*/  @!P1 SHF.R.S32.HI R3, RZ, 0x1f, R22 ;  /* 0x0000001fff039819 */ /* 0x000fe20000011416 */
[----:B------:R-:W1:Y:S01]  /*1560*/  SHFL.IDX PT, R2, R28, RZ, 0x181f ;  /* 0x00181fff1c027589 */ /* 0x000e6200000e0000 */
[----:B------:R-:W-:Y:S01]  /*1570*/  LOP3.LUT R231, R14, 0xfffffe00, R4, 0xf8, !PT ;  /* 0xfffffe000ee77812 */ /* 0x000fe200078ef804 */
[----:B------:R-:W-:Y:S01]  /*1580*/  IMAD.IADD R7, R7, 0x1, R16 ;  /* 0x0000000107077824 */ /* 0x000fe200078e0210 */
[----:B------:R-:W-:Y:S01]  /*1590*/  SHF.R.S32.HI R4, RZ, 0x1f, R0 ;  /* 0x0000001fff047819 */ /* 0x000fe20000011400 */
[----:B------:R-:W-:Y:S01]  /*15a0*/  IMAD R23, R25, c[0x0][0x1e8], RZ ;  /* 0x00007a0019177a24 */ /* 0x000fe200078e02ff */
[----:B------:R-:W-:Y:S01]  /*15b0*/  @!P1 LEA.HI R22, R3, R22, RZ, 0x3 ;  /* 0x0000001603169211 */ /* 0x000fe200078f18ff */
[----:B------:R-:W-:Y:S01]  /*15c0*/  @!P1 IMAD.SHL.U32 R16, R231, 0x2, RZ ;  /* 0x00000002e7109824 */ /* 0x000fe200078e00ff */
[----:B------:R-:W3:Y:S01]  /*15d0*/  SHFL.IDX PT, R3, R27, RZ, 0x181f ;  /* 0x00181fff1b037589 */ /* 0x000ee200000e0000 */
[----:B------:R-:W-:Y:S01]  /*15e0*/  LEA.HI R24, R4, R0, RZ, 0x3 ;  /* 0x0000000004187211 */ /* 0x000fe200078f18ff */
[----:B------:R-:W-:Y:S01]  /*15f0*/  IMAD R25, R25, c[0x0][0x210], RZ ;  /* 0x0000840019197a24 */ /* 0x000fe200078e02ff */
[----:B------:R-:W-:Y:S01]  /*1600*/  @!P1 SHF.R.S32.HI R12, RZ, 0x1f, R13 ;  /* 0x0000001fff0c9819 */ /* 0x000fe2000001140d */
[C---:B------:R-:W-:Y:S01]  /*1610*/  IMAD R23, R29.reuse, c[0x0][0x1ec], R23 ;  /* 0x00007b001d177a24 */ /* 0x040fe200078e0217 */
[----:B------:R-:W-:Y:S01]  /*1620*/  LOP3.LUT R4, R24, 0xfffffff8, RZ, 0xc0, !PT ;  /* 0xfffffff818047812 */ /* 0x000fe200078ec0ff */
[----:B------:R-:W-:Y:S01]  /*1630*/  IMAD.WIDE.U32 R8, R29, c[0x0][0x1e8], R8 ;  /* 0x00007a001d087a25 */ /* 0x000fe200078e0008 */
[----:B------:R-:W-:-:S02]  /*1640*/  ISETP.GE.AND P5, PT, R13, c[0x0][0x198], PT ;  /* 0x000066000d007a0c */ /* 0x000fc40003fa6270 */
[----:B------:R-:W-:Y:S01]  /*1650*/  @!P1 LEA.HI R13, R12, R13, RZ, 0x3 ;  /* 0x0000000d0c0d9211 */ /* 0x000fe200078f18ff */
[----:B------:R-:W-:Y:S01]  /*1660*/  IMAD.IADD R19, R0, 0x1, -R4 ;  /* 0x0000000100137824 */ /* 0x000fe200078e0a04 */
[----:B------:R-:W-:Y:S01]  /*1670*/  @!P1 LOP3.LUT R12, R22, 0xfffffff8, RZ, 0xc0, !PT ;  /* 0xfffffff8160c9812 */ /* 0x000fe200078ec0ff */
[C---:B------:R-:W-:Y:S02]  /*1680*/  IMAD R25, R29.reuse, c[0x0][0x214], R25 ;  /* 0x000085001d197a24 */ /* 0x040fe400078e0219 */
[----:B------:R-:W-:-:S04]  /*1690*/  IMAD.WIDE.U32 R6, R29, c[0x0][0x210], R6 ;  /* 0x000084001d067a25 */ /* 0x000fc800078e0006 */
[----:B------:R-:W-:Y:S02]  /*16a0*/  IMAD.IADD R9, R9, 0x1, R23 ;  /* 0x0000000109097824 */ /* 0x000fe400078e0217 */
[--C-:B--2---:R-:W-:Y:S01]  /*16b0*/  @P3 IMAD.MOV.U32 R4, RZ, RZ, R20.reuse ;  /* 0x000000ffff043224 */ /* 0x104fe200078e0014 */
[----:B------:R-:W-:Y:S01]  /*16c0*/  @P3 SHF.R.S32.HI R5, RZ, 0x1f, R20 ;  /* 0x0000001fff053819 */ /* 0x000fe20000011414 */
[----:B------:R-:W-:Y:S02]  /*16d0*/  @!P3 IMAD.MOV.U32 R4, RZ, RZ, R41 ;  /* 0x000000ffff04b224 */ /* 0x000fe400078e0029 */
[----:B------:R-:W-:Y:S01]  /*16e0*/  @!P3 IMAD.MOV.U32 R5, RZ, RZ, R18 ;  /* 0x000000ffff05b224 */ /* 0x000fe200078e0012 */
[----:B------:R-:W-:Y:S02]  /*16f0*/  IADD3 R18, R10, 0x40, RZ ;  /* 0x000000400a127810 */ /* 0x000fe40007ffe0ff */
[----:B------:R-:W-:Y:S02]  /*1700*/  SEL R21, R4, RZ, !P4 ;  /* 0x000000ff04157207 */ /* 0x000fe40006000000 */
[----:B------:R-:W-:-:S02]  /*1710*/  @!P1 SHF.R.S32.HI R0, RZ, 0x1f, R18 ;  /* 0x0000001fff009819 */ /* 0x000fc40000011412 */
[----:B-1----:R-:W-:Y:S01]  /*1720*/  @!P1 LEA R4, P3, R17, R2, 0x1 ;  /* 0x0000000211049211 */ /* 0x002fe200078608ff */
[----:B------:R-:W-:Y:S01]  /*1730*/  IMAD.WIDE.U32 R38, R21, c[0x0][0x1f0], R8 ;  /* 0x00007c0015267a25 */ /* 0x000fe200078e0008 */
[----:B------:R-:W-:Y:S02]  /*1740*/  SEL R20, R5, RZ, !P4 ;  /* 0x000000ff05147207 */ /* 0x000fe40006000000 */
[----:B------:R-:W-:Y:S02]  /*1750*/  @!P1 LEA.HI R0, R0, R18, RZ, 0x3 ;  /* 0x0000001200009211 */ /* 0x000fe400078f18ff */
[C---:B---3--:R-:W-:Y:S01]  /*1760*/  @!P1 LEA.HI.X R5, R17.reuse, R3, R11, 0x1, P3 ;  /* 0x0000000311059211 */ /* 0x048fe200018f0c0b */
[----:B------:R1:W-:Y:S01]  /*1770*/  STL.64 [R1+0x40], R38 ;  /* 0x0000402601007387 */ /* 0x0003e20000100a00 */
[C---:B------:R-:W-:Y:S02]  /*1780*/  ISETP.GE.AND P3, PT, R17.reuse, c[0x0][0x198], PT ;  /* 0x0000660011007a0c */ /* 0x040fe40003f66270 */
[----:B------:R-:W-:-:S02]  /*1790*/  ISETP.GE.AND P4, PT, R17, c[0x0][0x198], PT ;  /* 0x0000660011007a0c */ /* 0x000fc40003f86270 */
[----:B------:R-:W-:Y:S02]  /*17a0*/  ISETP.GE.AND P4, PT, R18, c[0x0][0x198], PT ;  /* 0x0000660012007a0c */ /* 0x000fe40003f86270 */
[----:B------:R-:W-:Y:S02]  /*17b0*/  @!P1 LOP3.LUT R14, R0, 0xfffffff8, RZ, 0xc0, !PT ;  /* 0xfffffff8000e9812 */ /* 0x000fe400078ec0ff */
[----:B------:R-:W-:Y:S01]  /*17c0*/  @!P1 LOP3.LUT R0, R13, 0xfffffff8, RZ, 0xc0, !PT ;  /* 0xfffffff80d009812 */ /* 0x000fe200078ec0ff */
[----:B------:R-:W-:Y:S01]  /*17d0*/  @!P1 IMAD.WIDE R12, R12, 0x2, R2 ;  /* 0x000000020c0c9825 */ /* 0x000fe200078e0202 */
[----:B------:R-:W-:-:S03]  /*17e0*/  P2R R29, PR, RZ, 0x10 ;  /* 0x00000010ff1d7803 */ /* 0x000fc60000000000 */
[--C-:B------:R-:W-:Y:S01]  /*17f0*/  @!P1 IMAD.WIDE R14, R14, 0x2, R2.reuse ;  /* 0x000000020e0e9825 */ /* 0x100fe200078e0202 */
[----:B------:R-:W-:Y:S01]  /*1800*/  @!PT LDS RZ, [RZ] ;  /* 0x00000000fffff984 */ /* 0x000fe20000000800 */
[----:B------:R2:W-:Y:S01]  /*1810*/  @!P1 LDGSTS.E.BYPASS.LTC128B.128 [R16+0x10100], [R4.64], !P3 ;  /* 0x1010000004109fae */ /* 0x0005e2000d901d52 */
[----:B------:R-:W-:Y:S02]  /*1820*/  ISETP.GE.AND P3, PT, R18, c[0x0][0x1d4], PT ;  /* 0x0000750012007a0c */ /* 0x000fe40003f66270 */
[----:B------:R-:W-:Y:S01]  /*1830*/  @!P1 IMAD.WIDE R2, R0, 0x2, R2 ;  /* 0x0000000200029825 */ /* 0x000fe200078e0202 */
[----:B------:R3:W-:Y:S01]  /*1840*/  @!P1 LDGSTS.E.BYPASS.LTC128B.128 [R16+0x14100], [R14.64], !P4 ;  /* 0x141000000e109fae */ /* 0x0007e2000e101d52 */
[----:B------:R-:W-:Y:S02]  /*1850*/  ISETP.GE.AND P4, PT, R10, c[0x0][0x1d4], PT ;  /* 0x000075000a007a0c */ /* 0x000fe40003f86270 */
[C---:B------:R-:W-:Y:S01]  /*1860*/  IMAD.SHL.U32 R0, R19.reuse, 0x40, RZ ;  /* 0x0000004013007824 */ /* 0x040fe200078e00ff */
[----:B------:R4:W-:Y:S04]  /*1870*/  @!P1 LDGSTS.E.BYPASS.LTC128B.128 [R16+0x18100], [R12.64], !P6 ;  /* 0x181000000c109fae */ /* 0x0009e8000f101d52 */
[----:B------:R-:W-:Y:S01]  /*1880*/  LOP3.LUT R0, R0, 0x1c0, RZ, 0xc0, !PT ;  /* 0x000001c000007812 */ /* 0x000fe200078ec0ff */
[----:B------:R5:W-:Y:S01]  /*1890*/  @!P1 LDGSTS.E.BYPASS.LTC128B.128 [R16+0x1c100], [R2.64], !P5 ;  /* 0x1c10000002109fae */ /* 0x000be2000e901d52 */
[----:B------:R-:W-:Y:S01]  /*18a0*/  LOP3.LUT P1, RZ, R19, 0x2, RZ, 0xc0, !PT ;  /* 0x0000000213ff7812 */ /* 0x000fe2000782c0ff */
[----:B--2---:R-:W-:-:S02]  /*18b0*/  IMAD.SHL.U32 R4, R31, 0x8, RZ ;  /* 0x000000081f047824 */ /* 0x004fc400078e00ff */
[----:B------:R-:W-:Y:S02]  /*18c0*/  IMAD R5, R20, c[0x0][0x1f0], RZ ;  /* 0x00007c0014057a24 */ /* 0x000fe400078e02ff */
[----:B---3--:R-:W-:Y:S02]  /*18d0*/  IMAD.MOV.U32 R15, RZ, RZ, 0x20 ;  /* 0x00000020ff0f7424 */ /* 0x008fe400078e00ff */
[----:B----4-:R-:W-:Y:S02]  /*18e0*/  IMAD R13, R21, c[0x0][0x1f4], R5 ;  /* 0x00007d00150d7a24 */ /* 0x010fe400078e0205 */
[----:B------:R-:W-:Y:S02]  /*18f0*/  IMAD.SHL.U32 R5, R24, 0x40, RZ ;  /* 0x0000004018057824 */ /* 0x000fe400078e00ff */
[----:B------:R-:W-:Y:S01]  /*1900*/  IMAD.IADD R41, R39, 0x1, R13 ;  /* 0x0000000127297824 */ /* 0x000fe200078e020d */
[----:B-----5:R-:W-:Y:S01]  /*1910*/  LOP3.LUT R2, R0, 0x8, R4, 0xf8, !PT ;  /* 0x0000000800027812 */ /* 0x020fe200078ef804 */
[----:B------:R-:W-:Y:S01]  /*1920*/  IMAD.MOV.U32 R3, RZ, RZ, 0x10 ;  /* 0x00000010ff037424 */ /* 0x000fe200078e00ff */
[----:B------:R-:W-:-:S04]  /*1930*/  SHF.R.U32.HI R0, RZ, 0x3, R0 ;  /* 0x00000003ff007819 */ /* 0x000fc80000011600 */
[----:B------:R-:W-:Y:S01]  /*1940*/  SEL R4, R3, 0xfffffff0, !P1 ;  /* 0xfffffff003047807 */ /* 0x000fe20004800000 */
[----:B------:R-:W-:Y:S01]  /*1950*/  IMAD.IADD R3, R7, 0x1, R25 ;  /* 0x0000000107037824 */ /* 0x000fe200078e0219 */
[----:B------:R-:W-:Y:S01]  /*1960*/  LOP3.LUT R14, R2, R0, RZ, 0x3c, !PT ;  /* 0x00000000020e7212 */ /* 0x000fe200078e3cff */
[----:B------:R-:W-:Y:S01]  /*1970*/  IMAD R0, R20, c[0x0][0x218], RZ ;  /* 0x0000860014007a24 */ /* 0x000fe200078e02ff */
[----:B------:R-:W-:Y:S01]  /*1980*/  LOP3.LUT P1, RZ, R19, 0x4, RZ, 0xc0, !PT ;  /* 0x0000000413ff7812 */ /* 0x000fe2000782c0ff */
[----:B------:R-:W-:Y:S01]  /*1990*/  IMAD.MOV.U32 R2, RZ, RZ, R6 ;  /* 0x000000ffff027224 */ /* 0x000fe200078e0006 */
[----:B------:R1:W2:Y:S01]  /*19a0*/  SHFL.IDX PT, R7, R27, 0x1, 0x181f ;  /* 0x00381f001b077f89 */ /* 0x0002a200000e0000 */
[C---:B------:R-:W-:Y:S01]  /*19b0*/  IMAD R12, R21.reuse, c[0x0][0x21c], R0 ;  /* 0x00008700150c7a24 */ /* 0x040fe200078e0200 */
[----:B------:R-:W-:Y:S01]  /*19c0*/  IADD3 R0, R10, 0xc0, RZ ;  /* 0x000000c00a007810 */ /* 0x000fe20007ffe0ff */
[----:B------:R-:W-:Y:S01]  /*19d0*/  IMAD.WIDE.U32 R36, R21, c[0x0][0x218], R2 ;  /* 0x0000860015247a25 */ /* 0x000fe200078e0002 */
[----:B------:R1:W3:Y:S01]  /*19e0*/  SHFL.IDX PT, R6, R28, 0x1, 0x181f ;  /* 0x00381f001c067f89 */ /* 0x0002e200000e0000 */
[----:B------:R-:W-:-:S02]  /*19f0*/  SEL R2, R15, 0xffffffe0, !P1 ;  /* 0xffffffe00f027807 */ /* 0x000fc40004800000 */
[----:B------:R-:W-:Y:S01]  /*1a00*/  IMAD.IADD R35, R37, 0x1, R12 ;  /* 0x0000000125237824 */ /* 0x000fe200078e020c */
[----:B------:R1:W-:Y:S01]  /*1a10*/  STL.64 [R1+0x48], R36 ;  /* 0x0000482401007387 */ /* 0x0003e20000100a00 */
[----:B------:R-:W-:Y:S02]  /*1a20*/  LOP3.LUT R5, R14, 0xfffffe00, R5, 0xf8, !PT ;  /* 0xfffffe000e057812 */ /* 0x000fe400078ef805 */
[----:B------:R-:W-:Y:S01]  /*1a30*/  ISETP.GE.AND P1, PT, R0, c[0x0][0x1d4], PT ;  /* 0x0000750000007a0c */ /* 0x000fe20003f26270 */
[----:B------:R1:W-:Y:S04]  /*1a40*/  STL [R1+0x34], R41 ;  /* 0x0000342901007387 */ /* 0x0003e80000100800 */
[----:B------:R1:W-:Y:S01]  /*1a50*/  STL [R1+0x3c], R35 ;  /* 0x00003c2301007387 */ /* 0x0003e20000100800 */
[----:B------:R-:W-:Y:S05]  /*1a60*/  @P0 BRA `(.L_x_946) ;  /* 0x0000019000000947 */ /* 0x000fea0003800000 */
[C---:B------:R-:W-:Y:S02]  /*1a70*/  IADD3 R3, R17.reuse, 0x80, RZ ;  /* 0x0000008011037810 */ /* 0x040fe40007ffe0ff */
[----:B------:R-:W-:-:S02]  /*1a80*/  IADD3 R13, R17, 0xc0, RZ ;  /* 0x000000c0110d7810 */ /* 0x000fc40007ffe0ff */
[C---:B---3--:R-:W-:Y:S02]  /*1a90*/  LEA R8, P0, R17.reuse, R6, 0x1 ;  /* 0x0000000611087211 */ /* 0x048fe400078008ff */
[----:B------:R-:W-:Y:S02]  /*1aa0*/  SHF.R.S32.HI R0, RZ, 0x1f, R18 ;  /* 0x0000001fff007819 */ /* 0x000fe40000011412 */
[----:B------:R-:W-:Y:S02]  /*1ab0*/  SHF.R.S32.HI R14, RZ, 0x1f, R3 ;  /* 0x0000001fff0e7819 */ /* 0x000fe40000011403 */
[----:B------:R-:W-:Y:S02]  /*1ac0*/  SHF.R.S32.HI R15, RZ, 0x1f, R13 ;  /* 0x0000001fff0f7819 */ /* 0x000fe4000001140d */
[----:B------:R-:W-:Y:S02]  /*1ad0*/  P2R R19, PR, RZ, 0x2 ;  /* 0x00000002ff137803 */ /* 0x000fe40000000000 */
[----:B--2---:R-:W-:-:S02]  /*1ae0*/  LEA.HI.X R9, R17, R7, R11, 0x1, P0 ;  /* 0x0000000711097211 */ /* 0x004fc400000f0c0b */
[----:B------:R-:W-:Y:S02]  /*1af0*/  LEA.HI R12, R0, R18, RZ, 0x3 ;  /* 0x00000012000c7211 */ /* 0x000fe400078f18ff */
[----:B------:R-:W-:Y:S02]  /*1b00*/  ISETP.GE.AND P1, PT, R17, c[0x0][0x198], PT ;  /* 0x0000660011007a0c */ /* 0x000fe40003f26270 */
[----:B------:R-:W-:Y:S02]  /*1b10*/  ISETP.NE.AND P0, PT, R29, RZ, PT ;  /* 0x000000ff1d00720c */ /* 0x000fe40003f05270 */
[----:B------:R-:W-:Y:S02]  /*1b20*/  LEA.HI R3, R14, R3, RZ, 0x3 ;  /* 0x000000030e037211 */ /* 0x000fe400078f18ff */
[----:B------:R-:W-:Y:S02]  /*1b30*/  LEA.HI R0, R15, R13, RZ, 0x3 ;  /* 0x0000000d0f007211 */ /* 0x000fe400078f18ff */
[----:B------:R-:W-:-:S02]  /*1b40*/  LOP3.LUT R12, R12, 0xfffffff8, RZ, 0xc0, !PT ;  /* 0xfffffff80c0c7812 */ /* 0x000fc400078ec0ff */
[----:B------:R-:W-:Y:S02]  /*1b50*/  LOP3.LUT R3, R3, 0xfffffff8, RZ, 0xc0, !PT ;  /* 0xfffffff803037812 */ /* 0x000fe400078ec0ff */
[----:B------:R-:W-:Y:S01]  /*1b60*/  LOP3.LUT R16, R0, 0xfffffff8, RZ, 0xc0, !PT ;  /* 0xfffffff800107812 */ /* 0x000fe200078ec0ff */
[----:B------:R-:W-:Y:S02]  /*1b70*/  IMAD.SHL.U32 R0, R231, 0x2, RZ ;  /* 0x00000002e7007824 */ /* 0x000fe400078e00ff */
[----:B------:R-:W-:-:S03]  /*1b80*/  IMAD.WIDE R14, R12, 0x2, R6 ;  /* 0x000000020c0e7825 */ /* 0x000fc600078e0206 */
[----:B------:R2:W-:Y:S01]  /*1b90*/  LDGSTS.E.BYPASS.LTC128B.128 [R0+0x11100], [R8.64], !P1 ;  /* 0x1110000008007fae */ /* 0x0005e2000c901d52 */
[--C-:B------:R-:W-:Y:S01]  /*1ba0*/  IMAD.WIDE R12, R3, 0x2, R6.reuse ;  /* 0x00000002030c7825 */ /* 0x100fe200078e0206 */
[----:B------:R-:W-:Y:S02]  /*1bb0*/  ISETP.NE.AND P1, PT, R19, RZ, PT ;  /* 0x000000ff1300720c */ /* 0x000fe40003f25270 */
[----:B------:R2:W-:Y:S01]  /*1bc0*/  LDGSTS.E.BYPASS.LTC128B.128 [R0+0x15100], [R14.64], !P0 ;  /* 0x151000000e007fae */ /* 0x0005e2000c101d52 */
[----:B------:R-:W-:-:S03]  /*1bd0*/  IMAD.WIDE R6, R16, 0x2, R6 ;  /* 0x0000000210067825 */ /* 0x000fc600078e0206 */
[----:B------:R2:W-:Y:S04]  /*1be0*/  LDGSTS.E.BYPASS.LTC128B.128 [R0+0x19100], [R12.64], !P6 ;  /* 0x191000000c007fae */ /* 0x0005e8000f101d52 */
[----:B------:R2:W-:Y:S03]  /*1bf0*/  LDGSTS.E.BYPASS.LTC128B.128 [R0+0x1d100], [R6.64], !P5 ;  /* 0x1d10000006007fae */ /* 0x0005e6000e901d52 */
.L_x_946:
[----:B------:R-:W-:Y:S05]  /*1c00*/  BSYNC B0 ;  /* 0x0000000000007941 */ /* 0x000fea0003800000 */
.L_x_945:
[----:B--2---:R-:W-:Y:S01]  /*1c10*/  IADD3 R0, R30, 0x40, RZ ;  /* 0x000000401e007810 */ /* 0x004fe20007ffe0ff */
[----:B------:R2:W4:Y:S01]  /*1c20*/  SHFL.IDX PT, R7, R27, 0x2, 0x181f ;  /* 0x00581f001b077f89 */ /* 0x00052200000e0000 */
[----:B------:R-:W-:Y:S02]  /*1c30*/  BSSY B0, `(.L_x_947) ;  /* 0x000001e000007945 */ /* 0x000fe40003800000 */
[----:B------:R-:W-:Y:S01]  /*1c40*/  ISETP.GE.AND P0, PT, R0, UR4, PT ;  /* 0x0000000400007c0c */ /* 0x000fe2000bf06270 */
[----:B---3--:R2:W3:-:S12]  /*1c50*/  SHFL.IDX PT, R6, R28, 0x2, 0x181f ;  /* 0x00581f001c067f89 */ /* 0x0084d800000e0000 */
[----:B------:R-:W-:Y:S05]  /*1c60*/  @P0 BRA `(.L_x_948) ;  /* 0x000001a000000947 */ /* 0x000fea0003800000 */
[C---:B------:R-:W-:Y:S02]  /*1c70*/  IADD3 R3, R17.reuse, 0x80, RZ ;  /* 0x0000008011037810 */ /* 0x040fe40007ffe0ff */
[C---:B------:R-:W-:Y:S02]  /*1c80*/  IADD3 R13, R17.reuse, 0xc0, RZ ;  /* 0x000000c0110d7810 */ /* 0x040fe40007ffe0ff */
[----:B---3--:R-:W-:Y:S02]  /*1c90*/  LEA R8, P0, R17, R6, 0x1 ;  /* 0x0000000611087211 */ /* 0x008fe400078008ff */
[----:B------:R-:W-:Y:S02]  /*1ca0*/  SHF.R.S32.HI R0, RZ, 0x1f, R18 ;  /* 0x0000001fff007819 */ /* 0x000fe40000011412 */
[----:B------:R-:W-:Y:S02]  /*1cb0*/  SHF.R.S32.HI R14, RZ, 0x1f, R3 ;  /* 0x0000001fff0e7819 */ /* 0x000fe40000011403 */
[----:B------:R-:W-:-:S02]  /*1cc0*/  SHF.R.S32.HI R15, RZ, 0x1f, R13 ;  /* 0x0000001fff0f7819 */ /* 0x000fc4000001140d */
[----:B------:R-:W-:Y:S02]  /*1cd0*/  P2R R19, PR, RZ, 0x2 ;  /* 0x00000002ff137803 */ /* 0x000fe40000000000 */
[C---:B----4-:R-:W-:Y:S02]  /*1ce0*/  LEA.HI.X R9, R17.reuse, R7, R11, 0x1, P0 ;  /* 0x0000000711097211 */ /* 0x050fe400000f0c0b */
[----:B------:R-:W-:Y:S02]  /*1cf0*/  LEA.HI R12, R0, R18, RZ, 0x3 ;  /* 0x00000012000c7211 */ /* 0x000fe400078f18ff */
[----:B------:R-:W-:Y:S02]  /*1d00*/  ISETP.GE.AND P1, PT, R17, c[0x0][0x198], PT ;  /* 0x0000660011007a0c */ /* 0x000fe40003f26270 */
[----:B------:R-:W-:Y:S02]  /*1d10*/  ISETP.NE.AND P0, PT, R29, RZ, PT ;  /* 0x000000ff1d00720c */ /* 0x000fe40003f05270 */
[----:B------:R-:W-:-:S02]  /*1d20*/  LEA.HI R3, R14, R3, RZ, 0x3 ;  /* 0x000000030e037211 */ /* 0x000fc400078f18ff */
[----:B------:R-:W-:Y:S02]  /*1d30*/  LEA.HI R0, R15, R13, RZ, 0x3 ;  /* 0x0000000d0f007211 */ /* 0x000fe400078f18ff */
[----:B------:R-:W-:Y:S02]  /*1d40*/  LOP3.LUT R12, R12, 0xfffffff8, RZ, 0xc0, !PT ;  /* 0xfffffff80c0c7812 */ /* 0x000fe400078ec0ff */
[----:B------:R-:W-:Y:S02]  /*1d50*/  LOP3.LUT R3, R3, 0xfffffff8, RZ, 0xc0, !PT ;  /* 0xfffffff803037812 */ /* 0x000fe400078ec0ff */
[----:B------:R-:W-:Y:S01]  /*1d60*/  LOP3.LUT R16, R0, 0xfffffff8, RZ, 0xc0, !PT ;  /* 0xfffffff800107812 */ /* 0x000fe200078ec0ff */
[----:B------:R-:W-:Y:S02]  /*1d70*/  IMAD.SHL.U32 R0, R231, 0x2, RZ ;  /* 0x00000002e7007824 */ /* 0x000fe400078e00ff */
[----:B------:R-:W-:-:S03]  /*1d80*/  IMAD.WIDE R14, R12, 0x2, R6 ;  /* 0x000000020c0e7825 */ /* 0x000fc600078e0206 */
[----:B------:R-:W-:Y:S01]  /*1d90*/  @!PT LDS RZ, [RZ] ;  /* 0x00000000fffff984 */ /* 0x000fe20000000800 */
[----:B------:R3:W-:Y:S01]  /*1da0*/  LDGSTS.E.BYPASS.LTC128B.128 [R0+0x12100], [R8.64], !P1 ;  /* 0x1210000008007fae */ /* 0x0007e2000c901d52 */
[--C-:B------:R-:W-:Y:S01]  /*1db0*/  IMAD.WIDE R12, R3, 0x2, R6.reuse ;  /* 0x00000002030c7825 */ /* 0x100fe200078e0206 */
[----:B------:R-:W-:Y:S02]  /*1dc0*/  ISETP.NE.AND P1, PT, R19, RZ, PT ;  /* 0x000000ff1300720c */ /* 0x000fe40003f25270 */
[----:B------:R3:W-:Y:S01]  /*1dd0*/  LDGSTS.E.BYPASS.LTC128B.128 [R0+0x16100], [R14.64], !P0 ;  /* 0x161000000e007fae */ /* 0x0007e2000c101d52 */
[----:B------:R-:W-:-:S03]  /*1de0*/  IMAD.WIDE R6, R16, 0x2, R6 ;  /* 0x0000000210067825 */ /* 0x000fc600078e0206 */
[----:B------:R3:W-:Y:S04]  /*1df0*/  LDGSTS.E.BYPASS.LTC128B.128 [R0+0x1a100], [R12.64], !P6 ;  /* 0x1a1000000c007fae */ /* 0x0007e8000f101d52 */
[----:B------:R3:W-:Y:S03]  /*1e00*/  LDGSTS.E.BYPASS.LTC128B.128 [R0+0x1e100], [R6.64], !P5 ;  /* 0x1e10000006007fae */ /* 0x0007e6000e901d52 */
.L_x_948:
[----:B------:R-:W-:Y:S05]  /*1e10*/  BSYNC B0 ;  /* 0x0000000000007941 */ /* 0x000fea0003800000 */
.L_x_947:
[----:B---3--:R-:W-:Y:S01]  /*1e20*/  IADD3 R0, R30, 0x60, RZ ;  /* 0x000000601e007810 */ /* 0x008fe20007ffe0ff */
[----:B------:R-:W-:Y:S01]  /*1e30*/  UMOV UR10, 0x6 ;  /* 0x00000006000a7882 */ /* 0x000fe20000000000 */
[----:B----4-:R3:W4:Y:S01]  /*1e40*/  SHFL.IDX PT, R7, R27, 0x3, 0x181f ;  /* 0x00781f001b077f89 */ /* 0x01072200000e0000 */
[----:B------:R-:W-:Y:S01]  /*1e50*/  ULDC.64 UR12, c[0x0][0x1e0] ;  /* 0x00007800000c7ab9 */ /* 0x000fe20000000a00 */
[----:B------:R-:W-:Y:S01]  /*1e60*/  ISETP.GE.AND P0, PT, R0, UR4, PT ;  /* 0x0000000400007c0c */ /* 0x000fe2000bf06270 */
[----:B------:R-:W-:Y:S01]  /*1e70*/  UIADD3 UR15, UR14, -0x1, URZ ;  /* 0xffffffff0e0f7890 */ /* 0x000fe2000fffe03f */
[----:B------:R3:W1:Y:S01]  /*1e80*/  SHFL.IDX PT, R6, R28, 0x3, 0x181f ;  /* 0x00781f001c067f89 */ /* 0x00066200000e0000 */
[----:B------:R-:W-:Y:S01]  /*1e90*/  USHF.L.U64.HI UR20, UR12, UR10, UR13 ;  /* 0x0000000a0c147299 */ /* 0x000fe2000801020d */
[----:B------:R-:W-:Y:S01]  /*1ea0*/  BSSY B0, `(.L_x_949) ;  /* 0x000001d000007945 */ /* 0x000fe20003800000 */
[----:B------:R-:W-:-:S08]  /*1eb0*/  USHF.L.U32 UR21, UR12, 0x6, URZ ;  /* 0x000000060c157899 */ /* 0x000fd0000800063f */
[----:B------:R-:W-:Y:S05]  /*1ec0*/  @P0 BRA `(.L_x_950) ;  /* 0x000001a000000947 */ /* 0x000fea0003800000 */
[----:B------:R-:W-:Y:S01]  /*1ed0*/  P2R R0, PR, RZ, 0x2 ;  /* 0x00000002ff007803 */ /* 0x000fe20000000000 */
[----:B------:R-:W-:Y:S01]  /*1ee0*/  IMAD.SHL.U32 R12, R231, 0x2, RZ ;  /* 0x00000002e70c7824 */ /* 0x000fe200078e00ff */
[C---:B------:R-:W-:Y:S02]  /*1ef0*/  ISETP.GE.AND P1, PT, R17.reuse, c[0x0][0x198], PT ;  /* 0x0000660011007a0c */ /* 0x040fe40003f26270 */
[C---:B-1----:R-:W-:Y:S02]  /*1f00*/  LEA R8, P0, R17.reuse, R6, 0x1 ;  /* 0x0000000611087211 */ /* 0x042fe400078008ff */
[C---:B------:R-:W-:Y:S02]  /*1f10*/  IADD3 R3, R17.reuse, 0xc0, RZ ;  /* 0x000000c011037810 */ /* 0x040fe40007ffe0ff */
[----:B----4-:R-:W-:Y:S02]  /*1f20*/  LEA.HI.X R9, R17, R7, R11, 0x1, P0 ;  /* 0x0000000711097211 */ /* 0x010fe400000f0c0b */
[----:B------:R-:W-:-:S02]  /*1f30*/  SHF.R.S32.HI R10, RZ, 0x1f, R3 ;  /* 0x0000001fff0a7819 */ /* 0x000fc40000011403 */
[----:B------:R-:W-:Y:S02]  /*1f40*/  ISETP.NE.AND P0, PT, R29, RZ, PT ;  /* 0x000000ff1d00720c */ /* 0x000fe40003f05270 */
[----:B------:R-:W-:Y:S01]  /*1f50*/  LEA.HI R3, R10, R3, RZ, 0x3 ;  /* 0x000000030a037211 */ /* 0x000fe200078f18ff */
[----:B------:R-:W-:Y:S01]  /*1f60*/  @!PT LDS RZ, [RZ] ;  /* 0x00000000fffff984 */ /* 0x000fe20000000800 */
[----:B------:R1:W-:Y:S01]  /*1f70*/  LDGSTS.E.BYPASS.LTC128B.128 [R12+0x13100], [R8.64], !P1 ;  /* 0x13100000080c7fae */ /* 0x0003e2000c901d52 */
[----:B------:R-:W-:Y:S02]  /*1f80*/  ISETP.NE.AND P1, PT, R0, RZ, PT ;  /* 0x000000ff0000720c */ /* 0x000fe40003f25270 */
[----:B------:R-:W-:Y:S02]  /*1f90*/  SHF.R.S32.HI R0, RZ, 0x1f, R18 ;  /* 0x0000001fff007819 */ /* 0x000fe40000011412 */
[----:B------:R-:W-:Y:S02]  /*1fa0*/  LOP3.LUT R3, R3, 0xfffffff8, RZ, 0xc0, !PT ;  /* 0xfffffff803037812 */ /* 0x000fe400078ec0ff */
[----:B------:R-:W-:-:S04]  /*1fb0*/  LEA.HI R0, R0, R18, RZ, 0x3 ;  /* 0x0000001200007211 */ /* 0x000fc800078f18ff */
[----:B------:R-:W-:-:S05]  /*1fc0*/  LOP3.LUT R0, R0, 0xfffffff8, RZ, 0xc0, !PT ;  /* 0xfffffff800007812 */ /* 0x000fca00078ec0ff */
        /* <DEDUP_REMOVED lines=10> */
.L_x_950:
[----:B------:R-:W-:Y:S05]  /*2070*/  BSYNC B0 ;  /* 0x0000000000007941 */ /* 0x000fea0003800000 */
.L_x_949:
[----:B------:R-:W-:Y:S01]  /*2080*/  USHF.L.U32 UR17, UR15, 0x6, URZ ;  /* 0x000000060f117899 */ /* 0x000fe2000800063f */
[----:B------:R-:W-:Y:S01]  /*2090*/  IMAD.MOV.U32 R104, RZ, RZ, R40 ;  /* 0x000000ffff687224 */ /* 0x000fe200078e0028 */
[----:B------:R-:W-:Y:S01]  /*20a0*/  USHF.R.S32.HI UR11, URZ, 0x1f, UR15 ;  /* 0x0000001f3f0b7899 */ /* 0x000fe2000801140f */
[----:B------:R-:W0:Y:S01]  /*20b0*/  LDGDEPBAR ;  /* 0x00000000000079af */ /* 0x000e220000000000 */
[----:B------:R-:W-:Y:S01]  /*20c0*/  UIMAD UR4, UR20, UR15, URZ ;  /* 0x0000000f140472a4 */ /* 0x000fe2000f8e023f */
[----:B------:R-:W-:Y:S01]  /*20d0*/  IMAD.MOV.U32 R105, RZ, RZ, R41 ;  /* 0x000000ffff697224 */ /* 0x000fe200078e0029 */
[----:B----4-:R-:W-:Y:S01]  /*20e0*/  SEL R8, RZ, 0x2, P3 ;  /* 0x00000002ff087807 */ /* 0x010fe20001800000 */
[----:B------:R-:W-:Y:S01]  /*20f0*/  IMAD.U32 R96, RZ, RZ, UR17 ;  /* 0x00000011ff607e24 */ /* 0x000fe2000f8e00ff */
[----:B------:R-:W-:Y:S01]  /*2100*/  SEL R3, RZ, 0x4, P2 ;  /* 0x00000004ff037807 */ /* 0x000fe20001000000 */
[----:B------:R-:W-:Y:S01]  /*2110*/  IMAD.U32 R99, RZ, RZ, UR21 ;  /* 0x00000015ff637e24 */ /* 0x000fe2000f8e00ff */
[----:B------:R-:W-:Y:S01]  /*2120*/  UIMAD UR4, UR11, UR21, UR4 ;  /* 0x000000150b0472a4 */ /* 0x000fe2000f8e0204 */
[----:B------:R-:W-:Y:S01]  /*2130*/  IMAD.MOV.U32 R104, RZ, RZ, R38 ;  /* 0x000000ffff687224 */ /* 0x000fe200078e0026 */
[----:B------:R-:W-:Y:S01]  /*2140*/  IADD3 R0, -R96, UR9, -R26 ;  /* 0x0000000960007c10 */ /* 0x000fe2000fffe91a */
[----:B------:R-:W-:Y:S01]  /*2150*/  IMAD.SHL.U32 R9, R32, 0x40, RZ ;  /* 0x0000004020097824 */ /* 0x000fe200078e00ff */
[----:B------:R-:W-:Y:S01]  /*2160*/  USHF.L.U32 UR13, UR12, 0x5, URZ ;  /* 0x000000050c0d7899 */ /* 0x000fe2000800063f */
[----:B-1----:R-:W-:Y:S01]  /*2170*/  IMAD.WIDE.U32 R6, R99, UR15, R104 ;  /* 0x0000000f63067c25 */ /* 0x002fe2000f8e0068 */
[C---:B------:R-:W-:Y:S01]  /*2180*/  ISETP.GE.AND P6, PT, R0.reuse, 0x1, PT ;  /* 0x000000010000780c */ /* 0x040fe20003fc6270 */
[----:B------:R-:W-:Y:S01]  /*2190*/  UMOV UR22, 0x5 ;  /* 0x0000000500167882 */ /* 0x000fe20000000000 */
[----:B------:R-:W-:Y:S01]  /*21a0*/  ISETP.GE.AND P5, PT, R0, 0x21, PT ;  /* 0x000000210000780c */ /* 0x000fe20003fa6270 */
[----:B------:R-:W-:Y:S01]  /*21b0*/  IMAD.SHL.U32 R10, R26, 0x8, RZ ;  /* 0x000000081a0a7824 */ /* 0x000fe200078e00ff */
[----:B------:R-:W-:Y:S01]  /*21c0*/  SEL R0, RZ, 0x1, P4 ;  /* 0x00000001ff007807 */ /* 0x000fe20002000000 */
[----:B------:R-:W-:Y:S01]  /*21d0*/  ULDC UR5, c[0x0][0x1e4] ;  /* 0x0000790000057ab9 */ /* 0x000fe20000000800 */
[----:B------:R-:W-:Y:S01]  /*21e0*/  IMAD.SHL.U32 R231, R231, 0x2, RZ ;  /* 0x00000002e7e77824 */ /* 0x000fe200078e00ff */
[----:B------:R-:W-:Y:S01]  /*21f0*/  USHF.L.U64.HI UR12, UR12, UR22, UR5 ;  /* 0x000000160c0c7299 */ /* 0x000fe20008010205 */
[----:B------:R-:W-:Y:S01]  /*2200*/  IADD3 R12, R3, R8, R0 ;  /* 0x00000008030c7210 */ /* 0x000fe20007ffe000 */
[----:B------:R-:W-:Y:S01]  /*2210*/  UISETP.GT.AND UP0, UPT, UR15, UR8, UPT ;  /* 0x000000080f00728c */ /* 0x000fe2000bf04270 */
[----:B------:R-:W-:Y:S01]  /*2220*/  LOP3.LUT R3, R9, 0x1c0, RZ, 0xc0, !PT ;  /* 0x000001c009037812 */ /* 0x000fe200078ec0ff */
[----:B------:R-:W-:Y:S01]  /*2230*/  UIADD3 UR17, UR9, 0x1, -UR17 ;  /* 0x0000000109117890 */ /* 0x000fe2000fffe811 */
[----:B------:R-:W-:Y:S01]  /*2240*/  IADD3 R0, R7, UR4, RZ ;  /* 0x0000000407007c10 */ /* 0x000fe2000fffe0ff */
[----:B------:R-:W-:Y:S01]  /*2250*/  ULDC.64 UR4, c[0x0][0x208] ;  /* 0x0000820000047ab9 */ /* 0x000fe20000000a00 */
[C---:B------:R-:W-:Y:S01]  /*2260*/  @P6 LEA R8, P0, R6.reuse, c[0x0][0x1c8], 0x1 ;  /* 0x0000720006086a11 */ /* 0x040fe200078008ff */
[----:B------:R-:W-:Y:S01]  /*2270*/  UIMAD UR11, UR11, UR4, URZ ;  /* 0x000000040b0b72a4 */ /* 0x000fe2000f8e023f */
[----:B------:R-:W-:Y:S01]  /*2280*/  LOP3.LUT R10, R3, 0x8, R10, 0xf8, !PT ;  /* 0x00000008030a7812 */ /* 0x000fe200078ef80a */
[----:B------:R-:W-:Y:S01]  /*2290*/  UIMAD.WIDE.U32 UR22, UR15, UR4, URZ ;  /* 0x000000040f1672a5 */ /* 0x000fe2000f8e003f */
[----:B------:R-:W-:Y:S01]  /*22a0*/  SHF.R.U32.HI R3, RZ, 0x3, R3 ;  /* 0x00000003ff037819 */ /* 0x000fe20000011603 */
[----:B------:R-:W-:Y:S01]  /*22b0*/  UIMAD UR11, UR15, UR5, UR11 ;  /* 0x000000050f0b72a4 */ /* 0x000fe2000f8e020b */
[C---:B------:R-:W-:Y:S01]  /*22c0*/  @P6 LEA.HI.X R9, R6.reuse, c[0x0][0x1cc], R0, 0x1, P0 ;  /* 0x0000730006096a11 */ /* 0x040fe200000f0c00 */
[----:B------:R-:W-:Y:S01]  /*22d0*/  BAR.SYNC.DEFER_BLOCKING 0x0 ;  /* 0x0000000000007b1d */ /* 0x000fe20000010000 */
[----:B------:R-:W-:Y:S01]  /*22e0*/  @P5 IADD3 R7, P0, R6, UR13, RZ ;  /* 0x0000000d06075c10 */ /* 0x000fe2000ff1e0ff */
[----:B------:R-:W-:Y:S01]  /*22f0*/  UIADD3 UR11, UR23, UR11, URZ ;  /* 0x0000000b170b7290 */ /* 0x000fe2000fffe03f */
[----:B------:R-:W-:Y:S01]  /*2300*/  LOP3.LUT R10, R10, R3, RZ, 0x3c, !PT ;  /* 0x000000030a0a7212 */ /* 0x000fe200078e3cff */
[----:B------:R-:W-:Y:S01]  /*2310*/  USHF.L.U64.HI UR10, UR4, UR10, UR5 ;  /* 0x0000000a040a7299 */ /* 0x000fe20008010205 */
[----:B------:R-:W-:Y:S01]  /*2320*/  @P5 IADD3.X R3, R0, UR12, RZ, P0, !PT ;  /* 0x0000000c00035c10 */ /* 0x000fe200087fe4ff */
[----:B------:R-:W-:Y:S01]  /*2330*/  @UP0 UIADD3 UR5, UR14, -0x2, URZ ;  /* 0xfffffffe0e050890 */ /* 0x000fe2000fffe03f */
[----:B------:R-:W-:Y:S01]  /*2340*/  @P5 LEA R6, P0, R7, c[0x0][0x1c8], 0x1 ;  /* 0x0000720007065a11 */ /* 0x000fe200078008ff */
[----:B------:R-:W-:Y:S01]  /*2350*/  IMAD R0, R31, 0x200, R10 ;  /* 0x000002001f007824 */ /* 0x000fe200078e020a */
[----:B------:R-:W-:Y:S01]  /*2360*/  SEL R11, RZ, 0x8, P1 ;  /* 0x00000008ff0b7807 */ /* 0x000fe20000800000 */
[----:B------:R-:W-:Y:S01]  /*2370*/  IMAD.U32 R10, RZ, RZ, UR22 ;  /* 0x00000016ff0a7e24 */ /* 0x000fe2000f8e00ff */
[----:B------:R-:W-:Y:S01]  /*2380*/  @P5 LEA.HI.X R7, R7, c[0x0][0x1cc], R3, 0x1, P0 ;  /* 0x0000730007075a11 */ /* 0x000fe200000f0c03 */
[----:B------:R-:W-:Y:S01]  /*2390*/  IMAD.SHL.U32 R204, R0, 0x2, RZ ;  /* 0x0000000200cc7824 */ /* 0x000fe200078e00ff */
[----:B------:R-:W-:Y:S01]  /*23a0*/  LEA.HI R98, R100, R103, RZ, 0x5 ;  /* 0x0000006764627211 */ /* 0x000fe200078f28ff */
[----:B------:R-:W-:Y:S01]  /*23b0*/  IMAD.IADD R14, R12, 0x1, R11 ;  /* 0x000000010c0e7824 */ /* 0x000fe200078e020b */
[----:B------:R-:W-:Y:S01]  /*23c0*/  LEA R3, P0, R10, R36, 0x6 ;  /* 0x000000240a037211 */ /* 0x000fe200078030ff */
[----:B------:R-:W-:Y:S01]  /*23d0*/  IMAD.U32 R11, RZ, RZ, UR23 ;  /* 0x00000017ff0b7e24 */ /* 0x000fe2000f8e00ff */
[C---:B------:R-:W-:Y:S01]  /*23e0*/  IADD3 R0, R204.reuse, 0x8100, RZ ;  /* 0x00008100cc007810 */ /* 0x040fe20007ffe0ff */
[----:B------:R-:W-:Y:S01]  /*23f0*/  @UP0 UIMAD UR20, UR20, UR5, URZ ;  /* 0x00000005141402a4 */ /* 0x000fe2000f8e023f */
[----:B------:R-:W-:Y:S01]  /*2400*/  SHF.R.S32.HI R97, RZ, 0x5, R98 ;  /* 0x00000005ff617819 */ /* 0x000fe20000011462 */
[----:B------:R-:W-:Y:S01]  /*2410*/  STL.64 [R1+0x30], R104 ;  /* 0x0000306801007387 */ /* 0x000fe20000100a00 */
[----:B------:R-:W-:Y:S01]  /*2420*/  IADD3 R215, R204, 0x8120, RZ ;  /* 0x00008120ccd77810 */ /* 0x000fe20007ffe0ff */
[----:B------:R-:W-:Y:S01]  /*2430*/  ULDC UR15, c[0x0][0x324] ;  /* 0x0000c900000f7ab9 */ /* 0x000fe20000000800 */
[----:B------:R-:W-:Y:S01]  /*2440*/  P2R R15, PR, RZ, 0x8 ;  /* 0x00000008ff0f7803 */ /* 0x000fe20000000000 */
[----:B------:R-:W-:Y:S01]  /*2450*/  @!PT LDS RZ, [RZ] ;  /* 0x00000000fffff984 */ /* 0x000fe20000000800 */
[----:B------:R-:W-:Y:S01]  /*2460*/  @!PT LDS RZ, [RZ] ;  /* 0x00000000fffff984 */ /* 0x000fe20000000800 */
[----:B------:R-:W-:Y:S01]  /*2470*/  @!PT LDS RZ, [RZ] ;  /* 0x00000000fffff984 */ /* 0x000fe20000000800 */
[----:B------:R1:W-:Y:S01]  /*2480*/  @P6 LDGSTS.E.BYPASS.LTC128B.128 [R231+0x8100], [R8.64], !P4 ;  /* 0x0810000008e76fae */ /* 0x0003e2000e101d52 */
[----:B------:R-:W-:-:S03]  /*2490*/  ULOP3.LUT UR15, URZ, UR15, URZ, 0x33, !UPT ;  /* 0x0000000f3f0f7292 */ /* 0x000fc6000f8e333f */
[----:B------:R1:W-:Y:S04]  /*24a0*/  @P6 LDGSTS.E.BYPASS.LTC128B.128 [R231+0xa100], [R8.64+0x80], !P3 ;  /* 0x0a10008008e76fae */ /* 0x0003e8000d901d52 */
[----:B------:R1:W-:Y:S04]  /*24b0*/  @P6 LDGSTS.E.BYPASS.LTC128B.128 [R231+0xc100], [R8.64+0x100], !P2 ;  /* 0x0c10010008e76fae */ /* 0x0003e8000d101d52 */
[----:B------:R1:W-:Y:S01]  /*24c0*/  @P6 LDGSTS.E.BYPASS.LTC128B.128 [R231+0xe100], [R8.64+0x180], !P1 ;  /* 0x0e10018008e76fae */ /* 0x0003e2000c901d52 */
[----:B------:R-:W-:-:S03]  /*24d0*/  LOP3.LUT P6, RZ, R32, 0x2, RZ, 0xc0, !PT ;  /* 0x0000000220ff7812 */ /* 0x000fc600078cc0ff */
[----:B------:R4:W-:Y:S04]  /*24e0*/  @P5 LDGSTS.E.BYPASS.LTC128B.128 [R231+0x9100], [R6.64], !P4 ;  /* 0x0910000006e75fae */ /* 0x0009e8000e101d52 */
[----:B------:R4:W-:Y:S04]  /*24f0*/  @P5 LDGSTS.E.BYPASS.LTC128B.128 [R231+0xb100], [R6.64+0x80], !P3 ;  /* 0x0b10008006e75fae */ /* 0x0009e8000d901d52 */
[----:B------:R4:W-:Y:S02]  /*2500*/  @P5 LDGSTS.E.BYPASS.LTC128B.128 [R231+0xd100], [R6.64+0x100], !P2 ;  /* 0x0d10010006e75fae */ /* 0x0009e4000d101d52 */
[----:B------:R-:W-:Y:S01]  /*2510*/  @P6 IADD3 R215, R0, -0x20, RZ ;  /* 0xffffffe000d76810 */ /* 0x000fe20007ffe0ff */
[----:B------:R-:W-:Y:S01]  /*2520*/  IMAD R0, R97, 0x400, R5 ;  /* 0x0000040061007824 */ /* 0x000fe200078e0205 */
[----:B------:R4:W-:Y:S01]  /*2530*/  @P5 LDGSTS.E.BYPASS.LTC128B.128 [R231+0xf100], [R6.64+0x180], !P1 ;  /* 0x0f10018006e75fae */ /* 0x0009e2000c901d52 */
[----:B------:R-:W-:-:S02]  /*2540*/  LOP3.LUT P6, RZ, R14, 0x2, RZ, 0xc0, !PT ;  /* 0x000000020eff7812 */ /* 0x000fc400078cc0ff */
[----:B------:R-:W-:Y:S01]  /*2550*/  IMAD.SHL.U32 R211, R0, 0x2, RZ ;  /* 0x0000000200d37824 */ /* 0x000fe200078e00ff */
[----:B------:R-:W0:Y:S01]  /*2560*/  LDGDEPBAR ;  /* 0x00000000000079af */ /* 0x000e220000000000 */
[----:B------:R-:W-:Y:S01]  /*2570*/  IMAD.MOV.U32 R0, RZ, RZ, 0x40 ;  /* 0x00000040ff007424 */ /* 0x000fe200078e00ff */
[C---:B------:R-:W-:Y:S01]  /*2580*/  IADD3 R230, R215.reuse, 0x800, RZ ;  /* 0x00000800d7e67810 */ /* 0x040fe20007ffe0ff */
[--C-:B------:R-:W-:Y:S01]  /*2590*/  IMAD R212, R4, 0x2, R211.reuse ;  /* 0x0000000204d47824 */ /* 0x100fe200078e02d3 */
[C---:B------:R-:W-:Y:S01]  /*25a0*/  IADD3 R229, R215.reuse, 0x1000, RZ ;  /* 0x00001000d7e57810 */ /* 0x040fe20007ffe0ff */
[C---:B------:R-:W-:Y:S01]  /*25b0*/  IMAD R214, R2.reuse, 0x2, R211 ;  /* 0x0000000202d67824 */ /* 0x040fe200078e02d3 */
[C---:B------:R-:W-:Y:S01]  /*25c0*/  IADD3 R228, R215.reuse, 0x1800, RZ ;  /* 0x00001800d7e47810 */ /* 0x040fe20007ffe0ff */
[----:B-1----:R-:W-:Y:S01]  /*25d0*/  IMAD.U32 R8, RZ, RZ, UR11 ;  /* 0x0000000bff087e24 */ /* 0x002fe2000f8e00ff */
[----:B------:R-:W-:Y:S01]  /*25e0*/  USHF.L.U32 UR11, UR4, 0x6, URZ ;  /* 0x00000006040b7899 */ /* 0x000fe2000800063f */
[----:B------:R-:W-:Y:S01]  /*25f0*/  IMAD R213, R2, 0x2, R212 ;  /* 0x0000000202d57824 */ /* 0x000fe200078e02d4 */
[----:B------:R-:W-:Y:S01]  /*2600*/  @UP0 USHF.R.S32.HI UR4, URZ, 0x1f, UR5 ;  /* 0x0000001f3f040899 */ /* 0x000fe20008011405 */
[----:B------:R-:W-:-:S02]  /*2610*/  IADD3 R227, R215, 0x2000, RZ ;  /* 0x00002000d7e37810 */ /* 0x000fc40007ffe0ff */
[----:B------:R-:W-:Y:S01]  /*2620*/  LEA.HI.X R10, R10, R35, R8, 0x6, P0 ;  /* 0x000000230a0a7211 */ /* 0x000fe200000f3408 */
[----:B------:R-:W-:Y:S01]  /*2630*/  @UP0 UIMAD UR4, UR4, UR21, UR20 ;  /* 0x00000015040402a4 */ /* 0x000fe2000f8e0214 */
[C---:B------:R-:W-:Y:S02]  /*2640*/  IADD3 R226, R215.reuse, 0x2800, RZ ;  /* 0x00002800d7e27810 */ /* 0x040fe40007ffe0ff */
[C---:B------:R-:W-:Y:S02]  /*2650*/  IADD3 R225, R215.reuse, 0x3000, RZ ;  /* 0x00003000d7e17810 */ /* 0x040fe40007ffe0ff */
[C---:B------:R-:W-:Y:S02]  /*2660*/  IADD3 R224, R215.reuse, 0x3800, RZ ;  /* 0x00003800d7e07810 */ /* 0x040fe40007ffe0ff */
[----:B------:R-:W-:Y:S02]  /*2670*/  IADD3 R223, R215, 0x4000, RZ ;  /* 0x00004000d7df7810 */ /* 0x000fe40007ffe0ff */
[----:B----4-:R-:W-:Y:S01]  /*2680*/  LEA R6, P0, R3, c[0x0][0x1f8], 0x1 ;  /* 0x00007e0003067a11 */ /* 0x010fe200078008ff */
[----:B------:R-:W-:-:S04]  /*2690*/  DEPBAR.LE SB0, 0x1 ;  /* 0x000080400000791a */ /* 0x000fc80000000000 */
[----:B------:R-:W-:-:S04]  /*26a0*/  DEPBAR.LE SB0, 0x0 ;  /* 0x000080000000791a */ /* 0x000fc80000000000 */
[----:B------:R-:W-:Y:S01]  /*26b0*/  BAR.SYNC.DEFER_BLOCKING 0x0 ;  /* 0x0000000000007b1d */ /* 0x000fe20000010000 */
[----:B------:R-:W-:Y:S02]  /*26c0*/  LEA.HI.X R7, R3, c[0x0][0x1fc], R10, 0x1, P0 ;  /* 0x00007f0003077a11 */ /* 0x000fe400000f0c0a */
[----:B------:R-:W-:Y:S02]  /*26d0*/  IADD3 R3, -R26, UR9, -R96 ;  /* 0x000000091a037c10 */ /* 0x000fe4000fffe960 */
[----:B------:R-:W-:Y:S02]  /*26e0*/  IADD3 R12, P0, R6, UR11, RZ ;  /* 0x0000000b060c7c10 */ /* 0x000fe4000ff1e0ff */
[----:B------:R-:W-:Y:S02]  /*26f0*/  ISETP.LT.OR P5, PT, R3, 0x1, P4 ;  /* 0x000000010300780c */ /* 0x000fe400027a1670 */
[----:B------:R-:W-:Y:S02]  /*2700*/  IADD3.X R13, R7, UR10, RZ, P0, !PT ;  /* 0x0000000a070d7c10 */ /* 0x000fe400087fe4ff */
[----:B------:R-:W-:-:S02]  /*2710*/  ISETP.LT.OR P0, PT, R3, 0x1, !P6 ;  /* 0x000000010300780c */ /* 0x000fc40007701670 */
[----:B------:R-:W-:Y:S02]  /*2720*/  ISETP.LT.OR P6, PT, R3, 0x21, !P6 ;  /* 0x000000210300780c */ /* 0x000fe400077c1670 */
[C---:B------:R-:W-:Y:S02]  /*2730*/  IADD3 R222, R215.reuse, 0x4800, RZ ;  /* 0x00004800d7de7810 */ /* 0x040fe40007ffe0ff */
[C---:B------:R-:W-:Y:S02]  /*2740*/  IADD3 R221, R215.reuse, 0x5000, RZ ;  /* 0x00005000d7dd7810 */ /* 0x040fe40007ffe0ff */
[C---:B------:R-:W-:Y:S02]  /*2750*/  IADD3 R220, R215.reuse, 0x5800, RZ ;  /* 0x00005800d7dc7810 */ /* 0x040fe40007ffe0ff */
[C---:B------:R-:W-:Y:S02]  /*2760*/  IADD3 R219, R215.reuse, 0x6000, RZ ;  /* 0x00006000d7db7810 */ /* 0x040fe40007ffe0ff */
[C---:B------:R-:W-:Y:S01]  /*2770*/  IADD3 R218, R215.reuse, 0x6800, RZ ;  /* 0x00006800d7da7810 */ /* 0x040fe20007ffe0ff */
[----:B--23--:R-:W-:Y:S01]  /*2780*/  LDSM.16.M88.4 R24, [R204+0x8100] ;  /* 0x00810000cc18783b */ /* 0x00cfe20000000200 */
[----:B------:R-:W-:-:S02]  /*2790*/  IADD3 R217, R215, 0x7000, RZ ;  /* 0x00007000d7d97810 */ /* 0x000fc40007ffe0ff */
[----:B------:R-:W-:Y:S01]  /*27a0*/  IADD3 R216, R215, 0x7800, RZ ;  /* 0x00007800d7d87810 */ /* 0x000fe20007ffe0ff */
        /* <DEDUP_REMOVED lines=18> */
[----:B------:R-:W-:-:S04]  /*28d0*/  LOP3.LUT P0, RZ, R32, 0x4, RZ, 0xc0, !PT ;  /* 0x0000000420ff7812 */ /* 0x000fc8000780c0ff */
[----:B------:R-:W-:Y:S02]  /*28e0*/  SEL R0, R0, 0xffffffc0, !P0 ;  /* 0xffffffc000007807 */ /* 0x000fe40004000000 */
[----:B------:R-:W-:-:S03]  /*28f0*/  LOP3.LUT P0, RZ, R14, 0x8, RZ, 0xc0, !PT ;  /* 0x000000080eff7812 */ /* 0x000fc6000780c0ff */
[----:B------:R-:W-:Y:S01]  /*2900*/  IMAD.IADD R210, R204, 0x1, R0 ;  /* 0x00000001ccd27824 */ /* 0x000fe200078e0200 */
[C---:B------:R-:W-:Y:S01]  /*2910*/  ISETP.LT.OR P3, PT, R3.reuse, 0x1, !P0 ;  /* 0x000000010300780c */ /* 0x040fe20004761670 */
[----:B------:R-:W-:Y:S01]  /*2920*/  IMAD.IADD R209, R0, 0x1, R215 ;  /* 0x0000000100d17824 */ /* 0x000fe200078e02d7 */
[C---:B------:R-:W-:Y:S01]  /*2930*/  ISETP.LT.OR P0, PT, R3.reuse, 0x21, !P0 ;  /* 0x000000210300780c */ /* 0x040fe20004701670 */
[C---:B-1----:R-:W-:Y:S08]  /*2940*/  HMMA.16816.F32 R32, R8.reuse, R24, RZ ;  /* 0x000000180820723c */ /* 0x042ff000000018ff */
[----:B------:R-:W-:Y:S02]  /*2950*/  HMMA.16816.F32 R24, R8, R26, RZ ;  /* 0x0000001a0818723c */ /* 0x000fe400000018ff */
[----:B------:R3:W-:Y:S01]  /*2960*/  LDGSTS.E.BYPASS.LTC128B.128 [R231+0x6100], [R6.64+0x180], !P3 ;  /* 0x0610018006e77fae */ /* 0x0007e2000d901d52 */
[----:B------:R-:W-:-:S05]  /*2970*/  ISETP.LT.OR P3, PT, R3, 0x21, P4 ;  /* 0x000000210300780c */ /* 0x000fca0002761670 */
[C---:B------:R-:W-:Y:S08]  /*2980*/  HMMA.16816.F32 R40, R8.reuse, R20, RZ ;  /* 0x000000140828723c */ /* 0x040ff000000018ff */
[----:B------:R1:W-:Y:S01]  /*2990*/  LDGSTS.E.BYPASS.LTC128B.128 [R231+0x1100], [R12.64], !P3 ;  /* 0x011000000ce77fae */ /* 0x0003e2000d901d52 */
[----:B------:R-:W-:Y:S01]  /*29a0*/  ISETP.NE.AND P3, PT, R15, RZ, PT ;  /* 0x000000ff0f00720c */ /* 0x000fe20003f65270 */
[----:B------:R-:W-:Y:S02]  /*29b0*/  HMMA.16816.F32 R44, R8, R22, RZ ;  /* 0x00000016082c723c */ /* 0x000fe400000018ff */
[----:B------:R1:W-:Y:S01]  /*29c0*/  LDGSTS.E.BYPASS.LTC128B.128 [R231+0x3100], [R12.64+0x80], !P6 ;  /* 0x031000800ce77fae */ /* 0x0003e2000f101d52 */
[----:B------:R-:W-:-:S03]  /*29d0*/  PLOP3.LUT P6, PT, PT, PT, UP0, 0x80, 0x0 ;  /* 0x000000000000781c */ /* 0x000fc60003fcf008 */
[----:B------:R1:W-:Y:S01]  /*29e0*/  LDGSTS.E.BYPASS.LTC128B.128 [R231+0x5100], [R12.64+0x100], !P5 ;  /* 0x051001000ce77fae */ /* 0x0003e2000e901d52 */
[----:B------:R-:W-:Y:S01]  /*29f0*/  PLOP3.LUT P5, PT, PT, PT, UP0, 0x80, 0x0 ;  /* 0x000000000000781c */ /* 0x000fe20003faf008 */
[----:B------:R-:W-:Y:S02]  /*2a00*/  HMMA.16816.F32 R48, R8, R28, RZ ;  /* 0x0000001c0830723c */ /* 0x000fe400000018ff */
[----:B------:R1:W-:Y:S01]  /*2a10*/  LDGSTS.E.BYPASS.LTC128B.128 [R231+0x7100], [R12.64+0x180], !P0 ;  /* 0x071001800ce77fae */ /* 0x0003e2000c101d52 */
[----:B------:R-:W-:-:S03]  /*2a20*/  PLOP3.LUT P0, PT, PT, PT, UP0, 0x80, 0x0 ;  /* 0x000000000000781c */ /* 0x000fc60003f0f008 */
[----:B------:R-:W-:Y:S02]  /*2a30*/  LDSM.16.M88.4 R68, [R210+0x8100] ;  /* 0x00810000d244783b */ /* 0x000fe40000000200 */
[C---:B------:R-:W-:Y:S02]  /*2a40*/  HMMA.16816.F32 R60, R8.reuse, R30, RZ ;  /* 0x0000001e083c723c */ /* 0x040fe400000018ff */
[----:B------:R-:W-:Y:S04]  /*2a50*/  LDSM.16.M88.4 R76, [R210+0x8900] ;  /* 0x00890000d24c783b */ /* 0x000fe80000000200 */
[----:B------:R-:W-:Y:S02]  /*2a60*/  LDSM.16.M88.4 R88, [R210+0x9100] ;  /* 0x00910000d258783b */ /* 0x000fe40000000200 */
[----:B------:R-:W-:Y:S01]  /*2a70*/  HMMA.16816.F32 R20, R8, R38, RZ ;  /* 0x000000260814723c */ /* 0x000fe200000018ff */
[----:B---3--:R-:W-:Y:S01]  /*2a80*/  @P0 IMAD.WIDE.U32 R6, R99, UR5, R104 ;  /* 0x0000000563060c25 */ /* 0x008fe2000f8e0068 */
[----:B------:R-:W-:Y:S01]  /*2a90*/  LDSM.16.M88.4 R84, [R209+0x800] ;  /* 0x00080000d154783b */ /* 0x000fe20000000200 */
[----:B------:R-:W-:-:S03]  /*2aa0*/  PLOP3.LUT P0, PT, PT, PT, UP0, 0x80, 0x0 ;  /* 0x000000000000781c */ /* 0x000fc60003f0f008 */
[----:B------:R-:W-:Y:S01]  /*2ab0*/  LDSM.16.M88.4 R92, [R209+0x1000] ;  /* 0x00100000d15c783b */ /* 0x000fe20000000200 */
[----:B------:R-:W-:Y:S01]  /*2ac0*/  @P5 IADD3 R3, R7, UR4, RZ ;  /* 0x0000000407035c10 */ /* 0x000fe2000fffe0ff */
[----:B------:R-:W-:Y:S01]  /*2ad0*/  HMMA.16816.F32 R56, R8, R36, RZ ;  /* 0x000000240838723c */ /* 0x000fe200000018ff */
[----:B------:R-:W-:Y:S01]  /*2ae0*/  PLOP3.LUT P5, PT, PT, PT, UP0, 0x80, 0x0 ;  /* 0x000000000000781c */ /* 0x000fe20003faf008 */
[----:B------:R-:W-:Y:S04]  /*2af0*/  LDSM.16.M88.4 R8, [R213+0x10100] ;  /* 0x01010000d508783b */ /* 0x000fe80000000200 */
[----:B-1----:R-:W1:Y:S02]  /*2b00*/  LDSM.16.M88.4 R12, [R214+0x10100] ;  /* 0x01010000d60c783b */ /* 0x002e640000000200 */
[C---:B--2---:R-:W-:Y:S02]  /*2b10*/  HMMA.16816.F32 R28, R16.reuse, R52, R32 ;  /* 0x00000034101c723c */ /* 0x044fe40000001820 */
[----:B------:R-:W0:Y:S06]  /*2b20*/  LDGDEPBAR ;  /* 0x00000000000079af */ /* 0x000e2c0000000000 */
[C---:B------:R-:W-:Y:S01]  /*2b30*/  HMMA.16816.F32 R32, R16.reuse, R54, R24 ;  /* 0x000000361020723c */ /* 0x040fe20000001818 */
[----:B------:R-:W2:Y:S07]  /*2b40*/  LDSM.16.M88.4 R52, [R210+0x9900] ;  /* 0x00990000d234783b */ /* 0x000eae0000000200 */
[C---:B------:R-:W-:Y:S08]  /*2b50*/  HMMA.16816.F32 R36, R16.reuse, R64, R40 ;  /* 0x000000401024723c */ /* 0x040ff00000001828 */
[C---:B------:R-:W-:Y:S01]  /*2b60*/  HMMA.16816.F32 R40, R16.reuse, R66, R44 ;  /* 0x000000421028723c */ /* 0x040fe2000000182c */
[----:B------:R-:W3:Y:S07]  /*2b70*/  LDSM.16.M88.4 R64, [R209] ;  /* 0x00000000d140783b */ /* 0x000eee0000000200 */
[C---:B------:R-:W-:Y:S08]  /*2b80*/  HMMA.16816.F32 R44, R16.reuse, R72, R48 ;  /* 0x00000048102c723c */ /* 0x040ff00000001830 */
[C---:B------:R-:W-:Y:S01]  /*2b90*/  HMMA.16816.F32 R24, R16.reuse, R74, R60 ;  /* 0x0000004a1018723c */ /* 0x040fe2000000183c */
[----:B------:R-:W4:Y:S04]  /*2ba0*/  LDSM.16.M88.4 R60, [R209+0x1800] ;  /* 0x00180000d13c783b */ /* 0x000f280000000200 */
[----:B------:R-:W-:Y:S03]  /*2bb0*/  LDSM.16.M88.4 R72, [R204+0xa900] ;  /* 0x00a90000cc48783b */ /* 0x000fe60000000200 */
[C---:B------:R-:W-:Y:S08]  /*2bc0*/  HMMA.16816.F32 R20, R16.reuse, R82, R20 ;  /* 0x000000521014723c */ /* 0x040ff00000001814 */
[----:B------:R-:W-:Y:S01]  /*2bd0*/  HMMA.16816.F32 R48, R16, R80, R56 ;  /* 0x000000501030723c */ /* 0x000fe20000001838 */
[----:B------:R-:W-:Y:S04]  /*2be0*/  LDSM.16.M88.4 R16, [R211+0x14100] ;  /* 0x01410000d310783b */ /* 0x000fe80000000200 */
[----:B------:R-:W-:Y:S03]  /*2bf0*/  LDSM.16.M88.4 R80, [R204+0xb100] ;  /* 0x00b10000cc50783b */ /* 0x000fe60000000200 */
[C---:B-1----:R-:W-:Y:S08]  /*2c00*/  HMMA.16816.F32 R28, R12.reuse, R68, R28 ;  /* 0x000000440c1c723c */ /* 0x042ff0000000181c */
[C---:B------:R-:W-:Y:S01]  /*2c10*/  HMMA.16816.F32 R32, R12.reuse, R70, R32 ;  /* 0x000000460c20723c */ /* 0x040fe20000001820 */
[----:B------:R-:W1:Y:S07]  /*2c20*/  LDSM.16.M88.4 R68, [R204+0xa100] ;  /* 0x00a10000cc44783b */ /* 0x000e6e0000000200 */
[C---:B------:R-:W-:Y:S08]  /*2c30*/  HMMA.16816.F32 R36, R12.reuse, R76, R36 ;  /* 0x0000004c0c24723c */ /* 0x040ff00000001824 */
[C---:B------:R-:W-:Y:S01]  /*2c40*/  HMMA.16816.F32 R40, R12.reuse, R78, R40 ;  /* 0x0000004e0c28723c */ /* 0x040fe20000001828 */
[----:B------:R-:W-:Y:S07]  /*2c50*/  LDSM.16.M88.4 R76, [R215+0x2800] ;  /* 0x00280000d74c783b */ /* 0x000fee0000000200 */
[C---:B------:R-:W-:Y:S08]  /*2c60*/  HMMA.16816.F32 R44, R12.reuse, R88, R44 ;  /* 0x000000580c2c723c */ /* 0x040ff0000000182c */
[C---:B------:R-:W-:Y:S01]  /*2c70*/  HMMA.16816.F32 R56, R12.reuse, R90, R24 ;  /* 0x0000005a0c38723c */ /* 0x040fe20000001818 */
[----:B------:R-:W5:Y:S04]  /*2c80*/  LDSM.16.M88.4 R24, [R204+0xb900] ;  /* 0x00b90000cc18783b */ /* 0x000f680000000200 */
[----:B------:R-:W-:Y:S03]  /*2c90*/  LDSM.16.M88.4 R88, [R215+0x3000] ;  /* 0x00300000d758783b */ /* 0x000fe60000000200 */
[C---:B--2---:R-:W-:Y:S08]  /*2ca0*/  HMMA.16816.F32 R20, R12.reuse, R54, R20 ;  /* 0x000000360c14723c */ /* 0x044ff00000001814 */
[----:B------:R-:W-:Y:S01]  /*2cb0*/  HMMA.16816.F32 R48, R12, R52, R48 ;  /* 0x000000340c30723c */ /* 0x000fe20000001830 */
[----:B------:R-:W-:Y:S04]  /*2cc0*/  LDSM.16.M88.4 R12, [R212+0x14100] ;  /* 0x01410000d40c783b */ /* 0x000fe80000000200 */
[----:B------:R-:W-:Y:S03]  /*2cd0*/  LDSM.16.M88.4 R52, [R215+0x3800] ;  /* 0x00380000d734783b */ /* 0x000fe60000000200 */
[C---:B---3--:R-:W-:Y:S08]  /*2ce0*/  HMMA.16816.F32 R28, R8.reuse, R64, R28 ;  /* 0x00000040081c723c */ /* 0x048ff0000000181c */
[C---:B------:R-:W-:Y:S01]  /*2cf0*/  HMMA.16816.F32 R32, R8.reuse, R66, R32 ;  /* 0x000000420820723c */ /* 0x040fe20000001820 */
[----:B------:R-:W2:Y:S07]  /*2d00*/  LDSM.16.M88.4 R64, [R215+0x2000] ;  /* 0x00200000d740783b */ /* 0x000eae0000000200 */
[C---:B------:R-:W-:Y:S08]  /*2d10*/  HMMA.16816.F32 R36, R8.reuse, R84, R36 ;  /* 0x000000540824723c */ /* 0x040ff00000001824 */
[C---:B------:R-:W-:Y:S01]  /*2d20*/  HMMA.16816.F32 R40, R8.reuse, R86, R40 ;  /* 0x000000560828723c */ /* 0x040fe20000001828 */
[----:B------:R-:W-:Y:S07]  /*2d30*/  LDSM.16.M88.4 R84, [R210+0xb100] ;  /* 0x00b10000d254783b */ /* 0x000fee0000000200 */
[C---:B------:R-:W-:Y:S08]  /*2d40*/  HMMA.16816.F32 R44, R8.reuse, R92, R44 ;  /* 0x0000005c082c723c */ /* 0x040ff0000000182c */
[C---:B------:R-:W-:Y:S01]  /*2d50*/  HMMA.16816.F32 R56, R8.reuse, R94, R56 ;  /* 0x0000005e0838723c */ /* 0x040fe20000001838 */
[----:B------:R-:W-:Y:S07]  /*2d60*/  LDSM.16.M88.4 R92, [R215+0x5000] ;  /* 0x00500000d75c783b */ /* 0x000fee0000000200 */
[C---:B----4-:R-:W-:Y:S08]  /*2d70*/  HMMA.16816.F32 R20, R8.reuse, R62, R20 ;  /* 0x0000003e0814723c */ /* 0x050ff00000001814 */
[----:B------:R-:W-:Y:S01]  /*2d80*/  HMMA.16816.F32 R48, R8, R60, R48 ;  /* 0x0000003c0830723c */ /* 0x000fe20000001830 */
[----:B------:R-:W-:Y:S04]  /*2d90*/  LDSM.16.M88.4 R8, [R214+0x14100] ;  /* 0x01410000d608783b */ /* 0x000fe80000000200 */
[----:B------:R-:W3:Y:S03]  /*2da0*/  LDSM.16.M88.4 R60, [R210+0xa100] ;  /* 0x00a10000d23c783b */ /* 0x000ee60000000200 */
        /* <DEDUP_REMOVED lines=8> */
[----:B------:R-:W-:Y:S07]  /*2e30*/  LDSM.16.M88.4 R80, [R209+0x2800] ;  /* 0x00280000d150783b */ /* 0x000fee0000000200 */
[C---:B-----5:R-:W-:Y:S08]  /*2e40*/  HMMA.16816.F32 R20, R16.reuse, R26, R20 ;  /* 0x0000001a1014723c */ /* 0x060ff00000001814 */
[----:B------:R-:W-:Y:S01]  /*2e50*/  HMMA.16816.F32 R48, R16, R24, R48 ;  /* 0x000000181030723c */ /* 0x000fe20000001830 */
[----:B------:R-:W4:Y:S04]  /*2e60*/  LDSM.16.M88.4 R24, [R210+0xb900] ;  /* 0x00b90000d218783b */ /* 0x000f280000000200 */
[----:B------:R-:W-:Y:S03]  /*2e70*/  LDSM.16.M88.4 R16, [R213+0x14100] ;  /* 0x01410000d510783b */ /* 0x000fe60000000200 */
[C---:B--2---:R-:W-:Y:S08]  /*2e80*/  HMMA.16816.F32 R28, R12.reuse, R64, R28 ;  /* 0x000000400c1c723c */ /* 0x044ff0000000181c */
[C---:B------:R-:W-:Y:S01]  /*2e90*/  HMMA.16816.F32 R32, R12.reuse, R66, R32 ;  /* 0x000000420c20723c */ /* 0x040fe20000001820 */
[----:B------:R-:W2:Y:S07]  /*2ea0*/  LDSM.16.M88.4 R64, [R209+0x2000] ;  /* 0x00200000d140783b */ /* 0x000eae0000000200 */
[C---:B------:R-:W-:Y:S08]  /*2eb0*/  HMMA.16816.F32 R36, R12.reuse, R76, R36 ;  /* 0x0000004c0c24723c */ /* 0x040ff00000001824 */
[C---:B------:R-:W-:Y:S01]  /*2ec0*/  HMMA.16816.F32 R40, R12.reuse, R78, R40 ;  /* 0x0000004e0c28723c */ /* 0x040fe20000001828 */
[----:B------:R-:W-:Y:S07]  /*2ed0*/  LDSM.16.M88.4 R76, [R204+0xc900] ;  /* 0x00c90000cc4c783b */ /* 0x000fee0000000200 */
[C---:B------:R-:W-:Y:S08]  /*2ee0*/  HMMA.16816.F32 R44, R12.reuse, R88, R44 ;  /* 0x000000580c2c723c */ /* 0x040ff0000000182c */
[C---:B------:R-:W-:Y:S01]  /*2ef0*/  HMMA.16816.F32 R56, R12.reuse, R90, R56 ;  /* 0x0000005a0c38723c */ /* 0x040fe20000001838 */
[----:B------:R-:W5:Y:S07]  /*2f00*/  LDSM.16.M88.4 R88, [R209+0x3000] ;  /* 0x00300000d158783b */ /* 0x000f6e0000000200 */
[C---:B------:R-:W-:Y:S08]  /*2f10*/  HMMA.16816.F32 R20, R12.reuse, R54, R20 ;  /* 0x000000360c14723c */ /* 0x040ff00000001814 */
[----:B------:R-:W-:Y:S01]  /*2f20*/  HMMA.16816.F32 R48, R12, R52, R48 ;  /* 0x000000340c30723c */ /* 0x000fe20000001830 */
[----:B------:R-:W-:Y:S04]  /*2f30*/  LDSM.16.M88.4 R12, [R211+0x18100] ;  /* 0x01810000d30c783b */ /* 0x000fe80000000200 */
[----:B------:R-:W-:Y:S03]  /*2f40*/  LDSM.16.M88.4 R52, [R204+0xd900] ;  /* 0x00d90000cc34783b */ /* 0x000fe60000000200 */
[C---:B---3--:R-:W-:Y:S08]  /*2f50*/  HMMA.16816.F32 R28, R8.reuse, R60, R28 ;  /* 0x0000003c081c723c */ /* 0x048ff0000000181c */
[C---:B------:R-:W-:Y:S01]  /*2f60*/  HMMA.16816.F32 R32, R8.reuse, R62, R32 ;  /* 0x0000003e0820723c */ /* 0x040fe20000001820 */
[----:B------:R-:W3:Y:S07]  /*2f70*/  LDSM.16.M88.4 R60, [R209+0x3800] ;  /* 0x00380000d13c783b */ /* 0x000eee0000000200 */
[C---:B-1----:R-:W-:Y:S08]  /*2f80*/  HMMA.16816.F32 R36, R8.reuse, R68, R36 ;  /* 0x000000440824723c */ /* 0x042ff00000001824 */
[C---:B------:R-:W-:Y:S01]  /*2f90*/  HMMA.16816.F32 R40, R8.reuse, R70, R40 ;  /* 0x000000460828723c */ /* 0x040fe20000001828 */
[----:B------:R-:W-:Y:S07]  /*2fa0*/  LDSM.16.M88.4 R68, [R215+0x4000] ;  /* 0x00400000d744783b */ /* 0x000fee0000000200 */
[C---:B------:R-:W-:Y:S08]  /*2fb0*/  HMMA.16816.F32 R44, R8.reuse, R84, R44 ;  /* 0x00000054082c723c */ /* 0x040ff0000000182c */
[C---:B------:R-:W-:Y:S01]  /*2fc0*/  HMMA.16816.F32 R56, R8.reuse, R86, R56 ;  /* 0x000000560838723c */ /* 0x040fe20000001838 */
[----:B------:R-:W1:Y:S07]  /*2fd0*/  LDSM.16.M88.4 R84, [R204+0xd100] ;  /* 0x00d10000cc54783b */ /* 0x000e6e0000000200 */
[C---:B----4-:R-:W-:Y:S08]  /*2fe0*/  HMMA.16816.F32 R20, R8.reuse, R26, R20 ;  /* 0x0000001a0814723c */ /* 0x050ff00000001814 */
[----:B------:R-:W-:Y:S01]  /*2ff0*/  HMMA.16816.F32 R48, R8, R24, R48 ;  /* 0x000000180830723c */ /* 0x000fe20000001830 */
[----:B------:R-:W4:Y:S07]  /*3000*/  LDSM.16.M88.4 R8, [R212+0x18100] ;  /* 0x01810000d408783b */ /* 0x000f2e0000000200 */
[C---:B--2---:R-:W-:Y:S08]  /*3010*/  HMMA.16816.F32 R28, R16.reuse, R64, R28 ;  /* 0x00000040101c723c */ /* 0x044ff0000000181c */
[C---:B------:R-:W-:Y:S01]  /*3020*/  HMMA.16816.F32 R32, R16.reuse, R66, R32 ;  /* 0x000000421020723c */ /* 0x040fe20000001820 */
[----:B------:R-:W-:Y:S07]  /*3030*/  LDSM.16.M88.4 R64, [R215+0x5800] ;  /* 0x00580000d740783b */ /* 0x000fee0000000200 */
[C---:B------:R-:W-:Y:S08]  /*3040*/  HMMA.16816.F32 R36, R16.reuse, R80, R36 ;  /* 0x000000501024723c */ /* 0x040ff00000001824 */
[C---:B------:R-:W-:Y:S01]  /*3050*/  HMMA.16816.F32 R40, R16.reuse, R82, R40 ;  /* 0x000000521028723c */ /* 0x040fe20000001828 */
[----:B------:R-:W2:Y:S07]  /*3060*/  LDSM.16.M88.4 R80, [R215+0x4800] ;  /* 0x00480000d750783b */ /* 0x000eae0000000200 */
[C---:B-----5:R-:W-:Y:S08]  /*3070*/  HMMA.16816.F32 R44, R16.reuse, R88, R44 ;  /* 0x00000058102c723c */ /* 0x060ff0000000182c */
[C---:B------:R-:W-:Y:S01]  /*3080*/  HMMA.16816.F32 R56, R16.reuse, R90, R56 ;  /* 0x0000005a1038723c */ /* 0x040fe20000001838 */
[----:B------:R-:W-:Y:S07]  /*3090*/  LDSM.16.M88.4 R88, [R210+0xd100] ;  /* 0x00d10000d258783b */ /* 0x000fee0000000200 */
[C---:B---3--:R-:W-:Y:S08]  /*30a0*/  HMMA.16816.F32 R24, R16.reuse, R62, R20 ;  /* 0x0000003e1018723c */ /* 0x048ff00000001814 */
[----:B------:R-:W-:Y:S01]  /*30b0*/  HMMA.16816.F32 R48, R16, R60, R48 ;  /* 0x0000003c1030723c */ /* 0x000fe20000001830 */
[----:B------:R-:W-:Y:S04]  /*30c0*/  LDSM.16.M88.4 R16, [R214+0x18100] ;  /* 0x01810000d610783b */ /* 0x000fe80000000200 */
[----:B------:R-:W-:Y:S03]  /*30d0*/  LDSM.16.M88.4 R60, [R210+0xd900] ;  /* 0x00d90000d23c783b */ /* 0x000fe60000000200 */
[C---:B------:R-:W-:Y:S08]  /*30e0*/  HMMA.16816.F32 R20, R12.reuse, R72, R28 ;  /* 0x000000480c14723c */ /* 0x040ff0000000181c */
[C---:B------:R-:W-:Y:S01]  /*30f0*/  HMMA.16816.F32 R32, R12.reuse, R74, R32 ;  /* 0x0000004a0c20723c */ /* 0x040fe20000001820 */
[----:B------:R-:W3:Y:S07]  /*3100*/  LDSM.16.M88.4 R72, [R210+0xc100] ;  /* 0x00c10000d248783b */ /* 0x000eee0000000200 */
[C---:B------:R-:W-:Y:S08]  /*3110*/  HMMA.16816.F32 R36, R12.reuse, R76, R36 ;  /* 0x0000004c0c24723c */ /* 0x040ff00000001824 */
[C---:B------:R-:W-:Y:S01]  /*3120*/  HMMA.16816.F32 R40, R12.reuse, R78, R40 ;  /* 0x0000004e0c28723c */ /* 0x040fe20000001828 */
[----:B------:R-:W5:Y:S07]  /*3130*/  LDSM.16.M88.4 R76, [R210+0xc900] ;  /* 0x00c90000d24c783b */ /* 0x000f6e0000000200 */
[C---:B-1----:R-:W-:Y:S08]  /*3140*/  HMMA.16816.F32 R44, R12.reuse, R84, R44 ;  /* 0x000000540c2c723c */ /* 0x042ff0000000182c */
[C---:B------:R-:W-:Y:S01]  /*3150*/  HMMA.16816.F32 R56, R12.reuse, R86, R56 ;  /* 0x000000560c38723c */ /* 0x040fe20000001838 */
[----:B------:R-:W-:Y:S07]  /*3160*/  LDSM.16.M88.4 R84, [R204+0xe900] ;  /* 0x00e90000cc54783b */ /* 0x000fee0000000200 */
[C---:B------:R-:W-:Y:S08]  /*3170*/  HMMA.16816.F32 R28, R12.reuse, R54, R24 ;  /* 0x000000360c1c723c */ /* 0x040ff00000001818 */
[----:B------:R-:W-:Y:S01]  /*3180*/  HMMA.16816.F32 R48, R12, R52, R48 ;  /* 0x000000340c30723c */ /* 0x000fe20000001830 */
[----:B------:R-:W-:Y:S07]  /*3190*/  LDSM.16.M88.4 R12, [R213+0x18100] ;  /* 0x01810000d50c783b */ /* 0x000fee0000000200 */
[C---:B----4-:R-:W-:Y:S08]  /*31a0*/  HMMA.16816.F32 R24, R8.reuse, R68, R20 ;  /* 0x000000440818723c */ /* 0x050ff00000001814 */
[C---:B------:R-:W-:Y:S01]  /*31b0*/  HMMA.16816.F32 R20, R8.reuse, R70, R32 ;  /* 0x000000460814723c */ /* 0x040fe20000001820 */
[----:B------:R-:W1:Y:S07]  /*31c0*/  LDSM.16.M88.4 R68, [R209+0x4000] ;  /* 0x00400000d144783b */ /* 0x000e6e0000000200 */
[C---:B--2---:R-:W-:Y:S08]  /*31d0*/  HMMA.16816.F32 R36, R8.reuse, R80, R36 ;  /* 0x000000500824723c */ /* 0x044ff00000001824 */
[C---:B------:R-:W-:Y:S01]  /*31e0*/  HMMA.16816.F32 R40, R8.reuse, R82, R40 ;  /* 0x000000520828723c */ /* 0x040fe20000001828 */
[----:B------:R-:W2:Y:S07]  /*31f0*/  LDSM.16.M88.4 R80, [R209+0x4800] ;  /* 0x00480000d150783b */ /* 0x000eae0000000200 */
[C---:B------:R-:W-:Y:S08]  /*3200*/  HMMA.16816.F32 R44, R8.reuse, R92, R44 ;  /* 0x0000005c082c723c */ /* 0x040ff0000000182c */
[C---:B------:R-:W-:Y:S01]  /*3210*/  HMMA.16816.F32 R56, R8.reuse, R94, R56 ;  /* 0x0000005e0838723c */ /* 0x040fe20000001838 */
[----:B------:R-:W4:Y:S07]  /*3220*/  LDSM.16.M88.4 R92, [R209+0x5000] ;  /* 0x00500000d15c783b */ /* 0x000f2e0000000200 */
[C---:B------:R-:W-:Y:S08]  /*3230*/  HMMA.16816.F32 R32, R8.reuse, R66, R28 ;  /* 0x000000420820723c */ /* 0x040ff0000000181c */
[----:B------:R-:W-:Y:S01]  /*3240*/  HMMA.16816.F32 R48, R8, R64, R48 ;  /* 0x000000400830723c */ /* 0x000fe20000001830 */
[----:B------:R-:W1:Y:S04]  /*3250*/  LDSM.16.M88.4 R64, [R209+0x5800] ;  /* 0x00580000d140783b */ /* 0x000e680000000200 */
[----:B------:R-:W-:Y:S03]  /*3260*/  LDSM.16.M88.4 R8, [R211+0x1c100] ;  /* 0x01c10000d308783b */ /* 0x000fe60000000200 */
[C---:B---3--:R-:W-:Y:S08]  /*3270*/  HMMA.16816.F32 R28, R16.reuse, R72, R24 ;  /* 0x00000048101c723c */ /* 0x048ff00000001818 */
[C---:B------:R-:W-:Y:S01]  /*3280*/  HMMA.16816.F32 R24, R16.reuse, R74, R20 ;  /* 0x0000004a1018723c */ /* 0x040fe20000001814 */
[----:B------:R-:W-:Y:S07]  /*3290*/  LDSM.16.M88.4 R72, [R215+0x6800] ;  /* 0x00680000d748783b */ /* 0x000fee0000000200 */
[C---:B-----5:R-:W-:Y:S08]  /*32a0*/  HMMA.16816.F32 R20, R16.reuse, R76, R36 ;  /* 0x0000004c1014723c */ /* 0x060ff00000001824 */
[C---:B------:R-:W-:Y:S01]  /*32b0*/  HMMA.16816.F32 R40, R16.reuse, R78, R40 ;  /* 0x0000004e1028723c */ /* 0x040fe20000001828 */
[----:B------:R-:W3:Y:S07]  /*32c0*/  LDSM.16.M88.4 R76, [R204+0xe100] ;  /* 0x00e10000cc4c783b */ /* 0x000eee0000000200 */
[C---:B------:R-:W-:Y:S08]  /*32d0*/  HMMA.16816.F32 R44, R16.reuse, R88, R44 ;  /* 0x00000058102c723c */ /* 0x040ff0000000182c */
[C---:B------:R-:W-:Y:S01]  /*32e0*/  HMMA.16816.F32 R56, R16.reuse, R90, R56 ;  /* 0x0000005a1038723c */ /* 0x040fe20000001838 */
[----:B------:R-:W5:Y:S07]  /*32f0*/  LDSM.16.M88.4 R88, [R204+0xf100] ;  /* 0x00f10000cc58783b */ /* 0x000f6e0000000200 */
[C---:B------:R-:W-:Y:S08]  /*3300*/  HMMA.16816.F32 R36, R16.reuse, R62, R32 ;  /* 0x0000003e1024723c */ /* 0x040ff00000001820 */
[----:B------:R-:W-:Y:S01]  /*3310*/  HMMA.16816.F32 R52, R16, R60, R48 ;  /* 0x0000003c1034723c */ /* 0x000fe20000001830 */
[----:B------:R-:W3:Y:S04]  /*3320*/  LDSM.16.M88.4 R60, [R204+0xf900] ;  /* 0x00f90000cc3c783b */ /* 0x000ee80000000200 */
[----:B------:R-:W-:Y:S03]  /*3330*/  LDSM.16.M88.4 R16, [R212+0x1c100] ;  /* 0x01c10000d410783b */ /* 0x000fe60000000200 */
[C---:B-1----:R-:W-:Y:S08]  /*3340*/  HMMA.16816.F32 R32, R12.reuse, R68, R28 ;  /* 0x000000440c20723c */ /* 0x042ff0000000181c */
[C---:B------:R-:W-:Y:S01]  /*3350*/  HMMA.16816.F32 R28, R12.reuse, R70, R24 ;  /* 0x000000460c1c723c */ /* 0x040fe20000001818 */
[----:B------:R-:W1:Y:S07]  /*3360*/  LDSM.16.M88.4 R68, [R215+0x6000] ;  /* 0x00600000d744783b */ /* 0x000e6e0000000200 */
[C---:B--2---:R-:W-:Y:S08]  /*3370*/  HMMA.16816.F32 R24, R12.reuse, R80, R20 ;  /* 0x000000500c18723c */ /* 0x044ff00000001814 */
[C---:B------:R-:W-:Y:S01]  /*3380*/  HMMA.16816.F32 R20, R12.reuse, R82, R40 ;  /* 0x000000520c14723c */ /* 0x040fe20000001828 */
[----:B------:R-:W2:Y:S07]  /*3390*/  LDSM.16.M88.4 R80, [R215+0x7000] ;  /* 0x00700000d750783b */ /* 0x000eae0000000200 */
[C---:B----4-:R-:W-:Y:S08]  /*33a0*/  HMMA.16816.F32 R44, R12.reuse, R92, R44 ;  /* 0x0000005c0c2c723c */ /* 0x050ff0000000182c */
[C---:B------:R-:W-:Y:S08]  /*33b0*/  HMMA.16816.F32 R48, R12.reuse, R94, R56 ;  /* 0x0000005e0c30723c */ /* 0x040ff00000001838 */
[C---:B------:R-:W-:Y:S08]  /*33c0*/  HMMA.16816.F32 R40, R12.reuse, R66, R36 ;  /* 0x000000420c28723c */ /* 0x040ff00000001824 */
[----:B------:R-:W-:Y:S01]  /*33d0*/  HMMA.16816.F32 R52, R12, R64, R52 ;  /* 0x000000400c34723c */ /* 0x000fe20000001834 */
[----:B------:R-:W4:Y:S04]  /*33e0*/  LDSM.16.M88.4 R64, [R215+0x7800] ;  /* 0x00780000d740783b */ /* 0x000f280000000200 */
[----:B------:R-:W-:Y:S03]  /*33f0*/  LDSM.16.M88.4 R12, [R214+0x1c100] ;  /* 0x01c10000d60c783b */ /* 0x000fe60000000200 */
[C---:B---3--:R-:W-:Y:S08]  /*3400*/  HMMA.16816.F32 R36, R8.reuse, R76, R32 ;  /* 0x0000004c0824723c */ /* 0x048ff00000001820 */
[C---:B------:R-:W-:Y:S01]  /*3410*/  HMMA.16816.F32 R32, R8.reuse, R78, R28 ;  /* 0x0000004e0820723c */ /* 0x040fe2000000181c */
[----:B------:R-:W-:Y:S07]  /*3420*/  LDSM.16.M88.4 R76, [R210+0xe100] ;  /* 0x00e10000d24c783b */ /* 0x000fee0000000200 */
[C---:B------:R-:W-:Y:S08]  /*3430*/  HMMA.16816.F32 R28, R8.reuse, R84, R24 ;  /* 0x00000054081c723c */ /* 0x040ff00000001818 */
[C---:B------:R-:W-:Y:S08]  /*3440*/  HMMA.16816.F32 R24, R8.reuse, R86, R20 ;  /* 0x000000560818723c */ /* 0x040ff00000001814 */
[C---:B-----5:R-:W-:Y:S08]  /*3450*/  HMMA.16816.F32 R20, R8.reuse, R88, R44 ;  /* 0x000000580814723c */ /* 0x060ff0000000182c */
[C---:B------:R-:W-:Y:S08]  /*3460*/  HMMA.16816.F32 R48, R8.reuse, R90, R48 ;  /* 0x0000005a0830723c */ /* 0x040ff00000001830 */
[----:B------:R-:W-:Y:S08]  /*3470*/  HMMA.16816.F32 R56, R8, R60, R52 ;  /* 0x0000003c0838723c */ /* 0x000ff00000001834 */
[----:B-1----:R-:W-:Y:S01]  /*3480*/  HMMA.16816.F32 R44, R16, R68, R36 ;  /* 0x00000044102c723c */ /* 0x002fe20000001824 */
[----:B------:R-:W1:Y:S07]  /*3490*/  LDSM.16.M88.4 R36, [R210+0xe900] ;  /* 0x00e90000d224783b */ /* 0x000e6e0000000200 */
[----:B------:R-:W-:Y:S01]  /*34a0*/  HMMA.16816.F32 R52, R8, R62, R40 ;  /* 0x0000003e0834723c */ /* 0x000fe20000001828 */
[----:B------:R-:W-:Y:S04]  /*34b0*/  LDSM.16.M88.4 R60, [R210+0xf900] ;  /* 0x00f90000d23c783b */ /* 0x000fe80000000200 */
[----:B------:R-:W-:Y:S03]  /*34c0*/  LDSM.16.M88.4 R8, [R213+0x1c100] ;  /* 0x01c10000d508783b */ /* 0x000fe60000000200 */
[C---:B------:R-:W-:Y:S01]  /*34d0*/  HMMA.16816.F32 R40, R16.reuse, R72, R28 ;  /* 0x000000481028723c */ /* 0x040fe2000000181c */
[----:B------:R-:W3:Y:S07]  /*34e0*/  LDSM.16.M88.4 R28, [R210+0xf100] ;  /* 0x00f10000d21c783b */ /* 0x000eee0000000200 */
[C---:B------:R-:W-:Y:S01]  /*34f0*/  HMMA.16816.F32 R84, R16.reuse, R70, R32 ;  /* 0x000000461054723c */ /* 0x040fe20000001820 */
[----:B------:R-:W-:Y:S07]  /*3500*/  LDSM.16.M88.4 R68, [R209+0x6000] ;  /* 0x00600000d144783b */ /* 0x000fee0000000200 */
[C---:B------:R-:W-:Y:S08]  /*3510*/  HMMA.16816.F32 R32, R16.reuse, R74, R24 ;  /* 0x0000004a1020723c */ /* 0x040ff00000001818 */
[C---:B--2---:R-:W-:Y:S08]  /*3520*/  HMMA.16816.F32 R24, R16.reuse, R80, R20 ;  /* 0x000000501018723c */ /* 0x044ff00000001814 */
[C---:B------:R-:W-:Y:S08]  /*3530*/  HMMA.16816.F32 R20, R16.reuse, R82, R48 ;  /* 0x000000521014723c */ /* 0x040ff00000001830 */
[----:B----4-:R-:W-:Y:S01]  /*3540*/  HMMA.16816.F32 R48, R16, R64, R56 ;  /* 0x000000401030723c */ /* 0x010fe20000001838 */
[----:B------:R-:W2:Y:S07]  /*3550*/  LDSM.16.M88.4 R56, [R209+0x6800] ;  /* 0x00680000d138783b */ /* 0x000eae0000000200 */
[C---:B-1----:R-:W-:Y:S08]  /*3560*/  HMMA.16816.F32 R40, R12.reuse, R36, R40 ;  /* 0x000000240c28723c */ /* 0x042ff00000001828 */
[----:B------:R-:W-:Y:S08]  /*3570*/  HMMA.16816.F32 R36, R12, R38, R32 ;  /* 0x000000260c24723c */ /* 0x000ff00000001820 */
[----:B------:R-:W-:Y:S08]  /*3580*/  HMMA.16816.F32 R16, R16, R66, R52 ;  /* 0x000000421010723c */ /* 0x000ff00000001834 */
[C---:B---3--:R-:W-:Y:S08]  /*3590*/  HMMA.16816.F32 R32, R12.reuse, R28, R24 ;  /* 0x0000001c0c20723c */ /* 0x048ff00000001818 */
[C---:B------:R-:W-:Y:S01]  /*35a0*/  HMMA.16816.F32 R24, R12.reuse, R30, R20 ;  /* 0x0000001e0c18723c */ /* 0x040fe20000001814 */
[----:B------:R-:W1:Y:S07]  /*35b0*/  LDSM.16.M88.4 R20, [R209+0x7000] ;  /* 0x00700000d114783b */ /* 0x000e6e0000000200 */
[C---:B------:R-:W-:Y:S08]  /*35c0*/  HMMA.16816.F32 R44, R12.reuse, R76, R44 ;  /* 0x0000004c0c2c723c */ /* 0x040ff0000000182c */
[----:B------:R-:W-:Y:S08]  /*35d0*/  HMMA.16816.F32 R28, R12, R60, R48 ;  /* 0x0000003c0c1c723c */ /* 0x000ff00000001830 */
[----:B--2---:R-:W-:Y:S01]  /*35e0*/  HMMA.16816.F32 R52, R8, R56, R40 ;  /* 0x000000380834723c */ /* 0x004fe20000001828 */
[----:B------:R-:W2:Y:S01]  /*35f0*/  LDSM.16.M88.4 R40, [R209+0x7800] ;  /* 0x00780000d128783b */ /* 0x000ea20000000200 */
[----:B------:R-:W-:-:S06]  /*3600*/  DEPBAR.LE SB0, 0x0 ;  /* 0x000080000000791a */ /* 0x000fcc0000000000 */
[----:B------:R-:W-:Y:S01]  /*3610*/  HMMA.16816.F32 R48, R12, R62, R16 ;  /* 0x0000003e0c30723c */ /* 0x000fe20000001810 */
[----:B------:R-:W-:Y:S06]  /*3620*/  BAR.SYNC.DEFER_BLOCKING 0x0 ;  /* 0x0000000000007b1d */ /* 0x000fec0000010000 */
[----:B------:R-:W-:Y:S01]  /*3630*/  @P6 LEA R16, P6, R6, c[0x0][0x1c8], 0x1 ;  /* 0x0000720006106a11 */ /* 0x000fe200078c08ff */
[----:B------:R-:W-:Y:S01]  /*3640*/  HMMA.16816.F32 R44, R8, R68, R44 ;  /* 0x00000044082c723c */ /* 0x000fe2000000182c */
[----:B------:R-:W-:-:S07]  /*3650*/  IMAD.U32 R18, RZ, RZ, UR13 ;  /* 0x0000000dff127e24 */ /* 0x000fce000f8e00ff */
[----:B------:R-:W-:Y:S01]  /*3660*/  HMMA.16816.F32 R36, R8, R58, R36 ;  /* 0x0000003a0824723c */ /* 0x000fe20000001824 */
[----:B------:R-:W-:-:S03]  /*3670*/  FMUL.FTZ R7, R52, c[0x0][0x320] ;  /* 0x0000c80034077a20 */ /* 0x000fc60000410000 */
[----:B------:R-:W-:Y:S01]  /*3680*/  @P0 LEA.HI.X R3, R6, c[0x0][0x1cc], R3, 0x1, P6 ;  /* 0x0000730006030a11 */ /* 0x000fe200030f0c03 */
[----:B------:R-:W-:Y:S01]  /*3690*/  IMAD.U32 R6, RZ, RZ, UR13 ;  /* 0x0000000dff067e24 */ /* 0x000fe2000f8e00ff */
[----:B------:R-:W-:Y:S01]  /*36a0*/  PLOP3.LUT P0, PT, PT, PT, UP0, 0x80, 0x0 ;  /* 0x000000000000781c */ /* 0x000fe20003f0f008 */
[----:B------:R3:W4:Y:S01]  /*36b0*/  MUFU.TANH R52, R7 ;  /* 0x0000000700347308 */ /* 0x0007220000002400 */
[----:B-1----:R-:W-:Y:S01]  /*36c0*/  HMMA.16816.F32 R56, R8, R20, R32 ;  /* 0x000000140838723c */ /* 0x002fe20000001820 */
[----:B------:R-:W-:-:S06]  /*36d0*/  PLOP3.LUT P6, PT, PT, PT, UP0, 0x80, 0x0 ;  /* 0x000000000000781c */ /* 0x000fcc0003fcf008 */
[----:B------:R-:W-:Y:S01]  /*36e0*/  FMUL.FTZ R20, R53, c[0x0][0x320] ;  /* 0x0000c80035147a20 */ /* 0x000fe20000410000 */
[C---:B------:R-:W-:Y:S01]  /*36f0*/  HMMA.16816.F32 R32, R8.reuse, R22, R24 ;  /* 0x000000160820723c */ /* 0x040fe20000001818 */
[----:B------:R-:W-:Y:S02]  /*3700*/  FMUL.FTZ R0, R44, c[0x0][0x320] ;  /* 0x0000c8002c007a20 */ /* 0x000fe40000410000 */
[----:B------:R1:W1:Y:S04]  /*3710*/  MUFU.TANH R27, R20 ;  /* 0x00000014001b7308 */ /* 0x0002680000002400 */
[----:B------:R-:W-:Y:S01]  /*3720*/  @P5 LEA R24, P5, R6, R16, 0x1 ;  /* 0x0000001006185211 */ /* 0x000fe200078a08ff */
[----:B---3--:R-:W-:Y:S01]  /*3730*/  IMAD.U32 R7, RZ, RZ, UR12 ;  /* 0x0000000cff077e24 */ /* 0x008fe2000f8e00ff */
[----:B------:R-:W-:Y:S01]  /*3740*/  LEA.HI R6, R100, R103, RZ, 0x2 ;  /* 0x0000006764067211 */ /* 0x000fe200078f10ff */
[----:B--2---:R-:W-:Y:S01]  /*3750*/  HMMA.16816.F32 R28, R8, R40, R28 ;  /* 0x00000028081c723c */ /* 0x004fe2000000181c */
[----:B------:R2:W3:Y:S02]  /*3760*/  MUFU.TANH R61, R0 ;  /* 0x00000000003d7308 */ /* 0x0004e40000002400 */
[----:B------:R-:W-:-:S05]  /*3770*/  LOP3.LUT R6, R6, 0xfffffffc, RZ, 0xc0, !PT ;  /* 0xfffffffc06067812 */ /* 0x000fca00078ec0ff */
[----:B------:R-:W-:Y:S01]  /*3780*/  IMAD.IADD R17, R103, 0x1, -R6 ;  /* 0x0000000167117824 */ /* 0x000fe200078e0a06 */
[----:B------:R-:W-:Y:S01]  /*3790*/  SHF.R.S32.HI R6, RZ, 0x1f, R97 ;  /* 0x0000001fff067819 */ /* 0x000fe20000011461 */
[----:B-1----:R-:W-:Y:S01]  /*37a0*/  FMUL.FTZ R20, R36, c[0x0][0x320] ;  /* 0x0000c80024147a20 */ /* 0x002fe20000410000 */
[----:B------:R-:W-:Y:S01]  /*37b0*/  @P0 LEA.HI.X R19, R18, R3, R7, 0x1, P5 ;  /* 0x0000000312130211 */ /* 0x000fe200028f0c07 */
[----:B------:R-:W-:Y:S01]  /*37c0*/  @P6 IMAD.MOV.U32 R7, RZ, RZ, R3 ;  /* 0x000000ffff076224 */ /* 0x000fe200078e0003 */
[----:B------:R-:W-:Y:S01]  /*37d0*/  PLOP3.LUT P0, PT, PT, PT, UP0, 0x80, 0x0 ;  /* 0x000000000000781c */ /* 0x000fe20003f0f008 */
[----:B------:R-:W-:Y:S01]  /*37e0*/  FMUL.FTZ R3, R37, c[0x0][0x320] ;  /* 0x0000c80025037a20 */ /* 0x000fe20000410000 */
[----:B------:R-:W-:Y:S01]  /*37f0*/  PLOP3.LUT P5, PT, PT, PT, UP0, 0x80, 0x0 ;  /* 0x000000000000781c */ /* 0x000fe20003faf008 */
[----:B------:R-:W-:Y:S01]  /*3800*/  HMMA.16816.F32 R40, R8, R42, R48 ;  /* 0x0000002a0828723c */ /* 0x000fe20000001830 */
[----:B--2---:R-:W-:Y:S01]  /*3810*/  FMUL.FTZ R0, R45, c[0x0][0x320] ;  /* 0x0000c8002d007a20 */ /* 0x004fe20000410000 */
[----:B------:R-:W-:Y:S01]  /*3820*/  LEA.HI R18, R6, R97, RZ, 0x3 ;  /* 0x0000006106127211 */ /* 0x000fe200078f18ff */
[----:B------:R-:W-:Y:S01]  /*3830*/  @P6 IMAD.MOV.U32 R6, RZ, RZ, R16 ;  /* 0x000000ffff066224 */ /* 0x000fe200078e0010 */
[----:B------:R1:W2:Y:S01]  /*3840*/  MUFU.TANH R45, R3 ;  /* 0x00000003002d7308 */ /* 0x0002a20000002400 */
[----:B------:R-:W-:-:S02]  /*3850*/  PLOP3.LUT P6, PT, PT, PT, UP0, 0x80, 0x0 ;  /* 0x000000000000781c */ /* 0x000fc40003fcf008 */
[----:B------:R-:W-:Y:S01]  /*3860*/  LOP3.LUT R16, R18, 0xffffff8, RZ, 0xc0, !PT ;  /* 0x0ffffff812107812 */ /* 0x000fe200078ec0ff */
[----:B------:R-:W-:Y:S02]  /*3870*/  FMUL.FTZ R18, R56, c[0x0][0x320] ;  /* 0x0000c80038127a20 */ /* 0x000fe40000410000 */
[----:B------:R-:W-:Y:S01]  /*3880*/  @!PT LDS RZ, [RZ] ;  /* 0x00000000fffff984 */ /* 0x000fe20000000800 */
[----:B------:R-:W-:Y:S01]  /*3890*/  @!PT LDS RZ, [RZ] ;  /* 0x00000000fffff984 */ /* 0x000fe20000000800 */
[----:B------:R-:W-:Y:S01]  /*38a0*/  @!PT LDS RZ, [RZ] ;  /* 0x00000000fffff984 */ /* 0x000fe20000000800 */
[----:B------:R5:W-:Y:S01]  /*38b0*/  @P0 LDGSTS.E.BYPASS.LTC128B.128 [R231+0x8100], [R6.64], !P4 ;  /* 0x0810000006e70fae */ /* 0x000be2000e101d52 */
[----:B------:R-:W-:Y:S01]  /*38c0*/  PLOP3.LUT P0, PT, PT, PT, UP0, 0x80, 0x0 ;  /* 0x000000000000781c */ /* 0x000fe20003f0f008 */
[----:B------:R2:W2:Y:S01]  /*38d0*/  MUFU.TANH R60, R0 ;  /* 0x00000000003c7308 */ /* 0x0004a20000002400 */
[----:B------:R-:W-:Y:S01]  /*38e0*/  IMAD.IADD R16, R97, 0x1, -R16 ;  /* 0x0000000161107824 */ /* 0x000fe200078e0a10 */
[----:B------:R5:W-:Y:S01]  /*38f0*/  @P5 LDGSTS.E.BYPASS.LTC128B.128 [R231+0xa100], [R6.64+0x80], !P3 ;  /* 0x0a10008006e75fae */ /* 0x000be2000d901d52 */
[----:B------:R-:W-:-:S03]  /*3900*/  PLOP3.LUT P5, PT, PT, PT, UP0, 0x80, 0x0 ;  /* 0x000000000000781c */ /* 0x000fc60003faf008 */
[----:B------:R5:W-:Y:S01]  /*3910*/  @P6 LDGSTS.E.BYPASS.LTC128B.128 [R231+0xc100], [R6.64+0x100], !P2 ;  /* 0x0c10010006e76fae */ /* 0x000be2000d101d52 */
[----:B------:R-:W-:Y:S01]  /*3920*/  PLOP3.LUT P6, PT, PT, PT, UP0, 0x80, 0x0 ;  /* 0x000000000000781c */ /* 0x000fe20003fcf008 */
[----:B------:R-:W3:Y:S01]  /*3930*/  MUFU.TANH R44, R18 ;  /* 0x00000012002c7308 */ /* 0x000ee20000002400 */
[----:B-1----:R-:W-:-:S03]  /*3940*/  LEA.HI R3, R17, R17, RZ, 0x1 ;  /* 0x0000001111037211 */ /* 0x002fc600078f08ff */
[----:B------:R5:W-:Y:S01]  /*3950*/  @P0 LDGSTS.E.BYPASS.LTC128B.128 [R231+0xe100], [R6.64+0x180], !P1 ;  /* 0x0e10018006e70fae */ /* 0x000be2000c901d52 */
[----:B------:R-:W-:Y:S02]  /*3960*/  LOP3.LUT R3, R3, 0x1ffffffe, RZ, 0xc0, !PT ;  /* 0x1ffffffe03037812 */ /* 0x000fe400078ec0ff */
[----:B------:R-:W-:Y:S01]  /*3970*/  PLOP3.LUT P0, PT, PT, PT, UP0, 0x80, 0x0 ;  /* 0x000000000000781c */ /* 0x000fe20003f0f008 */
[----:B--2---:R-:W-:Y:S02]  /*3980*/  FMUL.FTZ R0, R46, c[0x0][0x320] ;  /* 0x0000c8002e007a20 */ /* 0x004fe40000410000 */
[----:B------:R1:W2:Y:S08]  /*3990*/  MUFU.TANH R46, R20 ;  /* 0x00000014002e7308 */ /* 0x0002b00000002400 */
[----:B------:R2:W2:Y:S01]  /*39a0*/  MUFU.TANH R64, R0 ;  /* 0x0000000000407308 */ /* 0x0004a20000002400 */
[----:B-1----:R-:W-:Y:S01]  /*39b0*/  HMMA.16816.F32 R20, R12, R78, R84 ;  /* 0x0000004e0c14723c */ /* 0x002fe20000001854 */
[----:B-----5:R-:W-:-:S06]  /*39c0*/  @P5 IMAD.MOV.U32 R6, RZ, RZ, R24 ;  /* 0x000000ffff065224 */ /* 0x020fcc00078e0018 */
[----:B------:R-:W-:Y:S01]  /*39d0*/  IMAD.IADD R13, R17, 0x1, -R3 ;  /* 0x00000001110d7824 */ /* 0x000fe200078e0a03 */
[----:B--2---:R-:W-:Y:S01]  /*39e0*/  LOP3.LUT R0, R98, 0xffffffe0, RZ, 0xc0, !PT ;  /* 0xffffffe062007812 */ /* 0x004fe200078ec0ff */
[----:B------:R-:W-:Y:S02]  /*39f0*/  FMUL.FTZ R3, R32, c[0x0][0x320] ;  /* 0x0000c80020037a20 */ /* 0x000fe40000410000 */
[----:B------:R-:W-:Y:S01]  /*3a00*/  @P5 IMAD.MOV.U32 R7, RZ, RZ, R19 ;  /* 0x000000ffff075224 */ /* 0x000fe200078e0013 */
[----:B------:R-:W-:Y:S01]  /*3a10*/  PLOP3.LUT P5, PT, PT, PT, UP2, 0x80, 0x0 ;  /* 0x000000000000781c */ /* 0x000fe20003faf028 */
[----:B------:R-:W-:Y:S01]  /*3a20*/  IMAD.IADD R0, R103, 0x1, -R0 ;  /* 0x0000000167007824 */ /* 0x000fe200078e0a00 */
[----:B------:R1:W2:Y:S01]  /*3a30*/  MUFU.TANH R37, R3 ;  /* 0x0000000300257308 */ /* 0x0002a20000002400 */
[----:B------:R-:W-:Y:S01]  /*3a40*/  FMUL.FTZ R14, R33, c[0x0][0x320] ;  /* 0x0000c800210e7a20 */ /* 0x000fe20000410000 */
[----:B------:R5:W-:Y:S01]  /*3a50*/  @P0 LDGSTS.E.BYPASS.LTC128B.128 [R231+0x9100], [R6.64], !P4 ;  /* 0x0910000006e70fae */ /* 0x000be2000e101d52 */
[----:B------:R-:W-:-:S02]  /*3a60*/  PLOP3.LUT P0, PT, PT, PT, UP2, 0x80, 0x0 ;  /* 0x000000000000781c */ /* 0x000fc40003f0f028 */
[----:B------:R-:W-:Y:S01]  /*3a70*/  SHF.R.S32.HI R12, RZ, 0x1f, R0 ;  /* 0x0000001fff0c7819 */ /* 0x000fe20000011400 */
[----:B------:R5:W-:Y:S01]  /*3a80*/  @P6 LDGSTS.E.BYPASS.LTC128B.128 [R231+0xb100], [R6.64+0x80], !P3 ;  /* 0x0b10008006e76fae */ /* 0x000be2000d901d52 */
[----:B------:R-:W-:Y:S01]  /*3a90*/  PLOP3.LUT P6, PT, PT, PT, UP0, 0x80, 0x0 ;  /* 0x000000000000781c */ /* 0x000fe20003fcf008 */
[----:B------:R2:W2:Y:S02]  /*3aa0*/  MUFU.TANH R36, R14 ;  /* 0x0000000e00247308 */ /* 0x0004a40000002400 */
[----:B------:R-:W-:Y:S01]  /*3ab0*/  HMMA.16816.F32 R20, R8, R70, R20 ;  /* 0x000000460814723c */ /* 0x000fe20000001814 */
[----:B-1----:R-:W-:-:S06]  /*3ac0*/  LEA.HI R3, R12, R0, RZ, 0x2 ;  /* 0x000000000c037211 */ /* 0x002fcc00078f10ff */
[----:B------:R-:W-:Y:S02]  /*3ad0*/  FMUL.FTZ R9, R29, c[0x0][0x320] ;  /* 0x0000c8001d097a20 */ /* 0x000fe40000410000 */
[----:B------:R-:W-:Y:S01]  /*3ae0*/  FMUL.FTZ R10, R40, c[0x0][0x320] ;  /* 0x0000c800280a7a20 */ /* 0x000fe20000410000 */
[C---:B------:R-:W-:Y:S01]  /*3af0*/  LEA.HI.SX32 R12, R3.reuse, UR7, 0x1e ;  /* 0x00000007030c7c11 */ /* 0x040fe2000f8ff2ff */
[----:B------:R1:W1:Y:S01]  /*3b00*/  MUFU.TANH R29, R9 ;  /* 0x00000009001d7308 */ /* 0x0002620000002400 */
[----:B------:R-:W-:Y:S01]  /*3b10*/  LOP3.LUT R3, R3, 0x7ffffffc, RZ, 0xc0, !PT ;  /* 0x7ffffffc03037812 */ /* 0x000fe200078ec0ff */
[----:B------:R5:W-:Y:S01]  /*3b20*/  @P6 LDGSTS.E.BYPASS.LTC128B.128 [R231+0xd100], [R6.64+0x100], !P2 ;  /* 0x0d10010006e76fae */ /* 0x000be2000d101d52 */
[----:B--2---:R-:W-:Y:S02]  /*3b30*/  FMUL.FTZ R14, R28, c[0x0][0x320] ;  /* 0x0000c8001c0e7a20 */ /* 0x004fe40000410000 */
[----:B------:R-:W-:Y:S02]  /*3b40*/  IMAD R12, R16, 0x10, R12 ;  /* 0x00000010100c7824 */ /* 0x000fe400078e020c */
[----:B------:R-:W-:Y:S01]  /*3b50*/  IMAD.IADD R0, R0, 0x1, -R3 ;  /* 0x0000000100007824 */ /* 0x000fe200078e0a03 */
[----:B------:R-:W2:Y:S01]  /*3b60*/  MUFU.TANH R32, R14 ;  /* 0x0000000e00207308 */ /* 0x000ea20000002400 */
[----:B------:R-:W-:-:S02]  /*3b70*/  IMAD R62, R13, 0x8, R12 ;  /* 0x000000080d3e7824 */ /* 0x000fc400078e020c */
[----:B------:R-:W-:Y:S02]  /*3b80*/  FMUL.FTZ R3, R41, c[0x0][0x320] ;  /* 0x0000c80029037a20 */ /* 0x000fe40000410000 */
[----:B------:R-:W-:Y:S01]  /*3b90*/  @P5 IMAD.HI.U32 R8, R62, c[0x0][0x2c8], RZ ;  /* 0x0000b2003e085a27 */ /* 0x000fe200078e00ff */
[----:B------:R-:W-:Y:S01]  /*3ba0*/  PLOP3.LUT P5, PT, PT, PT, UP0, 0x80, 0x0 ;  /* 0x000000000000781c */ /* 0x000fe20003faf008 */
[----:B------:R-:W-:Y:S01]  /*3bb0*/  STL [R1+0x2c], R62 ;  /* 0x00002c3e01007387 */ /* 0x000fe20000100800 */
[----:B------:R2:W2:Y:S01]  /*3bc0*/  MUFU.TANH R25, R3 ;  /* 0x0000000300197308 */ /* 0x0004a20000002400 */
[----:B-1----:R-:W-:Y:S01]  /*3bd0*/  IMAD.MOV.U32 R9, RZ, RZ, R62 ;  /* 0x000000ffff097224 */ /* 0x002fe200078e003e */
[----:B------:R-:W-:Y:S01]  /*3be0*/  @P0 SHF.R.U32.HI R9, RZ, c[0x0][0x2cc], R8 ;  /* 0x0000b300ff090a19 */ /* 0x000fe20000011608 */
[----:B------:R-:W-:Y:S01]  /*3bf0*/  IMAD.SHL.U32 R40, R0, 0x2, RZ ;  /* 0x0000000200287824 */ /* 0x000fe200078e00ff */
[----:B------:R-:W-:-:S04]  /*3c00*/  PLOP3.LUT P0, PT, PT, PT, UP1, 0x40, 0x0 ;  /* 0x000000000000781c */ /* 0x000fc80003f0e818 */
[----:B------:R-:W-:Y:S01]  /*3c10*/  STL [R1+0x28], R40 ;  /* 0x0000282801007387 */ /* 0x000fe20000100800 */
[----:B------:R1:W1:Y:S01]  /*3c20*/  MUFU.TANH R26, R10 ;  /* 0x0000000a001a7308 */ /* 0x0002620000002400 */
[----:B------:R-:W-:Y:S02]  /*3c30*/  IADD3 R11, -R40, UR9, -R96 ;  /* 0x00000009280b7c10 */ /* 0x000fe4000fffe960 */
[----:B------:R5:W-:Y:S01]  /*3c40*/  @P5 LDGSTS.E.BYPASS.LTC128B.128 [R231+0xf100], [R6.64+0x180], !P1 ;  /* 0x0f10018006e75fae */ /* 0x000be2000c901d52 */
[----:B--2---:R-:W-:-:S03]  /*3c50*/  IMAD.U32 R3, RZ, RZ, UR17 ;  /* 0x00000011ff037e24 */ /* 0x004fc6000f8e00ff */
[----:B------:R-:W0:Y:S02]  /*3c60*/  LDGDEPBAR ;  /* 0x00000000000079af */ /* 0x000e240000000000 */
[----:B------:R-:W-:Y:S01]  /*3c70*/  IADD3 R0, R3, -UR16, -R40 ;  /* 0x8000001003007c10 */ /* 0x000fe2000fffe828 */
[----:B------:R-:W-:-:S03]  /*3c80*/  FMUL.FTZ R3, R20, c[0x0][0x320] ;  /* 0x0000c80014037a20 */ /* 0x000fc60000410000 */
[C---:B------:R-:W-:Y:S01]  /*3c90*/  IADD3 R8, R0.reuse, c[0x0][0x328], RZ ;  /* 0x0000ca0000087a10 */ /* 0x040fe20007ffe0ff */
[----:B------:R2:W2:Y:S01]  /*3ca0*/  MUFU.TANH R12, R3 ;  /* 0x00000003000c7308 */ /* 0x0004a20000002400 */
[----:B-1----:R-:W-:Y:S01]  /*3cb0*/  IADD3 R10, R0, UR15, RZ ;  /* 0x0000000f000a7c10 */ /* 0x002fe2000fffe0ff */
[----:B-----5:R-:W1:Y:S01]  /*3cc0*/  SHFL.IDX PT, R6, R9, RZ, 0x1c1f ;  /* 0x001c1fff09067589 */ /* 0x020e6200000e0000 */
[----:B------:R-:W-:Y:S02]  /*3cd0*/  FMUL.FTZ R7, R21, c[0x0][0x320] ;  /* 0x0000c80015077a20 */ /* 0x000fe40000410000 */
[----:B--2---:R-:W-:-:S03]  /*3ce0*/  FMUL.FTZ R3, R57, c[0x0][0x320] ;  /* 0x0000c80039037a20 */ /* 0x004fc60000410000 */
[----:B------:R-:W2:Y:S08]  /*3cf0*/  MUFU.TANH R13, R7 ;  /* 0x00000007000d7308 */ /* 0x000eb00000002400 */
[----:B------:R5:W2:Y:S01]  /*3d00*/  MUFU.TANH R15, R3 ;  /* 0x00000003000f7308 */ /* 0x000aa20000002400 */
[--C-:B-1----:R-:W-:Y:S02]  /*3d10*/  IMAD.IADD R0, R10, 0x1, R6.reuse ;  /* 0x000000010a007824 */ /* 0x102fe400078e0206 */
[----:B-----5:R-:W-:-:S05]  /*3d20*/  IMAD.IADD R3, R8, 0x1, R6 ;  /* 0x0000000108037824 */ /* 0x020fca00078e0206 */
[----:B------:R-:W-:Y:S01]  /*3d30*/  IMNMX R3, R3, R11, PT ;  /* 0x0000000b03037217 */ /* 0x000fe20003800200 */
[----:B------:R-:W-:Y:S05]  /*3d40*/  @P0 BRA `(.L_x_951) ;  /* 0x0000016000000947 */ /* 0x000fea0003800000 */
[----:B--234-:R-:W-:Y:S01]  /*3d50*/  IMAD.U32 R7, RZ, RZ, UR16 ;  /* 0x00000010ff077e24 */ /* 0x01cfe2000f8e00ff */
        /* <DEDUP_REMOVED lines=11> */
.L_x_953:
[----:B------:R-:W-:-:S04]  /*3e10*/  MOV R7, c[0x0][0x32c] ;  /* 0x0000cb0000077a02 */ /* 0x000fc80000000f00 */
[----:B------:R-:W-:-:S13]  /*3e20*/  ISETP.NE.AND P0, PT, R7, 0x1, PT ;  /* 0x000000010700780c */ /* 0x000fda0003f05270 */
[----:B------:R-:W-:-:S05]  /*3e30*/  @P0 IMAD.HI.U32 R7, R6, c[0x0][0x330], RZ ;  /* 0x0000cc0006070a27 */ /* 0x000fca00078e00ff */
[----:B------:R-:W-:Y:S02]  /*3e40*/  @P0 SHF.R.U32.HI R6, RZ, c[0x0][0x334], R7 ;  /* 0x0000cd00ff060a19 */ /* 0x000fe40000011607 */
.L_x_954:
[----:B------:R-:W-:Y:S05]  /*3e50*/  BSYNC B0 ;  /* 0x0000000000007941 */ /* 0x000fea0003800000 */
.L_x_952:
[----:B------:R-:W-:-:S04]  /*3e60*/  IMAD R6, R6, c[0x0][0x32c], -R96 ;  /* 0x0000cb0006067a24 */ /* 0x000fc800078e0a60 */
[----:B------:R-:W-:-:S05]  /*3e70*/  IMAD.IADD R6, R6, 0x1, -R40 ;  /* 0x0000000106067824 */ /* 0x000fca00078e0a28 */
[----:B------:R-:W-:Y:S02]  /*3e80*/  IADD3 R7, R6, c[0x0][0x32c], RZ ;  /* 0x0000cb0006077a10 */ /* 0x000fe40007ffe0ff */
[----:B------:R-:W-:Y:S02]  /*3e90*/  IMNMX R0, R0, R6, !PT ;  /* 0x0000000600007217 */ /* 0x000fe40007800200 */
[----:B------:R-:W-:Y:S02]  /*3ea0*/  IMNMX R3, R3, R7, PT ;  /* 0x0000000703037217 */ /* 0x000fe40003800200 */
.L_x_951:
[----:B--234-:R-:W-:Y:S01]  /*3eb0*/  ISETP.LT.AND P0, PT, RZ, UR14, PT ;  /* 0x0000000eff007c0c */ /* 0x01cfe2000bf01270 */
[----:B------:R-:W-:Y:S02]  /*3ec0*/  FMUL.FTZ R6, R55, c[0x0][0x320] ;  /* 0x0000c80037067a20 */ /* 0x000fe40000410000 */
[----:B------:R-:W-:Y:S01]  /*3ed0*/  FMUL.FTZ R7, R59, c[0x0][0x320] ;  /* 0x0000c8003b077a20 */ /* 0x000fe20000410000 */
[C---:B------:R-:W-:Y:S01]  /*3ee0*/  ISETP.GT.AND P6, PT, R0.reuse, 0x1, P0 ;  /* 0x000000010000780c */ /* 0x040fe200007c4270 */
[----:B------:R1:W2:Y:S01]  /*3ef0*/  MUFU.TANH R24, R6 ;  /* 0x0000000600187308 */ /* 0x0002a20000002400 */
[----:B------:R-:W-:-:S02]  /*3f00*/  ISETP.GT.AND P5, PT, R0, RZ, P0 ;  /* 0x000000ff0000720c */ /* 0x000fc400007a4270 */
[C---:B------:R-:W-:Y:S02]  /*3f10*/  ISETP.LT.OR P6, PT, R3.reuse, 0x2, P6 ;  /* 0x000000020300780c */ /* 0x040fe400037c1670 */
[----:B------:R-:W-:Y:S02]  /*3f20*/  ISETP.LT.OR P5, PT, R3, 0x1, P5 ;  /* 0x000000010300780c */ /* 0x000fe40002fa1670 */
[----:B------:R-:W-:Y:S02]  /*3f30*/  FSEL R17, R60, -INF , !P6 ;  /* 0xff8000003c117808 */ /* 0x000fe40007000000 */
[----:B------:R-:W-:Y:S02]  /*3f40*/  ISETP.GT.AND P6, PT, R0, 0x9, P0 ;  /* 0x000000090000780c */ /* 0x000fe400007c4270 */
[----:B------:R-:W-:Y:S02]  /*3f50*/  FSEL R16, R61, -INF , !P5 ;  /* 0xff8000003d107808 */ /* 0x000fe40006800000 */
[----:B------:R-:W-:-:S02]  /*3f60*/  ISETP.LT.OR P6, PT, R3, 0xa, P6 ;  /* 0x0000000a0300780c */ /* 0x000fc400037c1670 */
[----:B------:R-:W-:Y:S01]  /*3f70*/  ISETP.GT.AND P5, PT, R0, 0x8, P0 ;  /* 0x000000080000780c */ /* 0x000fe200007a4270 */
[----:B-1----:R-:W-:Y:S01]  /*3f80*/  FMUL.FTZ R6, R34, c[0x0][0x320] ;  /* 0x0000c80022067a20 */ /* 0x002fe20000410000 */
[----:B------:R-:W-:Y:S02]  /*3f90*/  FSEL R19, R13, -INF , !P6 ;  /* 0xff8000000d137808 */ /* 0x000fe40007000000 */
[----:B------:R-:W-:Y:S01]  /*3fa0*/  ISETP.GT.AND P6, PT, R0, 0x11, P0 ;  /* 0x000000110000780c */ /* 0x000fe200007c4270 */
[----:B------:R1:W3:Y:S01]  /*3fb0*/  MUFU.TANH R34, R6 ;  /* 0x0000000600227308 */ /* 0x0002e20000002400 */
[C---:B------:R-:W-:Y:S02]  /*3fc0*/  ISETP.LT.OR P5, PT, R3.reuse, 0x9, P5 ;  /* 0x000000090300780c */ /* 0x040fe40002fa1670 */
[----:B------:R-:W-:Y:S02]  /*3fd0*/  ISETP.LT.OR P6, PT, R3, 0x12, P6 ;  /* 0x000000120300780c */ /* 0x000fe400037c1670 */
[----:B------:R-:W-:-:S02]  /*3fe0*/  FSEL R18, R12, -INF , !P5 ;  /* 0xff8000000c127808 */ /* 0x000fc40006800000 */
[----:B------:R-:W-:Y:S02]  /*3ff0*/  FSEL R61, R27, -INF , !P6 ;  /* 0xff8000001b3d7808 */ /* 0x000fe40007000000 */
[C---:B------:R-:W-:Y:S02]  /*4000*/  ISETP.GT.AND P5, PT, R0.reuse, 0x10, P0 ;  /* 0x000000100000780c */ /* 0x040fe400007a4270 */
[----:B------:R-:W-:Y:S02]  /*4010*/  ISETP.GT.AND P6, PT, R0, 0x19, P0 ;  /* 0x000000190000780c */ /* 0x000fe400007c4270 */
[C---:B------:R-:W-:Y:S02]  /*4020*/  ISETP.LT.OR P5, PT, R3.reuse, 0x11, P5 ;  /* 0x000000110300780c */ /* 0x040fe40002fa1670 */
[----:B------:R-:W-:Y:S01]  /*4030*/  ISETP.LT.OR P6, PT, R3, 0x1a, P6 ;  /* 0x0000001a0300780c */ /* 0x000fe200037c1670 */
[----:B-1----:R-:W-:Y:S01]  /*4040*/  FMUL.FTZ R6, R35, c[0x0][0x320] ;  /* 0x0000c80023067a20 */ /* 0x002fe20000410000 */
[----:B------:R-:W-:-:S02]  /*4050*/  FSEL R60, R52, -INF , !P5 ;  /* 0xff800000343c7808 */ /* 0x000fc40006800000 */
[----:B------:R-:W-:Y:S01]  /*4060*/  FSEL R63, R45, -INF , !P6 ;  /* 0xff8000002d3f7808 */ /* 0x000fe20007000000 */
[----:B------:R1:W4:Y:S01]  /*4070*/  MUFU.TANH R35, R6 ;  /* 0x0000000600237308 */ /* 0x0003220000002400 */
[C---:B------:R-:W-:Y:S02]  /*4080*/  ISETP.GT.AND P5, PT, R0.reuse, 0x18, P0 ;  /* 0x000000180000780c */ /* 0x040fe400007a4270 */
[----:B------:R-:W-:Y:S02]  /*4090*/  ISETP.GT.AND P6, PT, R0, 0x21, P0 ;  /* 0x000000210000780c */ /* 0x000fe400007c4270 */
[C---:B------:R-:W-:Y:S02]  /*40a0*/  ISETP.LT.OR P5, PT, R3.reuse, 0x19, P5 ;  /* 0x000000190300780c */ /* 0x040fe40002fa1670 */
[----:B------:R-:W-:Y:S02]  /*40b0*/  ISETP.LT.OR P6, PT, R3, 0x22, P6 ;  /* 0x000000220300780c */ /* 0x000fe400037c1670 */
[----:B------:R-:W-:-:S02]  /*40c0*/  FSEL R62, R46, -INF , !P5 ;  /* 0xff8000002e3e7808 */ /* 0x000fc40006800000 */
[----:B------:R-:W-:Y:S02]  /*40d0*/  FSEL R166, R15, -INF , !P6 ;  /* 0xff8000000fa67808 */ /* 0x000fe40007000000 */
[C---:B------:R-:W-:Y:S01]  /*40e0*/  ISETP.GT.AND P5, PT, R0.reuse, 0x20, P0 ;  /* 0x000000200000780c */ /* 0x040fe200007a4270 */
[----:B------:R5:W2:Y:S01]  /*40f0*/  MUFU.TANH R15, R7 ;  /* 0x00000007000f7308 */ /* 0x000aa20000002400 */
[----:B------:R-:W-:Y:S01]  /*4100*/  ISETP.GT.AND P6, PT, R0, 0x29, P0 ;  /* 0x000000290000780c */ /* 0x000fe200007c4270 */
[----:B-1----:R-:W-:Y:S01]  /*4110*/  FMUL.FTZ R6, R23, c[0x0][0x320] ;  /* 0x0000c80017067a20 */ /* 0x002fe20000410000 */
[C---:B------:R-:W-:Y:S02]  /*4120*/  ISETP.LT.OR P5, PT, R3.reuse, 0x21, P5 ;  /* 0x000000210300780c */ /* 0x040fe40002fa1670 */
[----:B------:R-:W-:Y:S02]  /*4130*/  ISETP.LT.OR P6, PT, R3, 0x2a, P6 ;  /* 0x0000002a0300780c */ /* 0x000fe400037c1670 */
[----:B------:R-:W-:Y:S01]  /*4140*/  FSEL R165, R44, -INF , !P5 ;  /* 0xff8000002ca57808 */ /* 0x000fe20006800000 */
[----:B------:R1:W1:Y:S01]  /*4150*/  MUFU.TANH R20, R6 ;  /* 0x0000000600147308 */ /* 0x0002620000002400 */
[----:B------:R-:W-:-:S02]  /*4160*/  FSEL R176, R36, -INF , !P6 ;  /* 0xff80000024b07808 */ /* 0x000fc40007000000 */
[C---:B------:R-:W-:Y:S02]  /*4170*/  ISETP.GT.AND P5, PT, R0.reuse, 0x28, P0 ;  /* 0x000000280000780c */ /* 0x040fe400007a4270 */
[----:B------:R-:W-:Y:S02]  /*4180*/  ISETP.GT.AND P6, PT, R0, 0x31, P0 ;  /* 0x000000310000780c */ /* 0x000fe400007c4270 */
[C---:B------:R-:W-:Y:S01]  /*4190*/  ISETP.LT.OR P5, PT, R3.reuse, 0x29, P5 ;  /* 0x000000290300780c */ /* 0x040fe20002fa1670 */
[----:B-----5:R-:W-:Y:S01]  /*41a0*/  FMUL.FTZ R7, R54, c[0x0][0x320] ;  /* 0x0000c80036077a20 */ /* 0x020fe20000410000 */
[----:B------:R-:W-:Y:S02]  /*41b0*/  ISETP.LT.OR P6, PT, R3, 0x32, P6 ;  /* 0x000000320300780c */ /* 0x000fe400037c1670 */
[----:B------:R-:W-:Y:S02]  /*41c0*/  FSEL R167, R37, -INF , !P5 ;  /* 0xff80000025a77808 */ /* 0x000fe40006800000 */
[----:B------:R-:W-:-:S02]  /*41d0*/  FSEL R179, R29, -INF , !P6 ;  /* 0xff8000001db37808 */ /* 0x000fc40007000000 */
[C---:B------:R-:W-:Y:S01]  /*41e0*/  ISETP.GT.AND P5, PT, R0.reuse, 0x30, P0 ;  /* 0x000000300000780c */ /* 0x040fe200007a4270 */
[----:B-1----:R-:W-:Y:S01]  /*41f0*/  FMUL.FTZ R6, R47, c[0x0][0x320] ;  /* 0x0000c8002f067a20 */ /* 0x002fe20000410000 */
[----:B------:R-:W-:Y:S02]  /*4200*/  ISETP.GT.AND P6, PT, R0, 0x39, P0 ;  /* 0x000000390000780c */ /* 0x000fe400007c4270 */
[C---:B------:R-:W-:Y:S01]  /*4210*/  ISETP.LT.OR P5, PT, R3.reuse, 0x31, P5 ;  /* 0x000000310300780c */ /* 0x040fe20002fa1670 */
[----:B------:R1:W1:Y:S01]  /*4220*/  MUFU.TANH R14, R6 ;  /* 0x00000006000e7308 */ /* 0x0002620000002400 */
[----:B------:R-:W-:Y:S02]  /*4230*/  ISETP.LT.OR P6, PT, R3, 0x3a, P6 ;  /* 0x0000003a0300780c */ /* 0x000fe400037c1670 */
[----:B------:R-:W-:Y:S02]  /*4240*/  FSEL R177, R32, -INF , !P5 ;  /* 0xff80000020b17808 */ /* 0x000fe40006800000 */
[----:B------:R-:W-:-:S02]  /*4250*/  FSEL R25, R25, -INF , !P6 ;  /* 0xff80000019197808 */ /* 0x000fc40007000000 */
[----:B------:R-:W-:Y:S01]  /*4260*/  ISETP.GT.AND P5, PT, R0, 0x38, P0 ;  /* 0x000000380000780c */ /* 0x000fe200007a4270 */
[----:B------:R-:W-:Y:S02]  /*4270*/  FMUL.FTZ R0, R58, c[0x0][0x320] ;  /* 0x0000c8003a007a20 */ /* 0x000fe40000410000 */
[----:B------:R-:W-:Y:S01]  /*4280*/  STL [R1+0x50], R25 ;  /* 0x0000501901007387 */ /* 0x000fe20000100800 */
[----:B------:R-:W-:Y:S01]  /*4290*/  ISETP.LT.OR P5, PT, R3, 0x39, P5 ;  /* 0x000000390300780c */ /* 0x000fe20002fa1670 */
[----:B------:R-:W2:Y:S03]  /*42a0*/  MUFU.TANH R13, R0 ;  /* 0x00000000000d7308 */ /* 0x000ea60000002400 */
[----:B------:R-:W-:Y:S01]  /*42b0*/  FSEL R178, R26, -INF , !P5 ;  /* 0xff8000001ab27808 */ /* 0x000fe20006800000 */
[----:B-1----:R-:W-:Y:S01]  /*42c0*/  FMUL.FTZ R6, R30, c[0x0][0x320] ;  /* 0x0000c8001e067a20 */ /* 0x002fe20000410000 */
[----:B------:R-:W-:-:S03]  /*42d0*/  PLOP3.LUT P5, PT, PT, PT, UP1, 0x40, 0x0 ;  /* 0x000000000000781c */ /* 0x000fc60003fae818 */
        /* <DEDUP_REMOVED lines=13> */
[----:B-1----:R1:W5:Y:S06]  /*43b0*/  SHFL.IDX PT, R6, R9, 0x1, 0x1c1f ;  /* 0x003c1f0009067f89 */ /* 0x00236c00000e0000 */
[----:B-1----:R1:W1:Y:S01]  /*43c0*/  MUFU.TANH R9, R7 ;  /* 0x0000000700097308 */ /* 0x0022620000002400 */
[--C-:B-----5:R-:W-:Y:S02]  /*43d0*/  IMAD.IADD R3, R8, 0x1, R6.reuse ;  /* 0x0000000108037824 */ /* 0x120fe400078e0206 */
[----:B------:R-:W-:-:S03]  /*43e0*/  IMAD.IADD R0, R10, 0x1, R6 ;  /* 0x000000010a007824 */ /* 0x000fc600078e0206 */
[----:B------:R-:W-:Y:S01]  /*43f0*/  IMNMX R3, R3, R11, PT ;  /* 0x0000000b03037217 */ /* 0x000fe20003800200 */
        /* <DEDUP_REMOVED lines=13> */
.L_x_957:
[----:B------:R-:W-:-:S04]  /*44d0*/  MOV R7, c[0x0][0x32c] ;  /* 0x0000cb0000077a02 */ /* 0x000fc80000000f00 */
[----:B------:R-:W-:-:S13]  /*44e0*/  ISETP.NE.AND P5, PT, R7, 0x1, PT ;  /* 0x000000010700780c */ /* 0x000fda0003fa5270 */
[----:B------:R-:W-:-:S05]  /*44f0*/  @P5 IMAD.HI.U32 R7, R6, c[0x0][0x330], RZ ;  /* 0x0000cc0006075a27 */ /* 0x000fca00078e00ff */
[----:B------:R-:W-:Y:S02]  /*4500*/  @P5 SHF.R.U32.HI R6, RZ, c[0x0][0x334], R7 ;  /* 0x0000cd00ff065a19 */ /* 0x000fe40000011607 */
.L_x_958:
[----:B------:R-:W-:Y:S05]  /*4510*/  BSYNC B0 ;  /* 0x0000000000007941 */ /* 0x000fea0003800000 */
.L_x_956:
[----:B------:R-:W-:-:S04]  /*4520*/  IMAD R6, R6, c[0x0][0x32c], -R96 ;  /* 0x0000cb0006067a24 */ /* 0x000fc800078e0a60 */
[----:B------:R-:W-:-:S05]  /*4530*/  IMAD.IADD R6, R6, 0x1, -R40 ;  /* 0x0000000106067824 */ /* 0x000fca00078e0a28 */
[----:B------:R-:W-:Y:S02]  /*4540*/  IADD3 R7, R6, c[0x0][0x32c], RZ ;  /* 0x0000cb0006077a10 */ /* 0x000fe40007ffe0ff */
[----:B------:R-:W-:Y:S02]  /*4550*/  IMNMX R0, R0, R6, !PT ;  /* 0x0000000600007217 */ /* 0x000fe40007800200 */
[----:B------:R-:W-:Y:S02]  /*4560*/  IMNMX R3, R3, R7, PT ;  /* 0x0000000703037217 */ /* 0x000fe40003800200 */
.L_x_955:
[----:B--234-:R-:W-:Y:S01]  /*4570*/  ISETP.GT.AND P6, PT, R0, 0x8, P0 ;  /* 0x000000080000780c */ /* 0x01cfe200007c4270 */
[----:B------:R-:W-:Y:S01]  /*4580*/  STL [R1+0x8c], R221 ;  /* 0x00008cdd01007387 */ /* 0x000fe20000100800 */
[----:B------:R-:W-:Y:S01]  /*4590*/  FMNMX.FTZ R132, R16, R17, !PT ;  /* 0x0000001110847209 */ /* 0x000fe20007810000 */
[----:B------:R-:W-:Y:S01]  /*45a0*/  IMAD.SHL.U32 R205, R5, 0x2, RZ ;  /* 0x0000000205cd7824 */ /* 0x000fe200078e00ff */
[C---:B------:R-:W-:Y:S01]  /*45b0*/  ISETP.LT.OR P6, PT, R3.reuse, 0x9, P6 ;  /* 0x000000090300780c */ /* 0x040fe200037c1670 */
[----:B------:R-:W-:Y:S01]  /*45c0*/  STL [R1+0x88], R220 ;  /* 0x000088dc01007387 */ /* 0x000fe20000100800 */
[----:B------:R-:W-:Y:S01]  /*45d0*/  ISETP.GT.AND P5, PT, R0, 0x1, P0 ;  /* 0x000000010000780c */ /* 0x000fe200007a4270 */
[----:B------:R-:W-:Y:S01]  /*45e0*/  IMAD R208, R2, 0x2, R205 ;  /* 0x0000000202d07824 */ /* 0x000fe200078e02cd */
[----:B------:R-:W-:Y:S01]  /*45f0*/  FSEL R12, R12, -INF , !P6 ;  /* 0xff8000000c0c7808 */ /* 0x000fe20007000000 */
[----:B------:R2:W-:Y:S01]  /*4600*/  STL [R1+0x84], R219 ;  /* 0x000084db01007387 */ /* 0x0005e20000100800 */
[----:B------:R-:W-:Y:S01]  /*4610*/  ISETP.GT.AND P6, PT, R0, 0x10, P0 ;  /* 0x000000100000780c */ /* 0x000fe200007c4270 */
[----:B------:R-:W-:Y:S01]  /*4620*/  ULDC.64 UR4, c[0x0][0x2c8] ;  /* 0x0000b20000047ab9 */ /* 0x000fe20000000a00 */
[----:B------:R-:W-:Y:S01]  /*4630*/  FMNMX.FTZ R132, R18, R132, !PT ;  /* 0x0000008412847209 */ /* 0x000fe20007810000 */
[----:B------:R-:W-:Y:S01]  /*4640*/  STL [R1+0x80], R218 ;  /* 0x000080da01007387 */ /* 0x000fe20000100800 */
[----:B------:R-:W-:-:S02]  /*4650*/  ISETP.LT.OR P5, PT, R3, 0x2, P5 ;  /* 0x000000020300780c */ /* 0x000fc40002fa1670 */
[----:B------:R-:W-:Y:S01]  /*4660*/  ISETP.LT.OR P6, PT, R3, 0x11, P6 ;  /* 0x000000110300780c */ /* 0x000fe200037c1670 */
[----:B------:R-:W-:Y:S01]  /*4670*/  STL [R1+0x7c], R217 ;  /* 0x00007cd901007387 */ /* 0x000fe20000100800 */
[----:B------:R-:W-:Y:S02]  /*4680*/  FMNMX.FTZ R132, R19, R132, !PT ;  /* 0x0000008413847209 */ /* 0x000fe40007810000 */
[----:B------:R-:W-:Y:S01]  /*4690*/  FSEL R10, R14, -INF , !P5 ;  /* 0xff8000000e0a7808 */ /* 0x000fe20006800000 */
[----:B------:R-:W-:Y:S01]  /*46a0*/  STL [R1+0x78], R216 ;  /* 0x000078d801007387 */ /* 0x000fe20000100800 */
[----:B------:R-:W-:Y:S02]  /*46b0*/  ISETP.GT.AND P5, PT, R0, 0x9, P0 ;  /* 0x000000090000780c */ /* 0x000fe400007a4270 */
[----:B-1----:R-:W-:Y:S01]  /*46c0*/  FSEL R48, R9, -INF , !P6 ;  /* 0xff80000009307808 */ /* 0x002fe20007000000 */
[----:B------:R-:W-:Y:S01]  /*46d0*/  STL [R1+0x74], R215 ;  /* 0x000074d701007387 */ /* 0x000fe20000100800 */
[----:B------:R-:W-:-:S02]  /*46e0*/  FMNMX.FTZ R132, R60, R132, !PT ;  /* 0x000000843c847209 */ /* 0x000fc40007810000 */
[----:B------:R-:W-:Y:S01]  /*46f0*/  ISETP.GT.AND P6, PT, R0, RZ, P0 ;  /* 0x000000ff0000720c */ /* 0x000fe200007c4270 */
[----:B------:R-:W-:Y:S01]  /*4700*/  STL [R1+0x70], R214 ;  /* 0x000070d601007387 */ /* 0x000fe20000100800 */
[----:B------:R-:W-:Y:S02]  /*4710*/  ISETP.LT.OR P5, PT, R3, 0xa, P5 ;  /* 0x0000000a0300780c */ /* 0x000fe40002fa1670 */
[----:B------:R-:W-:Y:S01]  /*4720*/  FMNMX.FTZ R132, R61, R132, !PT ;  /* 0x000000843d847209 */ /* 0x000fe20007810000 */
[----:B------:R-:W-:Y:S01]  /*4730*/  STL [R1+0x6c], R213 ;  /* 0x00006cd501007387 */ /* 0x000fe20000100800 */
[----:B------:R-:W-:Y:S02]  /*4740*/  ISETP.LT.OR P6, PT, R3, 0x1, P6 ;  /* 0x000000010300780c */ /* 0x000fe400037c1670 */
[----:B------:R-:W-:Y:S01]  /*4750*/  FSEL R11, R20, -INF , !P5 ;  /* 0xff800000140b7808 */ /* 0x000fe20006800000 */
[----:B------:R-:W-:Y:S01]  /*4760*/  STL [R1+0x68], R212 ;  /* 0x000068d401007387 */ /* 0x000fe20000100800 */
[----:B------:R-:W-:-:S02]  /*4770*/  ISETP.GT.AND P5, PT, R0, 0x11, P0 ;  /* 0x000000110000780c */ /* 0x000fc400007a4270 */
[----:B------:R-:W-:Y:S01]  /*4780*/  FMNMX.FTZ R132, R62, R132, !PT ;  /* 0x000000843e847209 */ /* 0x000fe20007810000 */
[----:B------:R-:W-:Y:S01]  /*4790*/  STL [R1+0x64], R211 ;  /* 0x000064d301007387 */ /* 0x000fe20000100800 */
[----:B------:R-:W-:Y:S02]  /*47a0*/  FSEL R9, R64, -INF , !P6 ;  /* 0xff80000040097808 */ /* 0x000fe40007000000 */
[----:B------:R-:W-:Y:S01]  /*47b0*/  ISETP.LT.OR P5, PT, R3, 0x12, P5 ;  /* 0x000000120300780c */ /* 0x000fe20002fa1670 */
[----:B------:R-:W-:Y:S01]  /*47c0*/  STL [R1+0x60], R210 ;  /* 0x000060d201007387 */ /* 0x000fe20000100800 */
[----:B------:R-:W-:Y:S02]  /*47d0*/  FMNMX.FTZ R132, R63, R132, !PT ;  /* 0x000000843f847209 */ /* 0x000fe40007810000 */
[----:B------:R-:W-:Y:S01]  /*47e0*/  FMNMX.FTZ R6, R9, R10, !PT ;  /* 0x0000000a09067209 */ /* 0x000fe20007810000 */
[----:B------:R-:W-:Y:S01]  /*47f0*/  STL [R1+0x5c], R209 ;  /* 0x00005cd101007387 */ /* 0x000fe20000100800 */
[----:B------:R-:W-:-:S02]  /*4800*/  FSEL R51, R24, -INF , !P5 ;  /* 0xff80000018337808 */ /* 0x000fc40006800000 */
[----:B------:R-:W-:Y:S01]  /*4810*/  FMNMX.FTZ R132, R165, R132, !PT ;  /* 0x00000084a5847209 */ /* 0x000fe20007810000 */
[----:B------:R1:W-:Y:S01]  /*4820*/  STL [R1+0x58], R204 ;  /* 0x000058cc01007387 */ /* 0x0003e20000100800 */
[----:B------:R-:W-:Y:S02]  /*4830*/  ISETP.GT.AND P5, PT, R0, 0x18, P0 ;  /* 0x000000180000780c */ /* 0x000fe400007a4270 */
[----:B------:R-:W-:Y:S01]  /*4840*/  FMNMX.FTZ R6, R12, R6, !PT ;  /* 0x000000060c067209 */ /* 0x000fe20007810000 */
[----:B------:R-:W-:Y:S01]  /*4850*/  LDSM.16.MT88.4 R36, [R208+0x2100] ;  /* 0x00210000d024783b */ /* 0x000fe20000004200 */
[----:B------:R-:W-:Y:S02]  /*4860*/  FMNMX.FTZ R132, R166, R132, !PT ;  /* 0x00000084a6847209 */ /* 0x000fe40007810000 */
[----:B------:R-:W-:Y:S01]  /*4870*/  ISETP.LT.OR P5, PT, R3, 0x19, P5 ;  /* 0x000000190300780c */ /* 0x000fe20002fa1670 */
[----:B------:R-:W-:Y:S01]  /*4880*/  LDSM.16.MT88.4 R40, [R205+0x2100] ;  /* 0x00210000cd28783b */ /* 0x000fe20000004200 */
[----:B------:R-:W-:-:S02]  /*4890*/  FMNMX.FTZ R6, R11, R6, !PT ;  /* 0x000000060b067209 */ /* 0x000fc40007810000 */
[----:B------:R-:W-:Y:S02]  /*48a0*/  ISETP.GT.AND P6, PT, R0, 0x19, P0 ;  /* 0x000000190000780c */ /* 0x000fe400007c4270 */
[----:B------:R-:W-:Y:S02]  /*48b0*/  FMNMX.FTZ R132, R167, R132, !PT ;  /* 0x00000084a7847209 */ /* 0x000fe40007810000 */
[----:B------:R-:W-:Y:S02]  /*48c0*/  FSEL R50, R21, -INF , !P5 ;  /* 0xff80000015327808 */ /* 0x000fe40006800000 */
[----:B------:R-:W-:Y:S02]  /*48d0*/  FMNMX.FTZ R6, R48, R6, !PT ;  /* 0x0000000630067209 */ /* 0x000fe40007810000 */
[----:B------:R-:W-:Y:S02]  /*48e0*/  ISETP.GT.AND P5, PT, R0, 0x20, P0 ;  /* 0x000000200000780c */ /* 0x000fe400007a4270 */
[----:B------:R-:W-:-:S02]  /*48f0*/  ISETP.LT.OR P6, PT, R3, 0x1a, P6 ;  /* 0x0000001a0300780c */ /* 0x000fc400037c1670 */
[----:B------:R-:W-:Y:S02]  /*4900*/  FMNMX.FTZ R132, R176, R132, !PT ;  /* 0x00000084b0847209 */ /* 0x000fe40007810000 */
[----:B------:R-:W-:Y:S02]  /*4910*/  FMNMX.FTZ R6, R51, R6, !PT ;  /* 0x0000000633067209 */ /* 0x000fe40007810000 */
[----:B------:R-:W-:Y:S02]  /*4920*/  ISETP.LT.OR P5, PT, R3, 0x21, P5 ;  /* 0x000000210300780c */ /* 0x000fe40002fa1670 */
[----:B------:R-:W-:Y:S02]  /*4930*/  FSEL R49, R23, -INF , !P6 ;  /* 0xff80000017317808 */ /* 0x000fe40007000000 */
[----:B------:R-:W-:Y:S01]  /*4940*/  ISETP.GT.AND P6, PT, R0, 0x21, P0 ;  /* 0x000000210000780c */ /* 0x000fe200007c4270 */
[----:B------:R-:W-:Y:S01]  /*4950*/  LDSM.16.MT88.4 R20, [R205+0x100] ;  /* 0x00010000cd14783b */ /* 0x000fe20000004200 */
[----:B------:R-:W-:-:S02]  /*4960*/  FMNMX.FTZ R132, R177, R132, !PT ;  /* 0x00000084b1847209 */ /* 0x000fc40007810000 */
[----:B------:R-:W-:Y:S02]  /*4970*/  FMNMX.FTZ R6, R50, R6, !PT ;  /* 0x0000000632067209 */ /* 0x000fe40007810000 */
[----:B------:R-:W-:Y:S02]  /*4980*/  FSEL R134, R13, -INF , !P5 ;  /* 0xff8000000d867808 */ /* 0x000fe40006800000 */
[----:B------:R-:W-:Y:S02]  /*4990*/  ISETP.GT.AND P5, PT, R0, 0x28, P0 ;  /* 0x000000280000780c */ /* 0x000fe400007a4270 */
[----:B------:R-:W-:Y:S02]  /*49a0*/  ISETP.LT.OR P6, PT, R3, 0x22, P6 ;  /* 0x000000220300780c */ /* 0x000fe400037c1670 */
[----:B------:R-:W-:Y:S02]  /*49b0*/  FMNMX.FTZ R132, R179, R132, !PT ;  /* 0x00000084b3847209 */ /* 0x000fe40007810000 */
[----:B------:R-:W-:-:S02]  /*49c0*/  FMNMX.FTZ R6, R49, R6, !PT ;  /* 0x0000000631067209 */ /* 0x000fc40007810000 */
[----:B------:R-:W-:Y:S02]  /*49d0*/  ISETP.LT.OR P5, PT, R3, 0x29, P5 ;  /* 0x000000290300780c */ /* 0x000fe40002fa1670 */
[----:B------:R-:W-:Y:S02]  /*49e0*/  FSEL R133, R15, -INF , !P6 ;  /* 0xff8000000f857808 */ /* 0x000fe40007000000 */
[----:B------:R-:W-:Y:S02]  /*49f0*/  ISETP.GT.AND P6, PT, R0, 0x29, P0 ;  /* 0x000000290000780c */ /* 0x000fe400007c4270 */
[----:B------:R-:W-:Y:S02]  /*4a00*/  FMNMX.FTZ R132, R178, R132, !PT ;  /* 0x00000084b2847209 */ /* 0x000fe40007810000 */
[----:B------:R-:W-:Y:S02]  /*4a10*/  FMNMX.FTZ R6, R134, R6, !PT ;  /* 0x0000000686067209 */ /* 0x000fe40007810000 */
[----:B------:R-:W-:-:S02]  /*4a20*/  FSEL R135, R34, -INF , !P5 ;  /* 0xff80000022877808 */ /* 0x000fc40006800000 */
[----:B------:R-:W-:Y:S02]  /*4a30*/  ISETP.GT.AND P5, PT, R0, 0x30, P0 ;  /* 0x000000300000780c */ /* 0x000fe400007a4270 */
[----:B------:R-:W-:Y:S02]  /*4a40*/  ISETP.LT.OR P6, PT, R3, 0x2a, P6 ;  /* 0x0000002a0300780c */ /* 0x000fe400037c1670 */
[----:B------:R-:W-:Y:S02]  /*4a50*/  FMNMX.FTZ R132, R25, R132, !PT ;  /* 0x0000008419847209 */ /* 0x000fe40007810000 */
[----:B------:R-:W-:Y:S02]  /*4a60*/  FMNMX.FTZ R6, R133, R6, !PT ;  /* 0x0000000685067209 */ /* 0x000fe40007810000 */
[----:B------:R-:W-:Y:S01]  /*4a70*/  ISETP.LT.OR P5, PT, R3, 0x31, P5 ;  /* 0x000000310300780c */ /* 0x000fe20002fa1670 */
[----:B------:R-:W3:Y:S01]  /*4a80*/  SHFL.BFLY PT, R7, R132, 0x2, 0x1f ;  /* 0x0c401f0084077f89 */ /* 0x000ee200000e0000 */
[----:B------:R-:W-:-:S02]  /*4a90*/  FSEL R164, R35, -INF , !P6 ;  /* 0xff80000023a47808 */ /* 0x000fc40007000000 */
[C---:B------:R-:W-:Y:S02]  /*4aa0*/  ISETP.GT.AND P6, PT, R0.reuse, 0x31, P0 ;  /* 0x000000310000780c */ /* 0x040fe400007c4270 */
[----:B------:R-:W-:Y:S02]  /*4ab0*/  FMNMX.FTZ R6, R135, R6, !PT ;  /* 0x0000000687067209 */ /* 0x000fe40007810000 */
[----:B--2---:R-:W-:Y:S02]  /*4ac0*/  FSEL R219, R33, -INF , !P5 ;  /* 0xff80000021db7808 */ /* 0x004fe40006800000 */
[----:B------:R-:W-:Y:S02]  /*4ad0*/  ISETP.GT.AND P5, PT, R0, 0x38, P0 ;  /* 0x000000380000780c */ /* 0x000fe400007a4270 */
[----:B------:R-:W-:Y:S02]  /*4ae0*/  ISETP.LT.OR P6, PT, R3, 0x32, P6 ;  /* 0x000000320300780c */ /* 0x000fe400037c1670 */
[----:B------:R-:W-:-:S02]  /*4af0*/  FMNMX.FTZ R6, R164, R6, !PT ;  /* 0x00000006a4067209 */ /* 0x000fc40007810000 */
[----:B------:R-:W-:Y:S02]  /*4b00*/  ISETP.GT.AND P0, PT, R0, 0x39, P0 ;  /* 0x000000390000780c */ /* 0x000fe40000704270 */
[----:B------:R-:W-:Y:S02]  /*4b10*/  ISETP.LT.OR P5, PT, R3, 0x39, P5 ;  /* 0x000000390300780c */ /* 0x000fe40002fa1670 */
[----:B-1----:R-:W-:Y:S02]  /*4b20*/  FSEL R204, R30, -INF , !P6 ;  /* 0xff8000001ecc7808 */ /* 0x002fe40007000000 */
[----:B------:R-:W-:Y:S02]  /*4b30*/  FMNMX.FTZ R0, R219, R6, !PT ;  /* 0x00000006db007209 */ /* 0x000fe40007810000 */
[----:B------:R-:W-:Y:S02]  /*4b40*/  ISETP.LT.OR P0, PT, R3, 0x3a, P0 ;  /* 0x0000003a0300780c */ /* 0x000fe40000701670 */
[----:B------:R-:W-:-:S02]  /*4b50*/  FSEL R184, R28, -INF , !P5 ;  /* 0xff8000001cb87808 */ /* 0x000fc40006800000 */
[----:B------:R-:W-:Y:S02]  /*4b60*/  FMNMX.FTZ R0, R204, R0, !PT ;  /* 0x00000000cc007209 */ /* 0x000fe40007810000 */
[----:B------:R-:W-:Y:S02]  /*4b70*/  FSEL R181, R27, -INF , !P0 ;  /* 0xff8000001bb57808 */ /* 0x000fe40004000000 */
[----:B------:R-:W-:Y:S01]  /*4b80*/  FMNMX.FTZ R0, R184, R0, !PT ;  /* 0x00000000b8007209 */ /* 0x000fe20007810000 */
[----:B------:R-:W-:Y:S01]  /*4b90*/  LDSM.16.MT88.4 R24, [R205+0x4100] ;  /* 0x00410000cd18783b */ /* 0x000fe20000004200 */
[----:B---3--:R-:W-:Y:S02]  /*4ba0*/  FMNMX.FTZ R132, R132, R7, !PT ;  /* 0x0000000784847209 */ /* 0x008fe40007810000 */
[----:B------:R-:W-:Y:S02]  /*4bb0*/  FMNMX.FTZ R0, R181, R0, !PT ;  /* 0x00000000b5007209 */ /* 0x000fe40007810000 */
[----:B------:R-:W-:Y:S01]  /*4bc0*/  LEA R206, R4, R205, 0x1 ;  /* 0x000000cd04ce7211 */ /* 0x000fe200078e08ff */
[----:B------:R-:W1:Y:S04]  /*4bd0*/  SHFL.BFLY PT, R6, R132, 0x1, 0x1f ;  /* 0x0c201f0084067f89 */ /* 0x000e6800000e0000 */
[----:B------:R-:W2:Y:S01]  /*4be0*/  SHFL.BFLY PT, R3, R0, 0x2, 0x1f ;  /* 0x0c401f0000037f89 */ /* 0x000ea200000e0000 */
[----:B------:R-:W-:-:S03]  /*4bf0*/  IMAD R207, R2, 0x2, R206 ;  /* 0x0000000202cf7824 */ /* 0x000fc600078e02ce */
[----:B------:R-:W-:Y:S04]  /*4c00*/  LDSM.16.MT88.4 R44, [R206+0x2100] ;  /* 0x00210000ce2c783b */ /* 0x000fe80000004200 */
[----:B------:R-:W-:Y:S04]  /*4c10*/  LDSM.16.MT88.4 R28, [R207+0x100] ;  /* 0x00010000cf1c783b */ /* 0x000fe80000004200 */
[----:B------:R-:W-:Y:S01]  /*4c20*/  LDSM.16.MT88.4 R32, [R207+0x2100] ;  /* 0x00210000cf20783b */ /* 0x000fe20000004200 */
[----:B-1----:R-:W-:Y:S02]  /*4c30*/  FMNMX.FTZ R132, R132, R6, !PT ;  /* 0x0000000684847209 */ /* 0x002fe40007810000 */
[----:B--2---:R-:W-:-:S03]  /*4c40*/  FMNMX.FTZ R0, R0, R3, !PT ;  /* 0x0000000300007209 */ /* 0x004fc60007810000 */
[C---:B------:R-:W-:Y:S01]  /*4c50*/  FMUL.FTZ R8, R132.reuse, c[0x0][0x2d0] ;  /* 0x0000b40084087a20 */ /* 0x040fe20000410000 */
[----:B------:R-:W-:Y:S01]  /*4c60*/  FSETP.NEU.FTZ.AND P0, PT, R132, -INF , PT ;  /* 0xff8000008400780b */ /* 0x000fe20003f1d000 */
[----:B------:R-:W1:Y:S03]  /*4c70*/  SHFL.BFLY PT, R6, R0, 0x1, 0x1f ;  /* 0x0c201f0000067f89 */ /* 0x000e6600000e0000 */
[----:B------:R-:W-:-:S05]  /*4c80*/  FSEL R8, R8, RZ, P0 ;  /* 0x000000ff08087208 */ /* 0x000fca0000000000 */
[--C-:B------:R-:W-:Y:S02]  /*4c90*/  FFMA.FTZ R3, R16, c[0x0][0x2d0], -R8.reuse ;  /* 0x0000b40010037a23 */ /* 0x100fe40000010808 */
[--C-:B------:R-:W-:Y:S02]  /*4ca0*/  FFMA.FTZ R2, R60, c[0x0][0x2d0], -R8.reuse ;  /* 0x0000b4003c027a23 */ /* 0x100fe40000010808 */
[----:B------:R2:W-:Y:S08]  /*4cb0*/  MUFU.EX2 R209, R3 ;  /* 0x0000000300d17308 */ /* 0x0005f00000000800 */
[----:B------:R3:W-:Y:S01]  /*4cc0*/  MUFU.EX2 R215, R2 ;  /* 0x0000000200d77308 */ /* 0x0007e20000000800 */
[----:B--2---:R-:W-:-:S07]  /*4cd0*/  FFMA.FTZ R3, R17, c[0x0][0x2d0], -R8 ;  /* 0x0000b40011037a23 */ /* 0x004fce0000010808 */
[----:B------:R1:W-:Y:S01]  /*4ce0*/  MUFU.EX2 R180, R3 ;  /* 0x0000000300b47308 */ /* 0x0003e20000000800 */
[----:B---3--:R-:W-:-:S07]  /*4cf0*/  FFMA.FTZ R2, R61, c[0x0][0x2d0], -R8 ;  /* 0x0000b4003d027a23 */ /* 0x008fce0000010808 */
[----:B------:R2:W-:Y:S01]  /*4d00*/  MUFU.EX2 R212, R2 ;  /* 0x0000000200d47308 */ /* 0x0005e20000000800 */
[----:B-1----:R-:W-:Y:S01]  /*4d10*/  FMNMX.FTZ R3, R0, R6, !PT ;  /* 0x0000000600037209 */ /* 0x002fe20007810000 */
[--C-:B------:R-:W-:Y:S02]  /*4d20*/  FFMA.FTZ R0, R18, c[0x0][0x2d0], -R8.reuse ;  /* 0x0000b40012007a23 */ /* 0x100fe40000010808 */
[----:B------:R-:W-:Y:S01]  /*4d30*/  FFMA.FTZ R6, R19, c[0x0][0x2d0], -R8 ;  /* 0x0000b40013067a23 */ /* 0x000fe20000010808 */
[----:B------:R-:W-:-:S03]  /*4d40*/  FSETP.NEU.FTZ.AND P0, PT, R3, -INF , PT ;  /* 0xff8000000300780b */ /* 0x000fc60003f1d000 */
[----:B------:R1:W-:Y:S01]  /*4d50*/  MUFU.EX2 R218, R0 ;  /* 0x0000000000da7308 */ /* 0x0003e20000000800 */
[----:B------:R-:W3:Y:S01]  /*4d60*/  LDSM.16.MT88.4 R16, [R206+0x100] ;  /* 0x00010000ce10783b */ /* 0x000ee20000004200 */
[----:B--2---:R-:W-:-:S06]  /*4d70*/  FFMA.FTZ R2, R62, c[0x0][0x2d0], -R8 ;  /* 0x0000b4003e027a23 */ /* 0x004fcc0000010808 */
[----:B------:R2:W4:Y:S01]  /*4d80*/  MUFU.EX2 R13, R6 ;  /* 0x00000006000d7308 */ /* 0x0005220000000800 */
[----:B-1----:R-:W-:-:S07]  /*4d90*/  FMUL.FTZ R0, R3, c[0x0][0x2d0] ;  /* 0x0000b40003007a20 */ /* 0x002fce0000410000 */
[----:B------:R1:W-:Y:S01]  /*4da0*/  MUFU.EX2 R210, R2 ;  /* 0x0000000200d27308 */ /* 0x0003e20000000800 */
[----:B------:R-:W-:-:S05]  /*4db0*/  FSEL R0, R0, RZ, P0 ;  /* 0x000000ff00007208 */ /* 0x000fca0000000000 */
[--C-:B------:R-:W-:Y:S02]  /*4dc0*/  FFMA.FTZ R4, R12, c[0x0][0x2d0], -R0.reuse ;  /* 0x0000b4000c047a23 */ /* 0x100fe40000010800 */
[--C-:B--2---:R-:W-:Y:S02]  /*4dd0*/  FFMA.FTZ R6, R9, c[0x0][0x2d0], -R0.reuse ;  /* 0x0000b40009067a23 */ /* 0x104fe40000010800 */
[----:B------:R2:W-:Y:S01]  /*4de0*/  MUFU.EX2 R216, R4 ;  /* 0x0000000400d87308 */ /* 0x0005e20000000800 */
[----:B------:R-:W-:Y:S02]  /*4df0*/  FFMA.FTZ R5, R10, c[0x0][0x2d0], -R0 ;  /* 0x0000b4000a057a23 */ /* 0x000fe40000010800 */
[----:B----4-:R-:W-:Y:S02]  /*4e00*/  IMAD.MOV.U32 R10, RZ, RZ, R13 ;  /* 0x000000ffff0a7224 */ /* 0x010fe400078e000d */
[----:B------:R-:W4:Y:S01]  /*4e10*/  LDSM.16.MT88.4 R12, [R208+0x100] ;  /* 0x00010000d00c783b */ /* 0x000f220000004200 */
[----:B-1----:R-:W-:-:S02]  /*4e20*/  FFMA.FTZ R2, R63, c[0x0][0x2d0], -R8 ;  /* 0x0000b4003f027a23 */ /* 0x002fc40000010808 */
[----:B------:R1:W-:Y:S01]  /*4e30*/  MUFU.EX2 R214, R6 ;  /* 0x0000000600d67308 */ /* 0x0003e20000000800 */
[----:B--2---:R-:W-:-:S07]  /*4e40*/  FFMA.FTZ R4, R11, c[0x0][0x2d0], -R0 ;  /* 0x0000b4000b047a23 */ /* 0x004fce0000010800 */
[----:B------:R-:W2:Y:S01]  /*4e50*/  MUFU.EX2 R9, R5 ;  /* 0x0000000500097308 */ /* 0x000ea20000000800 */
[----:B-1----:R-:W-:-:S07]  /*4e60*/  F2FP.PACK_AB R6, R10, R218 ;  /* 0x000000da0a06723e */ /* 0x002fce00000000ff */
[----:B------:R1:W1:Y:S01]  /*4e70*/  MUFU.EX2 R213, R4 ;  /* 0x0000000400d57308 */ /* 0x0002620000000800 */
[----:B--2---:R-:W-:-:S07]  /*4e80*/  F2FP.PACK_AB R5, R9, R214 ;  /* 0x000000d60905723e */ /* 0x004fce00000000ff */
[----:B------:R2:W2:Y:S01]  /*4e90*/  MUFU.EX2 R217, R2 ;  /* 0x0000000200d97308 */ /* 0x0004a20000000800 */
[----:B-1----:R-:W-:Y:S02]  /*4ea0*/  F2FP.PACK_AB R4, R180, R209 ;  /* 0x000000d1b404723e */ /* 0x002fe400000000ff */
[----:B------:R-:W-:-:S07]  /*4eb0*/  F2FP.PACK_AB R7, R213, R216 ;  /* 0x000000d8d507723e */ /* 0x000fce00000000ff */
[----:B---3--:R-:W-:Y:S01]  /*4ec0*/  HMMA.16816.F32 R56, R4, R16, RZ ;  /* 0x000000100438723c */ /* 0x008fe200000018ff */
[----:B--2---:R-:W-:-:S04]  /*4ed0*/  FFMA.FTZ R2, R48, c[0x0][0x2d0], -R0 ;  /* 0x0000b40030027a23 */ /* 0x004fc80000010800 */
[----:B------:R1:W-:Y:S03]  /*4ee0*/  MUFU.EX2 R211, R2 ;  /* 0x0000000200d37308 */ /* 0x0003e60000000800 */
[C---:B------:R-:W-:Y:S01]  /*4ef0*/  HMMA.16816.F32 R64, R4.reuse, R18, RZ ;  /* 0x000000120440723c */ /* 0x040fe200000018ff */
[----:B------:R-:W2:Y:S07]  /*4f00*/  LDSM.16.MT88.4 R16, [R206+0x4100] ;  /* 0x00410000ce10783b */ /* 0x000eae0000004200 */
[----:B------:R-:W-:Y:S01]  /*4f10*/  HMMA.16816.F32 R76, R4, R20, RZ ;  /* 0x00000014044c723c */ /* 0x000fe200000018ff */
[----:B-1----:R-:W-:-:S07]  /*4f20*/  FFMA.FTZ R2, R51, c[0x0][0x2d0], -R0 ;  /* 0x0000b40033027a23 */ /* 0x002fce0000010800 */
[C---:B------:R-:W-:Y:S01]  /*4f30*/  HMMA.16816.F32 R68, R4.reuse, R22, RZ ;  /* 0x000000160444723c */ /* 0x040fe200000018ff */
[----:B------:R-:W1:Y:S01]  /*4f40*/  LDSM.16.MT88.4 R20, [R207+0x4100] ;  /* 0x00410000cf14783b */ /* 0x000e620000004200 */
[----:B------:R3:W1:Y:S06]  /*4f50*/  MUFU.EX2 R183, R2 ;  /* 0x0000000200b77308 */ /* 0x00066c0000000800 */
[C---:B----4-:R-:W-:Y:S08]  /*4f60*/  HMMA.16816.F32 R52, R4.reuse, R12, RZ ;  /* 0x0000000c0434723c */ /* 0x050ff000000018ff */
[----:B------:R-:W-:Y:S01]  /*4f70*/  HMMA.16816.F32 R92, R4, R14, RZ ;  /* 0x0000000e045c723c */ /* 0x000fe200000018ff */
[----:B------:R-:W4:Y:S01]  /*4f80*/  LDSM.16.MT88.4 R12, [R208+0x4100] ;  /* 0x00410000d00c783b */ /* 0x000f220000004200 */
[----:B---3--:R-:W-:-:S04]  /*4f90*/  FFMA.FTZ R2, R50, c[0x0][0x2d0], -R0 ;  /* 0x0000b40032027a23 */ /* 0x008fc80000010800 */
[----:B------:R3:W-:Y:S02]  /*4fa0*/  MUFU.EX2 R220, R2 ;  /* 0x0000000200dc7308 */ /* 0x0007e40000000800 */
[C---:B------:R-:W-:Y:S08]  /*4fb0*/  HMMA.16816.F32 R104, R4.reuse, R28, RZ ;  /* 0x0000001c0468723c */ /* 0x040ff000000018ff */
[----:B------:R-:W-:Y:S01]  /*4fc0*/  HMMA.16816.F32 R88, R4, R30, RZ ;  /* 0x0000001e0458723c */ /* 0x000fe200000018ff */
[----:B------:R-:W-:Y:S01]  /*4fd0*/  LDSM.16.MT88.4 R28, [R208+0x6100] ;  /* 0x00610000d01c783b */ /* 0x000fe20000004200 */
[----:B---3--:R-:W-:-:S06]  /*4fe0*/  FFMA.FTZ R2, R49, c[0x0][0x2d0], -R0 ;  /* 0x0000b40031027a23 */ /* 0x008fcc0000010800 */
[C---:B------:R-:W-:Y:S01]  /*4ff0*/  HMMA.16816.F32 R124, R4.reuse, R36, RZ ;  /* 0x00000024047c723c */ /* 0x040fe200000018ff */
[----:B------:R-:W3:Y:S07]  /*5000*/  MUFU.EX2 R182, R2 ;  /* 0x0000000200b67308 */ /* 0x000eee0000000800 */
[C---:B------:R-:W-:Y:S01]  /*5010*/  HMMA.16816.F32 R112, R4.reuse, R38, RZ ;  /* 0x000000260470723c */ /* 0x040fe200000018ff */
[----:B------:R-:W1:Y:S07]  /*5020*/  LDSM.16.MT88.4 R36, [R205+0x6100] ;  /* 0x00610000cd24783b */ /* 0x000e6e0000004200 */
[C---:B------:R-:W-:Y:S08]  /*5030*/  HMMA.16816.F32 R100, R4.reuse, R32, RZ ;  /* 0x000000200464723c */ /* 0x040ff000000018ff */
[C---:B------:R-:W-:Y:S01]  /*5040*/  HMMA.16816.F32 R80, R4.reuse, R34, RZ ;  /* 0x000000220450723c */ /* 0x040fe200000018ff */
[----:B------:R-:W3:Y:S07]  /*5050*/  LDSM.16.MT88.4 R32, [R206+0x6100] ;  /* 0x00610000ce20783b */ /* 0x000eee0000004200 */
[C---:B--2---:R-:W-:Y:S08]  /*5060*/  HMMA.16816.F32 R96, R4.reuse, R16, RZ ;  /* 0x000000100460723c */ /* 0x044ff000000018ff */
[C---:B------:R-:W-:Y:S01]  /*5070*/  HMMA.16816.F32 R108, R4.reuse, R18, RZ ;  /* 0x00000012046c723c */ /* 0x040fe200000018ff */
[----:B------:R-:W2:Y:S07]  /*5080*/  LDSM.16.MT88.4 R16, [R207+0x6100] ;  /* 0x00610000cf10783b */ /* 0x000eae0000004200 */
[C---:B------:R-:W-:Y:S08]  /*5090*/  HMMA.16816.F32 R72, R4.reuse, R24, RZ ;  /* 0x000000180448723c */ /* 0x040ff000000018ff */
[C---:B------:R-:W-:Y:S01]  /*50a0*/  HMMA.16816.F32 R84, R4.reuse, R26, RZ ;  /* 0x0000001a0454723c */ /* 0x040fe200000018ff */
[----:B------:R-:W2:Y:S07]  /*50b0*/  LDSM.16.MT88.4 R24, [R205+0x900] ;  /* 0x00090000cd18783b */ /* 0x000eae0000004200 */
[C---:B-1----:R-:W-:Y:S08]  /*50c0*/  HMMA.16816.F32 R148, R4.reuse, R20, RZ ;  /* 0x000000140494723c */ /* 0x042ff000000018ff */
[C---:B------:R-:W-:Y:S01]  /*50d0*/  HMMA.16816.F32 R152, R4.reuse, R22, RZ ;  /* 0x000000160498723c */ /* 0x040fe200000018ff */
[----:B------:R-:W-:Y:S07]  /*50e0*/  LDSM.16.MT88.4 R20, [R206+0x900] ;  /* 0x00090000ce14783b */ /* 0x000fee0000004200 */
[C---:B------:R-:W-:Y:S08]  /*50f0*/  HMMA.16816.F32 R136, R4.reuse, R40, RZ ;  /* 0x000000280488723c */ /* 0x040ff000000018ff */
[C---:B------:R-:W-:Y:S01]  /*5100*/  HMMA.16816.F32 R144, R4.reuse, R42, RZ ;  /* 0x0000002a0490723c */ /* 0x040fe200000018ff */
[----:B------:R-:W1:Y:S07]  /*5110*/  LDSM.16.MT88.4 R40, [R207+0x900] ;  /* 0x00090000cf28783b */ /* 0x000e6e0000004200 */
[C---:B------:R-:W-:Y:S08]  /*5120*/  HMMA.16816.F32 R128, R4.reuse, R44, RZ ;  /* 0x0000002c0480723c */ /* 0x040ff000000018ff */
[C---:B------:R-:W-:Y:S01]  /*5130*/  HMMA.16816.F32 R116, R4.reuse, R46, RZ ;  /* 0x0000002e0474723c */ /* 0x040fe200000018ff */
[----:B------:R-:W-:Y:S07]  /*5140*/  LDSM.16.MT88.4 R44, [R205+0x2900] ;  /* 0x00290000cd2c783b */ /* 0x000fee0000004200 */
[C---:B----4-:R-:W-:Y:S08]  /*5150*/  HMMA.16816.F32 R120, R4.reuse, R12, RZ ;  /* 0x0000000c0478723c */ /* 0x050ff000000018ff */
[C---:B------:R-:W-:Y:S01]  /*5160*/  HMMA.16816.F32 R140, R4.reuse, R14, RZ ;  /* 0x0000000e048c723c */ /* 0x040fe200000018ff */
[----:B------:R-:W4:Y:S07]  /*5170*/  LDSM.16.MT88.4 R12, [R208+0x900] ;  /* 0x00090000d00c783b */ /* 0x000f2e0000004200 */
[C---:B------:R-:W-:Y:S08]  /*5180*/  HMMA.16816.F32 R156, R4.reuse, R36, RZ ;  /* 0x00000024049c723c */ /* 0x040ff000000018ff */
[C---:B------:R-:W-:Y:S01]  /*5190*/  HMMA.16816.F32 R160, R4.reuse, R38, RZ ;  /* 0x0000002604a0723c */ /* 0x040fe200000018ff */
[----:B------:R-:W-:Y:S07]  /*51a0*/  LDSM.16.MT88.4 R36, [R206+0x2900] ;  /* 0x00290000ce24783b */ /* 0x000fee0000004200 */
[C---:B---3--:R-:W-:Y:S08]  /*51b0*/  HMMA.16816.F32 R168, R4.reuse, R32, RZ ;  /* 0x0000002004a8723c */ /* 0x048ff000000018ff */
[C---:B------:R-:W-:Y:S01]  /*51c0*/  HMMA.16816.F32 R172, R4.reuse, R34, RZ ;  /* 0x0000002204ac723c */ /* 0x040fe200000018ff */
[----:B------:R-:W-:Y:S07]  /*51d0*/  LDSM.16.MT88.4 R32, [R208+0x2900] ;  /* 0x00290000d020783b */ /* 0x000fee0000004200 */
[C---:B------:R-:W-:Y:S08]  /*51e0*/  HMMA.16816.F32 R196, R4.reuse, R28, RZ ;  /* 0x0000001c04c4723c */ /* 0x040ff000000018ff */
[C---:B------:R-:W-:Y:S08]  /*51f0*/  HMMA.16816.F32 R200, R4.reuse, R30, RZ ;  /* 0x0000001e04c8723c */ /* 0x040ff000000018ff */
[C---:B--2---:R-:W-:Y:S08]  /*5200*/  HMMA.16816.F32 R188, R4.reuse, R16, RZ ;  /* 0x0000001004bc723c */ /* 0x044ff000000018ff */
[----:B------:R-:W-:Y:S07]  /*5210*/  HMMA.16816.F32 R240, R4, R18, RZ ;  /* 0x0000001204f0723c */ /* 0x000fee00000018ff */
[----:B------:R-:W-:-:S02]  /*5220*/  F2FP.PACK_AB R4, R212, R215 ;  /* 0x000000d7d404723e */ /* 0x000fc400000000ff */
[----:B------:R-:W-:Y:S02]  /*5230*/  F2FP.PACK_AB R6, R217, R210 ;  /* 0x000000d2d906723e */ /* 0x000fe400000000ff */
[----:B------:R-:W-:Y:S02]  /*5240*/  F2FP.PACK_AB R5, R183, R211 ;  /* 0x000000d3b705723e */ /* 0x000fe400000000ff */
[----:B------:R-:W-:-:S03]  /*5250*/  F2FP.PACK_AB R7, R182, R220 ;  /* 0x000000dcb607723e */ /* 0x000fc600000000ff */
[----:B------:R-:W-:Y:S01]  /*5260*/  MOV R62, R189 ;  /* 0x000000bd003e7202 */ /* 0x000fe20000000f00 */
[----:B------:R-:W-:Y:S01]  /*5270*/  IMAD.MOV.U32 R61, RZ, RZ, R190 ;  /* 0x000000ffff3d7224 */ /* 0x000fe200078e00be */
[----:B------:R-:W-:Y:S01]  /*5280*/  MOV R51, R188 ;  /* 0x000000bc00337202 */ /* 0x000fe20000000f00 */
[----:B------:R-:W-:Y:S01]  /*5290*/  IMAD.MOV.U32 R60, RZ, RZ, R191 ;  /* 0x000000ffff3c7224 */ /* 0x000fe200078e00bf */
[C---:B------:R-:W-:Y:S08]  /*52a0*/  HMMA.16816.F32 R16, R4.reuse, R26, R68 ;  /* 0x0000001a0410723c */ /* 0x040ff00000001844 */
[C---:B------:R-:W-:Y:S01]  /*52b0*/  HMMA.16816.F32 R28, R4.reuse, R24, R76 ;  /* 0x00000018041c723c */ /* 0x040fe2000000184c */
[----:B------:R-:W-:Y:S07]  /*52c0*/  LDSM.16.MT88.4 R24, [R207+0x4900] ;  /* 0x00490000cf18783b */ /* 0x000fee0000004200 */
[C---:B-1----:R-:W-:Y:S07]  /*52d0*/  HMMA.16816.F32 R248, R4.reuse, R40, R104 ;  /* 0x0000002804f8723c */ /* 0x042fee0000001868 */
[----:B------:R-:W-:Y:S01]  /*52e0*/  IMAD.MOV.U32 R105, RZ, RZ, R62 ;  /* 0x000000ffff697224 */ /* 0x000fe200078e003e */
[----:B------:R-:W-:Y:S01]  /*52f0*/  MOV R70, R19 ;  /* 0x0000001300467202 */ /* 0x000fe20000000f00 */
[----:B------:R-:W-:Y:S01]  /*5300*/  IMAD.MOV.U32 R71, RZ, RZ, R18 ;  /* 0x000000ffff477224 */ /* 0x000fe200078e0012 */
[----:B----4-:R-:W-:Y:S01]  /*5310*/  HMMA.16816.F32 R232, R4, R12, R52 ;  /* 0x0000000c04e8723c */ /* 0x010fe20000001834 */
[----:B------:R-:W-:Y:S01]  /*5320*/  IMAD.MOV.U32 R69, RZ, RZ, R16 ;  /* 0x000000ffff457224 */ /* 0x000fe200078e0010 */
[----:B------:R-:W-:Y:S01]  /*5330*/  MOV R107, R60 ;  /* 0x0000003c006b7202 */ /* 0x000fe20000000f00 */
[----:B------:R-:W-:-:S02]  /*5340*/  IMAD.MOV.U32 R68, RZ, RZ, R17 ;  /* 0x000000ffff447224 */ /* 0x000fc400078e0011 */
[----:B------:R-:W-:Y:S01]  /*5350*/  IMAD.MOV.U32 R106, RZ, RZ, R61 ;  /* 0x000000ffff6a7224 */ /* 0x000fe200078e003d */
[----:B------:R-:W-:Y:S01]  /*5360*/  MOV R76, R28 ;  /* 0x0000001c004c7202 */ /* 0x000fe20000000f00 */
[----:B------:R-:W-:Y:S01]  /*5370*/  IMAD.MOV.U32 R78, RZ, RZ, R30 ;  /* 0x000000ffff4e7224 */ /* 0x000fe200078e001e */
[C---:B------:R-:W-:Y:S01]  /*5380*/  HMMA.16816.F32 R16, R4.reuse, R20, R56 ;  /* 0x000000140410723c */ /* 0x040fe20000001838 */
[----:B------:R-:W-:Y:S02]  /*5390*/  IMAD.MOV.U32 R77, RZ, RZ, R31 ;  /* 0x000000ffff4d7224 */ /* 0x000fe400078e001f */
[----:B------:R-:W-:Y:S02]  /*53a0*/  IMAD.MOV.U32 R63, RZ, RZ, R29 ;  /* 0x000000ffff3f7224 */ /* 0x000fe400078e001d */
[----:B------:R-:W-:Y:S01]  /*53b0*/  LDSM.16.MT88.4 R28, [R207+0x2900] ;  /* 0x00290000cf1c783b */ /* 0x000fe20000004200 */
[----:B------:R-:W-:Y:S02]  /*53c0*/  IMAD.MOV.U32 R104, RZ, RZ, R51 ;  /* 0x000000ffff687224 */ /* 0x000fe400078e0033 */
[C---:B------:R-:W-:Y:S01]  /*53d0*/  HMMA.16816.F32 R192, R4.reuse, R14, R92 ;  /* 0x0000000e04c0723c */ /* 0x040fe2000000185c */
[----:B------:R-:W1:Y:S06]  /*53e0*/  LDSM.16.MT88.4 R12, [R208+0x4900] ;  /* 0x00490000d00c783b */ /* 0x000e6c0000004200 */
[----:B------:R-:W-:Y:S01]  /*53f0*/  IMAD.MOV.U32 R92, RZ, RZ, R69 ;  /* 0x000000ffff5c7224 */ /* 0x000fe200078e0045 */
[C---:B------:R-:W-:Y:S01]  /*5400*/  HMMA.16816.F32 R236, R4.reuse, R22, R64 ;  /* 0x0000001604ec723c */ /* 0x040fe20000001840 */
[----:B------:R-:W2:Y:S07]  /*5410*/  LDSM.16.MT88.4 R20, [R205+0x4900] ;  /* 0x00490000cd14783b */ /* 0x000eae0000004200 */
[----:B------:R-:W-:Y:S01]  /*5420*/  MOV R58, R18 ;  /* 0x00000012003a7202 */ /* 0x000fe20000000f00 */
[----:B------:R-:W-:Y:S01]  /*5430*/  IMAD.MOV.U32 R57, RZ, RZ, R19 ;  /* 0x000000ffff397224 */ /* 0x000fe200078e0013 */
[----:B------:R-:W-:Y:S01]  /*5440*/  MOV R221, R16 ;  /* 0x0000001000dd7202 */ /* 0x000fe20000000f00 */
[----:B------:R-:W-:Y:S01]  /*5450*/  IMAD.MOV.U32 R56, RZ, RZ, R17 ;  /* 0x000000ffff387224 */ /* 0x000fe200078e0011 */
[----:B------:R-:W-:Y:S01]  /*5460*/  HMMA.16816.F32 R244, R4, R44, R136 ;  /* 0x0000002c04f4723c */ /* 0x000fe20000001888 */
[----:B------:R-:W-:Y:S01]  /*5470*/  MOV R94, R58 ;  /* 0x0000003a005e7202 */ /* 0x000fe20000000f00 */
[----:B------:R-:W-:-:S02]  /*5480*/  IMAD.MOV.U32 R95, RZ, RZ, R57 ;  /* 0x000000ffff5f7224 */ /* 0x000fc400078e0039 */
[----:B------:R-:W-:-:S03]  /*5490*/  IMAD.MOV.U32 R93, RZ, RZ, R56 ;  /* 0x000000ffff5d7224 */ /* 0x000fc600078e0038 */
[----:B------:R-:W-:Y:S01]  /*54a0*/  IMAD.MOV.U32 R138, RZ, RZ, R78 ;  /* 0x000000ffff8a7224 */ /* 0x000fe200078e004e */
[----:B------:R-:W-:Y:S01]  /*54b0*/  HMMA.16816.F32 R16, R4, R42, R88 ;  /* 0x0000002a0410723c */ /* 0x000fe20000001858 */
[----:B------:R-:W-:Y:S01]  /*54c0*/  IMAD.MOV.U32 R139, RZ, RZ, R77 ;  /* 0x000000ffff8b7224 */ /* 0x000fe200078e004d */
[----:B------:R-:W-:Y:S01]  /*54d0*/  MOV R136, R76 ;  /* 0x0000004c00887202 */ /* 0x000fe20000000f00 */
[----:B------:R-:W-:-:S05]  /*54e0*/  IMAD.MOV.U32 R137, RZ, RZ, R63 ;  /* 0x000000ffff897224 */ /* 0x000fca00078e003f */
[C---:B------:R-:W-:Y:S07]  /*54f0*/  HMMA.16816.F32 R40, R4.reuse, R46, R144 ;  /* 0x0000002e0428723c */ /* 0x040fee0000001890 */
[----:B------:R-:W-:Y:S01]  /*5500*/  MOV R147, R71 ;  /* 0x0000004700937202 */ /* 0x000fe20000000f00 */
[----:B-1----:R-:W-:Y:S01]  /*5510*/  HMMA.16816.F32 R76, R4, R12, R120 ;  /* 0x0000000c044c723c */ /* 0x002fe20000001878 */
[----:B------:R-:W-:-:S07]  /*5520*/  MOV R146, R68 ;  /* 0x0000004400927202 */ /* 0x000fce0000000f00 */
[----:B------:R-:W-:Y:S01]  /*5530*/  IMAD.MOV.U32 R2, RZ, RZ, R17 ;  /* 0x000000ffff027224 */ /* 0x000fe200078e0011 */
[C---:B------:R-:W-:Y:S01]  /*5540*/  HMMA.16816.F32 R188, R4.reuse, R34, R112 ;  /* 0x0000002204bc723c */ /* 0x040fe20000001870 */
[----:B------:R-:W-:Y:S01]  /*5550*/  IMAD.MOV.U32 R50, RZ, RZ, R18 ;  /* 0x000000ffff327224 */ /* 0x000fe200078e0012 */
[----:B------:R-:W-:Y:S01]  /*5560*/  MOV R48, R16 ;  /* 0x0000001000307202 */ /* 0x000fe20000000f00 */
[----:B------:R-:W-:Y:S02]  /*5570*/  IMAD.MOV.U32 R49, RZ, RZ, R19 ;  /* 0x000000ffff317224 */ /* 0x000fe400078e0013 */
[----:B------:R-:W1:Y:S02]  /*5580*/  LDSM.16.MT88.4 R16, [R206+0x4900] ;  /* 0x00490000ce10783b */ /* 0x000e640000004200 */
[----:B------:R-:W-:Y:S01]  /*5590*/  IMAD.MOV.U32 R47, RZ, RZ, R40 ;  /* 0x000000ffff2f7224 */ /* 0x000fe200078e0028 */
[----:B------:R-:W-:Y:S01]  /*55a0*/  MOV R46, R41 ;  /* 0x00000029002e7202 */ /* 0x000fe20000000f00 */
[----:B------:R-:W-:Y:S01]  /*55b0*/  IMAD.MOV.U32 R45, RZ, RZ, R42 ;  /* 0x000000ffff2d7224 */ /* 0x000fe200078e002a */
[----:B------:R-:W-:Y:S01]  /*55c0*/  HMMA.16816.F32 R56, R4, R26, R152 ;  /* 0x0000001a0438723c */ /* 0x000fe20000001898 */
[----:B------:R-:W-:-:S02]  /*55d0*/  IMAD.MOV.U32 R44, RZ, RZ, R43 ;  /* 0x000000ffff2c7224 */ /* 0x000fc400078e002b */
[----:B------:R-:W-:Y:S02]  /*55e0*/  IMAD.MOV.U32 R112, RZ, RZ, R2 ;  /* 0x000000ffff707224 */ /* 0x000fe400078e0002 */
[----:B------:R-:W-:Y:S02]  /*55f0*/  IMAD.MOV.U32 R113, RZ, RZ, R50 ;  /* 0x000000ffff717224 */ /* 0x000fe400078e0032 */
[----:B------:R-:W-:Y:S01]  /*5600*/  FFMA.FTZ R2, R165, c[0x0][0x2d0], -R8 ;  /* 0x0000b400a5027a23 */ /* 0x000fe20000010808 */
[----:B------:R-:W-:Y:S01]  /*5610*/  HMMA.16816.F32 R40, R4, R36, R128 ;  /* 0x000000240428723c */ /* 0x000fe20000001880 */
[----:B------:R-:W-:Y:S02]  /*5620*/  IMAD.MOV.U32 R115, RZ, RZ, R9 ;  /* 0x000000ffff737224 */ /* 0x000fe400078e0009 */
[----:B------:R-:W-:-:S05]  /*5630*/  IMAD.MOV.U32 R114, RZ, RZ, R49 ;  /* 0x000000ffff727224 */ /* 0x000fca00078e0031 */
[C---:B------:R-:W-:Y:S07]  /*5640*/  HMMA.16816.F32 R36, R4.reuse, R38, R116 ;  /* 0x000000260424723c */ /* 0x040fee0000001874 */
[----:B------:R-:W-:Y:S01]  /*5650*/  IMAD.MOV.U32 R117, RZ, RZ, R184 ;  /* 0x000000ffff757224 */ /* 0x000fe200078e00b8 */
[----:B------:R-:W-:Y:S01]  /*5660*/  MOV R116, R183 ;  /* 0x000000b700747202 */ /* 0x000fe20000000f00 */
[C---:B------:R-:W-:Y:S07]  /*5670*/  HMMA.16816.F32 R184, R4.reuse, R28, R100 ;  /* 0x0000001c04b8723c */ /* 0x040fee0000001864 */
[----:B------:R-:W-:Y:S01]  /*5680*/  MOV R53, R42 ;  /* 0x0000002a00357202 */ /* 0x000fe20000000f00 */
[----:B------:R-:W-:Y:S01]  /*5690*/  IMAD.MOV.U32 R52, RZ, RZ, R41 ;  /* 0x000000ffff347224 */ /* 0x000fe200078e0029 */
[----:B------:R-:W-:Y:S01]  /*56a0*/  MOV R144, R40 ;  /* 0x0000002800907202 */ /* 0x000fe20000000f00 */
[----:B------:R-:W-:Y:S01]  /*56b0*/  IMAD.MOV.U32 R145, RZ, RZ, R43 ;  /* 0x000000ffff917224 */ /* 0x000fe200078e002b */
[----:B------:R-:W-:Y:S01]  /*56c0*/  MOV R102, R180 ;  /* 0x000000b400667202 */ /* 0x000fe20000000f00 */
[----:B------:R-:W-:Y:S01]  /*56d0*/  IMAD.MOV.U32 R43, RZ, RZ, R70 ;  /* 0x000000ffff2b7224 */ /* 0x000fe200078e0046 */
[C---:B--2---:R-:W-:Y:S01]  /*56e0*/  HMMA.16816.F32 R128, R4.reuse, R20, R72 ;  /* 0x000000140480723c */ /* 0x044fe20000001848 */
        /* <DEDUP_REMOVED lines=10> */
[----:B------:R-:W-:Y:S01]  /*5790*/  MOV R165, R121 ;  /* 0x0000007900a57202 */ /* 0x000fe20000000f00 */
[----:B------:R-:W-:Y:S01]  /*57a0*/  IMAD.MOV.U32 R121, RZ, RZ, R112 ;  /* 0x000000ffff797224 */ /* 0x000fe200078e0070 */
[----:B------:R-:W2:Y:S01]  /*57b0*/  LDSM.16.MT88.4 R36, [R205+0x6900] ;  /* 0x00690000cd24783b */ /* 0x000ea20000004200 */
[----:B------:R-:W-:-:S02]  /*57c0*/  IMAD.MOV.U32 R112, RZ, RZ, R47 ;  /* 0x000000ffff707224 */ /* 0x000fc400078e002f */
[----:B------:R-:W-:Y:S01]  /*57d0*/  IMAD.MOV.U32 R140, RZ, RZ, R102 ;  /* 0x000000ffff8c7224 */ /* 0x000fe200078e0066 */
[C---:B------:R-:W-:Y:S01]  /*57e0*/  HMMA.16816.F32 R68, R4.reuse, R24, R148 ;  /* 0x000000180444723c */ /* 0x040fe20000001894 */
[----:B------:R-:W-:Y:S01]  /*57f0*/  IMAD.MOV.U32 R142, RZ, RZ, R116 ;  /* 0x000000ffff8e7224 */ /* 0x000fe200078e0074 */
[----:B------:R-:W-:Y:S01]  /*5800*/  MOV R143, R117 ;  /* 0x00000075008f7202 */ /* 0x000fe20000000f00 */
[----:B------:R-:W-:Y:S01]  /*5810*/  IMAD.MOV.U32 R116, RZ, RZ, R144 ;  /* 0x000000ffff747224 */ /* 0x000fe200078e0090 */
[----:B------:R-:W-:Y:S01]  /*5820*/  MOV R144, R221 ;  /* 0x000000dd00907202 */ /* 0x000fe20000000f00 */
[----:B------:R-:W-:Y:S01]  /*5830*/  IMAD.MOV.U32 R141, RZ, RZ, R115 ;  /* 0x000000ffff8d7224 */ /* 0x000fe200078e0073 */
[----:B------:R4:W5:Y:S01]  /*5840*/  LDL.LU R221, [R1+0x8c] ;  /* 0x00008c0001dd7983 */ /* 0x0009620000300800 */
[----:B------:R-:W-:Y:S01]  /*5850*/  IMAD.MOV.U32 R148, RZ, RZ, R122 ;  /* 0x000000ffff947224 */ /* 0x000fe200078e007a */
[C---:B-1----:R-:W-:Y:S01]  /*5860*/  HMMA.16816.F32 R88, R4.reuse, R16, R96 ;  /* 0x000000100458723c */ /* 0x042fe20000001860 */
[----:B------:R-:W-:Y:S01]  /*5870*/  IMAD.MOV.U32 R149, RZ, RZ, R123 ;  /* 0x000000ffff957224 */ /* 0x000fe200078e007b */
[----:B------:R1:W4:Y:S01]  /*5880*/  MUFU.EX2 R99, R2 ;  /* 0x0000000200637308 */ /* 0x0003220000000800 */
[----:B------:R-:W-:Y:S01]  /*5890*/  IMAD.MOV.U32 R122, RZ, RZ, R113 ;  /* 0x000000ffff7a7224 */ /* 0x000fe200078e0071 */
[----:B------:R-:W-:Y:S01]  /*58a0*/  MOV R113, R46 ;  /* 0x0000002e00717202 */ /* 0x000fe20000000f00 */
[----:B------:R-:W-:Y:S01]  /*58b0*/  IMAD.MOV.U32 R117, RZ, RZ, R118 ;  /* 0x000000ffff757224 */ /* 0x000fe200078e0076 */
[----:B------:R-:W-:Y:S01]  /*58c0*/  LDSM.16.MT88.4 R12, [R207+0x6900] ;  /* 0x00690000cf0c783b */ /* 0x000fe20000004200 */
[----:B------:R-:W-:Y:S01]  /*58d0*/  IMAD.MOV.U32 R153, RZ, RZ, R148 ;  /* 0x000000ffff997224 */ /* 0x000fe200078e0094 */
[----:B------:R-:W-:Y:S01]  /*58e0*/  MOV R148, R140 ;  /* 0x0000008c00947202 */ /* 0x000fe20000000f00 */
[C---:B------:R-:W-:Y:S01]  /*58f0*/  HMMA.16816.F32 R64, R4.reuse, R32, R124 ;  /* 0x000000200440723c */ /* 0x040fe2000000187c */
[----:B------:R-:W-:Y:S01]  /*5900*/  MOV R154, R149 ;  /* 0x00000095009a7202 */ /* 0x000fe20000000f00 */
[----:B------:R-:W-:Y:S01]  /*5910*/  IMAD.MOV.U32 R149, RZ, RZ, R141 ;  /* 0x000000ffff957224 */ /* 0x000fe200078e008d */
[----:B------:R-:W-:Y:S01]  /*5920*/  MOV R140, R112 ;  /* 0x00000070008c7202 */ /* 0x000fe20000000f00 */
[----:B------:R-:W-:Y:S01]  /*5930*/  IMAD.MOV.U32 R141, RZ, RZ, R113 ;  /* 0x000000ffff8d7224 */ /* 0x000fe200078e0071 */
[----:B------:R-:W-:Y:S01]  /*5940*/  MOV R112, R116 ;  /* 0x0000007400707202 */ /* 0x000fe20000000f00 */
[----:B------:R-:W-:Y:S01]  /*5950*/  IMAD.MOV.U32 R113, RZ, RZ, R117 ;  /* 0x000000ffff717224 */ /* 0x000fe200078e0075 */
[----:B------:R-:W-:Y:S01]  /*5960*/  MOV R116, R220 ;  /* 0x000000dc00747202 */ /* 0x000fe20000000f00 */
[----:B------:R-:W4:Y:S01]  /*5970*/  LDSM.16.MT88.4 R32, [R206+0x6900] ;  /* 0x00690000ce20783b */ /* 0x000f220000004200 */
[----:B-1----:R-:W-:Y:S01]  /*5980*/  FFMA.FTZ R2, R166, c[0x0][0x2d0], -R8 ;  /* 0x0000b400a6027a23 */ /* 0x002fe20000010808 */
[----:B------:R-:W-:Y:S01]  /*5990*/  HMMA.16816.F32 R84, R4, R22, R84 ;  /* 0x000000160454723c */ /* 0x000fe20000001854 */
[----:B------:R-:W-:Y:S01]  /*59a0*/  IMAD.MOV.U32 R100, RZ, RZ, R182 ;  /* 0x000000ffff647224 */ /* 0x000fe200078e00b6 */
[----:B------:R1:W5:Y:S01]  /*59b0*/  LDL.LU R220, [R1+0x88] ;  /* 0x0000880001dc7983 */ /* 0x0003620000300800 */
[----:B------:R4:W-:Y:S01]  /*59c0*/  MUFU.EX2 R166, R2 ;  /* 0x0000000200a67308 */ /* 0x0009e20000000800 */
[----:B------:R-:W-:-:S02]  /*59d0*/  IMAD.MOV.U32 R101, RZ, RZ, R181 ;  /* 0x000000ffff657224 */ /* 0x000fc400078e00b5 */
[----:B------:R-:W3:Y:S01]  /*59e0*/  LDL.LU R117, [R1+0x50] ;  /* 0x0000500001757983 */ /* 0x000ee20000300800 */
[----:B------:R-:W-:Y:S02]  /*59f0*/  IMAD.MOV.U32 R120, RZ, RZ, R11 ;  /* 0x000000ffff787224 */ /* 0x000fe400078e000b */
[----:B------:R-:W-:Y:S01]  /*5a00*/  IMAD.MOV.U32 R119, RZ, RZ, R53 ;  /* 0x000000ffff777224 */ /* 0x000fe200078e0035 */
[----:B------:R-:W1:Y:S01]  /*5a10*/  LDSM.16.MT88.4 R20, [R208+0x6900] ;  /* 0x00690000d014783b */ /* 0x000e620000004200 */
[C---:B--2---:R-:W-:Y:S03]  /*5a20*/  HMMA.16816.F32 R60, R4.reuse, R36, R156 ;  /* 0x00000024043c723c */ /* 0x044fe6000000189c */
[----:B------:R-:W2:Y:S01]  /*5a30*/  LDSM.16.MT88.4 R24, [R206+0x1100] ;  /* 0x00110000ce18783b */ /* 0x000ea20000004200 */
[----:B------:R-:W-:Y:S01]  /*5a40*/  MOV R123, R114 ;  /* 0x00000072007b7202 */ /* 0x000fe20000000f00 */
[----:B------:R-:W-:Y:S01]  /*5a50*/  IMAD.MOV.U32 R115, RZ, RZ, R44 ;  /* 0x000000ffff737224 */ /* 0x000fe200078e002c */
[----:B------:R-:W-:Y:S01]  /*5a60*/  MOV R126, R65 ;  /* 0x00000041007e7202 */ /* 0x000fe20000000f00 */
[----:B------:R-:W-:Y:S01]  /*5a70*/  IMAD.MOV.U32 R152, RZ, RZ, R165 ;  /* 0x000000ffff987224 */ /* 0x000fe200078e00a5 */
[----:B------:R-:W-:Y:S01]  /*5a80*/  MOV R150, R100 ;  /* 0x0000006400967202 */ /* 0x000fe20000000f00 */
[----:B----4-:R-:W-:Y:S01]  /*5a90*/  FFMA.FTZ R2, R167, c[0x0][0x2d0], -R8 ;  /* 0x0000b400a7027a23 */ /* 0x010fe20000010808 */
[----:B------:R-:W-:Y:S01]  /*5aa0*/  HMMA.16816.F32 R180, R4, R30, R80 ;  /* 0x0000001e04b4723c */ /* 0x000fe20000001850 */
[----:B------:R-:W-:-:S02]  /*5ab0*/  IMAD.MOV.U32 R155, RZ, RZ, R120 ;  /* 0x000000ffff9b7224 */ /* 0x000fc400078e0078 */
[----:B------:R-:W-:Y:S01]  /*5ac0*/  IMAD.MOV.U32 R151, RZ, RZ, R101 ;  /* 0x000000ffff977224 */ /* 0x000fe200078e0065 */
[----:B------:R4:W1:Y:S01]  /*5ad0*/  MUFU.EX2 R98, R2 ;  /* 0x0000000200627308 */ /* 0x0008620000000800 */
[----:B------:R-:W-:Y:S01]  /*5ae0*/  IMAD.MOV.U32 R118, RZ, RZ, R119 ;  /* 0x000000ffff767224 */ /* 0x000fe200078e0077 */
[----:B------:R-:W-:Y:S01]  /*5af0*/  MOV R119, R145 ;  /* 0x0000009100777202 */ /* 0x000fe20000000f00 */
[----:B------:R-:W-:Y:S01]  /*5b00*/  IMAD.MOV.U32 R114, RZ, RZ, R45 ;  /* 0x000000ffff727224 */ /* 0x000fe200078e002d */
[----:B------:R-:W-:Y:S01]  /*5b10*/  MOV R159, R155 ;  /* 0x0000009b009f7202 */ /* 0x000fe20000000f00 */
[----:B------:R-:W-:Y:S01]  /*5b20*/  IMAD.MOV.U32 R165, RZ, RZ, R150 ;  /* 0x000000ffffa57224 */ /* 0x000fe200078e0096 */
[----:B------:R-:W-:Y:S01]  /*5b30*/  HMMA.16816.F32 R80, R4, R18, R108 ;  /* 0x000000120450723c */ /* 0x000fe2000000186c */
[----:B------:R-:W-:Y:S01]  /*5b40*/  MOV R156, R152 ;  /* 0x00000098009c7202 */ /* 0x000fe20000000f00 */
[----:B------:R-:W-:Y:S01]  /*5b50*/  IMAD.MOV.U32 R157, RZ, RZ, R153 ;  /* 0x000000ffff9d7224 */ /* 0x000fe200078e0099 */
[----:B------:R-:W-:Y:S01]  /*5b60*/  MOV R158, R154 ;  /* 0x0000009a009e7202 */ /* 0x000fe20000000f00 */
[----:B------:R-:W-:Y:S01]  /*5b70*/  IMAD.MOV.U32 R127, RZ, RZ, R64 ;  /* 0x000000ffff7f7224 */ /* 0x000fe200078e0040 */
[----:B------:R-:W2:Y:S01]  /*5b80*/  LDSM.16.MT88.4 R28, [R205+0x1100] ;  /* 0x00110000cd1c783b */ /* 0x000ea20000004200 */
[----:B------:R-:W-:-:S02]  /*5b90*/  IMAD.MOV.U32 R125, RZ, RZ, R66 ;  /* 0x000000ffff7d7224 */ /* 0x000fc400078e0042 */
[C---:B------:R-:W-:Y:S01]  /*5ba0*/  HMMA.16816.F32 R48, R4.reuse, R34, R172 ;  /* 0x000000220430723c */ /* 0x040fe200000018ac */
[----:B------:R-:W-:Y:S02]  /*5bb0*/  IMAD.MOV.U32 R124, RZ, RZ, R67 ;  /* 0x000000ffff7c7224 */ /* 0x000fe400078e0043 */
[----:B----4-:R-:W-:Y:S01]  /*5bc0*/  FFMA.FTZ R2, R176, c[0x0][0x2d0], -R8 ;  /* 0x0000b400b0027a23 */ /* 0x010fe20000010808 */
[----:B------:R-:W-:Y:S01]  /*5bd0*/  MOV R150, R142 ;  /* 0x0000008e00967202 */ /* 0x000fe20000000f00 */
[----:B------:R-:W-:Y:S01]  /*5be0*/  IMAD.MOV.U32 R155, RZ, RZ, R151 ;  /* 0x000000ffff9b7224 */ /* 0x000fe200078e0097 */
[----:B------:R-:W-:Y:S01]  /*5bf0*/  MOV R110, R147 ;  /* 0x00000093006e7202 */ /* 0x000fe20000000f00 */
[----:B------:R4:W2:Y:S01]  /*5c00*/  MUFU.EX2 R9, R2 ;  /* 0x0000000200097308 */ /* 0x0008a20000000800 */
[----:B------:R-:W-:Y:S01]  /*5c10*/  IMAD.MOV.U32 R151, RZ, RZ, R143 ;  /* 0x000000ffff977224 */ /* 0x000fe200078e008f */
[----:B------:R-:W-:Y:S01]  /*5c20*/  MOV R142, R114 ;  /* 0x00000072008e7202 */ /* 0x000fe20000000f00 */
[----:B------:R-:W-:Y:S01]  /*5c30*/  IMAD.MOV.U32 R172, RZ, RZ, R99 ;  /* 0x000000ffffac7224 */ /* 0x000fe200078e0063 */
[----:B-1----:R-:W-:Y:S01]  /*5c40*/  MOV R173, R98 ;  /* 0x0000006200ad7202 */ /* 0x002fe20000000f00 */
        /* <DEDUP_REMOVED lines=8> */
[----:B------:R-:W1:Y:S01]  /*5cd0*/  LDSM.16.MT88.4 R16, [R208+0x1100] ;  /* 0x00110000d010783b */ /* 0x000e620000004200 */
[----:B------:R-:W-:-:S02]  /*5ce0*/  IMAD.MOV.U32 R111, RZ, RZ, R43 ;  /* 0x000000ffff6f7224 */ /* 0x000fc400078e002b */
[----:B----4-:R-:W-:Y:S01]  /*5cf0*/  FFMA.FTZ R2, R134, c[0x0][0x2d0], -R0 ;  /* 0x0000b40086027a23 */ /* 0x010fe20000010800 */
[----:B------:R-:W-:Y:S01]  /*5d00*/  MOV R114, R118 ;  /* 0x0000007600727202 */ /* 0x000fe20000000f00 */
[----:B------:R-:W-:Y:S01]  /*5d10*/  IMAD.MOV.U32 R143, RZ, RZ, R115 ;  /* 0x000000ffff8f7224 */ /* 0x000fe200078e0073 */
[----:B------:R-:W-:Y:S01]  /*5d20*/  MOV R154, R150 ;  /* 0x00000096009a7202 */ /* 0x000fe20000000f00 */
[----:B------:R4:W-:Y:S01]  /*5d30*/  MUFU.EX2 R252, R2 ;  /* 0x0000000200fc7308 */ /* 0x0009e20000000800 */
[----:B------:R-:W-:Y:S01]  /*5d40*/  IMAD.MOV.U32 R159, RZ, RZ, R155 ;  /* 0x000000ffff9f7224 */ /* 0x000fe200078e009b */
[----:B------:R-:W-:Y:S01]  /*5d50*/  MOV R148, R140 ;  /* 0x0000008c00947202 */ /* 0x000fe20000000f00 */
[----:B------:R-:W-:Y:S01]  /*5d60*/  IMAD.MOV.U32 R146, RZ, RZ, R94 ;  /* 0x000000ffff927224 */ /* 0x000fe200078e005e */
[C---:B------:R-:W-:Y:S01]  /*5d70*/  HMMA.16816.F32 R64, R4.reuse, R32, R168 ;  /* 0x000000200440723c */ /* 0x040fe200000018a8 */
[----:B------:R-:W-:Y:S01]  /*5d80*/  IMAD.MOV.U32 R153, RZ, RZ, R149 ;  /* 0x000000ffff997224 */ /* 0x000fe200078e0095 */
[----:B------:R-:W-:Y:S01]  /*5d90*/  MOV R176, R157 ;  /* 0x0000009d00b07202 */ /* 0x000fe20000000f00 */
[----:B------:R-:W1:Y:S04]  /*5da0*/  LDSM.16.MT88.4 R40, [R207+0x1100] ;  /* 0x00110000cf28783b */ /* 0x000e680000004200 */
[----:B------:R-:W1:Y:S01]  /*5db0*/  LDSM.16.MT88.4 R44, [R206+0x3100] ;  /* 0x00310000ce2c783b */ /* 0x000e620000004200 */
[----:B------:R-:W-:Y:S03]  /*5dc0*/  HMMA.16816.F32 R96, R4, R20, R196 ;  /* 0x000000140460723c */ /* 0x000fe600000018c4 */
[----:B------:R-:W-:Y:S01]  /*5dd0*/  LDSM.16.MT88.4 R36, [R205+0x3100] ;  /* 0x00310000cd24783b */ /* 0x000fe20000004200 */
[----:B----4-:R-:W-:-:S02]  /*5de0*/  FFMA.FTZ R2, R133, c[0x0][0x2d0], -R0 ;  /* 0x0000b40085027a23 */ /* 0x010fc40000010800 */
[----:B------:R-:W-:Y:S02]  /*5df0*/  IMAD.MOV.U32 R115, RZ, RZ, R119 ;  /* 0x000000ffff737224 */ /* 0x000fe400078e0077 */
[----:B------:R-:W-:Y:S01]  /*5e00*/  IMAD.MOV.U32 R118, RZ, RZ, R219 ;  /* 0x000000ffff767224 */ /* 0x000fe200078e00db */
[----:B------:R4:W1:Y:S01]  /*5e10*/  MUFU.EX2 R134, R2 ;  /* 0x0000000200867308 */ /* 0x0008620000000800 */
[----:B------:R-:W-:Y:S01]  /*5e20*/  MOV R119, R218 ;  /* 0x000000da00777202 */ /* 0x000fe20000000f00 */
[----:B------:R-:W-:Y:S01]  /*5e30*/  IMAD.MOV.U32 R155, RZ, RZ, R151 ;  /* 0x000000ffff9b7224 */ /* 0x000fe200078e0097 */
[----:B------:R-:W-:Y:S01]  /*5e40*/  HMMA.16816.F32 R92, R4, R22, R200 ;  /* 0x00000016045c723c */ /* 0x000fe200000018c8 */
[----:B------:R-:W-:Y:S01]  /*5e50*/  IMAD.MOV.U32 R149, RZ, RZ, R141 ;  /* 0x000000ffff957224 */ /* 0x000fe200078e008d */
[----:B------:R-:W-:Y:S01]  /*5e60*/  MOV R150, R142 ;  /* 0x0000008e00967202 */ /* 0x000fe20000000f00 */
[----:B------:R1:W5:Y:S01]  /*5e70*/  LDL.LU R219, [R1+0x84] ;  /* 0x0000840001db7983 */ /* 0x0003620000300800 */
[----:B------:R-:W-:-:S03]  /*5e80*/  MOV R140, R112 ;  /* 0x00000070008c7202 */ /* 0x000fc60000000f00 */
[----:B------:R-:W1:Y:S01]  /*5e90*/  LDSM.16.MT88.4 R32, [R208+0x3100] ;  /* 0x00310000d020783b */ /* 0x000e620000004200 */
[--C-:B----4-:R-:W-:Y:S01]  /*5ea0*/  FFMA.FTZ R2, R135, c[0x0][0x2d0], -R0.reuse ;  /* 0x0000b40087027a23 */ /* 0x110fe20000010800 */
[----:B------:R-:W-:Y:S01]  /*5eb0*/  HMMA.16816.F32 R104, R4, R12, R104 ;  /* 0x0000000c0468723c */ /* 0x000fe20000001868 */
[----:B------:R-:W-:Y:S01]  /*5ec0*/  IMAD.MOV.U32 R151, RZ, RZ, R143 ;  /* 0x000000ffff977224 */ /* 0x000fe200078e008f */
[----:B------:R-:W-:Y:S01]  /*5ed0*/  MOV R142, R114 ;  /* 0x00000072008e7202 */ /* 0x000fe20000000f00 */
[----:B------:R4:W-:Y:S01]  /*5ee0*/  MUFU.EX2 R133, R2 ;  /* 0x0000000200857308 */ /* 0x0009e20000000800 */
[----:B------:R-:W-:Y:S01]  /*5ef0*/  IMAD.MOV.U32 R141, RZ, RZ, R113 ;  /* 0x000000ffff8d7224 */ /* 0x000fe200078e0071 */
[----:B------:R1:W5:Y:S01]  /*5f00*/  LDL.LU R218, [R1+0x80] ;  /* 0x0000800001da7983 */ /* 0x0003620000300800 */
[----:B----4-:R-:W-:-:S05]  /*5f10*/  FFMA.FTZ R2, R164, c[0x0][0x2d0], -R0 ;  /* 0x0000b400a4027a23 */ /* 0x010fca0000010800 */
[----:B------:R-:W4:Y:S01]  /*5f20*/  MUFU.EX2 R11, R2 ;  /* 0x00000002000b7308 */ /* 0x000f220000000800 */
[----:B------:R-:W-:Y:S01]  /*5f30*/  HMMA.16816.F32 R100, R4, R14, R240 ;  /* 0x0000000e0464723c */ /* 0x000fe200000018f0 */
[----:B------:R-:W-:Y:S01]  /*5f40*/  IMAD.MOV.U32 R143, RZ, RZ, R115 ;  /* 0x000000ffff8f7224 */ /* 0x000fe200078e0073 */
[----:B------:R-:W-:Y:S01]  /*5f50*/  MOV R112, R116 ;  /* 0x0000007400707202 */ /* 0x000fe20000000f00 */
[----:B------:R-:W-:Y:S01]  /*5f60*/  IMAD.MOV.U32 R115, RZ, RZ, R119 ;  /* 0x000000ffff737224 */ /* 0x000fe200078e0077 */
[----:B------:R-:W-:Y:S01]  /*5f70*/  MOV R114, R118 ;  /* 0x0000007600727202 */ /* 0x000fe20000000f00 */
[----:B------:R-:W-:Y:S01]  /*5f80*/  IMAD.MOV.U32 R196, RZ, RZ, R140 ;  /* 0x000000ffffc47224 */ /* 0x000fe200078e008c */
[----:B------:R-:W-:Y:S01]  /*5f90*/  MOV R116, R217 ;  /* 0x000000d900747202 */ /* 0x000fe20000000f00 */
[----:B------:R-:W-:Y:S01]  /*5fa0*/  IMAD.MOV.U32 R135, RZ, RZ, R156 ;  /* 0x000000ffff877224 */ /* 0x000fe200078e009c */
[----:B------:R-:W-:Y:S01]  /*5fb0*/  F2FP.PACK_AB R4, R166, R172 ;  /* 0x000000aca604723e */ /* 0x000fe200000000ff */
[----:B------:R3:W5:Y:S01]  /*5fc0*/  LDL.LU R217, [R1+0x7c] ;  /* 0x00007c0001d97983 */ /* 0x0007620000300800 */
[----:B--2---:R-:W-:-:S02]  /*5fd0*/  F2FP.PACK_AB R6, R9, R173 ;  /* 0x000000ad0906723e */ /* 0x004fc400000000ff */
[----:B-1----:R-:W-:Y:S02]  /*5fe0*/  F2FP.PACK_AB R5, R134, R252 ;  /* 0x000000fc8605723e */ /* 0x002fe400000000ff */
[----:B----4-:R-:W-:Y:S01]  /*5ff0*/  F2FP.PACK_AB R7, R11, R133 ;  /* 0x000000850b07723e */ /* 0x010fe200000000ff */
        /* <DEDUP_REMOVED lines=27> */
[C---:B------:R-:W-:Y:S01]  /*61b0*/  HMMA.16816.F32 R136, R4.reuse, R28, R136 ;  /* 0x0000001c0488723c */ /* 0x040fe20000001888 */
[----:B------:R-:W-:Y:S07]  /*61c0*/  LDSM.16.MT88.4 R12, [R207+0x5100] ;  /* 0x00510000cf0c783b */ /* 0x000fee0000004200 */
[C---:B------:R-:W-:Y:S01]  /*61d0*/  HMMA.16816.F32 R108, R4.reuse, R30, R108 ;  /* 0x0000001e046c723c */ /* 0x040fe2000000186c */
[----:B------:R-:W-:Y:S07]  /*61e0*/  LDSM.16.MT88.4 R28, [R207+0x3100] ;  /* 0x00310000cf1c783b */ /* 0x000fee0000004200 */
[----:B------:R-:W-:Y:S01]  /*61f0*/  HMMA.16816.F32 R152, R4, R16, R232 ;  /* 0x000000100498723c */ /* 0x000fe200000018e8 */
[----:B---3--:R-:W-:-:S02]  /*6200*/  IMAD.MOV.U32 R113, RZ, RZ, R117 ;  /* 0x000000ffff717224 */ /* 0x008fc400078e0075 */
[----:B------:R-:W-:Y:S02]  /*6210*/  IMAD.MOV.U32 R117, RZ, RZ, R216 ;  /* 0x000000ffff757224 */ /* 0x000fe400078e00d8 */
[----:B------:R1:W5:Y:S01]  /*6220*/  LDL.LU R216, [R1+0x78] ;  /* 0x0000780001d87983 */ /* 0x0003620000300800 */
[----:B------:R-:W-:-:S03]  /*6230*/  MOV R167, R113 ;  /* 0x0000007100a77202 */ /* 0x000fc60000000f00 */
[----:B------:R1:W5:Y:S01]  /*6240*/  LDL.LU R215, [R1+0x74] ;  /* 0x0000740001d77983 */ /* 0x0003620000300800 */
[----:B------:R-:W-:Y:S03]  /*6250*/  HMMA.16816.F32 R112, R4, R26, R236 ;  /* 0x0000001a0470723c */ /* 0x000fe600000018ec */
[----:B------:R1:W5:Y:S04]  /*6260*/  LDL.LU R214, [R1+0x70] ;  /* 0x0000700001d67983 */ /* 0x0003680000300800 */
[----:B------:R1:W5:Y:S01]  /*6270*/  LDL.LU R213, [R1+0x6c] ;  /* 0x00006c0001d57983 */ /* 0x0003620000300800 */
[----:B------:R-:W-:Y:S01]  /*6280*/  MOV R239, R176 ;  /* 0x000000b000ef7202 */ /* 0x000fe20000000f00 */
[----:B------:R-:W-:-:S02]  /*6290*/  IMAD.MOV.U32 R238, RZ, RZ, R135 ;  /* 0x000000ffffee7224 */ /* 0x000fc400078e0087 */
[----:B------:R1:W5:Y:S01]  /*62a0*/  LDL.LU R212, [R1+0x68] ;  /* 0x0000680001d47983 */ /* 0x0003620000300800 */
[----:B------:R-:W-:Y:S01]  /*62b0*/  IMAD.MOV.U32 R176, RZ, RZ, R209 ;  /* 0x000000ffffb07224 */ /* 0x000fe200078e00d1 */
[----:B------:R-:W-:Y:S02]  /*62c0*/  MOV R135, R204 ;  /* 0x000000cc00877202 */ /* 0x000fe40000000f00 */
[----:B------:R1:W5:Y:S04]  /*62d0*/  LDL.LU R211, [R1+0x64] ;  /* 0x0000640001d37983 */ /* 0x0003680000300800 */
[----:B------:R1:W5:Y:S04]  /*62e0*/  LDL.LU R210, [R1+0x60] ;  /* 0x0000600001d27983 */ /* 0x0003680000300800 */
[----:B------:R1:W5:Y:S04]  /*62f0*/  LDL.LU R209, [R1+0x5c] ;  /* 0x00005c0001d17983 */ /* 0x0003680000300800 */
[----:B------:R1:W5:Y:S01]  /*6300*/  LDL.LU R204, [R1+0x58] ;  /* 0x0000580001cc7983 */ /* 0x0003620000300800 */
[----:B------:R-:W-:-:S02]  /*6310*/  MOV R143, R117 ;  /* 0x00000075008f7202 */ /* 0x000fc40000000f00 */
[C---:B------:R-:W-:Y:S01]  /*6320*/  HMMA.16816.F32 R116, R4.reuse, R18, R192 ;  /* 0x000000120474723c */ /* 0x040fe200000018c0 */
[----:B------:R-:W2:Y:S04]  /*6330*/  LDSM.16.MT88.4 R24, [R205+0x5100] ;  /* 0x00510000cd18783b */ /* 0x000ea80000004200 */
[----:B------:R-:W3:Y:S01]  /*6340*/  LDSM.16.MT88.4 R16, [R208+0x5100] ;  /* 0x00510000d010783b */ /* 0x000ee20000004200 */
[----:B------:R-:W-:Y:S01]  /*6350*/  IMAD.MOV.U32 R236, RZ, RZ, R20 ;  /* 0x000000ffffec7224 */ /* 0x000fe200078e0014 */
[----:B------:R-:W-:Y:S01]  /*6360*/  MOV R237, R21 ;  /* 0x0000001500ed7202 */ /* 0x000fe20000000f00 */
[----:B------:R-:W-:Y:S01]  /*6370*/  IMAD.MOV.U32 R240, RZ, RZ, R127 ;  /* 0x000000fffff07224 */ /* 0x000fe200078e007f */
[----:B------:R-:W-:Y:S01]  /*6380*/  MOV R241, R126 ;  /* 0x0000007e00f17202 */ /* 0x000fe20000000f00 */
[----:B------:R-:W-:Y:S01]  /*6390*/  IMAD.MOV.U32 R242, RZ, RZ, R125 ;  /* 0x000000fffff27224 */ /* 0x000fe200078e007d */
[----:B------:R-:W-:Y:S01]  /*63a0*/  MOV R243, R124 ;  /* 0x0000007c00f37202 */ /* 0x000fe20000000f00 */
[C---:B------:R-:W-:Y:S01]  /*63b0*/  HMMA.16816.F32 R160, R4.reuse, R40, R248 ;  /* 0x0000002804a0723c */ /* 0x040fe200000018f8 */
[----:B------:R-:W-:Y:S07]  /*63c0*/  LDSM.16.MT88.4 R20, [R206+0x5100] ;  /* 0x00510000ce14783b */ /* 0x000fee0000004200 */
[C---:B------:R-:W-:Y:S08]  /*63d0*/  HMMA.16816.F32 R120, R4.reuse, R42, R120 ;  /* 0x0000002a0478723c */ /* 0x040ff00000001878 */
[C---:B------:R-:W-:Y:S08]  /*63e0*/  HMMA.16816.F32 R40, R4.reuse, R46, R236 ;  /* 0x0000002e0428723c */ /* 0x040ff000000018ec */
[C---:B------:R-:W-:Y:S08]  /*63f0*/  HMMA.16816.F32 R192, R4.reuse, R32, R240 ;  /* 0x0000002004c0723c */ /* 0x040ff000000018f0 */
[C---:B------:R-:W-:Y:S08]  /*6400*/  HMMA.16816.F32 R124, R4.reuse, R36, R244 ;  /* 0x00000024047c723c */ /* 0x040ff000000018f4 */
[C---:B------:R-:W-:Y:S01]  /*6410*/  HMMA.16816.F32 R168, R4.reuse, R38, R168 ;  /* 0x0000002604a8723c */ /* 0x040fe200000018a8 */
[----:B------:R-:W4:Y:S07]  /*6420*/  LDSM.16.MT88.4 R36, [R205+0x7100] ;  /* 0x00710000cd24783b */ /* 0x000f2e0000004200 */
[----:B------:R-:W-:Y:S01]  /*6430*/  HMMA.16816.F32 R188, R4, R34, R188 ;  /* 0x0000002204bc723c */ /* 0x000fe200000018bc */
[----:B------:R-:W-:Y:S01]  /*6440*/  IMAD.MOV.U32 R203, RZ, RZ, R2 ;  /* 0x000000ffffcb7224 */ /* 0x000fe200078e0002 */
[----:B------:R-:W-:-:S02]  /*6450*/  MOV R47, R40 ;  /* 0x00000028002f7202 */ /* 0x000fc40000000f00 */
[----:B------:R-:W-:Y:S01]  /*6460*/  MOV R2, R135 ;  /* 0x0000008700027202 */ /* 0x000fe20000000f00 */
[----:B------:R-:W-:Y:S01]  /*6470*/  IMAD.MOV.U32 R135, RZ, RZ, R193 ;  /* 0x000000ffff877224 */ /* 0x000fe200078e00c1 */
[----:B------:R-:W-:Y:S02]  /*6480*/  MOV R40, R192 ;  /* 0x000000c000287202 */ /* 0x000fe40000000f00 */
[C---:B------:R-:W-:Y:S07]  /*6490*/  HMMA.16816.F32 R196, R4.reuse, R44, R196 ;  /* 0x0000002c04c4723c */ /* 0x040fee00000018c4 */
[----:B------:R-:W-:Y:S01]  /*64a0*/  MOV R45, R42 ;  /* 0x0000002a002d7202 */ /* 0x000fe20000000f00 */
[----:B------:R-:W-:Y:S01]  /*64b0*/  IMAD.MOV.U32 R44, RZ, RZ, R43 ;  /* 0x000000ffff2c7224 */ /* 0x000fe200078e002b */
[----:B------:R-:W-:Y:S01]  /*64c0*/  MOV R43, R194 ;  /* 0x000000c2002b7202 */ /* 0x000fe20000000f00 */
[----:B------:R-:W-:Y:S01]  /*64d0*/  IMAD.MOV.U32 R42, RZ, RZ, R195 ;  /* 0x000000ffff2a7224 */ /* 0x000fe200078e00c3 */
[C---:B--2---:R-:W-:Y:S05]  /*64e0*/  HMMA.16816.F32 R232, R4.reuse, R26, R84 ;  /* 0x0000001a04e8723c */ /* 0x044fea0000001854 */
[----:B------:R-:W-:Y:S01]  /*64f0*/  IMAD.MOV.U32 R35, RZ, RZ, R188 ;  /* 0x000000ffff237224 */ /* 0x000fe200078e00bc */
[----:B------:R-:W-:Y:S01]  /*6500*/  MOV R34, R189 ;  /* 0x000000bd00227202 */ /* 0x000fe20000000f00 */
[----:B------:R-:W-:Y:S01]  /*6510*/  IMAD.MOV.U32 R33, RZ, RZ, R190 ;  /* 0x000000ffff217224 */ /* 0x000fe200078e00be */
[----:B------:R-:W-:Y:S01]  /*6520*/  MOV R32, R191 ;  /* 0x000000bf00207202 */ /* 0x000fe20000000f00 */
[C---:B------:R-:W-:Y:S08]  /*6530*/  HMMA.16816.F32 R248, R4.reuse, R28, R184 ;  /* 0x0000001c04f8723c */ /* 0x040ff000000018b8 */
[C---:B---3--:R-:W-:Y:S08]  /*6540*/  HMMA.16816.F32 R84, R4.reuse, R16, R76 ;  /* 0x000000100454723c */ /* 0x048ff0000000184c */
[C---:B------:R-:W-:Y:S01]  /*6550*/  HMMA.16816.F32 R192, R4.reuse, R18, R72 ;  /* 0x0000001204c0723c */ /* 0x040fe20000001848 */
[----:B------:R-:W2:Y:S07]  /*6560*/  LDSM.16.MT88.4 R16, [R208+0x7100] ;  /* 0x00710000d010783b */ /* 0x000eae0000004200 */
[----:B------:R-:W-:Y:S01]  /*6570*/  HMMA.16816.F32 R188, R4, R12, R68 ;  /* 0x0000000c04bc723c */ /* 0x000fe20000001844 */
[----:B------:R-:W-:-:S07]  /*6580*/  MOV R28, R2 ;  /* 0x00000002001c7202 */ /* 0x000fce0000000f00 */
[----:B------:R-:W-:Y:S01]  /*6590*/  HMMA.16816.F32 R184, R4, R14, R56 ;  /* 0x0000000e04b8723c */ /* 0x000fe20000001838 */
[----:B------:R-:W3:Y:S01]  /*65a0*/  LDSM.16.MT88.4 R12, [R207+0x7100] ;  /* 0x00710000cf0c783b */ /* 0x000ee20000004200 */
[----:B------:R-:W-:-:S06]  /*65b0*/  FFMA.FTZ R2, R177, c[0x0][0x2d0], -R8 ;  /* 0x0000b400b1027a23 */ /* 0x000fcc0000010808 */
[C---:B------:R-:W-:Y:S01]  /*65c0*/  HMMA.16816.F32 R244, R4.reuse, R30, R180 ;  /* 0x0000001e04f4723c */ /* 0x040fe200000018b4 */
[----:B------:R1:W1:Y:S06]  /*65d0*/  MUFU.EX2 R75, R2 ;  /* 0x00000002004b7308 */ /* 0x00026c0000000800 */
[----:B------:R-:W-:Y:S01]  /*65e0*/  MOV R182, R179 ;  /* 0x000000b300b67202 */ /* 0x000fe20000000f00 */
[----:B------:R-:W-:Y:S01]  /*65f0*/  HMMA.16816.F32 R240, R4, R24, R128 ;  /* 0x0000001804f0723c */ /* 0x000fe20000001880 */
[----:B------:R-:W2:Y:S01]  /*6600*/  LDSM.16.MT88.4 R24, [R206+0x7100] ;  /* 0x00710000ce18783b */ /* 0x000ea20000004200 */
[----:B------:R-:W-:-:S02]  /*6610*/  IMAD.MOV.U32 R183, RZ, RZ, R178 ;  /* 0x000000ffffb77224 */ /* 0x000fc400078e00b2 */
[----:B------:R-:W-:Y:S02]  /*6620*/  IMAD.MOV.U32 R29, RZ, RZ, R176 ;  /* 0x000000ffff1d7224 */ /* 0x000fe400078e00b0 */
[----:B-1----:R-:W-:Y:S02]  /*6630*/  FFMA.FTZ R2, R182, c[0x0][0x2d0], -R8 ;  /* 0x0000b400b6027a23 */ /* 0x002fe40000010808 */
[----:B----4-:R-:W-:Y:S02]  /*6640*/  HMMA.16816.F32 R176, R4, R36, R60 ;  /* 0x0000002404b0723c */ /* 0x010fe4000000183c */
[----:B------:R1:W4:Y:S01]  /*6650*/  MUFU.EX2 R37, R2 ;  /* 0x0000000200257308 */ /* 0x0003220000000800 */
[----:B------:R-:W-:Y:S02]  /*6660*/  IMAD.MOV.U32 R46, RZ, RZ, R41 ;  /* 0x000000ffff2e7224 */ /* 0x000fe400078e0029 */
[----:B------:R-:W-:Y:S01]  /*6670*/  IMAD.MOV.U32 R41, RZ, RZ, R203 ;  /* 0x000000ffff297224 */ /* 0x000fe200078e00cb */
[----:B------:R-:W-:Y:S01]  /*6680*/  MOV R130, R28 ;  /* 0x0000001c00827202 */ /* 0x000fe20000000f00 */
[----:B------:R-:W-:-:S02]  /*6690*/  IMAD.MOV.U32 R181, RZ, RZ, R164 ;  /* 0x000000ffffb57224 */ /* 0x000fc400078e00a4 */
[----:B-1----:R-:W-:-:S04]  /*66a0*/  FFMA.FTZ R2, R183, c[0x0][0x2d0], -R8 ;  /* 0x0000b400b7027a23 */ /* 0x002fc80000010808 */
[----:B------:R1:W1:Y:S01]  /*66b0*/  MUFU.EX2 R36, R2 ;  /* 0x0000000200247308 */ /* 0x0002620000000800 */
[----:B------:R-:W-:Y:S01]  /*66c0*/  MOV R183, R135 ;  /* 0x0000008700b77202 */ /* 0x000fe20000000f00 */
[----:B------:R-:W-:Y:S01]  /*66d0*/  IMAD.MOV.U32 R182, RZ, RZ, R174 ;  /* 0x000000ffffb67224 */ /* 0x000fe200078e00ae */
[----:B------:R-:W-:Y:S01]  /*66e0*/  MOV R180, R41 ;  /* 0x0000002900b47202 */ /* 0x000fe20000000f00 */
[----:B------:R-:W-:Y:S01]  /*66f0*/  IMAD.MOV.U32 R164, RZ, RZ, R175 ;  /* 0x000000ffffa47224 */ /* 0x000fe200078e00af */
[----:B------:R-:W-:Y:S01]  /*6700*/  MOV R41, R173 ;  /* 0x000000ad00297202 */ /* 0x000fe20000000f00 */
[----:B------:R-:W-:Y:S01]  /*6710*/  IMAD.MOV.U32 R174, RZ, RZ, R158 ;  /* 0x000000ffffae7224 */ /* 0x000fe200078e009e */
[----:B------:R-:W-:Y:S02]  /*6720*/  MOV R173, R156 ;  /* 0x0000009c00ad7202 */ /* 0x000fe40000000f00 */
[----:B------:R-:W-:Y:S01]  /*6730*/  MOV R175, R159 ;  /* 0x0000009f00af7202 */ /* 0x000fe20000000f00 */
[----:B-1----:R-:W-:Y:S01]  /*6740*/  FFMA.FTZ R2, R167, c[0x0][0x2d0], -R8 ;  /* 0x0000b400a7027a23 */ /* 0x002fe20000010808 */
[----:B------:R-:W-:Y:S01]  /*6750*/  MOV R156, R148 ;  /* 0x00000094009c7202 */ /* 0x000fe20000000f00 */
[----:B------:R-:W-:-:S02]  /*6760*/  IMAD.MOV.U32 R167, RZ, RZ, R165 ;  /* 0x000000ffffa77224 */ /* 0x000fc400078e00a5 */
[----:B------:R1:W1:Y:S01]  /*6770*/  MUFU.EX2 R135, R2 ;  /* 0x0000000200877308 */ /* 0x0002620000000800 */
[----:B------:R-:W-:Y:S01]  /*6780*/  MOV R158, R150 ;  /* 0x00000096009e7202 */ /* 0x000fe20000000f00 */
[----:B------:R-:W-:Y:S01]  /*6790*/  IMAD.MOV.U32 R159, RZ, RZ, R140 ;  /* 0x000000ffff9f7224 */ /* 0x000fe200078e008c */
[----:B------:R-:W-:Y:S01]  /*67a0*/  MOV R148, R143 ;  /* 0x0000008f00947202 */ /* 0x000fe20000000f00 */
[----:B------:R-:W-:Y:S01]  /*67b0*/  IMAD.MOV.U32 R165, RZ, RZ, R142 ;  /* 0x000000ffffa57224 */ /* 0x000fe200078e008e */
[----:B------:R-:W-:Y:S01]  /*67c0*/  HMMA.16816.F32 R236, R4, R20, R88 ;  /* 0x0000001404ec723c */ /* 0x000fe20000001858 */
[----:B------:R-:W-:Y:S01]  /*67d0*/  IMAD.MOV.U32 R73, RZ, RZ, R182 ;  /* 0x000000ffff497224 */ /* 0x000fe200078e00b6 */
[----:B------:R-:W-:Y:S02]  /*67e0*/  MOV R182, R158 ;  /* 0x0000009e00b67202 */ /* 0x000fe40000000f00 */
[----:B------:R-:W-:Y:S01]  /*67f0*/  MOV R150, R141 ;  /* 0x0000008d00967202 */ /* 0x000fe20000000f00 */
[----:B------:R-:W-:Y:S01]  /*6800*/  IMAD.MOV.U32 R63, RZ, RZ, R75 ;  /* 0x000000ffff3f7224 */ /* 0x000fe200078e004b */
[----:B------:R-:W2:Y:S01]  /*6810*/  LDSM.16.MT88.4 R140, [R205+0x1900] ;  /* 0x00190000cd8c783b */ /* 0x000ea20000004200 */
[----:B-1----:R-:W-:-:S02]  /*6820*/  FFMA.FTZ R2, R157, c[0x0][0x2d0], -R0 ;  /* 0x0000b4009d027a23 */ /* 0x002fc40000010800 */
[----:B------:R-:W-:Y:S01]  /*6830*/  IMAD.MOV.U32 R157, RZ, RZ, R149 ;  /* 0x000000ffff9d7224 */ /* 0x000fe200078e0095 */
[----:B------:R-:W-:Y:S01]  /*6840*/  HMMA.16816.F32 R200, R4, R22, R80 ;  /* 0x0000001604c8723c */ /* 0x000fe20000001850 */
[----:B------:R-:W-:Y:S01]  /*6850*/  IMAD.MOV.U32 R149, RZ, RZ, R10 ;  /* 0x000000ffff957224 */ /* 0x000fe200078e000a */
[----:B------:R-:W-:Y:S01]  /*6860*/  MOV R89, R34 ;  /* 0x0000002200597202 */ /* 0x000fe20000000f00 */
        /* <DEDUP_REMOVED lines=12> */
[----:B-1----:R-:W-:Y:S01]  /*6930*/  FFMA.FTZ R2, R130, c[0x0][0x2d0], -R0 ;  /* 0x0000b40082027a23 */ /* 0x002fe20000010800 */
        /* <DEDUP_REMOVED lines=12> */
[----:B--2---:R-:W-:Y:S01]  /*6a00*/  HMMA.16816.F32 R172, R4, R16, R96 ;  /* 0x0000001004ac723c */ /* 0x004fe20000001860 */
[----:B------:R-:W-:Y:S01]  /*6a10*/  IMAD.MOV.U32 R128, RZ, RZ, R43 ;  /* 0x000000ffff807224 */ /* 0x000fe200078e002b */
[----:B------:R-:W-:Y:S01]  /*6a20*/  MOV R129, R42 ;  /* 0x0000002a00817202 */ /* 0x000fe20000000f00 */
[----:B------:R-:W-:-:S02]  /*6a30*/  IMAD.MOV.U32 R81, RZ, RZ, R167 ;  /* 0x000000ffff517224 */ /* 0x000fc400078e00a7 */
[----:B-1----:R-:W-:Y:S01]  /*6a40*/  FFMA.FTZ R2, R73, c[0x0][0x2d0], -R0 ;  /* 0x0000b40049027a23 */ /* 0x002fe20000010800 */
        /* <DEDUP_REMOVED lines=10> */
[----:B------:R-:W-:Y:S01]  /*6af0*/  LDSM.16.MT88.4 R148, [R206+0x1900] ;  /* 0x00190000ce94783b */ /* 0x000fe20000004200 */
[C---:B---3--:R-:W-:Y:S01]  /*6b00*/  HMMA.16816.F32 R16, R4.reuse, R14, R100 ;  /* 0x0000000e0410723c */ /* 0x048fe20000001864 */
[----:B------:R-:W-:Y:S01]  /*6b10*/  IMAD.MOV.U32 R131, RZ, RZ, R180 ;  /* 0x000000ffff837224 */ /* 0x000fe200078e00b4 */
[----:B------:R-:W-:Y:S01]  /*6b20*/  MOV R180, R156 ;  /* 0x0000009c00b47202 */ /* 0x000fe20000000f00 */
[----:B------:R-:W-:Y:S01]  /*6b30*/  FFMA.FTZ R0, R74, c[0x0][0x2d0], -R0 ;  /* 0x0000b4004a007a23 */ /* 0x000fe20000010800 */
[----:B------:R-:W-:Y:S03]  /*6b40*/  LDSM.16.MT88.4 R156, [R208+0x1900] ;  /* 0x00190000d09c783b */ /* 0x000fe60000004200 */
[----:B------:R-:W-:Y:S01]  /*6b50*/  MOV R102, R63 ;  /* 0x0000003f00667202 */ /* 0x000fe20000000f00 */
[----:B------:R-:W-:Y:S01]  /*6b60*/  IMAD.MOV.U32 R63, RZ, RZ, R56 ;  /* 0x000000ffff3f7224 */ /* 0x000fe200078e0038 */
[C---:B------:R-:W-:Y:S01]  /*6b70*/  HMMA.16816.F32 R28, R4.reuse, R24, R64 ;  /* 0x00000018041c723c */ /* 0x040fe20000001840 */
[----:B------:R-:W1:Y:S01]  /*6b80*/  LDSM.16.MT88.4 R56, [R208+0x3900] ;  /* 0x00390000d038783b */ /* 0x000e620000004200 */
[----:B------:R-:W-:Y:S01]  /*6b90*/  IMAD.MOV.U32 R70, RZ, RZ, R81 ;  /* 0x000000ffff467224 */ /* 0x000fe200078e0051 */
[----:B------:R-:W-:Y:S01]  /*6ba0*/  MOV R74, R42 ;  /* 0x0000002a004a7202 */ /* 0x000fe20000000f00 */
[----:B------:R-:W-:Y:S01]  /*6bb0*/  IMAD.MOV.U32 R75, RZ, RZ, R43 ;  /* 0x000000ffff4b7224 */ /* 0x000fe200078e002b */
[----:B------:R-:W-:Y:S01]  /*6bc0*/  MOV R80, R40 ;  /* 0x0000002800507202 */ /* 0x000fe20000000f00 */
[----:B------:R-:W-:Y:S01]  /*6bd0*/  IMAD.MOV.U32 R81, RZ, RZ, R41 ;  /* 0x000000ffff517224 */ /* 0x000fe200078e0029 */
[----:B------:R-:W-:Y:S01]  /*6be0*/  LDSM.16.MT88.4 R64, [R207+0x3900] ;  /* 0x00390000cf40783b */ /* 0x000fe20000004200 */
[C---:B------:R-:W-:Y:S03]  /*6bf0*/  HMMA.16816.F32 R24, R4.reuse, R26, R48 ;  /* 0x0000001a0418723c */ /* 0x040fe60000001830 */
[----:B------:R-:W2:Y:S01]  /*6c00*/  LDSM.16.MT88.4 R40, [R205+0x3900] ;  /* 0x00390000cd28783b */ /* 0x000ea20000004200 */
[----:B------:R3:W-:Y:S03]  /*6c10*/  MUFU.EX2 R8, R2 ;  /* 0x0000000200087308 */ /* 0x0007e60000000800 */
[----:B------:R-:W1:Y:S01]  /*6c20*/  LDSM.16.MT88.4 R48, [R206+0x3900] ;  /* 0x00390000ce30783b */ /* 0x000e620000004200 */
[C---:B------:R-:W-:Y:S01]  /*6c30*/  HMMA.16816.F32 R20, R4.reuse, R38, R52 ;  /* 0x000000260414723c */ /* 0x040fe20000001834 */
[----:B------:R-:W-:Y:S01]  /*6c40*/  MOV R79, R164 ;  /* 0x000000a4004f7202 */ /* 0x000fe20000000f00 */
[----:B------:R-:W-:Y:S01]  /*6c50*/  IMAD.MOV.U32 R68, RZ, RZ, R181 ;  /* 0x000000ffff447224 */ /* 0x000fe200078e00b5 */
[----:B------:R-:W-:Y:S01]  /*6c60*/  MOV R69, R180 ;  /* 0x000000b400457202 */ /* 0x000fe20000000f00 */
[----:B------:R-:W3:Y:S01]  /*6c70*/  MUFU.EX2 R0, R0 ;  /* 0x0000000000007308 */ /* 0x000ee20000000800 */
[----:B------:R-:W1:Y:S03]  /*6c80*/  LDSM.16.MT88.4 R164, [R207+0x1900] ;  /* 0x00190000cfa4783b */ /* 0x000e660000004200 */
[----:B------:R-:W-:Y:S01]  /*6c90*/  HMMA.16816.F32 R180, R4, R12, R104 ;  /* 0x0000000c04b4723c */ /* 0x000fe20000001868 */
[----:B------:R-:W-:Y:S01]  /*6ca0*/  IMAD.MOV.U32 R54, RZ, RZ, R128 ;  /* 0x000000ffff367224 */ /* 0x000fe200078e0080 */
[----:B------:R-:W-:Y:S01]  /*6cb0*/  MOV R55, R129 ;  /* 0x0000008100377202 */ /* 0x000fe20000000f00 */
[----:B------:R-:W-:Y:S04]  /*6cc0*/  LDSM.16.MT88.4 R96, [R207+0x5900] ;  /* 0x00590000cf60783b */ /* 0x000fe80000004200 */
[----:B----4-:R-:W-:Y:S01]  /*6cd0*/  IMAD.MOV.U32 R6, RZ, RZ, R37 ;  /* 0x000000ffff067224 */ /* 0x010fe200078e0025 */
[----:B------:R-:W-:Y:S01]  /*6ce0*/  MOV R7, R36 ;  /* 0x0000002400077202 */ /* 0x000fe20000000f00 */
[----:B---3--:R-:W-:Y:S01]  /*6cf0*/  IMAD.MOV.U32 R2, RZ, RZ, R130 ;  /* 0x000000ffff027224 */ /* 0x008fe200078e0082 */
[----:B------:R-:W-:Y:S01]  /*6d00*/  MOV R13, R131 ;  /* 0x00000083000d7202 */ /* 0x000fe20000000f00 */
[----:B------:R-:W-:Y:S01]  /*6d10*/  IMAD.MOV.U32 R52, RZ, RZ, R82 ;  /* 0x000000ffff347224 */ /* 0x000fe200078e0052 */
[----:B------:R-:W-:-:S02]  /*6d20*/  F2FP.PACK_AB R128, R6, R102 ;  /* 0x000000660680723e */ /* 0x000fc400000000ff */
[----:B------:R-:W-:Y:S01]  /*6d30*/  MOV R53, R83 ;  /* 0x0000005300357202 */ /* 0x000fe20000000f00 */
[----:B------:R-:W-:Y:S01]  /*6d40*/  IMAD.MOV.U32 R93, RZ, RZ, R74 ;  /* 0x000000ffff5d7224 */ /* 0x000fe200078e004a */
[----:B------:R-:W-:Y:S02]  /*6d50*/  F2FP.PACK_AB R130, R135, R7 ;  /* 0x000000078782723e */ /* 0x000fe400000000ff */
[----:B------:R-:W-:Y:S01]  /*6d60*/  MOV R92, R75 ;  /* 0x0000004b005c7202 */ /* 0x000fe20000000f00 */
[----:B------:R-:W-:Y:S01]  /*6d70*/  IMAD.MOV.U32 R4, RZ, RZ, R62 ;  /* 0x000000ffff047224 */ /* 0x000fe200078e003e */
[----:B------:R-:W-:Y:S01]  /*6d80*/  F2FP.PACK_AB R129, R9, R10 ;  /* 0x0000000a0981723e */ /* 0x000fe200000000ff */
[----:B------:R-:W-:Y:S01]  /*6d90*/  IMAD.MOV.U32 R95, RZ, RZ, R72 ;  /* 0x000000ffff5f7224 */ /* 0x000fe200078e0048 */
[----:B------:R-:W-:Y:S02]  /*6da0*/  F2FP.PACK_AB R131, R0, R8 ;  /* 0x000000080083723e */ /* 0x000fe400000000ff */
[----:B------:R-:W-:Y:S01]  /*6db0*/  MOV R94, R73 ;  /* 0x00000049005e7202 */ /* 0x000fe20000000f00 */
[----:B------:R-:W-:Y:S01]  /*6dc0*/  IMAD.MOV.U32 R5, RZ, RZ, R92 ;  /* 0x000000ffff057224 */ /* 0x000fe200078e005c */
[----:B------:R-:W-:Y:S01]  /*6dd0*/  MOV R12, R81 ;  /* 0x00000051000c7202 */ /* 0x000fe20000000f00 */
[----:B------:R-:W-:Y:S01]  /*6de0*/  IMAD.MOV.U32 R103, RZ, RZ, R80 ;  /* 0x000000ffff677224 */ /* 0x000fe200078e0050 */
[----:B------:R-:W3:Y:S01]  /*6df0*/  LDSM.16.MT88.4 R72, [R205+0x5900] ;  /* 0x00590000cd48783b */ /* 0x000ee20000004200 */
[C---:B------:R-:W-:Y:S03]  /*6e00*/  HMMA.16816.F32 R136, R128.reuse, R140, R136 ;  /* 0x0000008c8088723c */ /* 0x040fe60000001888 */
[----:B------:R-:W4:Y:S04]  /*6e10*/  LDSM.16.MT88.4 R80, [R206+0x5900] ;  /* 0x00590000ce50783b */ /* 0x000f280000004200 */
[----:B------:R-:W-:Y:S01]  /*6e20*/  LDSM.16.MT88.4 R104, [R205+0x7900] ;  /* 0x00790000cd68783b */ /* 0x000fe20000004200 */
[C---:B------:R-:W-:Y:S07]  /*6e30*/  HMMA.16816.F32 R140, R128.reuse, R142, R108 ;  /* 0x0000008e808c723c */ /* 0x040fee000000186c */
[----:B------:R-:W-:Y:S01]  /*6e40*/  IMAD.MOV.U32 R108, RZ, RZ, R88 ;  /* 0x000000ffff6c7224 */ /* 0x000fe200078e0058 */
[----:B------:R-:W-:Y:S01]  /*6e50*/  MOV R109, R89 ;  /* 0x00000059006d7202 */ /* 0x000fe20000000f00 */
[----:B------:R-:W-:Y:S01]  /*6e60*/  IMAD.MOV.U32 R110, RZ, RZ, R90 ;  /* 0x000000ffff6e7224 */ /* 0x000fe200078e005a */
[----:B------:R-:W-:Y:S01]  /*6e70*/  MOV R111, R91 ;  /* 0x0000005b006f7202 */ /* 0x000fe20000000f00 */
[C---:B-1----:R-:W-:Y:S01]  /*6e80*/  HMMA.16816.F32 R52, R128.reuse, R56, R52 ;  /* 0x000000388034723c */ /* 0x042fe20000001834 */
[----:B------:R-:W1:Y:S07]  /*6e90*/  LDSM.16.MT88.4 R88, [R208+0x5900] ;  /* 0x00590000d058783b */ /* 0x000e6e0000004200 */
[C---:B------:R-:W-:Y:S07]  /*6ea0*/  HMMA.16816.F32 R56, R128.reuse, R58, R108 ;  /* 0x0000003a8038723c */ /* 0x040fee000000186c */
[----:B------:R-:W-:Y:S01]  /*6eb0*/  MOV R111, R13 ;  /* 0x0000000d006f7202 */ /* 0x000fe20000000f00 */
[----:B------:R-:W-:Y:S04]  /*6ec0*/  HMMA.16816.F32 R144, R128, R148, R144 ;  /* 0x000000948090723c */ /* 0x000fe80000001890 */
[----:B------:R-:W-:-:S04]  /*6ed0*/  FADD.FTZ R2, R2, R111 ;  /* 0x0000006f02027221 */ /* 0x000fc80000010000 */
[----:B------:R-:W-:Y:S01]  /*6ee0*/  HMMA.16816.F32 R152, R128, R156, R152 ;  /* 0x0000009c8098723c */ /* 0x000fe20000001898 */
[----:B------:R-:W-:-:S07]  /*6ef0*/  FADD.FTZ R5, R5, R2 ;  /* 0x0000000205057221 */ /* 0x000fce0000010000 */
[C---:B------:R-:W-:Y:S07]  /*6f00*/  HMMA.16816.F32 R148, R128.reuse, R150, R112 ;  /* 0x000000968094723c */ /* 0x040fee0000001870 */
[----:B------:R-:W-:Y:S01]  /*6f10*/  IMAD.MOV.U32 R112, RZ, RZ, R47 ;  /* 0x000000ffff707224 */ /* 0x000fe200078e002f */
[----:B------:R-:W-:Y:S01]  /*6f20*/  HMMA.16816.F32 R156, R128, R158, R116 ;  /* 0x0000009e809c723c */ /* 0x000fe20000001874 */
[----:B------:R-:W-:Y:S01]  /*6f30*/  MOV R113, R46 ;  /* 0x0000002e00717202 */ /* 0x000fe20000000f00 */
[----:B------:R-:W-:Y:S01]  /*6f40*/  IMAD.MOV.U32 R114, RZ, RZ, R45 ;  /* 0x000000ffff727224 */ /* 0x000fe200078e002d */
[----:B------:R-:W-:-:S04]  /*6f50*/  MOV R115, R44 ;  /* 0x0000002c00737202 */ /* 0x000fc80000000f00 */
[----:B------:R-:W-:Y:S01]  /*6f60*/  IMAD.MOV.U32 R116, RZ, RZ, R60 ;  /* 0x000000ffff747224 */ /* 0x000fe200078e003c */
[----:B--2---:R-:W-:Y:S01]  /*6f70*/  HMMA.16816.F32 R36, R128, R40, R124 ;  /* 0x000000288024723c */ /* 0x004fe2000000187c */
[----:B------:R-:W-:-:S06]  /*6f80*/  MOV R117, R63 ;  /* 0x0000003f00757202 */ /* 0x000fcc0000000f00 */
[----:B------:R-:W-:Y:S01]  /*6f90*/  MOV R126, R61 ;  /* 0x0000003d007e7202 */ /* 0x000fe20000000f00 */
[C---:B------:R-:W-:Y:S07]  /*6fa0*/  HMMA.16816.F32 R44, R128.reuse, R48, R196 ;  /* 0x00000030802c723c */ /* 0x040fee00000018c4 */
[----:B------:R-:W-:Y:S01]  /*6fb0*/  MOV R196, R93 ;  /* 0x0000005d00c47202 */ /* 0x000fe20000000f00 */
[----:B------:R-:W-:Y:S01]  /*6fc0*/  HMMA.16816.F32 R60, R128, R64, R248 ;  /* 0x00000040803c723c */ /* 0x000fe200000018f8 */
[----:B------:R-:W-:Y:S01]  /*6fd0*/  IMAD.MOV.U32 R197, RZ, RZ, R94 ;  /* 0x000000ffffc57224 */ /* 0x000fe200078e005e */
[----:B------:R-:W-:-:S05]  /*6fe0*/  MOV R198, R95 ;  /* 0x0000005f00c67202 */ /* 0x000fca0000000f00 */
[----:B------:R-:W-:Y:S01]  /*6ff0*/  MOV R251, R79 ;  /* 0x0000004f00fb7202 */ /* 0x000fe20000000f00 */
[----:B------:R-:W-:-:S04]  /*7000*/  FADD.FTZ R5, R197, R5 ;  /* 0x00000005c5057221 */ /* 0x000fc80000010000 */
[----:B------:R-:W-:-:S04]  /*7010*/  FADD.FTZ R2, R196, R251 ;  /* 0x000000fbc4027221 */ /* 0x000fc80000010000 */
[----:B------:R-:W-:Y:S02]  /*7020*/  FADD.FTZ R2, R198, R2 ;  /* 0x00000002c6027221 */ /* 0x000fe40000010000 */
[----:B------:R-:W-:Y:S01]  /*7030*/  FADD.FTZ R5, R116, R5 ;  /* 0x0000000574057221 */ /* 0x000fe20000010000 */
[C---:B------:R-:W-:Y:S01]  /*7040*/  HMMA.16816.F32 R160, R128.reuse, R164, R160 ;  /* 0x000000a480a0723c */ /* 0x040fe200000018a0 */
[----:B------:R-:W-:Y:S02]  /*7050*/  IMAD.MOV.U32 R118, RZ, RZ, R68 ;  /* 0x000000ffff767224 */ /* 0x000fe400078e0044 */
[----:B------:R-:W-:Y:S01]  /*7060*/  FADD.FTZ R4, R4, R2 ;  /* 0x0000000204047221 */ /* 0x000fe20000010000 */
[----:B------:R-:W-:Y:S01]  /*7070*/  MOV R119, R69 ;  /* 0x0000004500777202 */ /* 0x000fe20000000f00 */
[----:B------:R-:W-:Y:S01]  /*7080*/  IMAD.MOV.U32 R127, RZ, RZ, R12 ;  /* 0x000000ffff7f7224 */ /* 0x000fe200078e000c */
[----:B------:R-:W-:Y:S01]  /*7090*/  MOV R199, R71 ;  /* 0x0000004700c77202 */ /* 0x000fe20000000f00 */
[----:B------:R-:W-:Y:S01]  /*70a0*/  FADD.FTZ R2, R117, R5 ;  /* 0x0000000575027221 */ /* 0x000fe20000010000 */
[----:B------:R-:W-:Y:S01]  /*70b0*/  HMMA.16816.F32 R164, R128, R166, R120 ;  /* 0x000000a680a4723c */ /* 0x000fe20000001878 */
[----:B------:R-:W-:Y:S01]  /*70c0*/  LDSM.16.MT88.4 R120, [R208+0x7900] ;  /* 0x00790000d078783b */ /* 0x000fe20000004200 */
[----:B------:R-:W-:-:S03]  /*70d0*/  FADD.FTZ R4, R118, R4 ;  /* 0x0000000476047221 */ /* 0x000fc60000010000 */
[----:B------:R-:W-:Y:S03]  /*70e0*/  LDSM.16.MT88.4 R12, [R207+0x7900] ;  /* 0x00790000cf0c783b */ /* 0x000fe60000004200 */
[----:B------:R-:W-:Y:S01]  /*70f0*/  HMMA.16816.F32 R48, R128, R50, R112 ;  /* 0x000000328030723c */ /* 0x000fe20000001870 */
[----:B------:R-:W2:Y:S01]  /*7100*/  LDSM.16.MT88.4 R112, [R206+0x7900] ;  /* 0x00790000ce70783b */ /* 0x000ea20000004200 */
[----:B------:R-:W-:Y:S02]  /*7110*/  FADD.FTZ R2, R119, R2 ;  /* 0x0000000277027221 */ /* 0x000fe40000010000 */
[----:B------:R-:W-:-:S04]  /*7120*/  FADD.FTZ R4, R199, R4 ;  /* 0x00000004c7047221 */ /* 0x000fc80000010000 */
[----:B------:R-:W-:Y:S01]  /*7130*/  HMMA.16816.F32 R40, R128, R42, R168 ;  /* 0x0000002a8028723c */ /* 0x000fe200000018a8 */
[----:B------:R-:W-:-:S06]  /*7140*/  IMAD.MOV.U32 R124, RZ, RZ, R78 ;  /* 0x000000ffff7c7224 */ /* 0x000fcc00078e004e */
[----:B------:R-:W-:Y:S01]  /*7150*/  IMAD.MOV.U32 R168, RZ, RZ, R76 ;  /* 0x000000ffffa87224 */ /* 0x000fe200078e004c */
[----:B------:R-:W-:Y:S01]  /*7160*/  MOV R169, R77 ;  /* 0x0000004d00a97202 */ /* 0x000fe20000000f00 */
[----:B------:R-:W-:Y:S02]  /*7170*/  IMAD.MOV.U32 R125, RZ, RZ, R70 ;  /* 0x000000ffff7d7224 */ /* 0x000fe400078e0046 */
[----:B------:R-:W-:Y:S02]  /*7180*/  FADD.FTZ R2, R168, R2 ;  /* 0x00000002a8027221 */ /* 0x000fe40000010000 */
[----:B------:R-:W-:Y:S02]  /*7190*/  FADD.FTZ R4, R169, R4 ;  /* 0x00000004a9047221 */ /* 0x000fe40000010000 */
[----:B------:R-:W-:Y:S02]  /*71a0*/  FADD.FTZ R2, R124, R2 ;  /* 0x000000027c027221 */ /* 0x000fe40000010000 */
[----:B------:R-:W-:-:S02]  /*71b0*/  FADD.FTZ R4, R125, R4 ;  /* 0x000000047d047221 */ /* 0x000fc40000010000 */
[----:B------:R-:W-:Y:S02]  /*71c0*/  FADD.FTZ R2, R126, R2 ;  /* 0x000000027e027221 */ /* 0x000fe40000010000 */
[----:B------:R-:W-:Y:S01]  /*71d0*/  FADD.FTZ R4, R252, R4 ;  /* 0x00000004fc047221 */ /* 0x000fe20000010000 */
[----:B------:R-:W-:Y:S01]  /*71e0*/  MOV R170, R103 ;  /* 0x0000006700aa7202 */ /* 0x000fe20000000f00 */
[----:B------:R-:W-:Y:S02]  /*71f0*/  FADD.FTZ R2, R127, R2 ;  /* 0x000000027f027221 */ /* 0x000fe40000010000 */
[----:B------:R-:W-:Y:S01]  /*7200*/  FADD.FTZ R4, R134, R4 ;  /* 0x0000000486047221 */ /* 0x000fe20000010000 */
[----:B------:R-:W-:Y:S01]  /*7210*/  UIMAD.WIDE.U32 UR20, UR7, UR4, URZ ;  /* 0x00000004071472a5 */ /* 0x000fe2000f8e003f */
[----:B------:R-:W-:Y:S02]  /*7220*/  IMAD.MOV.U32 R171, RZ, RZ, R102 ;  /* 0x000000ffffab7224 */ /* 0x000fe400078e0066 */
[----:B------:R-:W-:-:S02]  /*7230*/  FADD.FTZ R2, R170, R2 ;  /* 0x00000002aa027221 */ /* 0x000fc40000010000 */
[----:B------:R-:W-:Y:S02]  /*7240*/  FADD.FTZ R5, R133, R4 ;  /* 0x0000000485057221 */ /* 0x000fe40000010000 */
[----:B------:R-:W-:Y:S01]  /*7250*/  FADD.FTZ R4, R171, R2 ;  /* 0x00000002ab047221 */ /* 0x000fe20000010000 */
[----:B------:R-:W-:Y:S01]  /*7260*/  PLOP3.LUT P0, PT, PT, PT, UP1, 0x40, 0x0 ;  /* 0x000000000000781c */ /* 0x000fe20003f0e818 */
[----:B------:R-:W-:Y:S01]  /*7270*/  FADD.FTZ R2, R11, R5 ;  /* 0x000000050b027221 */ /* 0x000fe20000010000 */
[----:B------:R-:W-:Y:S02]  /*7280*/  @UP2 UMOV UR17, UR21 ;  /* 0x0000001500112c82 */ /* 0x000fe40008000000 */
[----:B------:R-:W-:Y:S01]  /*7290*/  @UP2 USHF.R.U32.HI UR7, URZ, UR5, UR17 ;  /* 0x000000053f072299 */ /* 0x000fe20008011611 */
[----:B------:R-:W-:Y:S02]  /*72a0*/  FADD.FTZ R2, R10, R2 ;  /* 0x000000020a027221 */ /* 0x000fe40000010000 */
[----:B------:R-:W-:Y:S01]  /*72b0*/  FADD.FTZ R4, R6, R4 ;  /* 0x0000000406047221 */ /* 0x000fe20000010000 */
[----:B------:R-:W-:Y:S01]  /*72c0*/  UIADD3 UR4, UR6, UR7, URZ ;  /* 0x0000000706047290 */ /* 0x000fe2000fffe03f */
[----:B------:R-:W-:Y:S01]  /*72d0*/  FADD.FTZ R2, R9, R2 ;  /* 0x0000000209027221 */ /* 0x000fe20000010000 */
[----:B---3--:R-:W-:Y:S01]  /*72e0*/  HMMA.16816.F32 R68, R128, R72, R240 ;  /* 0x000000488044723c */ /* 0x008fe200000018f0 */
[----:B------:R-:W-:Y:S01]  /*72f0*/  ULDC UR7, c[0x0][0x328] ;  /* 0x0000ca0000077ab9 */ /* 0x000fe20000000800 */
[----:B------:R-:W-:Y:S01]  /*7300*/  FADD.FTZ R4, R7, R4 ;  /* 0x0000000407047221 */ /* 0x000fe20000010000 */
[----:B------:R-:W-:Y:S01]  /*7310*/  UIADD3 UR14, UR14, -0x2, URZ ;  /* 0xfffffffe0e0e7890 */ /* 0x000fe2000fffe03f */
[----:B------:R-:W-:Y:S01]  /*7320*/  FADD.FTZ R8, R8, R2 ;  /* 0x0000000208087221 */ /* 0x000fe20000010000 */
[----:B------:R-:W-:-:S03]  /*7330*/  UIADD3 UR7, UR4, UR7, URZ ;  /* 0x0000000704077290 */ /* 0x000fc6000fffe03f */
[----:B----4-:R-:W-:Y:S01]  /*7340*/  HMMA.16816.F32 R76, R128, R80, R236 ;  /* 0x00000050804c723c */ /* 0x010fe200000018ec */
[----:B------:R-:W-:Y:S02]  /*7350*/  FADD.FTZ R249, R135, R4 ;  /* 0x0000000487f97221 */ /* 0x000fe40000010000 */
[----:B------:R-:W-:-:S05]  /*7360*/  FADD.FTZ R250, R0, R8 ;  /* 0x0000000800fa7221 */ /* 0x000fca0000010000 */
[C---:B-1----:R-:W-:Y:S08]  /*7370*/  HMMA.16816.F32 R84, R128.reuse, R88, R84 ;  /* 0x000000588054723c */ /* 0x042ff00000001854 */
        /* <DEDUP_REMOVED lines=14> */
[----:B------:R-:W-:Y:S07]  /*7460*/  @P0 BRA `(.L_x_959) ;  /* 0x0000013000000947 */ /* 0x000fee0003800000 */
[----:B------:R-:W-:Y:S01]  /*7470*/  ISETP.LT.AND P0, PT, RZ, UR4, PT ;  /* 0x00000004ff007c0c */ /* 0x000fe2000bf01270 */
[----:B------:R-:W-:-:S02]  /*7480*/  UIADD3 UR17, UR4, -0x1, URZ ;  /* 0xffffffff04117890 */ /* 0x000fc4000fffe03f */
[----:B------:R-:W-:-:S10]  /*7490*/  ULDC UR6, c[0x0][0x32c] ;  /* 0x0000cb0000067ab9 */ /* 0x000fd40000000800 */
        /* <DEDUP_REMOVED lines=8> */
.L_x_960:
[----:B------:R-:W-:Y:S02]  /*7520*/  UISETP.NE.AND UP0, UPT, UR6, 0x1, UPT ;  /* 0x000000010600788c */ /* 0x000fe4000bf05270 */
[----:B------:R-:W-:Y:S02]  /*7530*/  ULDC.64 UR4, c[0x0][0x330] ;  /* 0x0000cc0000047ab9 */ /* 0x000fe40000000a00 */
[----:B------:R-:W-:-:S07]  /*7540*/  UIMAD.WIDE.U32 UR20, UR17, UR4, URZ ;  /* 0x00000004111472a5 */ /* 0x000fce000f8e003f */
[----:B------:R-:W-:Y:S02]  /*7550*/  @UP0 USHF.R.U32.HI UR17, URZ, UR5, UR21 ;  /* 0x000000053f110299 */ /* 0x000fe40008011615 */
.L_x_961:
[----:B------:R-:W-:Y:S02]  /*7560*/  ULDC UR4, c[0x0][0x32c] ;  /* 0x0000cb0000047ab9 */ /* 0x000fe40000000800 */
[----:B------:R-:W-:-:S04]  /*7570*/  UIMAD UR4, UR17, UR6, UR4 ;  /* 0x00000006110472a4 */ /* 0x000fc8000f8e0204 */
[----:B------:R-:W-:-:S04]  /*7580*/  UISETP.LT.AND UP0, UPT, UR7, UR4, UPT ;  /* 0x000000040700728c */ /* 0x000fc8000bf01270 */
[----:B------:R-:W-:-:S04]  /*7590*/  USEL UR7, UR7, UR4, UP0 ;  /* 0x0000000407077287 */ /* 0x000fc80008000000 */
.L_x_959:
        /* <DEDUP_REMOVED lines=8> */
[----:B------:R-:W2:Y:S04]  /*7620*/  LDL.64 R10, [R1+0x48] ;  /* 0x00004800010a7983 */ /* 0x000ea80000100a00 */
[----:B------:R-:W3:Y:S04]  /*7630*/  LDL R0, [R1+0x2c] ;  /* 0x00002c0001007983 */ /* 0x000ee80000100800 */
[----:B------:R-:W4:Y:S04]  /*7640*/  LDL.64 R8, [R1+0x38] ;  /* 0x0000380001087983 */ /* 0x000f280000100a00 */
[----:B------:R-:W4:Y:S04]  /*7650*/  LDL.64 R6, [R1+0x40] ;  /* 0x0000400001067983 */ /* 0x000f280000100a00 */
[----:B------:R-:W4:Y:S01]  /*7660*/  LDL.64 R4, [R1+0x30] ;  /* 0x0000300001047983 */ /* 0x000f220000100a00 */
[----:B------:R-:W-:Y:S01]  /*7670*/  PLOP3.LUT P0, PT, PT, PT, UP2, 0x80, 0x0 ;  /* 0x000000000000781c */ /* 0x000fe20003f0f028 */
[----:B------:R-:W-:Y:S01]  /*7680*/  IMAD.MOV.U32 R134, RZ, RZ, R3 ;  /* 0x000000ffff867224 */ /* 0x000fe200078e0003 */
[----:B------:R-:W-:Y:S01]  /*7690*/  ULDC.64 UR6, c[0x0][0x208] ;  /* 0x0000820000067ab9 */ /* 0x000fe20000000a00 */
[----:B------:R-:W-:Y:S01]  /*76a0*/  IMAD.MOV.U32 R133, RZ, RZ, R132 ;  /* 0x000000ffff857224 */ /* 0x000fe200078e0084 */
[----:B------:R-:W-:Y:S01]  /*76b0*/  ULDC.64 UR4, c[0x0][0x1e0] ;  /* 0x0000780000047ab9 */ /* 0x000fe20000000a00 */
[----:B--2---:R-:W-:-:S02]  /*76c0*/  IADD3 R12, P6, R10, 0x40, RZ ;  /* 0x000000400a0c7810 */ /* 0x004fc40007fde0ff */
[----:B------:R-:W-:-:S06]  /*76d0*/  IADD3 R2, P5, R10, 0x80, RZ ;  /* 0x000000800a027810 */ /* 0x000fcc0007fbe0ff */
[----:B---3--:R-:W-:Y:S01]  /*76e0*/  @P0 IMAD.HI.U32 R0, R0, c[0x0][0x2c8], RZ ;  /* 0x0000b20000000a27 */ /* 0x008fe200078e00ff */
[----:B------:R-:W-:Y:S01]  /*76f0*/  PLOP3.LUT P0, PT, PT, PT, UP2, 0x80, 0x0 ;  /* 0x000000000000781c */ /* 0x000fe20003f0f028 */
[----:B------:R-:W-:Y:S04]  /*7700*/  STL [R1+0x10], R12 ;  /* 0x0000100c01007387 */ /* 0x000fe80000100800 */
[----:B------:R4:W-:Y:S08]  /*7710*/  STL [R1+0x8], R2 ;  /* 0x0000080201007387 */ /* 0x0009f00000100800 */
[----:B------:R-:W-:Y:S01]  /*7720*/  @P0 SHF.R.U32.HI R0, RZ, c[0x0][0x2cc], R0 ;  /* 0x0000b300ff000a19 */ /* 0x000fe20000011600 */
[----:B----4-:R-:W-:Y:S01]  /*7730*/  IMAD.X R2, RZ, RZ, R9, P6 ;  /* 0x000000ffff027224 */ /* 0x010fe200030e0609 */
[----:B------:R-:W-:-:S05]  /*7740*/  IADD3 R10, P6, R10, 0xc0, RZ ;  /* 0x000000c00a0a7810 */ /* 0x000fca0007fde0ff */
[----:B------:R-:W-:Y:S04]  /*7750*/  STL [R1], R10 ;  /* 0x0000000a01007387 */ /* 0x000fe80000100800 */
[----:B------:R1:W-:Y:S01]  /*7760*/  STL [R1+0xc], R2 ;  /* 0x00000c0201007387 */ /* 0x0003e20000100800 */
[--C-:B------:R-:W-:Y:S01]  /*7770*/  IMAD.X R252, RZ, RZ, R9.reuse, P6 ;  /* 0x000000fffffc7224 */ /* 0x100fe200030e0609 */
[----:B------:R-:W-:Y:S01]  /*7780*/  IADD3 R247, P6, R6, 0x80, RZ ;  /* 0x0000008006f77810 */ /* 0x000fe20007fde0ff */
[----:B-1----:R-:W-:-:S05]  /*7790*/  IMAD.X R2, RZ, RZ, R9, P5 ;  /* 0x000000ffff027224 */ /* 0x002fca00028e0609 */
[----:B------:R1:W-:Y:S04]  /*77a0*/  STL [R1+0x4], R2 ;  /* 0x0000040201007387 */ /* 0x0003e80000100800 */
[----:B------:R1:W-:Y:S01]  /*77b0*/  @P0 STL [R1+0x14], R0 ;  /* 0x0000140001000387 */ /* 0x0003e20000100800 */
[----:B------:R-:W-:-:S05]  /*77c0*/  IADD3 R251, P5, R6, 0x40, RZ ;  /* 0x0000004006fb7810 */ /* 0x000fca0007fbe0ff */
[--C-:B------:R-:W-:Y:S01]  /*77d0*/  IMAD.X R248, RZ, RZ, R5.reuse, P5 ;  /* 0x000000fffff87224 */ /* 0x100fe200028e0605 */
[----:B------:R-:W-:Y:S01]  /*77e0*/  IADD3 R245, P5, R6, 0xc0, RZ ;  /* 0x000000c006f57810 */ /* 0x000fe20007fbe0ff */
[----:B------:R-:W-:-:S04]  /*77f0*/  IMAD.X R246, RZ, RZ, R5, P6 ;  /* 0x000000fffff67224 */ /* 0x000fc800030e0605 */
[----:B------:R-:W-:Y:S02]  /*7800*/  IMAD.X R244, RZ, RZ, R5, P5 ;  /* 0x000000fffff47224 */ /* 0x000fe400028e0605 */
.L_x_971:
[----:B------:R-:W2:Y:S01]  /*7810*/  LDL.64 R18, [R1+0x48] ;  /* 0x0000480001127983 */ /* 0x000ea20000100a00 */
[----:B------:R-:W-:Y:S01]  /*7820*/  UISETP.GT.AND UP3, UPT, UR8, UR14, UPT ;  /* 0x0000000e0800728c */ /* 0x000fe2000bf64270 */
[----:B------:R-:W-:Y:S04]  /*7830*/  DEPBAR.LE SB0, 0x0 ;  /* 0x000080000000791a */ /* 0x000fe80000000000 */
[----:B------:R-:W3:Y:S01]  /*7840*/  LDL R14, [R1+0x10] ;  /* 0x00001000010e7983 */ /* 0x000ee20000100800 */
[----:B------:R-:W-:Y:S02]  /*7850*/  PLOP3.LUT P5, PT, PT, PT, UP3, 0x80, 0x0 ;  /* 0x000000000000781c */ /* 0x000fe40003faf038 */
[----:B------:R-:W-:Y:S02]  /*7860*/  PLOP3.LUT P0, PT, PT, PT, UP3, 0x80, 0x0 ;  /* 0x000000000000781c */ /* 0x000fe40003f0f038 */
[----:B------:R-:W-:Y:S01]  /*7870*/  PLOP3.LUT P6, PT, PT, PT, UP3, 0x80, 0x0 ;  /* 0x000000000000781c */ /* 0x000fe20003fcf038 */
[----:B------:R-:W4:Y:S01]  /*7880*/  LDL.64 R16, [R1+0x38] ;  /* 0x0000380001107983 */ /* 0x000f220000100a00 */
[----:B------:R-:W-:Y:S02]  /*7890*/  @!UP3 UIMAD.WIDE.U32 UR22, UR14, UR6, URZ ;  /* 0x000000060e16b2a5 */ /* 0x000fe4000f8e003f */
[----:B------:R-:W-:Y:S02]  /*78a0*/  @!UP3 USHF.R.S32.HI UR20, URZ, 0x1f, UR14 ;  /* 0x0000001f3f14b899 */ /* 0x000fe4000801140e */
[----:B------:R-:W-:Y:S01]  /*78b0*/  @!UP3 USHF.L.U32 UR21, UR22, 0x6, URZ ;  /* 0x000000061615b899 */ /* 0x000fe2000800063f */
[----:B------:R-:W4:Y:S01]  /*78c0*/  LDL R11, [R1+0xc] ;  /* 0x00000c00010b7983 */ /* 0x000f220000100800 */
[----:B------:R-:W-:Y:S04]  /*78d0*/  @!UP3 UIMAD UR20, UR20, UR6, URZ ;  /* 0x000000061414b2a4 */ /* 0x000fe8000f8e023f */
[----:B------:R-:W-:Y:S01]  /*78e0*/  @!UP3 UIMAD UR20, UR14, UR7, UR20 ;  /* 0x000000070e14b2a4 */ /* 0x000fe2000f8e0214 */
[----:B------:R-:W4:Y:S03]  /*78f0*/  LDL R10, [R1+0x8] ;  /* 0x00000800010a7983 */ /* 0x000f260000100800 */
[----:B------:R-:W-:Y:S03]  /*7900*/  @!UP3 UIADD3 UR20, UR23, UR20, URZ ;  /* 0x000000141714b290 */ /* 0x000fe6000fffe03f */
[----:B------:R-:W4:Y:S01]  /*7910*/  LDL R9, [R1+0x4] ;  /* 0x0000040001097983 */ /* 0x000f220000100800 */
[----:B------:R-:W-:Y:S05]  /*7920*/  @!UP3 USHF.L.U64.HI UR20, UR22, 0x6, UR20 ;  /* 0x000000061614b899 */ /* 0x000fea0008010214 */
[----:B------:R-:W4:Y:S06]  /*7930*/  LDL R8, [R1] ;  /* 0x0000000001087983 */ /* 0x000f2c0000100800 */
[----:B------:R-:W-:Y:S06]  /*7940*/  BAR.SYNC.DEFER_BLOCKING 0x0 ;  /* 0x0000000000007b1d */ /* 0x000fec0000010000 */
[----:B-----5:R-:W-:Y:S06]  /*7950*/  LDSM.16.M88.4 R32, [R211+0x10100] ;  /* 0x01010000d320783b */ /* 0x020fec0000000200 */
[----:B------:R-:W-:Y:S06]  /*7960*/  LDSM.16.M88.4 R24, [R204+0x9100] ;  /* 0x00910000cc18783b */ /* 0x000fec0000000200 */
[----:B------:R-:W-:Y:S06]  /*7970*/  LDSM.16.M88.4 R168, [R204+0x9900] ;  /* 0x00990000cca8783b */ /* 0x000fec0000000200 */
[----:B------:R-:W-:Y:S06]  /*7980*/  LDSM.16.M88.4 R172, [R212+0x10100] ;  /* 0x01010000d4ac783b */ /* 0x000fec0000000200 */
[----:B------:R-:W-:Y:S06]  /*7990*/  LDSM.16.M88.4 R176, [R215] ;  /* 0x00000000d7b0783b */ /* 0x000fec0000000200 */
[----:B------:R-:W-:Y:S06]  /*79a0*/  LDSM.16.M88.4 R180, [R230] ;  /* 0x00000000e6b4783b */ /* 0x000fec0000000200 */
[----:B------:R-:W-:Y:S06]  /*79b0*/  LDSM.16.M88.4 R184, [R229] ;  /* 0x00000000e5b8783b */ /* 0x000fec0000000200 */
[----:B------:R-:W-:Y:S06]  /*79c0*/  LDSM.16.M88.4 R188, [R228] ;  /* 0x00000000e4bc783b */ /* 0x000fec0000000200 */
[----:B------:R-:W4:Y:S06]  /*79d0*/  LDL.64 R234, [R1+0x40] ;  /* 0x0000400001ea7983 */ /* 0x000f2c0000100a00 */
[----:B------:R-:W4:Y:S01]  /*79e0*/  LDL.64 R232, [R1+0x30] ;  /* 0x0000300001e87983 */ /* 0x000f220000100a00 */
[----:B-12---:R-:W-:Y:S02]  /*79f0*/  @!P5 IADD3 R0, P5, R18, UR21, RZ ;  /* 0x000000151200dc10 */ /* 0x006fe4000ffbe0ff */
[----:B---3--:R-:W-:Y:S11]  /*7a00*/  @!P6 IADD3 R2, P6, R14, UR21, RZ ;  /* 0x000000150e02ec10 */ /* 0x008ff6000ffde0ff */
[----:B----4-:R-:W-:Y:S02]  /*7a10*/  @!P0 IADD3.X R3, R17, UR20, RZ, P5, !PT ;  /* 0x0000001411038c10 */ /* 0x010fe4000affe4ff */
[----:B------:R-:W-:Y:S02]  /*7a20*/  PLOP3.LUT P0, PT, PT, PT, UP3, 0x80, 0x0 ;  /* 0x000000000000781c */ /* 0x000fe40003f0f038 */
[----:B------:R-:W-:Y:S11]  /*7a30*/  PLOP3.LUT P5, PT, PT, PT, UP3, 0x80, 0x0 ;  /* 0x000000000000781c */ /* 0x000ff60003faf038 */
[----:B------:R-:W-:Y:S02]  /*7a40*/  @!P0 IADD3.X R4, R11, UR20, RZ, P6, !PT ;  /* 0x000000140b048c10 */ /* 0x000fe4000b7fe4ff */
[----:B------:R-:W-:Y:S02]  /*7a50*/  PLOP3.LUT P0, PT, PT, PT, UP3, 0x80, 0x0 ;  /* 0x000000000000781c */ /* 0x000fe40003f0f038 */
[C---:B------:R-:W-:Y:S02]  /*7a60*/  @!P5 LEA R5, P5, R0.reuse, c[0x0][0x1f8], 0x1 ;  /* 0x00007e000005da11 */ /* 0x040fe400078a08ff */
[----:B------:R-:W-:Y:S11]  /*7a70*/  PLOP3.LUT P6, PT, PT, PT, UP3, 0x80, 0x0 ;  /* 0x000000000000781c */ /* 0x000ff60003fcf038 */
[----:B------:R-:W-:Y:S02]  /*7a80*/  @!P0 LEA.HI.X R15, R0, c[0x0][0x1fc], R3, 0x1, P5 ;  /* 0x00007f00000f8a11 */ /* 0x000fe400028f0c03 */
[----:B------:R-:W-:Y:S02]  /*7a90*/  @!P6 LEA R12, P6, R2, c[0x0][0x1f8], 0x1 ;  /* 0x00007e00020cea11 */ /* 0x000fe400078c08ff */
[----:B------:R-:W-:Y:S02]  /*7aa0*/  PLOP3.LUT P5, PT, PT, PT, UP3, 0x80, 0x0 ;  /* 0x000000000000781c */ /* 0x000fe40003faf038 */
[----:B------:R-:W-:Y:S11]  /*7ab0*/  PLOP3.LUT P0, PT, PT, PT, UP3, 0x80, 0x0 ;  /* 0x000000000000781c */ /* 0x000ff60003f0f038 */
[----:B------:R-:W-:Y:S02]  /*7ac0*/  @!P5 IADD3 R0, P5, R10, UR21, RZ ;  /* 0x000000150a00dc10 */ /* 0x000fe4000ffbe0ff */
[----:B------:R-:W-:Y:S02]  /*7ad0*/  @!P0 LEA.HI.X R13, R2, c[0x0][0x1fc], R4, 0x1, P6 ;  /* 0x00007f00020d8a11 */ /* 0x000fe400030f0c04 */
[----:B------:R-:W-:Y:S02]  /*7ae0*/  PLOP3.LUT P0, PT, PT, PT, UP3, 0x80, 0x0 ;  /* 0x000000000000781c */ /* 0x000fe40003f0f038 */
[----:B------:R-:W-:Y:S11]  /*7af0*/  PLOP3.LUT P6, PT, PT, PT, UP3, 0x80, 0x0 ;  /* 0x000000000000781c */ /* 0x000ff60003fcf038 */
[----:B------:R-:W-:Y:S02]  /*7b00*/  @!P0 IADD3.X R2, R9, UR20, RZ, P5, !PT ;  /* 0x0000001409028c10 */ /* 0x000fe4000affe4ff */
[C---:B------:R-:W-:Y:S02]  /*7b10*/  @!P6 LEA R6, P6, R0.reuse, c[0x0][0x1f8], 0x1 ;  /* 0x00007e000006ea11 */ /* 0x040fe400078c08ff */
[----:B------:R-:W-:Y:S02]  /*7b20*/  PLOP3.LUT P5, PT, PT, PT, UP3, 0x80, 0x0 ;  /* 0x000000000000781c */ /* 0x000fe40003faf038 */
[----:B------:R-:W-:Y:S11]  /*7b30*/  PLOP3.LUT P0, PT, PT, PT, UP3, 0x80, 0x0 ;  /* 0x000000000000781c */ /* 0x000ff60003f0f038 */
[----:B------:R-:W-:Y:S02]  /*7b40*/  @!UPT UIADD3 URZ, URZ, URZ, URZ ;  /* 0x0000003f3f3ff290 */ /* 0x000fe4000fffe03f */
[----:B------:R-:W-:Y:S02]  /*7b50*/  @!P0 LEA.HI.X R7, R0, c[0x0][0x1fc], R2, 0x1, P6 ;  /* 0x00007f0000078a11 */ /* 0x000fe400030f0c02 */
[----:B------:R-:W-:Y:S01]  /*7b60*/  @!P5 IADD3 R0, P5, R8, UR21, RZ ;  /* 0x000000150800dc10 */ /* 0x000fe2000ffbe0ff */
[----:B------:R-:W-:Y:S01]  /*7b70*/  @!UP3 ULEA UR21, UP0, UR6, UR21, 0x5 ;  /* 0x000000150615b291 */ /* 0x000fe2000f80283f */
[----:B------:R-:W-:Y:S02]  /*7b80*/  PLOP3.LUT P6, PT, PT, PT, UP3, 0x80, 0x0 ;  /* 0x000000000000781c */ /* 0x000fe40003fcf038 */
[----:B------:R-:W-:Y:S11]  /*7b90*/  PLOP3.LUT P0, PT, PT, PT, UP3, 0x80, 0x0 ;  /* 0x000000000000781c */ /* 0x000ff60003f0f038 */
[----:B------:R-:W-:Y:S02]  /*7ba0*/  @!P6 LEA R4, P6, R0, c[0x0][0x1f8], 0x1 ;  /* 0x00007e000004ea11 */ /* 0x000fe400078c08ff */
[----:B------:R-:W-:Y:S01]  /*7bb0*/  @!P0 IADD3.X R2, R252, UR20, RZ, P5, !PT ;  /* 0x00000014fc028c10 */ /* 0x000fe2000affe4ff */
[----:B------:R-:W-:Y:S01]  /*7bc0*/  @!UP3 ULEA.HI.X UR20, UR6, UR20, UR7, 0x5, UP0 ;  /* 0x000000140614b291 */ /* 0x000fe200080f2c07 */
[----:B------:R-:W-:Y:S02]  /*7bd0*/  PLOP3.LUT P5, PT, PT, PT, UP3, 0x80, 0x0 ;  /* 0x000000000000781c */ /* 0x000fe40003faf038 */
[----:B------:R-:W-:Y:S11]  /*7be0*/  PLOP3.LUT P0, PT, PT, PT, UP3, 0x80, 0x0 ;  /* 0x000000000000781c */ /* 0x000ff60003f0f038 */
[----:B------:R-:W-:Y:S02]  /*7bf0*/  @!UPT UIADD3 URZ, URZ, URZ, URZ ;  /* 0x0000003f3f3ff290 */ /* 0x000fe4000fffe03f */
[----:B------:R-:W-:Y:S02]  /*7c00*/  @!P0 LEA.HI.X R23, R0, c[0x0][0x1fc], R2, 0x1, P6 ;  /* 0x00007f0000178a11 */ /* 0x000fe400030f0c02 */
[----:B------:R-:W-:Y:S02]  /*7c10*/  @!P5 IADD3 R0, P5, R18, UR21, RZ ;  /* 0x000000151200dc10 */ /* 0x000fe4000ffbe0ff */
[----:B------:R-:W-:Y:S02]  /*7c20*/  PLOP3.LUT P0, PT, PT, PT, UP3, 0x80, 0x0 ;  /* 0x000000000000781c */ /* 0x000fe40003f0f038 */
[----:B------:R-:W-:Y:S11]  /*7c30*/  PLOP3.LUT P6, PT, PT, PT, UP3, 0x80, 0x0 ;  /* 0x000000000000781c */ /* 0x000ff60003fcf038 */
[----:B------:R-:W-:Y:S02]  /*7c40*/  @!P0 IADD3.X R2, R17, UR20, RZ, P5, !PT ;  /* 0x0000001411028c10 */ /* 0x000fe4000affe4ff */
[----:B------:R-:W-:Y:S01]  /*7c50*/  PLOP3.LUT P0, PT, PT, PT, UP3, 0x80, 0x0 ;  /* 0x000000000000781c */ /* 0x000fe20003f0f038 */
[----:B------:R-:W-:Y:S01]  /*7c60*/  LDSM.16.M88.4 R16, [R204+0x8900] ;  /* 0x00890000cc10783b */ /* 0x000fe20000000200 */
[C---:B------:R-:W-:Y:S02]  /*7c70*/  @!P6 LEA R20, P6, R0.reuse, c[0x0][0x1f8], 0x1 ;  /* 0x00007e000014ea11 */ /* 0x040fe400078c08ff */
[----:B------:R-:W-:Y:S11]  /*7c80*/  PLOP3.LUT P5, PT, PT, PT, UP3, 0x80, 0x0 ;  /* 0x000000000000781c */ /* 0x000ff60003faf038 */
[----:B------:R-:W-:Y:S02]  /*7c90*/  @!P0 LEA.HI.X R3, R0, c[0x0][0x1fc], R2, 0x1, P6 ;  /* 0x00007f0000038a11 */ /* 0x000fe400030f0c02 */
[----:B------:R-:W-:Y:S02]  /*7ca0*/  PLOP3.LUT P0, PT, PT, PT, UP3, 0x80, 0x0 ;  /* 0x000000000000781c */ /* 0x000fe40003f0f038 */
[----:B------:R-:W-:Y:S02]  /*7cb0*/  @!P5 IADD3 R0, P5, R14, UR21, RZ ;  /* 0x000000150e00dc10 */ /* 0x000fe4000ffbe0ff */
[----:B------:R-:W-:Y:S11]  /*7cc0*/  PLOP3.LUT P6, PT, PT, PT, UP3, 0x80, 0x0 ;  /* 0x000000000000781c */ /* 0x000ff60003fcf038 */
[----:B------:R-:W-:Y:S02]  /*7cd0*/  @!P0 IADD3.X R2, R11, UR20, RZ, P5, !PT ;  /* 0x000000140b028c10 */ /* 0x000fe4000affe4ff */
[C---:B------:R-:W-:Y:S02]  /*7ce0*/  @!P6 LEA R21, P6, R0.reuse, c[0x0][0x1f8], 0x1 ;  /* 0x00007e000015ea11 */ /* 0x040fe400078c08ff */
        /* <DEDUP_REMOVED lines=14> */
[----:B------:R-:W-:Y:S01]  /*7dd0*/  PLOP3.LUT P0, PT, PT, PT, UP3, 0x80, 0x0 ;  /* 0x000000000000781c */ /* 0x000fe20003f0f038 */
[----:B------:R-:W1:Y:S01]  /*7de0*/  LDSM.16.M88.4 R8, [R204+0x8100] ;  /* 0x00810000cc08783b */ /* 0x000e620000000200 */
[----:B------:R-:W-:Y:S11]  /*7df0*/  PLOP3.LUT P6, PT, PT, PT, UP3, 0x80, 0x0 ;  /* 0x000000000000781c */ /* 0x000ff60003fcf038 */
[----:B------:R-:W-:Y:S02]  /*7e00*/  @!P0 IADD3.X R2, R252, UR20, RZ, P5, !PT ;  /* 0x00000014fc028c10 */ /* 0x000fe4000affe4ff */
[C---:B------:R-:W-:Y:S02]  /*7e10*/  @!P6 LEA R28, P6, R0.reuse, c[0x0][0x1f8], 0x1 ;  /* 0x00007e00001cea11 */ /* 0x040fe400078c08ff */
[----:B------:R-:W-:Y:S02]  /*7e20*/  PLOP3.LUT P5, PT, PT, PT, UP3, 0x80, 0x0 ;  /* 0x000000000000781c */ /* 0x000fe40003faf038 */
[----:B------:R-:W-:Y:S11]  /*7e30*/  PLOP3.LUT P0, PT, PT, PT, UP3, 0x80, 0x0 ;  /* 0x000000000000781c */ /* 0x000ff60003f0f038 */
[----:B------:R-:W-:Y:S02]  /*7e40*/  @!P5 LEA.HI.X R0, R0, c[0x0][0x1fc], R2, 0x1, P6 ;  /* 0x00007f000000da11 */ /* 0x000fe400030f0c02 */
[----:B------:R-:W-:Y:S01]  /*7e50*/  PLOP3.LUT P6, PT, PT, PT, UP3, 0x80, 0x0 ;  /* 0x000000000000781c */ /* 0x000fe20003fcf038 */
[----:B------:R-:W-:Y:S01]  /*7e60*/  @!P0 IMAD.MOV.U32 R14, RZ, RZ, R5 ;  /* 0x000000ffff0e8224 */ /* 0x000fe200078e0005 */
[----:B------:R-:W-:Y:S02]  /*7e70*/  PLOP3.LUT P0, PT, PT, PT, UP3, 0x80, 0x0 ;  /* 0x000000000000781c */ /* 0x000fe40003f0f038 */
[----:B------:R-:W-:Y:S02]  /*7e80*/  PLOP3.LUT P5, PT, PT, PT, UP3, 0x80, 0x0 ;  /* 0x000000000000781c */ /* 0x000fe40003faf038 */
[----:B------:R-:W-:Y:S07]  /*7e90*/  PLOP3.LUT P5, PT, PT, PT, UP3, 0x80, 0x0 ;  /* 0x000000000000781c */ /* 0x000fee0003faf038 */
[----:B------:R-:W-:Y:S01]  /*7ea0*/  @!PT LDS RZ, [RZ] ;  /* 0x00000000fffff984 */ /* 0x000fe20000000800 */
[----:B------:R-:W-:Y:S01]  /*7eb0*/  @!PT LDS RZ, [RZ] ;  /* 0x00000000fffff984 */ /* 0x000fe20000000800 */
[----:B------:R-:W-:Y:S01]  /*7ec0*/  @!PT LDS RZ, [RZ] ;  /* 0x00000000fffff984 */ /* 0x000fe20000000800 */
[----:B------:R2:W-:Y:S01]  /*7ed0*/  @!P6 LDGSTS.E.BYPASS.LTC128B.128 [R231+0x100], [R14.64], !P4 ;  /* 0x001000000ee7efae */ /* 0x0005e2000e101d52 */
[----:B------:R-:W-:Y:S02]  /*7ee0*/  PLOP3.LUT P6, PT, PT, PT, UP3, 0x80, 0x0 ;  /* 0x000000000000781c */ /* 0x000fe40003fcf038 */
[----:B------:R-:W-:Y:S03]  /*7ef0*/  PLOP3.LUT P6, PT, PT, PT, UP3, 0x80, 0x0 ;  /* 0x000000000000781c */ /* 0x000fe60003fcf038 */
[----:B------:R2:W-:Y:S01]  /*7f00*/  @!P0 LDGSTS.E.BYPASS.LTC128B.128 [R231+0x2100], [R12.64], !P3 ;  /* 0x021000000ce78fae */ /* 0x0005e2000d901d52 */
[----:B------:R-:W-:Y:S05]  /*7f10*/  PLOP3.LUT P0, PT, PT, PT, UP3, 0x80, 0x0 ;  /* 0x000000000000781c */ /* 0x000fea0003f0f038 */
[----:B------:R1:W-:Y:S01]  /*7f20*/  @!P5 LDGSTS.E.BYPASS.LTC128B.128 [R231+0x4100], [R6.64], !P2 ;  /* 0x0410000006e7dfae */ /* 0x0003e2000d101d52 */
[----:B------:R-:W-:Y:S07]  /*7f30*/  PLOP3.LUT P5, PT, PT, PT, UP3, 0x80, 0x0 ;  /* 0x000000000000781c */ /* 0x000fee0003faf038 */
[----:B------:R-:W-:Y:S01]  /*7f40*/  @!P0 IMAD.MOV.U32 R5, RZ, RZ, R23 ;  /* 0x000000ffff058224 */ /* 0x000fe200078e0017 */
[----:B------:R-:W-:Y:S04]  /*7f50*/  PLOP3.LUT P0, PT, PT, PT, UP3, 0x80, 0x0 ;  /* 0x000000000000781c */ /* 0x000fe80003f0f038 */
[----:B------:R1:W-:Y:S01]  /*7f60*/  @!P6 LDGSTS.E.BYPASS.LTC128B.128 [R231+0x6100], [R4.64], !P1 ;  /* 0x0610000004e7efae */ /* 0x0003e2000c901d52 */
[----:B------:R-:W-:Y:S01]  /*7f70*/  @!P5 IMAD.MOV.U32 R2, RZ, RZ, R20 ;  /* 0x000000ffff02d224 */ /* 0x000fe200078e0014 */
[----:B------:R-:W-:Y:S02]  /*7f80*/  PLOP3.LUT P6, PT, PT, PT, UP3, 0x80, 0x0 ;  /* 0x000000000000781c */ /* 0x000fe40003fcf038 */
[----:B------:R-:W-:Y:S05]  /*7f90*/  PLOP3.LUT P5, PT, PT, PT, UP3, 0x80, 0x0 ;  /* 0x000000000000781c */ /* 0x000fea0003faf038 */
[----:B------:R3:W-:Y:S01]  /*7fa0*/  @!P0 LDGSTS.E.BYPASS.LTC128B.128 [R231+0x1100], [R2.64], !P4 ;  /* 0x0110000002e78fae */ /* 0x0007e2000e101d52 */
[----:B------:R-:W-:Y:S01]  /*7fb0*/  PLOP3.LUT P0, PT, PT, PT, UP3, 0x80, 0x0 ;  /* 0x000000000000781c */ /* 0x000fe20003f0f038 */
[C---:B-1----:R-:W-:Y:S08]  /*7fc0*/  HMMA.16816.F32 R4, R32.reuse, R8, RZ ;  /* 0x000000082004723c */ /* 0x042ff000000018ff */
[C---:B------:R-:W-:Y:S01]  /*7fd0*/  HMMA.16816.F32 R8, R32.reuse, R10, RZ ;  /* 0x0000000a2008723c */ /* 0x040fe200000018ff */
[----:B---3--:R-:W-:Y:S03]  /*7fe0*/  @!P6 IMAD.MOV.U32 R2, RZ, RZ, R21 ;  /* 0x000000ffff02e224 */ /* 0x008fe600078e0015 */
[----:B------:R-:W-:Y:S01]  /*7ff0*/  @!P6 IMAD.MOV.U32 R3, RZ, RZ, R29 ;  /* 0x000000ffff03e224 */ /* 0x000fe200078e001d */
[----:B------:R-:W-:Y:S03]  /*8000*/  PLOP3.LUT P6, PT, PT, PT, UP3, 0x80, 0x0 ;  /* 0x000000000000781c */ /* 0x000fe60003fcf038 */
[C---:B--2---:R-:W-:Y:S01]  /*8010*/  HMMA.16816.F32 R12, R32.reuse, R16, RZ ;  /* 0x00000010200c723c */ /* 0x044fe200000018ff */
[----:B------:R1:W-:Y:S01]  /*8020*/  @!P5 LDGSTS.E.BYPASS.LTC128B.128 [R231+0x3100], [R2.64], !P3 ;  /* 0x0310000002e7dfae */ /* 0x0003e2000d901d52 */
[----:B------:R-:W-:Y:S06]  /*8030*/  PLOP3.LUT P5, PT, PT, PT, UP3, 0x80, 0x0 ;  /* 0x000000000000781c */ /* 0x000fec0003faf038 */
[C---:B------:R-:W-:Y:S01]  /*8040*/  HMMA.16816.F32 R16, R32.reuse, R18, RZ ;  /* 0x000000122010723c */ /* 0x040fe200000018ff */
[----:B-1----:R-:W-:Y:S07]  /*8050*/  @!P0 IMAD.MOV.U32 R2, RZ, RZ, R22 ;  /* 0x000000ffff028224 */ /* 0x002fee00078e0016 */
[C---:B------:R-:W-:Y:S01]  /*8060*/  HMMA.16816.F32 R20, R32.reuse, R24, RZ ;  /* 0x000000182014723c */ /* 0x040fe200000018ff */
[----:B------:R-:W-:Y:S01]  /*8070*/  @!P0 IMAD.MOV.U32 R3, RZ, RZ, R30 ;  /* 0x000000ffff038224 */ /* 0x000fe200078e001e */
[----:B------:R-:W-:Y:S01]  /*8080*/  PLOP3.LUT P0, PT, PT, PT, UP3, 0x80, 0x0 ;  /* 0x000000000000781c */ /* 0x000fe20003f0f038 */
[----:B------:R-:W-:Y:S03]  /*8090*/  UISETP.GT.AND UP3, UPT, UR14, UR8, UPT ;  /* 0x000000080e00728c */ /* 0x000fe6000bf64270 */
[----:B------:R1:W-:Y:S02]  /*80a0*/  @!P6 LDGSTS.E.BYPASS.LTC128B.128 [R231+0x5100], [R2.64], !P2 ;  /* 0x0510000002e7efae */ /* 0x0003e4000d101d52 */
[C---:B------:R-:W-:Y:S01]  /*80b0*/  HMMA.16816.F32 R24, R32.reuse, R26, RZ ;  /* 0x0000001a2018723c */ /* 0x040fe200000018ff */
[----:B------:R-:W-:Y:S05]  /*80c0*/  PLOP3.LUT P6, PT, PT, PT, UP3, 0x80, 0x0 ;  /* 0x000000000000781c */ /* 0x000fea0003fcf038 */
[----:B------:R-:W-:Y:S04]  /*80d0*/  @UP3 UIADD3 UR22, UR14, -0x1, URZ ;  /* 0xffffffff0e163890 */ /* 0x000fe8000fffe03f */
[----:B------:R-:W-:Y:S02]  /*80e0*/  @UP3 UIMAD.WIDE.U32 UR24, UR22, UR4, URZ ;  /* 0x00000004161832a5 */ /* 0x000fe4000f8e003f */
[----:B------:R-:W-:Y:S02]  /*80f0*/  @UP3 USHF.R.S32.HI UR20, URZ, 0x1f, UR22 ;  /* 0x0000001f3f143899 */ /* 0x000fe40008011416 */
[----:B------:R-:W-:Y:S02]  /*8100*/  @UP3 USHF.L.U32 UR21, UR24, 0x6, URZ ;  /* 0x0000000618153899 */ /* 0x000fe4000800063f */
[----:B------:R-:W-:Y:S04]  /*8110*/  @UP3 UIMAD UR20, UR20, UR4, URZ ;  /* 0x00000004141432a4 */ /* 0x000fe8000f8e023f */
[----:B------:R-:W-:Y:S04]  /*8120*/  @UP3 UIMAD UR20, UR22, UR5, UR20 ;  /* 0x00000005161432a4 */ /* 0x000fe8000f8e0214 */
[----:B------:R-:W-:Y:S01]  /*8130*/  @UP3 UIADD3 UR20, UR25, UR20, URZ ;  /* 0x0000001419143290 */ /* 0x000fe2000fffe03f */
[----:B-1----:R-:W-:Y:S02]  /*8140*/  @!P5 IMAD.MOV.U32 R2, RZ, RZ, R28 ;  /* 0x000000ffff02d224 */ /* 0x002fe400078e001c */
[C---:B------:R-:W-:Y:S01]  /*8150*/  HMMA.16816.F32 R28, R32.reuse, R168, RZ ;  /* 0x000000a8201c723c */ /* 0x040fe200000018ff */
[----:B------:R-:W-:Y:S01]  /*8160*/  @!P5 IMAD.MOV.U32 R3, RZ, RZ, R0 ;  /* 0x000000ffff03d224 */ /* 0x000fe200078e0000 */
[----:B------:R-:W-:Y:S01]  /*8170*/  @UP3 USHF.L.U64.HI UR20, UR24, 0x6, UR20 ;  /* 0x0000000618143899 */ /* 0x000fe20008010214 */
[----:B------:R-:W-:Y:S03]  /*8180*/  PLOP3.LUT P5, PT, PT, PT, UP3, 0x80, 0x0 ;  /* 0x000000000000781c */ /* 0x000fe60003faf038 */
[----:B------:R1:W-:Y:S01]  /*8190*/  @!P0 LDGSTS.E.BYPASS.LTC128B.128 [R231+0x7100], [R2.64], !P1 ;  /* 0x0710000002e78fae */ /* 0x0003e2000c901d52 */
[----:B------:R-:W-:Y:S01]  /*81a0*/  PLOP3.LUT P0, PT, PT, PT, UP3, 0x80, 0x0 ;  /* 0x000000000000781c */ /* 0x000fe20003f0f038 */
[----:B------:R-:W-:Y:S04]  /*81b0*/  HMMA.16816.F32 R32, R32, R170, RZ ;  /* 0x000000aa2020723c */ /* 0x000fe800000018ff */
[----:B------:R-:W-:Y:S04]  /*81c0*/  LDSM.16.M88.4 R192, [R214+0x10100] ;  /* 0x01010000d6c0783b */ /* 0x000fe80000000200 */
[C---:B------:R-:W-:Y:S02]  /*81d0*/  HMMA.16816.F32 R4, R172.reuse, R176, R4 ;  /* 0x000000b0ac04723c */ /* 0x040fe40000001804 */
[----:B------:R-:W0:Y:S03]  /*81e0*/  LDGDEPBAR ;  /* 0x00000000000079af */ /* 0x000e260000000000 */
[----:B------:R-:W-:Y:S03]  /*81f0*/  @P5 IADD3 R0, P5, R234, UR21, RZ ;  /* 0x00000015ea005c10 */ /* 0x000fe6000ffbe0ff */
[C---:B------:R-:W-:Y:S01]  /*8200*/  HMMA.16816.F32 R8, R172.reuse, R178, R8 ;  /* 0x000000b2ac08723c */ /* 0x040fe20000001808 */
[----:B------:R-:W2:Y:S06]  /*8210*/  LDSM.16.M88.4 R196, [R210+0x8100] ;  /* 0x00810000d2c4783b */ /* 0x000eac0000000200 */
[----:B------:R-:W3:Y:S01]  /*8220*/  LDSM.16.M88.4 R168, [R210+0x8900] ;  /* 0x00890000d2a8783b */ /* 0x000ee20000000200 */
[C---:B------:R-:W-:Y:S04]  /*8230*/  HMMA.16816.F32 R12, R172.reuse, R180, R12 ;  /* 0x000000b4ac0c723c */ /* 0x040fe8000000180c */
[----:B-1----:R-:W-:Y:S01]  /*8240*/  @P0 IADD3.X R2, R233, UR20, RZ, P5, !PT ;  /* 0x00000014e9020c10 */ /* 0x002fe2000affe4ff */
[----:B------:R-:W1:Y:S01]  /*8250*/  LDSM.16.M88.4 R176, [R210+0x9100] ;  /* 0x00910000d2b0783b */ /* 0x000e620000000200 */
[----:B------:R-:W-:Y:S02]  /*8260*/  PLOP3.LUT P0, PT, PT, PT, UP3, 0x80, 0x0 ;  /* 0x000000000000781c */ /* 0x000fe40003f0f038 */
[C---:B------:R-:W-:Y:S01]  /*8270*/  HMMA.16816.F32 R16, R172.reuse, R182, R16 ;  /* 0x000000b6ac10723c */ /* 0x040fe20000001810 */
[----:B------:R-:W-:Y:S02]  /*8280*/  PLOP3.LUT P5, PT, PT, PT, UP3, 0x80, 0x0 ;  /* 0x000000000000781c */ /* 0x000fe40003faf038 */
[----:B------:R-:W4:Y:S05]  /*8290*/  LDSM.16.M88.4 R200, [R210+0x9900] ;  /* 0x00990000d2c8783b */ /* 0x000f2a0000000200 */
[C---:B------:R-:W-:Y:S01]  /*82a0*/  HMMA.16816.F32 R20, R172.reuse, R184, R20 ;  /* 0x000000b8ac14723c */ /* 0x040fe20000001814 */
[----:B------:R-:W-:Y:S07]  /*82b0*/  LDSM.16.M88.4 R180, [R209] ;  /* 0x00000000d1b4783b */ /* 0x000fee0000000200 */
[C---:B------:R-:W-:Y:S01]  /*82c0*/  HMMA.16816.F32 R24, R172.reuse, R186, R24 ;  /* 0x000000baac18723c */ /* 0x040fe20000001818 */
[----:B------:R-:W-:Y:S07]  /*82d0*/  LDSM.16.M88.4 R184, [R209+0x800] ;  /* 0x00080000d1b8783b */ /* 0x000fee0000000200 */
[C---:B------:R-:W-:Y:S08]  /*82e0*/  HMMA.16816.F32 R28, R172.reuse, R188, R28 ;  /* 0x000000bcac1c723c */ /* 0x040ff0000000181c */
[----:B------:R-:W-:Y:S01]  /*82f0*/  HMMA.16816.F32 R32, R172, R190, R32 ;  /* 0x000000beac20723c */ /* 0x000fe20000001820 */
[----:B------:R-:W4:Y:S06]  /*8300*/  LDSM.16.M88.4 R172, [R213+0x10100] ;  /* 0x01010000d5ac783b */ /* 0x000f2c0000000200 */
[----:B------:R-:W4:Y:S01]  /*8310*/  LDSM.16.M88.4 R188, [R209+0x1000] ;  /* 0x00100000d1bc783b */ /* 0x000f220000000200 */
[C---:B--2---:R-:W-:Y:S08]  /*8320*/  HMMA.16816.F32 R4, R192.reuse, R196, R4 ;  /* 0x000000c4c004723c */ /* 0x044ff00000001804 */
[C---:B------:R-:W-:Y:S01]  /*8330*/  HMMA.16816.F32 R8, R192.reuse, R198, R8 ;  /* 0x000000c6c008723c */ /* 0x040fe20000001808 */
[----:B------:R-:W-:Y:S07]  /*8340*/  LDSM.16.M88.4 R196, [R204+0xa100] ;  /* 0x00a10000ccc4783b */ /* 0x000fee0000000200 */
[C---:B---3--:R-:W-:Y:S08]  /*8350*/  HMMA.16816.F32 R12, R192.reuse, R168, R12 ;  /* 0x000000a8c00c723c */ /* 0x048ff0000000180c */
[C---:B------:R-:W-:Y:S01]  /*8360*/  HMMA.16816.F32 R16, R192.reuse, R170, R16 ;  /* 0x000000aac010723c */ /* 0x040fe20000001810 */
[----:B------:R-:W2:Y:S07]  /*8370*/  LDSM.16.M88.4 R168, [R209+0x1800] ;  /* 0x00180000d1a8783b */ /* 0x000eae0000000200 */
[C---:B-1----:R-:W-:Y:S08]  /*8380*/  HMMA.16816.F32 R20, R192.reuse, R176, R20 ;  /* 0x000000b0c014723c */ /* 0x042ff00000001814 */
[C---:B------:R-:W-:Y:S01]  /*8390*/  HMMA.16816.F32 R24, R192.reuse, R178, R24 ;  /* 0x000000b2c018723c */ /* 0x040fe20000001818 */
[----:B------:R-:W1:Y:S07]  /*83a0*/  LDSM.16.M88.4 R176, [R211+0x14100] ;  /* 0x01410000d3b0783b */ /* 0x000e6e0000000200 */
[C---:B----4-:R-:W-:Y:S08]  /*83b0*/  HMMA.16816.F32 R28, R192.reuse, R200, R28 ;  /* 0x000000c8c01c723c */ /* 0x050ff0000000181c */
[----:B------:R-:W-:Y:S01]  /*83c0*/  HMMA.16816.F32 R32, R192, R202, R32 ;  /* 0x000000cac020723c */ /* 0x000fe20000001820 */
[----:B------:R-:W3:Y:S06]  /*83d0*/  LDSM.16.M88.4 R192, [R204+0xa900] ;  /* 0x00a90000ccc0783b */ /* 0x000eec0000000200 */
[----:B------:R-:W-:Y:S01]  /*83e0*/  LDSM.16.M88.4 R200, [R204+0xb900] ;  /* 0x00b90000ccc8783b */ /* 0x000fe20000000200 */
[C---:B------:R-:W-:Y:S08]  /*83f0*/  HMMA.16816.F32 R4, R172.reuse, R180, R4 ;  /* 0x000000b4ac04723c */ /* 0x040ff00000001804 */
[C---:B------:R-:W-:Y:S01]  /*8400*/  HMMA.16816.F32 R8, R172.reuse, R182, R8 ;  /* 0x000000b6ac08723c */ /* 0x040fe20000001808 */
[----:B------:R-:W4:Y:S07]  /*8410*/  LDSM.16.M88.4 R180, [R204+0xb100] ;  /* 0x00b10000ccb4783b */ /* 0x000f2e0000000200 */
[C---:B------:R-:W-:Y:S08]  /*8420*/  HMMA.16816.F32 R12, R172.reuse, R184, R12 ;  /* 0x000000b8ac0c723c */ /* 0x040ff0000000180c */
[C---:B------:R-:W-:Y:S01]  /*8430*/  HMMA.16816.F32 R16, R172.reuse, R186, R16 ;  /* 0x000000baac10723c */ /* 0x040fe20000001810 */
[----:B------:R-:W-:Y:S07]  /*8440*/  LDSM.16.M88.4 R184, [R212+0x14100] ;  /* 0x01410000d4b8783b */ /* 0x000fee0000000200 */
[C---:B------:R-:W-:Y:S08]  /*8450*/  HMMA.16816.F32 R20, R172.reuse, R188, R20 ;  /* 0x000000bcac14723c */ /* 0x040ff00000001814 */
[C---:B------:R-:W-:Y:S01]  /*8460*/  HMMA.16816.F32 R24, R172.reuse, R190, R24 ;  /* 0x000000beac18723c */ /* 0x040fe20000001818 */
[----:B------:R-:W4:Y:S07]  /*8470*/  LDSM.16.M88.4 R188, [R227] ;  /* 0x00000000e3bc783b */ /* 0x000f2e0000000200 */
[C---:B--2---:R-:W-:Y:S08]  /*8480*/  HMMA.16816.F32 R28, R172.reuse, R168, R28 ;  /* 0x000000a8ac1c723c */ /* 0x044ff0000000181c */
[----:B------:R-:W-:Y:S01]  /*8490*/  HMMA.16816.F32 R32, R172, R170, R32 ;  /* 0x000000aaac20723c */ /* 0x000fe20000001820 */
[----:B------:R-:W2:Y:S06]  /*84a0*/  LDSM.16.M88.4 R168, [R226] ;  /* 0x00000000e2a8783b */ /* 0x000eac0000000200 */
[----:B------:R-:W2:Y:S01]  /*84b0*/  LDSM.16.M88.4 R172, [R225] ;  /* 0x00000000e1ac783b */ /* 0x000ea20000000200 */
[C---:B-1----:R-:W-:Y:S08]  /*84c0*/  HMMA.16816.F32 R4, R176.reuse, R196, R4 ;  /* 0x000000c4b004723c */ /* 0x042ff00000001804 */
[C---:B------:R-:W-:Y:S01]  /*84d0*/  HMMA.16816.F32 R8, R176.reuse, R198, R8 ;  /* 0x000000c6b008723c */ /* 0x040fe20000001808 */
[----:B------:R-:W1:Y:S07]  /*84e0*/  LDSM.16.M88.4 R196, [R224] ;  /* 0x00000000e0c4783b */ /* 0x000e6e0000000200 */
[C---:B---3--:R-:W-:Y:S08]  /*84f0*/  HMMA.16816.F32 R12, R176.reuse, R192, R12 ;  /* 0x000000c0b00c723c */ /* 0x048ff0000000180c */
[C---:B------:R-:W-:Y:S01]  /*8500*/  HMMA.16816.F32 R16, R176.reuse, R194, R16 ;  /* 0x000000c2b010723c */ /* 0x040fe20000001810 */
[----:B------:R-:W-:Y:S07]  /*8510*/  LDSM.16.M88.4 R192, [R210+0xa100] ;  /* 0x00a10000d2c0783b */ /* 0x000fee0000000200 */
[C---:B----4-:R-:W-:Y:S08]  /*8520*/  HMMA.16816.F32 R20, R176.reuse, R180, R20 ;  /* 0x000000b4b014723c */ /* 0x050ff00000001814 */
[C---:B------:R-:W-:Y:S01]  /*8530*/  HMMA.16816.F32 R24, R176.reuse, R182, R24 ;  /* 0x000000b6b018723c */ /* 0x040fe20000001818 */
[----:B------:R-:W3:Y:S07]  /*8540*/  LDSM.16.M88.4 R180, [R214+0x14100] ;  /* 0x01410000d6b4783b */ /* 0x000eee0000000200 */
[C---:B------:R-:W-:Y:S08]  /*8550*/  HMMA.16816.F32 R28, R176.reuse, R200, R28 ;  /* 0x000000c8b01c723c */ /* 0x040ff0000000181c */
[----:B------:R-:W-:Y:S01]  /*8560*/  HMMA.16816.F32 R32, R176, R202, R32 ;  /* 0x000000cab020723c */ /* 0x000fe20000001820 */
[----:B------:R-:W4:Y:S06]  /*8570*/  LDSM.16.M88.4 R176, [R210+0xa900] ;  /* 0x00a90000d2b0783b */ /* 0x000f2c0000000200 */
[----:B------:R-:W-:Y:S01]  /*8580*/  LDSM.16.M88.4 R200, [R209+0x2000] ;  /* 0x00200000d1c8783b */ /* 0x000fe20000000200 */
[C---:B------:R-:W-:Y:S08]  /*8590*/  HMMA.16816.F32 R4, R184.reuse, R188, R4 ;  /* 0x000000bcb804723c */ /* 0x040ff00000001804 */
[C---:B------:R-:W-:Y:S01]  /*85a0*/  HMMA.16816.F32 R8, R184.reuse, R190, R8 ;  /* 0x000000beb808723c */ /* 0x040fe20000001808 */
[----:B------:R-:W3:Y:S07]  /*85b0*/  LDSM.16.M88.4 R188, [R210+0xb100] ;  /* 0x00b10000d2bc783b */ /* 0x000eee0000000200 */
[C---:B--2---:R-:W-:Y:S08]  /*85c0*/  HMMA.16816.F32 R12, R184.reuse, R168, R12 ;  /* 0x000000a8b80c723c */ /* 0x044ff0000000180c */
[C---:B------:R-:W-:Y:S01]  /*85d0*/  HMMA.16816.F32 R16, R184.reuse, R170, R16 ;  /* 0x000000aab810723c */ /* 0x040fe20000001810 */
[----:B------:R-:W2:Y:S07]  /*85e0*/  LDSM.16.M88.4 R168, [R210+0xb900] ;  /* 0x00b90000d2a8783b */ /* 0x000eae0000000200 */
[C---:B------:R-:W-:Y:S08]  /*85f0*/  HMMA.16816.F32 R20, R184.reuse, R172, R20 ;  /* 0x000000acb814723c */ /* 0x040ff00000001814 */
[C---:B------:R-:W-:Y:S01]  /*8600*/  HMMA.16816.F32 R24, R184.reuse, R174, R24 ;  /* 0x000000aeb818723c */ /* 0x040fe20000001818 */
[----:B------:R-:W2:Y:S07]  /*8610*/  LDSM.16.M88.4 R172, [R213+0x14100] ;  /* 0x01410000d5ac783b */ /* 0x000eae0000000200 */
[C---:B-1----:R-:W-:Y:S08]  /*8620*/  HMMA.16816.F32 R28, R184.reuse, R196, R28 ;  /* 0x000000c4b81c723c */ /* 0x042ff0000000181c */
[----:B------:R-:W-:Y:S01]  /*8630*/  HMMA.16816.F32 R32, R184, R198, R32 ;  /* 0x000000c6b820723c */ /* 0x000fe20000001820 */
[----:B------:R-:W1:Y:S06]  /*8640*/  LDSM.16.M88.4 R184, [R209+0x2800] ;  /* 0x00280000d1b8783b */ /* 0x000e6c0000000200 */
[----:B------:R-:W-:Y:S01]  /*8650*/  LDSM.16.M88.4 R196, [R209+0x3800] ;  /* 0x00380000d1c4783b */ /* 0x000fe20000000200 */
[C---:B---3--:R-:W-:Y:S08]  /*8660*/  HMMA.16816.F32 R4, R180.reuse, R192, R4 ;  /* 0x000000c0b404723c */ /* 0x048ff00000001804 */
[C---:B------:R-:W-:Y:S01]  /*8670*/  HMMA.16816.F32 R8, R180.reuse, R194, R8 ;  /* 0x000000c2b408723c */ /* 0x040fe20000001808 */
[----:B------:R-:W3:Y:S07]  /*8680*/  LDSM.16.M88.4 R192, [R209+0x3000] ;  /* 0x00300000d1c0783b */ /* 0x000eee0000000200 */
[C---:B----4-:R-:W-:Y:S08]  /*8690*/  HMMA.16816.F32 R12, R180.reuse, R176, R12 ;  /* 0x000000b0b40c723c */ /* 0x050ff0000000180c */
[C---:B------:R-:W-:Y:S01]  /*86a0*/  HMMA.16816.F32 R16, R180.reuse, R178, R16 ;  /* 0x000000b2b410723c */ /* 0x040fe20000001810 */
[----:B------:R-:W-:Y:S07]  /*86b0*/  LDSM.16.M88.4 R176, [R211+0x18100] ;  /* 0x01810000d3b0783b */ /* 0x000fee0000000200 */
[C---:B------:R-:W-:Y:S08]  /*86c0*/  HMMA.16816.F32 R20, R180.reuse, R188, R20 ;  /* 0x000000bcb414723c */ /* 0x040ff00000001814 */
[C---:B------:R-:W-:Y:S01]  /*86d0*/  HMMA.16816.F32 R24, R180.reuse, R190, R24 ;  /* 0x000000beb418723c */ /* 0x040fe20000001818 */
[----:B------:R-:W4:Y:S07]  /*86e0*/  LDSM.16.M88.4 R188, [R204+0xc100] ;  /* 0x00c10000ccbc783b */ /* 0x000f2e0000000200 */
[C---:B--2---:R-:W-:Y:S08]  /*86f0*/  HMMA.16816.F32 R28, R180.reuse, R168, R28 ;  /* 0x000000a8b41c723c */ /* 0x044ff0000000181c */
[----:B------:R-:W-:Y:S01]  /*8700*/  HMMA.16816.F32 R32, R180, R170, R32 ;  /* 0x000000aab420723c */ /* 0x000fe20000001820 */
[----:B------:R-:W2:Y:S06]  /*8710*/  LDSM.16.M88.4 R168, [R204+0xc900] ;  /* 0x00c90000cca8783b */ /* 0x000eac0000000200 */
[----:B------:R-:W2:Y:S01]  /*8720*/  LDSM.16.M88.4 R180, [R204+0xd100] ;  /* 0x00d10000ccb4783b */ /* 0x000ea20000000200 */
[C---:B------:R-:W-:Y:S08]  /*8730*/  HMMA.16816.F32 R4, R172.reuse, R200, R4 ;  /* 0x000000c8ac04723c */ /* 0x040ff00000001804 */
[C---:B------:R-:W-:Y:S01]  /*8740*/  HMMA.16816.F32 R8, R172.reuse, R202, R8 ;  /* 0x000000caac08723c */ /* 0x040fe20000001808 */
[----:B------:R-:W2:Y:S07]  /*8750*/  LDSM.16.M88.4 R200, [R204+0xd900] ;  /* 0x00d90000ccc8783b */ /* 0x000eae0000000200 */
[C---:B-1----:R-:W-:Y:S08]  /*8760*/  HMMA.16816.F32 R12, R172.reuse, R184, R12 ;  /* 0x000000b8ac0c723c */ /* 0x042ff0000000180c */
[C---:B------:R-:W-:Y:S01]  /*8770*/  HMMA.16816.F32 R16, R172.reuse, R186, R16 ;  /* 0x000000baac10723c */ /* 0x040fe20000001810 */
[----:B------:R-:W-:Y:S07]  /*8780*/  LDSM.16.M88.4 R184, [R212+0x18100] ;  /* 0x01810000d4b8783b */ /* 0x000fee0000000200 */
[C---:B---3--:R-:W-:Y:S08]  /*8790*/  HMMA.16816.F32 R20, R172.reuse, R192, R20 ;  /* 0x000000c0ac14723c */ /* 0x048ff00000001814 */
[C---:B------:R-:W-:Y:S01]  /*87a0*/  HMMA.16816.F32 R24, R172.reuse, R194, R24 ;  /* 0x000000c2ac18723c */ /* 0x040fe20000001818 */
[----:B------:R-:W1:Y:S07]  /*87b0*/  LDSM.16.M88.4 R192, [R223] ;  /* 0x00000000dfc0783b */ /* 0x000e6e0000000200 */
[C---:B------:R-:W-:Y:S08]  /*87c0*/  HMMA.16816.F32 R28, R172.reuse, R196, R28 ;  /* 0x000000c4ac1c723c */ /* 0x040ff0000000181c */
[----:B------:R-:W-:Y:S01]  /*87d0*/  HMMA.16816.F32 R32, R172, R198, R32 ;  /* 0x000000c6ac20723c */ /* 0x000fe20000001820 */
[----:B------:R-:W3:Y:S06]  /*87e0*/  LDSM.16.M88.4 R172, [R222] ;  /* 0x00000000deac783b */ /* 0x000eec0000000200 */
[----:B------:R-:W-:Y:S01]  /*87f0*/  LDSM.16.M88.4 R196, [R210+0xc100] ;  /* 0x00c10000d2c4783b */ /* 0x000fe20000000200 */
[C---:B----4-:R-:W-:Y:S08]  /*8800*/  HMMA.16816.F32 R4, R176.reuse, R188, R4 ;  /* 0x000000bcb004723c */ /* 0x050ff00000001804 */
[C---:B------:R-:W-:Y:S01]  /*8810*/  HMMA.16816.F32 R8, R176.reuse, R190, R8 ;  /* 0x000000beb008723c */ /* 0x040fe20000001808 */
[----:B------:R-:W4:Y:S07]  /*8820*/  LDSM.16.M88.4 R188, [R221] ;  /* 0x00000000ddbc783b */ /* 0x000f2e0000000200 */
[C---:B--2---:R-:W-:Y:S08]  /*8830*/  HMMA.16816.F32 R12, R176.reuse, R168, R12 ;  /* 0x000000a8b00c723c */ /* 0x044ff0000000180c */
[C---:B------:R-:W-:Y:S01]  /*8840*/  HMMA.16816.F32 R16, R176.reuse, R170, R16 ;  /* 0x000000aab010723c */ /* 0x040fe20000001810 */
[----:B------:R-:W2:Y:S07]  /*8850*/  LDSM.16.M88.4 R168, [R220] ;  /* 0x00000000dca8783b */ /* 0x000eae0000000200 */
[C---:B------:R-:W-:Y:S08]  /*8860*/  HMMA.16816.F32 R20, R176.reuse, R180, R20 ;  /* 0x000000b4b014723c */ /* 0x040ff00000001814 */
[C---:B------:R-:W-:Y:S01]  /*8870*/  HMMA.16816.F32 R24, R176.reuse, R182, R24 ;  /* 0x000000b6b018723c */ /* 0x040fe20000001818 */
[----:B------:R-:W2:Y:S07]  /*8880*/  LDSM.16.M88.4 R180, [R214+0x18100] ;  /* 0x01810000d6b4783b */ /* 0x000eae0000000200 */
[C---:B------:R-:W-:Y:S08]  /*8890*/  HMMA.16816.F32 R28, R176.reuse, R200, R28 ;  /* 0x000000c8b01c723c */ /* 0x040ff0000000181c */
[----:B------:R-:W-:Y:S01]  /*88a0*/  HMMA.16816.F32 R32, R176, R202, R32 ;  /* 0x000000cab020723c */ /* 0x000fe20000001820 */
[----:B------:R-:W2:Y:S06]  /*88b0*/  LDSM.16.M88.4 R176, [R210+0xc900] ;  /* 0x00c90000d2b0783b */ /* 0x000eac0000000200 */
[----:B------:R-:W-:Y:S01]  /*88c0*/  LDSM.16.M88.4 R200, [R210+0xd900] ;  /* 0x00d90000d2c8783b */ /* 0x000fe20000000200 */
[C---:B-1----:R-:W-:Y:S08]  /*88d0*/  HMMA.16816.F32 R4, R184.reuse, R192, R4 ;  /* 0x000000c0b804723c */ /* 0x042ff00000001804 */
[C---:B------:R-:W-:Y:S01]  /*88e0*/  HMMA.16816.F32 R8, R184.reuse, R194, R8 ;  /* 0x000000c2b808723c */ /* 0x040fe20000001808 */
[----:B------:R-:W1:Y:S07]  /*88f0*/  LDSM.16.M88.4 R192, [R210+0xd100] ;  /* 0x00d10000d2c0783b */ /* 0x000e6e0000000200 */
[C---:B---3--:R-:W-:Y:S08]  /*8900*/  HMMA.16816.F32 R12, R184.reuse, R172, R12 ;  /* 0x000000acb80c723c */ /* 0x048ff0000000180c */
[C---:B------:R-:W-:Y:S01]  /*8910*/  HMMA.16816.F32 R16, R184.reuse, R174, R16 ;  /* 0x000000aeb810723c */ /* 0x040fe20000001810 */
[----:B------:R-:W-:Y:S07]  /*8920*/  LDSM.16.M88.4 R172, [R213+0x18100] ;  /* 0x01810000d5ac783b */ /* 0x000fee0000000200 */
[C---:B----4-:R-:W-:Y:S08]  /*8930*/  HMMA.16816.F32 R20, R184.reuse, R188, R20 ;  /* 0x000000bcb814723c */ /* 0x050ff00000001814 */
[C---:B------:R-:W-:Y:S01]  /*8940*/  HMMA.16816.F32 R24, R184.reuse, R190, R24 ;  /* 0x000000beb818723c */ /* 0x040fe20000001818 */
[----:B------:R-:W3:Y:S07]  /*8950*/  LDSM.16.M88.4 R188, [R209+0x4000] ;  /* 0x00400000d1bc783b */ /* 0x000eee0000000200 */
[C---:B--2---:R-:W-:Y:S08]  /*8960*/  HMMA.16816.F32 R28, R184.reuse, R168, R28 ;  /* 0x000000a8b81c723c */ /* 0x044ff0000000181c */
[----:B------:R-:W-:Y:S01]  /*8970*/  HMMA.16816.F32 R32, R184, R170, R32 ;  /* 0x000000aab820723c */ /* 0x000fe20000001820 */
[----:B------:R-:W2:Y:S06]  /*8980*/  LDSM.16.M88.4 R168, [R209+0x4800] ;  /* 0x00480000d1a8783b */ /* 0x000eac0000000200 */
[----:B------:R-:W4:Y:S01]  /*8990*/  LDSM.16.M88.4 R184, [R209+0x5000] ;  /* 0x00500000d1b8783b */ /* 0x000f220000000200 */
[C---:B------:R-:W-:Y:S08]  /*89a0*/  HMMA.16816.F32 R4, R180.reuse, R196, R4 ;  /* 0x000000c4b404723c */ /* 0x040ff00000001804 */
[C---:B------:R-:W-:Y:S01]  /*89b0*/  HMMA.16816.F32 R8, R180.reuse, R198, R8 ;  /* 0x000000c6b408723c */ /* 0x040fe20000001808 */
[----:B------:R-:W2:Y:S07]  /*89c0*/  LDSM.16.M88.4 R196, [R209+0x5800] ;  /* 0x00580000d1c4783b */ /* 0x000eae0000000200 */
[C---:B------:R-:W-:Y:S08]  /*89d0*/  HMMA.16816.F32 R12, R180.reuse, R176, R12 ;  /* 0x000000b0b40c723c */ /* 0x040ff0000000180c */
[C---:B------:R-:W-:Y:S01]  /*89e0*/  HMMA.16816.F32 R16, R180.reuse, R178, R16 ;  /* 0x000000b2b410723c */ /* 0x040fe20000001810 */
[----:B------:R-:W-:Y:S07]  /*89f0*/  LDSM.16.M88.4 R176, [R211+0x1c100] ;  /* 0x01c10000d3b0783b */ /* 0x000fee0000000200 */
[C---:B-1----:R-:W-:Y:S08]  /*8a00*/  HMMA.16816.F32 R20, R180.reuse, R192, R20 ;  /* 0x000000c0b414723c */ /* 0x042ff00000001814 */
[C---:B------:R-:W-:Y:S01]  /*8a10*/  HMMA.16816.F32 R24, R180.reuse, R194, R24 ;  /* 0x000000c2b418723c */ /* 0x040fe20000001818 */
[----:B------:R-:W1:Y:S07]  /*8a20*/  LDSM.16.M88.4 R192, [R204+0xe100] ;  /* 0x00e10000ccc0783b */ /* 0x000e6e0000000200 */
[C---:B------:R-:W-:Y:S08]  /*8a30*/  HMMA.16816.F32 R28, R180.reuse, R200, R28 ;  /* 0x000000c8b41c723c */ /* 0x040ff0000000181c */
[----:B------:R-:W-:Y:S01]  /*8a40*/  HMMA.16816.F32 R32, R180, R202, R32 ;  /* 0x000000cab420723c */ /* 0x000fe20000001820 */
[----:B------:R-:W1:Y:S06]  /*8a50*/  LDSM.16.M88.4 R180, [R204+0xe900] ;  /* 0x00e90000ccb4783b */ /* 0x000e6c0000000200 */
[----:B------:R-:W-:Y:S01]  /*8a60*/  LDSM.16.M88.4 R200, [R219] ;  /* 0x00000000dbc8783b */ /* 0x000fe20000000200 */
[C---:B---3--:R-:W-:Y:S08]  /*8a70*/  HMMA.16816.F32 R4, R172.reuse, R188, R4 ;  /* 0x000000bcac04723c */ /* 0x048ff00000001804 */
[C---:B------:R-:W-:Y:S01]  /*8a80*/  HMMA.16816.F32 R8, R172.reuse, R190, R8 ;  /* 0x000000beac08723c */ /* 0x040fe20000001808 */
[----:B------:R-:W3:Y:S07]  /*8a90*/  LDSM.16.M88.4 R188, [R204+0xf100] ;  /* 0x00f10000ccbc783b */ /* 0x000eee0000000200 */
[C---:B--2---:R-:W-:Y:S08]  /*8aa0*/  HMMA.16816.F32 R12, R172.reuse, R168, R12 ;  /* 0x000000a8ac0c723c */ /* 0x044ff0000000180c */
[C---:B------:R-:W-:Y:S01]  /*8ab0*/  HMMA.16816.F32 R16, R172.reuse, R170, R16 ;  /* 0x000000aaac10723c */ /* 0x040fe20000001810 */
[----:B------:R-:W2:Y:S07]  /*8ac0*/  LDSM.16.M88.4 R168, [R204+0xf900] ;  /* 0x00f90000cca8783b */ /* 0x000eae0000000200 */
[C---:B----4-:R-:W-:Y:S08]  /*8ad0*/  HMMA.16816.F32 R20, R172.reuse, R184, R20 ;  /* 0x000000b8ac14723c */ /* 0x050ff00000001814 */
[C---:B------:R-:W-:Y:S01]  /*8ae0*/  HMMA.16816.F32 R24, R172.reuse, R186, R24 ;  /* 0x000000baac18723c */ /* 0x040fe20000001818 */
[----:B------:R-:W2:Y:S07]  /*8af0*/  LDSM.16.M88.4 R184, [R212+0x1c100] ;  /* 0x01c10000d4b8783b */ /* 0x000eae0000000200 */
[C---:B------:R-:W-:Y:S07]  /*8b00*/  HMMA.16816.F32 R28, R172.reuse, R196, R28 ;  /* 0x000000c4ac1c723c */ /* 0x040fee000000181c */
[C---:B------:R-:W-:Y:S01]  /*8b10*/  @P6 LEA R196, P6, R0.reuse, c[0x0][0x1c8], 0x1 ;  /* 0x0000720000c46a11 */ /* 0x040fe200078c08ff */
[----:B------:R-:W-:Y:S01]  /*8b20*/  HMMA.16816.F32 R32, R172, R198, R32 ;  /* 0x000000c6ac20723c */ /* 0x000fe20000001820 */
[----:B------:R-:W2:Y:S06]  /*8b30*/  LDSM.16.M88.4 R172, [R218] ;  /* 0x00000000daac783b */ /* 0x000eac0000000200 */
[----:B------:R-:W4:Y:S01]  /*8b40*/  LDL R198, [R1+0x14] ;  /* 0x0000140001c67983 */ /* 0x000f220000100800 */
[C---:B-1----:R-:W-:Y:S05]  /*8b50*/  HMMA.16816.F32 R4, R176.reuse, R192, R4 ;  /* 0x000000c0b004723c */ /* 0x042fea0000001804 */
[----:B------:R-:W-:Y:S01]  /*8b60*/  @P0 LEA.HI.X R197, R0, c[0x0][0x1cc], R2, 0x1, P6 ;  /* 0x0000730000c50a11 */ /* 0x000fe200030f0c02 */
[----:B------:R-:W4:Y:S01]  /*8b70*/  LDL R199, [R1+0x28] ;  /* 0x0000280001c77983 */ /* 0x000f220000100800 */
[----:B------:R-:W-:Y:S01]  /*8b80*/  @P5 IADD3 R0, P5, R251, UR21, RZ ;  /* 0x00000015fb005c10 */ /* 0x000fe2000ffbe0ff */
[C---:B------:R-:W-:Y:S01]  /*8b90*/  HMMA.16816.F32 R8, R176.reuse, R194, R8 ;  /* 0x000000c2b008723c */ /* 0x040fe20000001808 */
[----:B------:R-:W-:Y:S02]  /*8ba0*/  PLOP3.LUT P6, PT, PT, PT, UP3, 0x80, 0x0 ;  /* 0x000000000000781c */ /* 0x000fe40003fcf038 */
[----:B------:R-:W-:Y:S01]  /*8bb0*/  PLOP3.LUT P0, PT, PT, PT, UP3, 0x80, 0x0 ;  /* 0x000000000000781c */ /* 0x000fe20003f0f038 */
[----:B------:R-:W1:Y:S04]  /*8bc0*/  LDSM.16.M88.4 R192, [R217] ;  /* 0x00000000d9c0783b */ /* 0x000e680000000200 */
[C---:B------:R-:W-:Y:S08]  /*8bd0*/  HMMA.16816.F32 R12, R176.reuse, R180, R12 ;  /* 0x000000b4b00c723c */ /* 0x040ff0000000180c */
[C---:B------:R-:W-:Y:S01]  /*8be0*/  HMMA.16816.F32 R16, R176.reuse, R182, R16 ;  /* 0x000000b6b010723c */ /* 0x040fe20000001810 */
[----:B------:R-:W1:Y:S03]  /*8bf0*/  LDSM.16.M88.4 R180, [R216] ;  /* 0x00000000d8b4783b */ /* 0x000e660000000200 */
[----:B------:R-:W-:Y:S02]  /*8c00*/  @P0 IADD3.X R2, R248, UR20, RZ, P5, !PT ;  /* 0x00000014f8020c10 */ /* 0x000fe4000affe4ff */
[----:B------:R-:W-:Y:S02]  /*8c10*/  PLOP3.LUT P0, PT, PT, PT, UP3, 0x80, 0x0 ;  /* 0x000000000000781c */ /* 0x000fe40003f0f038 */
[C---:B---3--:R-:W-:Y:S01]  /*8c20*/  HMMA.16816.F32 R20, R176.reuse, R188, R20 ;  /* 0x000000bcb014723c */ /* 0x048fe20000001814 */
[----:B------:R-:W-:Y:S07]  /*8c30*/  PLOP3.LUT P5, PT, PT, PT, UP3, 0x80, 0x0 ;  /* 0x000000000000781c */ /* 0x000fee0003faf038 */
[C---:B------:R-:W-:Y:S01]  /*8c40*/  HMMA.16816.F32 R24, R176.reuse, R190, R24 ;  /* 0x000000beb018723c */ /* 0x040fe20000001818 */
[----:B------:R-:W-:Y:S07]  /*8c50*/  LDSM.16.M88.4 R188, [R210+0xf100] ;  /* 0x00f10000d2bc783b */ /* 0x000fee0000000200 */
[C---:B--2---:R-:W-:Y:S08]  /*8c60*/  HMMA.16816.F32 R28, R176.reuse, R168, R28 ;  /* 0x000000a8b01c723c */ /* 0x044ff0000000181c */
[----:B------:R-:W-:Y:S01]  /*8c70*/  HMMA.16816.F32 R32, R176, R170, R32 ;  /* 0x000000aab020723c */ /* 0x000fe20000001820 */
[----:B------:R-:W-:Y:S06]  /*8c80*/  LDSM.16.M88.4 R168, [R214+0x1c100] ;  /* 0x01c10000d6a8783b */ /* 0x000fec0000000200 */
[----:B------:R-:W-:Y:S01]  /*8c90*/  LDSM.16.M88.4 R176, [R210+0xe900] ;  /* 0x00e90000d2b0783b */ /* 0x000fe20000000200 */
[C---:B------:R-:W-:Y:S08]  /*8ca0*/  HMMA.16816.F32 R4, R184.reuse, R200, R4 ;  /* 0x000000c8b804723c */ /* 0x040ff00000001804 */
[C---:B------:R-:W-:Y:S08]  /*8cb0*/  HMMA.16816.F32 R8, R184.reuse, R202, R8 ;  /* 0x000000cab808723c */ /* 0x040ff00000001808 */
        /* <DEDUP_REMOVED lines=8> */
[----:B------:R-:W-:Y:S06]  /*8d40*/  LDSM.16.M88.4 R180, [R213+0x1c100] ;  /* 0x01c10000d5b4783b */ /* 0x000fec0000000200 */
[----:B------:R-:W3:Y:S01]  /*8d50*/  LDSM.16.M88.4 R184, [R209+0x6000] ;  /* 0x00600000d1b8783b */ /* 0x000ee20000000200 */
[C---:B--2---:R-:W-:Y:S07]  /*8d60*/  HMMA.16816.F32 R4, R168.reuse, R172, R4 ;  /* 0x000000aca804723c */ /* 0x044fee0000001804 */
[C---:B------:R-:W-:Y:S01]  /*8d70*/  @P6 LEA R172, P6, R0.reuse, c[0x0][0x1c8], 0x1 ;  /* 0x0000720000ac6a11 */ /* 0x040fe200078c08ff */
[C---:B------:R-:W-:Y:S08]  /*8d80*/  HMMA.16816.F32 R8, R168.reuse, R174, R8 ;  /* 0x000000aea808723c */ /* 0x040ff00000001808 */
[C---:B------:R-:W-:Y:S08]  /*8d90*/  HMMA.16816.F32 R12, R168.reuse, R176, R12 ;  /* 0x000000b0a80c723c */ /* 0x040ff0000000180c */
[C---:B------:R-:W-:Y:S08]  /*8da0*/  HMMA.16816.F32 R16, R168.reuse, R178, R16 ;  /* 0x000000b2a810723c */ /* 0x040ff00000001810 */
[C---:B------:R-:W-:Y:S08]  /*8db0*/  HMMA.16816.F32 R20, R168.reuse, R188, R20 ;  /* 0x000000bca814723c */ /* 0x040ff00000001814 */
[C---:B------:R-:W-:Y:S08]  /*8dc0*/  HMMA.16816.F32 R24, R168.reuse, R190, R24 ;  /* 0x000000bea818723c */ /* 0x040ff00000001818 */
[C---:B-1----:R-:W-:Y:S08]  /*8dd0*/  HMMA.16816.F32 R28, R168.reuse, R192, R28 ;  /* 0x000000c0a81c723c */ /* 0x042ff0000000181c */
[----:B------:R-:W-:Y:S01]  /*8de0*/  HMMA.16816.F32 R32, R168, R194, R32 ;  /* 0x000000c2a820723c */ /* 0x000fe20000001820 */
[----:B------:R-:W1:Y:S06]  /*8df0*/  LDSM.16.M88.4 R168, [R209+0x6800] ;  /* 0x00680000d1a8783b */ /* 0x000e6c0000000200 */
[----:B------:R-:W-:Y:S01]  /*8e00*/  @P0 LEA.HI.X R195, R0, c[0x0][0x1cc], R2, 0x1, P6 ;  /* 0x0000730000c30a11 */ /* 0x000fe200030f0c02 */
[C---:B---3--:R-:W-:Y:S01]  /*8e10*/  HMMA.16816.F32 R4, R180.reuse, R184, R4 ;  /* 0x000000b8b404723c */ /* 0x048fe20000001804 */
[----:B------:R-:W-:Y:S02]  /*8e20*/  PLOP3.LUT P6, PT, PT, PT, UP3, 0x80, 0x0 ;  /* 0x000000000000781c */ /* 0x000fe40003fcf038 */
[----:B------:R-:W-:Y:S02]  /*8e30*/  PLOP3.LUT P0, PT, PT, PT, UP3, 0x80, 0x0 ;  /* 0x000000000000781c */ /* 0x000fe40003f0f038 */
[----:B------:R-:W-:Y:S03]  /*8e40*/  @P5 IADD3 R0, P5, R247, UR21, RZ ;  /* 0x00000015f7005c10 */ /* 0x000fe6000ffbe0ff */
[C---:B------:R-:W-:Y:S06]  /*8e50*/  HMMA.16816.F32 R8, R180.reuse, R186, R8 ;  /* 0x000000bab408723c */ /* 0x040fec0000001808 */
[----:B------:R-:W-:Y:S06]  /*8e60*/  @P6 LEA R135, P6, R0, c[0x0][0x1c8], 0x1 ;  /* 0x0000720000876a11 */ /* 0x000fec00078c08ff */
[----:B------:R-:W-:Y:S02]  /*8e70*/  @P0 IADD3.X R2, R246, UR20, RZ, P5, !PT ;  /* 0x00000014f6020c10 */ /* 0x000fe4000affe4ff */
[----:B------:R-:W-:Y:S02]  /*8e80*/  PLOP3.LUT P0, PT, PT, PT, UP3, 0x80, 0x0 ;  /* 0x000000000000781c */ /* 0x000fe40003f0f038 */
[----:B------:R-:W-:Y:S01]  /*8e90*/  PLOP3.LUT P5, PT, PT, PT, UP3, 0x80, 0x0 ;  /* 0x000000000000781c */ /* 0x000fe20003faf038 */
[----:B------:R-:W-:Y:S02]  /*8ea0*/  FMUL.FTZ R4, R4, c[0x0][0x320] ;  /* 0x0000c80004047a20 */ /* 0x000fe40000410000 */
[----:B------:R-:W-:Y:S02]  /*8eb0*/  FMUL.FTZ R5, R5, c[0x0][0x320] ;  /* 0x0000c80005057a20 */ /* 0x000fe40000410000 */
[----:B------:R-:W2:Y:S01]  /*8ec0*/  MUFU.TANH R188, R4 ;  /* 0x0000000400bc7308 */ /* 0x000ea20000002400 */
[----:B------:R-:W-:Y:S02]  /*8ed0*/  FMUL.FTZ R6, R6, c[0x0][0x320] ;  /* 0x0000c80006067a20 */ /* 0x000fe40000410000 */
[----:B------:R-:W-:Y:S01]  /*8ee0*/  FMUL.FTZ R7, R7, c[0x0][0x320] ;  /* 0x0000c80007077a20 */ /* 0x000fe20000410000 */
[C---:B-1----:R-:W-:Y:S03]  /*8ef0*/  HMMA.16816.F32 R12, R180.reuse, R168, R12 ;  /* 0x000000a8b40c723c */ /* 0x042fe6000000180c */
[----:B------:R-:W-:Y:S01]  /*8f00*/  @P0 LEA.HI.X R194, R0, c[0x0][0x1cc], R2, 0x1, P6 ;  /* 0x0000730000c20a11 */ /* 0x000fe200030f0c02 */
[----:B------:R-:W-:Y:S01]  /*8f10*/  FMUL.FTZ R9, R9, c[0x0][0x320] ;  /* 0x0000c80009097a20 */ /* 0x000fe20000410000 */
[----:B------:R-:W-:Y:S01]  /*8f20*/  PLOP3.LUT P0, PT, PT, PT, UP3, 0x80, 0x0 ;  /* 0x000000000000781c */ /* 0x000fe20003f0f038 */
[----:B------:R-:W1:Y:S01]  /*8f30*/  MUFU.TANH R187, R5 ;  /* 0x0000000500bb7308 */ /* 0x000e620000002400 */
[----:B------:R-:W-:Y:S01]  /*8f40*/  @P5 IADD3 R0, P5, R245, UR21, RZ ;  /* 0x00000015f5005c10 */ /* 0x000fe2000ffbe0ff */
[----:B------:R-:W-:Y:S01]  /*8f50*/  FMUL.FTZ R10, R10, c[0x0][0x320] ;  /* 0x0000c8000a0a7a20 */ /* 0x000fe20000410000 */
[----:B------:R-:W-:Y:S01]  /*8f60*/  PLOP3.LUT P6, PT, PT, PT, UP3, 0x80, 0x0 ;  /* 0x000000000000781c */ /* 0x000fe20003fcf038 */
[C---:B------:R-:W-:Y:S01]  /*8f70*/  HMMA.16816.F32 R16, R180.reuse, R170, R16 ;  /* 0x000000aab410723c */ /* 0x040fe20000001810 */
[----:B------:R-:W-:Y:S02]  /*8f80*/  @UP3 UIADD3 UR21, UP0, UR13, UR21, URZ ;  /* 0x000000150d153290 */ /* 0x000fe4000ff1e03f */
[----:B------:R-:W-:Y:S02]  /*8f90*/  FMUL.FTZ R11, R11, c[0x0][0x320] ;  /* 0x0000c8000b0b7a20 */ /* 0x000fe40000410000 */
[----:B------:R-:W-:Y:S01]  /*8fa0*/  FMUL.FTZ R8, R8, c[0x0][0x320] ;  /* 0x0000c80008087a20 */ /* 0x000fe20000410000 */
[----:B------:R-:W3:Y:S06]  /*8fb0*/  MUFU.TANH R191, R6 ;  /* 0x0000000600bf7308 */ /* 0x000eec0000002400 */
[----:B------:R-:W-:Y:S01]  /*8fc0*/  @P0 IADD3.X R2, R244, UR20, RZ, P5, !PT ;  /* 0x00000014f4020c10 */ /* 0x000fe2000affe4ff */
[----:B------:R-:W-:Y:S01]  /*8fd0*/  @UP3 UIADD3.X UR20, UR12, UR20, URZ, UP0, !UPT ;  /* 0x000000140c143290 */ /* 0x000fe200087fe43f */
[----:B------:R-:W-:Y:S01]  /*8fe0*/  @P6 LEA R132, P6, R0, c[0x0][0x1c8], 0x1 ;  /* 0x0000720000846a11 */ /* 0x000fe200078c08ff */
[----:B------:R-:W-:Y:S01]  /*8ff0*/  FMUL.FTZ R13, R13, c[0x0][0x320] ;  /* 0x0000c8000d0d7a20 */ /* 0x000fe20000410000 */
[----:B------:R1:W1:Y:S01]  /*9000*/  MUFU.TANH R192, R7 ;  /* 0x0000000700c07308 */ /* 0x0002620000002400 */
[----:B------:R-:W-:Y:S01]  /*9010*/  PLOP3.LUT P0, PT, PT, PT, UP3, 0x80, 0x0 ;  /* 0x000000000000781c */ /* 0x000fe20003f0f038 */
[----:B------:R-:W-:Y:S01]  /*9020*/  FMUL.FTZ R12, R12, c[0x0][0x320] ;  /* 0x0000c8000c0c7a20 */ /* 0x000fe20000410000 */
[----:B------:R-:W-:Y:S01]  /*9030*/  PLOP3.LUT P5, PT, PT, PT, UP3, 0x80, 0x0 ;  /* 0x000000000000781c */ /* 0x000fe20003faf038 */
[----:B------:R-:W-:Y:S02]  /*9040*/  FMUL.FTZ R14, R14, c[0x0][0x320] ;  /* 0x0000c8000e0e7a20 */ /* 0x000fe40000410000 */
[----:B------:R-:W-:Y:S02]  /*9050*/  FMUL.FTZ R15, R15, c[0x0][0x320] ;  /* 0x0000c8000f0f7a20 */ /* 0x000fe40000410000 */
[----:B------:R-:W-:Y:S02]  /*9060*/  FMUL.FTZ R16, R16, c[0x0][0x320] ;  /* 0x0000c80010107a20 */ /* 0x000fe40000410000 */
[----:B------:R-:W2:Y:S01]  /*9070*/  MUFU.TANH R175, R12 ;  /* 0x0000000c00af7308 */ /* 0x000ea20000002400 */
[----:B------:R-:W-:Y:S02]  /*9080*/  FMUL.FTZ R17, R17, c[0x0][0x320] ;  /* 0x0000c80011117a20 */ /* 0x000fe40000410000 */
[----:B------:R-:W-:Y:S01]  /*9090*/  FMUL.FTZ R18, R18, c[0x0][0x320] ;  /* 0x0000c80012127a20 */ /* 0x000fe20000410000 */
[----:B------:R-:W-:Y:S01]  /*90a0*/  @P0 LEA.HI.X R193, R0, c[0x0][0x1cc], R2, 0x1, P6 ;  /* 0x0000730000c10a11 */ /* 0x000fe200030f0c02 */
[----:B------:R-:W-:Y:S01]  /*90b0*/  FMUL.FTZ R19, R19, c[0x0][0x320] ;  /* 0x0000c80013137a20 */ /* 0x000fe20000410000 */
[----:B------:R-:W-:Y:S02]  /*90c0*/  @P5 IADD3 R0, P5, R234, UR21, RZ ;  /* 0x00000015ea005c10 */ /* 0x000fe4000ffbe0ff */
[----:B------:R-:W-:Y:S02]  /*90d0*/  PLOP3.LUT P6, PT, PT, PT, UP3, 0x80, 0x0 ;  /* 0x000000000000781c */ /* 0x000fe40003fcf038 */
[----:B------:R2:W2:Y:S01]  /*90e0*/  MUFU.TANH R184, R8 ;  /* 0x0000000800b87308 */ /* 0x0004a20000002400 */
[----:B------:R-:W-:Y:S01]  /*90f0*/  PLOP3.LUT P0, PT, PT, PT, UP3, 0x80, 0x0 ;  /* 0x000000000000781c */ /* 0x000fe20003f0f038 */
[----:B-1----:R-:W1:Y:S08]  /*9100*/  LDSM.16.M88.4 R4, [R209+0x7000] ;  /* 0x00700000d104783b */ /* 0x002e700000000200 */
[----:B------:R-:W1:Y:S01]  /*9110*/  MUFU.TANH R170, R16 ;  /* 0x0000001000aa7308 */ /* 0x000e620000002400 */
[C---:B------:R-:W-:Y:S03]  /*9120*/  @P6 LEA R2, P6, R0.reuse, c[0x0][0x1c8], 0x1 ;  /* 0x0000720000026a11 */ /* 0x040fe600078c08ff */
[----:B------:R-:W-:Y:S02]  /*9130*/  @P0 IADD3.X R3, R233, UR20, RZ, P5, !PT ;  /* 0x00000014e9030c10 */ /* 0x000fe4000affe4ff */
[----:B------:R-:W-:Y:S02]  /*9140*/  PLOP3.LUT P0, PT, PT, PT, UP3, 0x80, 0x0 ;  /* 0x000000000000781c */ /* 0x000fe40003f0f038 */
[----:B------:R-:W-:Y:S02]  /*9150*/  PLOP3.LUT P5, PT, PT, PT, UP3, 0x80, 0x0 ;  /* 0x000000000000781c */ /* 0x000fe40003faf038 */
[----:B------:R1:W1:Y:S09]  /*9160*/  MUFU.TANH R171, R13 ;  /* 0x0000000d00ab7308 */ /* 0x0002720000002400 */
[----:B------:R-:W-:Y:S01]  /*9170*/  @P0 LEA.HI.X R3, R0, c[0x0][0x1cc], R3, 0x1, P6 ;  /* 0x0000730000030a11 */ /* 0x000fe200030f0c03 */
[----:B------:R-:W3:Y:S01]  /*9180*/  MUFU.TANH R178, R9 ;  /* 0x0000000900b27308 */ /* 0x000ee20000002400 */
[----:B------:R-:W-:Y:S02]  /*9190*/  PLOP3.LUT P0, PT, PT, PT, UP3, 0x80, 0x0 ;  /* 0x000000000000781c */ /* 0x000fe40003f0f038 */
[----:B------:R-:W-:Y:S02]  /*91a0*/  @P5 IADD3 R0, P5, R251, UR21, RZ ;  /* 0x00000015fb005c10 */ /* 0x000fe4000ffbe0ff */
[----:B------:R-:W-:Y:S05]  /*91b0*/  PLOP3.LUT P6, PT, PT, PT, UP3, 0x80, 0x0 ;  /* 0x000000000000781c */ /* 0x000fea0003fcf038 */
[----:B------:R-:W3:Y:S01]  /*91c0*/  MUFU.TANH R189, R10 ;  /* 0x0000000a00bd7308 */ /* 0x000ee20000002400 */
[C---:B-1----:R-:W-:Y:S05]  /*91d0*/  HMMA.16816.F32 R20, R180.reuse, R4, R20 ;  /* 0x00000004b414723c */ /* 0x042fea0000001814 */
[----:B--2---:R-:W-:Y:S02]  /*91e0*/  @P0 IADD3.X R8, R248, UR20, RZ, P5, !PT ;  /* 0x00000014f8080c10 */ /* 0x004fe4000affe4ff */
[C---:B------:R-:W-:Y:S02]  /*91f0*/  @P6 LEA R12, P6, R0.reuse, c[0x0][0x1c8], 0x1 ;  /* 0x00007200000c6a11 */ /* 0x040fe400078c08ff */
[----:B------:R1:W2:Y:S01]  /*9200*/  MUFU.TANH R190, R11 ;  /* 0x0000000b00be7308 */ /* 0x0002a20000002400 */
[----:B------:R-:W-:Y:S01]  /*9210*/  PLOP3.LUT P0, PT, PT, PT, UP3, 0x80, 0x0 ;  /* 0x000000000000781c */ /* 0x000fe20003f0f038 */
[C---:B------:R-:W-:Y:S01]  /*9220*/  HMMA.16816.F32 R24, R180.reuse, R6, R24 ;  /* 0x00000006b418723c */ /* 0x040fe20000001818 */
[----:B------:R-:W-:Y:S07]  /*9230*/  PLOP3.LUT P5, PT, PT, PT, UP3, 0x80, 0x0 ;  /* 0x000000000000781c */ /* 0x000fee0003faf038 */
[----:B------:R-:W2:Y:S04]  /*9240*/  MUFU.TANH R185, R14 ;  /* 0x0000000e00b97308 */ /* 0x000ea80000002400 */
[----:B------:R-:W-:Y:S02]  /*9250*/  @P0 LEA.HI.X R13, R0, c[0x0][0x1cc], R8, 0x1, P6 ;  /* 0x00007300000d0a11 */ /* 0x000fe400030f0c08 */
[----:B------:R-:W-:Y:S02]  /*9260*/  PLOP3.LUT P0, PT, PT, PT, UP3, 0x80, 0x0 ;  /* 0x000000000000781c */ /* 0x000fe40003f0f038 */
[----:B------:R-:W-:Y:S01]  /*9270*/  @P5 IADD3 R0, P5, R247, UR21, RZ ;  /* 0x00000015f7005c10 */ /* 0x000fe2000ffbe0ff */
[----:B------:R-:W-:Y:S01]  /*9280*/  FMUL.FTZ R20, R20, c[0x0][0x320] ;  /* 0x0000c80014147a20 */ /* 0x000fe20000410000 */
[----:B------:R-:W2:Y:S01]  /*9290*/  MUFU.TANH R186, R15 ;  /* 0x0000000f00ba7308 */ /* 0x000ea20000002400 */
[----:B------:R-:W-:Y:S01]  /*92a0*/  PLOP3.LUT P6, PT, PT, PT, UP3, 0x80, 0x0 ;  /* 0x000000000000781c */ /* 0x000fe20003fcf038 */
[----:B------:R-:W-:Y:S01]  /*92b0*/  FMUL.FTZ R22, R22, c[0x0][0x320] ;  /* 0x0000c80016167a20 */ /* 0x000fe20000410000 */
[----:B-1----:R-:W1:Y:S01]  /*92c0*/  LDSM.16.M88.4 R8, [R209+0x7800] ;  /* 0x00780000d108783b */ /* 0x002e620000000200 */
[----:B------:R-:W-:Y:S04]  /*92d0*/  DEPBAR.LE SB0, 0x0 ;  /* 0x000080000000791a */ /* 0x000fe80000000000 */
[----:B------:R-:W-:Y:S02]  /*92e0*/  FMUL.FTZ R23, R23, c[0x0][0x320] ;  /* 0x0000c80017177a20 */ /* 0x000fe40000410000 */
[----:B------:R2:W1:Y:S01]  /*92f0*/  MUFU.TANH R169, R17 ;  /* 0x0000001100a97308 */ /* 0x0004620000002400 */
[----:B------:R-:W-:Y:S01]  /*9300*/  @P0 IADD3.X R4, R246, UR20, RZ, P5, !PT ;  /* 0x00000014f6040c10 */ /* 0x000fe2000affe4ff */
[----:B------:R-:W-:Y:S01]  /*9310*/  BAR.SYNC.DEFER_BLOCKING 0x0 ;  /* 0x0000000000007b1d */ /* 0x000fe20000010000 */
[----:B------:R-:W-:Y:S02]  /*9320*/  PLOP3.LUT P0, PT, PT, PT, UP3, 0x80, 0x0 ;  /* 0x000000000000781c */ /* 0x000fe40003f0f038 */
[C---:B------:R-:W-:Y:S02]  /*9330*/  @P6 LEA R16, P6, R0.reuse, c[0x0][0x1c8], 0x1 ;  /* 0x0000720000106a11 */ /* 0x040fe400078c08ff */
[----:B------:R-:W-:Y:S03]  /*9340*/  PLOP3.LUT P5, PT, PT, PT, UP3, 0x80, 0x0 ;  /* 0x000000000000781c */ /* 0x000fe60003faf038 */
[----:B------:R-:W1:Y:S08]  /*9350*/  MUFU.TANH R176, R18 ;  /* 0x0000001200b07308 */ /* 0x000e700000002400 */
[----:B------:R-:W-:Y:S02]  /*9360*/  @P0 LEA.HI.X R179, R0, c[0x0][0x1cc], R4, 0x1, P6 ;  /* 0x0000730000b30a11 */ /* 0x000fe400030f0c04 */
[----:B------:R3:W3:Y:S01]  /*9370*/  MUFU.TANH R177, R19 ;  /* 0x0000001300b17308 */ /* 0x0006e20000002400 */
[----:B------:R-:W-:Y:S02]  /*9380*/  @P5 IADD3 R0, P5, R245, UR21, RZ ;  /* 0x00000015f5005c10 */ /* 0x000fe4000ffbe0ff */
[----:B------:R-:W-:Y:S01]  /*9390*/  PLOP3.LUT P6, PT, PT, PT, UP3, 0x80, 0x0 ;  /* 0x000000000000781c */ /* 0x000fe20003fcf038 */
[----:B--2---:R-:W-:Y:S01]  /*93a0*/  FMUL.FTZ R17, R25, c[0x0][0x320] ;  /* 0x0000c80019117a20 */ /* 0x004fe20000410000 */
[----:B------:R-:W-:Y:S05]  /*93b0*/  PLOP3.LUT P0, PT, PT, PT, UP3, 0x80, 0x0 ;  /* 0x000000000000781c */ /* 0x000fea0003f0f038 */
[----:B------:R-:W2:Y:S01]  /*93c0*/  MUFU.TANH R168, R20 ;  /* 0x0000001400a87308 */ /* 0x000ea20000002400 */
[C---:B-1----:R-:W-:Y:S05]  /*93d0*/  HMMA.16816.F32 R28, R180.reuse, R8, R28 ;  /* 0x00000008b41c723c */ /* 0x042fea000000181c */
[----:B------:R-:W-:Y:S04]  /*93e0*/  @P6 LEA R6, P6, R0, c[0x0][0x1c8], 0x1 ;  /* 0x0000720000066a11 */ /* 0x000fe800078c08ff */
[----:B------:R1:W1:Y:S03]  /*93f0*/  MUFU.TANH R173, R22 ;  /* 0x0000001600ad7308 */ /* 0x0002660000002400 */
[----:B------:R-:W-:Y:S01]  /*9400*/  @P0 IADD3.X R7, R244, UR20, RZ, P5, !PT ;  /* 0x00000014f4070c10 */ /* 0x000fe2000affe4ff */
[----:B------:R-:W-:Y:S01]  /*9410*/  USHF.L.U32 UR20, UR14, 0x6, URZ ;  /* 0x000000060e147899 */ /* 0x000fe2000800063f */
[----:B------:R-:W-:Y:S01]  /*9420*/  PLOP3.LUT P0, PT, PT, PT, UP3, 0x80, 0x0 ;  /* 0x000000000000781c */ /* 0x000fe20003f0f038 */
[----:B------:R-:W-:Y:S01]  /*9430*/  HMMA.16816.F32 R32, R180, R10, R32 ;  /* 0x0000000ab420723c */ /* 0x000fe20000001820 */
[----:B------:R-:W-:Y:S02]  /*9440*/  PLOP3.LUT P5, PT, PT, PT, UP3, 0x80, 0x0 ;  /* 0x000000000000781c */ /* 0x000fe40003faf038 */
[----:B---3--:R-:W-:Y:S02]  /*9450*/  FMUL.FTZ R19, R21, c[0x0][0x320] ;  /* 0x0000c80015137a20 */ /* 0x008fe40000410000 */
[----:B------:R-:W-:Y:S01]  /*9460*/  FMUL.FTZ R18, R24, c[0x0][0x320] ;  /* 0x0000c80018127a20 */ /* 0x000fe20000410000 */
[----:B------:R3:W2:Y:S06]  /*9470*/  MUFU.TANH R174, R23 ;  /* 0x0000001700ae7308 */ /* 0x0006ac0000002400 */
[----:B------:R-:W-:Y:S01]  /*9480*/  @P0 LEA.HI.X R7, R0, c[0x0][0x1cc], R7, 0x1, P6 ;  /* 0x0000730000070a11 */ /* 0x000fe200030f0c07 */
[----:B------:R-:W-:Y:S01]  /*9490*/  IMAD.U32 R0, RZ, RZ, UR16 ;  /* 0x00000010ff007e24 */ /* 0x000fe2000f8e00ff */
[----:B------:R-:W-:Y:S01]  /*94a0*/  PLOP3.LUT P0, PT, PT, PT, UP3, 0x80, 0x0 ;  /* 0x000000000000781c */ /* 0x000fe20003f0f038 */
[----:B------:R-:W-:Y:S01]  /*94b0*/  @P5 IMAD.MOV.U32 R4, RZ, RZ, R196 ;  /* 0x000000ffff045224 */ /* 0x000fe200078e00c4 */
[----:B------:R-:W2:Y:S01]  /*94c0*/  MUFU.TANH R19, R19 ;  /* 0x0000001300137308 */ /* 0x000ea20000002400 */
[----:B------:R-:W-:Y:S01]  /*94d0*/  @P5 IMAD.MOV.U32 R5, RZ, RZ, R197 ;  /* 0x000000ffff055224 */ /* 0x000fe200078e00c5 */
[----:B------:R-:W-:Y:S01]  /*94e0*/  PLOP3.LUT P6, PT, PT, PT, UP3, 0x80, 0x0 ;  /* 0x000000000000781c */ /* 0x000fe20003fcf038 */
[----:B------:R-:W-:Y:S01]  /*94f0*/  FMUL.FTZ R15, R28, c[0x0][0x320] ;  /* 0x0000c8001c0f7a20 */ /* 0x000fe20000410000 */
[----:B------:R-:W-:Y:S01]  /*9500*/  PLOP3.LUT P5, PT, PT, PT, UP3, 0x80, 0x0 ;  /* 0x000000000000781c */ /* 0x000fe20003faf038 */
[----:B-1----:R-:W-:Y:S02]  /*9510*/  FMUL.FTZ R22, R27, c[0x0][0x320] ;  /* 0x0000c8001b167a20 */ /* 0x002fe40000410000 */
[----:B------:R-:W-:Y:S02]  /*9520*/  FMUL.FTZ R14, R29, c[0x0][0x320] ;  /* 0x0000c8001d0e7a20 */ /* 0x000fe40000410000 */
[----:B------:R-:W-:Y:S01]  /*9530*/  FMUL.FTZ R21, R30, c[0x0][0x320] ;  /* 0x0000c8001e157a20 */ /* 0x000fe20000410000 */
[----:B------:R-:W1:Y:S01]  /*9540*/  MUFU.TANH R18, R18 ;  /* 0x0000001200127308 */ /* 0x000e620000002400 */
[----:B------:R-:W-:Y:S01]  /*9550*/  @!PT LDS RZ, [RZ] ;  /* 0x00000000fffff984 */ /* 0x000fe20000000800 */
[----:B------:R-:W-:Y:S01]  /*9560*/  @!PT LDS RZ, [RZ] ;  /* 0x00000000fffff984 */ /* 0x000fe20000000800 */
[----:B------:R-:W-:Y:S01]  /*9570*/  @!PT LDS RZ, [RZ] ;  /* 0x00000000fffff984 */ /* 0x000fe20000000800 */
[----:B------:R1:W-:Y:S01]  /*9580*/  @P0 LDGSTS.E.BYPASS.LTC128B.128 [R231+0x8100], [R4.64], !P4 ;  /* 0x0810000004e70fae */ /* 0x0003e2000e101d52 */
[----:B------:R-:W-:Y:S01]  /*9590*/  PLOP3.LUT P0, PT, PT, PT, UP3, 0x80, 0x0 ;  /* 0x000000000000781c */ /* 0x000fe20003f0f038 */
[----:B------:R-:W-:Y:S02]  /*95a0*/  FMUL.FTZ R20, R31, c[0x0][0x320] ;  /* 0x0000c8001f147a20 */ /* 0x000fe40000410000 */
[----:B---3--:R-:W-:Y:S02]  /*95b0*/  FMUL.FTZ R23, R26, c[0x0][0x320] ;  /* 0x0000c8001a177a20 */ /* 0x008fe40000410000 */
[----:B------:R-:W-:Y:S03]  /*95c0*/  FMUL.FTZ R35, R35, c[0x0][0x320] ;  /* 0x0000c80023237a20 */ /* 0x000fe60000410000 */
[----:B------:R-:W3:Y:S10]  /*95d0*/  MUFU.TANH R17, R17 ;  /* 0x0000001100117308 */ /* 0x000ef40000002400 */
[----:B------:R-:W2:Y:S01]  /*95e0*/  MUFU.TANH R23, R23 ;  /* 0x0000001700177308 */ /* 0x000ea20000002400 */
[----:B-1----:R-:W-:Y:S09]  /*95f0*/  @P6 IMAD.MOV.U32 R5, RZ, RZ, R195 ;  /* 0x000000ffff056224 */ /* 0x002ff200078e00c3 */
[----:B------:R-:W1:Y:S01]  /*9600*/  MUFU.TANH R22, R22 ;  /* 0x0000001600167308 */ /* 0x000e620000002400 */
[----:B------:R-:W-:Y:S01]  /*9610*/  @P6 IMAD.MOV.U32 R4, RZ, RZ, R172 ;  /* 0x000000ffff046224 */ /* 0x000fe200078e00ac */
[----:B------:R-:W-:Y:S04]  /*9620*/  PLOP3.LUT P6, PT, PT, PT, UP3, 0x80, 0x0 ;  /* 0x000000000000781c */ /* 0x000fe80003fcf038 */
[----:B------:R1:W-:Y:S01]  /*9630*/  @P5 LDGSTS.E.BYPASS.LTC128B.128 [R231+0xa100], [R4.64], !P3 ;  /* 0x0a10000004e75fae */ /* 0x0003e2000d901d52 */
[----:B------:R-:W-:Y:S03]  /*9640*/  PLOP3.LUT P5, PT, PT, PT, UP3, 0x80, 0x0 ;  /* 0x000000000000781c */ /* 0x000fe60003faf038 */
[----:B------:R-:W2:Y:S10]  /*9650*/  MUFU.TANH R15, R15 ;  /* 0x0000000f000f7308 */ /* 0x000eb40000002400 */
[----:B------:R-:W2:Y:S10]  /*9660*/  MUFU.TANH R14, R14 ;  /* 0x0000000e000e7308 */ /* 0x000eb40000002400 */
[----:B------:R-:W2:Y:S01]  /*9670*/  MUFU.TANH R21, R21 ;  /* 0x0000001500157308 */ /* 0x000ea20000002400 */
[----:B-1----:R-:W-:Y:S02]  /*9680*/  @P0 IMAD.MOV.U32 R5, RZ, RZ, R194 ;  /* 0x000000ffff050224 */ /* 0x002fe400078e00c2 */
[----:B------:R-:W-:Y:S01]  /*9690*/  @P0 IMAD.MOV.U32 R4, RZ, RZ, R135 ;  /* 0x000000ffff040224 */ /* 0x000fe200078e0087 */
[----:B------:R-:W-:Y:S04]  /*96a0*/  PLOP3.LUT P0, PT, PT, PT, UP3, 0x80, 0x0 ;  /* 0x000000000000781c */ /* 0x000fe80003f0f038 */
[----:B------:R1:W-:Y:S02]  /*96b0*/  @P6 LDGSTS.E.BYPASS.LTC128B.128 [R231+0xc100], [R4.64], !P2 ;  /* 0x0c10000004e76fae */ /* 0x0003e4000d101d52 */
[----:B------:R-:W1:Y:S01]  /*96c0*/  MUFU.TANH R20, R20 ;  /* 0x0000001400147308 */ /* 0x000e620000002400 */
[----:B------:R-:W-:Y:S02]  /*96d0*/  PLOP3.LUT P6, PT, PT, PT, UP3, 0x80, 0x0 ;  /* 0x000000000000781c */ /* 0x000fe40003fcf038 */
[----:B------:R-:W-:Y:S07]  /*96e0*/  PLOP3.LUT P6, PT, PT, PT, UP3, 0x80, 0x0 ;  /* 0x000000000000781c */ /* 0x000fee0003fcf038 */
[----:B------:R2:W2:Y:S01]  /*96f0*/  MUFU.TANH R135, R35 ;  /* 0x0000002300877308 */ /* 0x0004a20000002400 */
[----:B-1----:R-:W-:Y:S02]  /*9700*/  @P5 IMAD.MOV.U32 R5, RZ, RZ, R193 ;  /* 0x000000ffff055224 */ /* 0x002fe400078e00c1 */
[----:B------:R-:W-:Y:S01]  /*9710*/  @P5 IMAD.MOV.U32 R4, RZ, RZ, R132 ;  /* 0x000000ffff045224 */ /* 0x000fe200078e0084 */
[----:B------:R-:W-:Y:S04]  /*9720*/  PLOP3.LUT P5, PT, PT, PT, UP3, 0x80, 0x0 ;  /* 0x000000000000781c */ /* 0x000fe80003faf038 */
[----:B------:R1:W-:Y:S01]  /*9730*/  @P0 LDGSTS.E.BYPASS.LTC128B.128 [R231+0xe100], [R4.64], !P1 ;  /* 0x0e10000004e70fae */ /* 0x0003e2000c901d52 */
[----:B------:R-:W-:Y:S08]  /*9740*/  PLOP3.LUT P0, PT, PT, PT, UP3, 0x80, 0x0 ;  /* 0x000000000000781c */ /* 0x000ff00003f0f038 */
[----:B------:R2:W-:Y:S01]  /*9750*/  @P5 LDGSTS.E.BYPASS.LTC128B.128 [R231+0x9100], [R2.64], !P4 ;  /* 0x0910000002e75fae */ /* 0x0005e2000e101d52 */
[----:B------:R-:W-:Y:S05]  /*9760*/  PLOP3.LUT P5, PT, PT, PT, UP2, 0x80, 0x0 ;  /* 0x000000000000781c */ /* 0x000fea0003faf028 */
[----:B-1----:R1:W3:Y:S01]  /*9770*/  LDL R5, [R1+0x2c] ;  /* 0x00002c0001057983 */ /* 0x0022e20000100800 */
[----:B------:R-:W-:Y:S02]  /*9780*/  IMAD.U32 R4, RZ, RZ, UR20 ;  /* 0x00000014ff047e24 */ /* 0x000fe4000f8e00ff */
[----:B--2---:R-:W-:Y:S02]  /*9790*/  @P0 IMAD.MOV.U32 R2, RZ, RZ, R12 ;  /* 0x000000ffff020224 */ /* 0x004fe400078e000c */
[----:B------:R-:W-:Y:S01]  /*97a0*/  @P0 IMAD.MOV.U32 R3, RZ, RZ, R13 ;  /* 0x000000ffff030224 */ /* 0x000fe200078e000d */
[----:B------:R-:W-:Y:S01]  /*97b0*/  PLOP3.LUT P0, PT, PT, PT, UP3, 0x80, 0x0 ;  /* 0x000000000000781c */ /* 0x000fe20003f0f038 */
[----:B------:R-:W-:Y:S02]  /*97c0*/  FMUL.FTZ R13, R32, c[0x0][0x320] ;  /* 0x0000c800200d7a20 */ /* 0x000fe40000410000 */
[----:B------:R-:W-:Y:S01]  /*97d0*/  FMUL.FTZ R12, R33, c[0x0][0x320] ;  /* 0x0000c800210c7a20 */ /* 0x000fe20000410000 */
[----:B------:R4:W-:Y:S01]  /*97e0*/  @P6 LDGSTS.E.BYPASS.LTC128B.128 [R231+0xb100], [R2.64], !P3 ;  /* 0x0b10000002e76fae */ /* 0x0009e2000d901d52 */
[----:B------:R-:W-:Y:S02]  /*97f0*/  PLOP3.LUT P6, PT, PT, PT, UP3, 0x80, 0x0 ;  /* 0x000000000000781c */ /* 0x000fe40003fcf038 */
[----:B------:R-:W2:Y:S06]  /*9800*/  MUFU.TANH R13, R13 ;  /* 0x0000000d000d7308 */ /* 0x000eac0000002400 */
[----:B------:R-:W-:Y:S02]  /*9810*/  @P0 IMAD.MOV.U32 R8, RZ, RZ, R16 ;  /* 0x000000ffff080224 */ /* 0x000fe400078e0010 */
[----:B------:R-:W-:Y:S01]  /*9820*/  @P0 IMAD.MOV.U32 R9, RZ, RZ, R179 ;  /* 0x000000ffff090224 */ /* 0x000fe200078e00b3 */
[----:B------:R-:W-:Y:S01]  /*9830*/  PLOP3.LUT P0, PT, PT, PT, UP3, 0x80, 0x0 ;  /* 0x000000000000781c */ /* 0x000fe20003f0f038 */
[----:B------:R-:W-:Y:S01]  /*9840*/  FMUL.FTZ R16, R34, c[0x0][0x320] ;  /* 0x0000c80022107a20 */ /* 0x000fe20000410000 */
[----:B------:R-:W1:Y:S02]  /*9850*/  MUFU.TANH R12, R12 ;  /* 0x0000000c000c7308 */ /* 0x000e640000002400 */
[----:B------:R1:W-:Y:S08]  /*9860*/  @P6 LDGSTS.E.BYPASS.LTC128B.128 [R231+0xd100], [R8.64], !P2 ;  /* 0x0d10000008e76fae */ /* 0x0003f0000d101d52 */
[----:B------:R-:W1:Y:S01]  /*9870*/  MUFU.TANH R16, R16 ;  /* 0x0000001000107308 */ /* 0x000e620000002400 */
[----:B------:R1:W-:Y:S01]  /*9880*/  @P0 LDGSTS.E.BYPASS.LTC128B.128 [R231+0xf100], [R6.64], !P1 ;  /* 0x0f10000006e70fae */ /* 0x0003e2000c901d52 */
[----:B------:R-:W-:Y:S02]  /*9890*/  PLOP3.LUT P0, PT, PT, PT, UP1, 0x40, 0x0 ;  /* 0x000000000000781c */ /* 0x000fe40003f0e818 */
[----:B----4-:R-:W-:Y:S03]  /*98a0*/  IADD3 R2, -R199, 0x1, -R4 ;  /* 0x00000001c7027810 */ /* 0x010fe60007ffe904 */
[----:B------:R-:W0:Y:S01]  /*98b0*/  LDGDEPBAR ;  /* 0x00000000000079af */ /* 0x000e220000000000 */
[----:B------:R-:W-:Y:S04]  /*98c0*/  IADD3 R0, -R0, UR9, R2 ;  /* 0x0000000900007c10 */ /* 0x000fe8000fffe102 */
[C---:B-1----:R-:W-:Y:S02]  /*98d0*/  IADD3 R7, R0.reuse, c[0x0][0x328], RZ ;  /* 0x0000ca0000077a10 */ /* 0x042fe40007ffe0ff */
[----:B------:R-:W-:Y:S01]  /*98e0*/  IADD3 R6, R0, UR15, RZ ;  /* 0x0000000f00067c10 */ /* 0x000fe2000fffe0ff */
[----:B---3--:R-:W-:Y:S01]  /*98f0*/  @P5 IMAD.MOV.U32 R5, RZ, RZ, R198 ;  /* 0x000000ffff055224 */ /* 0x008fe200078e00c6 */
[----:B------:R-:W-:Y:S04]  /*9900*/  PLOP3.LUT P5, PT, PT, PT, UP3, 0x80, 0x0 ;  /* 0x000000000000781c */ /* 0x000fe80003faf038 */
[----:B------:R-:W1:Y:S02]  /*9910*/  SHFL.IDX PT, R3, R5, RZ, 0x1c1f ;  /* 0x001c1fff05037589 */ /* 0x000e6400000e0000 */
[--C-:B-1----:R-:W-:Y:S02]  /*9920*/  IMAD.IADD R2, R7, 0x1, R3.reuse ;  /* 0x0000000107027824 */ /* 0x102fe400078e0203 */
[----:B------:R-:W-:Y:S01]  /*9930*/  IMAD.IADD R0, R6, 0x1, R3 ;  /* 0x0000000106007824 */ /* 0x000fe200078e0203 */
[----:B------:R-:W-:-:S05]  /*9940*/  @P0 BRA `(.L_x_963) ;  /* 0x0000019000000947 */ /* 0x000fca0003800000 */
[----:B--2---:R-:W-:Y:S01]  /*9950*/  IMAD.U32 R8, RZ, RZ, UR16 ;  /* 0x00000010ff087e24 */ /* 0x004fe2000f8e00ff */
        /* <DEDUP_REMOVED lines=13> */
.L_x_965:
[----:B------:R-:W-:Y:S04]  /*9a30*/  MOV R8, c[0x0][0x32c] ;  /* 0x0000cb0000087a02 */ /* 0x000fe80000000f00 */
[----:B------:R-:W-:Y:S11]  /*9a40*/  ISETP.NE.AND P0, PT, R8, 0x1, PT ;  /* 0x000000010800780c */ /* 0x000ff60003f05270 */
[----:B------:R-:W-:Y:S02]  /*9a50*/  @!UPT UIADD3 URZ, URZ, URZ, URZ ;  /* 0x0000003f3f3ff290 */ /* 0x000fe4000fffe03f */
[----:B------:R-:W-:Y:S05]  /*9a60*/  @P0 IMAD.HI.U32 R8, R3, c[0x0][0x330], RZ ;  /* 0x0000cc0003080a27 */ /* 0x000fea00078e00ff */
[----:B------:R-:W-:Y:S02]  /*9a70*/  @P0 SHF.R.U32.HI R3, RZ, c[0x0][0x334], R8 ;  /* 0x0000cd00ff030a19 */ /* 0x000fe40000011608 */
.L_x_966:
[----:B------:R-:W-:Y:S05]  /*9a80*/  BSYNC B0 ;  /* 0x0000000000007941 */ /* 0x000fea0003800000 */
.L_x_964:
[----:B------:R-:W-:Y:S04]  /*9a90*/  IMAD R3, R3, c[0x0][0x32c], -R4 ;  /* 0x0000cb0003037a24 */ /* 0x000fe800078e0a04 */
[----:B------:R-:W-:Y:S05]  /*9aa0*/  IMAD.IADD R3, R3, 0x1, -R199 ;  /* 0x0000000103037824 */ /* 0x000fea00078e0ac7 */
[----:B------:R-:W-:Y:S02]  /*9ab0*/  IADD3 R8, R3, c[0x0][0x32c], RZ ;  /* 0x0000cb0003087a10 */ /* 0x000fe40007ffe0ff */
[----:B------:R-:W-:Y:S02]  /*9ac0*/  IMNMX R0, R0, R3, !PT ;  /* 0x0000000300007217 */ /* 0x000fe40007800200 */
[----:B------:R-:W-:Y:S02]  /*9ad0*/  IMNMX R2, R2, R8, PT ;  /* 0x0000000802027217 */ /* 0x000fe40003800200 */
.L_x_963:
[----:B--2---:R-:W-:Y:S01]  /*9ae0*/  UISETP.GT.AND UP0, UPT, UR14, -0x1, UPT ;  /* 0xffffffff0e00788c */ /* 0x004fe2000bf04270 */
[----:B------:R-:W1:Y:S05]  /*9af0*/  SHFL.IDX PT, R3, R5, 0x1, 0x1c1f ;  /* 0x003c1f0005037f89 */ /* 0x000e6a00000e0000 */
[----:B------:R-:W-:Y:S02]  /*9b00*/  PLOP3.LUT P0, PT, PT, PT, UP0, 0x80, 0x0 ;  /* 0x000000000000781c */ /* 0x000fe40003f0f008 */
[----:B------:R-:W-:Y:S02]  /*9b10*/  PLOP3.LUT P6, PT, PT, PT, UP0, 0x80, 0x0 ;  /* 0x000000000000781c */ /* 0x000fe40003fcf008 */
[C---:B------:R-:W-:Y:S02]  /*9b20*/  ISETP.GT.AND P0, PT, R0.reuse, RZ, P0 ;  /* 0x000000ff0000720c */ /* 0x040fe40000704270 */
[----:B------:R-:W-:Y:S02]  /*9b30*/  ISETP.GT.AND P6, PT, R0, 0x8, P6 ;  /* 0x000000080000780c */ /* 0x000fe400037c4270 */
[----:B------:R-:W-:Y:S02]  /*9b40*/  ISETP.LT.OR P5, PT, R2, 0x1, P0 ;  /* 0x000000010200780c */ /* 0x000fe400007a1670 */
[----:B------:R-:W-:Y:S02]  /*9b50*/  PLOP3.LUT P0, PT, PT, PT, UP0, 0x80, 0x0 ;  /* 0x000000000000781c */ /* 0x000fe40003f0f008 */
[----:B------:R-:W-:Y:S02]  /*9b60*/  FSEL R8, R188, -INF , !P5 ;  /* 0xff800000bc087808 */ /* 0x000fe40006800000 */
[----:B------:R-:W-:Y:S02]  /*9b70*/  ISETP.GT.AND P0, PT, R0, 0x1, P0 ;  /* 0x000000010000780c */ /* 0x000fe40000704270 */
[----:B------:R-:W-:Y:S02]  /*9b80*/  PLOP3.LUT P5, PT, PT, PT, UP0, 0x80, 0x0 ;  /* 0x000000000000781c */ /* 0x000fe40003faf008 */
[----:B------:R-:W-:Y:S02]  /*9b90*/  ISETP.LT.OR P0, PT, R2, 0x2, P0 ;  /* 0x000000020200780c */ /* 0x000fe40000701670 */
[----:B------:R-:W-:Y:S02]  /*9ba0*/  ISETP.GT.AND P5, PT, R0, 0x9, P5 ;  /* 0x000000090000780c */ /* 0x000fe40002fa4270 */
[----:B------:R-:W-:Y:S02]  /*9bb0*/  FSEL R10, R187, -INF , !P0 ;  /* 0xff800000bb0a7808 */ /* 0x000fe40004000000 */
[----:B------:R-:W-:Y:S02]  /*9bc0*/  PLOP3.LUT P0, PT, PT, PT, UP0, 0x80, 0x0 ;  /* 0x000000000000781c */ /* 0x000fe40003f0f008 */
[----:B------:R-:W-:Y:S02]  /*9bd0*/  ISETP.LT.OR P6, PT, R2, 0x9, P6 ;  /* 0x000000090200780c */ /* 0x000fe400037c1670 */
[----:B------:R-:W-:Y:S02]  /*9be0*/  ISETP.GT.AND P0, PT, R0, 0x10, P0 ;  /* 0x000000100000780c */ /* 0x000fe40000704270 */
[C---:B------:R-:W-:Y:S02]  /*9bf0*/  ISETP.LT.OR P5, PT, R2.reuse, 0xa, P5 ;  /* 0x0000000a0200780c */ /* 0x040fe40002fa1670 */
[----:B------:R-:W-:Y:S02]  /*9c00*/  ISETP.LT.OR P0, PT, R2, 0x11, P0 ;  /* 0x000000110200780c */ /* 0x000fe40000701670 */
[----:B------:R-:W-:Y:S02]  /*9c10*/  FSEL R9, R184, -INF , !P6 ;  /* 0xff800000b8097808 */ /* 0x000fe40007000000 */
[----:B------:R-:W-:Y:S02]  /*9c20*/  FSEL R175, R175, -INF , !P0 ;  /* 0xff800000afaf7808 */ /* 0x000fe40004000000 */
[----:B------:R-:W-:Y:S02]  /*9c30*/  PLOP3.LUT P0, PT, PT, PT, UP0, 0x80, 0x0 ;  /* 0x000000000000781c */ /* 0x000fe40003f0f008 */
        /* <DEDUP_REMOVED lines=40> */
[----:B------:R-:W-:Y:S01]  /*9ec0*/  ISETP.GT.AND P5, PT, R0, 0x39, P5 ;  /* 0x000000390000780c */ /* 0x000fe20002fa4270 */
[--C-:B-1----:R-:W-:Y:S01]  /*9ed0*/  IMAD.IADD R0, R6, 0x1, R3.reuse ;  /* 0x0000000106007824 */ /* 0x102fe200078e0203 */
[C---:B------:R-:W-:Y:S02]  /*9ee0*/  ISETP.LT.OR P6, PT, R2.reuse, 0x39, P6 ;  /* 0x000000390200780c */ /* 0x040fe400037c1670 */
[----:B------:R-:W-:Y:S01]  /*9ef0*/  ISETP.LT.OR P5, PT, R2, 0x3a, P5 ;  /* 0x0000003a0200780c */ /* 0x000fe20002fa1670 */
[----:B------:R-:W-:Y:S01]  /*9f00*/  IMAD.IADD R2, R7, 0x1, R3 ;  /* 0x0000000107027824 */ /* 0x000fe200078e0203 */
[----:B------:R-:W-:Y:S02]  /*9f10*/  FSEL R197, R13, -INF , !P6 ;  /* 0xff8000000dc57808 */ /* 0x000fe40007000000 */
[----:B------:R-:W-:Y:S01]  /*9f20*/  FSEL R198, R12, -INF , !P5 ;  /* 0xff8000000cc67808 */ /* 0x000fe20006800000 */
        /* <DEDUP_REMOVED lines=15> */
.L_x_969:
[----:B------:R-:W-:Y:S04]  /*a020*/  MOV R5, c[0x0][0x32c] ;  /* 0x0000cb0000057a02 */ /* 0x000fe80000000f00 */
[----:B------:R-:W-:Y:S11]  /*a030*/  ISETP.NE.AND P0, PT, R5, 0x1, PT ;  /* 0x000000010500780c */ /* 0x000ff60003f05270 */
[----:B------:R-:W-:Y:S02]  /*a040*/  @!UPT UIADD3 URZ, URZ, URZ, URZ ;  /* 0x0000003f3f3ff290 */ /* 0x000fe4000fffe03f */
[----:B------:R-:W-:Y:S05]  /*a050*/  @P0 IMAD.HI.U32 R5, R3, c[0x0][0x330], RZ ;  /* 0x0000cc0003050a27 */ /* 0x000fea00078e00ff */
[----:B------:R-:W-:Y:S02]  /*a060*/  @P0 SHF.R.U32.HI R3, RZ, c[0x0][0x334], R5 ;  /* 0x0000cd00ff030a19 */ /* 0x000fe40000011605 */
.L_x_970:
[----:B------:R-:W-:Y:S05]  /*a070*/  BSYNC B0 ;  /* 0x0000000000007941 */ /* 0x000fea0003800000 */
.L_x_968:
[----:B------:R-:W-:Y:S04]  /*a080*/  IMAD R4, R3, c[0x0][0x32c], -R4 ;  /* 0x0000cb0003047a24 */ /* 0x000fe800078e0a04 */
[----:B------:R-:W-:Y:S05]  /*a090*/  IMAD.IADD R4, R4, 0x1, -R199 ;  /* 0x0000000104047824 */ /* 0x000fea00078e0ac7 */
[----:B------:R-:W-:Y:S02]  /*a0a0*/  IADD3 R3, R4, c[0x0][0x32c], RZ ;  /* 0x0000cb0004037a10 */ /* 0x000fe40007ffe0ff */
[----:B------:R-:W-:Y:S02]  /*a0b0*/  IMNMX R0, R0, R4, !PT ;  /* 0x0000000400007217 */ /* 0x000fe40007800200 */
[----:B------:R-:W-:Y:S02]  /*a0c0*/  IMNMX R2, R2, R3, PT ;  /* 0x0000000302027217 */ /* 0x000fe40003800200 */
.L_x_967:
[----:B------:R-:W-:Y:S01]  /*a0d0*/  FMNMX.FTZ R3, R8, R133, !PT ;  /* 0x0000008508037209 */ /* 0x000fe20007810000 */
[----:B------:R-:W-:Y:S01]  /*a0e0*/  LDSM.16.MT88.4 R28, [R208+0x100] ;  /* 0x00010000d01c783b */ /* 0x000fe20000004200 */
[----:B------:R-:W-:Y:S02]  /*a0f0*/  PLOP3.LUT P0, PT, PT, PT, UP0, 0x80, 0x0 ;  /* 0x000000000000781c */ /* 0x000fe40003f0f008 */
[----:B------:R-:W-:Y:S02]  /*a100*/  FMNMX.FTZ R3, R10, R3, !PT ;  /* 0x000000030a037209 */ /* 0x000fe40007810000 */
[C---:B------:R-:W-:Y:S02]  /*a110*/  ISETP.GT.AND P0, PT, R0.reuse, RZ, P0 ;  /* 0x000000ff0000720c */ /* 0x040fe40000704270 */
[----:B------:R-:W-:Y:S02]  /*a120*/  FMNMX.FTZ R3, R9, R3, !PT ;  /* 0x0000000309037209 */ /* 0x000fe40007810000 */
[----:B------:R-:W-:Y:S02]  /*a130*/  PLOP3.LUT P6, PT, PT, PT, UP0, 0x80, 0x0 ;  /* 0x000000000000781c */ /* 0x000fe40003fcf008 */
[----:B------:R-:W-:Y:S02]  /*a140*/  FMNMX.FTZ R3, R11, R3, !PT ;  /* 0x000000030b037209 */ /* 0x000fe40007810000 */
[----:B------:R-:W-:Y:S02]  /*a150*/  ISETP.GT.AND P6, PT, R0, 0x1, P6 ;  /* 0x000000010000780c */ /* 0x000fe400037c4270 */
[----:B------:R-:W-:Y:S02]  /*a160*/  FMNMX.FTZ R3, R175, R3, !PT ;  /* 0x00000003af037209 */ /* 0x000fe40007810000 */
[----:B------:R-:W-:Y:S02]  /*a170*/  PLOP3.LUT P5, PT, PT, PT, UP0, 0x80, 0x0 ;  /* 0x000000000000781c */ /* 0x000fe40003faf008 */
[----:B------:R-:W-:Y:S02]  /*a180*/  ISETP.LT.OR P0, PT, R2, 0x1, P0 ;  /* 0x000000010200780c */ /* 0x000fe40000701670 */
[----:B------:R-:W-:Y:S02]  /*a190*/  FMNMX.FTZ R3, R178, R3, !PT ;  /* 0x00000003b2037209 */ /* 0x000fe40007810000 */
[----:B------:R-:W-:Y:S02]  /*a1a0*/  ISETP.GT.AND P5, PT, R0, 0x8, P5 ;  /* 0x000000080000780c */ /* 0x000fe40002fa4270 */
[----:B------:R-:W-:Y:S02]  /*a1b0*/  ISETP.LT.OR P6, PT, R2, 0x2, P6 ;  /* 0x000000020200780c */ /* 0x000fe400037c1670 */
[----:B------:R-:W-:Y:S02]  /*a1c0*/  FSEL R4, R191, -INF , !P0 ;  /* 0xff800000bf047808 */ /* 0x000fe40004000000 */
[----:B------:R-:W-:Y:S02]  /*a1d0*/  PLOP3.LUT P0, PT, PT, PT, UP0, 0x80, 0x0 ;  /* 0x000000000000781c */ /* 0x000fe40003f0f008 */
[----:B------:R-:W-:Y:S02]  /*a1e0*/  FMNMX.FTZ R3, R179, R3, !PT ;  /* 0x00000003b3037209 */ /* 0x000fe40007810000 */
[----:B------:R-:W-:Y:S02]  /*a1f0*/  FSEL R6, R192, -INF , !P6 ;  /* 0xff800000c0067808 */ /* 0x000fe40007000000 */
[----:B------:R-:W-:Y:S02]  /*a200*/  ISETP.GT.AND P0, PT, R0, 0x9, P0 ;  /* 0x000000090000780c */ /* 0x000fe40000704270 */
[----:B------:R-:W-:Y:S02]  /*a210*/  FMNMX.FTZ R12, R4, R134, !PT ;  /* 0x00000086040c7209 */ /* 0x000fe40007810000 */
[----:B------:R-:W-:Y:S02]  /*a220*/  PLOP3.LUT P6, PT, PT, PT, UP0, 0x80, 0x0 ;  /* 0x000000000000781c */ /* 0x000fe40003fcf008 */
[----:B------:R-:W-:Y:S02]  /*a230*/  ISETP.LT.OR P5, PT, R2, 0x9, P5 ;  /* 0x000000090200780c */ /* 0x000fe40002fa1670 */
[----:B------:R-:W-:Y:S02]  /*a240*/  FMNMX.FTZ R3, R180, R3, !PT ;  /* 0x00000003b4037209 */ /* 0x000fe40007810000 */
[----:B------:R-:W-:Y:S02]  /*a250*/  ISETP.GT.AND P6, PT, R0, 0x10, P6 ;  /* 0x000000100000780c */ /* 0x000fe400037c4270 */
[----:B------:R-:W-:Y:S02]  /*a260*/  FSEL R5, R189, -INF , !P5 ;  /* 0xff800000bd057808 */ /* 0x000fe40006800000 */
[----:B------:R-:W-:Y:S02]  /*a270*/  PLOP3.LUT P5, PT, PT, PT, UP0, 0x80, 0x0 ;  /* 0x000000000000781c */ /* 0x000fe40003faf008 */
[----:B------:R-:W-:Y:S02]  /*a280*/  FMNMX.FTZ R12, R6, R12, !PT ;  /* 0x0000000c060c7209 */ /* 0x000fe40007810000 */
        /* <DEDUP_REMOVED lines=15> */
[----:B------:R-:W-:Y:S02]  /*a380*/  ISETP.LT.OR P0, PT, R2, 0x19, P0 ;  /* 0x000000190200780c */ /* 0x000fe40000701670 */
[----:B------:R-:W-:Y:S02]  /*a390*/  FSEL R186, R186, -INF , !P5 ;  /* 0xff800000baba7808 */ /* 0x000fe40006800000 */
[----:B------:R-:W-:Y:S02]  /*a3a0*/  PLOP3.LUT P5, PT, PT, PT, UP0, 0x80, 0x0 ;  /* 0x000000000000781c */ /* 0x000fe40003faf008 */
[----:B------:R-:W-:Y:S02]  /*a3b0*/  FMNMX.FTZ R12, R185, R12, !PT ;  /* 0x0000000cb90c7209 */ /* 0x000fe40007810000 */
[----:B------:R-:W-:Y:S02]  /*a3c0*/  FMNMX.FTZ R3, R188, R3, !PT ;  /* 0x00000003bc037209 */ /* 0x000fe40007810000 */
[----:B------:R-:W-:Y:S02]  /*a3d0*/  FSEL R176, R176, -INF , !P0 ;  /* 0xff800000b0b07808 */ /* 0x000fe40004000000 */
[----:B------:R-:W-:Y:S02]  /*a3e0*/  ISETP.LT.OR P6, PT, R2, 0x1a, P6 ;  /* 0x0000001a0200780c */ /* 0x000fe400037c1670 */
[----:B------:R-:W-:Y:S02]  /*a3f0*/  ISETP.GT.AND P5, PT, R0, 0x20, P5 ;  /* 0x000000200000780c */ /* 0x000fe40002fa4270 */
[----:B------:R-:W-:Y:S02]  /*a400*/  FMNMX.FTZ R12, R186, R12, !PT ;  /* 0x0000000cba0c7209 */ /* 0x000fe40007810000 */
[----:B------:R-:W-:Y:S02]  /*a410*/  PLOP3.LUT P0, PT, PT, PT, UP0, 0x80, 0x0 ;  /* 0x000000000000781c */ /* 0x000fe40003f0f008 */
[----:B------:R-:W-:Y:S02]  /*a420*/  FMNMX.FTZ R3, R195, R3, !PT ;  /* 0x00000003c3037209 */ /* 0x000fe40007810000 */
[----:B------:R-:W-:Y:S02]  /*a430*/  FSEL R177, R177, -INF , !P6 ;  /* 0xff800000b1b17808 */ /* 0x000fe40007000000 */
[----:B------:R-:W-:Y:S02]  /*a440*/  FMNMX.FTZ R12, R176, R12, !PT ;  /* 0x0000000cb00c7209 */ /* 0x000fe40007810000 */
[----:B------:R-:W-:Y:S02]  /*a450*/  ISETP.GT.AND P0, PT, R0, 0x21, P0 ;  /* 0x000000210000780c */ /* 0x000fe40000704270 */
[----:B------:R-:W-:Y:S02]  /*a460*/  ISETP.LT.OR P5, PT, R2, 0x21, P5 ;  /* 0x000000210200780c */ /* 0x000fe40002fa1670 */
[----:B------:R-:W-:Y:S02]  /*a470*/  PLOP3.LUT P6, PT, PT, PT, UP0, 0x80, 0x0 ;  /* 0x000000000000781c */ /* 0x000fe40003fcf008 */
[----:B------:R-:W-:Y:S02]  /*a480*/  FMNMX.FTZ R3, R196, R3, !PT ;  /* 0x00000003c4037209 */ /* 0x000fe40007810000 */
[----:B------:R-:W-:Y:S02]  /*a490*/  FSEL R173, R173, -INF , !P5 ;  /* 0xff800000adad7808 */ /* 0x000fe40006800000 */
[----:B------:R-:W-:Y:S02]  /*a4a0*/  FMNMX.FTZ R12, R177, R12, !PT ;  /* 0x0000000cb10c7209 */ /* 0x000fe40007810000 */
[----:B------:R-:W-:Y:S02]  /*a4b0*/  ISETP.LT.OR P0, PT, R2, 0x22, P0 ;  /* 0x000000220200780c */ /* 0x000fe40000701670 */
[----:B------:R-:W-:Y:S02]  /*a4c0*/  ISETP.GT.AND P6, PT, R0, 0x28, P6 ;  /* 0x000000280000780c */ /* 0x000fe400037c4270 */
        /* <DEDUP_REMOVED lines=9> */
[----:B------:R-:W-:Y:S01]  /*a560*/  FMNMX.FTZ R12, R174, R12, !PT ;  /* 0x0000000cae0c7209 */ /* 0x000fe20007810000 */
[----:B------:R-:W-:Y:S01]  /*a570*/  SHFL.BFLY PT, R13, R3, 0x2, 0x1f ;  /* 0x0c401f00030d7f89 */ /* 0x000fe200000e0000 */
[----:B------:R-:W-:Y:S02]  /*a580*/  ISETP.GT.AND P0, PT, R0, 0x30, P0 ;  /* 0x000000300000780c */ /* 0x000fe40000704270 */
[----:B------:R-:W-:Y:S02]  /*a590*/  ISETP.LT.OR P5, PT, R2, 0x2a, P5 ;  /* 0x0000002a0200780c */ /* 0x000fe40002fa1670 */
[----:B------:R-:W-:Y:S02]  /*a5a0*/  PLOP3.LUT P6, PT, PT, PT, UP0, 0x80, 0x0 ;  /* 0x000000000000781c */ /* 0x000fe40003fcf008 */
[----:B------:R-:W-:Y:S02]  /*a5b0*/  FSEL R187, R22, -INF , !P5 ;  /* 0xff80000016bb7808 */ /* 0x000fe40006800000 */
[----:B------:R-:W-:Y:S02]  /*a5c0*/  ISETP.LT.OR P0, PT, R2, 0x31, P0 ;  /* 0x000000310200780c */ /* 0x000fe40000701670 */
[C---:B------:R-:W-:Y:S02]  /*a5d0*/  ISETP.GT.AND P6, PT, R0.reuse, 0x31, P6 ;  /* 0x000000310000780c */ /* 0x040fe400037c4270 */
[----:B------:R-:W-:Y:S02]  /*a5e0*/  FMNMX.FTZ R12, R181, R12, !PT ;  /* 0x0000000cb50c7209 */ /* 0x000fe40007810000 */
[----:B------:R-:W-:Y:S02]  /*a5f0*/  PLOP3.LUT P5, PT, PT, PT, UP0, 0x80, 0x0 ;  /* 0x000000000000781c */ /* 0x000fe40003faf008 */
[----:B------:R-:W-:Y:S02]  /*a600*/  FSEL R192, R21, -INF , !P0 ;  /* 0xff80000015c07808 */ /* 0x000fe40004000000 */
[----:B------:R-:W-:Y:S02]  /*a610*/  FMNMX.FTZ R12, R187, R12, !PT ;  /* 0x0000000cbb0c7209 */ /* 0x000fe40007810000 */
[----:B------:R-:W-:Y:S02]  /*a620*/  ISETP.GT.AND P5, PT, R0, 0x38, P5 ;  /* 0x000000380000780c */ /* 0x000fe40002fa4270 */
[----:B------:R-:W-:Y:S02]  /*a630*/  ISETP.LT.OR P6, PT, R2, 0x32, P6 ;  /* 0x000000320200780c */ /* 0x000fe400037c1670 */
[----:B------:R-:W-:Y:S01]  /*a640*/  PLOP3.LUT P0, PT, PT, PT, UP0, 0x80, 0x0 ;  /* 0x000000000000781c */ /* 0x000fe20003f0f008 */
[----:B------:R-:W-:Y:S01]  /*a650*/  UISETP.GT.AND UP0, UPT, UR14, UR17, UPT ;  /* 0x000000110e00728c */ /* 0x000fe2000bf04270 */
[----:B------:R-:W-:Y:S01]  /*a660*/  FSEL R193, R20, -INF , !P6 ;  /* 0xff80000014c17808 */ /* 0x000fe20007000000 */
[----:B------:R-:W-:Y:S01]  /*a670*/  UIADD3 UR14, UR14, -0x1, URZ ;  /* 0xffffffff0e0e7890 */ /* 0x000fe2000fffe03f */
[----:B------:R-:W-:Y:S01]  /*a680*/  ISETP.GT.AND P0, PT, R0, 0x39, P0 ;  /* 0x000000390000780c */ /* 0x000fe20000704270 */
[----:B------:R-:W-:Y:S01]  /*a690*/  LDSM.16.MT88.4 R20, [R206+0x100] ;  /* 0x00010000ce14783b */ /* 0x000fe20000004200 */
[----:B------:R-:W-:Y:S02]  /*a6a0*/  FMNMX.FTZ R0, R192, R12, !PT ;  /* 0x0000000cc0007209 */ /* 0x000fe40007810000 */
[C---:B------:R-:W-:Y:S02]  /*a6b0*/  ISETP.LT.OR P5, PT, R2.reuse, 0x39, P5 ;  /* 0x000000390200780c */ /* 0x040fe40002fa1670 */
[----:B------:R-:W-:Y:S02]  /*a6c0*/  ISETP.LT.OR P0, PT, R2, 0x3a, P0 ;  /* 0x0000003a0200780c */ /* 0x000fe40000701670 */
[----:B------:R-:W-:Y:S02]  /*a6d0*/  FSEL R194, R16, -INF , !P5 ;  /* 0xff80000010c27808 */ /* 0x000fe40006800000 */
        /* <DEDUP_REMOVED lines=35> */
[----:B------:R-:W-:Y:S01]  /*a910*/  PLOP3.LUT P0, PT, PT, PT, UP0, 0x80, 0x0 ;  /* 0x000000000000781c */ /* 0x000fe20003f0f008 */
        /* <DEDUP_REMOVED lines=30> */
[C---:B------:R-:W-:Y:S01]  /*ab00*/  FMUL.FTZ R60, R2.reuse, R60 ;  /* 0x0000003c023c7220 */ /* 0x040fe20000410000 */
        /* <DEDUP_REMOVED lines=12> */
[C---:B------:R-:W-:Y:S01]  /*abd0*/  FMUL.FTZ R77, R2.reuse, R77 ;  /* 0x0000004d024d7220 */ /* 0x040fe20000410000 */
        /* <DEDUP_REMOVED lines=26> */
[----:B------:R-:W-:Y:S02]  /*ad80*/  FMUL.FTZ R35, R0, R167 ;  /* 0x000000a700237220 */ /* 0x000fe40000410000 */
[--C-:B-1----:R-:W-:Y:S01]  /*ad90*/  FFMA.FTZ R134, R178, c[0x0][0x2d0], -R172.reuse ;  /* 0x0000b400b2867a23 */ /* 0x102fe200000108ac */
[----:B------:R-:W-:Y:S01]  /*ada0*/  LDSM.16.MT88.4 R156, [R205+0x2900] ;  /* 0x00290000cd9c783b */ /* 0x000fe20000004200 */
[C---:B------:R-:W-:Y:S01]  /*adb0*/  FMUL.FTZ R20, R2.reuse, R152 ;  /* 0x0000009802147220 */ /* 0x040fe20000410000 */
[C---:B------:R-:W-:Y:S01]  /*adc0*/  HMMA.16816.F32 R16, R168.reuse, R22, R16 ;  /* 0x00000016a810723c */ /* 0x040fe20000001810 */
[----:B------:R1:W5:Y:S03]  /*add0*/  MUFU.EX2 R238, R134 ;  /* 0x0000008600ee7308 */ /* 0x0003660000000800 */
        /* <DEDUP_REMOVED lines=17> */
[----:B------:R1:W-:Y:S02]  /*aef0*/  MUFU.EX2 R237, R134 ;  /* 0x0000008600ed7308 */ /* 0x0003e40000000800 */
        /* <DEDUP_REMOVED lines=17> */
[----:B------:R-:W-:Y:S02]  /*b010*/  FMUL.FTZ R67, R0, R67 ;  /* 0x0000004300437220 */ /* 0x000fe40000410000 */
[--C-:B-1----:R-:W-:Y:S02]  /*b020*/  FFMA.FTZ R134, R180, c[0x0][0x2d0], -R172.reuse ;  /* 0x0000b400b4867a23 */ /* 0x102fe400000108ac */
[C---:B----4-:R-:W-:Y:S02]  /*b030*/  HMMA.16816.F32 R44, R168.reuse, R144, R44 ;  /* 0x00000090a82c723c */ /* 0x050fe4000000182c */
[----:B------:R1:W-:Y:S02]  /*b040*/  MUFU.EX2 R236, R134 ;  /* 0x0000008600ec7308 */ /* 0x0003e40000000800 */
[C---:B------:R-:W-:Y:S02]  /*b050*/  FMUL.FTZ R70, R0.reuse, R70 ;  /* 0x0000004600467220 */ /* 0x040fe40000410000 */
[C---:B------:R-:W-:Y:S02]  /*b060*/  FMUL.FTZ R71, R0.reuse, R71 ;  /* 0x0000004700477220 */ /* 0x040fe40000410000 */
[C---:B------:R-:W-:Y:S01]  /*b070*/  HMMA.16816.F32 R48, R168.reuse, R146, R48 ;  /* 0x00000092a830723c */ /* 0x040fe20000001830 */
[----:B------:R-:W4:Y:S03]  /*b080*/  LDSM.16.MT88.4 R144, [R205+0x4100] ;  /* 0x00410000cd90783b */ /* 0x000f260000004200 */
        /* <DEDUP_REMOVED lines=9> */
[C---:B------:R-:W-:Y:S02]  /*b120*/  FMUL.FTZ R86, R0.reuse, R86 ;  /* 0x0000005600567220 */ /* 0x040fe40000410000 */
[----:B------:R-:W-:Y:S02]  /*b130*/  FMUL.FTZ R87, R0, R87 ;  /* 0x0000005700577220 */ /* 0x000fe40000410000 */
[C---:B---3--:R-:W-:Y:S04]  /*b140*/  HMMA.16816.F32 R60, R168.reuse, R140, R60 ;  /* 0x0000008ca83c723c */ /* 0x048fe8000000183c */
[----:B------:R-:W-:Y:S02]  /*b150*/  FMUL.FTZ R89, R2, R89 ;  /* 0x0000005902597220 */ /* 0x000fe40000410000 */
[C---:B------:R-:W-:Y:S02]  /*b160*/  FMUL.FTZ R90, R0.reuse, R90 ;  /* 0x0000005a005a7220 */ /* 0x040fe40000410000 */
[C---:B------:R-:W-:Y:S01]  /*b170*/  HMMA.16816.F32 R64, R168.reuse, R142, R64 ;  /* 0x0000008ea840723c */ /* 0x040fe20000001840 */
[----:B------:R-:W3:Y:S03]  /*b180*/  LDSM.16.MT88.4 R140, [R208+0x4100] ;  /* 0x00410000d08c783b */ /* 0x000ee60000004200 */
[----:B------:R-:W-:Y:S02]  /*b190*/  FMUL.FTZ R91, R0, R91 ;  /* 0x0000005b005b7220 */ /* 0x000fe40000410000 */
[C---:B------:R-:W-:Y:S02]  /*b1a0*/  FMUL.FTZ R92, R2.reuse, R92 ;  /* 0x0000005c025c7220 */ /* 0x040fe40000410000 */
[C---:B----4-:R-:W-:Y:S04]  /*b1b0*/  HMMA.16816.F32 R68, R168.reuse, R144, R68 ;  /* 0x00000090a844723c */ /* 0x050fe80000001844 */
[----:B------:R-:W-:Y:S02]  /*b1c0*/  FMUL.FTZ R93, R2, R93 ;  /* 0x0000005d025d7220 */ /* 0x000fe40000410000 */
[C---:B------:R-:W-:Y:S02]  /*b1d0*/  FMUL.FTZ R94, R0.reuse, R94 ;  /* 0x0000005e005e7220 */ /* 0x040fe40000410000 */
[C---:B------:R-:W-:Y:S01]  /*b1e0*/  HMMA.16816.F32 R72, R168.reuse, R146, R72 ;  /* 0x00000092a848723c */ /* 0x040fe20000001848 */
[----:B------:R-:W4:Y:S03]  /*b1f0*/  LDSM.16.MT88.4 R144, [R207+0x4100] ;  /* 0x00410000cf90783b */ /* 0x000f260000004200 */
[--C-:B-1----:R-:W-:Y:S02]  /*b200*/  FFMA.FTZ R134, R185, c[0x0][0x2d0], -R133.reuse ;  /* 0x0000b400b9867a23 */ /* 0x102fe40000010885 */
[----:B------:R-:W-:Y:S02]  /*b210*/  FMUL.FTZ R95, R0, R95 ;  /* 0x0000005f005f7220 */ /* 0x000fe40000410000 */
[C---:B------:R-:W-:Y:S01]  /*b220*/  FMUL.FTZ R96, R2.reuse, R96 ;  /* 0x0000006002607220 */ /* 0x040fe20000410000 */
[C---:B--2---:R-:W-:Y:S01]  /*b230*/  HMMA.16816.F32 R76, R168.reuse, R136, R76 ;  /* 0x00000088a84c723c */ /* 0x044fe2000000184c */
[----:B------:R1:W-:Y:S02]  /*b240*/  MUFU.EX2 R191, R134 ;  /* 0x0000008600bf7308 */ /* 0x0003e40000000800 */
[----:B------:R-:W-:Y:S02]  /*b250*/  FMUL.FTZ R97, R2, R97 ;  /* 0x0000006102617220 */ /* 0x000fe40000410000 */
[C---:B------:R-:W-:Y:S02]  /*b260*/  FMUL.FTZ R98, R0.reuse, R98 ;  /* 0x0000006200627220 */ /* 0x040fe40000410000 */
[----:B------:R-:W-:Y:S01]  /*b270*/  FMUL.FTZ R99, R0, R99 ;  /* 0x0000006300637220 */ /* 0x000fe20000410000 */
        /* <DEDUP_REMOVED lines=11> */
[C---:B----4-:R-:W-:Y:S01]  /*b330*/  HMMA.16816.F32 R92, R168.reuse, R144, R92 ;  /* 0x00000090a85c723c */ /* 0x050fe2000000185c */
[----:B------:R1:W4:Y:S03]  /*b340*/  MUFU.EX2 R190, R134 ;  /* 0x0000008600be7308 */ /* 0x0003260000000800 */
[----:B------:R-:W-:Y:S02]  /*b350*/  FMUL.FTZ R105, R2, R105 ;  /* 0x0000006902697220 */ /* 0x000fe40000410000 */
[C---:B------:R-:W-:Y:S02]  /*b360*/  FMUL.FTZ R106, R0.reuse, R106 ;  /* 0x0000006a006a7220 */ /* 0x040fe40000410000 */
[C---:B------:R-:W-:Y:S01]  /*b370*/  HMMA.16816.F32 R96, R168.reuse, R146, R96 ;  /* 0x00000092a860723c */ /* 0x040fe20000001860 */
[----:B------:R-:W4:Y:S03]  /*b380*/  LDSM.16.MT88.4 R144, [R208+0x6100] ;  /* 0x00610000d090783b */ /* 0x000f260000004200 */
[----:B------:R-:W-:Y:S02]  /*b390*/  FMUL.FTZ R107, R0, R107 ;  /* 0x0000006b006b7220 */ /* 0x000fe40000410000 */
[C---:B------:R-:W-:Y:S02]  /*b3a0*/  FMUL.FTZ R108, R2.reuse, R108 ;  /* 0x0000006c026c7220 */ /* 0x040fe40000410000 */
[----:B------:R-:W-:Y:S01]  /*b3b0*/  FMUL.FTZ R109, R2, R109 ;  /* 0x0000006d026d7220 */ /* 0x000fe20000410000 */
[C---:B--2---:R-:W-:Y:S03]  /*b3c0*/  HMMA.16816.F32 R100, R168.reuse, R136, R100 ;  /* 0x00000088a864723c */ /* 0x044fe60000001864 */
[C---:B------:R-:W-:Y:S02]  /*b3d0*/  FMUL.FTZ R110, R0.reuse, R110 ;  /* 0x0000006e006e7220 */ /* 0x040fe40000410000 */
[----:B------:R-:W-:Y:S02]  /*b3e0*/  FMUL.FTZ R111, R0, R111 ;  /* 0x0000006f006f7220 */ /* 0x000fe40000410000 */
[----:B------:R-:W-:Y:S01]  /*b3f0*/  FMUL.FTZ R112, R2, R112 ;  /* 0x0000007002707220 */ /* 0x000fe20000410000 */
[C---:B------:R-:W-:Y:S01]  /*b400*/  HMMA.16816.F32 R104, R168.reuse, R138, R104 ;  /* 0x0000008aa868723c */ /* 0x040fe20000001868 */
[----:B------:R-:W2:Y:S03]  /*b410*/  LDSM.16.MT88.4 R136, [R207+0x6100] ;  /* 0x00610000cf88783b */ /* 0x000ea60000004200 */
[--C-:B-1----:R-:W-:Y:S02]  /*b420*/  FFMA.FTZ R134, R176, c[0x0][0x2d0], -R133.reuse ;  /* 0x0000b400b0867a23 */ /* 0x102fe40000010885 */
[----:B------:R-:W-:Y:S02]  /*b430*/  FMUL.FTZ R113, R2, R113 ;  /* 0x0000007102717220 */ /* 0x000fe40000410000 */
[C---:B---3--:R-:W-:Y:S01]  /*b440*/  HMMA.16816.F32 R108, R168.reuse, R140, R108 ;  /* 0x0000008ca86c723c */ /* 0x048fe2000000186c */
[----:B------:R1:W-:Y:S03]  /*b450*/  MUFU.EX2 R189, R134 ;  /* 0x0000008600bd7308 */ /* 0x0003e60000000800 */
[C---:B------:R-:W-:Y:S02]  /*b460*/  FMUL.FTZ R114, R0.reuse, R114 ;  /* 0x0000007200727220 */ /* 0x040fe40000410000 */
[----:B------:R-:W-:Y:S02]  /*b470*/  FMUL.FTZ R115, R0, R115 ;  /* 0x0000007300737220 */ /* 0x000fe40000410000 */
[C---:B------:R-:W-:Y:S04]  /*b480*/  FMUL.FTZ R116, R2.reuse, R116 ;  /* 0x0000007402747220 */ /* 0x040fe80000410000 */
[----:B------:R-:W-:Y:S01]  /*b490*/  FMUL.FTZ R117, R2, R117 ;  /* 0x0000007502757220 */ /* 0x000fe20000410000 */
[C---:B------:R-:W-:Y:S01]  /*b4a0*/  HMMA.16816.F32 R112, R168.reuse, R142, R112 ;  /* 0x0000008ea870723c */ /* 0x040fe20000001870 */
[----:B------:R-:W3:Y:S02]  /*b4b0*/  LDSM.16.MT88.4 R140, [R205+0x900] ;  /* 0x00090000cd8c783b */ /* 0x000ee40000004200 */
[C---:B------:R-:W-:Y:S02]  /*b4c0*/  FMUL.FTZ R118, R0.reuse, R118 ;  /* 0x0000007600767220 */ /* 0x040fe40000410000 */
[----:B------:R-:W-:Y:S02]  /*b4d0*/  FMUL.FTZ R119, R0, R119 ;  /* 0x0000007700777220 */ /* 0x000fe40000410000 */
[C---:B------:R-:W-:Y:S02]  /*b4e0*/  FMUL.FTZ R120, R2.reuse, R120 ;  /* 0x0000007802787220 */ /* 0x040fe40000410000 */
[----:B------:R-:W-:Y:S03]  /*b4f0*/  FMUL.FTZ R121, R2, R121 ;  /* 0x0000007902797220 */ /* 0x000fe60000410000 */
[C---:B----4-:R-:W-:Y:S03]  /*b500*/  HMMA.16816.F32 R116, R168.reuse, R144, R116 ;  /* 0x00000090a874723c */ /* 0x050fe60000001874 */
[C---:B------:R-:W-:Y:S02]  /*b510*/  FMUL.FTZ R122, R0.reuse, R122 ;  /* 0x0000007a007a7220 */ /* 0x040fe40000410000 */
[----:B------:R-:W-:Y:S02]  /*b520*/  FMUL.FTZ R123, R0, R123 ;  /* 0x0000007b007b7220 */ /* 0x000fe40000410000 */
[--C-:B-1----:R-:W-:Y:S02]  /*b530*/  FFMA.FTZ R134, R177, c[0x0][0x2d0], -R133.reuse ;  /* 0x0000b400b1867a23 */ /* 0x102fe40000010885 */
[----:B------:R-:W-:Y:S02]  /*b540*/  LDSM.16.MT88.4 R176, [R206+0x3900] ;  /* 0x00390000ceb0783b */ /* 0x000fe40000004200 */
[----:B------:R1:W4:Y:S01]  /*b550*/  MUFU.EX2 R186, R134 ;  /* 0x0000008600ba7308 */ /* 0x0003220000000800 */
[C---:B------:R-:W-:Y:S03]  /*b560*/  HMMA.16816.F32 R120, R168.reuse, R146, R120 ;  /* 0x00000092a878723c */ /* 0x040fe60000001878 */
[C---:B------:R-:W-:Y:S02]  /*b570*/  FMUL.FTZ R124, R2.reuse, R124 ;  /* 0x0000007c027c7220 */ /* 0x040fe40000410000 */
[----:B------:R-:W-:Y:S01]  /*b580*/  FMUL.FTZ R125, R2, R125 ;  /* 0x0000007d027d7220 */ /* 0x000fe20000410000 */
[----:B------:R-:W3:Y:S01]  /*b590*/  LDSM.16.MT88.4 R144, [R208+0x900] ;  /* 0x00090000d090783b */ /* 0x000ee20000004200 */
[C---:B------:R-:W-:Y:S02]  /*b5a0*/  FMUL.FTZ R126, R0.reuse, R126 ;  /* 0x0000007e007e7220 */ /* 0x040fe40000410000 */
[----:B------:R-:W-:Y:S03]  /*b5b0*/  FMUL.FTZ R127, R0, R127 ;  /* 0x0000007f007f7220 */ /* 0x000fe60000410000 */
[C---:B------:R-:W-:Y:S02]  /*b5c0*/  FMUL.FTZ R128, R2.reuse, R128 ;  /* 0x0000008002807220 */ /* 0x040fe40000410000 */
[----:B------:R-:W-:Y:S02]  /*b5d0*/  FMUL.FTZ R129, R2, R129 ;  /* 0x0000008102817220 */ /* 0x000fe40000410000 */
[C---:B--2---:R-:W-:Y:S03]  /*b5e0*/  HMMA.16816.F32 R124, R168.reuse, R136, R124 ;  /* 0x00000088a87c723c */ /* 0x044fe6000000187c */
[C---:B------:R-:W-:Y:S02]  /*b5f0*/  FMUL.FTZ R130, R0.reuse, R130 ;  /* 0x0000008200827220 */ /* 0x040fe40000410000 */
[----:B------:R-:W-:Y:S02]  /*b600*/  FMUL.FTZ R131, R0, R131 ;  /* 0x0000008300837220 */ /* 0x000fe40000410000 */
[----:B-----5:R-:W-:Y:S01]  /*b610*/  F2FP.PACK_AB R136, R238, R239 ;  /* 0x000000efee88723e */ /* 0x020fe200000000ff */
[--C-:B-1----:R-:W-:Y:S01]  /*b620*/  FFMA.FTZ R134, R182, c[0x0][0x2d0], -R172.reuse ;  /* 0x0000b400b6867a23 */ /* 0x102fe200000108ac */
[----:B------:R-:W-:Y:S03]  /*b630*/  F2FP.PACK_AB R137, R190, R191 ;  /* 0x000000bfbe89723e */ /* 0x000fe600000000ff */
[----:B------:R-:W-:Y:S01]  /*b640*/  HMMA.16816.F32 R128, R168, R138, R128 ;  /* 0x0000008aa880723c */ /* 0x000fe20000001880 */
[----:B------:R1:W-:Y:S06]  /*b650*/  MUFU.EX2 R235, R134 ;  /* 0x0000008600eb7308 */ /* 0x0003ec0000000800 */
[----:B------:R-:W-:Y:S02]  /*b660*/  F2FP.PACK_AB R138, R236, R237 ;  /* 0x000000edec8a723e */ /* 0x000fe400000000ff */
[----:B----4-:R-:W-:Y:S07]  /*b670*/  F2FP.PACK_AB R139, R186, R189 ;  /* 0x000000bdba8b723e */ /* 0x010fee00000000ff */
[C---:B---3--:R-:W-:Y:S08]  /*b680*/  HMMA.16816.F32 R4, R136.reuse, R140, R4 ;  /* 0x0000008c8804723c */ /* 0x048ff00000001804 */
[C---:B------:R-:W-:Y:S01]  /*b690*/  HMMA.16816.F32 R8, R136.reuse, R142, R8 ;  /* 0x0000008e8808723c */ /* 0x040fe20000001808 */
[----:B------:R-:W2:Y:S03]  /*b6a0*/  LDSM.16.MT88.4 R140, [R206+0x2900] ;  /* 0x00290000ce8c783b */ /* 0x000ea60000004200 */
[--C-:B-1----:R-:W-:Y:S04]  /*b6b0*/  FFMA.FTZ R134, R183, c[0x0][0x2d0], -R172.reuse ;  /* 0x0000b400b7867a23 */ /* 0x102fe800000108ac */
[C---:B------:R-:W-:Y:S01]  /*b6c0*/  HMMA.16816.F32 R12, R136.reuse, R148, R12 ;  /* 0x00000094880c723c */ /* 0x040fe2000000180c */
[----:B------:R1:W3:Y:S07]  /*b6d0*/  MUFU.EX2 R234, R134 ;  /* 0x0000008600ea7308 */ /* 0x0002ee0000000800 */
[C---:B------:R-:W-:Y:S01]  /*b6e0*/  HMMA.16816.F32 R16, R136.reuse, R150, R16 ;  /* 0x000000968810723c */ /* 0x040fe20000001810 */
[----:B------:R-:W-:Y:S07]  /*b6f0*/  LDSM.16.MT88.4 R148, [R207+0x2900] ;  /* 0x00290000cf94783b */ /* 0x000fee0000004200 */
[C---:B------:R-:W-:Y:S08]  /*b700*/  HMMA.16816.F32 R20, R136.reuse, R144, R20 ;  /* 0x000000908814723c */ /* 0x040ff00000001814 */
[C---:B------:R-:W-:Y:S01]  /*b710*/  HMMA.16816.F32 R24, R136.reuse, R146, R24 ;  /* 0x000000928818723c */ /* 0x040fe20000001818 */
[----:B------:R-:W4:Y:S03]  /*b720*/  LDSM.16.MT88.4 R144, [R208+0x2900] ;  /* 0x00290000d090783b */ /* 0x000f260000004200 */
[--C-:B-1----:R-:W-:Y:S04]  /*b730*/  FFMA.FTZ R134, R184, c[0x0][0x2d0], -R172.reuse ;  /* 0x0000b400b8867a23 */ /* 0x102fe800000108ac */
[C---:B------:R-:W-:Y:S01]  /*b740*/  HMMA.16816.F32 R28, R136.reuse, R152, R28 ;  /* 0x00000098881c723c */ /* 0x040fe2000000181c */
[----:B------:R1:W-:Y:S07]  /*b750*/  MUFU.EX2 R233, R134 ;  /* 0x0000008600e97308 */ /* 0x0003ee0000000800 */
[C---:B------:R-:W-:Y:S01]  /*b760*/  HMMA.16816.F32 R32, R136.reuse, R154, R32 ;  /* 0x0000009a8820723c */ /* 0x040fe20000001820 */
[----:B------:R-:W5:Y:S07]  /*b770*/  LDSM.16.MT88.4 R152, [R208+0x4900] ;  /* 0x00490000d098783b */ /* 0x000f6e0000004200 */
[C---:B------:R-:W-:Y:S08]  /*b780*/  HMMA.16816.F32 R36, R136.reuse, R156, R36 ;  /* 0x0000009c8824723c */ /* 0x040ff00000001824 */
[C---:B------:R-:W-:Y:S01]  /*b790*/  HMMA.16816.F32 R40, R136.reuse, R158, R40 ;  /* 0x0000009e8828723c */ /* 0x040fe20000001828 */
[----:B------:R-:W-:Y:S03]  /*b7a0*/  LDSM.16.MT88.4 R156, [R206+0x1100] ;  /* 0x00110000ce9c783b */ /* 0x000fe60000004200 */
[--C-:B-1----:R-:W-:Y:S04]  /*b7b0*/  FFMA.FTZ R134, R188, c[0x0][0x2d0], -R172.reuse ;  /* 0x0000b400bc867a23 */ /* 0x102fe800000108ac */
[C---:B--2---:R-:W-:Y:S01]  /*b7c0*/  HMMA.16816.F32 R44, R136.reuse, R140, R44 ;  /* 0x0000008c882c723c */ /* 0x044fe2000000182c */
[----:B------:R1:W2:Y:S07]  /*b7d0*/  MUFU.EX2 R232, R134 ;  /* 0x0000008600e87308 */ /* 0x0002ae0000000800 */
[C---:B------:R-:W-:Y:S01]  /*b7e0*/  HMMA.16816.F32 R48, R136.reuse, R142, R48 ;  /* 0x0000008e8830723c */ /* 0x040fe20000001830 */
[----:B------:R-:W2:Y:S07]  /*b7f0*/  LDSM.16.MT88.4 R140, [R207+0x4900] ;  /* 0x00490000cf8c783b */ /* 0x000eae0000004200 */
[C---:B----4-:R-:W-:Y:S08]  /*b800*/  HMMA.16816.F32 R52, R136.reuse, R144, R52 ;  /* 0x000000908834723c */ /* 0x050ff00000001834 */
[C---:B------:R-:W-:Y:S01]  /*b810*/  HMMA.16816.F32 R56, R136.reuse, R146, R56 ;  /* 0x000000928838723c */ /* 0x040fe20000001838 */
[----:B------:R-:W4:Y:S03]  /*b820*/  LDSM.16.MT88.4 R144, [R205+0x6900] ;  /* 0x00690000cd90783b */ /* 0x000f260000004200 */
[--C-:B-1----:R-:W-:Y:S04]  /*b830*/  FFMA.FTZ R134, R173, c[0x0][0x2d0], -R133.reuse ;  /* 0x0000b400ad867a23 */ /* 0x102fe80000010885 */
[C---:B------:R-:W-:Y:S01]  /*b840*/  HMMA.16816.F32 R60, R136.reuse, R148, R60 ;  /* 0x00000094883c723c */ /* 0x040fe2000000183c */
[----:B------:R1:W-:Y:S07]  /*b850*/  MUFU.EX2 R185, R134 ;  /* 0x0000008600b97308 */ /* 0x0003ee0000000800 */
[C---:B------:R-:W-:Y:S01]  /*b860*/  HMMA.16816.F32 R64, R136.reuse, R150, R64 ;  /* 0x000000968840723c */ /* 0x040fe20000001840 */
[----:B------:R-:W2:Y:S07]  /*b870*/  LDSM.16.MT88.4 R148, [R206+0x6900] ;  /* 0x00690000ce94783b */ /* 0x000eae0000004200 */
[C---:B------:R-:W-:Y:S08]  /*b880*/  HMMA.16816.F32 R68, R136.reuse, R160, R68 ;  /* 0x000000a08844723c */ /* 0x040ff00000001844 */
[C---:B------:R-:W-:Y:S01]  /*b890*/  HMMA.16816.F32 R72, R136.reuse, R162, R72 ;  /* 0x000000a28848723c */ /* 0x040fe20000001848 */
[----:B------:R-:W-:Y:S03]  /*b8a0*/  LDSM.16.MT88.4 R160, [R207+0x1100] ;  /* 0x00110000cfa0783b */ /* 0x000fe60000004200 */
[--C-:B-1----:R-:W-:Y:S04]  /*b8b0*/  FFMA.FTZ R134, R174, c[0x0][0x2d0], -R133.reuse ;  /* 0x0000b400ae867a23 */ /* 0x102fe80000010885 */
[C---:B------:R-:W-:Y:S01]  /*b8c0*/  HMMA.16816.F32 R76, R136.reuse, R164, R76 ;  /* 0x000000a4884c723c */ /* 0x040fe2000000184c */
[----:B------:R1:W1:Y:S07]  /*b8d0*/  MUFU.EX2 R184, R134 ;  /* 0x0000008600b87308 */ /* 0x00026e0000000800 */
[C---:B------:R-:W-:Y:S01]  /*b8e0*/  HMMA.16816.F32 R80, R136.reuse, R166, R80 ;  /* 0x000000a68850723c */ /* 0x040fe20000001850 */
[----:B------:R-:W-:Y:S07]  /*b8f0*/  LDSM.16.MT88.4 R164, [R206+0x5100] ;  /* 0x00510000cea4783b */ /* 0x000fee0000004200 */
[C---:B-----5:R-:W-:Y:S08]  /*b900*/  HMMA.16816.F32 R84, R136.reuse, R152, R84 ;  /* 0x000000988854723c */ /* 0x060ff00000001854 */
[C---:B------:R-:W-:Y:S01]  /*b910*/  HMMA.16816.F32 R88, R136.reuse, R154, R88 ;  /* 0x0000009a8858723c */ /* 0x040fe20000001858 */
[----:B------:R-:W5:Y:S03]  /*b920*/  LDSM.16.MT88.4 R152, [R208+0x6900] ;  /* 0x00690000d098783b */ /* 0x000f660000004200 */
[--C-:B-1----:R-:W-:Y:S04]  /*b930*/  FFMA.FTZ R134, R181, c[0x0][0x2d0], -R133.reuse ;  /* 0x0000b400b5867a23 */ /* 0x102fe80000010885 */
[C---:B--2---:R-:W-:Y:S01]  /*b940*/  HMMA.16816.F32 R92, R136.reuse, R140, R92 ;  /* 0x0000008c885c723c */ /* 0x044fe2000000185c */
[----:B------:R1:W-:Y:S07]  /*b950*/  MUFU.EX2 R183, R134 ;  /* 0x0000008600b77308 */ /* 0x0003ee0000000800 */
[C---:B------:R-:W-:Y:S01]  /*b960*/  HMMA.16816.F32 R96, R136.reuse, R142, R96 ;  /* 0x0000008e8860723c */ /* 0x040fe20000001860 */
[----:B------:R-:W2:Y:S07]  /*b970*/  LDSM.16.MT88.4 R140, [R207+0x6900] ;  /* 0x00690000cf8c783b */ /* 0x000eae0000004200 */
[C---:B----4-:R-:W-:Y:S08]  /*b980*/  HMMA.16816.F32 R100, R136.reuse, R144, R100 ;  /* 0x000000908864723c */ /* 0x050ff00000001864 */
[C---:B------:R-:W-:Y:S01]  /*b990*/  HMMA.16816.F32 R104, R136.reuse, R146, R104 ;  /* 0x000000928868723c */ /* 0x040fe20000001868 */
[----:B------:R-:W4:Y:S03]  /*b9a0*/  LDSM.16.MT88.4 R144, [R205+0x1100] ;  /* 0x00110000cd90783b */ /* 0x000f260000004200 */
[--C-:B-1----:R-:W-:Y:S04]  /*b9b0*/  FFMA.FTZ R134, R187, c[0x0][0x2d0], -R133.reuse ;  /* 0x0000b400bb867a23 */ /* 0x102fe80000010885 */
[C---:B------:R-:W-:Y:S01]  /*b9c0*/  HMMA.16816.F32 R108, R136.reuse, R148, R108 ;  /* 0x00000094886c723c */ /* 0x040fe2000000186c */
[----:B------:R1:W1:Y:S07]  /*b9d0*/  MUFU.EX2 R182, R134 ;  /* 0x0000008600b67308 */ /* 0x00026e0000000800 */
[C---:B------:R-:W-:Y:S01]  /*b9e0*/  HMMA.16816.F32 R112, R136.reuse, R150, R112 ;  /* 0x000000968870723c */ /* 0x040fe20000001870 */
[----:B------:R-:W4:Y:S07]  /*b9f0*/  LDSM.16.MT88.4 R148, [R208+0x1100] ;  /* 0x00110000d094783b */ /* 0x000f2e0000004200 */
[C---:B-----5:R-:W-:Y:S08]  /*ba00*/  HMMA.16816.F32 R116, R136.reuse, R152, R116 ;  /* 0x000000988874723c */ /* 0x060ff00000001874 */
[C---:B------:R-:W-:Y:S01]  /*ba10*/  HMMA.16816.F32 R120, R136.reuse, R154, R120 ;  /* 0x0000009a8878723c */ /* 0x040fe20000001878 */
[----:B------:R-:W-:Y:S03]  /*ba20*/  LDSM.16.MT88.4 R152, [R208+0x3100] ;  /* 0x00310000d098783b */ /* 0x000fe60000004200 */
[--C-:B-1----:R-:W-:Y:S04]  /*ba30*/  FFMA.FTZ R134, R195, c[0x0][0x2d0], -R172.reuse ;  /* 0x0000b400c3867a23 */ /* 0x102fe800000108ac */
[C---:B--2---:R-:W-:Y:S01]  /*ba40*/  HMMA.16816.F32 R124, R136.reuse, R140, R124 ;  /* 0x0000008c887c723c */ /* 0x044fe2000000187c */
[----:B------:R1:W-:Y:S07]  /*ba50*/  MUFU.EX2 R203, R134 ;  /* 0x0000008600cb7308 */ /* 0x0003ee0000000800 */
[----:B------:R-:W-:Y:S01]  /*ba60*/  HMMA.16816.F32 R128, R136, R142, R128 ;  /* 0x0000008e8880723c */ /* 0x000fe20000001880 */
[----:B------:R-:W2:Y:S06]  /*ba70*/  LDSM.16.MT88.4 R140, [R205+0x3100] ;  /* 0x00310000cd8c783b */ /* 0x000eac0000004200 */
[----:B---3--:R-:W-:Y:S02]  /*ba80*/  F2FP.PACK_AB R136, R234, R235 ;  /* 0x000000ebea88723e */ /* 0x008fe400000000ff */
[----:B------:R-:W-:Y:S03]  /*ba90*/  F2FP.PACK_AB R138, R232, R233 ;  /* 0x000000e9e88a723e */ /* 0x000fe600000000ff */
[----:B------:R-:W-:Y:S02]  /*baa0*/  F2FP.PACK_AB R137, R184, R185 ;  /* 0x000000b9b889723e */ /* 0x000fe400000000ff */
[----:B------:R-:W-:Y:S01]  /*bab0*/  F2FP.PACK_AB R139, R182, R183 ;  /* 0x000000b7b68b723e */ /* 0x000fe200000000ff */
[--C-:B-1----:R-:W-:Y:S06]  /*bac0*/  FFMA.FTZ R134, R196, c[0x0][0x2d0], -R172.reuse ;  /* 0x0000b400c4867a23 */ /* 0x102fec00000108ac */
[C---:B----4-:R-:W-:Y:S01]  /*bad0*/  HMMA.16816.F32 R4, R136.reuse, R144, R4 ;  /* 0x000000908804723c */ /* 0x050fe20000001804 */
[----:B------:R1:W3:Y:S07]  /*bae0*/  MUFU.EX2 R195, R134 ;  /* 0x0000008600c37308 */ /* 0x0002ee0000000800 */
[C---:B------:R-:W-:Y:S01]  /*baf0*/  HMMA.16816.F32 R8, R136.reuse, R146, R8 ;  /* 0x000000928808723c */ /* 0x040fe20000001808 */
[----:B------:R-:W4:Y:S07]  /*bb00*/  LDSM.16.MT88.4 R144, [R206+0x3100] ;  /* 0x00310000ce90783b */ /* 0x000f2e0000004200 */
[C---:B------:R-:W-:Y:S08]  /*bb10*/  HMMA.16816.F32 R12, R136.reuse, R156, R12 ;  /* 0x0000009c880c723c */ /* 0x040ff0000000180c */
[C---:B------:R-:W-:Y:S01]  /*bb20*/  HMMA.16816.F32 R16, R136.reuse, R158, R16 ;  /* 0x0000009e8810723c */ /* 0x040fe20000001810 */
[----:B------:R-:W5:Y:S03]  /*bb30*/  LDSM.16.MT88.4 R156, [R207+0x3100] ;  /* 0x00310000cf9c783b */ /* 0x000f660000004200 */
[--C-:B-1----:R-:W-:Y:S01]  /*bb40*/  FFMA.FTZ R134, R197, c[0x0][0x2d0], -R172.reuse ;  /* 0x0000b400c5867a23 */ /* 0x102fe200000108ac */
[----:B---3--:R-:W-:Y:S01]  /*bb50*/  F2FP.PACK_AB R168, R195, R203 ;  /* 0x000000cbc3a8723e */ /* 0x008fe200000000ff */
[----:B------:R-:W-:Y:S02]  /*bb60*/  FFMA.FTZ R172, R198, c[0x0][0x2d0], -R172 ;  /* 0x0000b400c6ac7a23 */ /* 0x000fe400000108ac */
[C---:B------:R-:W-:Y:S01]  /*bb70*/  HMMA.16816.F32 R20, R136.reuse, R148, R20 ;  /* 0x000000948814723c */ /* 0x040fe20000001814 */
[----:B------:R1:W-:Y:S07]  /*bb80*/  MUFU.EX2 R188, R134 ;  /* 0x0000008600bc7308 */ /* 0x0003ee0000000800 */
[C---:B------:R-:W-:Y:S01]  /*bb90*/  HMMA.16816.F32 R24, R136.reuse, R150, R24 ;  /* 0x000000968818723c */ /* 0x040fe20000001818 */
[----:B------:R-:W3:Y:S02]  /*bba0*/  LDSM.16.MT88.4 R148, [R205+0x5100] ;  /* 0x00510000cd94783b */ /* 0x000ee40000004200 */
[----:B------:R4:W4:Y:S05]  /*bbb0*/  MUFU.EX2 R187, R172 ;  /* 0x000000ac00bb7308 */ /* 0x00092a0000000800 */
[C---:B------:R-:W-:Y:S08]  /*bbc0*/  HMMA.16816.F32 R28, R136.reuse, R160, R28 ;  /* 0x000000a0881c723c */ /* 0x040ff0000000181c */
[C---:B------:R-:W-:Y:S01]  /*bbd0*/  HMMA.16816.F32 R32, R136.reuse, R162, R32 ;  /* 0x000000a28820723c */ /* 0x040fe20000001820 */
[----:B------:R-:W3:Y:S03]  /*bbe0*/  LDSM.16.MT88.4 R160, [R208+0x5100] ;  /* 0x00510000d0a0783b */ /* 0x000ee60000004200 */
[--C-:B-1----:R-:W-:Y:S04]  /*bbf0*/  FFMA.FTZ R134, R192, c[0x0][0x2d0], -R133.reuse ;  /* 0x0000b400c0867a23 */ /* 0x102fe80000010885 */
[C---:B--2---:R-:W-:Y:S01]  /*bc00*/  HMMA.16816.F32 R36, R136.reuse, R140, R36 ;  /* 0x0000008c8824723c */ /* 0x044fe20000001824 */
[----:B------:R1:W-:Y:S01]  /*bc10*/  MUFU.EX2 R181, R134 ;  /* 0x0000008600b57308 */ /* 0x0003e20000000800 */
[----:B----4-:R-:W-:Y:S02]  /*bc20*/  LDSM.16.MT88.4 R172, [R205+0x3900] ;  /* 0x00390000cdac783b */ /* 0x010fe40000004200 */
[----:B------:R-:W-:Y:S04]  /*bc30*/  F2FP.PACK_AB R170, R187, R188 ;  /* 0x000000bcbbaa723e */ /* 0x000fe800000000ff */
[C---:B------:R-:W-:Y:S02]  /*bc40*/  HMMA.16816.F32 R40, R136.reuse, R142, R40 ;  /* 0x0000008e8828723c */ /* 0x040fe40000001828 */
[----:B------:R-:W2:Y:S06]  /*bc50*/  LDSM.16.MT88.4 R140, [R207+0x5100] ;  /* 0x00510000cf8c783b */ /* 0x000eac0000004200 */
[C---:B------:R-:W-:Y:S08]  /*bc60*/  HMMA.16816.F32 R44, R136.reuse, R144, R44 ;  /* 0x00000090882c723c */ /* 0x040ff0000000182c */
[C---:B------:R-:W-:Y:S01]  /*bc70*/  HMMA.16816.F32 R48, R136.reuse, R146, R48 ;  /* 0x000000928830723c */ /* 0x040fe20000001830 */
[----:B------:R-:W4:Y:S03]  /*bc80*/  LDSM.16.MT88.4 R144, [R205+0x7100] ;  /* 0x00710000cd90783b */ /* 0x000f260000004200 */
[--C-:B-1----:R-:W-:Y:S04]  /*bc90*/  FFMA.FTZ R134, R193, c[0x0][0x2d0], -R133.reuse ;  /* 0x0000b400c1867a23 */ /* 0x102fe80000010885 */
[C---:B------:R-:W-:Y:S01]  /*bca0*/  HMMA.16816.F32 R52, R136.reuse, R152, R52 ;  /* 0x000000988834723c */ /* 0x040fe20000001834 */
[----:B------:R-:W1:Y:S07]  /*bcb0*/  MUFU.EX2 R180, R134 ;  /* 0x0000008600b47308 */ /* 0x000e6e0000000800 */
[C---:B------:R-:W-:Y:S01]  /*bcc0*/  HMMA.16816.F32 R56, R136.reuse, R154, R56 ;  /* 0x0000009a8838723c */ /* 0x040fe20000001838 */
[----:B------:R-:W-:Y:S07]  /*bcd0*/  LDSM.16.MT88.4 R152, [R208+0x7100] ;  /* 0x00710000d098783b */ /* 0x000fee0000004200 */
[C---:B-----5:R-:W-:Y:S08]  /*bce0*/  HMMA.16816.F32 R60, R136.reuse, R156, R60 ;  /* 0x0000009c883c723c */ /* 0x060ff0000000183c */
[C---:B------:R-:W-:Y:S01]  /*bcf0*/  HMMA.16816.F32 R64, R136.reuse, R158, R64 ;  /* 0x0000009e8840723c */ /* 0x040fe20000001840 */
[----:B------:R-:W-:Y:S03]  /*bd00*/  LDSM.16.MT88.4 R156, [R206+0x1900] ;  /* 0x00190000ce9c783b */ /* 0x000fe60000004200 */
[----:B-1----:R-:W-:Y:S01]  /*bd10*/  F2FP.PACK_AB R169, R180, R181 ;  /* 0x000000b5b4a9723e */ /* 0x002fe200000000ff */
[--C-:B------:R-:W-:Y:S02]  /*bd20*/  FFMA.FTZ R134, R194, c[0x0][0x2d0], -R133.reuse ;  /* 0x0000b400c2867a23 */ /* 0x100fe40000010885 */
[----:B------:R-:W-:Y:S01]  /*bd30*/  FFMA.FTZ R133, R135, c[0x0][0x2d0], -R133 ;  /* 0x0000b40087857a23 */ /* 0x000fe20000010885 */
[C---:B---3--:R-:W-:Y:S03]  /*bd40*/  HMMA.16816.F32 R68, R136.reuse, R148, R68 ;  /* 0x000000948844723c */ /* 0x048fe60000001844 */
[----:B------:R-:W-:Y:S05]  /*bd50*/  MUFU.EX2 R134, R134 ;  /* 0x0000008600867308 */ /* 0x000fea0000000800 */
[C---:B------:R-:W-:Y:S01]  /*bd60*/  HMMA.16816.F32 R72, R136.reuse, R150, R72 ;  /* 0x000000968848723c */ /* 0x040fe20000001848 */
[----:B------:R-:W1:Y:S04]  /*bd70*/  LDSM.16.MT88.4 R148, [R206+0x7100] ;  /* 0x00710000ce94783b */ /* 0x000e680000004200 */
[----:B------:R-:W3:Y:S03]  /*bd80*/  MUFU.EX2 R133, R133 ;  /* 0x0000008500857308 */ /* 0x000ee60000000800 */
[C---:B------:R-:W-:Y:S08]  /*bd90*/  HMMA.16816.F32 R76, R136.reuse, R164, R76 ;  /* 0x000000a4884c723c */ /* 0x040ff0000000184c */
[C---:B------:R-:W-:Y:S01]  /*bda0*/  HMMA.16816.F32 R80, R136.reuse, R166, R80 ;  /* 0x000000a68850723c */ /* 0x040fe20000001850 */
[----:B------:R-:W-:Y:S07]  /*bdb0*/  LDSM.16.MT88.4 R164, [R207+0x1900] ;  /* 0x00190000cfa4783b */ /* 0x000fee0000004200 */
[C---:B------:R-:W-:Y:S04]  /*bdc0*/  HMMA.16816.F32 R84, R136.reuse, R160, R84 ;  /* 0x000000a08854723c */ /* 0x040fe80000001854 */
[----:B---3--:R-:W-:Y:S04]  /*bdd0*/  F2FP.PACK_AB R171, R133, R134 ;  /* 0x0000008685ab723e */ /* 0x008fe800000000ff */
[C---:B------:R-:W-:Y:S01]  /*bde0*/  HMMA.16816.F32 R88, R136.reuse, R162, R88 ;  /* 0x000000a28858723c */ /* 0x040fe20000001858 */
[----:B------:R-:W-:Y:S07]  /*bdf0*/  LDSM.16.MT88.4 R160, [R208+0x1900] ;  /* 0x00190000d0a0783b */ /* 0x000fee0000004200 */
[C---:B--2---:R-:W-:Y:S08]  /*be00*/  HMMA.16816.F32 R92, R136.reuse, R140, R92 ;  /* 0x0000008c885c723c */ /* 0x044ff0000000185c */
[C---:B------:R-:W-:Y:S01]  /*be10*/  HMMA.16816.F32 R96, R136.reuse, R142, R96 ;  /* 0x0000008e8860723c */ /* 0x040fe20000001860 */
[----:B------:R-:W2:Y:S07]  /*be20*/  LDSM.16.MT88.4 R140, [R207+0x7100] ;  /* 0x00710000cf8c783b */ /* 0x000eae0000004200 */
[C---:B----4-:R-:W-:Y:S08]  /*be30*/  HMMA.16816.F32 R100, R136.reuse, R144, R100 ;  /* 0x000000908864723c */ /* 0x050ff00000001864 */
[C---:B------:R-:W-:Y:S01]  /*be40*/  HMMA.16816.F32 R104, R136.reuse, R146, R104 ;  /* 0x000000928868723c */ /* 0x040fe20000001868 */
[----:B------:R-:W3:Y:S07]  /*be50*/  LDSM.16.MT88.4 R144, [R205+0x1900] ;  /* 0x00190000cd90783b */ /* 0x000eee0000004200 */
[C---:B-1----:R-:W-:Y:S08]  /*be60*/  HMMA.16816.F32 R108, R136.reuse, R148, R108 ;  /* 0x00000094886c723c */ /* 0x042ff0000000186c */
[C---:B------:R-:W-:Y:S08]  /*be70*/  HMMA.16816.F32 R112, R136.reuse, R150, R112 ;  /* 0x000000968870723c */ /* 0x040ff00000001870 */
[C---:B------:R-:W-:Y:S08]  /*be80*/  HMMA.16816.F32 R116, R136.reuse, R152, R116 ;  /* 0x000000988874723c */ /* 0x040ff00000001874 */
[C---:B------:R-:W-:Y:S08]  /*be90*/  HMMA.16816.F32 R120, R136.reuse, R154, R120 ;  /* 0x0000009a8878723c */ /* 0x040ff00000001878 */
[C---:B--2---:R-:W-:Y:S08]  /*bea0*/  HMMA.16816.F32 R124, R136.reuse, R140, R124 ;  /* 0x0000008c887c723c */ /* 0x044ff0000000187c */
[----:B------:R-:W-:Y:S08]  /*beb0*/  HMMA.16816.F32 R128, R136, R142, R128 ;  /* 0x0000008e8880723c */ /* 0x000ff00000001880 */
[C---:B---3--:R-:W-:Y:S01]  /*bec0*/  HMMA.16816.F32 R136, R168.reuse, R144, R4 ;  /* 0x00000090a888723c */ /* 0x048fe20000001804 */
        /* <DEDUP_REMOVED lines=10> */
[----:B------:R-:W1:Y:S07]  /*bf70*/  LDSM.16.MT88.4 R24, [R207+0x5900] ;  /* 0x00590000cf18783b */ /* 0x000e6e0000004200 */
[C---:B------:R-:W-:Y:S01]  /*bf80*/  HMMA.16816.F32 R160, R168.reuse, R164, R28 ;  /* 0x000000a4a8a0723c */ /* 0x040fe2000000181c */
[----:B------:R-:W1:Y:S07]  /*bf90*/  LDSM.16.MT88.4 R28, [R205+0x7900] ;  /* 0x00790000cd1c783b */ /* 0x000e6e0000004200 */
[C---:B------:R-:W-:Y:S08]  /*bfa0*/  HMMA.16816.F32 R164, R168.reuse, R166, R32 ;  /* 0x000000a6a8a4723c */ /* 0x040ff00000001820 */
        /* <DEDUP_REMOVED lines=13> */
[C---:B----4-:R-:W-:Y:S07]  /*c080*/  HMMA.16816.F32 R76, R168.reuse, R16, R76 ;  /* 0x00000010a84c723c */ /* 0x050fee000000184c */
[----:B------:R-:W-:Y:S01]  /*c090*/  FFMA.FTZ R16, R2, R249, R240 ;  /* 0x000000f902107223 */ /* 0x000fe200000100f0 */
        /* <DEDUP_REMOVED lines=33> */
[----:B------:R-:W-:Y:S01]  /*c2b0*/  FADD.FTZ R4, R182, R2 ;  /* 0x00000002b6047221 */ /* 0x000fe20000010000 */
[C---:B---3--:R-:W-:Y:S03]  /*c2c0*/  HMMA.16816.F32 R124, R168.reuse, R12, R124 ;  /* 0x0000000ca87c723c */ /* 0x048fe6000000187c */
[----:B------:R-:W-:Y:S02]  /*c2d0*/  FADD.FTZ R2, R203, R0 ;  /* 0x00000000cb027221 */ /* 0x000fe40000010000 */
[----:B------:R-:W-:Y:S02]  /*c2e0*/  FADD.FTZ R0, R181, R4 ;  /* 0x00000004b5007221 */ /* 0x000fe40000010000 */
[----:B------:R-:W-:Y:S01]  /*c2f0*/  FADD.FTZ R2, R195, R2 ;  /* 0x00000002c3027221 */ /* 0x000fe20000010000 */
[----:B------:R-:W-:Y:S04]  /*c300*/  HMMA.16816.F32 R128, R168, R14, R128 ;  /* 0x0000000ea880723c */ /* 0x000fe80000001880 */
[----:B------:R-:W-:Y:S02]  /*c310*/  FADD.FTZ R0, R180, R0 ;  /* 0x00000000b4007221 */ /* 0x000fe40000010000 */
[----:B------:R-:W-:Y:S02]  /*c320*/  FADD.FTZ R2, R188, R2 ;  /* 0x00000002bc027221 */ /* 0x000fe40000010000 */
[----:B------:R-:W-:Y:S01]  /*c330*/  FADD.FTZ R0, R134, R0 ;  /* 0x0000000086007221 */ /* 0x000fe20000010000 */
[----:B------:R-:W-:Y:S03]  /*c340*/  MOV R134, R3 ;  /* 0x0000000300867202 */ /* 0x000fe60000000f00 */
[----:B------:R-:W-:Y:S02]  /*c350*/  FADD.FTZ R249, R187, R2 ;  /* 0x00000002bbf97221 */ /* 0x000fe40000010000 */
[----:B------:R-:W-:Y:S01]  /*c360*/  FADD.FTZ R250, R133, R0 ;  /* 0x0000000085fa7221 */ /* 0x000fe20000010000 */
[----:B------:R-:W-:Y:S01]  /*c370*/  MOV R133, R132 ;  /* 0x0000008400857202 */ /* 0x000fe20000000f00 */
[----:B------:R-:W-:-:S05]  /*c380*/  @P0 BRA `(.L_x_971) ;  /* 0xffffb48000000947 */ /* 0x000fca000383ffff */
.L_x_962:
        /* <DEDUP_REMOVED lines=23> */
.L_x_973:
[----:B------:R-:W-:Y:S02]  /*c500*/  ULDC UR4, c[0x0][0x32c] ;  /* 0x0000cb0000047ab9 */ /* 0x000fe40000000800 */
[----:B------:R-:W-:-:S03]  /*c510*/  UISETP.NE.AND UP0, UPT, UR4, 0x1, UPT ;  /* 0x000000010400788c */ /* 0x000fc6000bf05270 */
[----:B------:R-:W-:Y:S02]  /*c520*/  ULDC.64 UR4, c[0x0][0x330] ;  /* 0x0000cc0000047ab9 */ /* 0x000fe40000000a00 */
[----:B------:R-:W-:-:S07]  /*c530*/  UIMAD.WIDE.U32 UR20, UR7, UR4, URZ ;  /* 0x00000004071472a5 */ /* 0x000fce000f8e003f */
[----:B------:R-:W-:Y:S02]  /*c540*/  @UP0 UMOV UR17, UR21 ;  /* 0x0000001500110c82 */ /* 0x000fe40008000000 */
[----:B------:R-:W-:Y:S02]  /*c550*/  @UP0 USHF.R.U32.HI UR7, URZ, UR5, UR17 ;  /* 0x000000053f070299 */ /* 0x000fe40008011611 */
.L_x_974:
[----:B------:R-:W-:Y:S02]  /*c560*/  ULDC UR4, c[0x0][0x32c] ;  /* 0x0000cb0000047ab9 */ /* 0x000fe40000000800 */
[----:B------:R-:W-:-:S04]  /*c570*/  UIMAD UR4, UR7, UR4, URZ ;  /* 0x00000004070472a4 */ /* 0x000fc8000f8e023f */
[----:B------:R-:W-:-:S04]  /*c580*/  UISETP.LT.AND UP0, UPT, UR6, UR4, UPT ;  /* 0x000000040600728c */ /* 0x000fc8000bf01270 */
[----:B------:R-:W-:-:S04]  /*c590*/  USEL UR6, UR6, UR4, !UP0 ;  /* 0x0000000406067287 */ /* 0x000fc8000c000000 */
.L_x_972:
        /* <DEDUP_REMOVED lines=10> */
[----:B------:R-:W3:Y:S04]  /*c640*/  LDL.64 R8, [R1+0x38] ;  /* 0x0000380001087983 */ /* 0x000ee80000100a00 */
[----:B------:R-:W4:Y:S04]  /*c650*/  LDL.64 R6, [R1+0x40] ;  /* 0x0000400001067983 */ /* 0x000f280000100a00 */
[----:B------:R-:W3:Y:S01]  /*c660*/  LDL.64 R4, [R1+0x30] ;  /* 0x0000300001047983 */ /* 0x000ee20000100a00 */
[----:B------:R-:W-:Y:S01]  /*c670*/  IMAD.MOV.U32 R134, RZ, RZ, R3 ;  /* 0x000000ffff867224 */ /* 0x000fe200078e0003 */
[----:B------:R-:W-:Y:S01]  /*c680*/  MOV R133, R132 ;  /* 0x0000008400857202 */ /* 0x000fe20000000f00 */
[----:B------:R-:W-:-:S02]  /*c690*/  UMOV UR20, UR14 ;  /* 0x0000000e00147c82 */ /* 0x000fc40008000000 */
[----:B------:R-:W-:Y:S02]  /*c6a0*/  ULDC.64 UR6, c[0x0][0x208] ;  /* 0x0000820000067ab9 */ /* 0x000fe40000000a00 */
[----:B------:R-:W-:Y:S01]  /*c6b0*/  ULDC.64 UR4, c[0x0][0x1e0] ;  /* 0x0000780000047ab9 */ /* 0x000fe20000000a00 */
[C---:B--2---:R-:W-:Y:S02]  /*c6c0*/  IADD3 R2, P6, R10.reuse, 0x40, RZ ;  /* 0x000000400a027810 */ /* 0x044fe40007fde0ff */
[C---:B------:R-:W-:Y:S02]  /*c6d0*/  IADD3 R0, P5, R10.reuse, 0x80, RZ ;  /* 0x000000800a007810 */ /* 0x040fe40007fbe0ff */
[----:B------:R-:W-:Y:S01]  /*c6e0*/  IADD3 R3, P0, R10, 0xc0, RZ ;  /* 0x000000c00a037810 */ /* 0x000fe20007f1e0ff */
[----:B------:R3:W-:Y:S04]  /*c6f0*/  STL [R1+0x24], R2 ;  /* 0x0000240201007387 */ /* 0x0007e80000100800 */
[----:B------:R4:W-:Y:S04]  /*c700*/  STL [R1+0x1c], R0 ;  /* 0x00001c0001007387 */ /* 0x0009e80000100800 */
[----:B------:R1:W-:Y:S01]  /*c710*/  STL [R1+0x14], R3 ;  /* 0x0000140301007387 */ /* 0x0003e20000100800 */
[----:B---3--:R-:W-:Y:S01]  /*c720*/  IMAD.X R2, RZ, RZ, R9, P6 ;  /* 0x000000ffff027224 */ /* 0x008fe200030e0609 */
[----:B----4-:R-:W-:-:S04]  /*c730*/  IADD3 R0, P6, R6, 0x40, RZ ;  /* 0x0000004006007810 */ /* 0x010fc80007fde0ff */
[----:B------:R2:W-:Y:S01]  /*c740*/  STL [R1+0x20], R2 ;  /* 0x0000200201007387 */ /* 0x0005e20000100800 */
[----:B-1----:R-:W-:-:S03]  /*c750*/  IMAD.X R3, RZ, RZ, R9, P5 ;  /* 0x000000ffff037224 */ /* 0x002fc600028e0609 */
[----:B------:R1:W-:Y:S04]  /*c760*/  STL [R1+0xc], R0 ;  /* 0x00000c0001007387 */ /* 0x0003e80000100800 */
[----:B------:R-:W-:Y:S01]  /*c770*/  STL [R1+0x18], R3 ;  /* 0x0000180301007387 */ /* 0x000fe20000100800 */
[----:B--2---:R-:W-:Y:S01]  /*c780*/  IADD3 R2, P5, R6, 0x80, RZ ;  /* 0x0000008006027810 */ /* 0x004fe20007fbe0ff */
[----:B-1----:R-:W-:-:S04]  /*c790*/  IMAD.X R0, RZ, RZ, R9, P0 ;  /* 0x000000ffff007224 */ /* 0x002fc800000e0609 */
[----:B------:R1:W-:Y:S01]  /*c7a0*/  STL [R1+0x4], R2 ;  /* 0x0000040201007387 */ /* 0x0003e20000100800 */
[----:B------:R-:W-:-:S03]  /*c7b0*/  IADD3 R252, P0, R6, 0xc0, RZ ;  /* 0x000000c006fc7810 */ /* 0x000fc60007f1e0ff */
[----:B------:R2:W-:Y:S01]  /*c7c0*/  STL [R1+0x10], R0 ;  /* 0x0000100001007387 */ /* 0x0005e20000100800 */
[----:B------:R-:W-:Y:S01]  /*c7d0*/  IADD3.X R251, RZ, R5, RZ, P0, !PT ;  /* 0x00000005fffb7210 */ /* 0x000fe200007fe4ff */
[--C-:B-1----:R-:W-:Y:S02]  /*c7e0*/  IMAD.X R2, RZ, RZ, R5.reuse, P6 ;  /* 0x000000ffff027224 */ /* 0x102fe400030e0605 */
[----:B--2---:R-:W-:-:S05]  /*c7f0*/  IMAD.X R0, RZ, RZ, R5, P5 ;  /* 0x000000ffff007224 */ /* 0x004fca00028e0605 */
[----:B------:R1:W-:Y:S04]  /*c800*/  STL [R1], R0 ;  /* 0x0000000001007387 */ /* 0x0003e80000100800 */
[----:B------:R1:W-:Y:S02]  /*c810*/  STL [R1+0x8], R2 ;  /* 0x0000080201007387 */ /* 0x0003e40000100800 */
.L_x_976:
[----:B------:R-:W2:Y:S01]  /*c820*/  LDL.64 R20, [R1+0x48] ;  /* 0x0000480001147983 */ /* 0x000ea20000100a00 */
[----:B------:R-:W-:Y:S01]  /*c830*/  UISETP.GT.AND UP3, UPT, UR8, UR20, UPT ;  /* 0x000000140800728c */ /* 0x000fe2000bf64270 */
[----:B------:R-:W-:Y:S04]  /*c840*/  DEPBAR.LE SB0, 0x0 ;  /* 0x000080000000791a */ /* 0x000fe80000000000 */
[----:B------:R-:W3:Y:S01]  /*c850*/  LDL.64 R18, [R1+0x38] ;  /* 0x0000380001127983 */ /* 0x000ee20000100a00 */
[----:B------:R-:W-:Y:S02]  /*c860*/  PLOP3.LUT P5, PT, PT, PT, UP3, 0x80, 0x0 ;  /* 0x000000000000781c */ /* 0x000fe40003faf038 */
[----:B------:R-:W-:Y:S02]  /*c870*/  PLOP3.LUT P0, PT, PT, PT, UP3, 0x80, 0x0 ;  /* 0x000000000000781c */ /* 0x000fe40003f0f038 */
[----:B------:R-:W-:Y:S01]  /*c880*/  PLOP3.LUT P6, PT, PT, PT, UP3, 0x80, 0x0 ;  /* 0x000000000000781c */ /* 0x000fe20003fcf038 */
[----:B------:R-:W4:Y:S01]  /*c890*/  LDL R16, [R1+0x24] ;  /* 0x0000240001107983 */ /* 0x000f220000100800 */
[----:B------:R-:W-:Y:S02]  /*c8a0*/  @!UP3 UIMAD.WIDE.U32 UR22, UR20, UR6, URZ ;  /* 0x000000061416b2a5 */ /* 0x000fe4000f8e003f */
[----:B------:R-:W-:Y:S01]  /*c8b0*/  @!UP3 USHF.R.S32.HI UR14, URZ, 0x1f, UR20 ;  /* 0x0000001f3f0eb899 */ /* 0x000fe20008011414 */
[----:B------:R-:W3:Y:S01]  /*c8c0*/  LDL R14, [R1+0x20] ;  /* 0x00002000010e7983 */ /* 0x000ee20000100800 */
[----:B------:R-:W-:Y:S02]  /*c8d0*/  @!UP3 USHF.L.U32 UR21, UR22, 0x6, URZ ;  /* 0x000000061615b899 */ /* 0x000fe4000800063f */
[----:B------:R-:W-:Y:S01]  /*c8e0*/  @!UP3 UIMAD UR14, UR14, UR6, URZ ;  /* 0x000000060e0eb2a4 */ /* 0x000fe2000f8e023f */
[----:B------:R-:W3:Y:S03]  /*c8f0*/  LDL R11, [R1+0x1c] ;  /* 0x00001c00010b7983 */ /* 0x000ee60000100800 */
[----:B------:R-:W-:Y:S01]  /*c900*/  @!UP3 UIMAD UR14, UR20, UR7, UR14 ;  /* 0x00000007140eb2a4 */ /* 0x000fe2000f8e020e */
[----:B------:R-:W3:Y:S03]  /*c910*/  LDL R10, [R1+0x18] ;  /* 0x00001800010a7983 */ /* 0x000ee60000100800 */
[----:B------:R-:W-:Y:S01]  /*c920*/  @!UP3 UIADD3 UR14, UR23, UR14, URZ ;  /* 0x0000000e170eb290 */ /* 0x000fe2000fffe03f */
[----:B------:R-:W3:Y:S03]  /*c930*/  LDL R9, [R1+0x14] ;  /* 0x0000140001097983 */ /* 0x000ee60000100800 */
[----:B------:R-:W-:Y:S01]  /*c940*/  @!UP3 USHF.L.U64.HI UR14, UR22, 0x6, UR14 ;  /* 0x00000006160eb899 */ /* 0x000fe2000801020e */
[----:B------:R-:W3:Y:S04]  /*c950*/  LDL R8, [R1+0x10] ;  /* 0x0000100001087983 */ /* 0x000ee80000100800 */
[----:B------:R-:W-:Y:S08]  /*c960*/  BAR.SYNC.DEFER_BLOCKING 0x0 ;  /* 0x0000000000007b1d */ /* 0x000ff00000010000 */
[----:B-----5:R-:W-:Y:S08]  /*c970*/  LDSM.16.M88.4 R32, [R211+0x10100] ;  /* 0x01010000d320783b */ /* 0x020ff00000000200 */
[----:B------:R-:W-:Y:S08]  /*c980*/  LDSM.16.M88.4 R24, [R204+0x9100] ;  /* 0x00910000cc18783b */ /* 0x000ff00000000200 */
[----:B------:R-:W-:Y:S08]  /*c990*/  LDSM.16.M88.4 R168, [R204+0x9900] ;  /* 0x00990000cca8783b */ /* 0x000ff00000000200 */
[----:B------:R-:W-:Y:S08]  /*c9a0*/  LDSM.16.M88.4 R172, [R212+0x10100] ;  /* 0x01010000d4ac783b */ /* 0x000ff00000000200 */
[----:B------:R-:W-:Y:S08]  /*c9b0*/  LDSM.16.M88.4 R176, [R215] ;  /* 0x00000000d7b0783b */ /* 0x000ff00000000200 */
[----:B------:R-:W-:Y:S08]  /*c9c0*/  LDSM.16.M88.4 R180, [R230] ;  /* 0x00000000e6b4783b */ /* 0x000ff00000000200 */
[----:B------:R-:W-:Y:S08]  /*c9d0*/  LDSM.16.M88.4 R184, [R229] ;  /* 0x00000000e5b8783b */ /* 0x000ff00000000200 */
[----:B------:R-:W-:Y:S08]  /*c9e0*/  LDSM.16.M88.4 R188, [R228] ;  /* 0x00000000e4bc783b */ /* 0x000ff00000000200 */
[----:B------:R-:W3:Y:S06]  /*c9f0*/  LDL.64 R238, [R1+0x40] ;  /* 0x0000400001ee7983 */ /* 0x000eec0000100a00 */
[----:B------:R-:W3:Y:S04]  /*ca00*/  LDL R135, [R1+0xc] ;  /* 0x00000c0001877983 */ /* 0x000ee80000100800 */
[----:B------:R-:W3:Y:S06]  /*ca10*/  LDL.64 R236, [R1+0x30] ;  /* 0x0000300001ec7983 */ /* 0x000eec0000100a00 */
[----:B------:R-:W3:Y:S04]  /*ca20*/  LDL R234, [R1+0x8] ;  /* 0x0000080001ea7983 */ /* 0x000ee80000100800 */
[----:B------:R-:W3:Y:S04]  /*ca30*/  LDL R233, [R1+0x4] ;  /* 0x0000040001e97983 */ /* 0x000ee80000100800 */
[----:B------:R-:W3:Y:S01]  /*ca40*/  LDL R232, [R1] ;  /* 0x0000000001e87983 */ /* 0x000ee20000100800 */
[----:B-12---:R-:W-:Y:S02]  /*ca50*/  @!P5 IADD3 R0, P5, R20, UR21, RZ ;  /* 0x000000151400dc10 */ /* 0x006fe4000ffbe0ff */
[----:B----4-:R-:W-:Y:S11]  /*ca60*/  @!P6 IADD3 R2, P6, R16, UR21, RZ ;  /* 0x000000151002ec10 */ /* 0x010ff6000ffde0ff */
[----:B---3--:R-:W-:Y:S02]  /*ca70*/  @!P0 IADD3.X R3, R19, UR14, RZ, P5, !PT ;  /* 0x0000000e13038c10 */ /* 0x008fe4000affe4ff */
[----:B------:R-:W-:Y:S02]  /*ca80*/  PLOP3.LUT P0, PT, PT, PT, UP3, 0x80, 0x0 ;  /* 0x000000000000781c */ /* 0x000fe40003f0f038 */
[----:B------:R-:W-:Y:S11]  /*ca90*/  PLOP3.LUT P5, PT, PT, PT, UP3, 0x80, 0x0 ;  /* 0x000000000000781c */ /* 0x000ff60003faf038 */
[----:B------:R-:W-:Y:S02]  /*caa0*/  @!P0 IADD3.X R4, R14, UR14, RZ, P6, !PT ;  /* 0x0000000e0e048c10 */ /* 0x000fe4000b7fe4ff */
[----:B------:R-:W-:Y:S02]  /*cab0*/  PLOP3.LUT P0, PT, PT, PT, UP3, 0x80, 0x0 ;  /* 0x000000000000781c */ /* 0x000fe40003f0f038 */
[C---:B------:R-:W-:Y:S02]  /*cac0*/  @!P5 LEA R5, P5, R0.reuse, c[0x0][0x1f8], 0x1 ;  /* 0x00007e000005da11 */ /* 0x040fe400078a08ff */
[----:B------:R-:W-:Y:S11]  /*cad0*/  PLOP3.LUT P6, PT, PT, PT, UP3, 0x80, 0x0 ;  /* 0x000000000000781c */ /* 0x000ff60003fcf038 */
[----:B------:R-:W-:Y:S02]  /*cae0*/  @!P0 LEA.HI.X R15, R0, c[0x0][0x1fc], R3, 0x1, P5 ;  /* 0x00007f00000f8a11 */ /* 0x000fe400028f0c03 */
[C---:B------:R-:W-:Y:S02]  /*caf0*/  @!P6 LEA R12, P6, R2.reuse, c[0x0][0x1f8], 0x1 ;  /* 0x00007e00020cea11 */ /* 0x040fe400078c08ff */
        /* <DEDUP_REMOVED lines=21> */
[----:B------:R-:W-:Y:S02]  /*cc50*/  @!P0 LEA.HI.X R23, R0, c[0x0][0x1fc], R2, 0x1, P6 ;  /* 0x00007f0000178a11 */ /* 0x000fe400030f0c02 */
[----:B------:R-:W-:Y:S02]  /*cc60*/  PLOP3.LUT P0, PT, PT, PT, UP3, 0x80, 0x0 ;  /* 0x000000000000781c */ /* 0x000fe40003f0f038 */
[----:B------:R-:W-:Y:S02]  /*cc70*/  @!P5 IADD3 R0, P5, R20, UR21, RZ ;  /* 0x000000151400dc10 */ /* 0x000fe4000ffbe0ff */
[----:B------:R-:W-:Y:S11]  /*cc80*/  PLOP3.LUT P6, PT, PT, PT, UP3, 0x80, 0x0 ;  /* 0x000000000000781c */ /* 0x000ff60003fcf038 */
[----:B------:R-:W-:Y:S02]  /*cc90*/  @!P0 IADD3.X R2, R19, UR14, RZ, P5, !PT ;  /* 0x0000000e13028c10 */ /* 0x000fe4000affe4ff */
[----:B------:R-:W-:Y:S02]  /*cca0*/  PLOP3.LUT P0, PT, PT, PT, UP3, 0x80, 0x0 ;  /* 0x000000000000781c */ /* 0x000fe40003f0f038 */
[----:B------:R-:W-:Y:S02]  /*ccb0*/  PLOP3.LUT P5, PT, PT, PT, UP3, 0x80, 0x0 ;  /* 0x000000000000781c */ /* 0x000fe40003faf038 */
[C---:B------:R-:W-:Y:S11]  /*ccc0*/  @!P6 LEA R20, P6, R0.reuse, c[0x0][0x1f8], 0x1 ;  /* 0x00007e000014ea11 */ /* 0x040ff600078c08ff */
[----:B------:R-:W-:Y:S02]  /*ccd0*/  @!UPT UIADD3 URZ, URZ, URZ, URZ ;  /* 0x0000003f3f3ff290 */ /* 0x000fe4000fffe03f */
[----:B------:R-:W-:Y:S02]  /*cce0*/  @!P0 LEA.HI.X R3, R0, c[0x0][0x1fc], R2, 0x1, P6 ;  /* 0x00007f0000038a11 */ /* 0x000fe400030f0c02 */
[----:B------:R-:W-:Y:S02]  /*ccf0*/  @!P5 IADD3 R0, P5, R16, UR21, RZ ;  /* 0x000000151000dc10 */ /* 0x000fe4000ffbe0ff */
[----:B------:R-:W-:Y:S01]  /*cd00*/  PLOP3.LUT P0, PT, PT, PT, UP3, 0x80, 0x0 ;  /* 0x000000000000781c */ /* 0x000fe20003f0f038 */
[----:B------:R-:W-:Y:S01]  /*cd10*/  LDSM.16.M88.4 R16, [R204+0x8900] ;  /* 0x00890000cc10783b */ /* 0x000fe20000000200 */
[----:B------:R-:W-:Y:S11]  /*cd20*/  PLOP3.LUT P6, PT, PT, PT, UP3, 0x80, 0x0 ;  /* 0x000000000000781c */ /* 0x000ff60003fcf038 */
[----:B------:R-:W-:Y:S02]  /*cd30*/  @!P0 IADD3.X R2, R14, UR14, RZ, P5, !PT ;  /* 0x0000000e0e028c10 */ /* 0x000fe4000affe4ff */
[----:B------:R-:W-:Y:S02]  /*cd40*/  PLOP3.LUT P5, PT, PT, PT, UP3, 0x80, 0x0 ;  /* 0x000000000000781c */ /* 0x000fe40003faf038 */
[C---:B------:R-:W-:Y:S02]  /*cd50*/  @!P6 LEA R21, P6, R0.reuse, c[0x0][0x1f8], 0x1 ;  /* 0x00007e000015ea11 */ /* 0x040fe400078c08ff */
        /* <DEDUP_REMOVED lines=15> */
[----:B------:R-:W-:Y:S01]  /*ce50*/  @!P0 IADD3.X R2, R8, UR14, RZ, P5, !PT ;  /* 0x0000000e08028c10 */ /* 0x000fe2000affe4ff */
[----:B------:R-:W-:Y:S01]  /*ce60*/  UIADD3 UR14, UR20, -0x1, URZ ;  /* 0xffffffff140e7890 */ /* 0x000fe2000fffe03f */
[C---:B------:R-:W-:Y:S01]  /*ce70*/  @!P6 LEA R132, P6, R0.reuse, c[0x0][0x1f8], 0x1 ;  /* 0x00007e000084ea11 */ /* 0x040fe200078c08ff */
[----:B------:R-:W1:Y:S01]  /*ce80*/  LDSM.16.M88.4 R8, [R204+0x8100] ;  /* 0x00810000cc08783b */ /* 0x000e620000000200 */
[----:B------:R-:W-:Y:S02]  /*ce90*/  PLOP3.LUT P5, PT, PT, PT, UP3, 0x80, 0x0 ;  /* 0x000000000000781c */ /* 0x000fe40003faf038 */
[----:B------:R-:W-:Y:S11]  /*cea0*/  PLOP3.LUT P0, PT, PT, PT, UP3, 0x80, 0x0 ;  /* 0x000000000000781c */ /* 0x000ff60003f0f038 */
[----:B------:R-:W-:Y:S02]  /*ceb0*/  @!P5 LEA.HI.X R0, R0, c[0x0][0x1fc], R2, 0x1, P6 ;  /* 0x00007f000000da11 */ /* 0x000fe400030f0c02 */
[----:B------:R-:W-:Y:S02]  /*cec0*/  PLOP3.LUT P6, PT, PT, PT, UP3, 0x80, 0x0 ;  /* 0x000000000000781c */ /* 0x000fe40003fcf038 */
[----:B------:R-:W-:Y:S02]  /*ced0*/  @!P0 MOV R14, R5 ;  /* 0x00000005000e8202 */ /* 0x000fe40000000f00 */
[----:B------:R-:W-:Y:S02]  /*cee0*/  PLOP3.LUT P0, PT, PT, PT, UP3, 0x80, 0x0 ;  /* 0x000000000000781c */ /* 0x000fe40003f0f038 */
[----:B------:R-:W-:Y:S02]  /*cef0*/  PLOP3.LUT P5, PT, PT, PT, UP3, 0x80, 0x0 ;  /* 0x000000000000781c */ /* 0x000fe40003faf038 */
[----:B------:R-:W-:Y:S05]  /*cf00*/  PLOP3.LUT P5, PT, PT, PT, UP3, 0x80, 0x0 ;  /* 0x000000000000781c */ /* 0x000fea0003faf038 */
[----:B------:R-:W-:Y:S01]  /*cf10*/  @!PT LDS RZ, [RZ] ;  /* 0x00000000fffff984 */ /* 0x000fe20000000800 */
[----:B------:R-:W-:Y:S01]  /*cf20*/  @!PT LDS RZ, [RZ] ;  /* 0x00000000fffff984 */ /* 0x000fe20000000800 */
[----:B------:R-:W-:Y:S01]  /*cf30*/  @!PT LDS RZ, [RZ] ;  /* 0x00000000fffff984 */ /* 0x000fe20000000800 */
[----:B------:R2:W-:Y:S01]  /*cf40*/  @!P6 LDGSTS.E.BYPASS.LTC128B.128 [R231+0x100], [R14.64], !P4 ;  /* 0x001000000ee7efae */ /* 0x0005e2000e101d52 */
[----:B------:R-:W-:Y:S02]  /*cf50*/  PLOP3.LUT P6, PT, PT, PT, UP3, 0x80, 0x0 ;  /* 0x000000000000781c */ /* 0x000fe40003fcf038 */
[----:B------:R-:W-:Y:S05]  /*cf60*/  PLOP3.LUT P6, PT, PT, PT, UP3, 0x80, 0x0 ;  /* 0x000000000000781c */ /* 0x000fea0003fcf038 */
[----:B------:R2:W-:Y:S01]  /*cf70*/  @!P0 LDGSTS.E.BYPASS.LTC128B.128 [R231+0x2100], [R12.64], !P3 ;  /* 0x021000000ce78fae */ /* 0x0005e2000d901d52 */
[----:B------:R-:W-:Y:S07]  /*cf80*/  PLOP3.LUT P0, PT, PT, PT, UP3, 0x80, 0x0 ;  /* 0x000000000000781c */ /* 0x000fee0003f0f038 */
[----:B------:R1:W-:Y:S01]  /*cf90*/  @!P5 LDGSTS.E.BYPASS.LTC128B.128 [R231+0x4100], [R6.64], !P2 ;  /* 0x0410000006e7dfae */ /* 0x0003e2000d101d52 */
[----:B------:R-:W-:Y:S05]  /*cfa0*/  PLOP3.LUT P5, PT, PT, PT, UP3, 0x80, 0x0 ;  /* 0x000000000000781c */ /* 0x000fea0003faf038 */
[----:B------:R-:W-:Y:S02]  /*cfb0*/  @!P0 MOV R5, R23 ;  /* 0x0000001700058202 */ /* 0x000fe40000000f00 */
[----:B------:R-:W-:Y:S03]  /*cfc0*/  PLOP3.LUT P0, PT, PT, PT, UP3, 0x80, 0x0 ;  /* 0x000000000000781c */ /* 0x000fe60003f0f038 */
[----:B------:R1:W-:Y:S01]  /*cfd0*/  @!P6 LDGSTS.E.BYPASS.LTC128B.128 [R231+0x6100], [R4.64], !P1 ;  /* 0x0610000004e7efae */ /* 0x0003e2000c901d52 */
[----:B------:R-:W-:Y:S02]  /*cfe0*/  PLOP3.LUT P6, PT, PT, PT, UP3, 0x80, 0x0 ;  /* 0x000000000000781c */ /* 0x000fe40003fcf038 */
[----:B------:R-:W-:Y:S02]  /*cff0*/  @!P5 MOV R2, R20 ;  /* 0x000000140002d202 */ /* 0x000fe40000000f00 */
[----:B------:R-:W-:Y:S05]  /*d000*/  PLOP3.LUT P5, PT, PT, PT, UP3, 0x80, 0x0 ;  /* 0x000000000000781c */ /* 0x000fea0003faf038 */
[----:B------:R3:W-:Y:S01]  /*d010*/  @!P0 LDGSTS.E.BYPASS.LTC128B.128 [R231+0x1100], [R2.64], !P4 ;  /* 0x0110000002e78fae */ /* 0x0007e2000e101d52 */
[----:B------:R-:W-:Y:S01]  /*d020*/  PLOP3.LUT P0, PT, PT, PT, UP3, 0x80, 0x0 ;  /* 0x000000000000781c */ /* 0x000fe20003f0f038 */
[C---:B-1----:R-:W-:Y:S08]  /*d030*/  HMMA.16816.F32 R4, R32.reuse, R8, RZ ;  /* 0x000000082004723c */ /* 0x042ff000000018ff */
[C---:B------:R-:W-:Y:S01]  /*d040*/  HMMA.16816.F32 R8, R32.reuse, R10, RZ ;  /* 0x0000000a2008723c */ /* 0x040fe200000018ff */
[----:B---3--:R-:W-:Y:S03]  /*d050*/  @!P6 MOV R2, R21 ;  /* 0x000000150002e202 */ /* 0x008fe60000000f00 */
[----:B------:R-:W-:Y:S04]  /*d060*/  @!P6 MOV R3, R28 ;  /* 0x0000001c0003e202 */ /* 0x000fe80000000f00 */
[C---:B--2---:R-:W-:Y:S01]  /*d070*/  HMMA.16816.F32 R12, R32.reuse, R16, RZ ;  /* 0x00000010200c723c */ /* 0x044fe200000018ff */
[----:B------:R-:W-:Y:S01]  /*d080*/  PLOP3.LUT P6, PT, PT, PT, UP3, 0x80, 0x0 ;  /* 0x000000000000781c */ /* 0x000fe20003fcf038 */
[----:B------:R1:W-:Y:S01]  /*d090*/  @!P5 LDGSTS.E.BYPASS.LTC128B.128 [R231+0x3100], [R2.64], !P3 ;  /* 0x0310000002e7dfae */ /* 0x0003e2000d901d52 */
[----:B------:R-:W-:Y:S05]  /*d0a0*/  PLOP3.LUT P5, PT, PT, PT, UP3, 0x80, 0x0 ;  /* 0x000000000000781c */ /* 0x000fea0003faf038 */
[C---:B------:R-:W-:Y:S01]  /*d0b0*/  HMMA.16816.F32 R16, R32.reuse, R18, RZ ;  /* 0x000000122010723c */ /* 0x040fe200000018ff */
[----:B-1----:R-:W-:Y:S07]  /*d0c0*/  @!P0 MOV R2, R22 ;  /* 0x0000001600028202 */ /* 0x002fee0000000f00 */
[C---:B------:R-:W-:Y:S01]  /*d0d0*/  HMMA.16816.F32 R20, R32.reuse, R24, RZ ;  /* 0x000000182014723c */ /* 0x040fe200000018ff */
[----:B------:R-:W-:Y:S02]  /*d0e0*/  @!P0 MOV R3, R29 ;  /* 0x0000001d00038202 */ /* 0x000fe40000000f00 */
[----:B------:R-:W-:Y:S01]  /*d0f0*/  PLOP3.LUT P0, PT, PT, PT, UP3, 0x80, 0x0 ;  /* 0x000000000000781c */ /* 0x000fe20003f0f038 */
[----:B------:R-:W-:Y:S02]  /*d100*/  UISETP.GT.AND UP3, UPT, UR20, UR8, UPT ;  /* 0x000000081400728c */ /* 0x000fe4000bf64270 */
[----:B------:R1:W-:Y:S02]  /*d110*/  @!P6 LDGSTS.E.BYPASS.LTC128B.128 [R231+0x5100], [R2.64], !P2 ;  /* 0x0510000002e7efae */ /* 0x0003e4000d101d52 */
[C---:B------:R-:W-:Y:S02]  /*d120*/  HMMA.16816.F32 R24, R32.reuse, R26, RZ ;  /* 0x0000001a2018723c */ /* 0x040fe400000018ff */
[----:B------:R-:W-:Y:S05]  /*d130*/  PLOP3.LUT P6, PT, PT, PT, UP3, 0x80, 0x0 ;  /* 0x000000000000781c */ /* 0x000fea0003fcf038 */
[----:B------:R-:W-:Y:S01]  /*d140*/  @UP3 UIMAD.WIDE.U32 UR24, UR14, UR4, URZ ;  /* 0x000000040e1832a5 */ /* 0x000fe2000f8e003f */
[C---:B------:R-:W-:Y:S01]  /*d150*/  HMMA.16816.F32 R28, R32.reuse, R168, RZ ;  /* 0x000000a8201c723c */ /* 0x040fe200000018ff */
[----:B------:R-:W-:Y:S02]  /*d160*/  @UP3 USHF.R.S32.HI UR21, URZ, 0x1f, UR14 ;  /* 0x0000001f3f153899 */ /* 0x000fe4000801140e */
[----:B------:R-:W-:Y:S02]  /*d170*/  @UP3 USHF.L.U32 UR22, UR24, 0x6, URZ ;  /* 0x0000000618163899 */ /* 0x000fe4000800063f */
[----:B------:R-:W-:Y:S03]  /*d180*/  @UP3 UIMAD UR21, UR21, UR4, URZ ;  /* 0x00000004151532a4 */ /* 0x000fe6000f8e023f */
[----:B------:R-:W-:Y:S01]  /*d190*/  HMMA.16816.F32 R32, R32, R170, RZ ;  /* 0x000000aa2020723c */ /* 0x000fe200000018ff */
[----:B------:R-:W-:Y:S04]  /*d1a0*/  @UP3 UIMAD UR21, UR14, UR5, UR21 ;  /* 0x000000050e1532a4 */ /* 0x000fe8000f8e0215 */
[----:B------:R-:W-:Y:S03]  /*d1b0*/  @UP3 UIADD3 UR21, UR25, UR21, URZ ;  /* 0x0000001519153290 */ /* 0x000fe6000fffe03f */
[C---:B------:R-:W-:Y:S01]  /*d1c0*/  HMMA.16816.F32 R4, R172.reuse, R176, R4 ;  /* 0x000000b0ac04723c */ /* 0x040fe20000001804 */
[----:B------:R-:W-:Y:S04]  /*d1d0*/  @UP3 USHF.L.U64.HI UR21, UR24, 0x6, UR21 ;  /* 0x0000000618153899 */ /* 0x000fe80008010215 */
[----:B-1----:R-:W-:Y:S01]  /*d1e0*/  @!P5 IMAD.MOV.U32 R2, RZ, RZ, R132 ;  /* 0x000000ffff02d224 */ /* 0x002fe200078e0084 */
[----:B------:R-:W-:Y:S02]  /*d1f0*/  @!P5 MOV R3, R0 ;  /* 0x000000000003d202 */ /* 0x000fe40000000f00 */
[C---:B------:R-:W-:Y:S01]  /*d200*/  HMMA.16816.F32 R8, R172.reuse, R178, R8 ;  /* 0x000000b2ac08723c */ /* 0x040fe20000001808 */
[----:B------:R-:W-:Y:S02]  /*d210*/  PLOP3.LUT P5, PT, PT, PT, UP3, 0x80, 0x0 ;  /* 0x000000000000781c */ /* 0x000fe40003faf038 */
[----:B------:R1:W-:Y:S01]  /*d220*/  @!P0 LDGSTS.E.BYPASS.LTC128B.128 [R231+0x7100], [R2.64], !P1 ;  /* 0x0710000002e78fae */ /* 0x0003e2000c901d52 */
[----:B------:R-:W-:Y:S04]  /*d230*/  PLOP3.LUT P0, PT, PT, PT, UP3, 0x80, 0x0 ;  /* 0x000000000000781c */ /* 0x000fe80003f0f038 */
[C---:B------:R-:W-:Y:S03]  /*d240*/  HMMA.16816.F32 R12, R172.reuse, R180, R12 ;  /* 0x000000b4ac0c723c */ /* 0x040fe6000000180c */
[----:B------:R-:W-:Y:S03]  /*d250*/  LDSM.16.M88.4 R192, [R214+0x10100] ;  /* 0x01010000d6c0783b */ /* 0x000fe60000000200 */
[----:B------:R-:W-:Y:S02]  /*d260*/  @P5 IADD3 R0, P5, R238, UR22, RZ ;  /* 0x00000016ee005c10 */ /* 0x000fe4000ffbe0ff */
[C---:B------:R-:W-:Y:S03]  /*d270*/  HMMA.16816.F32 R16, R172.reuse, R182, R16 ;  /* 0x000000b6ac10723c */ /* 0x040fe60000001810 */
[----:B------:R-:W2:Y:S05]  /*d280*/  LDSM.16.M88.4 R196, [R210+0x8100] ;  /* 0x00810000d2c4783b */ /* 0x000eaa0000000200 */
[C---:B------:R-:W-:Y:S03]  /*d290*/  HMMA.16816.F32 R20, R172.reuse, R184, R20 ;  /* 0x000000b8ac14723c */ /* 0x040fe60000001814 */
[----:B------:R-:W0:Y:S01]  /*d2a0*/  LDGDEPBAR ;  /* 0x00000000000079af */ /* 0x000e220000000000 */
[----:B-1----:R-:W-:Y:S04]  /*d2b0*/  @P0 IADD3.X R2, R237, UR21, RZ, P5, !PT ;  /* 0x00000015ed020c10 */ /* 0x002fe8000affe4ff */
[C---:B------:R-:W-:Y:S01]  /*d2c0*/  HMMA.16816.F32 R24, R172.reuse, R186, R24 ;  /* 0x000000baac18723c */ /* 0x040fe20000001818 */
[----:B------:R-:W-:Y:S02]  /*d2d0*/  PLOP3.LUT P5, PT, PT, PT, UP3, 0x80, 0x0 ;  /* 0x000000000000781c */ /* 0x000fe40003faf038 */
[----:B------:R-:W1:Y:S01]  /*d2e0*/  LDSM.16.M88.4 R168, [R210+0x8900] ;  /* 0x00890000d2a8783b */ /* 0x000e620000000200 */
[----:B------:R-:W-:Y:S04]  /*d2f0*/  PLOP3.LUT P0, PT, PT, PT, UP3, 0x80, 0x0 ;  /* 0x000000000000781c */ /* 0x000fe80003f0f038 */
[C---:B------:R-:W-:Y:S03]  /*d300*/  HMMA.16816.F32 R28, R172.reuse, R188, R28 ;  /* 0x000000bcac1c723c */ /* 0x040fe6000000181c */
[----:B------:R-:W3:Y:S05]  /*d310*/  LDSM.16.M88.4 R200, [R210+0x9100] ;  /* 0x00910000d2c8783b */ /* 0x000eea0000000200 */
[----:B------:R-:W-:Y:S03]  /*d320*/  HMMA.16816.F32 R32, R172, R190, R32 ;  /* 0x000000beac20723c */ /* 0x000fe60000001820 */
[----:B------:R-:W4:Y:S05]  /*d330*/  LDSM.16.M88.4 R176, [R210+0x9900] ;  /* 0x00990000d2b0783b */ /* 0x000f2a0000000200 */
[C---:B--2---:R-:W-:Y:S03]  /*d340*/  HMMA.16816.F32 R4, R192.reuse, R196, R4 ;  /* 0x000000c4c004723c */ /* 0x044fe60000001804 */
[----:B------:R-:W-:Y:S05]  /*d350*/  LDSM.16.M88.4 R180, [R213+0x10100] ;  /* 0x01010000d5b4783b */ /* 0x000fea0000000200 */
[C---:B------:R-:W-:Y:S03]  /*d360*/  HMMA.16816.F32 R8, R192.reuse, R198, R8 ;  /* 0x000000c6c008723c */ /* 0x040fe60000001808 */
[----:B------:R-:W2:Y:S05]  /*d370*/  LDSM.16.M88.4 R184, [R209] ;  /* 0x00000000d1b8783b */ /* 0x000eaa0000000200 */
[C---:B-1----:R-:W-:Y:S03]  /*d380*/  HMMA.16816.F32 R12, R192.reuse, R168, R12 ;  /* 0x000000a8c00c723c */ /* 0x042fe6000000180c */
[----:B------:R-:W1:Y:S05]  /*d390*/  LDSM.16.M88.4 R172, [R209+0x800] ;  /* 0x00080000d1ac783b */ /* 0x000e6a0000000200 */
[C---:B------:R-:W-:Y:S03]  /*d3a0*/  HMMA.16816.F32 R16, R192.reuse, R170, R16 ;  /* 0x000000aac010723c */ /* 0x040fe60000001810 */
[----:B------:R-:W1:Y:S05]  /*d3b0*/  LDSM.16.M88.4 R188, [R209+0x1000] ;  /* 0x00100000d1bc783b */ /* 0x000e6a0000000200 */
[C---:B---3--:R-:W-:Y:S03]  /*d3c0*/  HMMA.16816.F32 R20, R192.reuse, R200, R20 ;  /* 0x000000c8c014723c */ /* 0x048fe60000001814 */
[----:B------:R-:W3:Y:S05]  /*d3d0*/  LDSM.16.M88.4 R168, [R209+0x1800] ;  /* 0x00180000d1a8783b */ /* 0x000eea0000000200 */
[C---:B------:R-:W-:Y:S03]  /*d3e0*/  HMMA.16816.F32 R24, R192.reuse, R202, R24 ;  /* 0x000000cac018723c */ /* 0x040fe60000001818 */
[----:B------:R-:W-:Y:S05]  /*d3f0*/  LDSM.16.M88.4 R196, [R211+0x14100] ;  /* 0x01410000d3c4783b */ /* 0x000fea0000000200 */
[C---:B----4-:R-:W-:Y:S03]  /*d400*/  HMMA.16816.F32 R28, R192.reuse, R176, R28 ;  /* 0x000000b0c01c723c */ /* 0x050fe6000000181c */
[----:B------:R-:W4:Y:S05]  /*d410*/  LDSM.16.M88.4 R200, [R204+0xa100] ;  /* 0x00a10000ccc8783b */ /* 0x000f2a0000000200 */
[----:B------:R-:W-:Y:S03]  /*d420*/  HMMA.16816.F32 R32, R192, R178, R32 ;  /* 0x000000b2c020723c */ /* 0x000fe60000001820 */
[----:B------:R-:W-:Y:S05]  /*d430*/  LDSM.16.M88.4 R176, [R204+0xb100] ;  /* 0x00b10000ccb0783b */ /* 0x000fea0000000200 */
[C---:B--2---:R-:W-:Y:S03]  /*d440*/  HMMA.16816.F32 R4, R180.reuse, R184, R4 ;  /* 0x000000b8b404723c */ /* 0x044fe60000001804 */
[----:B------:R-:W-:Y:S05]  /*d450*/  LDSM.16.M88.4 R192, [R227] ;  /* 0x00000000e3c0783b */ /* 0x000fea0000000200 */
[C---:B------:R-:W-:Y:S03]  /*d460*/  HMMA.16816.F32 R8, R180.reuse, R186, R8 ;  /* 0x000000bab408723c */ /* 0x040fe60000001808 */
[----:B------:R-:W-:Y:S05]  /*d470*/  LDSM.16.M88.4 R184, [R204+0xb900] ;  /* 0x00b90000ccb8783b */ /* 0x000fea0000000200 */
        /* <DEDUP_REMOVED lines=8> */
[----:B------:R-:W3:Y:S07]  /*d500*/  LDSM.16.M88.4 R168, [R226] ;  /* 0x00000000e2a8783b */ /* 0x000eee0000000200 */
[C---:B----4-:R-:W-:Y:S01]  /*d510*/  HMMA.16816.F32 R4, R196.reuse, R200, R4 ;  /* 0x000000c8c404723c */ /* 0x050fe20000001804 */
[----:B------:R-:W4:Y:S07]  /*d520*/  LDSM.16.M88.4 R180, [R225] ;  /* 0x00000000e1b4783b */ /* 0x000f2e0000000200 */
[C---:B------:R-:W-:Y:S01]  /*d530*/  HMMA.16816.F32 R8, R196.reuse, R202, R8 ;  /* 0x000000cac408723c */ /* 0x040fe20000001808 */
[----:B------:R-:W2:Y:S07]  /*d540*/  LDSM.16.M88.4 R200, [R224] ;  /* 0x00000000e0c8783b */ /* 0x000eae0000000200 */
[C---:B-1----:R-:W-:Y:S08]  /*d550*/  HMMA.16816.F32 R12, R196.reuse, R172, R12 ;  /* 0x000000acc40c723c */ /* 0x042ff0000000180c */
[C---:B------:R-:W-:Y:S01]  /*d560*/  HMMA.16816.F32 R16, R196.reuse, R174, R16 ;  /* 0x000000aec410723c */ /* 0x040fe20000001810 */
[----:B------:R-:W-:Y:S07]  /*d570*/  LDSM.16.M88.4 R172, [R214+0x14100] ;  /* 0x01410000d6ac783b */ /* 0x000fee0000000200 */
[C---:B------:R-:W-:Y:S08]  /*d580*/  HMMA.16816.F32 R20, R196.reuse, R176, R20 ;  /* 0x000000b0c414723c */ /* 0x040ff00000001814 */
[C---:B------:R-:W-:Y:S01]  /*d590*/  HMMA.16816.F32 R24, R196.reuse, R178, R24 ;  /* 0x000000b2c418723c */ /* 0x040fe20000001818 */
[----:B------:R-:W1:Y:S07]  /*d5a0*/  LDSM.16.M88.4 R176, [R210+0xa100] ;  /* 0x00a10000d2b0783b */ /* 0x000e6e0000000200 */
[C---:B------:R-:W-:Y:S08]  /*d5b0*/  HMMA.16816.F32 R28, R196.reuse, R184, R28 ;  /* 0x000000b8c41c723c */ /* 0x040ff0000000181c */
[----:B------:R-:W-:Y:S01]  /*d5c0*/  HMMA.16816.F32 R32, R196, R186, R32 ;  /* 0x000000bac420723c */ /* 0x000fe20000001820 */
[----:B------:R-:W1:Y:S07]  /*d5d0*/  LDSM.16.M88.4 R184, [R210+0xa900] ;  /* 0x00a90000d2b8783b */ /* 0x000e6e0000000200 */
[C---:B--2---:R-:W-:Y:S01]  /*d5e0*/  HMMA.16816.F32 R4, R188.reuse, R192, R4 ;  /* 0x000000c0bc04723c */ /* 0x044fe20000001804 */
[----:B------:R-:W2:Y:S07]  /*d5f0*/  LDSM.16.M88.4 R196, [R210+0xb100] ;  /* 0x00b10000d2c4783b */ /* 0x000eae0000000200 */
        /* <DEDUP_REMOVED lines=10> */
[----:B------:R-:W4:Y:S07]  /*d6a0*/  LDSM.16.M88.4 R188, [R209+0x2800] ;  /* 0x00280000d1bc783b */ /* 0x000f2e0000000200 */
[C---:B-1----:R-:W-:Y:S01]  /*d6b0*/  HMMA.16816.F32 R4, R172.reuse, R176, R4 ;  /* 0x000000b0ac04723c */ /* 0x042fe20000001804 */
[----:B------:R-:W1:Y:S07]  /*d6c0*/  LDSM.16.M88.4 R200, [R209+0x3000] ;  /* 0x00300000d1c8783b */ /* 0x000e6e0000000200 */
[C---:B------:R-:W-:Y:S01]  /*d6d0*/  HMMA.16816.F32 R8, R172.reuse, R178, R8 ;  /* 0x000000b2ac08723c */ /* 0x040fe20000001808 */
[----:B------:R-:W1:Y:S07]  /*d6e0*/  LDSM.16.M88.4 R176, [R209+0x3800] ;  /* 0x00380000d1b0783b */ /* 0x000e6e0000000200 */
[C---:B------:R-:W-:Y:S08]  /*d6f0*/  HMMA.16816.F32 R12, R172.reuse, R184, R12 ;  /* 0x000000b8ac0c723c */ /* 0x040ff0000000180c */
[C---:B------:R-:W-:Y:S01]  /*d700*/  HMMA.16816.F32 R16, R172.reuse, R186, R16 ;  /* 0x000000baac10723c */ /* 0x040fe20000001810 */
[----:B------:R-:W-:Y:S07]  /*d710*/  LDSM.16.M88.4 R184, [R211+0x18100] ;  /* 0x01810000d3b8783b */ /* 0x000fee0000000200 */
[C---:B--2---:R-:W-:Y:S08]  /*d720*/  HMMA.16816.F32 R20, R172.reuse, R196, R20 ;  /* 0x000000c4ac14723c */ /* 0x044ff00000001814 */
[C---:B------:R-:W-:Y:S01]  /*d730*/  HMMA.16816.F32 R24, R172.reuse, R198, R24 ;  /* 0x000000c6ac18723c */ /* 0x040fe20000001818 */
[----:B------:R-:W2:Y:S07]  /*d740*/  LDSM.16.M88.4 R196, [R204+0xc100] ;  /* 0x00c10000ccc4783b */ /* 0x000eae0000000200 */
[C---:B------:R-:W-:Y:S08]  /*d750*/  HMMA.16816.F32 R28, R172.reuse, R192, R28 ;  /* 0x000000c0ac1c723c */ /* 0x040ff0000000181c */
[----:B------:R-:W-:Y:S01]  /*d760*/  HMMA.16816.F32 R32, R172, R194, R32 ;  /* 0x000000c2ac20723c */ /* 0x000fe20000001820 */
[----:B------:R-:W2:Y:S07]  /*d770*/  LDSM.16.M88.4 R172, [R204+0xc900] ;  /* 0x00c90000ccac783b */ /* 0x000eae0000000200 */
[C---:B---3--:R-:W-:Y:S01]  /*d780*/  HMMA.16816.F32 R4, R168.reuse, R180, R4 ;  /* 0x000000b4a804723c */ /* 0x048fe20000001804 */
[----:B------:R-:W3:Y:S07]  /*d790*/  LDSM.16.M88.4 R192, [R204+0xd100] ;  /* 0x00d10000ccc0783b */ /* 0x000eee0000000200 */
[C---:B------:R-:W-:Y:S01]  /*d7a0*/  HMMA.16816.F32 R8, R168.reuse, R182, R8 ;  /* 0x000000b6a808723c */ /* 0x040fe20000001808 */
[----:B------:R-:W2:Y:S07]  /*d7b0*/  LDSM.16.M88.4 R180, [R204+0xd900] ;  /* 0x00d90000ccb4783b */ /* 0x000eae0000000200 */
[C---:B----4-:R-:W-:Y:S08]  /*d7c0*/  HMMA.16816.F32 R12, R168.reuse, R188, R12 ;  /* 0x000000bca80c723c */ /* 0x050ff0000000180c */
[C---:B------:R-:W-:Y:S01]  /*d7d0*/  HMMA.16816.F32 R16, R168.reuse, R190, R16 ;  /* 0x000000bea810723c */ /* 0x040fe20000001810 */
[----:B------:R-:W-:Y:S07]  /*d7e0*/  LDSM.16.M88.4 R188, [R212+0x18100] ;  /* 0x01810000d4bc783b */ /* 0x000fee0000000200 */
[C---:B-1----:R-:W-:Y:S08]  /*d7f0*/  HMMA.16816.F32 R20, R168.reuse, R200, R20 ;  /* 0x000000c8a814723c */ /* 0x042ff00000001814 */
[C---:B------:R-:W-:Y:S01]  /*d800*/  HMMA.16816.F32 R24, R168.reuse, R202, R24 ;  /* 0x000000caa818723c */ /* 0x040fe20000001818 */
[----:B------:R-:W1:Y:S07]  /*d810*/  LDSM.16.M88.4 R200, [R223] ;  /* 0x00000000dfc8783b */ /* 0x000e6e0000000200 */
[C---:B------:R-:W-:Y:S08]  /*d820*/  HMMA.16816.F32 R28, R168.reuse, R176, R28 ;  /* 0x000000b0a81c723c */ /* 0x040ff0000000181c */
[----:B------:R-:W-:Y:S01]  /*d830*/  HMMA.16816.F32 R32, R168, R178, R32 ;  /* 0x000000b2a820723c */ /* 0x000fe20000001820 */
[----:B------:R-:W4:Y:S07]  /*d840*/  LDSM.16.M88.4 R168, [R222] ;  /* 0x00000000dea8783b */ /* 0x000f2e0000000200 */
[C---:B--2---:R-:W-:Y:S01]  /*d850*/  HMMA.16816.F32 R4, R184.reuse, R196, R4 ;  /* 0x000000c4b804723c */ /* 0x044fe20000001804 */
[----:B------:R-:W-:Y:S07]  /*d860*/  LDSM.16.M88.4 R176, [R220] ;  /* 0x00000000dcb0783b */ /* 0x000fee0000000200 */
[C---:B------:R-:W-:Y:S01]  /*d870*/  HMMA.16816.F32 R8, R184.reuse, R198, R8 ;  /* 0x000000c6b808723c */ /* 0x040fe20000001808 */
[----:B------:R-:W-:Y:S07]  /*d880*/  LDSM.16.M88.4 R196, [R210+0xc100] ;  /* 0x00c10000d2c4783b */ /* 0x000fee0000000200 */
[C---:B------:R-:W-:Y:S08]  /*d890*/  HMMA.16816.F32 R12, R184.reuse, R172, R12 ;  /* 0x000000acb80c723c */ /* 0x040ff0000000180c */
[C---:B------:R-:W-:Y:S01]  /*d8a0*/  HMMA.16816.F32 R16, R184.reuse, R174, R16 ;  /* 0x000000aeb810723c */ /* 0x040fe20000001810 */
[----:B------:R-:W2:Y:S07]  /*d8b0*/  LDSM.16.M88.4 R172, [R221] ;  /* 0x00000000ddac783b */ /* 0x000eae0000000200 */
[C---:B---3--:R-:W-:Y:S08]  /*d8c0*/  HMMA.16816.F32 R20, R184.reuse, R192, R20 ;  /* 0x000000c0b814723c */ /* 0x048ff00000001814 */
[C---:B------:R-:W-:Y:S01]  /*d8d0*/  HMMA.16816.F32 R24, R184.reuse, R194, R24 ;  /* 0x000000c2b818723c */ /* 0x040fe20000001818 */
[----:B------:R-:W3:Y:S07]  /*d8e0*/  LDSM.16.M88.4 R192, [R214+0x18100] ;  /* 0x01810000d6c0783b */ /* 0x000eee0000000200 */
[C---:B------:R-:W-:Y:S08]  /*d8f0*/  HMMA.16816.F32 R28, R184.reuse, R180, R28 ;  /* 0x000000b4b81c723c */ /* 0x040ff0000000181c */
[----:B------:R-:W-:Y:S01]  /*d900*/  HMMA.16816.F32 R32, R184, R182, R32 ;  /* 0x000000b6b820723c */ /* 0x000fe20000001820 */
[----:B------:R-:W3:Y:S07]  /*d910*/  LDSM.16.M88.4 R180, [R210+0xc900] ;  /* 0x00c90000d2b4783b */ /* 0x000eee0000000200 */
[C---:B-1----:R-:W-:Y:S01]  /*d920*/  HMMA.16816.F32 R4, R188.reuse, R200, R4 ;  /* 0x000000c8bc04723c */ /* 0x042fe20000001804 */
[----:B------:R-:W1:Y:S07]  /*d930*/  LDSM.16.M88.4 R184, [R210+0xd100] ;  /* 0x00d10000d2b8783b */ /* 0x000e6e0000000200 */
[C---:B------:R-:W-:Y:S01]  /*d940*/  HMMA.16816.F32 R8, R188.reuse, R202, R8 ;  /* 0x000000cabc08723c */ /* 0x040fe20000001808 */
[----:B------:R-:W1:Y:S07]  /*d950*/  LDSM.16.M88.4 R200, [R210+0xd900] ;  /* 0x00d90000d2c8783b */ /* 0x000e6e0000000200 */
        /* <DEDUP_REMOVED lines=8> */
[----:B------:R-:W4:Y:S07]  /*d9e0*/  LDSM.16.M88.4 R176, [R209+0x4800] ;  /* 0x00480000d1b0783b */ /* 0x000f2e0000000200 */
[C---:B---3--:R-:W-:Y:S01]  /*d9f0*/  HMMA.16816.F32 R4, R192.reuse, R196, R4 ;  /* 0x000000c4c004723c */ /* 0x048fe20000001804 */
[----:B------:R-:W3:Y:S07]  /*da00*/  LDSM.16.M88.4 R188, [R209+0x5000] ;  /* 0x00500000d1bc783b */ /* 0x000eee0000000200 */
        /* <DEDUP_REMOVED lines=15> */
[C---:B----4-:R-:W-:Y:S08]  /*db00*/  HMMA.16816.F32 R12, R168.reuse, R176, R12 ;  /* 0x000000b0a80c723c */ /* 0x050ff0000000180c */
[C---:B------:R-:W-:Y:S01]  /*db10*/  HMMA.16816.F32 R16, R168.reuse, R178, R16 ;  /* 0x000000b2a810723c */ /* 0x040fe20000001810 */
[----:B------:R-:W-:Y:S07]  /*db20*/  LDSM.16.M88.4 R176, [R212+0x1c100] ;  /* 0x01c10000d4b0783b */ /* 0x000fee0000000200 */
[C---:B---3--:R-:W-:Y:S08]  /*db30*/  HMMA.16816.F32 R20, R168.reuse, R188, R20 ;  /* 0x000000bca814723c */ /* 0x048ff00000001814 */
[C---:B------:R-:W-:Y:S01]  /*db40*/  HMMA.16816.F32 R24, R168.reuse, R190, R24 ;  /* 0x000000bea818723c */ /* 0x040fe20000001818 */
[----:B------:R-:W3:Y:S07]  /*db50*/  LDSM.16.M88.4 R188, [R219] ;  /* 0x00000000dbbc783b */ /* 0x000eee0000000200 */
[C---:B------:R-:W-:Y:S08]  /*db60*/  HMMA.16816.F32 R28, R168.reuse, R196, R28 ;  /* 0x000000c4a81c723c */ /* 0x040ff0000000181c */
[----:B------:R-:W-:Y:S01]  /*db70*/  HMMA.16816.F32 R32, R168, R198, R32 ;  /* 0x000000c6a820723c */ /* 0x000fe20000001820 */
[----:B------:R-:W4:Y:S07]  /*db80*/  LDSM.16.M88.4 R168, [R218] ;  /* 0x00000000daa8783b */ /* 0x000f2e0000000200 */
[C---:B-1----:R-:W-:Y:S01]  /*db90*/  HMMA.16816.F32 R4, R180.reuse, R184, R4 ;  /* 0x000000b8b404723c */ /* 0x042fe20000001804 */
[----:B------:R-:W1:Y:S07]  /*dba0*/  LDSM.16.M88.4 R196, [R217] ;  /* 0x00000000d9c4783b */ /* 0x000e6e0000000200 */
[C---:B------:R-:W-:Y:S01]  /*dbb0*/  HMMA.16816.F32 R8, R180.reuse, R186, R8 ;  /* 0x000000bab408723c */ /* 0x040fe20000001808 */
[----:B------:R-:W1:Y:S07]  /*dbc0*/  LDSM.16.M88.4 R184, [R216] ;  /* 0x00000000d8b8783b */ /* 0x000e6e0000000200 */
        /* <DEDUP_REMOVED lines=8> */
[----:B------:R-:W-:Y:S07]  /*dc50*/  LDSM.16.M88.4 R172, [R210+0xf100] ;  /* 0x00f10000d2ac783b */ /* 0x000fee0000000200 */
[C---:B---3--:R-:W-:Y:S01]  /*dc60*/  HMMA.16816.F32 R4, R176.reuse, R188, R4 ;  /* 0x000000bcb004723c */ /* 0x048fe20000001804 */
[----:B------:R-:W-:Y:S07]  /*dc70*/  LDSM.16.M88.4 R180, [R210+0xf900] ;  /* 0x00f90000d2b4783b */ /* 0x000fee0000000200 */
[C---:B------:R-:W-:Y:S01]  /*dc80*/  HMMA.16816.F32 R8, R176.reuse, R190, R8 ;  /* 0x000000beb008723c */ /* 0x040fe20000001808 */
[----:B------:R-:W-:Y:S07]  /*dc90*/  LDSM.16.M88.4 R188, [R213+0x1c100] ;  /* 0x01c10000d5bc783b */ /* 0x000fee0000000200 */
[C---:B----4-:R-:W-:Y:S08]  /*dca0*/  HMMA.16816.F32 R12, R176.reuse, R168, R12 ;  /* 0x000000a8b00c723c */ /* 0x050ff0000000180c */
[C---:B------:R-:W-:Y:S01]  /*dcb0*/  HMMA.16816.F32 R16, R176.reuse, R170, R16 ;  /* 0x000000aab010723c */ /* 0x040fe20000001810 */
[----:B------:R-:W3:Y:S07]  /*dcc0*/  LDSM.16.M88.4 R168, [R210+0xe900] ;  /* 0x00e90000d2a8783b */ /* 0x000eee0000000200 */
[C---:B-1----:R-:W-:Y:S08]  /*dcd0*/  HMMA.16816.F32 R20, R176.reuse, R196, R20 ;  /* 0x000000c4b014723c */ /* 0x042ff00000001814 */
[C---:B------:R-:W-:Y:S01]  /*dce0*/  HMMA.16816.F32 R24, R176.reuse, R198, R24 ;  /* 0x000000c6b018723c */ /* 0x040fe20000001818 */
[----:B------:R-:W1:Y:S07]  /*dcf0*/  LDSM.16.M88.4 R196, [R209+0x6000] ;  /* 0x00600000d1c4783b */ /* 0x000e6e0000000200 */
[C---:B------:R-:W-:Y:S08]  /*dd00*/  HMMA.16816.F32 R28, R176.reuse, R184, R28 ;  /* 0x000000b8b01c723c */ /* 0x040ff0000000181c */
[----:B------:R-:W-:Y:S08]  /*dd10*/  HMMA.16816.F32 R32, R176, R186, R32 ;  /* 0x000000bab020723c */ /* 0x000ff00000001820 */
[C---:B--2---:R-:W-:Y:S08]  /*dd20*/  HMMA.16816.F32 R4, R192.reuse, R200, R4 ;  /* 0x000000c8c004723c */ /* 0x044ff00000001804 */
[C---:B------:R-:W-:Y:S08]  /*dd30*/  HMMA.16816.F32 R8, R192.reuse, R202, R8 ;  /* 0x000000cac008723c */ /* 0x040ff00000001808 */
[C---:B---3--:R-:W-:Y:S08]  /*dd40*/  HMMA.16816.F32 R12, R192.reuse, R168, R12 ;  /* 0x000000a8c00c723c */ /* 0x048ff0000000180c */
[C---:B------:R-:W-:Y:S01]  /*dd50*/  HMMA.16816.F32 R16, R192.reuse, R170, R16 ;  /* 0x000000aac010723c */ /* 0x040fe20000001810 */
[----:B------:R-:W2:Y:S07]  /*dd60*/  LDSM.16.M88.4 R168, [R209+0x6800] ;  /* 0x00680000d1a8783b */ /* 0x000eae0000000200 */
[C---:B------:R-:W-:Y:S08]  /*dd70*/  HMMA.16816.F32 R20, R192.reuse, R172, R20 ;  /* 0x000000acc014723c */ /* 0x040ff00000001814 */
[C---:B------:R-:W-:Y:S08]  /*dd80*/  HMMA.16816.F32 R24, R192.reuse, R174, R24 ;  /* 0x000000aec018723c */ /* 0x040ff00000001818 */
[C---:B------:R-:W-:Y:S08]  /*dd90*/  HMMA.16816.F32 R28, R192.reuse, R180, R28 ;  /* 0x000000b4c01c723c */ /* 0x040ff0000000181c */
[----:B------:R-:W-:Y:S08]  /*dda0*/  HMMA.16816.F32 R32, R192, R182, R32 ;  /* 0x000000b6c020723c */ /* 0x000ff00000001820 */
[C---:B-1----:R-:W-:Y:S08]  /*ddb0*/  HMMA.16816.F32 R4, R188.reuse, R196, R4 ;  /* 0x000000c4bc04723c */ /* 0x042ff00000001804 */
[C---:B------:R-:W-:Y:S08]  /*ddc0*/  HMMA.16816.F32 R8, R188.reuse, R198, R8 ;  /* 0x000000c6bc08723c */ /* 0x040ff00000001808 */
[C---:B--2---:R-:W-:Y:S08]  /*ddd0*/  HMMA.16816.F32 R12, R188.reuse, R168, R12 ;  /* 0x000000a8bc0c723c */ /* 0x044ff0000000180c */
        /* <DEDUP_REMOVED lines=12> */
[----:B------:R-:W-:Y:S01]  /*dea0*/  FMUL.FTZ R3, R17, c[0x0][0x320] ;  /* 0x0000c80011037a20 */ /* 0x000fe20000410000 */
[----:B------:R-:W-:Y:S01]  /*deb0*/  @P6 LEA R17, P6, R0, c[0x0][0x1c8], 0x1 ;  /* 0x0000720000116a11 */ /* 0x000fe200078c08ff */
[----:B------:R-:W-:Y:S02]  /*dec0*/  FMUL.FTZ R11, R11, c[0x0][0x320] ;  /* 0x0000c8000b0b7a20 */ /* 0x000fe40000410000 */
[----:B------:R-:W-:Y:S01]  /*ded0*/  FMUL.FTZ R13, R13, c[0x0][0x320] ;  /* 0x0000c8000d0d7a20 */ /* 0x000fe20000410000 */
[----:B------:R-:W1:Y:S01]  /*dee0*/  MUFU.TANH R178, R6 ;  /* 0x0000000600b27308 */ /* 0x000e620000002400 */
[----:B------:R-:W-:Y:S02]  /*def0*/  FMUL.FTZ R19, R19, c[0x0][0x320] ;  /* 0x0000c80013137a20 */ /* 0x000fe40000410000 */
[----:B------:R-:W-:Y:S02]  /*df00*/  FMUL.FTZ R12, R12, c[0x0][0x320] ;  /* 0x0000c8000c0c7a20 */ /* 0x000fe40000410000 */
[----:B------:R-:W-:Y:S02]  /*df10*/  FMUL.FTZ R18, R18, c[0x0][0x320] ;  /* 0x0000c80012127a20 */ /* 0x000fe40000410000 */
[----:B------:R-:W-:Y:S02]  /*df20*/  FMUL.FTZ R16, R16, c[0x0][0x320] ;  /* 0x0000c80010107a20 */ /* 0x000fe40000410000 */
[----:B------:R-:W-:Y:S01]  /*df30*/  @P0 LEA.HI.X R169, R0, c[0x0][0x1cc], R2, 0x1, P6 ;  /* 0x0000730000a90a11 */ /* 0x000fe200030f0c02 */
[----:B------:R2:W3:Y:S01]  /*df40*/  MUFU.TANH R179, R7 ;  /* 0x0000000700b37308 */ /* 0x0004e20000002400 */
[----:B------:R-:W-:Y:S02]  /*df50*/  @P5 IADD3 R0, P5, R135, UR22, RZ ;  /* 0x0000001687005c10 */ /* 0x000fe4000ffbe0ff */
[----:B------:R-:W-:Y:S02]  /*df60*/  PLOP3.LUT P6, PT, PT, PT, UP3, 0x80, 0x0 ;  /* 0x000000000000781c */ /* 0x000fe40003fcf038 */
[----:B------:R-:W-:Y:S05]  /*df70*/  PLOP3.LUT P0, PT, PT, PT, UP3, 0x80, 0x0 ;  /* 0x000000000000781c */ /* 0x000fea0003f0f038 */
[----:B------:R4:W-:Y:S08]  /*df80*/  MUFU.TANH R181, R15 ;  /* 0x0000000f00b57308 */ /* 0x0009f00000002400 */
[----:B------:R-:W-:Y:S02]  /*df90*/  @P0 IADD3.X R2, R234, UR21, RZ, P5, !PT ;  /* 0x00000015ea020c10 */ /* 0x000fe4000affe4ff */
[----:B------:R-:W-:Y:S01]  /*dfa0*/  PLOP3.LUT P0, PT, PT, PT, UP3, 0x80, 0x0 ;  /* 0x000000000000781c */ /* 0x000fe20003f0f038 */
[----:B------:R-:W-:Y:S01]  /*dfb0*/  MUFU.TANH R171, R14 ;  /* 0x0000000e00ab7308 */ /* 0x000fe20000002400 */
[----:B------:R-:W-:Y:S01]  /*dfc0*/  PLOP3.LUT P5, PT, PT, PT, UP3, 0x80, 0x0 ;  /* 0x000000000000781c */ /* 0x000fe20003faf038 */
[----:B--2---:R-:W2:Y:S08]  /*dfd0*/  LDSM.16.M88.4 R4, [R209+0x7000] ;  /* 0x00700000d104783b */ /* 0x004eb00000000200 */
[----:B------:R-:W-:Y:S01]  /*dfe0*/  MUFU.TANH R172, R8 ;  /* 0x0000000800ac7308 */ /* 0x000fe20000002400 */
[----:B----4-:R-:W-:Y:S09]  /*dff0*/  @P6 LEA R15, P6, R0, c[0x0][0x1c8], 0x1 ;  /* 0x00007200000f6a11 */ /* 0x010ff200078c08ff */
[----:B------:R-:W-:Y:S10]  /*e000*/  MUFU.TANH R173, R9 ;  /* 0x0000000900ad7308 */ /* 0x000ff40000002400 */
[----:B------:R-:W4:Y:S10]  /*e010*/  MUFU.TANH R174, R10 ;  /* 0x0000000a00ae7308 */ /* 0x000f340000002400 */
[----:B------:R1:W1:Y:S01]  /*e020*/  MUFU.TANH R176, R11 ;  /* 0x0000000b00b07308 */ /* 0x0002620000002400 */
[C---:B--2---:R-:W-:Y:S09]  /*e030*/  HMMA.16816.F32 R20, R188.reuse, R4, R20 ;  /* 0x00000004bc14723c */ /* 0x044ff20000001814 */
[----:B------:R-:W-:Y:S01]  /*e040*/  MUFU.TANH R170, R13 ;  /* 0x0000000d00aa7308 */ /* 0x000fe20000002400 */
[C---:B------:R-:W-:Y:S09]  /*e050*/  HMMA.16816.F32 R24, R188.reuse, R6, R24 ;  /* 0x00000006bc18723c */ /* 0x040ff20000001818 */
[----:B------:R-:W-:Y:S01]  /*e060*/  MUFU.TANH R185, R19 ;  /* 0x0000001300b97308 */ /* 0x000fe20000002400 */
[----:B-1----:R-:W1:Y:S01]  /*e070*/  LDSM.16.M88.4 R8, [R209+0x7800] ;  /* 0x00780000d108783b */ /* 0x002e620000000200 */
[----:B------:R-:W-:Y:S04]  /*e080*/  DEPBAR.LE SB0, 0x0 ;  /* 0x000080000000791a */ /* 0x000fe80000000000 */
[----:B------:R-:W-:Y:S04]  /*e090*/  FMUL.FTZ R21, R21, c[0x0][0x320] ;  /* 0x0000c80015157a20 */ /* 0x000fe80000410000 */
[----:B------:R-:W-:Y:S01]  /*e0a0*/  MUFU.TANH R180, R12 ;  /* 0x0000000c00b47308 */ /* 0x000fe20000002400 */
[----:B------:R-:W-:Y:S01]  /*e0b0*/  FMUL.FTZ R20, R20, c[0x0][0x320] ;  /* 0x0000c80014147a20 */ /* 0x000fe20000410000 */
[----:B------:R-:W-:Y:S01]  /*e0c0*/  BAR.SYNC.DEFER_BLOCKING 0x0 ;  /* 0x0000000000007b1d */ /* 0x000fe20000010000 */
[----:B------:R-:W-:Y:S02]  /*e0d0*/  FMUL.FTZ R22, R22, c[0x0][0x320] ;  /* 0x0000c80016167a20 */ /* 0x000fe40000410000 */
[----:B------:R-:W-:Y:S02]  /*e0e0*/  FMUL.FTZ R23, R23, c[0x0][0x320] ;  /* 0x0000c80017177a20 */ /* 0x000fe40000410000 */
[----:B------:R-:W-:Y:S02]  /*e0f0*/  FMUL.FTZ R24, R24, c[0x0][0x320] ;  /* 0x0000c80018187a20 */ /* 0x000fe40000410000 */
[----:B------:R-:W-:Y:S02]  /*e100*/  FMUL.FTZ R25, R25, c[0x0][0x320] ;  /* 0x0000c80019197a20 */ /* 0x000fe40000410000 */
[----:B------:R-:W-:Y:S02]  /*e110*/  FMUL.FTZ R26, R26, c[0x0][0x320] ;  /* 0x0000c8001a1a7a20 */ /* 0x000fe40000410000 */
[----:B------:R-:W-:Y:S01]  /*e120*/  FMUL.FTZ R27, R27, c[0x0][0x320] ;  /* 0x0000c8001b1b7a20 */ /* 0x000fe20000410000 */
[C---:B-1----:R-:W-:Y:S01]  /*e130*/  HMMA.16816.F32 R28, R188.reuse, R8, R28 ;  /* 0x00000008bc1c723c */ /* 0x042fe2000000181c */
[----:B------:R1:W-:Y:S07]  /*e140*/  MUFU.TANH R187, R21 ;  /* 0x0000001500bb7308 */ /* 0x0003ee0000002400 */
[----:B------:R-:W-:Y:S03]  /*e150*/  HMMA.16816.F32 R32, R188, R10, R32 ;  /* 0x0000000abc20723c */ /* 0x000fe60000001820 */
[----:B------:R-:W-:Y:S10]  /*e160*/  MUFU.TANH R186, R20 ;  /* 0x0000001400ba7308 */ /* 0x000ff40000002400 */
[----:B------:R2:W-:Y:S03]  /*e170*/  MUFU.TANH R183, R3 ;  /* 0x0000000300b77308 */ /* 0x0005e60000002400 */
[----:B------:R-:W-:Y:S01]  /*e180*/  FMUL.FTZ R28, R28, c[0x0][0x320] ;  /* 0x0000c8001c1c7a20 */ /* 0x000fe20000410000 */
[----:B-1----:R-:W-:Y:S01]  /*e190*/  @P0 LEA.HI.X R21, R0, c[0x0][0x1cc], R2, 0x1, P6 ;  /* 0x0000730000150a11 */ /* 0x002fe200030f0c02 */
[----:B------:R-:W-:Y:S01]  /*e1a0*/  FMUL.FTZ R29, R29, c[0x0][0x320] ;  /* 0x0000c8001d1d7a20 */ /* 0x000fe20000410000 */
[----:B------:R-:W-:Y:S01]  /*e1b0*/  @P5 IADD3 R0, P5, R233, UR22, RZ ;  /* 0x00000016e9005c10 */ /* 0x000fe2000ffbe0ff */
[----:B------:R-:W-:Y:S01]  /*e1c0*/  FMUL.FTZ R30, R30, c[0x0][0x320] ;  /* 0x0000c8001e1e7a20 */ /* 0x000fe20000410000 */
[----:B------:R-:W-:Y:S01]  /*e1d0*/  PLOP3.LUT P6, PT, PT, PT, UP3, 0x80, 0x0 ;  /* 0x000000000000781c */ /* 0x000fe20003fcf038 */
[----:B------:R-:W-:Y:S01]  /*e1e0*/  FMUL.FTZ R31, R31, c[0x0][0x320] ;  /* 0x0000c8001f1f7a20 */ /* 0x000fe20000410000 */
[----:B------:R-:W-:Y:S01]  /*e1f0*/  PLOP3.LUT P0, PT, PT, PT, UP3, 0x80, 0x0 ;  /* 0x000000000000781c */ /* 0x000fe20003f0f038 */
[----:B------:R-:W1:Y:S01]  /*e200*/  MUFU.TANH R184, R18 ;  /* 0x0000001200b87308 */ /* 0x000e620000002400 */
[----:B------:R-:W-:Y:S02]  /*e210*/  FMUL.FTZ R32, R32, c[0x0][0x320] ;  /* 0x0000c80020207a20 */ /* 0x000fe40000410000 */
[----:B------:R-:W-:Y:S02]  /*e220*/  FMUL.FTZ R33, R33, c[0x0][0x320] ;  /* 0x0000c80021217a20 */ /* 0x000fe40000410000 */
[----:B------:R-:W-:Y:S05]  /*e230*/  FMUL.FTZ R34, R34, c[0x0][0x320] ;  /* 0x0000c80022227a20 */ /* 0x000fea0000410000 */
[----:B------:R-:W-:Y:S01]  /*e240*/  @P6 LEA R14, P6, R0, c[0x0][0x1c8], 0x1 ;  /* 0x00007200000e6a11 */ /* 0x000fe200078c08ff */
[----:B------:R-:W1:Y:S01]  /*e250*/  MUFU.TANH R182, R16 ;  /* 0x0000001000b67308 */ /* 0x000e620000002400 */
[----:B------:R-:W-:Y:S02]  /*e260*/  @P0 IADD3.X R2, R232, UR21, RZ, P5, !PT ;  /* 0x00000015e8020c10 */ /* 0x000fe4000affe4ff */
[----:B------:R-:W-:Y:S02]  /*e270*/  PLOP3.LUT P0, PT, PT, PT, UP3, 0x80, 0x0 ;  /* 0x000000000000781c */ /* 0x000fe40003f0f038 */
[----:B------:R-:W-:Y:S02]  /*e280*/  PLOP3.LUT P5, PT, PT, PT, UP3, 0x80, 0x0 ;  /* 0x000000000000781c */ /* 0x000fe40003faf038 */
[----:B--2---:R-:W-:Y:S03]  /*e290*/  FMNMX.FTZ R3, R178, R134, !PT ;  /* 0x00000086b2037209 */ /* 0x004fe60007810000 */
[----:B------:R-:W2:Y:S01]  /*e2a0*/  MUFU.TANH R192, R22 ;  /* 0x0000001600c07308 */ /* 0x000ea20000002400 */
[----:B---3--:R-:W-:Y:S04]  /*e2b0*/  FMNMX.FTZ R3, R179, R3, !PT ;  /* 0x00000003b3037209 */ /* 0x008fe80007810000 */
[----:B----4-:R-:W-:Y:S02]  /*e2c0*/  FMNMX.FTZ R3, R174, R3, !PT ;  /* 0x00000003ae037209 */ /* 0x010fe40007810000 */
[----:B------:R-:W-:Y:S02]  /*e2d0*/  @P0 LEA.HI.X R20, R0, c[0x0][0x1cc], R2, 0x1, P6 ;  /* 0x0000730000140a11 */ /* 0x000fe400030f0c02 */
[----:B------:R-:W-:Y:S01]  /*e2e0*/  @P5 IADD3 R0, P5, R252, UR22, RZ ;  /* 0x00000016fc005c10 */ /* 0x000fe2000ffbe0ff */
[----:B------:R-:W-:Y:S01]  /*e2f0*/  @UP3 UIADD3 UR22, UP0, UR13, UR22, URZ ;  /* 0x000000160d163290 */ /* 0x000fe2000ff1e03f */
[----:B------:R-:W-:Y:S01]  /*e300*/  PLOP3.LUT P6, PT, PT, PT, UP3, 0x80, 0x0 ;  /* 0x000000000000781c */ /* 0x000fe20003fcf038 */
[----:B------:R-:W-:Y:S01]  /*e310*/  MUFU.TANH R197, R23 ;  /* 0x0000001700c57308 */ /* 0x000fe20000002400 */
[----:B------:R-:W-:Y:S02]  /*e320*/  PLOP3.LUT P0, PT, PT, PT, UP3, 0x80, 0x0 ;  /* 0x000000000000781c */ /* 0x000fe40003f0f038 */
[----:B------:R-:W-:Y:S04]  /*e330*/  FMNMX.FTZ R3, R176, R3, !PT ;  /* 0x00000003b0037209 */ /* 0x000fe80007810000 */
[----:B------:R-:W-:Y:S03]  /*e340*/  FMNMX.FTZ R3, R171, R3, !PT ;  /* 0x00000003ab037209 */ /* 0x000fe60007810000 */
[----:B------:R-:W3:Y:S01]  /*e350*/  MUFU.TANH R201, R24 ;  /* 0x0000001800c97308 */ /* 0x000ee20000002400 */
[----:B------:R-:W-:Y:S02]  /*e360*/  FMNMX.FTZ R3, R181, R3, !PT ;  /* 0x00000003b5037209 */ /* 0x000fe40007810000 */
[----:B------:R-:W-:Y:S02]  /*e370*/  @P6 LEA R13, P6, R0, c[0x0][0x1c8], 0x1 ;  /* 0x00007200000d6a11 */ /* 0x000fe400078c08ff */
[----:B------:R-:W-:Y:S01]  /*e380*/  @P0 IADD3.X R2, R251, UR21, RZ, P5, !PT ;  /* 0x00000015fb020c10 */ /* 0x000fe2000affe4ff */
[----:B------:R-:W-:Y:S01]  /*e390*/  @UP3 UIADD3.X UR21, UR12, UR21, URZ, UP0, !UPT ;  /* 0x000000150c153290 */ /* 0x000fe200087fe43f */
[----:B------:R-:W-:Y:S01]  /*e3a0*/  PLOP3.LUT P0, PT, PT, PT, UP3, 0x80, 0x0 ;  /* 0x000000000000781c */ /* 0x000fe20003f0f038 */
[----:B------:R-:W-:Y:S01]  /*e3b0*/  UISETP.GT.AND UP0, UPT, UR20, UR17, UPT ;  /* 0x000000111400728c */ /* 0x000fe2000bf04270 */
[----:B------:R-:W-:Y:S01]  /*e3c0*/  PLOP3.LUT P5, PT, PT, PT, UP3, 0x80, 0x0 ;  /* 0x000000000000781c */ /* 0x000fe20003faf038 */
[----:B------:R-:W4:Y:S01]  /*e3d0*/  MUFU.TANH R241, R25 ;  /* 0x0000001900f17308 */ /* 0x000f220000002400 */
[----:B-1----:R-:W-:Y:S01]  /*e3e0*/  FMNMX.FTZ R3, R184, R3, !PT ;  /* 0x00000003b8037209 */ /* 0x002fe20007810000 */
[----:B------:R-:W-:Y:S08]  /*e3f0*/  UMOV UR20, UR14 ;  /* 0x0000000e00147c82 */ /* 0x000ff00008000000 */
[----:B------:R-:W-:Y:S01]  /*e400*/  @P0 LEA.HI.X R19, R0, c[0x0][0x1cc], R2, 0x1, P6 ;  /* 0x0000730000130a11 */ /* 0x000fe200030f0c02 */
[----:B------:R-:W1:Y:S01]  /*e410*/  MUFU.TANH R242, R26 ;  /* 0x0000001a00f27308 */ /* 0x000e620000002400 */
[----:B------:R-:W-:Y:S02]  /*e420*/  @P5 IADD3 R0, P5, R238, UR22, RZ ;  /* 0x00000016ee005c10 */ /* 0x000fe4000ffbe0ff */
[----:B------:R-:W-:Y:S02]  /*e430*/  PLOP3.LUT P6, PT, PT, PT, UP3, 0x80, 0x0 ;  /* 0x000000000000781c */ /* 0x000fe40003fcf038 */
[----:B------:R-:W-:Y:S02]  /*e440*/  PLOP3.LUT P0, PT, PT, PT, UP3, 0x80, 0x0 ;  /* 0x000000000000781c */ /* 0x000fe40003f0f038 */
[----:B------:R-:W-:Y:S03]  /*e450*/  FMNMX.FTZ R2, R177, R133, !PT ;  /* 0x00000085b1027209 */ /* 0x000fe60007810000 */
[----:B------:R-:W1:Y:S01]  /*e460*/  MUFU.TANH R244, R28 ;  /* 0x0000001c00f47308 */ /* 0x000e620000002400 */
[----:B------:R-:W-:Y:S04]  /*e470*/  FMNMX.FTZ R2, R175, R2, !PT ;  /* 0x00000002af027209 */ /* 0x000fe80007810000 */
[----:B------:R-:W-:Y:S02]  /*e480*/  FMNMX.FTZ R2, R172, R2, !PT ;  /* 0x00000002ac027209 */ /* 0x000fe40007810000 */
[----:B------:R-:W-:Y:S02]  /*e490*/  @P6 LEA R12, P6, R0, c[0x0][0x1c8], 0x1 ;  /* 0x00007200000c6a11 */ /* 0x000fe400078c08ff */
[----:B------:R-:W-:Y:S01]  /*e4a0*/  @P0 IADD3.X R4, R237, UR21, RZ, P5, !PT ;  /* 0x00000015ed040c10 */ /* 0x000fe2000affe4ff */
[----:B------:R-:W1:Y:S01]  /*e4b0*/  MUFU.TANH R243, R27 ;  /* 0x0000001b00f37308 */ /* 0x000e620000002400 */
[----:B------:R-:W-:Y:S02]  /*e4c0*/  PLOP3.LUT P0, PT, PT, PT, UP3, 0x80, 0x0 ;  /* 0x000000000000781c */ /* 0x000fe40003f0f038 */
[----:B------:R-:W-:Y:S02]  /*e4d0*/  FMNMX.FTZ R2, R173, R2, !PT ;  /* 0x00000002ad027209 */ /* 0x000fe40007810000 */
[----:B------:R-:W-:Y:S02]  /*e4e0*/  PLOP3.LUT P5, PT, PT, PT, UP3, 0x80, 0x0 ;  /* 0x000000000000781c */ /* 0x000fe40003faf038 */
[----:B------:R-:W-:Y:S03]  /*e4f0*/  FMNMX.FTZ R2, R180, R2, !PT ;  /* 0x00000002b4027209 */ /* 0x000fe60007810000 */
[----:B------:R-:W1:Y:S04]  /*e500*/  MUFU.TANH R245, R29 ;  /* 0x0000001d00f57308 */ /* 0x000e680000002400 */
[----:B------:R-:W-:Y:S02]  /*e510*/  @P0 LEA.HI.X R18, R0, c[0x0][0x1cc], R4, 0x1, P6 ;  /* 0x0000730000120a11 */ /* 0x000fe400030f0c04 */
[----:B------:R-:W-:Y:S02]  /*e520*/  FMNMX.FTZ R0, R170, R2, !PT ;  /* 0x00000002aa007209 */ /* 0x000fe40007810000 */
[----:B------:R-:W-:Y:S02]  /*e530*/  FMNMX.FTZ R4, R185, R3, !PT ;  /* 0x00000003b9047209 */ /* 0x000fe40007810000 */
[----:B------:R-:W-:Y:S01]  /*e540*/  FMNMX.FTZ R0, R182, R0, !PT ;  /* 0x00000000b6007209 */ /* 0x000fe20007810000 */
[----:B------:R-:W1:Y:S01]  /*e550*/  MUFU.TANH R190, R30 ;  /* 0x0000001e00be7308 */ /* 0x000e620000002400 */
[----:B------:R-:W-:Y:S02]  /*e560*/  @P5 IADD3 R2, P5, R135, UR22, RZ ;  /* 0x0000001687025c10 */ /* 0x000fe4000ffbe0ff */
[----:B------:R-:W-:Y:S02]  /*e570*/  FMNMX.FTZ R0, R183, R0, !PT ;  /* 0x00000000b7007209 */ /* 0x000fe40007810000 */
[----:B------:R-:W-:Y:S02]  /*e580*/  PLOP3.LUT P6, PT, PT, PT, UP3, 0x80, 0x0 ;  /* 0x000000000000781c */ /* 0x000fe40003fcf038 */
[----:B------:R-:W-:Y:S02]  /*e590*/  FMNMX.FTZ R0, R186, R0, !PT ;  /* 0x00000000ba007209 */ /* 0x000fe40007810000 */
[----:B------:R-:W-:Y:S01]  /*e5a0*/  PLOP3.LUT P0, PT, PT, PT, UP3, 0x80, 0x0 ;  /* 0x000000000000781c */ /* 0x000fe20003f0f038 */
[----:B------:R-:W-:Y:S01]  /*e5b0*/  MUFU.TANH R246, R31 ;  /* 0x0000001f00f67308 */ /* 0x000fe20000002400 */
[----:B------:R-:W-:Y:S01]  /*e5c0*/  FMNMX.FTZ R3, R187, R0, !PT ;  /* 0x00000000bb037209 */ /* 0x000fe20007810000 */
[----:B------:R-:W-:Y:S01]  /*e5d0*/  FMUL.FTZ R0, R35, c[0x0][0x320] ;  /* 0x0000c80023007a20 */ /* 0x000fe20000410000 */
[----:B--2---:R-:W-:Y:S02]  /*e5e0*/  FMNMX.FTZ R4, R192, R4, !PT ;  /* 0x00000004c0047209 */ /* 0x004fe40007810000 */
[----:B---3--:R-:W-:Y:S02]  /*e5f0*/  FMNMX.FTZ R3, R201, R3, !PT ;  /* 0x00000003c9037209 */ /* 0x008fe40007810000 */
[----:B------:R-:W-:Y:S02]  /*e600*/  FMNMX.FTZ R4, R197, R4, !PT ;  /* 0x00000004c5047209 */ /* 0x000fe40007810000 */
[----:B------:R-:W-:Y:S01]  /*e610*/  @P6 LEA R11, P6, R2, c[0x0][0x1c8], 0x1 ;  /* 0x00007200020b6a11 */ /* 0x000fe200078c08ff */
[----:B------:R4:W-:Y:S02]  /*e620*/  MUFU.TANH R168, R0 ;  /* 0x0000000000a87308 */ /* 0x0009e40000002400 */
[----:B------:R-:W-:Y:S02]  /*e630*/  @P0 IADD3.X R5, R234, UR21, RZ, P5, !PT ;  /* 0x00000015ea050c10 */ /* 0x000fe4000affe4ff */
[----:B------:R-:W-:Y:S02]  /*e640*/  PLOP3.LUT P0, PT, PT, PT, UP3, 0x80, 0x0 ;  /* 0x000000000000781c */ /* 0x000fe40003f0f038 */
[----:B------:R-:W-:Y:S04]  /*e650*/  PLOP3.LUT P5, PT, PT, PT, UP3, 0x80, 0x0 ;  /* 0x000000000000781c */ /* 0x000fe80003faf038 */
[----:B------:R-:W2:Y:S07]  /*e660*/  MUFU.TANH R247, R32 ;  /* 0x0000002000f77308 */ /* 0x000eae0000002400 */
[----:B------:R-:W-:Y:S02]  /*e670*/  @P0 LEA.HI.X R16, R2, c[0x0][0x1cc], R5, 0x1, P6 ;  /* 0x0000730002100a11 */ /* 0x000fe400030f0c05 */
[----:B------:R-:W-:Y:S01]  /*e680*/  PLOP3.LUT P6, PT, PT, PT, UP3, 0x80, 0x0 ;  /* 0x000000000000781c */ /* 0x000fe20003fcf038 */
[----:B------:R-:W3:Y:S01]  /*e690*/  MUFU.TANH R248, R33 ;  /* 0x0000002100f87308 */ /* 0x000ee20000002400 */
[----:B------:R-:W-:Y:S02]  /*e6a0*/  PLOP3.LUT P0, PT, PT, PT, UP3, 0x80, 0x0 ;  /* 0x000000000000781c */ /* 0x000fe40003f0f038 */
[----:B----4-:R-:W-:Y:S02]  /*e6b0*/  FMNMX.FTZ R0, R241, R3, !PT ;  /* 0x00000003f1007209 */ /* 0x010fe40007810000 */
[----:B-1----:R-:W-:Y:S02]  /*e6c0*/  FMNMX.FTZ R3, R242, R4, !PT ;  /* 0x00000004f2037209 */ /* 0x002fe40007810000 */
[----:B------:R-:W-:Y:S02]  /*e6d0*/  FMNMX.FTZ R0, R244, R0, !PT ;  /* 0x00000000f4007209 */ /* 0x000fe40007810000 */
[----:B------:R-:W-:Y:S01]  /*e6e0*/  FMNMX.FTZ R3, R243, R3, !PT ;  /* 0x00000003f3037209 */ /* 0x000fe20007810000 */
[----:B------:R-:W1:Y:S01]  /*e6f0*/  MUFU.TANH R135, R34 ;  /* 0x0000002200877308 */ /* 0x000e620000002400 */
[----:B------:R-:W-:Y:S02]  /*e700*/  FMNMX.FTZ R0, R245, R0, !PT ;  /* 0x00000000f5007209 */ /* 0x000fe40007810000 */
[----:B------:R-:W-:Y:S02]  /*e710*/  FMNMX.FTZ R3, R190, R3, !PT ;  /* 0x00000003be037209 */ /* 0x000fe40007810000 */
[----:B--2---:R-:W-:Y:S02]  /*e720*/  FMNMX.FTZ R132, R247, R0, !PT ;  /* 0x00000000f7847209 */ /* 0x004fe40007810000 */
[----:B------:R-:W-:Y:S02]  /*e730*/  FMNMX.FTZ R0, R246, R3, !PT ;  /* 0x00000003f6007209 */ /* 0x000fe40007810000 */
[----:B------:R-:W-:Y:S02]  /*e740*/  @P5 IADD3 R3, P5, R233, UR22, RZ ;  /* 0x00000016e9035c10 */ /* 0x000fe4000ffbe0ff */
[----:B---3--:R-:W-:Y:S02]  /*e750*/  FMNMX.FTZ R132, R248, R132, !PT ;  /* 0x00000084f8847209 */ /* 0x008fe40007810000 */
[----:B------:R-:W-:Y:S03]  /*e760*/  @P6 LEA R8, P6, R3, c[0x0][0x1c8], 0x1 ;  /* 0x0000720003086a11 */ /* 0x000fe600078c08ff */
[----:B------:R-:W2:Y:S06]  /*e770*/  SHFL.BFLY PT, R5, R132, 0x2, 0x1f ;  /* 0x0c401f0084057f89 */ /* 0x000eac00000e0000 */
[----:B------:R-:W-:Y:S02]  /*e780*/  @P0 IADD3.X R4, R232, UR21, RZ, P5, !PT ;  /* 0x00000015e8040c10 */ /* 0x000fe4000affe4ff */
[----:B------:R-:W-:Y:S02]  /*e790*/  PLOP3.LUT P0, PT, PT, PT, UP3, 0x80, 0x0 ;  /* 0x000000000000781c */ /* 0x000fe40003f0f038 */
[----:B------:R-:W-:Y:S02]  /*e7a0*/  PLOP3.LUT P5, PT, PT, PT, UP3, 0x80, 0x0 ;  /* 0x000000000000781c */ /* 0x000fe40003faf038 */
[----:B-1----:R-:W-:Y:S04]  /*e7b0*/  FMNMX.FTZ R0, R135, R0, !PT ;  /* 0x0000000087007209 */ /* 0x002fe80007810000 */
[----:B------:R-:W-:Y:S05]  /*e7c0*/  FMNMX.FTZ R0, R168, R0, !PT ;  /* 0x00000000a8007209 */ /* 0x000fea0007810000 */
[----:B------:R-:W-:Y:S01]  /*e7d0*/  @P0 LEA.HI.X R9, R3, c[0x0][0x1cc], R4, 0x1, P6 ;  /* 0x0000730003090a11 */ /* 0x000fe200030f0c04 */
[----:B------:R-:W1:Y:S01]  /*e7e0*/  SHFL.BFLY PT, R2, R0, 0x2, 0x1f ;  /* 0x0c401f0000027f89 */ /* 0x000e6200000e0000 */
[----:B------:R-:W-:Y:S02]  /*e7f0*/  @P5 IADD3 R4, P5, R252, UR22, RZ ;  /* 0x00000016fc045c10 */ /* 0x000fe4000ffbe0ff */
[----:B------:R-:W-:Y:S02]  /*e800*/  PLOP3.LUT P0, PT, PT, PT, UP3, 0x80, 0x0 ;  /* 0x000000000000781c */ /* 0x000fe40003f0f038 */
[----:B------:R-:W-:Y:S02]  /*e810*/  PLOP3.LUT P6, PT, PT, PT, UP3, 0x80, 0x0 ;  /* 0x000000000000781c */ /* 0x000fe40003fcf038 */
[----:B--2---:R-:W-:Y:S05]  /*e820*/  FMNMX.FTZ R132, R132, R5, !PT ;  /* 0x0000000584847209 */ /* 0x004fea0007810000 */
[----:B------:R-:W2:Y:S04]  /*e830*/  SHFL.BFLY PT, R6, R132, 0x1, 0x1f ;  /* 0x0c201f0084067f89 */ /* 0x000ea800000e0000 */
[----:B------:R-:W-:Y:S02]  /*e840*/  @P0 IADD3.X R5, R251, UR21, RZ, P5, !PT ;  /* 0x00000015fb050c10 */ /* 0x000fe4000affe4ff */
[----:B------:R-:W-:Y:S02]  /*e850*/  PLOP3.LUT P5, PT, PT, PT, UP3, 0x80, 0x0 ;  /* 0x000000000000781c */ /* 0x000fe40003faf038 */
[----:B------:R-:W-:Y:S02]  /*e860*/  @P6 LEA R10, P6, R4, c[0x0][0x1c8], 0x1 ;  /* 0x00007200040a6a11 */ /* 0x000fe400078c08ff */
[----:B------:R-:W-:Y:S02]  /*e870*/  PLOP3.LUT P0, PT, PT, PT, UP3, 0x80, 0x0 ;  /* 0x000000000000781c */ /* 0x000fe40003f0f038 */
[----:B-1----:R-:W-:Y:S05]  /*e880*/  FMNMX.FTZ R0, R0, R2, !PT ;  /* 0x0000000200007209 */ /* 0x002fea0007810000 */
[----:B------:R-:W1:Y:S04]  /*e890*/  SHFL.BFLY PT, R3, R0, 0x1, 0x1f ;  /* 0x0c201f0000037f89 */ /* 0x000e6800000e0000 */
[----:B------:R-:W-:Y:S02]  /*e8a0*/  @P5 LEA.HI.X R7, R4, c[0x0][0x1cc], R5, 0x1, P6 ;  /* 0x0000730004075a11 */ /* 0x000fe400030f0c05 */
[----:B------:R-:W-:Y:S02]  /*e8b0*/  PLOP3.LUT P6, PT, PT, PT, UP3, 0x80, 0x0 ;  /* 0x000000000000781c */ /* 0x000fe40003fcf038 */
[----:B------:R-:W-:Y:S02]  /*e8c0*/  @P0 MOV R4, R17 ;  /* 0x0000001100040202 */ /* 0x000fe40000000f00 */
[----:B------:R-:W-:Y:S02]  /*e8d0*/  @P0 MOV R5, R169 ;  /* 0x000000a900050202 */ /* 0x000fe40000000f00 */
[----:B------:R-:W-:Y:S02]  /*e8e0*/  PLOP3.LUT P5, PT, PT, PT, UP3, 0x80, 0x0 ;  /* 0x000000000000781c */ /* 0x000fe40003faf038 */
[----:B------:R-:W-:Y:S02]  /*e8f0*/  PLOP3.LUT P0, PT, PT, PT, UP3, 0x80, 0x0 ;  /* 0x000000000000781c */ /* 0x000fe40003f0f038 */
[----:B--2---:R-:W-:Y:S03]  /*e900*/  FMNMX.FTZ R132, R132, R6, !PT ;  /* 0x0000000684847209 */ /* 0x004fe60007810000 */
[----:B------:R2:W-:Y:S01]  /*e910*/  @P6 LDGSTS.E.BYPASS.LTC128B.128 [R231+0x8100], [R4.64], !P4 ;  /* 0x0810000004e76fae */ /* 0x0005e2000e101d52 */
[----:B------:R-:W-:Y:S01]  /*e920*/  PLOP3.LUT P6, PT, PT, PT, UP3, 0x80, 0x0 ;  /* 0x000000000000781c */ /* 0x000fe20003fcf038 */
[C---:B------:R-:W-:Y:S02]  /*e930*/  FMUL.FTZ R169, R132.reuse, c[0x0][0x2d0] ;  /* 0x0000b40084a97a20 */ /* 0x040fe40000410000 */
[----:B------:R-:W-:Y:S01]  /*e940*/  FADD.FTZ R2, -R132, R133 ;  /* 0x0000008584027221 */ /* 0x000fe20000010100 */
[----:B-1----:R-:W-:Y:S01]  /*e950*/  FMNMX.FTZ R3, R0, R3, !PT ;  /* 0x0000000300037209 */ /* 0x002fe20007810000 */
[----:B------:R-:W-:Y:S02]  /*e960*/  FFMA.FTZ R6, R175, c[0x0][0x2d0], -R169 ;  /* 0x0000b400af067a23 */ /* 0x000fe400000108a9 */
[----:B------:R-:W-:Y:S02]  /*e970*/  FMUL.FTZ R0, R2, c[0x0][0x2d0] ;  /* 0x0000b40002007a20 */ /* 0x000fe40000410000 */
[----:B------:R-:W-:Y:S01]  /*e980*/  FMUL.FTZ R133, R3, c[0x0][0x2d0] ;  /* 0x0000b40003857a20 */ /* 0x000fe20000410000 */
[----:B------:R1:W-:Y:S03]  /*e990*/  MUFU.EX2 R239, R6 ;  /* 0x0000000600ef7308 */ /* 0x0003e60000000800 */
[----:B------:R-:W-:Y:S07]  /*e9a0*/  FFMA.FTZ R135, R135, c[0x0][0x2d0], -R133 ;  /* 0x0000b40087877a23 */ /* 0x000fee0000010885 */
[----:B------:R3:W4:Y:S01]  /*e9b0*/  MUFU.EX2 R2, R0 ;  /* 0x0000000000027308 */ /* 0x0007220000000800 */
[----:B--2---:R-:W-:Y:S01]  /*e9c0*/  @P5 MOV R4, R15 ;  /* 0x0000000f00045202 */ /* 0x004fe20000000f00 */
[----:B------:R-:W-:Y:S01]  /*e9d0*/  @P5 IMAD.MOV.U32 R5, RZ, RZ, R21 ;  /* 0x000000ffff055224 */ /* 0x000fe200078e0015 */
[----:B------:R-:W-:Y:S07]  /*e9e0*/  PLOP3.LUT P5, PT, PT, PT, UP3, 0x80, 0x0 ;  /* 0x000000000000781c */ /* 0x000fee0003faf038 */
[----:B------:R-:W-:Y:S01]  /*e9f0*/  MUFU.EX2 R135, R135 ;  /* 0x0000008700877308 */ /* 0x000fe20000000800 */
[----:B------:R2:W-:Y:S01]  /*ea00*/  @P0 LDGSTS.E.BYPASS.LTC128B.128 [R231+0xa100], [R4.64], !P3 ;  /* 0x0a10000004e70fae */ /* 0x0005e2000d901d52 */
[----:B------:R-:W-:Y:S01]  /*ea10*/  PLOP3.LUT P0, PT, PT, PT, UP3, 0x80, 0x0 ;  /* 0x000000000000781c */ /* 0x000fe20003f0f038 */
[--C-:B-1----:R-:W-:Y:S07]  /*ea20*/  FFMA.FTZ R6, R172, c[0x0][0x2d0], -R169.reuse ;  /* 0x0000b400ac067a23 */ /* 0x102fee00000108a9 */
[----:B------:R-:W-:Y:S01]  /*ea30*/  MUFU.EX2 R238, R6 ;  /* 0x0000000600ee7308 */ /* 0x000fe20000000800 */
[----:B---3--:R-:W-:Y:S02]  /*ea40*/  FADD.FTZ R0, -R3, R134 ;  /* 0x0000008603007221 */ /* 0x008fe40000010100 */
[----:B----4-:R-:W-:Y:S02]  /*ea50*/  FMUL.FTZ R17, R2, R149 ;  /* 0x0000009502117220 */ /* 0x010fe40000410000 */
[----:B------:R-:W-:Y:S02]  /*ea60*/  FMUL.FTZ R0, R0, c[0x0][0x2d0] ;  /* 0x0000b40000007a20 */ /* 0x000fe40000410000 */
[C---:B------:R-:W-:Y:S02]  /*ea70*/  FMUL.FTZ R24, R2.reuse, R156 ;  /* 0x0000009c02187220 */ /* 0x040fe40000410000 */
[----:B------:R-:W-:Y:S02]  /*ea80*/  FMUL.FTZ R25, R2, R157 ;  /* 0x0000009d02197220 */ /* 0x000fe40000410000 */
[----:B------:R-:W1:Y:S01]  /*ea90*/  MUFU.EX2 R0, R0 ;  /* 0x0000000000007308 */ /* 0x000e620000000800 */
[--C-:B------:R-:W-:Y:S02]  /*eaa0*/  FFMA.FTZ R134, R180, c[0x0][0x2d0], -R169.reuse ;  /* 0x0000b400b4867a23 */ /* 0x100fe400000108a9 */
[C---:B------:R-:W-:Y:S02]  /*eab0*/  FMUL.FTZ R32, R2.reuse, R164 ;  /* 0x000000a402207220 */ /* 0x040fe40000410000 */
[--C-:B--2---:R-:W-:Y:S01]  /*eac0*/  FFMA.FTZ R4, R177, c[0x0][0x2d0], -R169.reuse ;  /* 0x0000b400b1047a23 */ /* 0x104fe200000108a9 */
[----:B------:R-:W-:Y:S01]  /*ead0*/  @P6 MOV R5, R20 ;  /* 0x0000001400056202 */ /* 0x000fe20000000f00 */
        /* <DEDUP_REMOVED lines=8> */
[----:B------:R-:W-:Y:S01]  /*eb60*/  MUFU.EX2 R236, R134 ;  /* 0x0000008600ec7308 */ /* 0x000fe20000000800 */
[C---:B------:R-:W-:Y:S02]  /*eb70*/  FMUL.FTZ R48, R2.reuse, R48 ;  /* 0x0000003002307220 */ /* 0x040fe40000410000 */
[----:B------:R-:W-:Y:S02]  /*eb80*/  FMUL.FTZ R49, R2, R49 ;  /* 0x0000003102317220 */ /* 0x000fe40000410000 */
[C---:B-1----:R-:W-:Y:S02]  /*eb90*/  FMUL.FTZ R26, R0.reuse, R158 ;  /* 0x0000009e001a7220 */ /* 0x042fe40000410000 */
[C---:B------:R-:W-:Y:S02]  /*eba0*/  FMUL.FTZ R27, R0.reuse, R159 ;  /* 0x0000009f001b7220 */ /* 0x040fe40000410000 */
[C---:B------:R-:W-:Y:S02]  /*ebb0*/  FMUL.FTZ R34, R0.reuse, R166 ;  /* 0x000000a600227220 */ /* 0x040fe40000410000 */
[C---:B------:R-:W-:Y:S02]  /*ebc0*/  FMUL.FTZ R35, R0.reuse, R167 ;  /* 0x000000a700237220 */ /* 0x040fe40000410000 */
[C---:B------:R-:W-:Y:S01]  /*ebd0*/  FMUL.FTZ R38, R0.reuse, R38 ;  /* 0x0000002600267220 */ /* 0x040fe20000410000 */
[----:B--2---:R-:W-:Y:S01]  /*ebe0*/  @P6 MOV R4, R14 ;  /* 0x0000000e00046202 */ /* 0x004fe20000000f00 */
[C---:B------:R-:W-:Y:S01]  /*ebf0*/  FMUL.FTZ R39, R0.reuse, R39 ;  /* 0x0000002700277220 */ /* 0x040fe20000410000 */
[----:B------:R-:W-:Y:S01]  /*ec00*/  PLOP3.LUT P6, PT, PT, PT, UP3, 0x80, 0x0 ;  /* 0x000000000000781c */ /* 0x000fe20003fcf038 */
[C---:B------:R-:W-:Y:S02]  /*ec10*/  FMUL.FTZ R42, R0.reuse, R42 ;  /* 0x0000002a002a7220 */ /* 0x040fe40000410000 */
[----:B------:R1:W-:Y:S01]  /*ec20*/  @P5 LDGSTS.E.BYPASS.LTC128B.128 [R231+0xc100], [R4.64], !P2 ;  /* 0x0c10000004e75fae */ /* 0x0003e2000d101d52 */
[----:B------:R-:W-:Y:S01]  /*ec30*/  PLOP3.LUT P5, PT, PT, PT, UP3, 0x80, 0x0 ;  /* 0x000000000000781c */ /* 0x000fe20003faf038 */
[C---:B------:R-:W-:Y:S02]  /*ec40*/  FMUL.FTZ R43, R0.reuse, R43 ;  /* 0x0000002b002b7220 */ /* 0x040fe40000410000 */
[C---:B------:R-:W-:Y:S02]  /*ec50*/  FMUL.FTZ R46, R0.reuse, R46 ;  /* 0x0000002e002e7220 */ /* 0x040fe40000410000 */
[C---:B------:R-:W-:Y:S02]  /*ec60*/  FMUL.FTZ R47, R0.reuse, R47 ;  /* 0x0000002f002f7220 */ /* 0x040fe40000410000 */
        /* <DEDUP_REMOVED lines=9> */
[----:B------:R-:W-:Y:S01]  /*ed00*/  FMUL.FTZ R59, R0, R59 ;  /* 0x0000003b003b7220 */ /* 0x000fe20000410000 */
[----:B-1----:R-:W-:Y:S01]  /*ed10*/  @P0 MOV R4, R13 ;  /* 0x0000000d00040202 */ /* 0x002fe20000000f00 */
[----:B------:R-:W-:Y:S01]  /*ed20*/  FMUL.FTZ R60, R2, R60 ;  /* 0x0000003c023c7220 */ /* 0x000fe20000410000 */
[----:B------:R-:W-:Y:S01]  /*ed30*/  @P0 MOV R5, R19 ;  /* 0x0000001300050202 */ /* 0x000fe20000000f00 */
[----:B------:R-:W-:Y:S01]  /*ed40*/  FMUL.FTZ R19, R0, R151 ;  /* 0x0000009700137220 */ /* 0x000fe20000410000 */
[----:B------:R-:W-:Y:S01]  /*ed50*/  PLOP3.LUT P0, PT, PT, PT, UP3, 0x80, 0x0 ;  /* 0x000000000000781c */ /* 0x000fe20003f0f038 */
[----:B------:R-:W-:Y:S02]  /*ed60*/  FMUL.FTZ R61, R2, R61 ;  /* 0x0000003d023d7220 */ /* 0x000fe40000410000 */
[----:B------:R1:W-:Y:S01]  /*ed70*/  @P6 LDGSTS.E.BYPASS.LTC128B.128 [R231+0xe100], [R4.64], !P1 ;  /* 0x0e10000004e76fae */ /* 0x0003e2000c901d52 */
[----:B------:R-:W-:Y:S01]  /*ed80*/  PLOP3.LUT P6, PT, PT, PT, UP3, 0x80, 0x0 ;  /* 0x000000000000781c */ /* 0x000fe20003fcf038 */
        /* <DEDUP_REMOVED lines=12> */
[C---:B------:R-:W-:Y:S01]  /*ee50*/  FMUL.FTZ R74, R0.reuse, R74 ;  /* 0x0000004a004a7220 */ /* 0x040fe20000410000 */
[----:B-1----:R-:W-:Y:S01]  /*ee60*/  @P5 MOV R4, R12 ;  /* 0x0000000c00045202 */ /* 0x002fe20000000f00 */
[----:B------:R-:W-:Y:S01]  /*ee70*/  @P5 IMAD.MOV.U32 R5, RZ, RZ, R18 ;  /* 0x000000ffff055224 */ /* 0x000fe200078e0012 */
[----:B------:R-:W-:Y:S01]  /*ee80*/  PLOP3.LUT P5, PT, PT, PT, UP3, 0x80, 0x0 ;  /* 0x000000000000781c */ /* 0x000fe20003faf038 */
[C---:B------:R-:W-:Y:S02]  /*ee90*/  FMUL.FTZ R18, R0.reuse, R150 ;  /* 0x0000009600127220 */ /* 0x040fe40000410000 */
[----:B------:R-:W-:Y:S01]  /*eea0*/  FMUL.FTZ R75, R0, R75 ;  /* 0x0000004b004b7220 */ /* 0x000fe20000410000 */
[----:B------:R1:W-:Y:S01]  /*eeb0*/  @P0 LDGSTS.E.BYPASS.LTC128B.128 [R231+0x9100], [R4.64], !P4 ;  /* 0x0910000004e70fae */ /* 0x0003e2000e101d52 */
[----:B------:R-:W-:Y:S01]  /*eec0*/  PLOP3.LUT P0, PT, PT, PT, UP3, 0x80, 0x0 ;  /* 0x000000000000781c */ /* 0x000fe20003f0f038 */
[C---:B------:R-:W-:Y:S01]  /*eed0*/  FMUL.FTZ R76, R2.reuse, R76 ;  /* 0x0000004c024c7220 */ /* 0x040fe20000410000 */
[----:B------:R-:W-:Y:S01]  /*eee0*/  PLOP3.LUT P0, PT, PT, PT, UP3, 0x80, 0x0 ;  /* 0x000000000000781c */ /* 0x000fe20003f0f038 */
        /* <DEDUP_REMOVED lines=13> */
[----:B------:R-:W-:Y:S02]  /*efc0*/  FFMA.FTZ R4, R173, c[0x0][0x2d0], -R169 ;  /* 0x0000b400ad047a23 */ /* 0x000fe400000108a9 */
[C---:B------:R-:W-:Y:S02]  /*efd0*/  FMUL.FTZ R16, R2.reuse, R148 ;  /* 0x0000009402107220 */ /* 0x040fe40000410000 */
[----:B------:R1:W2:Y:S01]  /*efe0*/  MUFU.EX2 R237, R4 ;  /* 0x0000000400ed7308 */ /* 0x0002a20000000800 */
        /* <DEDUP_REMOVED lines=12> */
[----:B-1----:R-:W-:Y:S01]  /*f0b0*/  @P6 MOV R4, R11 ;  /* 0x0000000b00046202 */ /* 0x002fe20000000f00 */
        /* <DEDUP_REMOVED lines=9> */
[----:B------:R3:W-:Y:S01]  /*f150*/  @P6 LDGSTS.E.BYPASS.LTC128B.128 [R231+0xd100], [R8.64], !P2 ;  /* 0x0d10000008e76fae */ /* 0x0007e2000d101d52 */
[C---:B------:R-:W-:Y:S02]  /*f160*/  FMUL.FTZ R106, R0.reuse, R106 ;  /* 0x0000006a006a7220 */ /* 0x040fe40000410000 */
[C---:B------:R-:W-:Y:S01]  /*f170*/  FMUL.FTZ R107, R0.reuse, R107 ;  /* 0x0000006b006b7220 */ /* 0x040fe20000410000 */
[----:B------:R-:W-:Y:S01]  /*f180*/  @P5 MOV R6, R10 ;  /* 0x0000000a00065202 */ /* 0x000fe20000000f00 */
[----:B------:R-:W-:Y:S02]  /*f190*/  FMUL.FTZ R10, R0, R142 ;  /* 0x0000008e000a7220 */ /* 0x000fe40000410000 */
[C---:B------:R-:W-:Y:S02]  /*f1a0*/  FMUL.FTZ R108, R2.reuse, R108 ;  /* 0x0000006c026c7220 */ /* 0x040fe40000410000 */
[----:B------:R4:W-:Y:S01]  /*f1b0*/  @P0 LDGSTS.E.BYPASS.LTC128B.128 [R231+0xf100], [R6.64], !P1 ;  /* 0x0f10000006e70fae */ /* 0x0009e2000c901d52 */
[----:B------:R-:W-:Y:S01]  /*f1c0*/  FMUL.FTZ R109, R2, R109 ;  /* 0x0000006d026d7220 */ /* 0x000fe20000410000 */
[----:B------:R-:W-:Y:S01]  /*f1d0*/  PLOP3.LUT P0, PT, PT, PT, UP0, 0x80, 0x0 ;  /* 0x000000000000781c */ /* 0x000fe20003f0f008 */
[C---:B------:R-:W-:Y:S02]  /*f1e0*/  FMUL.FTZ R110, R0.reuse, R110 ;  /* 0x0000006e006e7220 */ /* 0x040fe40000410000 */
[----:B------:R-:W-:Y:S02]  /*f1f0*/  FMUL.FTZ R111, R0, R111 ;  /* 0x0000006f006f7220 */ /* 0x000fe40000410000 */
[----:B------:R-:W-:Y:S01]  /*f200*/  FMUL.FTZ R112, R2, R112 ;  /* 0x0000007002707220 */ /* 0x000fe20000410000 */
[----:B------:R-:W2:Y:S01]  /*f210*/  LDSM.16.MT88.4 R12, [R205+0x100] ;  /* 0x00010000cd0c783b */ /* 0x000ea20000004200 */
[--C-:B-1----:R-:W-:Y:S02]  /*f220*/  FFMA.FTZ R4, R178, c[0x0][0x2d0], -R133.reuse ;  /* 0x0000b400b2047a23 */ /* 0x102fe40000010885 */
[C---:B------:R-:W-:Y:S02]  /*f230*/  FMUL.FTZ R5, R2.reuse, R137 ;  /* 0x0000008902057220 */ /* 0x040fe40000410000 */
[----:B------:R1:W-:Y:S01]  /*f240*/  MUFU.EX2 R200, R4 ;  /* 0x0000000400c87308 */ /* 0x0003e20000000800 */
[----:B------:R-:W-:Y:S02]  /*f250*/  FMUL.FTZ R113, R2, R113 ;  /* 0x0000007102717220 */ /* 0x000fe40000410000 */
[----:B------:R-:W2:Y:S01]  /*f260*/  LDSM.16.MT88.4 R20, [R206+0x100] ;  /* 0x00010000ce14783b */ /* 0x000ea20000004200 */
[----:B------:R-:W-:Y:S02]  /*f270*/  FMUL.FTZ R114, R0, R114 ;  /* 0x0000007200727220 */ /* 0x000fe40000410000 */
[C---:B---3--:R-:W-:Y:S02]  /*f280*/  FMUL.FTZ R8, R2.reuse, R140 ;  /* 0x0000008c02087220 */ /* 0x048fe40000410000 */
[----:B------:R-:W-:Y:S02]  /*f290*/  FMUL.FTZ R9, R2, R141 ;  /* 0x0000008d02097220 */ /* 0x000fe40000410000 */
[----:B------:R-:W-:Y:S01]  /*f2a0*/  FMUL.FTZ R115, R0, R115 ;  /* 0x0000007300737220 */ /* 0x000fe20000410000 */
[----:B------:R-:W3:Y:S01]  /*f2b0*/  LDSM.16.MT88.4 R28, [R208+0x100] ;  /* 0x00010000d01c783b */ /* 0x000ee20000004200 */
[----:B------:R-:W-:Y:S02]  /*f2c0*/  FMUL.FTZ R116, R2, R116 ;  /* 0x0000007402747220 */ /* 0x000fe40000410000 */
[C---:B----4-:R-:W-:Y:S01]  /*f2d0*/  FMUL.FTZ R6, R0.reuse, R138 ;  /* 0x0000008a00067220 */ /* 0x050fe20000410000 */
[----:B--2---:R-:W-:Y:S01]  /*f2e0*/  F2FP.PACK_AB R138, R237, R238 ;  /* 0x000000eeed8a723e */ /* 0x004fe200000000ff */
[----:B------:R-:W-:Y:S02]  /*f2f0*/  FMUL.FTZ R7, R0, R139 ;  /* 0x0000008b00077220 */ /* 0x000fe40000410000 */
[----:B------:R-:W-:Y:S01]  /*f300*/  FMUL.FTZ R117, R2, R117 ;  /* 0x0000007502757220 */ /* 0x000fe20000410000 */
[----:B------:R-:W2:Y:S01]  /*f310*/  LDSM.16.MT88.4 R140, [R207+0x100] ;  /* 0x00010000cf8c783b */ /* 0x000ea20000004200 */
[C---:B------:R-:W-:Y:S02]  /*f320*/  FMUL.FTZ R118, R0.reuse, R118 ;  /* 0x0000007600767220 */ /* 0x040fe40000410000 */
[----:B------:R-:W-:Y:S02]  /*f330*/  FMUL.FTZ R119, R0, R119 ;  /* 0x0000007700777220 */ /* 0x000fe40000410000 */
[--C-:B-1----:R-:W-:Y:S02]  /*f340*/  FFMA.FTZ R4, R179, c[0x0][0x2d0], -R133.reuse ;  /* 0x0000b400b3047a23 */ /* 0x102fe40000010885 */
[C---:B------:R-:W-:Y:S01]  /*f350*/  FMUL.FTZ R120, R2.reuse, R120 ;  /* 0x0000007802787220 */ /* 0x040fe20000410000 */
[----:B------:R-:W-:Y:S01]  /*f360*/  LDSM.16.MT88.4 R148, [R206+0x2100] ;  /* 0x00210000ce94783b */ /* 0x000fe20000004200 */
[----:B------:R1:W4:Y:S01]  /*f370*/  MUFU.EX2 R202, R4 ;  /* 0x0000000400ca7308 */ /* 0x0003220000000800 */
[----:B------:R-:W-:Y:S02]  /*f380*/  FMUL.FTZ R121, R2, R121 ;  /* 0x0000007902797220 */ /* 0x000fe40000410000 */
[C---:B------:R-:W-:Y:S02]  /*f390*/  FMUL.FTZ R122, R0.reuse, R122 ;  /* 0x0000007a007a7220 */ /* 0x040fe40000410000 */
[----:B------:R-:W-:Y:S02]  /*f3a0*/  FMUL.FTZ R123, R0, R123 ;  /* 0x0000007b007b7220 */ /* 0x000fe40000410000 */
[----:B------:R-:W-:Y:S01]  /*f3b0*/  LDSM.16.MT88.4 R156, [R205+0x2900] ;  /* 0x00290000cd9c783b */ /* 0x000fe20000004200 */
[C---:B------:R-:W-:Y:S02]  /*f3c0*/  FMUL.FTZ R124, R2.reuse, R124 ;  /* 0x0000007c027c7220 */ /* 0x040fe40000410000 */
[----:B------:R-:W-:Y:S02]  /*f3d0*/  FMUL.FTZ R125, R2, R125 ;  /* 0x0000007d027d7220 */ /* 0x000fe40000410000 */
[C---:B------:R-:W-:Y:S02]  /*f3e0*/  FMUL.FTZ R126, R0.reuse, R126 ;  /* 0x0000007e007e7220 */ /* 0x040fe40000410000 */
[----:B------:R-:W-:Y:S01]  /*f3f0*/  FMUL.FTZ R127, R0, R127 ;  /* 0x0000007f007f7220 */ /* 0x000fe20000410000 */
[----:B------:R-:W-:Y:S01]  /*f400*/  LDSM.16.MT88.4 R164, [R207+0x2900] ;  /* 0x00290000cfa4783b */ /* 0x000fe20000004200 */
[C---:B------:R-:W-:Y:S02]  /*f410*/  FMUL.FTZ R128, R2.reuse, R128 ;  /* 0x0000008002807220 */ /* 0x040fe40000410000 */
[----:B------:R-:W-:Y:S02]  /*f420*/  FMUL.FTZ R129, R2, R129 ;  /* 0x0000008102817220 */ /* 0x000fe40000410000 */
[C---:B------:R-:W-:Y:S02]  /*f430*/  FMUL.FTZ R130, R0.reuse, R130 ;  /* 0x0000008200827220 */ /* 0x040fe40000410000 */
[----:B------:R-:W-:Y:S01]  /*f440*/  FMUL.FTZ R131, R0, R131 ;  /* 0x0000008300837220 */ /* 0x000fe20000410000 */
[----:B------:R-:W0:Y:S01]  /*f450*/  LDGDEPBAR ;  /* 0x00000000000079af */ /* 0x000e220000000000 */
[----:B-1----:R-:W-:Y:S01]  /*f460*/  FFMA.FTZ R4, R174, c[0x0][0x2d0], -R133 ;  /* 0x0000b400ae047a23 */ /* 0x002fe20000010885 */
[----:B----4-:R-:W-:Y:S01]  /*f470*/  F2FP.PACK_AB R137, R202, R200 ;  /* 0x000000c8ca89723e */ /* 0x010fe200000000ff */
[----:B------:R-:W-:Y:S02]  /*f480*/  FFMA.FTZ R134, R170, c[0x0][0x2d0], -R169 ;  /* 0x0000b400aa867a23 */ /* 0x000fe400000108a9 */
[----:B------:R1:W-:Y:S03]  /*f490*/  MUFU.EX2 R199, R4 ;  /* 0x0000000400c77308 */ /* 0x0003e60000000800 */
[----:B------:R-:W-:Y:S07]  /*f4a0*/  LDSM.16.MT88.4 R172, [R207+0x1900] ;  /* 0x00190000cfac783b */ /* 0x000fee0000004200 */
[----:B------:R4:W-:Y:S01]  /*f4b0*/  MUFU.EX2 R235, R134 ;  /* 0x0000008600eb7308 */ /* 0x0009e20000000800 */
[--C-:B-1----:R-:W-:Y:S02]  /*f4c0*/  FFMA.FTZ R4, R176, c[0x0][0x2d0], -R133.reuse ;  /* 0x0000b400b0047a23 */ /* 0x102fe40000010885 */
[----:B------:R-:W-:Y:S07]  /*f4d0*/  LDSM.16.MT88.4 R176, [R205+0x3900] ;  /* 0x00390000cdb0783b */ /* 0x000fee0000004200 */
[----:B------:R-:W1:Y:S01]  /*f4e0*/  MUFU.EX2 R198, R4 ;  /* 0x0000000400c67308 */ /* 0x000e620000000800 */
[--C-:B----4-:R-:W-:Y:S09]  /*f4f0*/  FFMA.FTZ R134, R171, c[0x0][0x2d0], -R133.reuse ;  /* 0x0000b400ab867a23 */ /* 0x110ff20000010885 */
[----:B------:R4:W2:Y:S01]  /*f500*/  MUFU.EX2 R196, R134 ;  /* 0x0000008600c47308 */ /* 0x0008a20000000800 */
[----:B-1----:R-:W-:Y:S01]  /*f510*/  F2FP.PACK_AB R139, R198, R199 ;  /* 0x000000c7c68b723e */ /* 0x002fe200000000ff */
[C---:B------:R-:W-:Y:S01]  /*f520*/  FMUL.FTZ R4, R2.reuse, R136 ;  /* 0x0000008802047220 */ /* 0x040fe20000410000 */
[----:B------:R-:W-:Y:S07]  /*f530*/  F2FP.PACK_AB R136, R239, R240 ;  /* 0x000000f0ef88723e */ /* 0x000fee00000000ff */
[C---:B------:R-:W-:Y:S05]  /*f540*/  HMMA.16816.F32 R4, R136.reuse, R12, R4 ;  /* 0x0000000c8804723c */ /* 0x040fea0000001804 */
[----:B----4-:R-:W-:Y:S02]  /*f550*/  FFMA.FTZ R134, R181, c[0x0][0x2d0], -R133 ;  /* 0x0000b400b5867a23 */ /* 0x010fe40000010885 */
[C---:B------:R-:W-:Y:S01]  /*f560*/  FMUL.FTZ R12, R2.reuse, R144 ;  /* 0x00000090020c7220 */ /* 0x040fe20000410000 */
[C---:B------:R-:W-:Y:S01]  /*f570*/  HMMA.16816.F32 R8, R136.reuse, R14, R8 ;  /* 0x0000000e8808723c */ /* 0x040fe20000001808 */
[----:B------:R1:W4:Y:S03]  /*f580*/  MUFU.EX2 R195, R134 ;  /* 0x0000008600c37308 */ /* 0x0003260000000800 */
[----:B------:R-:W-:Y:S03]  /*f590*/  FMUL.FTZ R13, R2, R145 ;  /* 0x00000091020d7220 */ /* 0x000fe60000410000 */
[C---:B------:R-:W-:Y:S02]  /*f5a0*/  FMUL.FTZ R14, R0.reuse, R146 ;  /* 0x00000092000e7220 */ /* 0x040fe40000410000 */
[----:B------:R-:W-:Y:S02]  /*f5b0*/  FMUL.FTZ R15, R0, R147 ;  /* 0x00000093000f7220 */ /* 0x000fe40000410000 */
[----:B------:R-:W2:Y:S05]  /*f5c0*/  LDSM.16.MT88.4 R144, [R205+0x2100] ;  /* 0x00210000cd90783b */ /* 0x000eaa0000004200 */
[C---:B------:R-:W-:Y:S07]  /*f5d0*/  HMMA.16816.F32 R12, R136.reuse, R20, R12 ;  /* 0x00000014880c723c */ /* 0x040fee000000180c */
[C---:B------:R-:W-:Y:S01]  /*f5e0*/  FMUL.FTZ R20, R2.reuse, R152 ;  /* 0x0000009802147220 */ /* 0x040fe20000410000 */
[C---:B------:R-:W-:Y:S04]  /*f5f0*/  HMMA.16816.F32 R16, R136.reuse, R22, R16 ;  /* 0x000000168810723c */ /* 0x040fe80000001810 */
[----:B------:R-:W-:Y:S02]  /*f600*/  FMUL.FTZ R21, R2, R153 ;  /* 0x0000009902157220 */ /* 0x000fe40000410000 */
[--C-:B-1----:R-:W-:Y:S02]  /*f610*/  FFMA.FTZ R134, R182, c[0x0][0x2d0], -R169.reuse ;  /* 0x0000b400b6867a23 */ /* 0x102fe400000108a9 */
[C---:B------:R-:W-:Y:S02]  /*f620*/  FMUL.FTZ R22, R0.reuse, R154 ;  /* 0x0000009a00167220 */ /* 0x040fe40000410000 */
[----:B------:R1:W1:Y:S02]  /*f630*/  MUFU.EX2 R234, R134 ;  /* 0x0000008600ea7308 */ /* 0x0002640000000800 */
[----:B------:R-:W-:Y:S02]  /*f640*/  FMUL.FTZ R23, R0, R155 ;  /* 0x0000009b00177220 */ /* 0x000fe40000410000 */
[----:B------:R-:W-:Y:S05]  /*f650*/  LDSM.16.MT88.4 R152, [R208+0x900] ;  /* 0x00090000d098783b */ /* 0x000fea0000004200 */
[C---:B---3--:R-:W-:Y:S07]  /*f660*/  HMMA.16816.F32 R20, R136.reuse, R28, R20 ;  /* 0x0000001c8814723c */ /* 0x048fee0000001814 */
[C---:B------:R-:W-:Y:S01]  /*f670*/  FMUL.FTZ R28, R2.reuse, R160 ;  /* 0x000000a0021c7220 */ /* 0x040fe20000410000 */
[C---:B------:R-:W-:Y:S04]  /*f680*/  HMMA.16816.F32 R24, R136.reuse, R30, R24 ;  /* 0x0000001e8818723c */ /* 0x040fe80000001818 */
[C---:B------:R-:W-:Y:S02]  /*f690*/  FMUL.FTZ R29, R2.reuse, R161 ;  /* 0x000000a1021d7220 */ /* 0x040fe40000410000 */
[----:B------:R-:W-:Y:S02]  /*f6a0*/  FFMA.FTZ R2, R2, R249, R240 ;  /* 0x000000f902027223 */ /* 0x000fe400000100f0 */
[C---:B------:R-:W-:Y:S04]  /*f6b0*/  FMUL.FTZ R30, R0.reuse, R162 ;  /* 0x000000a2001e7220 */ /* 0x040fe80000410000 */
[C---:B------:R-:W-:Y:S02]  /*f6c0*/  FMUL.FTZ R31, R0.reuse, R163 ;  /* 0x000000a3001f7220 */ /* 0x040fe40000410000 */
[----:B------:R-:W-:Y:S01]  /*f6d0*/  LDSM.16.MT88.4 R160, [R208+0x2900] ;  /* 0x00290000d0a0783b */ /* 0x000fe20000004200 */
[----:B-1----:R-:W-:Y:S02]  /*f6e0*/  FFMA.FTZ R134, R183, c[0x0][0x2d0], -R169 ;  /* 0x0000b400b7867a23 */ /* 0x002fe400000108a9 */
[----:B------:R-:W-:Y:S02]  /*f6f0*/  FFMA.FTZ R0, R0, R250, R200 ;  /* 0x000000fa00007223 */ /* 0x000fe400000100c8 */
[C---:B--2---:R-:W-:Y:S01]  /*f700*/  HMMA.16816.F32 R28, R136.reuse, R140, R28 ;  /* 0x0000008c881c723c */ /* 0x044fe2000000181c */
[----:B------:R1:W2:Y:S02]  /*f710*/  MUFU.EX2 R233, R134 ;  /* 0x0000008600e97308 */ /* 0x0002a40000000800 */
[----:B------:R-:W-:Y:S01]  /*f720*/  LDSM.16.MT88.4 R180, [R206+0x3900] ;  /* 0x00390000ceb4783b */ /* 0x000fe20000004200 */
[----:B------:R-:W-:Y:S02]  /*f730*/  FADD.FTZ R2, R239, R2 ;  /* 0x00000002ef027221 */ /* 0x000fe40000010000 */
[----:B------:R-:W-:Y:S02]  /*f740*/  FADD.FTZ R0, R202, R0 ;  /* 0x00000000ca007221 */ /* 0x000fe40000010000 */
[C---:B------:R-:W-:Y:S03]  /*f750*/  HMMA.16816.F32 R32, R136.reuse, R142, R32 ;  /* 0x0000008e8820723c */ /* 0x040fe60000001820 */
[----:B------:R-:W3:Y:S01]  /*f760*/  LDSM.16.MT88.4 R140, [R208+0x2100] ;  /* 0x00210000d08c783b */ /* 0x000ee20000004200 */
[----:B------:R-:W-:Y:S02]  /*f770*/  FADD.FTZ R2, R238, R2 ;  /* 0x00000002ee027221 */ /* 0x000fe40000010000 */
[----:B------:R-:W-:Y:S02]  /*f780*/  FADD.FTZ R0, R199, R0 ;  /* 0x00000000c7007221 */ /* 0x000fe40000010000 */
[C---:B------:R-:W-:Y:S04]  /*f790*/  HMMA.16816.F32 R36, R136.reuse, R144, R36 ;  /* 0x000000908824723c */ /* 0x040fe80000001824 */
[----:B------:R-:W-:Y:S02]  /*f7a0*/  FADD.FTZ R2, R237, R2 ;  /* 0x00000002ed027221 */ /* 0x000fe40000010000 */
[----:B------:R-:W-:Y:S02]  /*f7b0*/  FADD.FTZ R0, R198, R0 ;  /* 0x00000000c6007221 */ /* 0x000fe40000010000 */
[C---:B------:R-:W-:Y:S01]  /*f7c0*/  HMMA.16816.F32 R40, R136.reuse, R146, R40 ;  /* 0x000000928828723c */ /* 0x040fe20000001828 */
[----:B------:R-:W2:Y:S03]  /*f7d0*/  LDSM.16.MT88.4 R144, [R207+0x2100] ;  /* 0x00210000cf90783b */ /* 0x000ea60000004200 */
[--C-:B-1----:R-:W-:Y:S02]  /*f7e0*/  FFMA.FTZ R134, R184, c[0x0][0x2d0], -R133.reuse ;  /* 0x0000b400b8867a23 */ /* 0x102fe40000010885 */
[----:B------:R-:W-:Y:S02]  /*f7f0*/  FADD.FTZ R2, R236, R2 ;  /* 0x00000002ec027221 */ /* 0x000fe40000010000 */
[C---:B------:R-:W-:Y:S01]  /*f800*/  HMMA.16816.F32 R44, R136.reuse, R148, R44 ;  /* 0x00000094882c723c */ /* 0x040fe2000000182c */
[----:B------:R1:W1:Y:S03]  /*f810*/  MUFU.EX2 R194, R134 ;  /* 0x0000008600c27308 */ /* 0x0002660000000800 */
[----:B------:R-:W-:Y:S02]  /*f820*/  FADD.FTZ R0, R196, R0 ;  /* 0x00000000c4007221 */ /* 0x000fe40000010000 */
[----:B------:R-:W-:Y:S02]  /*f830*/  FADD.FTZ R2, R235, R2 ;  /* 0x00000002eb027221 */ /* 0x000fe40000010000 */
[C---:B------:R-:W-:Y:S01]  /*f840*/  HMMA.16816.F32 R48, R136.reuse, R150, R48 ;  /* 0x000000968830723c */ /* 0x040fe20000001830 */
[----:B------:R-:W2:Y:S03]  /*f850*/  LDSM.16.MT88.4 R148, [R205+0x4100] ;  /* 0x00410000cd94783b */ /* 0x000ea60000004200 */
[----:B----4-:R-:W-:Y:S02]  /*f860*/  FADD.FTZ R0, R195, R0 ;  /* 0x00000000c3007221 */ /* 0x010fe40000010000 */
[----:B------:R-:W-:Y:S02]  /*f870*/  FADD.FTZ R2, R234, R2 ;  /* 0x00000002ea027221 */ /* 0x000fe40000010000 */
[C---:B---3--:R-:W-:Y:S04]  /*f880*/  HMMA.16816.F32 R52, R136.reuse, R140, R52 ;  /* 0x0000008c8834723c */ /* 0x048fe80000001834 */
[----:B--2---:R-:W-:Y:S02]  /*f890*/  FADD.FTZ R2, R233, R2 ;  /* 0x00000002e9027221 */ /* 0x004fe40000010000 */
[----:B-1----:R-:W-:Y:S02]  /*f8a0*/  FFMA.FTZ R134, R185, c[0x0][0x2d0], -R133 ;  /* 0x0000b400b9867a23 */ /* 0x002fe40000010885 */
[C---:B------:R-:W-:Y:S01]  /*f8b0*/  HMMA.16816.F32 R56, R136.reuse, R142, R56 ;  /* 0x0000008e8838723c */ /* 0x040fe20000001838 */
[----:B------:R-:W1:Y:S01]  /*f8c0*/  LDSM.16.MT88.4 R140, [R206+0x4100] ;  /* 0x00410000ce8c783b */ /* 0x000e620000004200 */
[----:B------:R2:W3:Y:S02]  /*f8d0*/  MUFU.EX2 R193, R134 ;  /* 0x0000008600c17308 */ /* 0x0004e40000000800 */
[----:B------:R-:W-:Y:S04]  /*f8e0*/  FADD.FTZ R0, R194, R0 ;  /* 0x00000000c2007221 */ /* 0x000fe80000010000 */
[C---:B------:R-:W-:Y:S08]  /*f8f0*/  HMMA.16816.F32 R60, R136.reuse, R144, R60 ;  /* 0x00000090883c723c */ /* 0x040ff0000000183c */
[C---:B------:R-:W-:Y:S01]  /*f900*/  HMMA.16816.F32 R64, R136.reuse, R146, R64 ;  /* 0x000000928840723c */ /* 0x040fe20000001840 */
[----:B------:R-:W4:Y:S07]  /*f910*/  LDSM.16.MT88.4 R144, [R208+0x4100] ;  /* 0x00410000d090783b */ /* 0x000f2e0000004200 */
[C---:B------:R-:W-:Y:S04]  /*f920*/  HMMA.16816.F32 R68, R136.reuse, R148, R68 ;  /* 0x000000948844723c */ /* 0x040fe80000001844 */
[--C-:B--2---:R-:W-:Y:S02]  /*f930*/  FFMA.FTZ R134, R186, c[0x0][0x2d0], -R169.reuse ;  /* 0x0000b400ba867a23 */ /* 0x104fe400000108a9 */
[----:B---3--:R-:W-:Y:S02]  /*f940*/  FADD.FTZ R0, R193, R0 ;  /* 0x00000000c1007221 */ /* 0x008fe40000010000 */
[C---:B------:R-:W-:Y:S01]  /*f950*/  HMMA.16816.F32 R72, R136.reuse, R150, R72 ;  /* 0x000000968848723c */ /* 0x040fe20000001848 */
[----:B------:R-:W2:Y:S01]  /*f960*/  LDSM.16.MT88.4 R148, [R207+0x4100] ;  /* 0x00410000cf94783b */ /* 0x000ea20000004200 */
[----:B------:R3:W3:Y:S06]  /*f970*/  MUFU.EX2 R232, R134 ;  /* 0x0000008600e87308 */ /* 0x0006ec0000000800 */
[C---:B-1----:R-:W-:Y:S08]  /*f980*/  HMMA.16816.F32 R76, R136.reuse, R140, R76 ;  /* 0x0000008c884c723c */ /* 0x042ff0000000184c */
[C---:B------:R-:W-:Y:S01]  /*f990*/  HMMA.16816.F32 R80, R136.reuse, R142, R80 ;  /* 0x0000008e8850723c */ /* 0x040fe20000001850 */
[----:B------:R-:W1:Y:S07]  /*f9a0*/  LDSM.16.MT88.4 R140, [R205+0x6100] ;  /* 0x00610000cd8c783b */ /* 0x000e6e0000004200 */
[C---:B----4-:R-:W-:Y:S04]  /*f9b0*/  HMMA.16816.F32 R84, R136.reuse, R144, R84 ;  /* 0x000000908854723c */ /* 0x050fe80000001854 */
[----:B---3--:R-:W-:Y:S02]  /*f9c0*/  FFMA.FTZ R134, R187, c[0x0][0x2d0], -R169 ;  /* 0x0000b400bb867a23 */ /* 0x008fe400000108a9 */
[----:B------:R-:W-:Y:S02]  /*f9d0*/  FADD.FTZ R2, R232, R2 ;  /* 0x00000002e8027221 */ /* 0x000fe40000010000 */
[C---:B------:R-:W-:Y:S01]  /*f9e0*/  HMMA.16816.F32 R88, R136.reuse, R146, R88 ;  /* 0x000000928858723c */ /* 0x040fe20000001858 */
[----:B------:R-:W3:Y:S01]  /*f9f0*/  LDSM.16.MT88.4 R144, [R206+0x6100] ;  /* 0x00610000ce90783b */ /* 0x000ee20000004200 */
[----:B------:R4:W4:Y:S06]  /*fa00*/  MUFU.EX2 R203, R134 ;  /* 0x0000008600cb7308 */ /* 0x00092c0000000800 */
[C---:B--2---:R-:W-:Y:S08]  /*fa10*/  HMMA.16816.F32 R92, R136.reuse, R148, R92 ;  /* 0x00000094885c723c */ /* 0x044ff0000000185c */
[C---:B------:R-:W-:Y:S01]  /*fa20*/  HMMA.16816.F32 R96, R136.reuse, R150, R96 ;  /* 0x000000968860723c */ /* 0x040fe20000001860 */
[----:B------:R-:W2:Y:S07]  /*fa30*/  LDSM.16.MT88.4 R148, [R208+0x6100] ;  /* 0x00610000d094783b */ /* 0x000eae0000004200 */
[C---:B-1----:R-:W-:Y:S04]  /*fa40*/  HMMA.16816.F32 R100, R136.reuse, R140, R100 ;  /* 0x0000008c8864723c */ /* 0x042fe80000001864 */
[--C-:B----4-:R-:W-:Y:S02]  /*fa50*/  FFMA.FTZ R134, R192, c[0x0][0x2d0], -R133.reuse ;  /* 0x0000b400c0867a23 */ /* 0x110fe40000010885 */
[----:B------:R-:W-:Y:S02]  /*fa60*/  FADD.FTZ R2, R203, R2 ;  /* 0x00000002cb027221 */ /* 0x000fe40000010000 */
[----:B------:R1:W4:Y:S01]  /*fa70*/  MUFU.EX2 R189, R134 ;  /* 0x0000008600bd7308 */ /* 0x0003220000000800 */
[C---:B------:R-:W-:Y:S01]  /*fa80*/  HMMA.16816.F32 R104, R136.reuse, R142, R104 ;  /* 0x0000008e8868723c */ /* 0x040fe20000001868 */
[----:B------:R-:W4:Y:S07]  /*fa90*/  LDSM.16.MT88.4 R140, [R207+0x6100] ;  /* 0x00610000cf8c783b */ /* 0x000f2e0000004200 */
[C---:B---3--:R-:W-:Y:S08]  /*faa0*/  HMMA.16816.F32 R108, R136.reuse, R144, R108 ;  /* 0x00000090886c723c */ /* 0x048ff0000000186c */
[C---:B------:R-:W-:Y:S01]  /*fab0*/  HMMA.16816.F32 R112, R136.reuse, R146, R112 ;  /* 0x000000928870723c */ /* 0x040fe20000001870 */
[----:B------:R-:W3:Y:S03]  /*fac0*/  LDSM.16.MT88.4 R144, [R205+0x900] ;  /* 0x00090000cd90783b */ /* 0x000ee60000004200 */
[----:B-1----:R-:W-:Y:S04]  /*fad0*/  FFMA.FTZ R134, R197, c[0x0][0x2d0], -R133 ;  /* 0x0000b400c5867a23 */ /* 0x002fe80000010885 */
[C---:B--2---:R-:W-:Y:S01]  /*fae0*/  HMMA.16816.F32 R116, R136.reuse, R148, R116 ;  /* 0x000000948874723c */ /* 0x044fe20000001874 */
[----:B------:R1:W2:Y:S03]  /*faf0*/  MUFU.EX2 R188, R134 ;  /* 0x0000008600bc7308 */ /* 0x0002a60000000800 */
[----:B----4-:R-:W-:Y:S04]  /*fb00*/  FADD.FTZ R0, R189, R0 ;  /* 0x00000000bd007221 */ /* 0x010fe80000010000 */
[C---:B------:R-:W-:Y:S01]  /*fb10*/  HMMA.16816.F32 R120, R136.reuse, R150, R120 ;  /* 0x000000968878723c */ /* 0x040fe20000001878 */
[----:B------:R-:W4:Y:S07]  /*fb20*/  LDSM.16.MT88.4 R148, [R206+0x900] ;  /* 0x00090000ce94783b */ /* 0x000f2e0000004200 */
[C---:B------:R-:W-:Y:S08]  /*fb30*/  HMMA.16816.F32 R124, R136.reuse, R140, R124 ;  /* 0x0000008c887c723c */ /* 0x040ff0000000187c */
[----:B------:R-:W-:Y:S01]  /*fb40*/  HMMA.16816.F32 R128, R136, R142, R128 ;  /* 0x0000008e8880723c */ /* 0x000fe20000001880 */
[----:B------:R-:W4:Y:S03]  /*fb50*/  LDSM.16.MT88.4 R140, [R207+0x900] ;  /* 0x00090000cf8c783b */ /* 0x000f260000004200 */
[--C-:B-1----:R-:W-:Y:S02]  /*fb60*/  FFMA.FTZ R134, R201, c[0x0][0x2d0], -R169.reuse ;  /* 0x0000b400c9867a23 */ /* 0x102fe400000108a9 */
[----:B--2---:R-:W-:Y:S01]  /*fb70*/  FADD.FTZ R0, R188, R0 ;  /* 0x00000000bc007221 */ /* 0x004fe20000010000 */
[----:B------:R-:W-:Y:S01]  /*fb80*/  F2FP.PACK_AB R136, R235, R236 ;  /* 0x000000eceb88723e */ /* 0x000fe200000000ff */
[----:B------:R1:W2:Y:S01]  /*fb90*/  MUFU.EX2 R201, R134 ;  /* 0x0000008600c97308 */ /* 0x0002a20000000800 */
[----:B------:R-:W-:Y:S03]  /*fba0*/  F2FP.PACK_AB R137, R195, R196 ;  /* 0x000000c4c389723e */ /* 0x000fe600000000ff */
[----:B------:R-:W-:Y:S02]  /*fbb0*/  F2FP.PACK_AB R138, R233, R234 ;  /* 0x000000eae98a723e */ /* 0x000fe400000000ff */
[----:B------:R-:W-:Y:S07]  /*fbc0*/  F2FP.PACK_AB R139, R193, R194 ;  /* 0x000000c2c18b723e */ /* 0x000fee00000000ff */
[C---:B---3--:R-:W-:Y:S08]  /*fbd0*/  HMMA.16816.F32 R4, R136.reuse, R144, R4 ;  /* 0x000000908804723c */ /* 0x048ff00000001804 */
[C---:B------:R-:W-:Y:S01]  /*fbe0*/  HMMA.16816.F32 R8, R136.reuse, R146, R8 ;  /* 0x000000928808723c */ /* 0x040fe20000001808 */
[----:B------:R-:W3:Y:S03]  /*fbf0*/  LDSM.16.MT88.4 R144, [R206+0x2900] ;  /* 0x00290000ce90783b */ /* 0x000ee60000004200 */
[----:B-1----:R-:W-:Y:S02]  /*fc00*/  FFMA.FTZ R134, R241, c[0x0][0x2d0], -R169 ;  /* 0x0000b400f1867a23 */ /* 0x002fe400000108a9 */
[----:B--2---:R-:W-:Y:S02]  /*fc10*/  FADD.FTZ R2, R201, R2 ;  /* 0x00000002c9027221 */ /* 0x004fe40000010000 */
[C---:B----4-:R-:W-:Y:S01]  /*fc20*/  HMMA.16816.F32 R12, R136.reuse, R148, R12 ;  /* 0x00000094880c723c */ /* 0x050fe2000000180c */
[----:B------:R1:W2:Y:S07]  /*fc30*/  MUFU.EX2 R197, R134 ;  /* 0x0000008600c57308 */ /* 0x0002ae0000000800 */
[C---:B------:R-:W-:Y:S01]  /*fc40*/  HMMA.16816.F32 R16, R136.reuse, R150, R16 ;  /* 0x000000968810723c */ /* 0x040fe20000001810 */
[----:B------:R-:W4:Y:S07]  /*fc50*/  LDSM.16.MT88.4 R148, [R205+0x4900] ;  /* 0x00490000cd94783b */ /* 0x000f2e0000004200 */
[C---:B------:R-:W-:Y:S08]  /*fc60*/  HMMA.16816.F32 R20, R136.reuse, R152, R20 ;  /* 0x000000988814723c */ /* 0x040ff00000001814 */
[C---:B------:R-:W-:Y:S01]  /*fc70*/  HMMA.16816.F32 R24, R136.reuse, R154, R24 ;  /* 0x0000009a8818723c */ /* 0x040fe20000001818 */
[----:B------:R-:W4:Y:S03]  /*fc80*/  LDSM.16.MT88.4 R152, [R206+0x4900] ;  /* 0x00490000ce98783b */ /* 0x000f260000004200 */
[--C-:B-1----:R-:W-:Y:S02]  /*fc90*/  FFMA.FTZ R134, R242, c[0x0][0x2d0], -R133.reuse ;  /* 0x0000b400f2867a23 */ /* 0x102fe40000010885 */
[----:B--2---:R-:W-:Y:S02]  /*fca0*/  FADD.FTZ R2, R197, R2 ;  /* 0x00000002c5027221 */ /* 0x004fe40000010000 */
[C---:B------:R-:W-:Y:S01]  /*fcb0*/  HMMA.16816.F32 R28, R136.reuse, R140, R28 ;  /* 0x0000008c881c723c */ /* 0x040fe2000000181c */
[----:B------:R1:W2:Y:S07]  /*fcc0*/  MUFU.EX2 R187, R134 ;  /* 0x0000008600bb7308 */ /* 0x0002ae0000000800 */
[C---:B------:R-:W-:Y:S01]  /*fcd0*/  HMMA.16816.F32 R32, R136.reuse, R142, R32 ;  /* 0x0000008e8820723c */ /* 0x040fe20000001820 */
[----:B------:R-:W4:Y:S07]  /*fce0*/  LDSM.16.MT88.4 R140, [R208+0x4900] ;  /* 0x00490000d08c783b */ /* 0x000f2e0000004200 */
[C---:B------:R-:W-:Y:S08]  /*fcf0*/  HMMA.16816.F32 R36, R136.reuse, R156, R36 ;  /* 0x0000009c8824723c */ /* 0x040ff00000001824 */
[C---:B------:R-:W-:Y:S01]  /*fd00*/  HMMA.16816.F32 R40, R136.reuse, R158, R40 ;  /* 0x0000009e8828723c */ /* 0x040fe20000001828 */
[----:B------:R-:W-:Y:S03]  /*fd10*/  LDSM.16.MT88.4 R156, [R205+0x3100] ;  /* 0x00310000cd9c783b */ /* 0x000fe60000004200 */
[----:B-1----:R-:W-:Y:S02]  /*fd20*/  FFMA.FTZ R134, R243, c[0x0][0x2d0], -R133 ;  /* 0x0000b400f3867a23 */ /* 0x002fe40000010885 */
[----:B--2---:R-:W-:Y:S02]  /*fd30*/  FADD.FTZ R0, R187, R0 ;  /* 0x00000000bb007221 */ /* 0x004fe40000010000 */
[C---:B---3--:R-:W-:Y:S01]  /*fd40*/  HMMA.16816.F32 R44, R136.reuse, R144, R44 ;  /* 0x00000090882c723c */ /* 0x048fe2000000182c */
[----:B------:R1:W2:Y:S07]  /*fd50*/  MUFU.EX2 R186, R134 ;  /* 0x0000008600ba7308 */ /* 0x0002ae0000000800 */
[C---:B------:R-:W-:Y:S01]  /*fd60*/  HMMA.16816.F32 R48, R136.reuse, R146, R48 ;  /* 0x000000928830723c */ /* 0x040fe20000001830 */
[----:B------:R-:W3:Y:S07]  /*fd70*/  LDSM.16.MT88.4 R144, [R207+0x4900] ;  /* 0x00490000cf90783b */ /* 0x000eee0000004200 */
[C---:B------:R-:W-:Y:S08]  /*fd80*/  HMMA.16816.F32 R52, R136.reuse, R160, R52 ;  /* 0x000000a08834723c */ /* 0x040ff00000001834 */
[C---:B------:R-:W-:Y:S01]  /*fd90*/  HMMA.16816.F32 R56, R136.reuse, R162, R56 ;  /* 0x000000a28838723c */ /* 0x040fe20000001838 */
[----:B------:R-:W-:Y:S03]  /*fda0*/  LDSM.16.MT88.4 R160, [R206+0x3100] ;  /* 0x00310000cea0783b */ /* 0x000fe60000004200 */
[--C-:B-1----:R-:W-:Y:S02]  /*fdb0*/  FFMA.FTZ R134, R244, c[0x0][0x2d0], -R169.reuse ;  /* 0x0000b400f4867a23 */ /* 0x102fe400000108a9 */
[----:B--2---:R-:W-:Y:S02]  /*fdc0*/  FADD.FTZ R0, R186, R0 ;  /* 0x00000000ba007221 */ /* 0x004fe40000010000 */
[C---:B------:R-:W-:Y:S01]  /*fdd0*/  HMMA.16816.F32 R60, R136.reuse, R164, R60 ;  /* 0x000000a4883c723c */ /* 0x040fe2000000183c */
[----:B------:R1:W2:Y:S07]  /*fde0*/  MUFU.EX2 R192, R134 ;  /* 0x0000008600c07308 */ /* 0x0002ae0000000800 */
[C---:B------:R-:W-:Y:S01]  /*fdf0*/  HMMA.16816.F32 R64, R136.reuse, R166, R64 ;  /* 0x000000a68840723c */ /* 0x040fe20000001840 */
[----:B------:R-:W-:Y:S07]  /*fe00*/  LDSM.16.MT88.4 R164, [R205+0x5100] ;  /* 0x00510000cda4783b */ /* 0x000fee0000004200 */
[C---:B----4-:R-:W-:Y:S08]  /*fe10*/  HMMA.16816.F32 R68, R136.reuse, R148, R68 ;  /* 0x000000948844723c */ /* 0x050ff00000001844 */
[C---:B------:R-:W-:Y:S01]  /*fe20*/  HMMA.16816.F32 R72, R136.reuse, R150, R72 ;  /* 0x000000968848723c */ /* 0x040fe20000001848 */
[----:B------:R-:W4:Y:S03]  /*fe30*/  LDSM.16.MT88.4 R148, [R205+0x6900] ;  /* 0x00690000cd94783b */ /* 0x000f260000004200 */
[----:B-1----:R-:W-:Y:S02]  /*fe40*/  FFMA.FTZ R134, R245, c[0x0][0x2d0], -R169 ;  /* 0x0000b400f5867a23 */ /* 0x002fe400000108a9 */
[----:B--2---:R-:W-:Y:S02]  /*fe50*/  FADD.FTZ R2, R192, R2 ;  /* 0x00000002c0027221 */ /* 0x004fe40000010000 */
[C---:B------:R-:W-:Y:S01]  /*fe60*/  HMMA.16816.F32 R76, R136.reuse, R152, R76 ;  /* 0x00000098884c723c */ /* 0x040fe2000000184c */
[----:B------:R1:W2:Y:S07]  /*fe70*/  MUFU.EX2 R191, R134 ;  /* 0x0000008600bf7308 */ /* 0x0002ae0000000800 */
[C---:B------:R-:W-:Y:S01]  /*fe80*/  HMMA.16816.F32 R80, R136.reuse, R154, R80 ;  /* 0x0000009a8850723c */ /* 0x040fe20000001850 */
[----:B------:R-:W2:Y:S07]  /*fe90*/  LDSM.16.MT88.4 R152, [R206+0x6900] ;  /* 0x00690000ce98783b */ /* 0x000eae0000004200 */
[C---:B------:R-:W-:Y:S08]  /*fea0*/  HMMA.16816.F32 R84, R136.reuse, R140, R84 ;  /* 0x0000008c8854723c */ /* 0x040ff00000001854 */
[C---:B------:R-:W-:Y:S01]  /*feb0*/  HMMA.16816.F32 R88, R136.reuse, R142, R88 ;  /* 0x0000008e8858723c */ /* 0x040fe20000001858 */
[----:B------:R-:W2:Y:S03]  /*fec0*/  LDSM.16.MT88.4 R140, [R208+0x6900] ;  /* 0x00690000d08c783b */ /* 0x000ea60000004200 */
[--C-:B-1----:R-:W-:Y:S04]  /*fed0*/  FFMA.FTZ R134, R190, c[0x0][0x2d0], -R133.reuse ;  /* 0x0000b400be867a23 */ /* 0x102fe80000010885 */
[C---:B---3--:R-:W-:Y:S01]  /*fee0*/  HMMA.16816.F32 R92, R136.reuse, R144, R92 ;  /* 0x00000090885c723c */ /* 0x048fe2000000185c */
[----:B------:R1:W-:Y:S07]  /*fef0*/  MUFU.EX2 R185, R134 ;  /* 0x0000008600b97308 */ /* 0x0003ee0000000800 */
[C---:B------:R-:W-:Y:S01]  /*ff00*/  HMMA.16816.F32 R96, R136.reuse, R146, R96 ;  /* 0x000000928860723c */ /* 0x040fe20000001860 */
[----:B------:R-:W3:Y:S07]  /*ff10*/  LDSM.16.MT88.4 R144, [R207+0x6900] ;  /* 0x00690000cf90783b */ /* 0x000eee0000004200 */
[C---:B----4-:R-:W-:Y:S08]  /*ff20*/  HMMA.16816.F32 R100, R136.reuse, R148, R100 ;  /* 0x000000948864723c */ /* 0x050ff00000001864 */
[C---:B------:R-:W-:Y:S01]  /*ff30*/  HMMA.16816.F32 R104, R136.reuse, R150, R104 ;  /* 0x000000968868723c */ /* 0x040fe20000001868 */
[----:B------:R-:W4:Y:S03]  /*ff40*/  LDSM.16.MT88.4 R148, [R205+0x1100] ;  /* 0x00110000cd94783b */ /* 0x000f260000004200 */
[--C-:B-1----:R-:W-:Y:S02]  /*ff50*/  FFMA.FTZ R134, R246, c[0x0][0x2d0], -R133.reuse ;  /* 0x0000b400f6867a23 */ /* 0x102fe40000010885 */
[----:B------:R-:W-:Y:S01]  /*ff60*/  FFMA.FTZ R133, R168, c[0x0][0x2d0], -R133 ;  /* 0x0000b400a8857a23 */ /* 0x000fe20000010885 */
[----:B--2---:R-:W-:Y:S01]  /*ff70*/  F2FP.PACK_AB R168, R191, R192 ;  /* 0x000000c0bfa8723e */ /* 0x004fe200000000ff */
[C---:B------:R-:W-:Y:S01]  /*ff80*/  HMMA.16816.F32 R108, R136.reuse, R152, R108 ;  /* 0x00000098886c723c */ /* 0x040fe2000000186c */
[----:B------:R1:W-:Y:S07]  /*ff90*/  MUFU.EX2 R184, R134 ;  /* 0x0000008600b87308 */ /* 0x0003ee0000000800 */
[C---:B------:R-:W-:Y:S01]  /*ffa0*/  HMMA.16816.F32 R112, R136.reuse, R154, R112 ;  /* 0x0000009a8870723c */ /* 0x040fe20000001870 */
[----:B------:R-:W-:Y:S02]  /*ffb0*/  LDSM.16.MT88.4 R152, [R208+0x1100] ;  /* 0x00110000d098783b */ /* 0x000fe40000004200 */
[----:B------:R-:W2:Y:S05]  /*ffc0*/  MUFU.EX2 R133, R133 ;  /* 0x0000008500857308 */ /* 0x000eaa0000000800 */
[C---:B------:R-:W-:Y:S08]  /*ffd0*/  HMMA.16816.F32 R116, R136.reuse, R140, R116 ;  /* 0x0000008c8874723c */ /* 0x040ff00000001874 */
[C---:B------:R-:W-:Y:S01]  /*ffe0*/  HMMA.16816.F32 R120, R136.reuse, R142, R120 ;  /* 0x0000008e8878723c */ /* 0x040fe20000001878 */
[----:B------:R-:W4:Y:S03]  /*fff0*/  LDSM.16.MT88.4 R140, [R206+0x1100] ;  /* 0x00110000ce8c783b */ /* 0x000f260000004200 */
[--C-:B-1----:R-:W-:Y:S04]  /*10000*/  FFMA.FTZ R134, R247, c[0x0][0x2d0], -R169.reuse ;  /* 0x0000b400f7867a23 */ /* 0x102fe800000108a9 */
[C---:B---3--:R-:W-:Y:S01]  /*10010*/  HMMA.16816.F32 R124, R136.reuse, R144, R124 ;  /* 0x00000090887c723c */ /* 0x048fe2000000187c */
[----:B------:R1:W-:Y:S03]  /*10020*/  MUFU.EX2 R190, R134 ;  /* 0x0000008600be7308 */ /* 0x0003e60000000800 */
[----:B--2---:R-:W-:Y:S04]  /*10030*/  F2FP.PACK_AB R171, R133, R135 ;  /* 0x0000008785ab723e */ /* 0x004fe800000000ff */
[----:B------:R-:W-:Y:S01]  /*10040*/  HMMA.16816.F32 R128, R136, R146, R128 ;  /* 0x000000928880723c */ /* 0x000fe20000001880 */
[----:B------:R-:W2:Y:S06]  /*10050*/  LDSM.16.MT88.4 R144, [R207+0x1100] ;  /* 0x00110000cf90783b */ /* 0x000eac0000004200 */
[----:B------:R-:W-:Y:S02]  /*10060*/  F2FP.PACK_AB R136, R203, R232 ;  /* 0x000000e8cb88723e */ /* 0x000fe400000000ff */
[----:B------:R-:W-:Y:S03]  /*10070*/  F2FP.PACK_AB R137, R188, R189 ;  /* 0x000000bdbc89723e */ /* 0x000fe600000000ff */
[----:B------:R-:W-:Y:S02]  /*10080*/  F2FP.PACK_AB R138, R197, R201 ;  /* 0x000000c9c58a723e */ /* 0x000fe400000000ff */
[----:B------:R-:W-:Y:S01]  /*10090*/  F2FP.PACK_AB R139, R186, R187 ;  /* 0x000000bbba8b723e */ /* 0x000fe200000000ff */
[----:B-1----:R-:W-:Y:S01]  /*100a0*/  FFMA.FTZ R134, R248, c[0x0][0x2d0], -R169 ;  /* 0x0000b400f8867a23 */ /* 0x002fe200000108a9 */
[----:B------:R-:W-:Y:S05]  /*100b0*/  F2FP.PACK_AB R169, R184, R185 ;  /* 0x000000b9b8a9723e */ /* 0x000fea00000000ff */
[C---:B----4-:R-:W-:Y:S01]  /*100c0*/  HMMA.16816.F32 R4, R136.reuse, R148, R4 ;  /* 0x000000948804723c */ /* 0x050fe20000001804 */
[----:B------:R-:W1:Y:S07]  /*100d0*/  MUFU.EX2 R134, R134 ;  /* 0x0000008600867308 */ /* 0x000e6e0000000800 */
[C---:B------:R-:W-:Y:S01]  /*100e0*/  HMMA.16816.F32 R8, R136.reuse, R150, R8 ;  /* 0x000000968808723c */ /* 0x040fe20000001808 */
[----:B------:R-:W3:Y:S07]  /*100f0*/  LDSM.16.MT88.4 R148, [R208+0x3100] ;  /* 0x00310000d094783b */ /* 0x000eee0000004200 */
[C---:B------:R-:W-:Y:S08]  /*10100*/  HMMA.16816.F32 R12, R136.reuse, R140, R12 ;  /* 0x0000008c880c723c */ /* 0x040ff0000000180c */
[C---:B------:R-:W-:Y:S01]  /*10110*/  HMMA.16816.F32 R16, R136.reuse, R142, R16 ;  /* 0x0000008e8810723c */ /* 0x040fe20000001810 */
[----:B------:R-:W4:Y:S03]  /*10120*/  LDSM.16.MT88.4 R140, [R207+0x3100] ;  /* 0x00310000cf8c783b */ /* 0x000f260000004200 */
[----:B-1----:R-:W-:Y:S04]  /*10130*/  F2FP.PACK_AB R170, R134, R190 ;  /* 0x000000be86aa723e */ /* 0x002fe800000000ff */
[C---:B------:R-:W-:Y:S08]  /*10140*/  HMMA.16816.F32 R20, R136.reuse, R152, R20 ;  /* 0x000000988814723c */ /* 0x040ff00000001814 */
[C---:B------:R-:W-:Y:S01]  /*10150*/  HMMA.16816.F32 R24, R136.reuse, R154, R24 ;  /* 0x0000009a8818723c */ /* 0x040fe20000001818 */
[----:B------:R-:W-:Y:S07]  /*10160*/  LDSM.16.MT88.4 R152, [R205+0x7100] ;  /* 0x00710000cd98783b */ /* 0x000fee0000004200 */
[C---:B--2---:R-:W-:Y:S08]  /*10170*/  HMMA.16816.F32 R28, R136.reuse, R144, R28 ;  /* 0x00000090881c723c */ /* 0x044ff0000000181c */
        /* <DEDUP_REMOVED lines=8> */
[C---:B---3--:R-:W-:Y:S08]  /*10200*/  HMMA.16816.F32 R52, R136.reuse, R148, R52 ;  /* 0x000000948834723c */ /* 0x048ff00000001834 */
[C---:B------:R-:W-:Y:S01]  /*10210*/  HMMA.16816.F32 R56, R136.reuse, R150, R56 ;  /* 0x000000968838723c */ /* 0x040fe20000001838 */
[----:B------:R-:W2:Y:S07]  /*10220*/  LDSM.16.MT88.4 R148, [R208+0x5100] ;  /* 0x00510000d094783b */ /* 0x000eae0000004200 */
[C---:B----4-:R-:W-:Y:S08]  /*10230*/  HMMA.16816.F32 R60, R136.reuse, R140, R60 ;  /* 0x0000008c883c723c */ /* 0x050ff0000000183c */
[C---:B------:R-:W-:Y:S01]  /*10240*/  HMMA.16816.F32 R64, R136.reuse, R142, R64 ;  /* 0x0000008e8840723c */ /* 0x040fe20000001840 */
[----:B------:R-:W3:Y:S07]  /*10250*/  LDSM.16.MT88.4 R140, [R207+0x5100] ;  /* 0x00510000cf8c783b */ /* 0x000eee0000004200 */
[C---:B------:R-:W-:Y:S08]  /*10260*/  HMMA.16816.F32 R68, R136.reuse, R164, R68 ;  /* 0x000000a48844723c */ /* 0x040ff00000001844 */
        /* <DEDUP_REMOVED lines=12> */
[C---:B------:R-:W-:Y:S08]  /*10330*/  HMMA.16816.F32 R104, R136.reuse, R154, R104 ;  /* 0x0000009a8868723c */ /* 0x040ff00000001868 */
        /* <DEDUP_REMOVED lines=15> */
[----:B------:R-:W1:Y:S07]  /*10430*/  LDSM.16.MT88.4 R20, [R208+0x5900] ;  /* 0x00590000d014783b */ /* 0x000e6e0000004200 */
[C---:B------:R-:W-:Y:S01]  /*10440*/  HMMA.16816.F32 R156, R168.reuse, R166, R24 ;  /* 0x000000a6a89c723c */ /* 0x040fe20000001818 */
[----:B------:R-:W1:Y:S07]  /*10450*/  LDSM.16.MT88.4 R24, [R207+0x5900] ;  /* 0x00590000cf18783b */ /* 0x000e6e0000004200 */
[C---:B------:R-:W-:Y:S01]  /*10460*/  HMMA.16816.F32 R160, R168.reuse, R172, R28 ;  /* 0x000000aca8a0723c */ /* 0x040fe2000000181c */
[----:B------:R-:W1:Y:S07]  /*10470*/  LDSM.16.MT88.4 R28, [R205+0x7900] ;  /* 0x00790000cd1c783b */ /* 0x000e6e0000004200 */
[C---:B------:R-:W-:Y:S01]  /*10480*/  HMMA.16816.F32 R164, R168.reuse, R174, R32 ;  /* 0x000000aea8a4723c */ /* 0x040fe20000001820 */
[----:B------:R-:W2:Y:S07]  /*10490*/  LDSM.16.MT88.4 R32, [R206+0x7900] ;  /* 0x00790000ce20783b */ /* 0x000eae0000004200 */
        /* <DEDUP_REMOVED lines=34> */
[----:B------:R-:W-:Y:S01]  /*106c0*/  MOV R133, R132 ;  /* 0x0000008400857202 */ /* 0x000fe20000000f00 */
[----:B------:R-:W-:-:S05]  /*106d0*/  @P0 BRA `(.L_x_976) ;  /* 0xffffc14000000947 */ /* 0x000fca000383ffff */
.L_x_975:
[----:B------:R-:W-:-:S06]  /*106e0*/  UISETP.GE.AND UP0, UPT, UR14, UR8, UPT ;  /* 0x000000080e00728c */ /* 0x000fcc000bf06270 */
[----:B------:R-:W-:-:S13]  /*106f0*/  PLOP3.LUT P0, PT, PT, PT, UP0, 0x80, 0x0 ;  /* 0x000000000000781c */ /* 0x000fda0003f0f008 */
[----:B------:R-:W-:Y:S05]  /*10700*/  @!P0 BRA `(.L_x_977) ;  /* 0x000048f000008947 */ /* 0x000fea0003800000 */
[----:B------:R-:W2:Y:S01]  /*10710*/  LDL.64 R6, [R1+0x48] ;  /* 0x0000480001067983 */ /* 0x000ea20000100a00 */
[----:B------:R-:W-:-:S03]  /*10720*/  ULDC.64 UR4, c[0x0][0x208] ;  /* 0x0000820000047ab9 */ /* 0x000fc60000000a00 */
[----:B------:R-:W2:Y:S04]  /*10730*/  LDL.64 R4, [R1+0x38] ;  /* 0x0000380001047983 */ /* 0x000ea80000100a00 */
[----:B------:R-:W3:Y:S04]  /*10740*/  LDL.64 R10, [R1+0x40] ;  /* 0x00004000010a7983 */ /* 0x000ee80000100a00 */
[----:B------:R-:W4:Y:S01]  /*10750*/  LDL.64 R8, [R1+0x30] ;  /* 0x0000300001087983 */ /* 0x000f220000100a00 */
[----:B------:R-:W-:Y:S01]  /*10760*/  MOV R134, R3 ;  /* 0x0000000300867202 */ /* 0x000fe20000000f00 */
[----:B------:R-:W-:Y:S01]  /*10770*/  IMAD.MOV.U32 R133, RZ, RZ, R132 ;  /* 0x000000ffff857224 */ /* 0x000fe200078e0084 */
[----:B------:R-:W-:-:S02]  /*10780*/  USHF.L.U64.HI UR21, UR4, 0x5, UR5 ;  /* 0x0000000504157899 */ /* 0x000fc40008010205 */
[----:B------:R-:W-:-:S03]  /*10790*/  USHF.L.U32 UR20, UR4, 0x5, URZ ;  /* 0x0000000504147899 */ /* 0x000fc6000800063f */
[----:B------:R-:W-:Y:S01]  /*107a0*/  ULDC.64 UR4, c[0x0][0x1e0] ;  /* 0x0000780000047ab9 */ /* 0x000fe20000000a00 */
[----:B--2---:R-:W-:-:S05]  /*107b0*/  MOV R4, R6 ;  /* 0x0000000600047202 */ /* 0x004fca0000000f00 */
[----:B------:R1:W-:Y:S01]  /*107c0*/  STL.64 [R1+0x38], R4 ;  /* 0x0000380401007387 */ /* 0x0003e20000100a00 */
[C---:B------:R-:W-:Y:S02]  /*107d0*/  IADD3 R236, P6, R6.reuse, 0x40, RZ ;  /* 0x0000004006ec7810 */ /* 0x040fe40007fde0ff */
[C---:B------:R-:W-:Y:S02]  /*107e0*/  IADD3 R232, P0, R6.reuse, 0xc0, RZ ;  /* 0x000000c006e87810 */ /* 0x040fe40007f1e0ff */
[----:B------:R-:W-:Y:S01]  /*107f0*/  IADD3 R234, P5, R6, 0x80, RZ ;  /* 0x0000008006ea7810 */ /* 0x000fe20007fbe0ff */
[--C-:B------:R-:W-:Y:S01]  /*10800*/  IMAD.X R237, RZ, RZ, R5.reuse, P6 ;  /* 0x000000ffffed7224 */ /* 0x100fe200030e0605 */
[C---:B---3--:R-:W-:Y:S01]  /*10810*/  IADD3 R252, P6, R10.reuse, 0x40, RZ ;  /* 0x000000400afc7810 */ /* 0x048fe20007fde0ff */
[--C-:B------:R-:W-:Y:S01]  /*10820*/  IMAD.X R233, RZ, RZ, R5.reuse, P0 ;  /* 0x000000ffffe97224 */ /* 0x100fe200000e0605 */
[C---:B------:R-:W-:Y:S01]  /*10830*/  IADD3 R246, P0, R10.reuse, 0xc0, RZ ;  /* 0x000000c00af67810 */ /* 0x040fe20007f1e0ff */
[----:B------:R-:W-:Y:S01]  /*10840*/  IMAD.X R235, RZ, RZ, R5, P5 ;  /* 0x000000ffffeb7224 */ /* 0x000fe200028e0605 */
[----:B------:R-:W-:Y:S01]  /*10850*/  IADD3 R248, P5, R10, 0x80, RZ ;  /* 0x000000800af87810 */ /* 0x000fe20007fbe0ff */
[----:B----4-:R-:W-:-:S02]  /*10860*/  IMAD.X R251, RZ, RZ, R9, P6 ;  /* 0x000000fffffb7224 */ /* 0x010fc400030e0609 */
[----:B------:R-:W-:Y:S01]  /*10870*/  IMAD.X R245, RZ, RZ, R9, P0 ;  /* 0x000000fffff57224 */ /* 0x000fe200000e0609 */
[----:B------:R-:W-:Y:S02]  /*10880*/  IADD3.X R247, RZ, R9, RZ, P5, !PT ;  /* 0x00000009fff77210 */ /* 0x000fe40002ffe4ff */
.L_x_986:
[----:B------:R-:W2:Y:S01]  /*10890*/  LDL.64 R196, [R1+0x38] ;  /* 0x0000380001c47983 */ /* 0x000ea20000100a00 */
[----:B------:R-:W-:Y:S04]  /*108a0*/  DEPBAR.LE SB0, 0x0 ;  /* 0x000080000000791a */ /* 0x000fe80000000000 */
[----:B------:R-:W-:Y:S01]  /*108b0*/  USHF.R.S32.HI UR7, URZ, 0x1f, UR14 ;  /* 0x0000001f3f077899 */ /* 0x000fe2000801140e */
[----:B------:R-:W3:Y:S01]  /*108c0*/  LDL.64 R172, [R1+0x48] ;  /* 0x0000480001ac7983 */ /* 0x000ee20000100a00 */
[----:B------:R-:W-:Y:S01]  /*108d0*/  UIMAD UR6, UR10, UR14, URZ ;  /* 0x0000000e0a0672a4 */ /* 0x000fe2000f8e023f */
[----:B------:R-:W-:Y:S01]  /*108e0*/  IMAD.U32 R2, RZ, RZ, UR14 ;  /* 0x0000000eff027e24 */ /* 0x000fe2000f8e00ff */
[----:B------:R-:W-:Y:S01]  /*108f0*/  UIMAD.WIDE.U32 UR22, UR14, UR11, UR20 ;  /* 0x0000000b0e1672a5 */ /* 0x000fe2000f8e0014 */
[----:B------:R-:W-:Y:S01]  /*10900*/  IMAD.U32 R20, RZ, RZ, UR14 ;  /* 0x0000000eff147e24 */ /* 0x000fe2000f8e00ff */
[----:B------:R-:W-:Y:S01]  /*10910*/  UIMAD UR6, UR7, UR11, UR6 ;  /* 0x0000000b070672a4 */ /* 0x000fe2000f8e0206 */
[----:B------:R-:W-:Y:S01]  /*10920*/  BAR.SYNC.DEFER_BLOCKING 0x0 ;  /* 0x0000000000007b1d */ /* 0x000fe20000010000 */
[----:B------:R-:W-:Y:S01]  /*10930*/  IMAD.U32 R12, RZ, RZ, UR14 ;  /* 0x0000000eff0c7e24 */ /* 0x000fe2000f8e00ff */
[----:B------:R-:W-:Y:S01]  /*10940*/  UISETP.GT.AND UP3, UPT, UR14, UR8, UPT ;  /* 0x000000080e00728c */ /* 0x000fe2000bf64270 */
[----:B------:R-:W-:Y:S04]  /*10950*/  IMAD.WIDE.U32 R20, R20, UR11, R234 ;  /* 0x0000000b14147c25 */ /* 0x000fe8000f8e00ea */
[----:B------:R-:W-:Y:S01]  /*10960*/  IMAD.U32 R22, RZ, RZ, UR14 ;  /* 0x0000000eff167e24 */ /* 0x000fe2000f8e00ff */
[----:B------:R-:W-:Y:S02]  /*10970*/  LEA R192, P5, R20, c[0x0][0x1f8], 0x1 ;  /* 0x00007e0014c07a11 */ /* 0x000fe400078a08ff */
[----:B------:R-:W-:Y:S01]  /*10980*/  IADD3 R21, R21, UR6, RZ ;  /* 0x0000000615157c10 */ /* 0x000fe2000fffe0ff */
[----:B------:R-:W-:Y:S02]  /*10990*/  IMAD.WIDE.U32 R22, R22, UR11, R236 ;  /* 0x0000000b16167c25 */ /* 0x000fe4000f8e00ec */
[----:B------:R-:W-:Y:S01]  /*109a0*/  @UP3 UIADD3 UR17, UR14, -0x1, URZ ;  /* 0xffffffff0e113890 */ /* 0x000fe2000fffe03f */
[----:B------:R-:W-:Y:S02]  /*109b0*/  LEA.HI.X R193, R20, c[0x0][0x1fc], R21, 0x1, P5 ;  /* 0x00007f0014c17a11 */ /* 0x000fe400028f0c15 */
[C---:B------:R-:W-:Y:S02]  /*109c0*/  LEA R28, P6, R22.reuse, c[0x0][0x1f8], 0x1 ;  /* 0x00007e00161c7a11 */ /* 0x040fe400078c08ff */
[----:B------:R-:W-:Y:S04]  /*109d0*/  IADD3 R23, R23, UR6, RZ ;  /* 0x0000000617177c10 */ /* 0x000fe8000fffe0ff */
[----:B------:R-:W-:Y:S01]  /*109e0*/  LEA.HI.X R29, R22, c[0x0][0x1fc], R23, 0x1, P6 ;  /* 0x00007f00161d7a11 */ /* 0x000fe200030f0c17 */
[----:B-----5:R-:W-:Y:S06]  /*109f0*/  LDSM.16.M88.4 R32, [R211+0x10100] ;  /* 0x01010000d320783b */ /* 0x020fec0000000200 */
[----:B------:R-:W4:Y:S06]  /*10a00*/  LDSM.16.M88.4 R8, [R204+0x8100] ;  /* 0x00810000cc08783b */ /* 0x000f2c0000000200 */
[----:B------:R-:W1:Y:S06]  /*10a10*/  LDSM.16.M88.4 R16, [R204+0x8900] ;  /* 0x00890000cc10783b */ /* 0x000e6c0000000200 */
[----:B------:R-:W1:Y:S06]  /*10a20*/  LDSM.16.M88.4 R24, [R204+0x9100] ;  /* 0x00910000cc18783b */ /* 0x000e6c0000000200 */
[----:B------:R-:W1:Y:S06]  /*10a30*/  LDSM.16.M88.4 R168, [R204+0x9900] ;  /* 0x00990000cca8783b */ /* 0x000e6c0000000200 */
[----:B------:R-:W-:Y:S06]  /*10a40*/  LDSM.16.M88.4 R176, [R215] ;  /* 0x00000000d7b0783b */ /* 0x000fec0000000200 */
[----:B------:R-:W-:Y:S06]  /*10a50*/  LDSM.16.M88.4 R180, [R230] ;  /* 0x00000000e6b4783b */ /* 0x000fec0000000200 */
[----:B------:R-:W-:Y:S01]  /*10a60*/  LDSM.16.M88.4 R184, [R229] ;  /* 0x00000000e5b8783b */ /* 0x000fe20000000200 */
[C---:B-1--4-:R-:W-:Y:S05]  /*10a70*/  HMMA.16816.F32 R4, R32.reuse, R8, RZ ;  /* 0x000000082004723c */ /* 0x052fea00000018ff */
[----:B------:R-:W-:Y:S03]  /*10a80*/  LDSM.16.M88.4 R188, [R228] ;  /* 0x00000000e4bc783b */ /* 0x000fe60000000200 */
[C---:B------:R-:W-:Y:S03]  /*10a90*/  HMMA.16816.F32 R8, R32.reuse, R10, RZ ;  /* 0x0000000a2008723c */ /* 0x040fe600000018ff */
[----:B------:R-:W4:Y:S06]  /*10aa0*/  LDL.64 R202, [R1+0x40] ;  /* 0x0000400001ca7983 */ /* 0x000f2c0000100a00 */
[----:B------:R-:W4:Y:S03]  /*10ab0*/  LDL.64 R200, [R1+0x30] ;  /* 0x0000300001c87983 */ /* 0x000f260000100a00 */
[----:B--2---:R-:W-:Y:S05]  /*10ac0*/  IMAD.WIDE.U32 R2, R2, UR11, R196 ;  /* 0x0000000b02027c25 */ /* 0x004fea000f8e00c4 */
[C---:B------:R-:W-:Y:S02]  /*10ad0*/  LEA R30, P0, R2.reuse, c[0x0][0x1f8], 0x1 ;  /* 0x00007e00021e7a11 */ /* 0x040fe400078008ff */
[----:B------:R-:W-:Y:S04]  /*10ae0*/  IADD3 R0, R3, UR6, RZ ;  /* 0x0000000603007c10 */ /* 0x000fe8000fffe0ff */
[----:B------:R-:W-:Y:S01]  /*10af0*/  LEA.HI.X R31, R2, c[0x0][0x1fc], R0, 0x1, P0 ;  /* 0x00007f00021f7a11 */ /* 0x000fe200000f0c00 */
[----:B------:R-:W-:Y:S02]  /*10b00*/  IMAD.WIDE.U32 R2, R12, UR11, R232 ;  /* 0x0000000b0c027c25 */ /* 0x000fe4000f8e00e8 */
[C---:B------:R-:W-:Y:S03]  /*10b10*/  HMMA.16816.F32 R12, R32.reuse, R16, RZ ;  /* 0x00000010200c723c */ /* 0x040fe600000018ff */
[C---:B------:R-:W-:Y:S02]  /*10b20*/  LEA R194, P0, R2.reuse, c[0x0][0x1f8], 0x1 ;  /* 0x00007e0002c27a11 */ /* 0x040fe400078008ff */
[----:B------:R-:W-:Y:S01]  /*10b30*/  IADD3 R0, R3, UR6, RZ ;  /* 0x0000000603007c10 */ /* 0x000fe2000fffe0ff */
[----:B------:R-:W-:Y:S02]  /*10b40*/  UIADD3 UR6, UR6, UR23, URZ ;  /* 0x0000001706067290 */ /* 0x000fe4000fffe03f */
[C---:B------:R-:W-:Y:S01]  /*10b50*/  HMMA.16816.F32 R16, R32.reuse, R18, RZ ;  /* 0x000000122010723c */ /* 0x040fe200000018ff */
[----:B------:R-:W-:Y:S03]  /*10b60*/  LEA.HI.X R195, R2, c[0x0][0x1fc], R0, 0x1, P0 ;  /* 0x00007f0002c37a11 */ /* 0x000fe600000f0c00 */
[----:B---3--:R-:W-:Y:S02]  /*10b70*/  IADD3 R0, P5, R172, UR22, RZ ;  /* 0x00000016ac007c10 */ /* 0x008fe4000ffbe0ff */
[----:B------:R-:W1:Y:S02]  /*10b80*/  LDSM.16.M88.4 R172, [R212+0x10100] ;  /* 0x01010000d4ac783b */ /* 0x000e640000000200 */
[C---:B------:R-:W-:Y:S01]  /*10b90*/  HMMA.16816.F32 R20, R32.reuse, R24, RZ ;  /* 0x000000182014723c */ /* 0x040fe200000018ff */
[----:B------:R-:W-:Y:S03]  /*10ba0*/  LEA R2, P0, R0, c[0x0][0x1f8], 0x1 ;  /* 0x00007e0000027a11 */ /* 0x000fe600078008ff */
[----:B------:R-:W-:Y:S01]  /*10bb0*/  @!PT LDS RZ, [RZ] ;  /* 0x00000000fffff984 */ /* 0x000fe20000000800 */
[----:B------:R-:W-:Y:S01]  /*10bc0*/  @!PT LDS RZ, [RZ] ;  /* 0x00000000fffff984 */ /* 0x000fe20000000800 */
[----:B------:R-:W-:Y:S01]  /*10bd0*/  @!PT LDS RZ, [RZ] ;  /* 0x00000000fffff984 */ /* 0x000fe20000000800 */
[----:B------:R2:W-:Y:S01]  /*10be0*/  LDGSTS.E.BYPASS.LTC128B.128 [R231+0x100], [R30.64], !P4 ;  /* 0x001000001ee77fae */ /* 0x0005e2000e101d52 */
[----:B------:R-:W-:Y:S02]  /*10bf0*/  IADD3.X R3, R197, UR6, RZ, P5, !PT ;  /* 0x00000006c5037c10 */ /* 0x000fe4000affe4ff */
[----:B------:R-:W-:Y:S01]  /*10c00*/  IADD3 R132, P5, R236, UR22, RZ ;  /* 0x00000016ec847c10 */ /* 0x000fe2000ffbe0ff */
[C---:B------:R-:W-:Y:S01]  /*10c10*/  HMMA.16816.F32 R24, R32.reuse, R26, RZ ;  /* 0x0000001a2018723c */ /* 0x040fe200000018ff */
[----:B------:R-:W-:Y:S01]  /*10c20*/  LEA.HI.X R3, R0, c[0x0][0x1fc], R3, 0x1, P0 ;  /* 0x00007f0000037a11 */ /* 0x000fe200000f0c03 */
[----:B------:R2:W-:Y:S02]  /*10c30*/  LDGSTS.E.BYPASS.LTC128B.128 [R231+0x2100], [R28.64], !P3 ;  /* 0x021000001ce77fae */ /* 0x0005e4000d901d52 */
[----:B------:R-:W-:Y:S04]  /*10c40*/  IADD3.X R0, R237, UR6, RZ, P5, !PT ;  /* 0x00000006ed007c10 */ /* 0x000fe8000affe4ff */
[----:B------:R3:W-:Y:S06]  /*10c50*/  LDGSTS.E.BYPASS.LTC128B.128 [R231+0x4100], [R192.64], !P2 ;  /* 0x04100000c0e77fae */ /* 0x0007ec000d101d52 */
[----:B------:R1:W-:Y:S06]  /*10c60*/  LDGSTS.E.BYPASS.LTC128B.128 [R231+0x6100], [R194.64], !P1 ;  /* 0x06100000c2e77fae */ /* 0x0003ec000c901d52 */
[----:B------:R1:W-:Y:S01]  /*10c70*/  LDGSTS.E.BYPASS.LTC128B.128 [R231+0x1100], [R2.64], !P4 ;  /* 0x0110000002e77fae */ /* 0x0003e2000e101d52 */
[C---:B--2---:R-:W-:Y:S01]  /*10c80*/  HMMA.16816.F32 R28, R32.reuse, R168, RZ ;  /* 0x000000a8201c723c */ /* 0x044fe200000018ff */
[C---:B---3--:R-:W-:Y:S07]  /*10c90*/  LEA R192, P0, R132.reuse, c[0x0][0x1f8], 0x1 ;  /* 0x00007e0084c07a11 */ /* 0x048fee00078008ff */
[----:B------:R-:W-:Y:S01]  /*10ca0*/  HMMA.16816.F32 R32, R32, R170, RZ ;  /* 0x000000aa2020723c */ /* 0x000fe200000018ff */
[----:B------:R-:W-:Y:S03]  /*10cb0*/  LEA.HI.X R193, R132, c[0x0][0x1fc], R0, 0x1, P0 ;  /* 0x00007f0084c17a11 */ /* 0x000fe600000f0c00 */
[----:B------:R-:W-:Y:S04]  /*10cc0*/  IADD3 R132, P0, R234, UR22, RZ ;  /* 0x00000016ea847c10 */ /* 0x000fe8000ff1e0ff */
[C---:B-1----:R-:W-:Y:S01]  /*10cd0*/  HMMA.16816.F32 R4, R172.reuse, R176, R4 ;  /* 0x000000b0ac04723c */ /* 0x042fe20000001804 */
[----:B------:R1:W-:Y:S04]  /*10ce0*/  LDGSTS.E.BYPASS.LTC128B.128 [R231+0x3100], [R192.64], !P3 ;  /* 0x03100000c0e77fae */ /* 0x0003e8000d901d52 */
[C---:B------:R-:W-:Y:S02]  /*10cf0*/  LEA R168, P6, R132.reuse, c[0x0][0x1f8], 0x1 ;  /* 0x00007e0084a87a11 */ /* 0x040fe400078c08ff */
[----:B------:R-:W-:Y:S01]  /*10d00*/  IADD3.X R3, R235, UR6, RZ, P0, !PT ;  /* 0x00000006eb037c10 */ /* 0x000fe200087fe4ff */
[C---:B------:R-:W-:Y:S04]  /*10d10*/  HMMA.16816.F32 R8, R172.reuse, R178, R8 ;  /* 0x000000b2ac08723c */ /* 0x040fe80000001808 */
[----:B------:R-:W-:Y:S02]  /*10d20*/  LEA.HI.X R169, R132, c[0x0][0x1fc], R3, 0x1, P6 ;  /* 0x00007f0084a97a11 */ /* 0x000fe400030f0c03 */
[----:B------:R-:W-:Y:S01]  /*10d30*/  IADD3 R0, P5, R232, UR22, RZ ;  /* 0x00000016e8007c10 */ /* 0x000fe2000ffbe0ff */
[----:B------:R-:W-:Y:S01]  /*10d40*/  @UP3 UIMAD.WIDE.U32 UR22, UR17, UR4, URZ ;  /* 0x00000004111632a5 */ /* 0x000fe2000f8e003f */
[C---:B------:R-:W-:Y:S01]  /*10d50*/  HMMA.16816.F32 R12, R172.reuse, R180, R12 ;  /* 0x000000b4ac0c723c */ /* 0x040fe2000000180c */
[----:B------:R2:W-:Y:S01]  /*10d60*/  LDGSTS.E.BYPASS.LTC128B.128 [R231+0x5100], [R168.64], !P2 ;  /* 0x05100000a8e77fae */ /* 0x0005e2000d101d52 */
[----:B------:R-:W-:Y:S01]  /*10d70*/  PLOP3.LUT P6, PT, PT, PT, UP3, 0x80, 0x0 ;  /* 0x000000000000781c */ /* 0x000fe20003fcf038 */
[----:B------:R-:W-:Y:S01]  /*10d80*/  @UP3 USHF.L.U32 UR7, UR22, 0x6, URZ ;  /* 0x0000000616073899 */ /* 0x000fe2000800063f */
[C---:B------:R-:W-:Y:S02]  /*10d90*/  LEA R2, P0, R0.reuse, c[0x0][0x1f8], 0x1 ;  /* 0x00007e0000027a11 */ /* 0x040fe400078008ff */
[----:B------:R-:W-:Y:S01]  /*10da0*/  IADD3.X R135, R233, UR6, RZ, P5, !PT ;  /* 0x00000006e9877c10 */ /* 0x000fe2000affe4ff */
[----:B------:R-:W-:Y:S01]  /*10db0*/  @UP3 USHF.R.S32.HI UR6, URZ, 0x1f, UR17 ;  /* 0x0000001f3f063899 */ /* 0x000fe20008011411 */
[C---:B------:R-:W-:Y:S01]  /*10dc0*/  HMMA.16816.F32 R16, R172.reuse, R182, R16 ;  /* 0x000000b6ac10723c */ /* 0x040fe20000001810 */
[----:B------:R-:W-:Y:S02]  /*10dd0*/  PLOP3.LUT P5, PT, PT, PT, UP3, 0x80, 0x0 ;  /* 0x000000000000781c */ /* 0x000fe40003faf038 */
[----:B------:R-:W-:Y:S01]  /*10de0*/  @UP3 UIMAD UR6, UR6, UR4, URZ ;  /* 0x00000004060632a4 */ /* 0x000fe2000f8e023f */
[----:B------:R-:W-:Y:S02]  /*10df0*/  LEA.HI.X R3, R0, c[0x0][0x1fc], R135, 0x1, P0 ;  /* 0x00007f0000037a11 */ /* 0x000fe400000f0c87 */
[----:B------:R-:W-:Y:S01]  /*10e00*/  PLOP3.LUT P0, PT, PT, PT, UP3, 0x80, 0x0 ;  /* 0x000000000000781c */ /* 0x000fe20003f0f038 */
[----:B------:R-:W-:Y:S01]  /*10e10*/  @UP3 UIMAD UR6, UR17, UR5, UR6 ;  /* 0x00000005110632a4 */ /* 0x000fe2000f8e0206 */
[C---:B------:R-:W-:Y:S01]  /*10e20*/  HMMA.16816.F32 R20, R172.reuse, R184, R20 ;  /* 0x000000b8ac14723c */ /* 0x040fe20000001814 */
[----:B------:R3:W-:Y:S02]  /*10e30*/  LDGSTS.E.BYPASS.LTC128B.128 [R231+0x7100], [R2.64], !P1 ;  /* 0x0710000002e77fae */ /* 0x0007e4000c901d52 */
[----:B------:R-:W-:Y:S03]  /*10e40*/  @UP3 UIADD3 UR6, UR23, UR6, URZ ;  /* 0x0000000617063290 */ /* 0x000fe6000fffe03f */
[----:B----4-:R-:W-:Y:S01]  /*10e50*/  @P5 IADD3 R0, P5, R202, UR7, RZ ;  /* 0x00000007ca005c10 */ /* 0x010fe2000ffbe0ff */
[----:B-1----:R-:W-:Y:S01]  /*10e60*/  LDSM.16.M88.4 R192, [R210+0x8100] ;  /* 0x00810000d2c0783b */ /* 0x002fe20000000200 */
[C---:B------:R-:W-:Y:S01]  /*10e70*/  HMMA.16816.F32 R24, R172.reuse, R186, R24 ;  /* 0x000000baac18723c */ /* 0x040fe20000001818 */
[----:B------:R-:W-:Y:S03]  /*10e80*/  @UP3 USHF.L.U64.HI UR6, UR22, 0x6, UR6 ;  /* 0x0000000616063899 */ /* 0x000fe60008010206 */
[C---:B------:R-:W-:Y:S01]  /*10e90*/  @P6 LEA R196, P6, R0.reuse, c[0x0][0x1c8], 0x1 ;  /* 0x0000720000c46a11 */ /* 0x040fe200078c08ff */
[----:B--2---:R-:W1:Y:S03]  /*10ea0*/  LDSM.16.M88.4 R168, [R214+0x10100] ;  /* 0x01010000d6a8783b */ /* 0x004e660000000200 */
[C---:B------:R-:W-:Y:S03]  /*10eb0*/  HMMA.16816.F32 R28, R172.reuse, R188, R28 ;  /* 0x000000bcac1c723c */ /* 0x040fe6000000181c */
[----:B------:R-:W2:Y:S05]  /*10ec0*/  LDSM.16.M88.4 R176, [R210+0x8900] ;  /* 0x00890000d2b0783b */ /* 0x000eaa0000000200 */
[----:B------:R-:W-:Y:S01]  /*10ed0*/  HMMA.16816.F32 R32, R172, R190, R32 ;  /* 0x000000beac20723c */ /* 0x000fe20000001820 */
[----:B------:R-:W4:Y:S03]  /*10ee0*/  LDSM.16.M88.4 R180, [R210+0x9100] ;  /* 0x00910000d2b4783b */ /* 0x000f260000000200 */
[----:B---3--:R-:W-:Y:S02]  /*10ef0*/  @P0 IADD3.X R2, R201, UR6, RZ, P5, !PT ;  /* 0x00000006c9020c10 */ /* 0x008fe4000affe4ff */
[----:B------:R-:W-:Y:S01]  /*10f00*/  PLOP3.LUT P0, PT, PT, PT, UP3, 0x80, 0x0 ;  /* 0x000000000000781c */ /* 0x000fe20003f0f038 */
[----:B------:R-:W0:Y:S01]  /*10f10*/  LDGDEPBAR ;  /* 0x00000000000079af */ /* 0x000e220000000000 */
[----:B------:R-:W-:Y:S05]  /*10f20*/  PLOP3.LUT P5, PT, PT, PT, UP3, 0x80, 0x0 ;  /* 0x000000000000781c */ /* 0x000fea0003faf038 */
[----:B------:R-:W3:Y:S06]  /*10f30*/  LDSM.16.M88.4 R172, [R210+0x9900] ;  /* 0x00990000d2ac783b */ /* 0x000eec0000000200 */
[----:B------:R-:W-:Y:S01]  /*10f40*/  LDSM.16.M88.4 R184, [R213+0x10100] ;  /* 0x01010000d5b8783b */ /* 0x000fe20000000200 */
[----:B------:R-:W-:Y:S02]  /*10f50*/  @P0 LEA.HI.X R199, R0, c[0x0][0x1cc], R2, 0x1, P6 ;  /* 0x0000730000c70a11 */ /* 0x000fe400030f0c02 */
[----:B------:R-:W-:Y:S02]  /*10f60*/  @P5 IADD3 R0, P5, R252, UR7, RZ ;  /* 0x00000007fc005c10 */ /* 0x000fe4000ffbe0ff */
[----:B------:R-:W-:Y:S01]  /*10f70*/  PLOP3.LUT P6, PT, PT, PT, UP3, 0x80, 0x0 ;  /* 0x000000000000781c */ /* 0x000fe20003fcf038 */
[----:B------:R-:W3:Y:S01]  /*10f80*/  LDSM.16.M88.4 R188, [R209] ;  /* 0x00000000d1bc783b */ /* 0x000ee20000000200 */
[----:B------:R-:W-:Y:S01]  /*10f90*/  PLOP3.LUT P0, PT, PT, PT, UP3, 0x80, 0x0 ;  /* 0x000000000000781c */ /* 0x000fe20003f0f038 */
[C---:B-1----:R-:W-:Y:S08]  /*10fa0*/  HMMA.16816.F32 R4, R168.reuse, R192, R4 ;  /* 0x000000c0a804723c */ /* 0x042ff00000001804 */
[C---:B------:R-:W-:Y:S01]  /*10fb0*/  HMMA.16816.F32 R8, R168.reuse, R194, R8 ;  /* 0x000000c2a808723c */ /* 0x040fe20000001808 */
[----:B------:R-:W1:Y:S03]  /*10fc0*/  LDSM.16.M88.4 R192, [R209+0x800] ;  /* 0x00080000d1c0783b */ /* 0x000e660000000200 */
[----:B------:R-:W-:Y:S02]  /*10fd0*/  @P0 IADD3.X R2, R251, UR6, RZ, P5, !PT ;  /* 0x00000006fb020c10 */ /* 0x000fe4000affe4ff */
[----:B------:R-:W-:Y:S02]  /*10fe0*/  PLOP3.LUT P0, PT, PT, PT, UP3, 0x80, 0x0 ;  /* 0x000000000000781c */ /* 0x000fe40003f0f038 */
[C---:B--2---:R-:W-:Y:S01]  /*10ff0*/  HMMA.16816.F32 R12, R168.reuse, R176, R12 ;  /* 0x000000b0a80c723c */ /* 0x044fe2000000180c */
[----:B------:R-:W-:Y:S07]  /*11000*/  PLOP3.LUT P5, PT, PT, PT, UP3, 0x80, 0x0 ;  /* 0x000000000000781c */ /* 0x000fee0003faf038 */
[C---:B------:R-:W-:Y:S01]  /*11010*/  HMMA.16816.F32 R16, R168.reuse, R178, R16 ;  /* 0x000000b2a810723c */ /* 0x040fe20000001810 */
[----:B------:R-:W-:Y:S07]  /*11020*/  LDSM.16.M88.4 R176, [R211+0x14100] ;  /* 0x01410000d3b0783b */ /* 0x000fee0000000200 */
[C---:B----4-:R-:W-:Y:S08]  /*11030*/  HMMA.16816.F32 R20, R168.reuse, R180, R20 ;  /* 0x000000b4a814723c */ /* 0x050ff00000001814 */
[C---:B------:R-:W-:Y:S01]  /*11040*/  HMMA.16816.F32 R24, R168.reuse, R182, R24 ;  /* 0x000000b6a818723c */ /* 0x040fe20000001818 */
[----:B------:R-:W-:Y:S07]  /*11050*/  LDSM.16.M88.4 R180, [R204+0xa100] ;  /* 0x00a10000ccb4783b */ /* 0x000fee0000000200 */
[C---:B---3--:R-:W-:Y:S08]  /*11060*/  HMMA.16816.F32 R28, R168.reuse, R172, R28 ;  /* 0x000000aca81c723c */ /* 0x048ff0000000181c */
[----:B------:R-:W-:Y:S01]  /*11070*/  HMMA.16816.F32 R32, R168, R174, R32 ;  /* 0x000000aea820723c */ /* 0x000fe20000001820 */
[----:B------:R-:W2:Y:S06]  /*11080*/  LDSM.16.M88.4 R168, [R209+0x1000] ;  /* 0x00100000d1a8783b */ /* 0x000eac0000000200 */
[----:B------:R-:W3:Y:S01]  /*11090*/  LDSM.16.M88.4 R172, [R209+0x1800] ;  /* 0x00180000d1ac783b */ /* 0x000ee20000000200 */
[C---:B------:R-:W-:Y:S08]  /*110a0*/  HMMA.16816.F32 R4, R184.reuse, R188, R4 ;  /* 0x000000bcb804723c */ /* 0x040ff00000001804 */
[C---:B------:R-:W-:Y:S01]  /*110b0*/  HMMA.16816.F32 R8, R184.reuse, R190, R8 ;  /* 0x000000beb808723c */ /* 0x040fe20000001808 */
[----:B------:R-:W4:Y:S07]  /*110c0*/  LDSM.16.M88.4 R188, [R204+0xa900] ;  /* 0x00a90000ccbc783b */ /* 0x000f2e0000000200 */
[C---:B-1----:R-:W-:Y:S08]  /*110d0*/  HMMA.16816.F32 R12, R184.reuse, R192, R12 ;  /* 0x000000c0b80c723c */ /* 0x042ff0000000180c */
[C---:B------:R-:W-:Y:S01]  /*110e0*/  HMMA.16816.F32 R16, R184.reuse, R194, R16 ;  /* 0x000000c2b810723c */ /* 0x040fe20000001810 */
[----:B------:R-:W1:Y:S07]  /*110f0*/  LDSM.16.M88.4 R192, [R204+0xb100] ;  /* 0x00b10000ccc0783b */ /* 0x000e6e0000000200 */
[C---:B--2---:R-:W-:Y:S08]  /*11100*/  HMMA.16816.F32 R20, R184.reuse, R168, R20 ;  /* 0x000000a8b814723c */ /* 0x044ff00000001814 */
[C---:B------:R-:W-:Y:S01]  /*11110*/  HMMA.16816.F32 R24, R184.reuse, R170, R24 ;  /* 0x000000aab818723c */ /* 0x040fe20000001818 */
[----:B------:R-:W2:Y:S07]  /*11120*/  LDSM.16.M88.4 R168, [R204+0xb900] ;  /* 0x00b90000cca8783b */ /* 0x000eae0000000200 */
[C---:B---3--:R-:W-:Y:S08]  /*11130*/  HMMA.16816.F32 R28, R184.reuse, R172, R28 ;  /* 0x000000acb81c723c */ /* 0x048ff0000000181c */
[----:B------:R-:W-:Y:S01]  /*11140*/  HMMA.16816.F32 R32, R184, R174, R32 ;  /* 0x000000aeb820723c */ /* 0x000fe20000001820 */
[----:B------:R-:W-:Y:S06]  /*11150*/  LDSM.16.M88.4 R172, [R212+0x14100] ;  /* 0x01410000d4ac783b */ /* 0x000fec0000000200 */
[----:B------:R-:W-:Y:S01]  /*11160*/  LDSM.16.M88.4 R184, [R226] ;  /* 0x00000000e2b8783b */ /* 0x000fe20000000200 */
[C---:B------:R-:W-:Y:S08]  /*11170*/  HMMA.16816.F32 R4, R176.reuse, R180, R4 ;  /* 0x000000b4b004723c */ /* 0x040ff00000001804 */
[C---:B------:R-:W-:Y:S01]  /*11180*/  HMMA.16816.F32 R8, R176.reuse, R182, R8 ;  /* 0x000000b6b008723c */ /* 0x040fe20000001808 */
[----:B------:R-:W3:Y:S07]  /*11190*/  LDSM.16.M88.4 R180, [R227] ;  /* 0x00000000e3b4783b */ /* 0x000eee0000000200 */
[C---:B----4-:R-:W-:Y:S08]  /*111a0*/  HMMA.16816.F32 R12, R176.reuse, R188, R12 ;  /* 0x000000bcb00c723c */ /* 0x050ff0000000180c */
[C---:B------:R-:W-:Y:S01]  /*111b0*/  HMMA.16816.F32 R16, R176.reuse, R190, R16 ;  /* 0x000000beb010723c */ /* 0x040fe20000001810 */
[----:B------:R-:W4:Y:S07]  /*111c0*/  LDSM.16.M88.4 R188, [R225] ;  /* 0x00000000e1bc783b */ /* 0x000f2e0000000200 */
[C---:B-1----:R-:W-:Y:S08]  /*111d0*/  HMMA.16816.F32 R20, R176.reuse, R192, R20 ;  /* 0x000000c0b014723c */ /* 0x042ff00000001814 */
[C---:B------:R-:W-:Y:S01]  /*111e0*/  HMMA.16816.F32 R24, R176.reuse, R194, R24 ;  /* 0x000000c2b018723c */ /* 0x040fe20000001818 */
[----:B------:R-:W1:Y:S07]  /*111f0*/  LDSM.16.M88.4 R192, [R224] ;  /* 0x00000000e0c0783b */ /* 0x000e6e0000000200 */
[C---:B--2---:R-:W-:Y:S08]  /*11200*/  HMMA.16816.F32 R28, R176.reuse, R168, R28 ;  /* 0x000000a8b01c723c */ /* 0x044ff0000000181c */
[----:B------:R-:W-:Y:S01]  /*11210*/  HMMA.16816.F32 R32, R176, R170, R32 ;  /* 0x000000aab020723c */ /* 0x000fe20000001820 */
[----:B------:R-:W-:Y:S06]  /*11220*/  LDSM.16.M88.4 R168, [R214+0x14100] ;  /* 0x01410000d6a8783b */ /* 0x000fec0000000200 */
[----:B------:R-:W2:Y:S01]  /*11230*/  LDSM.16.M88.4 R176, [R210+0xa100] ;  /* 0x00a10000d2b0783b */ /* 0x000ea20000000200 */
[C---:B---3--:R-:W-:Y:S08]  /*11240*/  HMMA.16816.F32 R4, R172.reuse, R180, R4 ;  /* 0x000000b4ac04723c */ /* 0x048ff00000001804 */
[C---:B------:R-:W-:Y:S01]  /*11250*/  HMMA.16816.F32 R8, R172.reuse, R182, R8 ;  /* 0x000000b6ac08723c */ /* 0x040fe20000001808 */
[----:B------:R-:W3:Y:S07]  /*11260*/  LDSM.16.M88.4 R180, [R210+0xa900] ;  /* 0x00a90000d2b4783b */ /* 0x000eee0000000200 */
[C---:B------:R-:W-:Y:S08]  /*11270*/  HMMA.16816.F32 R12, R172.reuse, R184, R12 ;  /* 0x000000b8ac0c723c */ /* 0x040ff0000000180c */
[C---:B------:R-:W-:Y:S01]  /*11280*/  HMMA.16816.F32 R16, R172.reuse, R186, R16 ;  /* 0x000000baac10723c */ /* 0x040fe20000001810 */
[----:B------:R-:W3:Y:S07]  /*11290*/  LDSM.16.M88.4 R184, [R210+0xb100] ;  /* 0x00b10000d2b8783b */ /* 0x000eee0000000200 */
[C---:B----4-:R-:W-:Y:S08]  /*112a0*/  HMMA.16816.F32 R20, R172.reuse, R188, R20 ;  /* 0x000000bcac14723c */ /* 0x050ff00000001814 */
[C---:B------:R-:W-:Y:S01]  /*112b0*/  HMMA.16816.F32 R24, R172.reuse, R190, R24 ;  /* 0x000000beac18723c */ /* 0x040fe20000001818 */
[----:B------:R-:W4:Y:S07]  /*112c0*/  LDSM.16.M88.4 R188, [R210+0xb900] ;  /* 0x00b90000d2bc783b */ /* 0x000f2e0000000200 */
[C---:B-1----:R-:W-:Y:S08]  /*112d0*/  HMMA.16816.F32 R28, R172.reuse, R192, R28 ;  /* 0x000000c0ac1c723c */ /* 0x042ff0000000181c */
[----:B------:R-:W-:Y:S01]  /*112e0*/  HMMA.16816.F32 R32, R172, R194, R32 ;  /* 0x000000c2ac20723c */ /* 0x000fe20000001820 */
[----:B------:R-:W-:Y:S06]  /*112f0*/  LDSM.16.M88.4 R172, [R213+0x14100] ;  /* 0x01410000d5ac783b */ /* 0x000fec0000000200 */
[----:B------:R-:W1:Y:S01]  /*11300*/  LDSM.16.M88.4 R192, [R209+0x2000] ;  /* 0x00200000d1c0783b */ /* 0x000e620000000200 */
[C---:B--2---:R-:W-:Y:S08]  /*11310*/  HMMA.16816.F32 R4, R168.reuse, R176, R4 ;  /* 0x000000b0a804723c */ /* 0x044ff00000001804 */
[C---:B------:R-:W-:Y:S01]  /*11320*/  HMMA.16816.F32 R8, R168.reuse, R178, R8 ;  /* 0x000000b2a808723c */ /* 0x040fe20000001808 */
[----:B------:R-:W2:Y:S07]  /*11330*/  LDSM.16.M88.4 R176, [R209+0x2800] ;  /* 0x00280000d1b0783b */ /* 0x000eae0000000200 */
[C---:B---3--:R-:W-:Y:S08]  /*11340*/  HMMA.16816.F32 R12, R168.reuse, R180, R12 ;  /* 0x000000b4a80c723c */ /* 0x048ff0000000180c */
[C---:B------:R-:W-:Y:S01]  /*11350*/  HMMA.16816.F32 R16, R168.reuse, R182, R16 ;  /* 0x000000b6a810723c */ /* 0x040fe20000001810 */
[----:B------:R-:W3:Y:S07]  /*11360*/  LDSM.16.M88.4 R180, [R209+0x3000] ;  /* 0x00300000d1b4783b */ /* 0x000eee0000000200 */
[C---:B------:R-:W-:Y:S08]  /*11370*/  HMMA.16816.F32 R20, R168.reuse, R184, R20 ;  /* 0x000000b8a814723c */ /* 0x040ff00000001814 */
[C---:B------:R-:W-:Y:S01]  /*11380*/  HMMA.16816.F32 R24, R168.reuse, R186, R24 ;  /* 0x000000baa818723c */ /* 0x040fe20000001818 */
[----:B------:R-:W-:Y:S07]  /*11390*/  LDSM.16.M88.4 R184, [R211+0x18100] ;  /* 0x01810000d3b8783b */ /* 0x000fee0000000200 */
[C---:B----4-:R-:W-:Y:S08]  /*113a0*/  HMMA.16816.F32 R28, R168.reuse, R188, R28 ;  /* 0x000000bca81c723c */ /* 0x050ff0000000181c */
[----:B------:R-:W-:Y:S01]  /*113b0*/  HMMA.16816.F32 R32, R168, R190, R32 ;  /* 0x000000bea820723c */ /* 0x000fe20000001820 */
[----:B------:R-:W4:Y:S06]  /*113c0*/  LDSM.16.M88.4 R168, [R209+0x3800] ;  /* 0x00380000d1a8783b */ /* 0x000f2c0000000200 */
[----:B------:R-:W4:Y:S01]  /*113d0*/  LDSM.16.M88.4 R188, [R204+0xc100] ;  /* 0x00c10000ccbc783b */ /* 0x000f220000000200 */
[C---:B-1----:R-:W-:Y:S08]  /*113e0*/  HMMA.16816.F32 R4, R172.reuse, R192, R4 ;  /* 0x000000c0ac04723c */ /* 0x042ff00000001804 */
[C---:B------:R-:W-:Y:S01]  /*113f0*/  HMMA.16816.F32 R8, R172.reuse, R194, R8 ;  /* 0x000000c2ac08723c */ /* 0x040fe20000001808 */
[----:B------:R-:W1:Y:S07]  /*11400*/  LDSM.16.M88.4 R192, [R204+0xc900] ;  /* 0x00c90000ccc0783b */ /* 0x000e6e0000000200 */
[C---:B--2---:R-:W-:Y:S08]  /*11410*/  HMMA.16816.F32 R12, R172.reuse, R176, R12 ;  /* 0x000000b0ac0c723c */ /* 0x044ff0000000180c */
[C---:B------:R-:W-:Y:S01]  /*11420*/  HMMA.16816.F32 R16, R172.reuse, R178, R16 ;  /* 0x000000b2ac10723c */ /* 0x040fe20000001810 */
[----:B------:R-:W-:Y:S07]  /*11430*/  LDSM.16.M88.4 R176, [R212+0x18100] ;  /* 0x01810000d4b0783b */ /* 0x000fee0000000200 */
[C---:B---3--:R-:W-:Y:S08]  /*11440*/  HMMA.16816.F32 R20, R172.reuse, R180, R20 ;  /* 0x000000b4ac14723c */ /* 0x048ff00000001814 */
[C---:B------:R-:W-:Y:S01]  /*11450*/  HMMA.16816.F32 R24, R172.reuse, R182, R24 ;  /* 0x000000b6ac18723c */ /* 0x040fe20000001818 */
[----:B------:R-:W-:Y:S07]  /*11460*/  LDSM.16.M88.4 R180, [R223] ;  /* 0x00000000dfb4783b */ /* 0x000fee0000000200 */
[C---:B----4-:R-:W-:Y:S08]  /*11470*/  HMMA.16816.F32 R28, R172.reuse, R168, R28 ;  /* 0x000000a8ac1c723c */ /* 0x050ff0000000181c */
[----:B------:R-:W-:Y:S01]  /*11480*/  HMMA.16816.F32 R32, R172, R170, R32 ;  /* 0x000000aaac20723c */ /* 0x000fe20000001820 */
[----:B------:R-:W2:Y:S06]  /*11490*/  LDSM.16.M88.4 R168, [R204+0xd100] ;  /* 0x00d10000cca8783b */ /* 0x000eac0000000200 */
[----:B------:R-:W3:Y:S01]  /*114a0*/  LDSM.16.M88.4 R172, [R204+0xd900] ;  /* 0x00d90000ccac783b */ /* 0x000ee20000000200 */
[C---:B------:R-:W-:Y:S08]  /*114b0*/  HMMA.16816.F32 R4, R184.reuse, R188, R4 ;  /* 0x000000bcb804723c */ /* 0x040ff00000001804 */
[C---:B------:R-:W-:Y:S01]  /*114c0*/  HMMA.16816.F32 R8, R184.reuse, R190, R8 ;  /* 0x000000beb808723c */ /* 0x040fe20000001808 */
[----:B------:R-:W4:Y:S07]  /*114d0*/  LDSM.16.M88.4 R188, [R222] ;  /* 0x00000000debc783b */ /* 0x000f2e0000000200 */
[C---:B-1----:R-:W-:Y:S08]  /*114e0*/  HMMA.16816.F32 R12, R184.reuse, R192, R12 ;  /* 0x000000c0b80c723c */ /* 0x042ff0000000180c */
[C---:B------:R-:W-:Y:S01]  /*114f0*/  HMMA.16816.F32 R16, R184.reuse, R194, R16 ;  /* 0x000000c2b810723c */ /* 0x040fe20000001810 */
[----:B------:R-:W1:Y:S07]  /*11500*/  LDSM.16.M88.4 R192, [R221] ;  /* 0x00000000ddc0783b */ /* 0x000e6e0000000200 */
[C---:B--2---:R-:W-:Y:S08]  /*11510*/  HMMA.16816.F32 R20, R184.reuse, R168, R20 ;  /* 0x000000a8b814723c */ /* 0x044ff00000001814 */
[C---:B------:R-:W-:Y:S01]  /*11520*/  HMMA.16816.F32 R24, R184.reuse, R170, R24 ;  /* 0x000000aab818723c */ /* 0x040fe20000001818 */
[----:B------:R-:W2:Y:S07]  /*11530*/  LDSM.16.M88.4 R168, [R220] ;  /* 0x00000000dca8783b */ /* 0x000eae0000000200 */
[C---:B---3--:R-:W-:Y:S08]  /*11540*/  HMMA.16816.F32 R28, R184.reuse, R172, R28 ;  /* 0x000000acb81c723c */ /* 0x048ff0000000181c */
[----:B------:R-:W-:Y:S01]  /*11550*/  HMMA.16816.F32 R32, R184, R174, R32 ;  /* 0x000000aeb820723c */ /* 0x000fe20000001820 */
[----:B------:R-:W-:Y:S06]  /*11560*/  LDSM.16.M88.4 R172, [R214+0x18100] ;  /* 0x01810000d6ac783b */ /* 0x000fec0000000200 */
[----:B------:R-:W-:Y:S01]  /*11570*/  LDSM.16.M88.4 R184, [R210+0xc900] ;  /* 0x00c90000d2b8783b */ /* 0x000fe20000000200 */
[C---:B------:R-:W-:Y:S08]  /*11580*/  HMMA.16816.F32 R4, R176.reuse, R180, R4 ;  /* 0x000000b4b004723c */ /* 0x040ff00000001804 */
[C---:B------:R-:W-:Y:S01]  /*11590*/  HMMA.16816.F32 R8, R176.reuse, R182, R8 ;  /* 0x000000b6b008723c */ /* 0x040fe20000001808 */
[----:B------:R-:W3:Y:S07]  /*115a0*/  LDSM.16.M88.4 R180, [R210+0xc100] ;  /* 0x00c10000d2b4783b */ /* 0x000eee0000000200 */
[C---:B----4-:R-:W-:Y:S08]  /*115b0*/  HMMA.16816.F32 R12, R176.reuse, R188, R12 ;  /* 0x000000bcb00c723c */ /* 0x050ff0000000180c */
[C---:B------:R-:W-:Y:S01]  /*115c0*/  HMMA.16816.F32 R16, R176.reuse, R190, R16 ;  /* 0x000000beb010723c */ /* 0x040fe20000001810 */
[----:B------:R-:W4:Y:S07]  /*115d0*/  LDSM.16.M88.4 R188, [R210+0xd100] ;  /* 0x00d10000d2bc783b */ /* 0x000f2e0000000200 */
[C---:B-1----:R-:W-:Y:S08]  /*115e0*/  HMMA.16816.F32 R20, R176.reuse, R192, R20 ;  /* 0x000000c0b014723c */ /* 0x042ff00000001814 */
[C---:B------:R-:W-:Y:S01]  /*115f0*/  HMMA.16816.F32 R24, R176.reuse, R194, R24 ;  /* 0x000000c2b018723c */ /* 0x040fe20000001818 */
[----:B------:R-:W1:Y:S07]  /*11600*/  LDSM.16.M88.4 R192, [R210+0xd900] ;  /* 0x00d90000d2c0783b */ /* 0x000e6e0000000200 */
        /* <DEDUP_REMOVED lines=29> */
[----:B------:R-:W4:Y:S01]  /*117e0*/  LDSM.16.M88.4 R188, [R219] ;  /* 0x00000000dbbc783b */ /* 0x000f220000000200 */
[C---:B-1----:R-:W-:Y:S08]  /*117f0*/  HMMA.16816.F32 R4, R172.reuse, R192, R4 ;  /* 0x000000c0ac04723c */ /* 0x042ff00000001804 */
[C---:B------:R-:W-:Y:S01]  /*11800*/  HMMA.16816.F32 R8, R172.reuse, R194, R8 ;  /* 0x000000c2ac08723c */ /* 0x040fe20000001808 */
[----:B------:R-:W1:Y:S07]  /*11810*/  LDSM.16.M88.4 R192, [R218] ;  /* 0x00000000dac0783b */ /* 0x000e6e0000000200 */
[C---:B--2---:R-:W-:Y:S08]  /*11820*/  HMMA.16816.F32 R12, R172.reuse, R176, R12 ;  /* 0x000000b0ac0c723c */ /* 0x044ff0000000180c */
[C---:B------:R-:W-:Y:S01]  /*11830*/  HMMA.16816.F32 R16, R172.reuse, R178, R16 ;  /* 0x000000b2ac10723c */ /* 0x040fe20000001810 */
[----:B------:R-:W2:Y:S07]  /*11840*/  LDSM.16.M88.4 R176, [R217] ;  /* 0x00000000d9b0783b */ /* 0x000eae0000000200 */
[C---:B---3--:R-:W-:Y:S08]  /*11850*/  HMMA.16816.F32 R20, R172.reuse, R180, R20 ;  /* 0x000000b4ac14723c */ /* 0x048ff00000001814 */
[C---:B------:R-:W-:Y:S01]  /*11860*/  HMMA.16816.F32 R24, R172.reuse, R182, R24 ;  /* 0x000000b6ac18723c */ /* 0x040fe20000001818 */
[----:B------:R-:W-:Y:S07]  /*11870*/  LDSM.16.M88.4 R180, [R210+0xe100] ;  /* 0x00e10000d2b4783b */ /* 0x000fee0000000200 */
[C---:B----4-:R-:W-:Y:S08]  /*11880*/  HMMA.16816.F32 R28, R172.reuse, R168, R28 ;  /* 0x000000a8ac1c723c */ /* 0x050ff0000000181c */
[----:B------:R-:W-:Y:S01]  /*11890*/  HMMA.16816.F32 R32, R172, R170, R32 ;  /* 0x000000aaac20723c */ /* 0x000fe20000001820 */
[----:B------:R-:W3:Y:S06]  /*118a0*/  LDSM.16.M88.4 R168, [R216] ;  /* 0x00000000d8a8783b */ /* 0x000eec0000000200 */
[----:B------:R-:W4:Y:S01]  /*118b0*/  LDSM.16.M88.4 R172, [R214+0x1c100] ;  /* 0x01c10000d6ac783b */ /* 0x000f220000000200 */
[C---:B------:R-:W-:Y:S08]  /*118c0*/  HMMA.16816.F32 R4, R184.reuse, R188, R4 ;  /* 0x000000bcb804723c */ /* 0x040ff00000001804 */
[C---:B------:R-:W-:Y:S01]  /*118d0*/  HMMA.16816.F32 R8, R184.reuse, R190, R8 ;  /* 0x000000beb808723c */ /* 0x040fe20000001808 */
[----:B------:R-:W4:Y:S07]  /*118e0*/  LDSM.16.M88.4 R188, [R210+0xe900] ;  /* 0x00e90000d2bc783b */ /* 0x000f2e0000000200 */
[C---:B-1----:R-:W-:Y:S08]  /*118f0*/  HMMA.16816.F32 R12, R184.reuse, R192, R12 ;  /* 0x000000c0b80c723c */ /* 0x042ff0000000180c */
[C---:B------:R-:W-:Y:S01]  /*11900*/  HMMA.16816.F32 R16, R184.reuse, R194, R16 ;  /* 0x000000c2b810723c */ /* 0x040fe20000001810 */
[----:B------:R-:W-:Y:S07]  /*11910*/  LDSM.16.M88.4 R192, [R209+0x6000] ;  /* 0x00600000d1c0783b */ /* 0x000fee0000000200 */
[C---:B--2---:R-:W-:Y:S08]  /*11920*/  HMMA.16816.F32 R20, R184.reuse, R176, R20 ;  /* 0x000000b0b814723c */ /* 0x044ff00000001814 */
[C---:B------:R-:W-:Y:S01]  /*11930*/  HMMA.16816.F32 R24, R184.reuse, R178, R24 ;  /* 0x000000b2b818723c */ /* 0x040fe20000001818 */
[----:B------:R-:W1:Y:S07]  /*11940*/  LDSM.16.M88.4 R176, [R210+0xf100] ;  /* 0x00f10000d2b0783b */ /* 0x000e6e0000000200 */
[C---:B---3--:R-:W-:Y:S08]  /*11950*/  HMMA.16816.F32 R28, R184.reuse, R168, R28 ;  /* 0x000000a8b81c723c */ /* 0x048ff0000000181c */
[----:B------:R-:W-:Y:S01]  /*11960*/  HMMA.16816.F32 R32, R184, R170, R32 ;  /* 0x000000aab820723c */ /* 0x000fe20000001820 */
[----:B------:R-:W2:Y:S06]  /*11970*/  LDSM.16.M88.4 R168, [R210+0xf900] ;  /* 0x00f90000d2a8783b */ /* 0x000eac0000000200 */
[----:B------:R-:W3:Y:S01]  /*11980*/  LDSM.16.M88.4 R184, [R213+0x1c100] ;  /* 0x01c10000d5b8783b */ /* 0x000ee20000000200 */
[C---:B----4-:R-:W-:Y:S08]  /*11990*/  HMMA.16816.F32 R4, R172.reuse, R180, R4 ;  /* 0x000000b4ac04723c */ /* 0x050ff00000001804 */
[C---:B------:R-:W-:Y:S07]  /*119a0*/  HMMA.16816.F32 R8, R172.reuse, R182, R8 ;  /* 0x000000b6ac08723c */ /* 0x040fee0000001808 */
[C---:B------:R-:W-:Y:S01]  /*119b0*/  @P6 LEA R182, P6, R0.reuse, c[0x0][0x1c8], 0x1 ;  /* 0x0000720000b66a11 */ /* 0x040fe200078c08ff */
[C---:B------:R-:W-:Y:S08]  /*119c0*/  HMMA.16816.F32 R12, R172.reuse, R188, R12 ;  /* 0x000000bcac0c723c */ /* 0x040ff0000000180c */
[C---:B------:R-:W-:Y:S04]  /*119d0*/  HMMA.16816.F32 R16, R172.reuse, R190, R16 ;  /* 0x000000beac10723c */ /* 0x040fe80000001810 */
[----:B------:R-:W-:Y:S02]  /*119e0*/  @P0 LEA.HI.X R197, R0, c[0x0][0x1cc], R2, 0x1, P6 ;  /* 0x0000730000c50a11 */ /* 0x000fe400030f0c02 */
[----:B------:R-:W-:Y:S02]  /*119f0*/  @P5 IADD3 R0, P5, R248, UR7, RZ ;  /* 0x00000007f8005c10 */ /* 0x000fe4000ffbe0ff */
[C---:B-1----:R-:W-:Y:S01]  /*11a00*/  HMMA.16816.F32 R20, R172.reuse, R176, R20 ;  /* 0x000000b0ac14723c */ /* 0x042fe20000001814 */
[----:B------:R-:W-:Y:S02]  /*11a10*/  PLOP3.LUT P6, PT, PT, PT, UP3, 0x80, 0x0 ;  /* 0x000000000000781c */ /* 0x000fe40003fcf038 */
[----:B------:R-:W-:Y:S05]  /*11a20*/  PLOP3.LUT P0, PT, PT, PT, UP3, 0x80, 0x0 ;  /* 0x000000000000781c */ /* 0x000fea0003f0f038 */
[C---:B------:R-:W-:Y:S08]  /*11a30*/  HMMA.16816.F32 R24, R172.reuse, R178, R24 ;  /* 0x000000b2ac18723c */ /* 0x040ff00000001818 */
[C---:B--2---:R-:W-:Y:S04]  /*11a40*/  HMMA.16816.F32 R28, R172.reuse, R168, R28 ;  /* 0x000000a8ac1c723c */ /* 0x044fe8000000181c */
[----:B------:R-:W-:Y:S02]  /*11a50*/  @P0 IADD3.X R2, R247, UR6, RZ, P5, !PT ;  /* 0x00000006f7020c10 */ /* 0x000fe4000affe4ff */
[----:B------:R-:W-:Y:S02]  /*11a60*/  PLOP3.LUT P0, PT, PT, PT, UP3, 0x80, 0x0 ;  /* 0x000000000000781c */ /* 0x000fe40003f0f038 */
[----:B------:R-:W-:Y:S01]  /*11a70*/  HMMA.16816.F32 R32, R172, R170, R32 ;  /* 0x000000aaac20723c */ /* 0x000fe20000001820 */
[----:B------:R-:W1:Y:S01]  /*11a80*/  LDSM.16.M88.4 R168, [R209+0x6800] ;  /* 0x00680000d1a8783b */ /* 0x000e620000000200 */
[----:B------:R-:W-:Y:S05]  /*11a90*/  PLOP3.LUT P5, PT, PT, PT, UP3, 0x80, 0x0 ;  /* 0x000000000000781c */ /* 0x000fea0003faf038 */
[C---:B------:R-:W-:Y:S01]  /*11aa0*/  @P6 LEA R172, P6, R0.reuse, c[0x0][0x1c8], 0x1 ;  /* 0x0000720000ac6a11 */ /* 0x040fe200078c08ff */
[C---:B---3--:R-:W-:Y:S08]  /*11ab0*/  HMMA.16816.F32 R4, R184.reuse, R192, R4 ;  /* 0x000000c0b804723c */ /* 0x048ff00000001804 */
[C---:B------:R-:W-:Y:S01]  /*11ac0*/  HMMA.16816.F32 R8, R184.reuse, R194, R8 ;  /* 0x000000c2b808723c */ /* 0x040fe20000001808 */
[----:B------:R-:W2:Y:S03]  /*11ad0*/  LDL R194, [R1+0x2c] ;  /* 0x00002c0001c27983 */ /* 0x000ea60000100800 */
[----:B------:R-:W-:Y:S02]  /*11ae0*/  @P0 LEA.HI.X R198, R0, c[0x0][0x1cc], R2, 0x1, P6 ;  /* 0x0000730000c60a11 */ /* 0x000fe400030f0c02 */
[----:B------:R-:W-:Y:S01]  /*11af0*/  @P5 IADD3 R0, P5, R246, UR7, RZ ;  /* 0x00000007f6005c10 */ /* 0x000fe2000ffbe0ff */
[----:B------:R-:W-:Y:S01]  /*11b00*/  @UP3 UIADD3 UR7, UP0, UR13, UR7, URZ ;  /* 0x000000070d073290 */ /* 0x000fe2000ff1e03f */
[----:B------:R-:W-:Y:S02]  /*11b10*/  PLOP3.LUT P6, PT, PT, PT, UP3, 0x80, 0x0 ;  /* 0x000000000000781c */ /* 0x000fe40003fcf038 */
[----:B------:R-:W-:Y:S06]  /*11b20*/  PLOP3.LUT P0, PT, PT, PT, UP3, 0x80, 0x0 ;  /* 0x000000000000781c */ /* 0x000fec0003f0f038 */
[----:B------:R-:W-:Y:S02]  /*11b30*/  FMUL.FTZ R4, R4, c[0x0][0x320] ;  /* 0x0000c80004047a20 */ /* 0x000fe40000410000 */
[----:B------:R-:W-:Y:S02]  /*11b40*/  FMUL.FTZ R5, R5, c[0x0][0x320] ;  /* 0x0000c80005057a20 */ /* 0x000fe40000410000 */
[----:B------:R-:W3:Y:S01]  /*11b50*/  MUFU.TANH R183, R4 ;  /* 0x0000000400b77308 */ /* 0x000ee20000002400 */
[----:B------:R-:W-:Y:S01]  /*11b60*/  FMUL.FTZ R6, R6, c[0x0][0x320] ;  /* 0x0000c80006067a20 */ /* 0x000fe20000410000 */
[----:B------:R-:W-:Y:S01]  /*11b70*/  @P6 LEA R135, P6, R0, c[0x0][0x1c8], 0x1 ;  /* 0x0000720000876a11 */ /* 0x000fe200078c08ff */
[----:B------:R-:W-:Y:S01]  /*11b80*/  FMUL.FTZ R7, R7, c[0x0][0x320] ;  /* 0x0000c80007077a20 */ /* 0x000fe20000410000 */
[----:B------:R-:W-:Y:S01]  /*11b90*/  @P0 IADD3.X R2, R245, UR6, RZ, P5, !PT ;  /* 0x00000006f5020c10 */ /* 0x000fe2000affe4ff */
[----:B------:R-:W-:Y:S01]  /*11ba0*/  FMUL.FTZ R8, R8, c[0x0][0x320] ;  /* 0x0000c80008087a20 */ /* 0x000fe20000410000 */
[C---:B-1----:R-:W-:Y:S01]  /*11bb0*/  HMMA.16816.F32 R12, R184.reuse, R168, R12 ;  /* 0x000000a8b80c723c */ /* 0x042fe2000000180c */
[----:B------:R-:W-:Y:S01]  /*11bc0*/  PLOP3.LUT P0, PT, PT, PT, UP3, 0x80, 0x0 ;  /* 0x000000000000781c */ /* 0x000fe20003f0f038 */
[----:B------:R-:W-:Y:S01]  /*11bd0*/  @UP3 UIADD3.X UR6, UR12, UR6, URZ, UP0, !UPT ;  /* 0x000000060c063290 */ /* 0x000fe200087fe43f */
[----:B------:R-:W-:Y:S01]  /*11be0*/  FMUL.FTZ R9, R9, c[0x0][0x320] ;  /* 0x0000c80009097a20 */ /* 0x000fe20000410000 */
[----:B------:R-:W1:Y:S01]  /*11bf0*/  MUFU.TANH R180, R5 ;  /* 0x0000000500b47308 */ /* 0x000e620000002400 */
[----:B------:R-:W-:Y:S01]  /*11c00*/  FMUL.FTZ R10, R10, c[0x0][0x320] ;  /* 0x0000c8000a0a7a20 */ /* 0x000fe20000410000 */
[----:B------:R-:W-:Y:S01]  /*11c10*/  PLOP3.LUT P5, PT, PT, PT, UP3, 0x80, 0x0 ;  /* 0x000000000000781c */ /* 0x000fe20003faf038 */
[----:B------:R-:W-:Y:S01]  /*11c20*/  FMUL.FTZ R11, R11, c[0x0][0x320] ;  /* 0x0000c8000b0b7a20 */ /* 0x000fe20000410000 */
[C---:B------:R-:W-:Y:S06]  /*11c30*/  HMMA.16816.F32 R16, R184.reuse, R170, R16 ;  /* 0x000000aab810723c */ /* 0x040fec0000001810 */
[----:B------:R-:W4:Y:S01]  /*11c40*/  MUFU.TANH R190, R6 ;  /* 0x0000000600be7308 */ /* 0x000f220000002400 */
[----:B------:R-:W-:Y:S02]  /*11c50*/  @P0 LEA.HI.X R193, R0, c[0x0][0x1cc], R2, 0x1, P6 ;  /* 0x0000730000c10a11 */ /* 0x000fe400030f0c02 */
[----:B------:R-:W-:Y:S02]  /*11c60*/  PLOP3.LUT P0, PT, PT, PT, UP3, 0x80, 0x0 ;  /* 0x000000000000781c */ /* 0x000fe40003f0f038 */
[----:B------:R-:W-:Y:S02]  /*11c70*/  PLOP3.LUT P6, PT, PT, PT, UP3, 0x80, 0x0 ;  /* 0x000000000000781c */ /* 0x000fe40003fcf038 */
[----:B------:R-:W-:Y:S03]  /*11c80*/  @P5 IADD3 R0, P5, R202, UR7, RZ ;  /* 0x00000007ca005c10 */ /* 0x000fe6000ffbe0ff */
[----:B------:R1:W1:Y:S01]  /*11c90*/  MUFU.TANH R191, R7 ;  /* 0x0000000700bf7308 */ /* 0x0002620000002400 */
[----:B------:R-:W-:Y:S02]  /*11ca0*/  FMUL.FTZ R12, R12, c[0x0][0x320] ;  /* 0x0000c8000c0c7a20 */ /* 0x000fe40000410000 */
[----:B------:R-:W-:Y:S02]  /*11cb0*/  FMUL.FTZ R13, R13, c[0x0][0x320] ;  /* 0x0000c8000d0d7a20 */ /* 0x000fe40000410000 */
[----:B------:R-:W-:Y:S02]  /*11cc0*/  FMUL.FTZ R14, R14, c[0x0][0x320] ;  /* 0x0000c8000e0e7a20 */ /* 0x000fe40000410000 */
[----:B------:R-:W-:Y:S01]  /*11cd0*/  FMUL.FTZ R15, R15, c[0x0][0x320] ;  /* 0x0000c8000f0f7a20 */ /* 0x000fe20000410000 */
[----:B------:R-:W-:Y:S01]  /*11ce0*/  @P6 LEA R132, P6, R0, c[0x0][0x1c8], 0x1 ;  /* 0x0000720000846a11 */ /* 0x000fe200078c08ff */
[----:B------:R-:W-:Y:S01]  /*11cf0*/  FMUL.FTZ R17, R17, c[0x0][0x320] ;  /* 0x0000c80011117a20 */ /* 0x000fe20000410000 */
[----:B------:R-:W2:Y:S01]  /*11d00*/  MUFU.TANH R178, R8 ;  /* 0x0000000800b27308 */ /* 0x000ea20000002400 */
[----:B------:R-:W-:Y:S01]  /*11d10*/  @P0 IADD3.X R2, R201, UR6, RZ, P5, !PT ;  /* 0x00000006c9020c10 */ /* 0x000fe2000affe4ff */
[----:B------:R-:W-:Y:S01]  /*11d20*/  FMUL.FTZ R16, R16, c[0x0][0x320] ;  /* 0x0000c80010107a20 */ /* 0x000fe20000410000 */
[----:B------:R-:W-:Y:S01]  /*11d30*/  PLOP3.LUT P0, PT, PT, PT, UP3, 0x80, 0x0 ;  /* 0x000000000000781c */ /* 0x000fe20003f0f038 */
[----:B------:R-:W-:Y:S01]  /*11d40*/  FMUL.FTZ R18, R18, c[0x0][0x320] ;  /* 0x0000c80012127a20 */ /* 0x000fe20000410000 */
[----:B------:R-:W-:Y:S01]  /*11d50*/  PLOP3.LUT P5, PT, PT, PT, UP3, 0x80, 0x0 ;  /* 0x000000000000781c */ /* 0x000fe20003faf038 */
[----:B------:R-:W-:Y:S04]  /*11d60*/  FMUL.FTZ R19, R19, c[0x0][0x320] ;  /* 0x0000c80013137a20 */ /* 0x000fe80000410000 */
[----:B------:R-:W2:Y:S01]  /*11d70*/  MUFU.TANH R168, R17 ;  /* 0x0000001100a87308 */ /* 0x000ea20000002400 */
[----:B-1----:R-:W1:Y:S05]  /*11d80*/  LDSM.16.M88.4 R4, [R209+0x7000] ;  /* 0x00700000d104783b */ /* 0x002e6a0000000200 */
[----:B------:R-:W-:Y:S02]  /*11d90*/  @P0 LEA.HI.X R192, R0, c[0x0][0x1cc], R2, 0x1, P6 ;  /* 0x0000730000c00a11 */ /* 0x000fe400030f0c02 */
[----:B------:R-:W-:Y:S02]  /*11da0*/  @P5 IADD3 R0, P5, R252, UR7, RZ ;  /* 0x00000007fc005c10 */ /* 0x000fe4000ffbe0ff */
[----:B------:R-:W1:Y:S01]  /*11db0*/  MUFU.TANH R175, R9 ;  /* 0x0000000900af7308 */ /* 0x000e620000002400 */
[----:B------:R-:W-:Y:S02]  /*11dc0*/  PLOP3.LUT P6, PT, PT, PT, UP3, 0x80, 0x0 ;  /* 0x000000000000781c */ /* 0x000fe40003fcf038 */
[----:B------:R-:W-:Y:S07]  /*11dd0*/  PLOP3.LUT P0, PT, PT, PT, UP3, 0x80, 0x0 ;  /* 0x000000000000781c */ /* 0x000fee0003f0f038 */
[----:B------:R-:W1:Y:S04]  /*11de0*/  MUFU.TANH R188, R10 ;  /* 0x0000000a00bc7308 */ /* 0x000e680000002400 */
[C---:B------:R-:W-:Y:S02]  /*11df0*/  @P6 LEA R2, P6, R0.reuse, c[0x0][0x1c8], 0x1 ;  /* 0x0000720000026a11 */ /* 0x040fe400078c08ff */
[----:B------:R-:W-:Y:S02]  /*11e00*/  @P0 IADD3.X R3, R251, UR6, RZ, P5, !PT ;  /* 0x00000006fb030c10 */ /* 0x000fe4000affe4ff */
[----:B------:R-:W-:Y:S02]  /*11e10*/  PLOP3.LUT P0, PT, PT, PT, UP3, 0x80, 0x0 ;  /* 0x000000000000781c */ /* 0x000fe40003f0f038 */
[----:B------:R3:W2:Y:S01]  /*11e20*/  MUFU.TANH R189, R11 ;  /* 0x0000000b00bd7308 */ /* 0x0006a20000002400 */
[----:B------:R-:W-:Y:S09]  /*11e30*/  PLOP3.LUT P5, PT, PT, PT, UP3, 0x80, 0x0 ;  /* 0x000000000000781c */ /* 0x000ff20003faf038 */
[----:B------:R4:W2:Y:S01]  /*11e40*/  MUFU.TANH R169, R16 ;  /* 0x0000001000a97308 */ /* 0x0008a20000002400 */
[----:B------:R-:W-:Y:S02]  /*11e50*/  @P0 LEA.HI.X R3, R0, c[0x0][0x1cc], R3, 0x1, P6 ;  /* 0x0000730000030a11 */ /* 0x000fe400030f0c03 */
[----:B------:R-:W-:Y:S01]  /*11e60*/  PLOP3.LUT P6, PT, PT, PT, UP3, 0x80, 0x0 ;  /* 0x000000000000781c */ /* 0x000fe20003fcf038 */
[C---:B-1----:R-:W-:Y:S01]  /*11e70*/  HMMA.16816.F32 R20, R184.reuse, R4, R20 ;  /* 0x00000004b814723c */ /* 0x042fe20000001814 */
[----:B------:R-:W-:Y:S02]  /*11e80*/  PLOP3.LUT P0, PT, PT, PT, UP3, 0x80, 0x0 ;  /* 0x000000000000781c */ /* 0x000fe40003f0f038 */
[----:B------:R-:W-:Y:S03]  /*11e90*/  @P5 IADD3 R0, P5, R248, UR7, RZ ;  /* 0x00000007f8005c10 */ /* 0x000fe6000ffbe0ff */
[----:B------:R-:W1:Y:S02]  /*11ea0*/  MUFU.TANH R173, R12 ;  /* 0x0000000c00ad7308 */ /* 0x000e640000002400 */
[C---:B------:R-:W-:Y:S01]  /*11eb0*/  HMMA.16816.F32 R24, R184.reuse, R6, R24 ;  /* 0x00000006b818723c */ /* 0x040fe20000001818 */
[----:B---3--:R-:W3:Y:S01]  /*11ec0*/  LDSM.16.M88.4 R8, [R209+0x7800] ;  /* 0x00780000d108783b */ /* 0x008ee20000000200 */
[----:B------:R-:W-:Y:S06]  /*11ed0*/  DEPBAR.LE SB0, 0x0 ;  /* 0x000080000000791a */ /* 0x000fec0000000000 */
[----:B------:R-:W1:Y:S01]  /*11ee0*/  MUFU.TANH R170, R13 ;  /* 0x0000000d00aa7308 */ /* 0x000e620000002400 */
[----:B------:R-:W-:Y:S01]  /*11ef0*/  @P0 IADD3.X R4, R247, UR6, RZ, P5, !PT ;  /* 0x00000006f7040c10 */ /* 0x000fe2000affe4ff */
[----:B------:R-:W-:Y:S01]  /*11f00*/  BAR.SYNC.DEFER_BLOCKING 0x0 ;  /* 0x0000000000007b1d */ /* 0x000fe20000010000 */
[----:B------:R-:W-:Y:S02]  /*11f10*/  PLOP3.LUT P0, PT, PT, PT, UP3, 0x80, 0x0 ;  /* 0x000000000000781c */ /* 0x000fe40003f0f038 */
[----:B----4-:R-:W-:Y:S02]  /*11f20*/  @P6 LEA R16, P6, R0, c[0x0][0x1c8], 0x1 ;  /* 0x0000720000106a11 */ /* 0x010fe400078c08ff */
[----:B------:R-:W-:Y:S01]  /*11f30*/  PLOP3.LUT P5, PT, PT, PT, UP3, 0x80, 0x0 ;  /* 0x000000000000781c */ /* 0x000fe20003faf038 */
[----:B------:R-:W-:Y:S02]  /*11f40*/  FMUL.FTZ R22, R22, c[0x0][0x320] ;  /* 0x0000c80016167a20 */ /* 0x000fe40000410000 */
[----:B------:R-:W4:Y:S01]  /*11f50*/  MUFU.TANH R179, R14 ;  /* 0x0000000e00b37308 */ /* 0x000f220000002400 */
[----:B------:R-:W-:Y:S02]  /*11f60*/  FMUL.FTZ R23, R23, c[0x0][0x320] ;  /* 0x0000c80017177a20 */ /* 0x000fe40000410000 */
[----:B------:R-:W-:Y:S03]  /*11f70*/  FMUL.FTZ R20, R20, c[0x0][0x320] ;  /* 0x0000c80014147a20 */ /* 0x000fe60000410000 */
[----:B------:R-:W-:Y:S02]  /*11f80*/  FMUL.FTZ R17, R25, c[0x0][0x320] ;  /* 0x0000c80019117a20 */ /* 0x000fe40000410000 */
[----:B------:R-:W4:Y:S01]  /*11f90*/  LDL R25, [R1+0x28] ;  /* 0x0000280001197983 */ /* 0x000f220000100800 */
[----:B------:R-:W-:Y:S01]  /*11fa0*/  @P0 LEA.HI.X R4, R0, c[0x0][0x1cc], R4, 0x1, P6 ;  /* 0x0000730000040a11 */ /* 0x000fe200030f0c04 */
[----:B------:R-:W1:Y:S01]  /*11fb0*/  MUFU.TANH R181, R15 ;  /* 0x0000000f00b57308 */ /* 0x000e620000002400 */
[----:B------:R-:W-:Y:S02]  /*11fc0*/  @P5 IADD3 R0, P5, R246, UR7, RZ ;  /* 0x00000007f6005c10 */ /* 0x000fe4000ffbe0ff */
[----:B------:R-:W-:Y:S02]  /*11fd0*/  PLOP3.LUT P6, PT, PT, PT, UP3, 0x80, 0x0 ;  /* 0x000000000000781c */ /* 0x000fe40003fcf038 */
[----:B------:R-:W-:Y:S05]  /*11fe0*/  PLOP3.LUT P0, PT, PT, PT, UP3, 0x80, 0x0 ;  /* 0x000000000000781c */ /* 0x000fea0003f0f038 */
[----:B------:R1:W1:Y:S01]  /*11ff0*/  MUFU.TANH R176, R18 ;  /* 0x0000001200b07308 */ /* 0x0002620000002400 */
[C---:B---3--:R-:W-:Y:S05]  /*12000*/  HMMA.16816.F32 R28, R184.reuse, R8, R28 ;  /* 0x00000008b81c723c */ /* 0x048fea000000181c */
[----:B------:R-:W-:Y:S04]  /*12010*/  @P6 LEA R6, P6, R0, c[0x0][0x1c8], 0x1 ;  /* 0x0000720000066a11 */ /* 0x000fe800078c08ff */
[----:B------:R3:W2:Y:S03]  /*12020*/  MUFU.TANH R177, R19 ;  /* 0x0000001300b17308 */ /* 0x0006a60000002400 */
[----:B------:R-:W-:Y:S01]  /*12030*/  @P0 IADD3.X R7, R245, UR6, RZ, P5, !PT ;  /* 0x00000006f5070c10 */ /* 0x000fe2000affe4ff */
[----:B------:R-:W-:Y:S01]  /*12040*/  HMMA.16816.F32 R32, R184, R10, R32 ;  /* 0x0000000ab820723c */ /* 0x000fe20000001820 */
[----:B------:R-:W-:Y:S01]  /*12050*/  PLOP3.LUT P0, PT, PT, PT, UP3, 0x80, 0x0 ;  /* 0x000000000000781c */ /* 0x000fe20003f0f038 */
[----:B------:R-:W-:Y:S01]  /*12060*/  USHF.L.U32 UR6, UR14, 0x6, URZ ;  /* 0x000000060e067899 */ /* 0x000fe2000800063f */
[----:B------:R-:W-:Y:S03]  /*12070*/  PLOP3.LUT P5, PT, PT, PT, UP2, 0x80, 0x0 ;  /* 0x000000000000781c */ /* 0x000fe60003faf028 */
[----:B------:R3:W2:Y:S01]  /*12080*/  MUFU.TANH R171, R22 ;  /* 0x0000001600ab7308 */ /* 0x0006a20000002400 */
[----:B-1----:R-:W-:Y:S07]  /*12090*/  FMUL.FTZ R18, R24, c[0x0][0x320] ;  /* 0x0000c80018127a20 */ /* 0x002fee0000410000 */
[----:B------:R-:W-:Y:S01]  /*120a0*/  @P0 LEA.HI.X R7, R0, c[0x0][0x1cc], R7, 0x1, P6 ;  /* 0x0000730000070a11 */ /* 0x000fe200030f0c07 */
[----:B------:R-:W-:Y:S01]  /*120b0*/  FMUL.FTZ R24, R26, c[0x0][0x320] ;  /* 0x0000c8001a187a20 */ /* 0x000fe20000410000 */
[----:B------:R-:W-:Y:S01]  /*120c0*/  PLOP3.LUT P6, PT, PT, PT, UP3, 0x80, 0x0 ;  /* 0x000000000000781c */ /* 0x000fe20003fcf038 */
[----:B------:R-:W-:Y:S01]  /*120d0*/  FMUL.FTZ R15, R28, c[0x0][0x320] ;  /* 0x0000c8001c0f7a20 */ /* 0x000fe20000410000 */
[----:B------:R1:W1:Y:S01]  /*120e0*/  MUFU.TANH R174, R23 ;  /* 0x0000001700ae7308 */ /* 0x0002620000002400 */
[----:B------:R-:W-:Y:S01]  /*120f0*/  PLOP3.LUT P0, PT, PT, PT, UP2, 0x80, 0x0 ;  /* 0x000000000000781c */ /* 0x000fe20003f0f028 */
[----:B------:R-:W-:Y:S02]  /*12100*/  FMUL.FTZ R14, R29, c[0x0][0x320] ;  /* 0x0000c8001d0e7a20 */ /* 0x000fe40000410000 */
[----:B---3--:R-:W-:Y:S02]  /*12110*/  FMUL.FTZ R19, R21, c[0x0][0x320] ;  /* 0x0000c80015137a20 */ /* 0x008fe40000410000 */
[----:B------:R-:W-:Y:S02]  /*12120*/  FMUL.FTZ R21, R31, c[0x0][0x320] ;  /* 0x0000c8001f157a20 */ /* 0x000fe40000410000 */
[----:B------:R-:W-:Y:S02]  /*12130*/  FMUL.FTZ R13, R32, c[0x0][0x320] ;  /* 0x0000c800200d7a20 */ /* 0x000fe40000410000 */
[----:B------:R-:W3:Y:S01]  /*12140*/  MUFU.TANH R20, R20 ;  /* 0x0000001400147308 */ /* 0x000ee20000002400 */
[----:B------:R-:W-:Y:S02]  /*12150*/  @P6 IMAD.MOV.U32 R8, RZ, RZ, R196 ;  /* 0x000000ffff086224 */ /* 0x000fe400078e00c4 */
[----:B------:R-:W-:Y:S01]  /*12160*/  @P6 IMAD.MOV.U32 R9, RZ, RZ, R199 ;  /* 0x000000ffff096224 */ /* 0x000fe200078e00c7 */
[----:B------:R-:W-:Y:S01]  /*12170*/  PLOP3.LUT P6, PT, PT, PT, UP3, 0x80, 0x0 ;  /* 0x000000000000781c */ /* 0x000fe20003fcf038 */
[----:B------:R-:W-:Y:S02]  /*12180*/  FMUL.FTZ R22, R30, c[0x0][0x320] ;  /* 0x0000c8001e167a20 */ /* 0x000fe40000410000 */
[----:B------:R-:W-:Y:S02]  /*12190*/  FMUL.FTZ R12, R33, c[0x0][0x320] ;  /* 0x0000c800210c7a20 */ /* 0x000fe40000410000 */
[----:B------:R-:W-:Y:S01]  /*121a0*/  FMUL.FTZ R35, R35, c[0x0][0x320] ;  /* 0x0000c80023237a20 */ /* 0x000fe20000410000 */
[----:B------:R-:W2:Y:S01]  /*121b0*/  MUFU.TANH R19, R19 ;  /* 0x0000001300137308 */ /* 0x000ea20000002400 */
[----:B-1----:R-:W-:Y:S09]  /*121c0*/  FMUL.FTZ R23, R27, c[0x0][0x320] ;  /* 0x0000c8001b177a20 */ /* 0x002ff20000410000 */
        /* <DEDUP_REMOVED lines=9> */
[----:B--2---:R-:W-:Y:S01]  /*12260*/  @P5 IMAD.HI.U32 R0, R194, c[0x0][0x2c8], RZ ;  /* 0x0000b200c2005a27 */ /* 0x004fe200078e00ff */
[----:B------:R-:W-:Y:S03]  /*12270*/  PLOP3.LUT P5, PT, PT, PT, UP3, 0x80, 0x0 ;  /* 0x000000000000781c */ /* 0x000fe60003faf038 */
[----:B------:R-:W-:Y:S01]  /*12280*/  IMAD.MOV.U32 R5, RZ, RZ, R194 ;  /* 0x000000ffff057224 */ /* 0x000fe200078e00c2 */
[----:B------:R-:W-:Y:S01]  /*12290*/  @P0 SHF.R.U32.HI R5, RZ, c[0x0][0x2cc], R0 ;  /* 0x0000b300ff050a19 */ /* 0x000fe20000011600 */
[----:B------:R-:W-:Y:S01]  /*122a0*/  IMAD.U32 R0, RZ, RZ, UR16 ;  /* 0x00000010ff007e24 */ /* 0x000fe2000f8e00ff */
[----:B------:R-:W-:Y:S02]  /*122b0*/  PLOP3.LUT P0, PT, PT, PT, UP3, 0x80, 0x0 ;  /* 0x000000000000781c */ /* 0x000fe40003f0f038 */
[----:B------:R-:W2:Y:S05]  /*122c0*/  MUFU.TANH R12, R12 ;  /* 0x0000000c000c7308 */ /* 0x000eaa0000002400 */
[----:B------:R-:W-:Y:S01]  /*122d0*/  @!PT LDS RZ, [RZ] ;  /* 0x00000000fffff984 */ /* 0x000fe20000000800 */
[----:B------:R-:W-:Y:S01]  /*122e0*/  @!PT LDS RZ, [RZ] ;  /* 0x00000000fffff984 */ /* 0x000fe20000000800 */
[----:B------:R-:W-:Y:S01]  /*122f0*/  @!PT LDS RZ, [RZ] ;  /* 0x00000000fffff984 */ /* 0x000fe20000000800 */
[----:B------:R1:W-:Y:S01]  /*12300*/  @P5 LDGSTS.E.BYPASS.LTC128B.128 [R231+0x8100], [R8.64], !P4 ;  /* 0x0810000008e75fae */ /* 0x0003e2000e101d52 */
[----:B------:R-:W-:Y:S05]  /*12310*/  PLOP3.LUT P5, PT, PT, PT, UP3, 0x80, 0x0 ;  /* 0x000000000000781c */ /* 0x000fea0003faf038 */
[----:B-1----:R-:W-:Y:S02]  /*12320*/  @P0 IMAD.MOV.U32 R8, RZ, RZ, R182 ;  /* 0x000000ffff080224 */ /* 0x002fe400078e00b6 */
[----:B------:R-:W-:Y:S01]  /*12330*/  @P0 IMAD.MOV.U32 R9, RZ, RZ, R197 ;  /* 0x000000ffff090224 */ /* 0x000fe200078e00c5 */
[----:B------:R-:W-:Y:S04]  /*12340*/  PLOP3.LUT P0, PT, PT, PT, UP3, 0x80, 0x0 ;  /* 0x000000000000781c */ /* 0x000fe80003f0f038 */
[----:B------:R1:W-:Y:S01]  /*12350*/  @P6 LDGSTS.E.BYPASS.LTC128B.128 [R231+0xa100], [R8.64], !P3 ;  /* 0x0a10000008e76fae */ /* 0x0003e2000d901d52 */
[----:B------:R-:W-:Y:S01]  /*12360*/  PLOP3.LUT P6, PT, PT, PT, UP3, 0x80, 0x0 ;  /* 0x000000000000781c */ /* 0x000fe20003fcf038 */
[----:B-1----:R-:W-:Y:S02]  /*12370*/  @P5 IMAD.MOV.U32 R8, RZ, RZ, R172 ;  /* 0x000000ffff085224 */ /* 0x002fe400078e00ac */
[----:B------:R-:W-:Y:S01]  /*12380*/  @P5 IMAD.MOV.U32 R9, RZ, RZ, R198 ;  /* 0x000000ffff095224 */ /* 0x000fe200078e00c6 */
[----:B------:R-:W-:Y:S04]  /*12390*/  PLOP3.LUT P5, PT, PT, PT, UP3, 0x80, 0x0 ;  /* 0x000000000000781c */ /* 0x000fe80003faf038 */
[----:B------:R1:W-:Y:S01]  /*123a0*/  @P0 LDGSTS.E.BYPASS.LTC128B.128 [R231+0xc100], [R8.64], !P2 ;  /* 0x0c10000008e70fae */ /* 0x0003e2000d101d52 */
[----:B------:R-:W-:Y:S04]  /*123b0*/  PLOP3.LUT P0, PT, PT, PT, UP3, 0x80, 0x0 ;  /* 0x000000000000781c */ /* 0x000fe80003f0f038 */
[----:B-1----:R-:W-:Y:S02]  /*123c0*/  @P6 IMAD.MOV.U32 R8, RZ, RZ, R135 ;  /* 0x000000ffff086224 */ /* 0x002fe400078e0087 */
[----:B------:R-:W-:Y:S01]  /*123d0*/  @P6 IMAD.MOV.U32 R9, RZ, RZ, R193 ;  /* 0x000000ffff096224 */ /* 0x000fe200078e00c1 */
[----:B------:R-:W-:Y:S01]  /*123e0*/  PLOP3.LUT P6, PT, PT, PT, UP3, 0x80, 0x0 ;  /* 0x000000000000781c */ /* 0x000fe20003fcf038 */
[----:B------:R1:W1:Y:S03]  /*123f0*/  MUFU.TANH R135, R35 ;  /* 0x0000002300877308 */ /* 0x0002660000002400 */
[----:B------:R1:W-:Y:S01]  /*12400*/  @P5 LDGSTS.E.BYPASS.LTC128B.128 [R231+0xe100], [R8.64], !P1 ;  /* 0x0e10000008e75fae */ /* 0x0003e2000c901d52 */
[----:B------:R-:W-:Y:S02]  /*12410*/  PLOP3.LUT P5, PT, PT, PT, UP3, 0x80, 0x0 ;  /* 0x000000000000781c */ /* 0x000fe40003faf038 */
[----:B------:R-:W-:Y:S01]  /*12420*/  PLOP3.LUT P5, PT, PT, PT, UP3, 0x80, 0x0 ;  /* 0x000000000000781c */ /* 0x000fe20003faf038 */
[----:B-1----:R-:W-:Y:S02]  /*12430*/  @P0 IMAD.MOV.U32 R8, RZ, RZ, R132 ;  /* 0x000000ffff080224 */ /* 0x002fe400078e0084 */
[----:B------:R-:W-:Y:S01]  /*12440*/  @P0 IMAD.MOV.U32 R9, RZ, RZ, R192 ;  /* 0x000000ffff090224 */ /* 0x000fe200078e00c0 */
[----:B------:R-:W-:Y:S04]  /*12450*/  PLOP3.LUT P0, PT, PT, PT, UP3, 0x80, 0x0 ;  /* 0x000000000000781c */ /* 0x000fe80003f0f038 */
[----:B------:R1:W-:Y:S01]  /*12460*/  @P6 LDGSTS.E.BYPASS.LTC128B.128 [R231+0x9100], [R8.64], !P4 ;  /* 0x0910000008e76fae */ /* 0x0003e2000e101d52 */
[----:B------:R-:W-:Y:S08]  /*12470*/  PLOP3.LUT P6, PT, PT, PT, UP3, 0x80, 0x0 ;  /* 0x000000000000781c */ /* 0x000ff00003fcf038 */
[----:B------:R4:W-:Y:S01]  /*12480*/  @P0 LDGSTS.E.BYPASS.LTC128B.128 [R231+0xb100], [R2.64], !P3 ;  /* 0x0b10000002e70fae */ /* 0x0009e2000d901d52 */
[----:B------:R-:W-:Y:S02]  /*12490*/  PLOP3.LUT P0, PT, PT, PT, UP3, 0x80, 0x0 ;  /* 0x000000000000781c */ /* 0x000fe40003f0f038 */
[----:B------:R-:W-:Y:S02]  /*124a0*/  PLOP3.LUT P0, PT, PT, PT, UP1, 0x40, 0x0 ;  /* 0x000000000000781c */ /* 0x000fe40003f0e818 */
[----:B-1----:R-:W-:Y:S02]  /*124b0*/  @P6 IMAD.MOV.U32 R8, RZ, RZ, R16 ;  /* 0x000000ffff086224 */ /* 0x002fe400078e0010 */
[----:B------:R-:W-:Y:S01]  /*124c0*/  @P6 IMAD.MOV.U32 R9, RZ, RZ, R4 ;  /* 0x000000ffff096224 */ /* 0x000fe200078e0004 */
[----:B------:R-:W-:Y:S01]  /*124d0*/  PLOP3.LUT P6, PT, PT, PT, UP3, 0x80, 0x0 ;  /* 0x000000000000781c */ /* 0x000fe20003fcf038 */
[----:B------:R-:W-:Y:S02]  /*124e0*/  FMUL.FTZ R16, R34, c[0x0][0x320] ;  /* 0x0000c80022107a20 */ /* 0x000fe40000410000 */
[----:B------:R-:W-:Y:S01]  /*124f0*/  IMAD.U32 R4, RZ, RZ, UR6 ;  /* 0x00000006ff047e24 */ /* 0x000fe2000f8e00ff */
[----:B------:R1:W-:Y:S03]  /*12500*/  @P5 LDGSTS.E.BYPASS.LTC128B.128 [R231+0xd100], [R8.64], !P2 ;  /* 0x0d10000008e75fae */ /* 0x0003e6000d101d52 */
[----:B------:R-:W1:Y:S01]  /*12510*/  MUFU.TANH R16, R16 ;  /* 0x0000001000107308 */ /* 0x000e620000002400 */
[----:B----4-:R-:W-:Y:S02]  /*12520*/  IADD3 R2, -R25, 0x1, -R4 ;  /* 0x0000000119027810 */ /* 0x010fe40007ffe904 */
[----:B------:R-:W4:Y:S02]  /*12530*/  SHFL.IDX PT, R3, R5, RZ, 0x1c1f ;  /* 0x001c1fff05037589 */ /* 0x000f2400000e0000 */
[----:B------:R-:W-:Y:S04]  /*12540*/  IADD3 R0, -R0, UR9, R2 ;  /* 0x0000000900007c10 */ /* 0x000fe8000fffe102 */
[----:B------:R1:W-:Y:S06]  /*12550*/  @P6 LDGSTS.E.BYPASS.LTC128B.128 [R231+0xf100], [R6.64], !P1 ;  /* 0x0f10000006e76fae */ /* 0x0003ec000c901d52 */
[----:B------:R-:W0:Y:S01]  /*12560*/  LDGDEPBAR ;  /* 0x00000000000079af */ /* 0x000e220000000000 */
[C---:B-1----:R-:W-:Y:S02]  /*12570*/  IADD3 R7, R0.reuse, c[0x0][0x328], RZ ;  /* 0x0000ca0000077a10 */ /* 0x042fe40007ffe0ff */
[----:B------:R-:W-:Y:S03]  /*12580*/  IADD3 R6, R0, UR15, RZ ;  /* 0x0000000f00067c10 */ /* 0x000fe6000fffe0ff */
[--C-:B----4-:R-:W-:Y:S02]  /*12590*/  IMAD.IADD R2, R7, 0x1, R3.reuse ;  /* 0x0000000107027824 */ /* 0x110fe400078e0203 */
[----:B------:R-:W-:Y:S01]  /*125a0*/  IMAD.IADD R0, R6, 0x1, R3 ;  /* 0x0000000106007824 */ /* 0x000fe200078e0203 */
[----:B------:R-:W-:-:S05]  /*125b0*/  @P0 BRA `(.L_x_978) ;  /* 0x0000019000000947 */ /* 0x000fca0003800000 */
[----:B--23--:R-:W-:Y:S01]  /*125c0*/  IMAD.U32 R8, RZ, RZ, UR16 ;  /* 0x00000010ff087e24 */ /* 0x00cfe2000f8e00ff */
        /* <DEDUP_REMOVED lines=13> */
.L_x_980:
[----:B------:R-:W-:Y:S04]  /*126a0*/  MOV R8, c[0x0][0x32c] ;  /* 0x0000cb0000087a02 */ /* 0x000fe80000000f00 */
[----:B------:R-:W-:Y:S11]  /*126b0*/  ISETP.NE.AND P0, PT, R8, 0x1, PT ;  /* 0x000000010800780c */ /* 0x000ff60003f05270 */
[----:B------:R-:W-:Y:S02]  /*126c0*/  @!UPT UIADD3 URZ, URZ, URZ, URZ ;  /* 0x0000003f3f3ff290 */ /* 0x000fe4000fffe03f */
[----:B------:R-:W-:Y:S05]  /*126d0*/  @P0 IMAD.HI.U32 R8, R3, c[0x0][0x330], RZ ;  /* 0x0000cc0003080a27 */ /* 0x000fea00078e00ff */
[----:B------:R-:W-:Y:S02]  /*126e0*/  @P0 SHF.R.U32.HI R3, RZ, c[0x0][0x334], R8 ;  /* 0x0000cd00ff030a19 */ /* 0x000fe40000011608 */
.L_x_981:
[----:B------:R-:W-:Y:S05]  /*126f0*/  BSYNC B0 ;  /* 0x0000000000007941 */ /* 0x000fea0003800000 */
.L_x_979:
[----:B------:R-:W-:Y:S04]  /*12700*/  IMAD R3, R3, c[0x0][0x32c], -R4 ;  /* 0x0000cb0003037a24 */ /* 0x000fe800078e0a04 */
[----:B------:R-:W-:Y:S05]  /*12710*/  IMAD.IADD R3, R3, 0x1, -R25 ;  /* 0x0000000103037824 */ /* 0x000fea00078e0a19 */
[----:B------:R-:W-:Y:S02]  /*12720*/  IADD3 R8, R3, c[0x0][0x32c], RZ ;  /* 0x0000cb0003087a10 */ /* 0x000fe40007ffe0ff */
[----:B------:R-:W-:Y:S02]  /*12730*/  IMNMX R0, R0, R3, !PT ;  /* 0x0000000300007217 */ /* 0x000fe40007800200 */
[----:B------:R-:W-:Y:S02]  /*12740*/  IMNMX R2, R2, R8, PT ;  /* 0x0000000802027217 */ /* 0x000fe40003800200 */
.L_x_978:
[----:B--23--:R-:W-:Y:S01]  /*12750*/  UISETP.GT.AND UP0, UPT, UR14, -0x1, UPT ;  /* 0xffffffff0e00788c */ /* 0x00cfe2000bf04270 */
        /* <DEDUP_REMOVED lines=83> */
.L_x_984:
[----:B------:R-:W-:Y:S04]  /*12c90*/  MOV R5, c[0x0][0x32c] ;  /* 0x0000cb0000057a02 */ /* 0x000fe80000000f00 */
[----:B------:R-:W-:Y:S11]  /*12ca0*/  ISETP.NE.AND P0, PT, R5, 0x1, PT ;  /* 0x000000010500780c */ /* 0x000ff60003f05270 */
[----:B------:R-:W-:Y:S02]  /*12cb0*/  @!UPT UIADD3 URZ, URZ, URZ, URZ ;  /* 0x0000003f3f3ff290 */ /* 0x000fe4000fffe03f */
[----:B------:R-:W-:Y:S05]  /*12cc0*/  @P0 IMAD.HI.U32 R5, R3, c[0x0][0x330], RZ ;  /* 0x0000cc0003050a27 */ /* 0x000fea00078e00ff */
[----:B------:R-:W-:Y:S02]  /*12cd0*/  @P0 SHF.R.U32.HI R3, RZ, c[0x0][0x334], R5 ;  /* 0x0000cd00ff030a19 */ /* 0x000fe40000011605 */
.L_x_985:
[----:B------:R-:W-:Y:S05]  /*12ce0*/  BSYNC B0 ;  /* 0x0000000000007941 */ /* 0x000fea0003800000 */
.L_x_983:
[----:B------:R-:W-:Y:S04]  /*12cf0*/  IMAD R4, R3, c[0x0][0x32c], -R4 ;  /* 0x0000cb0003047a24 */ /* 0x000fe800078e0a04 */
[----:B------:R-:W-:Y:S05]  /*12d00*/  IMAD.IADD R4, R4, 0x1, -R25 ;  /* 0x0000000104047824 */ /* 0x000fea00078e0a19 */
[----:B------:R-:W-:Y:S02]  /*12d10*/  IADD3 R3, R4, c[0x0][0x32c], RZ ;  /* 0x0000cb0004037a10 */ /* 0x000fe40007ffe0ff */
[----:B------:R-:W-:Y:S02]  /*12d20*/  IMNMX R0, R0, R4, !PT ;  /* 0x0000000400007217 */ /* 0x000fe40007800200 */
[----:B------:R-:W-:Y:S02]  /*12d30*/  IMNMX R2, R2, R3, PT ;  /* 0x0000000302027217 */ /* 0x000fe40003800200 */
.L_x_982:
        /* <DEDUP_REMOVED lines=10> */
[----:B------:R-:W-:Y:S02]  /*12de0*/  ISETP.LT.OR P0, PT, R2, 0x1, P0 ;  /* 0x000000010200780c */ /* 0x000fe40000701670 */
[----:B------:R-:W-:Y:S02]  /*12df0*/  PLOP3.LUT P5, PT, PT, PT, UP0, 0x80, 0x0 ;  /* 0x000000000000781c */ /* 0x000fe40003faf008 */
[----:B------:R-:W-:Y:S02]  /*12e00*/  FMNMX.FTZ R3, R175, R3, !PT ;  /* 0x00000003af037209 */ /* 0x000fe40007810000 */
[----:B------:R-:W-:Y:S02]  /*12e10*/  FSEL R4, R190, -INF , !P0 ;  /* 0xff800000be047808 */ /* 0x000fe40004000000 */
[----:B------:R-:W-:Y:S02]  /*12e20*/  ISETP.GT.AND P5, PT, R0, 0x8, P5 ;  /* 0x000000080000780c */ /* 0x000fe40002fa4270 */
        /* <DEDUP_REMOVED lines=16> */
[----:B------:R-:W-:Y:S02]  /*12f30*/  ISETP.GT.AND P5, PT, R0, 0x11, P5 ;  /* 0x000000110000780c */ /* 0x000fe40002fa4270 */
[----:B------:R-:W-:Y:S02]  /*12f40*/  PLOP3.LUT P0, PT, PT, PT, UP0, 0x80, 0x0 ;  /* 0x000000000000781c */ /* 0x000fe40003f0f008 */
[----:B------:R-:W-:Y:S02]  /*12f50*/  FMNMX.FTZ R12, R5, R12, !PT ;  /* 0x0000000c050c7209 */ /* 0x000fe40007810000 */
[----:B------:R-:W-:Y:S02]  /*12f60*/  ISETP.LT.OR P6, PT, R2, 0x11, P6 ;  /* 0x000000110200780c */ /* 0x000fe400037c1670 */
[----:B------:R-:W-:Y:S02]  /*12f70*/  FMNMX.FTZ R3, R186, R3, !PT ;  /* 0x00000003ba037209 */ /* 0x000fe40007810000 */
[----:B------:R-:W-:Y:S02]  /*12f80*/  ISETP.GT.AND P0, PT, R0, 0x18, P0 ;  /* 0x000000180000780c */ /* 0x000fe40000704270 */
[----:B------:R-:W-:Y:S02]  /*12f90*/  FMNMX.FTZ R12, R7, R12, !PT ;  /* 0x0000000c070c7209 */ /* 0x000fe40007810000 */
[----:B------:R-:W-:Y:S02]  /*12fa0*/  FSEL R179, R179, -INF , !P6 ;  /* 0xff800000b3b37808 */ /* 0x000fe40007000000 */
        /* <DEDUP_REMOVED lines=18> */
[----:B------:R-:W-:Y:S02]  /*130d0*/  ISETP.LT.OR P5, PT, R2, 0x21, P5 ;  /* 0x000000210200780c */ /* 0x000fe40002fa1670 */
[----:B------:R-:W-:Y:S02]  /*130e0*/  FMNMX.FTZ R12, R176, R12, !PT ;  /* 0x0000000cb00c7209 */ /* 0x000fe40007810000 */
        /* <DEDUP_REMOVED lines=14> */
[----:B------:R-:W-:Y:S01]  /*131d0*/  ISETP.LT.OR P5, PT, R2, 0x2a, P5 ;  /* 0x0000002a0200780c */ /* 0x000fe20002fa1670 */
[----:B------:R-:W-:Y:S01]  /*131e0*/  SHFL.BFLY PT, R13, R3, 0x2, 0x1f ;  /* 0x0c401f00030d7f89 */ /* 0x000fe200000e0000 */
[----:B------:R-:W-:Y:S02]  /*131f0*/  FSEL R183, R24, -INF , !P6 ;  /* 0xff80000018b77808 */ /* 0x000fe40007000000 */
[----:B------:R-:W-:Y:S02]  /*13200*/  PLOP3.LUT P6, PT, PT, PT, UP0, 0x80, 0x0 ;  /* 0x000000000000781c */ /* 0x000fe40003fcf008 */
[----:B------:R-:W-:Y:S02]  /*13210*/  FMNMX.FTZ R12, R174, R12, !PT ;  /* 0x0000000cae0c7209 */ /* 0x000fe40007810000 */
[----:B------:R-:W-:Y:S02]  /*13220*/  FSEL R185, R23, -INF , !P5 ;  /* 0xff80000017b97808 */ /* 0x000fe40006800000 */
[----:B------:R-:W-:Y:S02]  /*13230*/  ISETP.LT.OR P0, PT, R2, 0x31, P0 ;  /* 0x000000310200780c */ /* 0x000fe40000701670 */
[----:B------:R-:W-:Y:S02]  /*13240*/  ISETP.GT.AND P6, PT, R0, 0x31, P6 ;  /* 0x000000310000780c */ /* 0x000fe400037c4270 */
        /* <DEDUP_REMOVED lines=60> */
[C---:B------:R-:W-:Y:S01]  /*13610*/  FMUL.FTZ R32, R2.reuse, R164 ;  /* 0x000000a402207220 */ /* 0x040fe20000410000 */
        /* <DEDUP_REMOVED lines=31> */
[C---:B------:R-:W-:Y:S02]  /*13810*/  FMUL.FTZ R76, R2.reuse, R76 ;  /* 0x0000004c024c7220 */ /* 0x040fe40000410000 */
        /* <DEDUP_REMOVED lines=10> */
[----:B------:R-:W1:Y:S01]  /*138c0*/  LDSM.16.MT88.4 R136, [R207+0x100] ;  /* 0x00010000cf88783b */ /* 0x000e620000004200 */
[C---:B------:R-:W-:Y:S02]  /*138d0*/  FMUL.FTZ R10, R0.reuse, R142 ;  /* 0x0000008e000a7220 */ /* 0x040fe40000410000 */
[C---:B------:R-:W-:Y:S02]  /*138e0*/  FMUL.FTZ R11, R0.reuse, R143 ;  /* 0x0000008f000b7220 */ /* 0x040fe40000410000 */
[C---:B------:R-:W-:Y:S03]  /*138f0*/  HMMA.16816.F32 R4, R168.reuse, R12, R4 ;  /* 0x0000000ca804723c */ /* 0x040fe60000001804 */
[----:B------:R-:W2:Y:S02]  /*13900*/  LDSM.16.MT88.4 R140, [R205+0x2100] ;  /* 0x00210000cd8c783b */ /* 0x000ea40000004200 */
        /* <DEDUP_REMOVED lines=10> */
[----:B------:R-:W3:Y:S01]  /*139b0*/  LDSM.16.MT88.4 R144, [R206+0x2100] ;  /* 0x00210000ce90783b */ /* 0x000ee20000004200 */
        /* <DEDUP_REMOVED lines=8> */
[--C-:B------:R-:W-:Y:S01]  /*13a40*/  FFMA.FTZ R134, R173, c[0x0][0x2d0], -R172.reuse ;  /* 0x0000b400ad867a23 */ /* 0x100fe200000108ac */
[----:B------:R-:W-:Y:S01]  /*13a50*/  LDSM.16.MT88.4 R164, [R207+0x1900] ;  /* 0x00190000cfa4783b */ /* 0x000fe20000004200 */
[C---:B------:R-:W-:Y:S02]  /*13a60*/  FMUL.FTZ R22, R0.reuse, R154 ;  /* 0x0000009a00167220 */ /* 0x040fe40000410000 */
[----:B------:R4:W-:Y:S02]  /*13a70*/  MUFU.EX2 R240, R134 ;  /* 0x0000008600f07308 */ /* 0x0009e40000000800 */
        /* <DEDUP_REMOVED lines=11> */
[C---:B------:R-:W-:Y:S02]  /*13b30*/  FMUL.FTZ R50, R0.reuse, R50 ;  /* 0x0000003200327220 */ /* 0x040fe40000410000 */
[C---:B------:R-:W-:Y:S04]  /*13b40*/  FMUL.FTZ R30, R0.reuse, R162 ;  /* 0x000000a2001e7220 */ /* 0x040fe80000410000 */
[C---:B------:R-:W-:Y:S02]  /*13b50*/  FMUL.FTZ R31, R0.reuse, R163 ;  /* 0x000000a3001f7220 */ /* 0x040fe40000410000 */
[----:B------:R-:W-:Y:S01]  /*13b60*/  LDSM.16.MT88.4 R160, [R208+0x1900] ;  /* 0x00190000d0a0783b */ /* 0x000fe20000004200 */
[C---:B------:R-:W-:Y:S02]  /*13b70*/  FMUL.FTZ R51, R0.reuse, R51 ;  /* 0x0000003300337220 */ /* 0x040fe40000410000 */
[C---:B------:R-:W-:Y:S02]  /*13b80*/  FMUL.FTZ R54, R0.reuse, R54 ;  /* 0x0000003600367220 */ /* 0x040fe40000410000 */
[C---:B-1----:R-:W-:Y:S03]  /*13b90*/  HMMA.16816.F32 R28, R168.reuse, R136, R28 ;  /* 0x00000088a81c723c */ /* 0x042fe6000000181c */
[C---:B------:R-:W-:Y:S02]  /*13ba0*/  FMUL.FTZ R55, R0.reuse, R55 ;  /* 0x0000003700377220 */ /* 0x040fe40000410000 */
[C---:B------:R-:W-:Y:S02]  /*13bb0*/  FMUL.FTZ R58, R0.reuse, R58 ;  /* 0x0000003a003a7220 */ /* 0x040fe40000410000 */
[C---:B------:R-:W-:Y:S01]  /*13bc0*/  FMUL.FTZ R59, R0.reuse, R59 ;  /* 0x0000003b003b7220 */ /* 0x040fe20000410000 */
[C---:B------:R-:W-:Y:S01]  /*13bd0*/  HMMA.16816.F32 R32, R168.reuse, R138, R32 ;  /* 0x0000008aa820723c */ /* 0x040fe20000001820 */
[----:B------:R-:W1:Y:S03]  /*13be0*/  LDSM.16.MT88.4 R136, [R208+0x2100] ;  /* 0x00210000d088783b */ /* 0x000e660000004200 */
[--C-:B----4-:R-:W-:Y:S02]  /*13bf0*/  FFMA.FTZ R134, R175, c[0x0][0x2d0], -R172.reuse ;  /* 0x0000b400af867a23 */ /* 0x110fe400000108ac */
[C---:B------:R-:W-:Y:S02]  /*13c00*/  FMUL.FTZ R62, R0.reuse, R62 ;  /* 0x0000003e003e7220 */ /* 0x040fe40000410000 */
[C---:B--2---:R-:W-:Y:S01]  /*13c10*/  HMMA.16816.F32 R36, R168.reuse, R140, R36 ;  /* 0x0000008ca824723c */ /* 0x044fe20000001824 */
[----:B------:R2:W4:Y:S03]  /*13c20*/  MUFU.EX2 R239, R134 ;  /* 0x0000008600ef7308 */ /* 0x0005260000000800 */
[C---:B------:R-:W-:Y:S02]  /*13c30*/  FMUL.FTZ R63, R0.reuse, R63 ;  /* 0x0000003f003f7220 */ /* 0x040fe40000410000 */
[C---:B------:R-:W-:Y:S02]  /*13c40*/  FMUL.FTZ R66, R0.reuse, R66 ;  /* 0x0000004200427220 */ /* 0x040fe40000410000 */
[C---:B------:R-:W-:Y:S01]  /*13c50*/  HMMA.16816.F32 R40, R168.reuse, R142, R40 ;  /* 0x0000008ea828723c */ /* 0x040fe20000001828 */
[----:B------:R-:W5:Y:S03]  /*13c60*/  LDSM.16.MT88.4 R140, [R207+0x2100] ;  /* 0x00210000cf8c783b */ /* 0x000f660000004200 */
[C---:B------:R-:W-:Y:S02]  /*13c70*/  FMUL.FTZ R67, R0.reuse, R67 ;  /* 0x0000004300437220 */ /* 0x040fe40000410000 */
[C---:B------:R-:W-:Y:S02]  /*13c80*/  FMUL.FTZ R70, R0.reuse, R70 ;  /* 0x0000004600467220 */ /* 0x040fe40000410000 */
[C---:B---3--:R-:W-:Y:S04]  /*13c90*/  HMMA.16816.F32 R44, R168.reuse, R144, R44 ;  /* 0x00000090a82c723c */ /* 0x048fe8000000182c */
[C---:B------:R-:W-:Y:S02]  /*13ca0*/  FMUL.FTZ R71, R0.reuse, R71 ;  /* 0x0000004700477220 */ /* 0x040fe40000410000 */
[----:B------:R-:W-:Y:S02]  /*13cb0*/  FMUL.FTZ R74, R0, R74 ;  /* 0x0000004a004a7220 */ /* 0x000fe40000410000 */
[C---:B------:R-:W-:Y:S01]  /*13cc0*/  HMMA.16816.F32 R48, R168.reuse, R146, R48 ;  /* 0x00000092a830723c */ /* 0x040fe20000001830 */
[----:B------:R-:W3:Y:S03]  /*13cd0*/  LDSM.16.MT88.4 R144, [R205+0x4100] ;  /* 0x00410000cd90783b */ /* 0x000ee60000004200 */
[--C-:B--2---:R-:W-:Y:S02]  /*13ce0*/  FFMA.FTZ R134, R178, c[0x0][0x2d0], -R172.reuse ;  /* 0x0000b400b2867a23 */ /* 0x104fe400000108ac */
[C---:B------:R-:W-:Y:S02]  /*13cf0*/  FMUL.FTZ R75, R0.reuse, R75 ;  /* 0x0000004b004b7220 */ /* 0x040fe40000410000 */
[----:B------:R2:W-:Y:S01]  /*13d00*/  MUFU.EX2 R238, R134 ;  /* 0x0000008600ee7308 */ /* 0x0005e20000000800 */
        /* <DEDUP_REMOVED lines=8> */
[C---:B-----5:R-:W-:Y:S04]  /*13d90*/  HMMA.16816.F32 R60, R168.reuse, R140, R60 ;  /* 0x0000008ca83c723c */ /* 0x060fe8000000183c */
[C---:B------:R-:W-:Y:S02]  /*13da0*/  FMUL.FTZ R87, R0.reuse, R87 ;  /* 0x0000005700577220 */ /* 0x040fe40000410000 */
[----:B------:R-:W-:Y:S02]  /*13db0*/  FMUL.FTZ R90, R0, R90 ;  /* 0x0000005a005a7220 */ /* 0x000fe40000410000 */
[C---:B------:R-:W-:Y:S01]  /*13dc0*/  HMMA.16816.F32 R64, R168.reuse, R142, R64 ;  /* 0x0000008ea840723c */ /* 0x040fe20000001840 */
[----:B------:R-:W5:Y:S03]  /*13dd0*/  LDSM.16.MT88.4 R140, [R208+0x4100] ;  /* 0x00410000d08c783b */ /* 0x000f660000004200 */
[--C-:B--2---:R-:W-:Y:S02]  /*13de0*/  FFMA.FTZ R134, R180, c[0x0][0x2d0], -R172.reuse ;  /* 0x0000b400b4867a23 */ /* 0x104fe400000108ac */
[----:B------:R-:W-:Y:S02]  /*13df0*/  FMUL.FTZ R91, R0, R91 ;  /* 0x0000005b005b7220 */ /* 0x000fe40000410000 */
[C---:B---3--:R-:W-:Y:S01]  /*13e00*/  HMMA.16816.F32 R68, R168.reuse, R144, R68 ;  /* 0x00000090a844723c */ /* 0x048fe20000001844 */
[----:B------:R2:W-:Y:S03]  /*13e10*/  MUFU.EX2 R203, R134 ;  /* 0x0000008600cb7308 */ /* 0x0005e60000000800 */
[C---:B------:R-:W-:Y:S02]  /*13e20*/  FMUL.FTZ R92, R2.reuse, R92 ;  /* 0x0000005c025c7220 */ /* 0x040fe40000410000 */
[----:B------:R-:W-:Y:S02]  /*13e30*/  FMUL.FTZ R93, R2, R93 ;  /* 0x0000005d025d7220 */ /* 0x000fe40000410000 */
[C---:B------:R-:W-:Y:S01]  /*13e40*/  HMMA.16816.F32 R72, R168.reuse, R146, R72 ;  /* 0x00000092a848723c */ /* 0x040fe20000001848 */
[----:B------:R-:W3:Y:S03]  /*13e50*/  LDSM.16.MT88.4 R144, [R207+0x4100] ;  /* 0x00410000cf90783b */ /* 0x000ee60000004200 */
[C---:B------:R-:W-:Y:S02]  /*13e60*/  FMUL.FTZ R94, R0.reuse, R94 ;  /* 0x0000005e005e7220 */ /* 0x040fe40000410000 */
[----:B------:R-:W-:Y:S02]  /*13e70*/  FMUL.FTZ R95, R0, R95 ;  /* 0x0000005f005f7220 */ /* 0x000fe40000410000 */
[C---:B------:R-:W-:Y:S01]  /*13e80*/  FMUL.FTZ R96, R2.reuse, R96 ;  /* 0x0000006002607220 */ /* 0x040fe20000410000 */
[C---:B-1----:R-:W-:Y:S03]  /*13e90*/  HMMA.16816.F32 R76, R168.reuse, R136, R76 ;  /* 0x00000088a84c723c */ /* 0x042fe6000000184c */
[----:B------:R-:W-:Y:S02]  /*13ea0*/  FMUL.FTZ R97, R2, R97 ;  /* 0x0000006102617220 */ /* 0x000fe40000410000 */
[C---:B------:R-:W-:Y:S02]  /*13eb0*/  FMUL.FTZ R98, R0.reuse, R98 ;  /* 0x0000006200627220 */ /* 0x040fe40000410000 */
[----:B------:R-:W-:Y:S01]  /*13ec0*/  FMUL.FTZ R99, R0, R99 ;  /* 0x0000006300637220 */ /* 0x000fe20000410000 */
[C---:B------:R-:W-:Y:S01]  /*13ed0*/  HMMA.16816.F32 R80, R168.reuse, R138, R80 ;  /* 0x0000008aa850723c */ /* 0x040fe20000001850 */
[----:B------:R-:W1:Y:S03]  /*13ee0*/  LDSM.16.MT88.4 R136, [R205+0x6100] ;  /* 0x00610000cd88783b */ /* 0x000e660000004200 */
[--C-:B--2---:R-:W-:Y:S02]  /*13ef0*/  FFMA.FTZ R134, R179, c[0x0][0x2d0], -R133.reuse ;  /* 0x0000b400b3867a23 */ /* 0x104fe40000010885 */
[C---:B------:R-:W-:Y:S02]  /*13f00*/  FMUL.FTZ R100, R2.reuse, R100 ;  /* 0x0000006402647220 */ /* 0x040fe40000410000 */
[C---:B-----5:R-:W-:Y:S01]  /*13f10*/  HMMA.16816.F32 R84, R168.reuse, R140, R84 ;  /* 0x0000008ca854723c */ /* 0x060fe20000001854 */
[----:B------:R2:W-:Y:S03]  /*13f20*/  MUFU.EX2 R188, R134 ;  /* 0x0000008600bc7308 */ /* 0x0005e60000000800 */
[----:B------:R-:W-:Y:S02]  /*13f30*/  FMUL.FTZ R101, R2, R101 ;  /* 0x0000006502657220 */ /* 0x000fe40000410000 */
[C---:B------:R-:W-:Y:S02]  /*13f40*/  FMUL.FTZ R102, R0.reuse, R102 ;  /* 0x0000006600667220 */ /* 0x040fe40000410000 */
[C---:B------:R-:W-:Y:S01]  /*13f50*/  HMMA.16816.F32 R88, R168.reuse, R142, R88 ;  /* 0x0000008ea858723c */ /* 0x040fe20000001858 */
[----:B------:R-:W5:Y:S03]  /*13f60*/  LDSM.16.MT88.4 R140, [R206+0x6100] ;  /* 0x00610000ce8c783b */ /* 0x000f660000004200 */
[----:B------:R-:W-:Y:S02]  /*13f70*/  FMUL.FTZ R103, R0, R103 ;  /* 0x0000006700677220 */ /* 0x000fe40000410000 */
[C---:B------:R-:W-:Y:S02]  /*13f80*/  FMUL.FTZ R104, R2.reuse, R104 ;  /* 0x0000006802687220 */ /* 0x040fe40000410000 */
[C---:B---3--:R-:W-:Y:S04]  /*13f90*/  HMMA.16816.F32 R92, R168.reuse, R144, R92 ;  /* 0x00000090a85c723c */ /* 0x048fe8000000185c */
[----:B------:R-:W-:Y:S02]  /*13fa0*/  FMUL.FTZ R105, R2, R105 ;  /* 0x0000006902697220 */ /* 0x000fe40000410000 */
[C---:B------:R-:W-:Y:S02]  /*13fb0*/  FMUL.FTZ R106, R0.reuse, R106 ;  /* 0x0000006a006a7220 */ /* 0x040fe40000410000 */
[C---:B------:R-:W-:Y:S01]  /*13fc0*/  HMMA.16816.F32 R96, R168.reuse, R146, R96 ;  /* 0x00000092a860723c */ /* 0x040fe20000001860 */
[----:B------:R-:W3:Y:S03]  /*13fd0*/  LDSM.16.MT88.4 R144, [R208+0x6100] ;  /* 0x00610000d090783b */ /* 0x000ee60000004200 */
[--C-:B--2---:R-:W-:Y:S02]  /*13fe0*/  FFMA.FTZ R134, R181, c[0x0][0x2d0], -R133.reuse ;  /* 0x0000b400b5867a23 */ /* 0x104fe40000010885 */
[----:B------:R-:W-:Y:S02]  /*13ff0*/  FMUL.FTZ R107, R0, R107 ;  /* 0x0000006b006b7220 */ /* 0x000fe40000410000 */
[----:B------:R2:W2:Y:S01]  /*14000*/  MUFU.EX2 R180, R134 ;  /* 0x0000008600b47308 */ /* 0x0004a20000000800 */
[C---:B-1----:R-:W-:Y:S03]  /*14010*/  HMMA.16816.F32 R100, R168.reuse, R136, R100 ;  /* 0x00000088a864723c */ /* 0x042fe60000001864 */
[C---:B------:R-:W-:Y:S02]  /*14020*/  FMUL.FTZ R108, R2.reuse, R108 ;  /* 0x0000006c026c7220 */ /* 0x040fe40000410000 */
[----:B------:R-:W-:Y:S02]  /*14030*/  FMUL.FTZ R109, R2, R109 ;  /* 0x0000006d026d7220 */ /* 0x000fe40000410000 */
[C---:B------:R-:W-:Y:S01]  /*14040*/  FMUL.FTZ R110, R0.reuse, R110 ;  /* 0x0000006e006e7220 */ /* 0x040fe20000410000 */
[C---:B------:R-:W-:Y:S01]  /*14050*/  HMMA.16816.F32 R104, R168.reuse, R138, R104 ;  /* 0x0000008aa868723c */ /* 0x040fe20000001868 */
[----:B------:R-:W1:Y:S03]  /*14060*/  LDSM.16.MT88.4 R136, [R207+0x6100] ;  /* 0x00610000cf88783b */ /* 0x000e660000004200 */
[----:B------:R-:W-:Y:S02]  /*14070*/  FMUL.FTZ R111, R0, R111 ;  /* 0x0000006f006f7220 */ /* 0x000fe40000410000 */
[C---:B------:R-:W-:Y:S02]  /*14080*/  FMUL.FTZ R112, R2.reuse, R112 ;  /* 0x0000007002707220 */ /* 0x040fe40000410000 */
[----:B------:R-:W-:Y:S03]  /*14090*/  FMUL.FTZ R113, R2, R113 ;  /* 0x0000007102717220 */ /* 0x000fe60000410000 */
[C---:B-----5:R-:W-:Y:S03]  /*140a0*/  HMMA.16816.F32 R108, R168.reuse, R140, R108 ;  /* 0x0000008ca86c723c */ /* 0x060fe6000000186c */
[----:B------:R-:W-:Y:S02]  /*140b0*/  FMUL.FTZ R114, R0, R114 ;  /* 0x0000007200727220 */ /* 0x000fe40000410000 */
[--C-:B--2---:R-:W-:Y:S02]  /*140c0*/  FFMA.FTZ R134, R176, c[0x0][0x2d0], -R133.reuse ;  /* 0x0000b400b0867a23 */ /* 0x104fe40000010885 */
[----:B------:R-:W-:Y:S02]  /*140d0*/  FMUL.FTZ R115, R0, R115 ;  /* 0x0000007300737220 */ /* 0x000fe40000410000 */
[----:B------:R2:W-:Y:S03]  /*140e0*/  MUFU.EX2 R179, R134 ;  /* 0x0000008600b37308 */ /* 0x0005e60000000800 */
[C---:B------:R-:W-:Y:S02]  /*140f0*/  FMUL.FTZ R116, R2.reuse, R116 ;  /* 0x0000007402747220 */ /* 0x040fe40000410000 */
[C---:B------:R-:W-:Y:S01]  /*14100*/  HMMA.16816.F32 R112, R168.reuse, R142, R112 ;  /* 0x0000008ea870723c */ /* 0x040fe20000001870 */
[----:B------:R-:W5:Y:S02]  /*14110*/  LDSM.16.MT88.4 R140, [R205+0x900] ;  /* 0x00090000cd8c783b */ /* 0x000f640000004200 */
        /* <DEDUP_REMOVED lines=8> */
[--C-:B--2---:R-:W-:Y:S02]  /*141a0*/  FFMA.FTZ R134, R177, c[0x0][0x2d0], -R133.reuse ;  /* 0x0000b400b1867a23 */ /* 0x104fe40000010885 */
[C---:B------:R-:W-:Y:S02]  /*141b0*/  FMUL.FTZ R124, R2.reuse, R124 ;  /* 0x0000007c027c7220 */ /* 0x040fe40000410000 */
[----:B------:R2:W3:Y:S01]  /*141c0*/  MUFU.EX2 R178, R134 ;  /* 0x0000008600b27308 */ /* 0x0004e20000000800 */
[C---:B------:R-:W-:Y:S01]  /*141d0*/  HMMA.16816.F32 R120, R168.reuse, R146, R120 ;  /* 0x00000092a878723c */ /* 0x040fe20000001878 */
[----:B------:R-:W5:Y:S02]  /*141e0*/  LDSM.16.MT88.4 R144, [R206+0x900] ;  /* 0x00090000ce90783b */ /* 0x000f640000004200 */
[----:B------:R-:W-:Y:S02]  /*141f0*/  FMUL.FTZ R125, R2, R125 ;  /* 0x0000007d027d7220 */ /* 0x000fe40000410000 */
[C---:B------:R-:W-:Y:S02]  /*14200*/  FMUL.FTZ R126, R0.reuse, R126 ;  /* 0x0000007e007e7220 */ /* 0x040fe40000410000 */
[----:B------:R-:W-:Y:S02]  /*14210*/  FMUL.FTZ R127, R0, R127 ;  /* 0x0000007f007f7220 */ /* 0x000fe40000410000 */
[C---:B------:R-:W-:Y:S03]  /*14220*/  FMUL.FTZ R128, R2.reuse, R128 ;  /* 0x0000008002807220 */ /* 0x040fe60000410000 */
[----:B------:R-:W-:Y:S02]  /*14230*/  FMUL.FTZ R129, R2, R129 ;  /* 0x0000008102817220 */ /* 0x000fe40000410000 */
[C---:B-1----:R-:W-:Y:S03]  /*14240*/  HMMA.16816.F32 R124, R168.reuse, R136, R124 ;  /* 0x00000088a87c723c */ /* 0x042fe6000000187c */
[C---:B------:R-:W-:Y:S02]  /*14250*/  FMUL.FTZ R130, R0.reuse, R130 ;  /* 0x0000008200827220 */ /* 0x040fe40000410000 */
[----:B------:R-:W-:Y:S02]  /*14260*/  FMUL.FTZ R131, R0, R131 ;  /* 0x0000008300837220 */ /* 0x000fe40000410000 */
[----:B----4-:R-:W-:Y:S02]  /*14270*/  F2FP.PACK_AB R136, R239, R240 ;  /* 0x000000f0ef88723e */ /* 0x010fe400000000ff */
[----:B------:R-:W-:Y:S03]  /*14280*/  F2FP.PACK_AB R137, R180, R188 ;  /* 0x000000bcb489723e */ /* 0x000fe600000000ff */
[----:B------:R-:W-:Y:S03]  /*14290*/  HMMA.16816.F32 R128, R168, R138, R128 ;  /* 0x0000008aa880723c */ /* 0x000fe60000001880 */
[--C-:B--2---:R-:W-:Y:S04]  /*142a0*/  FFMA.FTZ R134, R184, c[0x0][0x2d0], -R172.reuse ;  /* 0x0000b400b8867a23 */ /* 0x104fe800000108ac */
[----:B------:R-:W-:Y:S01]  /*142b0*/  F2FP.PACK_AB R138, R203, R238 ;  /* 0x000000eecb8a723e */ /* 0x000fe200000000ff */
[----:B------:R1:W-:Y:S01]  /*142c0*/  MUFU.EX2 R202, R134 ;  /* 0x0000008600ca7308 */ /* 0x0003e20000000800 */
[----:B---3--:R-:W-:Y:S07]  /*142d0*/  F2FP.PACK_AB R139, R178, R179 ;  /* 0x000000b3b28b723e */ /* 0x008fee00000000ff */
[C---:B-----5:R-:W-:Y:S08]  /*142e0*/  HMMA.16816.F32 R4, R136.reuse, R140, R4 ;  /* 0x0000008c8804723c */ /* 0x060ff00000001804 */
        /* <DEDUP_REMOVED lines=15> */
[C---:B------:R-:W-:Y:S08]  /*143e0*/  HMMA.16816.F32 R36, R136.reuse, R156, R36 ;  /* 0x0000009c8824723c */ /* 0x040ff00000001824 */
[C---:B------:R-:W-:Y:S01]  /*143f0*/  HMMA.16816.F32 R40, R136.reuse, R158, R40 ;  /* 0x0000009e8828723c */ /* 0x040fe20000001828 */
[----:B------:R-:W3:Y:S07]  /*14400*/  LDSM.16.MT88.4 R156, [R206+0x4900] ;  /* 0x00490000ce9c783b */ /* 0x000eee0000004200 */
[C---:B--2---:R-:W-:Y:S04]  /*14410*/  HMMA.16816.F32 R44, R136.reuse, R140, R44 ;  /* 0x0000008c882c723c */ /* 0x044fe8000000182c */
[--C-:B-1----:R-:W-:Y:S04]  /*14420*/  FFMA.FTZ R134, R192, c[0x0][0x2d0], -R172.reuse ;  /* 0x0000b400c0867a23 */ /* 0x102fe800000108ac */
[C---:B------:R-:W-:Y:S01]  /*14430*/  HMMA.16816.F32 R48, R136.reuse, R142, R48 ;  /* 0x0000008e8830723c */ /* 0x040fe20000001830 */
[----:B------:R-:W1:Y:S01]  /*14440*/  LDSM.16.MT88.4 R140, [R208+0x4900] ;  /* 0x00490000d08c783b */ /* 0x000e620000004200 */
[----:B------:R2:W1:Y:S06]  /*14450*/  MUFU.EX2 R186, R134 ;  /* 0x0000008600ba7308 */ /* 0x00046c0000000800 */
[C---:B------:R-:W-:Y:S08]  /*14460*/  HMMA.16816.F32 R52, R136.reuse, R144, R52 ;  /* 0x000000908834723c */ /* 0x040ff00000001834 */
[C---:B------:R-:W-:Y:S01]  /*14470*/  HMMA.16816.F32 R56, R136.reuse, R146, R56 ;  /* 0x000000928838723c */ /* 0x040fe20000001838 */
[----:B------:R-:W1:Y:S07]  /*14480*/  LDSM.16.MT88.4 R144, [R207+0x4900] ;  /* 0x00490000cf90783b */ /* 0x000e6e0000004200 */
[C---:B-----5:R-:W-:Y:S04]  /*14490*/  HMMA.16816.F32 R60, R136.reuse, R148, R60 ;  /* 0x00000094883c723c */ /* 0x060fe8000000183c */
[--C-:B--2---:R-:W-:Y:S04]  /*144a0*/  FFMA.FTZ R134, R174, c[0x0][0x2d0], -R133.reuse ;  /* 0x0000b400ae867a23 */ /* 0x104fe80000010885 */
[C---:B------:R-:W-:Y:S01]  /*144b0*/  HMMA.16816.F32 R64, R136.reuse, R150, R64 ;  /* 0x000000968840723c */ /* 0x040fe20000001840 */
[----:B------:R-:W2:Y:S01]  /*144c0*/  LDSM.16.MT88.4 R148, [R205+0x6900] ;  /* 0x00690000cd94783b */ /* 0x000ea20000004200 */
[----:B------:R5:W-:Y:S06]  /*144d0*/  MUFU.EX2 R176, R134 ;  /* 0x0000008600b07308 */ /* 0x000bec0000000800 */
[C---:B---3--:R-:W-:Y:S08]  /*144e0*/  HMMA.16816.F32 R68, R136.reuse, R152, R68 ;  /* 0x000000988844723c */ /* 0x048ff00000001844 */
[C---:B------:R-:W-:Y:S01]  /*144f0*/  HMMA.16816.F32 R72, R136.reuse, R154, R72 ;  /* 0x0000009a8848723c */ /* 0x040fe20000001848 */
[----:B------:R-:W3:Y:S07]  /*14500*/  LDSM.16.MT88.4 R152, [R206+0x6900] ;  /* 0x00690000ce98783b */ /* 0x000eee0000004200 */
[C---:B------:R-:W-:Y:S04]  /*14510*/  HMMA.16816.F32 R76, R136.reuse, R156, R76 ;  /* 0x0000009c884c723c */ /* 0x040fe8000000184c */
[--C-:B-----5:R-:W-:Y:S03]  /*14520*/  FFMA.FTZ R134, R183, c[0x0][0x2d0], -R133.reuse ;  /* 0x0000b400b7867a23 */ /* 0x120fe60000010885 */
[--C-:B------:R-:W-:Y:S01]  /*14530*/  FFMA.FTZ R156, R182, c[0x0][0x2d0], -R133.reuse ;  /* 0x0000b400b69c7a23 */ /* 0x100fe20000010885 */
[C---:B------:R-:W-:Y:S01]  /*14540*/  HMMA.16816.F32 R80, R136.reuse, R158, R80 ;  /* 0x0000009e8850723c */ /* 0x040fe20000001850 */
[----:B------:R5:W-:Y:S07]  /*14550*/  MUFU.EX2 R175, R134 ;  /* 0x0000008600af7308 */ /* 0x000bee0000000800 */
[C---:B-1----:R-:W-:Y:S03]  /*14560*/  HMMA.16816.F32 R84, R136.reuse, R140, R84 ;  /* 0x0000008c8854723c */ /* 0x042fe60000001854 */
[----:B------:R1:W1:Y:S05]  /*14570*/  MUFU.EX2 R177, R156 ;  /* 0x0000009c00b17308 */ /* 0x00026a0000000800 */
[C---:B------:R-:W-:Y:S01]  /*14580*/  HMMA.16816.F32 R88, R136.reuse, R142, R88 ;  /* 0x0000008e8858723c */ /* 0x040fe20000001858 */
[----:B------:R-:W4:Y:S07]  /*14590*/  LDSM.16.MT88.4 R140, [R208+0x6900] ;  /* 0x00690000d08c783b */ /* 0x000f2e0000004200 */
[C---:B------:R-:W-:Y:S04]  /*145a0*/  HMMA.16816.F32 R92, R136.reuse, R144, R92 ;  /* 0x00000090885c723c */ /* 0x040fe8000000185c */
[--C-:B-----5:R-:W-:Y:S04]  /*145b0*/  FFMA.FTZ R134, R185, c[0x0][0x2d0], -R133.reuse ;  /* 0x0000b400b9867a23 */ /* 0x120fe80000010885 */
[C---:B------:R-:W-:Y:S01]  /*145c0*/  HMMA.16816.F32 R96, R136.reuse, R146, R96 ;  /* 0x000000928860723c */ /* 0x040fe20000001860 */
[----:B------:R-:W5:Y:S01]  /*145d0*/  LDSM.16.MT88.4 R144, [R207+0x6900] ;  /* 0x00690000cf90783b */ /* 0x000f620000004200 */
[----:B------:R4:W4:Y:S06]  /*145e0*/  MUFU.EX2 R174, R134 ;  /* 0x0000008600ae7308 */ /* 0x00092c0000000800 */
[C---:B--2---:R-:W-:Y:S01]  /*145f0*/  HMMA.16816.F32 R100, R136.reuse, R148, R100 ;  /* 0x000000948864723c */ /* 0x044fe20000001864 */
[----:B-1----:R-:W-:Y:S07]  /*14600*/  LDSM.16.MT88.4 R156, [R208+0x1100] ;  /* 0x00110000d09c783b */ /* 0x002fee0000004200 */
[C---:B------:R-:W-:Y:S01]  /*14610*/  HMMA.16816.F32 R104, R136.reuse, R150, R104 ;  /* 0x000000968868723c */ /* 0x040fe20000001868 */
[----:B------:R-:W1:Y:S07]  /*14620*/  LDSM.16.MT88.4 R148, [R205+0x1100] ;  /* 0x00110000cd94783b */ /* 0x000e6e0000004200 */
[C---:B---3--:R-:W-:Y:S04]  /*14630*/  HMMA.16816.F32 R108, R136.reuse, R152, R108 ;  /* 0x00000098886c723c */ /* 0x048fe8000000186c */
[--C-:B----4-:R-:W-:Y:S04]  /*14640*/  FFMA.FTZ R134, R193, c[0x0][0x2d0], -R172.reuse ;  /* 0x0000b400c1867a23 */ /* 0x110fe800000108ac */
[C---:B------:R-:W-:Y:S01]  /*14650*/  HMMA.16816.F32 R112, R136.reuse, R154, R112 ;  /* 0x0000009a8870723c */ /* 0x040fe20000001870 */
[----:B------:R-:W2:Y:S01]  /*14660*/  LDSM.16.MT88.4 R152, [R206+0x1100] ;  /* 0x00110000ce98783b */ /* 0x000ea20000004200 */
[----:B------:R3:W-:Y:S06]  /*14670*/  MUFU.EX2 R184, R134 ;  /* 0x0000008600b87308 */ /* 0x0007ec0000000800 */
[C---:B------:R-:W-:Y:S08]  /*14680*/  HMMA.16816.F32 R116, R136.reuse, R140, R116 ;  /* 0x0000008c8874723c */ /* 0x040ff00000001874 */
[C---:B------:R-:W-:Y:S01]  /*14690*/  HMMA.16816.F32 R120, R136.reuse, R142, R120 ;  /* 0x0000008e8878723c */ /* 0x040fe20000001878 */
[----:B------:R-:W4:Y:S07]  /*146a0*/  LDSM.16.MT88.4 R140, [R207+0x1100] ;  /* 0x00110000cf8c783b */ /* 0x000f2e0000004200 */
[C---:B-----5:R-:W-:Y:S04]  /*146b0*/  HMMA.16816.F32 R124, R136.reuse, R144, R124 ;  /* 0x00000090887c723c */ /* 0x060fe8000000187c */
[--C-:B---3--:R-:W-:Y:S04]  /*146c0*/  FFMA.FTZ R134, R194, c[0x0][0x2d0], -R172.reuse ;  /* 0x0000b400c2867a23 */ /* 0x108fe800000108ac */
[----:B------:R-:W-:Y:S01]  /*146d0*/  HMMA.16816.F32 R128, R136, R146, R128 ;  /* 0x000000928880723c */ /* 0x000fe20000001880 */
[----:B------:R-:W3:Y:S01]  /*146e0*/  LDSM.16.MT88.4 R144, [R205+0x3100] ;  /* 0x00310000cd90783b */ /* 0x000ee20000004200 */
[----:B------:R-:W5:Y:S05]  /*146f0*/  MUFU.EX2 R183, R134 ;  /* 0x0000008600b77308 */ /* 0x000f6a0000000800 */
[----:B------:R-:W-:Y:S02]  /*14700*/  F2FP.PACK_AB R136, R201, R202 ;  /* 0x000000cac988723e */ /* 0x000fe400000000ff */
[----:B------:R-:W-:Y:S03]  /*14710*/  F2FP.PACK_AB R138, R186, R187 ;  /* 0x000000bbba8a723e */ /* 0x000fe600000000ff */
[----:B------:R-:W-:Y:S02]  /*14720*/  F2FP.PACK_AB R137, R176, R177 ;  /* 0x000000b1b089723e */ /* 0x000fe400000000ff */
[----:B------:R-:W-:Y:S07]  /*14730*/  F2FP.PACK_AB R139, R174, R175 ;  /* 0x000000afae8b723e */ /* 0x000fee00000000ff */
[C---:B-1----:R-:W-:Y:S03]  /*14740*/  HMMA.16816.F32 R4, R136.reuse, R148, R4 ;  /* 0x000000948804723c */ /* 0x042fe60000001804 */
[----:B-----5:R-:W-:Y:S01]  /*14750*/  F2FP.PACK_AB R168, R183, R184 ;  /* 0x000000b8b7a8723e */ /* 0x020fe200000000ff */
[--C-:B------:R-:W-:Y:S04]  /*14760*/  FFMA.FTZ R134, R195, c[0x0][0x2d0], -R172.reuse ;  /* 0x0000b400c3867a23 */ /* 0x100fe800000108ac */
[C---:B------:R-:W-:Y:S01]  /*14770*/  HMMA.16816.F32 R8, R136.reuse, R150, R8 ;  /* 0x000000968808723c */ /* 0x040fe20000001808 */
[----:B------:R-:W1:Y:S01]  /*14780*/  LDSM.16.MT88.4 R148, [R206+0x3100] ;  /* 0x00310000ce94783b */ /* 0x000e620000004200 */
[----:B------:R5:W-:Y:S02]  /*14790*/  MUFU.EX2 R182, R134 ;  /* 0x0000008600b67308 */ /* 0x000be40000000800 */
[----:B------:R-:W-:Y:S04]  /*147a0*/  FFMA.FTZ R172, R196, c[0x0][0x2d0], -R172 ;  /* 0x0000b400c4ac7a23 */ /* 0x000fe800000108ac */
[C---:B--2---:R-:W-:Y:S04]  /*147b0*/  HMMA.16816.F32 R12, R136.reuse, R152, R12 ;  /* 0x00000098880c723c */ /* 0x044fe8000000180c */
[----:B------:R-:W2:Y:S04]  /*147c0*/  MUFU.EX2 R181, R172 ;  /* 0x000000ac00b57308 */ /* 0x000ea80000000800 */
[C---:B------:R-:W-:Y:S01]  /*147d0*/  HMMA.16816.F32 R16, R136.reuse, R154, R16 ;  /* 0x0000009a8810723c */ /* 0x040fe20000001810 */
[----:B------:R-:W1:Y:S07]  /*147e0*/  LDSM.16.MT88.4 R152, [R208+0x3100] ;  /* 0x00310000d098783b */ /* 0x000e6e0000004200 */
[C---:B------:R-:W-:Y:S04]  /*147f0*/  HMMA.16816.F32 R20, R136.reuse, R156, R20 ;  /* 0x0000009c8814723c */ /* 0x040fe80000001814 */
[--C-:B-----5:R-:W-:Y:S04]  /*14800*/  FFMA.FTZ R134, R189, c[0x0][0x2d0], -R133.reuse ;  /* 0x0000b400bd867a23 */ /* 0x120fe80000010885 */
[C---:B------:R-:W-:Y:S01]  /*14810*/  HMMA.16816.F32 R24, R136.reuse, R158, R24 ;  /* 0x0000009e8818723c */ /* 0x040fe20000001818 */
[----:B------:R-:W-:Y:S01]  /*14820*/  LDSM.16.MT88.4 R156, [R205+0x5100] ;  /* 0x00510000cd9c783b */ /* 0x000fe20000004200 */
[----:B------:R5:W-:Y:S02]  /*14830*/  MUFU.EX2 R173, R134 ;  /* 0x0000008600ad7308 */ /* 0x000be40000000800 */
[----:B--2---:R-:W-:Y:S04]  /*14840*/  F2FP.PACK_AB R170, R181, R182 ;  /* 0x000000b6b5aa723e */ /* 0x004fe800000000ff */
[C---:B----4-:R-:W-:Y:S08]  /*14850*/  HMMA.16816.F32 R28, R136.reuse, R140, R28 ;  /* 0x0000008c881c723c */ /* 0x050ff0000000181c */
[C---:B------:R-:W-:Y:S01]  /*14860*/  HMMA.16816.F32 R32, R136.reuse, R142, R32 ;  /* 0x0000008e8820723c */ /* 0x040fe20000001820 */
[----:B------:R-:W2:Y:S07]  /*14870*/  LDSM.16.MT88.4 R140, [R207+0x3100] ;  /* 0x00310000cf8c783b */ /* 0x000eae0000004200 */
[C---:B---3--:R-:W-:Y:S04]  /*14880*/  HMMA.16816.F32 R36, R136.reuse, R144, R36 ;  /* 0x000000908824723c */ /* 0x048fe80000001824 */
[--C-:B-----5:R-:W-:Y:S04]  /*14890*/  FFMA.FTZ R134, R190, c[0x0][0x2d0], -R133.reuse ;  /* 0x0000b400be867a23 */ /* 0x120fe80000010885 */
[C---:B------:R-:W-:Y:S01]  /*148a0*/  HMMA.16816.F32 R40, R136.reuse, R146, R40 ;  /* 0x000000928828723c */ /* 0x040fe20000001828 */
[----:B------:R-:W3:Y:S01]  /*148b0*/  LDSM.16.MT88.4 R144, [R206+0x5100] ;  /* 0x00510000ce90783b */ /* 0x000ee20000004200 */
[----:B------:R-:W4:Y:S06]  /*148c0*/  MUFU.EX2 R172, R134 ;  /* 0x0000008600ac7308 */ /* 0x000f2c0000000800 */
[C---:B-1----:R-:W-:Y:S08]  /*148d0*/  HMMA.16816.F32 R44, R136.reuse, R148, R44 ;  /* 0x00000094882c723c */ /* 0x042ff0000000182c */
[C---:B------:R-:W-:Y:S01]  /*148e0*/  HMMA.16816.F32 R48, R136.reuse, R150, R48 ;  /* 0x000000968830723c */ /* 0x040fe20000001830 */
[----:B------:R-:W1:Y:S07]  /*148f0*/  LDSM.16.MT88.4 R148, [R208+0x5100] ;  /* 0x00510000d094783b */ /* 0x000e6e0000004200 */
[C---:B------:R-:W-:Y:S04]  /*14900*/  HMMA.16816.F32 R52, R136.reuse, R152, R52 ;  /* 0x000000988834723c */ /* 0x040fe80000001834 */
[----:B----4-:R-:W-:Y:S01]  /*14910*/  F2FP.PACK_AB R169, R172, R173 ;  /* 0x000000adaca9723e */ /* 0x010fe200000000ff */
[--C-:B------:R-:W-:Y:S02]  /*14920*/  FFMA.FTZ R134, R191, c[0x0][0x2d0], -R133.reuse ;  /* 0x0000b400bf867a23 */ /* 0x100fe40000010885 */
[----:B------:R-:W-:Y:S01]  /*14930*/  FFMA.FTZ R133, R135, c[0x0][0x2d0], -R133 ;  /* 0x0000b40087857a23 */ /* 0x000fe20000010885 */
[C---:B------:R-:W-:Y:S01]  /*14940*/  HMMA.16816.F32 R56, R136.reuse, R154, R56 ;  /* 0x0000009a8838723c */ /* 0x040fe20000001838 */
[----:B------:R-:W4:Y:S02]  /*14950*/  LDSM.16.MT88.4 R152, [R207+0x5100] ;  /* 0x00510000cf98783b */ /* 0x000f240000004200 */
[----:B------:R-:W-:Y:S05]  /*14960*/  MUFU.EX2 R134, R134 ;  /* 0x0000008600867308 */ /* 0x000fea0000000800 */
[C---:B--2---:R-:W-:Y:S05]  /*14970*/  HMMA.16816.F32 R60, R136.reuse, R140, R60 ;  /* 0x0000008c883c723c */ /* 0x044fea000000183c */
[----:B------:R-:W2:Y:S03]  /*14980*/  MUFU.EX2 R133, R133 ;  /* 0x0000008500857308 */ /* 0x000ea60000000800 */
[C---:B------:R-:W-:Y:S01]  /*14990*/  HMMA.16816.F32 R64, R136.reuse, R142, R64 ;  /* 0x0000008e8840723c */ /* 0x040fe20000001840 */
[----:B------:R-:W5:Y:S07]  /*149a0*/  LDSM.16.MT88.4 R140, [R205+0x7100] ;  /* 0x00710000cd8c783b */ /* 0x000f6e0000004200 */
[C---:B------:R-:W-:Y:S08]  /*149b0*/  HMMA.16816.F32 R68, R136.reuse, R156, R68 ;  /* 0x0000009c8844723c */ /* 0x040ff00000001844 */
[C---:B------:R-:W-:Y:S01]  /*149c0*/  HMMA.16816.F32 R72, R136.reuse, R158, R72 ;  /* 0x0000009e8848723c */ /* 0x040fe20000001848 */
[----:B------:R-:W-:Y:S03]  /*149d0*/  LDSM.16.MT88.4 R156, [R206+0x1900] ;  /* 0x00190000ce9c783b */ /* 0x000fe60000004200 */
[----:B--2---:R-:W-:Y:S04]  /*149e0*/  F2FP.PACK_AB R171, R133, R134 ;  /* 0x0000008685ab723e */ /* 0x004fe800000000ff */
[C---:B---3--:R-:W-:Y:S08]  /*149f0*/  HMMA.16816.F32 R76, R136.reuse, R144, R76 ;  /* 0x00000090884c723c */ /* 0x048ff0000000184c */
[C---:B------:R-:W-:Y:S01]  /*14a00*/  HMMA.16816.F32 R80, R136.reuse, R146, R80 ;  /* 0x000000928850723c */ /* 0x040fe20000001850 */
[----:B------:R-:W2:Y:S07]  /*14a10*/  LDSM.16.MT88.4 R144, [R206+0x7100] ;  /* 0x00710000ce90783b */ /* 0x000eae0000004200 */
[C---:B-1----:R-:W-:Y:S08]  /*14a20*/  HMMA.16816.F32 R84, R136.reuse, R148, R84 ;  /* 0x000000948854723c */ /* 0x042ff00000001854 */
[C---:B------:R-:W-:Y:S01]  /*14a30*/  HMMA.16816.F32 R88, R136.reuse, R150, R88 ;  /* 0x000000968858723c */ /* 0x040fe20000001858 */
[----:B------:R-:W1:Y:S07]  /*14a40*/  LDSM.16.MT88.4 R148, [R208+0x7100] ;  /* 0x00710000d094783b */ /* 0x000e6e0000004200 */
[C---:B----4-:R-:W-:Y:S08]  /*14a50*/  HMMA.16816.F32 R92, R136.reuse, R152, R92 ;  /* 0x00000098885c723c */ /* 0x050ff0000000185c */
[C---:B------:R-:W-:Y:S01]  /*14a60*/  HMMA.16816.F32 R96, R136.reuse, R154, R96 ;  /* 0x0000009a8860723c */ /* 0x040fe20000001860 */
[----:B------:R-:W3:Y:S07]  /*14a70*/  LDSM.16.MT88.4 R152, [R207+0x7100] ;  /* 0x00710000cf98783b */ /* 0x000eee0000004200 */
[C---:B-----5:R-:W-:Y:S08]  /*14a80*/  HMMA.16816.F32 R100, R136.reuse, R140, R100 ;  /* 0x0000008c8864723c */ /* 0x060ff00000001864 */
[C---:B------:R-:W-:Y:S01]  /*14a90*/  HMMA.16816.F32 R104, R136.reuse, R142, R104 ;  /* 0x0000008e8868723c */ /* 0x040fe20000001868 */
[----:B------:R-:W4:Y:S07]  /*14aa0*/  LDSM.16.MT88.4 R140, [R205+0x1900] ;  /* 0x00190000cd8c783b */ /* 0x000f2e0000004200 */
[C---:B--2---:R-:W-:Y:S08]  /*14ab0*/  HMMA.16816.F32 R108, R136.reuse, R144, R108 ;  /* 0x00000090886c723c */ /* 0x044ff0000000186c */
[C---:B------:R-:W-:Y:S08]  /*14ac0*/  HMMA.16816.F32 R112, R136.reuse, R146, R112 ;  /* 0x000000928870723c */ /* 0x040ff00000001870 */
[C---:B-1----:R-:W-:Y:S08]  /*14ad0*/  HMMA.16816.F32 R116, R136.reuse, R148, R116 ;  /* 0x000000948874723c */ /* 0x042ff00000001874 */
[C---:B------:R-:W-:Y:S08]  /*14ae0*/  HMMA.16816.F32 R120, R136.reuse, R150, R120 ;  /* 0x000000968878723c */ /* 0x040ff00000001878 */
[C---:B---3--:R-:W-:Y:S08]  /*14af0*/  HMMA.16816.F32 R124, R136.reuse, R152, R124 ;  /* 0x00000098887c723c */ /* 0x048ff0000000187c */
        /* <DEDUP_REMOVED lines=12> */
[----:B------:R-:W-:Y:S07]  /*14bc0*/  LDSM.16.MT88.4 R24, [R205+0x7900] ;  /* 0x00790000cd18783b */ /* 0x000fee0000004200 */
        /* <DEDUP_REMOVED lines=20> */
[C---:B--2---:R-:W-:Y:S07]  /*14d10*/  HMMA.16816.F32 R84, R168.reuse, R8, R84 ;  /* 0x00000008a854723c */ /* 0x044fee0000001854 */
[----:B------:R-:W-:Y:S01]  /*14d20*/  FFMA.FTZ R8, R2, R249, R241 ;  /* 0x000000f902087223 */ /* 0x000fe200000100f1 */
[C---:B------:R-:W-:Y:S04]  /*14d30*/  HMMA.16816.F32 R88, R168.reuse, R10, R88 ;  /* 0x0000000aa858723c */ /* 0x040fe80000001858 */
[----:B------:R-:W-:Y:S02]  /*14d40*/  FFMA.FTZ R2, R0, R250, R200 ;  /* 0x000000fa00027223 */ /* 0x000fe400000100c8 */
        /* <DEDUP_REMOVED lines=13> */
[C---:B----4-:R-:W-:Y:S04]  /*14e20*/  HMMA.16816.F32 R108, R168.reuse, R16, R108 ;  /* 0x00000010a86c723c */ /* 0x050fe8000000186c */
[----:B------:R-:W-:Y:S02]  /*14e30*/  FADD.FTZ R2, R180, R2 ;  /* 0x00000002b4027221 */ /* 0x000fe40000010000 */
[----:B------:R-:W-:Y:S02]  /*14e40*/  FADD.FTZ R0, R238, R0 ;  /* 0x00000000ee007221 */ /* 0x000fe40000010000 */
[C---:B------:R-:W-:Y:S04]  /*14e50*/  HMMA.16816.F32 R112, R168.reuse, R18, R112 ;  /* 0x00000012a870723c */ /* 0x040fe80000001870 */
[----:B------:R-:W-:Y:S02]  /*14e60*/  FADD.FTZ R2, R179, R2 ;  /* 0x00000002b3027221 */ /* 0x000fe40000010000 */
[----:B------:R-:W-:Y:S02]  /*14e70*/  FADD.FTZ R0, R203, R0 ;  /* 0x00000000cb007221 */ /* 0x000fe40000010000 */
[----:B------:R-:W-:Y:S01]  /*14e80*/  FADD.FTZ R2, R178, R2 ;  /* 0x00000002b2027221 */ /* 0x000fe20000010000 */
[C---:B-----5:R-:W-:Y:S03]  /*14e90*/  HMMA.16816.F32 R116, R168.reuse, R20, R116 ;  /* 0x00000014a874723c */ /* 0x060fe60000001874 */
        /* <DEDUP_REMOVED lines=8> */
[----:B------:R-:W-:Y:S04]  /*14f20*/  FADD.FTZ R0, R186, R0 ;  /* 0x00000000ba007221 */ /* 0x000fe80000010000 */
[----:B------:R-:W-:Y:S01]  /*14f30*/  FADD.FTZ R4, R174, R2 ;  /* 0x00000002ae047221 */ /* 0x000fe20000010000 */
[----:B------:R-:W-:Y:S04]  /*14f40*/  HMMA.16816.F32 R128, R168, R6, R128 ;  /* 0x00000006a880723c */ /* 0x000fe80000001880 */
[----:B------:R-:W-:Y:S02]  /*14f50*/  FADD.FTZ R2, R184, R0 ;  /* 0x00000000b8027221 */ /* 0x000fe40000010000 */
[----:B------:R-:W-:Y:S02]  /*14f60*/  FADD.FTZ R0, R173, R4 ;  /* 0x00000004ad007221 */ /* 0x000fe40000010000 */
[----:B------:R-:W-:Y:S04]  /*14f70*/  FADD.FTZ R2, R183, R2 ;  /* 0x00000002b7027221 */ /* 0x000fe80000010000 */
[----:B------:R-:W-:Y:S02]  /*14f80*/  FADD.FTZ R0, R172, R0 ;  /* 0x00000000ac007221 */ /* 0x000fe40000010000 */
[----:B------:R-:W-:Y:S02]  /*14f90*/  FADD.FTZ R2, R182, R2 ;  /* 0x00000002b6027221 */ /* 0x000fe40000010000 */
[----:B------:R-:W-:Y:S01]  /*14fa0*/  FADD.FTZ R0, R134, R0 ;  /* 0x0000000086007221 */ /* 0x000fe20000010000 */
[----:B------:R-:W-:Y:S01]  /*14fb0*/  MOV R134, R3 ;  /* 0x0000000300867202 */ /* 0x000fe20000000f00 */
[----:B------:R-:W-:Y:S02]  /*14fc0*/  FADD.FTZ R249, R181, R2 ;  /* 0x00000002b5f97221 */ /* 0x000fe40000010000 */
[----:B------:R-:W-:Y:S01]  /*14fd0*/  FADD.FTZ R250, R133, R0 ;  /* 0x0000000085fa7221 */ /* 0x000fe20000010000 */
[----:B------:R-:W-:Y:S01]  /*14fe0*/  MOV R133, R132 ;  /* 0x0000008400857202 */ /* 0x000fe20000000f00 */
[----:B------:R-:W-:-:S05]  /*14ff0*/  @P0 BRA `(.L_x_986) ;  /* 0xffffb89000000947 */ /* 0x000fca000383ffff */
.L_x_977:
[----:B------:R-:W1:Y:S01]  /*15000*/  SHFL.BFLY PT, R0, R249, 0x2, 0x1f ;  /* 0x0c401f00f9007f89 */ /* 0x000e6200000e0000 */
[----:B------:R-:W-:-:S02]  /*15010*/  MOV R2, RZ ;  /* 0x000000ff00027202 */ /* 0x000fc40000000f00 */
[----:B------:R-:W-:Y:S01]  /*15020*/  PLOP3.LUT P1, PT, PT, PT, PT, 0x8, 0x0 ;  /* 0x000000000000781c */ /* 0x000fe20003f2e170 */
[----:B------:R-:W2:Y:S01]  /*15030*/  SHFL.BFLY PT, R4, R250, 0x2, 0x1f ;  /* 0x0c401f00fa047f89 */ /* 0x000ea200000e0000 */
        /* <DEDUP_REMOVED lines=151> */
.L_x_944:
[----:B------:R-:W-:Y:S05]  /*159b0*/  @P1 BRA `(.L_x_987) ;  /* 0x00001ab000001947 */ /* 0x000fea0003800000 */
        /* <DEDUP_REMOVED lines=183> */
.L_x_988:
        /* <DEDUP_REMOVED lines=15> */
[----:B------:R-:W-:Y:S02]  /*16620*/  IADD3 R7, -R5, R43, RZ ;  /* 0x0000002b05077210 */ /* 0x000fe40007ffe1ff */
        /* <DEDUP_REMOVED lines=86> */
[----:B------:R-:W-:Y:S01]  /*16b90*/  IMAD.IADD R3, R5, 0x1, R6 ;  /* 0x0000000105037824 */ /* 0x000fe200078e0206 */
[C---:B------:R-:W-:Y:S01]  /*16ba0*/  LEA R31, P0, R4.reuse, c[0x0][0x380], 0x1 ;  /* 0x0000e000041f7a11 */ /* 0x040fe200078008ff */
[----:B----4-:R1:W-:Y:S03]  /*16bb0*/  @!P2 ST.E [R8.64], R57 ;  /* 0x000000390800a985 */ /* 0x0103e6000c101912 */
[----:B------:R-:W-:Y:S01]  /*16bc0*/  LEA.HI.X R30, R4, c[0x0][0x384], R3, 0x1, P0 ;  /* 0x0000e100041e7a11 */ /* 0x000fe200000f0c03 */
[----:B------:R1:W2:Y:S01]  /*16bd0*/  LDS.128 R44, [R2+0x1080] ;  /* 0x00108000022c7984 */ /* 0x0002a20000000c00 */
[----:B------:R-:W-:-:S03]  /*16be0*/  ISETP.GE.AND P0, PT, R28, R29, PT ;  /* 0x0000001d1c00720c */ /* 0x000fc60003f06270 */
        /* <DEDUP_REMOVED lines=42> */
.L_x_990:
[----:B--234-:R-:W-:Y:S05]  /*16e90*/  BSYNC B0 ;  /* 0x0000000000007941 */ /* 0x01cfea0003800000 */
.L_x_989:
        /* <DEDUP_REMOVED lines=30> */
.L_x_992:
[----:B------:R-:W-:Y:S05]  /*17080*/  BSYNC B0 ;  /* 0x0000000000007941 */ /* 0x000fea0003800000 */
.L_x_991:
        /* <DEDUP_REMOVED lines=30> */
.L_x_994:
[----:B------:R-:W-:Y:S05]  /*17270*/  BSYNC B0 ;  /* 0x0000000000007941 */ /* 0x000fea0003800000 */
.L_x_993:
        /* <DEDUP_REMOVED lines=31> */
.L_x_987:
        /* <DEDUP_REMOVED lines=19> */
.L_x_995:
        /* <DEDUP_REMOVED lines=42> */
.L_x_997:
[----:B------:R-:W-:Y:S05]  /*17840*/  BSYNC B0 ;  /* 0x0000000000007941 */ /* 0x000fea0003800000 */
.L_x_996:
        /* <DEDUP_REMOVED lines=73> */
.L_x_999:
[----:B------:R-:W-:Y:S05]  /*17ce0*/  BSYNC B0 ;  /* 0x0000000000007941 */ /* 0x000fea0003800000 */
.L_x_998:
        /* <DEDUP_REMOVED lines=27> */
.L_x_1001:
[----:B------:R-:W-:Y:S05]  /*17ea0*/  BSYNC B0 ;  /* 0x0000000000007941 */ /* 0x000fea0003800000 */
.L_x_1000:
        /* <DEDUP_REMOVED lines=27> */
.L_x_1003:
[----:B------:R-:W-:Y:S05]  /*18060*/  BSYNC B0 ;  /* 0x0000000000007941 */ /* 0x000fea0003800000 */
.L_x_1002:
        /* <DEDUP_REMOVED lines=28> */
.L_x_1004:
        /* <DEDUP_REMOVED lines=13> */
.L_x_1543:


//--------------------- .text._ZN7cutlass13device_kernelIN5flash19enable_sm80_to_sm89INS1_16FlashAttnFwdSm80INS1_25CollectiveMainloopFwdSm80ILi8ELi1ELb0EN4cute5tupleIJNS5_1CILi128EEENS7_ILi48EEENS7_ILi256EEEEEELi256ENS_6half_tEfNS_4arch4Sm80ELb0ELb1ELb1ELb1ELb0ELb1ELb1ELb0EEENS1_21CollectiveEpilogueFwdINS6_IJS8_SA_S9_EEENS6_IJNS7_ILi1EEESI_SI_EEESC_SE_Li256ELb1ELb1ELb0ELb0EEENS1_19SingleTileSchedulerILb1ELb0ELb1ELi128EEEEEEEEEvNT_6ParamsE --------------------------
	.section	.text._ZN7cutlass13device_kernelIN5flash19enable_sm80_to_sm89INS1_16FlashAttnFwdSm80INS1_25CollectiveMainloopFwdSm80ILi8ELi1ELb0EN4cute5tupleIJNS5_1CILi128EEENS7_ILi48EEENS7_ILi256EEEEEELi256ENS_6half_tEfNS_4arch4Sm80ELb0ELb1ELb1ELb1ELb0ELb1ELb1ELb0EEENS1_21CollectiveEpilogueFwdINS6_IJS8_SA_S9_EEENS6_IJNS7_ILi1EEESI_SI_EEESC_SE_Li256ELb1ELb1ELb0ELb0EEENS1_19SingleTileSchedulerILb1ELb0ELb1ELi128EEEEEEEEEvNT_6ParamsE,"ax",@progbits
	.sectioninfo	@"SHI_REGISTERS=255"
	.align	128
.text._ZN7cutlass13device_kernelIN5flash19enable_sm80_to_sm89INS1_16FlashAttnFwdSm80INS1_25CollectiveMainloopFwdSm80ILi8ELi1ELb0EN4cute5tupleIJNS5_1CILi128EEENS7_ILi48EEENS7_ILi256EEEEEELi256ENS_6half_tEfNS_4arch4Sm80ELb0ELb1ELb1ELb1ELb0ELb1ELb1ELb0EEENS1_21CollectiveEpilogueFwdINS6_IJS8_SA_S9_EEENS6_IJNS7_ILi1EEESI_SI_EEESC_SE_Li256ELb1ELb1ELb0ELb0EEENS1_19SingleTileSchedulerILb1ELb0ELb1ELi128EEEEEEEEEvNT_6ParamsE:
        .type           _ZN7cutlass13device_kernelIN5flash19enable_sm80_to_sm89INS1_16FlashAttnFwdSm80INS1_25CollectiveMainloopFwdSm80ILi8ELi1ELb0EN4cute5tupleIJNS5_1CILi128EEENS7_ILi48EEENS7_ILi256EEEEEELi256ENS_6half_tEfNS_4arch4Sm80ELb0ELb1ELb1ELb1ELb0ELb1ELb1ELb0EEENS1_21CollectiveEpilogueFwdINS6_IJS8_SA_S9_EEENS6_IJNS7_ILi1EEESI_SI_EEESC_SE_Li256ELb1ELb1ELb0ELb0EEENS1_19SingleTileSchedulerILb1ELb0ELb1ELi128EEEEEEEEEvNT_6ParamsE,@function
        .size           _ZN7cutlass13device_kernelIN5flash19enable_sm80_to_sm89INS1_16FlashAttnFwdSm80INS1_25CollectiveMainloopFwdSm80ILi8ELi1ELb0EN4cute5tupleIJNS5_1CILi128EEENS7_ILi48EEENS7_ILi256EEEEEELi256ENS_6half_tEfNS_4arch4Sm80ELb0ELb1ELb1ELb1ELb0ELb1ELb1ELb0EEENS1_21CollectiveEpilogueFwdINS6_IJS8_SA_S9_EEENS6_IJNS7_ILi1EEESI_SI_EEESC_SE_Li256ELb1ELb1ELb0ELb0EEENS1_19SingleTileSchedulerILb1ELb0ELb1ELi128EEEEEEEEEvNT_6ParamsE,(.L_x_1544 - _ZN7cutlass13device_kernelIN5flash19enable_sm80_to_sm89INS1_16FlashAttnFwdSm80INS1_25CollectiveMainloopFwdSm80ILi8ELi1ELb0EN4cute5tupleIJNS5_1CILi128EEENS7_ILi48EEENS7_ILi256EEEEEELi256ENS_6half_tEfNS_4arch4Sm80ELb0ELb1ELb1ELb1ELb0ELb1ELb1ELb0EEENS1_21CollectiveEpilogueFwdINS6_IJS8_SA_S9_EEENS6_IJNS7_ILi1EEESI_SI_EEESC_SE_Li256ELb1ELb1ELb0ELb0EEENS1_19SingleTileSchedulerILb1ELb0ELb1ELi128EEEEEEEEEvNT_6ParamsE)
        .other          _ZN7cutlass13device_kernelIN5flash19enable_sm80_to_sm89INS1_16FlashAttnFwdSm80INS1_25CollectiveMainloopFwdSm80ILi8ELi1ELb0EN4cute5tupleIJNS5_1CILi128EEENS7_ILi48EEENS7_ILi256EEEEEELi256ENS_6half_tEfNS_4arch4Sm80ELb0ELb1ELb1ELb1ELb0ELb1ELb1ELb0EEENS1_21CollectiveEpilogueFwdINS6_IJS8_SA_S9_EEENS6_IJNS7_ILi1EEESI_SI_EEESC_SE_Li256ELb1ELb1ELb0ELb0EEENS1_19SingleTileSchedulerILb1ELb0ELb1ELi128EEEEEEEEEvNT_6ParamsE,@"STO_CUDA_ENTRY STV_DEFAULT"
_ZN7cutlass13device_kernelIN5flash19enable_sm80_to_sm89INS1_16FlashAttnFwdSm80INS1_25CollectiveMainloopFwdSm80ILi8ELi1ELb0EN4cute5tupleIJNS5_1CILi128EEENS7_ILi48EEENS7_ILi256EEEEEELi256ENS_6half_tEfNS_4arch4Sm80ELb0ELb1ELb1ELb1ELb0ELb1ELb1ELb0EEENS1_21CollectiveEpilogueFwdINS6_IJS8_SA_S9_EEENS6_IJNS7_ILi1EEESI_SI_EEESC_SE_Li256ELb1ELb1ELb0ELb0EEENS1_19SingleTileSchedulerILb1ELb0ELb1ELi128EEEEEEEEEvNT_6ParamsE:
        /* <DEDUP_REMOVED lines=17> */
.L_x_1006:
        /* <DEDUP_REMOVED lines=8> */
.L_x_1008:
[----:B------:R-:W-:-:S05]  /*0190*/  MOV R0, c[0x0][0x54c] ;  /* 0x0001530000007a02 */ /* 0x000fca0000000f00 */
.L_x_1007:
[----:B-----5:R-:W-:Y:S01]  /*01a0*/  IMAD R0, R0, c[0x0][0x548], RZ ;  /* 0x0001520000007a24 */ /* 0x020fe200078e02ff */
[----:B------:R-:W-:-:S04]  /*01b0*/  SHF.L.U32 R93, R225, 0x7, RZ ;  /* 0x00000007e15d7819 */ /* 0x000fc800000006ff */
[----:B------:R-:W-:-:S04]  /*01c0*/  ISETP.GE.AND P0, PT, R93, R0, PT ;  /* 0x000000005d00720c */ /* 0x000fc80003f06270 */
[----:B------:R-:W-:Y:S01]  /*01d0*/  SEL R226, R226, 0xffffffff, !P0 ;  /* 0xffffffffe2e27807 */ /* 0x000fe20004000000 */
[----:B------:R-:W-:Y:S05]  /*01e0*/  BRA `(.L_x_1009) ;  /* 0x0000012000007947 */ /* 0x000fea0003800000 */
.L_x_1005:
[----:B---3--:R-:W-:-:S04]  /*01f0*/  ISETP.NE.U32.AND P0, PT, RZ, c[0x0][0x568], PT ;  /* 0x00015a00ff007a0c */ /* 0x008fc80003f05070 */
[----:B------:R-:W-:-:S13]  /*0200*/  ISETP.NE.AND.EX P0, PT, RZ, c[0x0][0x56c], PT, P0 ;  /* 0x00015b00ff007a0c */ /* 0x000fda0003f05300 */
[----:B------:R-:W-:Y:S05]  /*0210*/  @!P0 BRA `(.L_x_1010) ;  /* 0x0000002000008947 */ /* 0x000fea0003800000 */
[----:B------:R1:W5:Y:S01]  /*0220*/  LDG.E R0, [R2.64] ;  /* 0x0000001202007981 */ /* 0x000362000c1e1900 */
[----:B------:R-:W-:Y:S05]  /*0230*/  BRA `(.L_x_1011) ;  /* 0x0000009000007947 */ /* 0x000fea0003800000 */
.L_x_1010:
        /* <DEDUP_REMOVED lines=8> */
.L_x_1012:
[----:B------:R-:W-:-:S05]  /*02c0*/  MOV R0, c[0x0][0x54c] ;  /* 0x0001530000007a02 */ /* 0x000fca0000000f00 */
.L_x_1011:
[----:B-----5:R-:W-:Y:S01]  /*02d0*/  IMAD R0, R0, c[0x0][0x548], RZ ;  /* 0x0001520000007a24 */ /* 0x020fe200078e02ff */
[----:B------:R-:W-:-:S04]  /*02e0*/  SHF.L.U32 R93, R225, 0x7, RZ ;  /* 0x00000007e15d7819 */ /* 0x000fc800000006ff */
[----:B------:R-:W-:-:S04]  /*02f0*/  ISETP.GE.AND P0, PT, R93, R0, PT ;  /* 0x000000005d00720c */ /* 0x000fc80003f06270 */
[----:B------:R-:W-:-:S04]  /*0300*/  SEL R226, R226, 0xffffffff, !P0 ;  /* 0xffffffffe2e27807 */ /* 0x000fc80004000000 */
.L_x_1009:
[----:B------:R-:W-:-:S13]  /*0310*/  ISETP.GE.AND P0, PT, R226, RZ, PT ;  /* 0x000000ffe200720c */ /* 0x000fda0003f06270 */
[----:B------:R-:W-:Y:S05]  /*0320*/  @!P0 EXIT ;  /* 0x000000000000894d */ /* 0x000fea0003800000 */
[----:B------:R-:W-:Y:S01]  /*0330*/  ISETP.NE.U32.AND P0, PT, RZ, c[0x0][0x370], PT ;  /* 0x0000dc00ff007a0c */ /* 0x000fe20003f05070 */
[----:B------:R-:W-:Y:S01]  /*0340*/  IMAD.MOV.U32 R4, RZ, RZ, RZ ;  /* 0x000000ffff047224 */ /* 0x000fe200078e00ff */
[----:B------:R-:W-:Y:S01]  /*0350*/  ISETP.NE.U32.AND P1, PT, RZ, c[0x0][0x350], PT ;  /* 0x0000d400ff007a0c */ /* 0x000fe20003f25070 */
[----:B------:R-:W-:Y:S01]  /*0360*/  IMAD.MOV.U32 R142, RZ, RZ, RZ ;  /* 0x000000ffff8e7224 */ /* 0x000fe200078e00ff */
[----:B------:R-:W-:Y:S01]  /*0370*/  ISETP.NE.AND.EX P0, PT, RZ, c[0x0][0x374], PT, P0 ;  /* 0x0000dd00ff007a0c */ /* 0x000fe20003f05300 */
[----:B------:R-:W-:Y:S01]  /*0380*/  IMAD.WIDE R12, R226, R9, c[0x0][0x350] ;  /* 0x0000d400e20c7625 */ /* 0x000fe200078e0209 */
[----:B------:R-:W-:Y:S02]  /*0390*/  ISETP.NE.AND.EX P5, PT, RZ, c[0x0][0x354], PT, P1 ;  /* 0x0000d500ff007a0c */ /* 0x000fe40003fa5310 */
[----:B------:R-:W-:Y:S02]  /*03a0*/  ISETP.NE.U32.AND P2, PT, RZ, c[0x0][0x348], PT ;  /* 0x0000d200ff007a0c */ /* 0x000fe40003f45070 */
[----:B------:R-:W-:-:S02]  /*03b0*/  ISETP.NE.U32.AND P4, PT, RZ, c[0x0][0x358], PT ;  /* 0x0000d600ff007a0c */ /* 0x000fc40003f85070 */
[----:B------:R-:W-:Y:S02]  /*03c0*/  ISETP.NE.AND.EX P1, PT, RZ, c[0x0][0x34c], PT, P2 ;  /* 0x0000d300ff007a0c */ /* 0x000fe40003f25320 */
[----:B------:R-:W-:-:S03]  /*03d0*/  ISETP.NE.AND.EX P4, PT, RZ, c[0x0][0x35c], PT, P4 ;  /* 0x0000d700ff007a0c */ /* 0x000fc60003f85340 */
[CC--:B-1----:R-:W-:Y:S02]  /*03e0*/  @P0 IMAD.WIDE R2, R226.reuse, R9.reuse, c[0x0][0x370] ;  /* 0x0000dc00e2020625 */ /* 0x0c2fe400078e0209 */
[----:B------:R-:W2:Y:S02]  /*03f0*/  @P5 LDG.E R142, [R12.64] ;  /* 0x000000120c8e5981 */ /* 0x000ea4000c1e1900 */
[----:B------:R-:W-:Y:S02]  /*0400*/  IMAD.MOV.U32 R16, RZ, RZ, RZ ;  /* 0x000000ffff107224 */ /* 0x000fe400078e00ff */
[----:B------:R-:W-:Y:S01]  /*0410*/  IMAD.MOV.U32 R6, RZ, RZ, RZ ;  /* 0x000000ffff067224 */ /* 0x000fe200078e00ff */
[----:B------:R1:W2:Y:S01]  /*0420*/  @P0 LDG.E R4, [R2.64] ;  /* 0x0000001202040981 */ /* 0x0002a2000c1e1900 */
[----:B------:R-:W-:-:S04]  /*0430*/  IMAD.WIDE R14, R226, R9, c[0x0][0x348] ;  /* 0x0000d200e20e7625 */ /* 0x000fc800078e0209 */
[----:B------:R-:W-:Y:S01]  /*0440*/  IMAD.WIDE R10, R226, R9, c[0x0][0x358] ;  /* 0x0000d600e20a7625 */ /* 0x000fe200078e0209 */
[----:B------:R-:W3:Y:S01]  /*0450*/  @P1 LDG.E R16, [R14.64] ;  /* 0x000000120e101981 */ /* 0x000ee2000c1e1900 */
[----:B------:R-:W-:-:S03]  /*0460*/  ISETP.NE.U32.AND P0, PT, RZ, c[0x0][0x360], PT ;  /* 0x0000d800ff007a0c */ /* 0x000fc60003f05070 */
[----:B------:R-:W4:Y:S01]  /*0470*/  @P4 LDG.E R6, [R10.64] ;  /* 0x000000120a064981 */ /* 0x000f22000c1e1900 */
[----:B------:R-:W-:Y:S02]  /*0480*/  ISETP.NE.AND.EX P0, PT, RZ, c[0x0][0x364], PT, P0 ;  /* 0x0000d900ff007a0c */ /* 0x000fe40003f05300 */
[----:B------:R-:W-:-:S11]  /*0490*/  MOV R0, c[0x0][0x168] ;  /* 0x00005a0000007a02 */ /* 0x000fd60000000f00 */
[----:B------:R-:W-:-:S05]  /*04a0*/  @P0 IMAD.WIDE R18, R226, R9, c[0x0][0x360] ;  /* 0x0000d800e2120625 */ /* 0x000fca00078e0209 */
[----:B------:R2:W5:Y:S04]  /*04b0*/  @P0 LDG.E R0, [R18.64] ;  /* 0x0000001212000981 */ /* 0x000568000c1e1900 */
[----:B------:R-:W1:Y:S01]  /*04c0*/  S2R R223, SR_CTAID.Y ;  /* 0x0000000000df7919 */ /* 0x000e620000002600 */
[----:B------:R-:W-:Y:S01]  /*04d0*/  IMAD.MOV.U32 R5, RZ, RZ, c[0x0][0x1d0] ;  /* 0x00007400ff057624 */ /* 0x000fe200078e00ff */
[----:B-1----:R-:W-:Y:S02]  /*04e0*/  MOV R2, c[0x0][0x228] ;  /* 0x00008a0000027a02 */ /* 0x002fe40000000f00 */
[----:B------:R-:W-:Y:S01]  /*04f0*/  SHF.R.S32.HI R94, RZ, 0x1f, R223 ;  /* 0x0000001fff5e7819 */ /* 0x000fe200000114df */
[----:B--2---:R-:W-:Y:S01]  /*0500*/  IMAD.IADD R8, R142, 0x1, R4 ;  /* 0x000000018e087824 */ /* 0x004fe200078e0204 */
[----:B------:R1:W-:Y:S04]  /*0510*/  STL [R1+0x48], R4 ;  /* 0x0000480401007387 */ /* 0x0003e80000100800 */
[----:B------:R1:W-:Y:S04]  /*0520*/  STL [R1+0x50], R8 ;  /* 0x0000500801007387 */ /* 0x0003e80000100800 */
[----:B---3--:R1:W-:Y:S04]  /*0530*/  STL [R1+0x4c], R16 ;  /* 0x00004c1001007387 */ /* 0x0083e80000100800 */
[----:B----4-:R1:W-:Y:S01]  /*0540*/  STL [R1+0x54], R6 ;  /* 0x0000540601007387 */ /* 0x0103e20000100800 */
[----:B------:R-:W-:Y:S05]  /*0550*/  @P0 BRA `(.L_x_1013) ;  /* 0x0000004000000947 */ /* 0x000fea0003800000 */
[----:B------:R-:W-:Y:S05]  /*0560*/  @!P1 BRA `(.L_x_1013) ;  /* 0x0000003000009947 */ /* 0x000fea0003800000 */
[----:B-----5:R-:W2:Y:S04]  /*0570*/  LDG.E R0, [R14.64] ;  /* 0x000000120e007981 */ /* 0x020ea8000c1e1900 */
[----:B------:R-:W2:Y:S02]  /*0580*/  LDG.E R3, [R14.64+0x4] ;  /* 0x000004120e037981 */ /* 0x000ea4000c1e1900 */
[----:B--2---:R-:W-:-:S05]  /*0590*/  IADD3 R0, -R0, R3, RZ ;  /* 0x0000000300007210 */ /* 0x004fca0007ffe1ff */
.L_x_1013:
[----:B-----5:R2:W-:Y:S01]  /*05a0*/  STL [R1+0x58], R0 ;  /* 0x0000580001007387 */ /* 0x0205e20000100800 */
[----:B------:R-:W-:-:S04]  /*05b0*/  ISETP.NE.U32.AND P0, PT, RZ, c[0x0][0x368], PT ;  /* 0x0000da00ff007a0c */ /* 0x000fc80003f05070 */
[----:B------:R-:W-:-:S13]  /*05c0*/  ISETP.NE.AND.EX P0, PT, RZ, c[0x0][0x36c], PT, P0 ;  /* 0x0000db00ff007a0c */ /* 0x000fda0003f05300 */
[----:B------:R-:W-:Y:S05]  /*05d0*/  @!P0 BRA `(.L_x_1014) ;  /* 0x0000003000008947 */ /* 0x000fea0003800000 */
[----:B------:R-:W-:-:S05]  /*05e0*/  IMAD.WIDE R12, R226, R9, c[0x0][0x368] ;  /* 0x0000da00e20c7625 */ /* 0x000fca00078e0209 */
[----:B------:R3:W5:Y:S01]  /*05f0*/  LDG.E R5, [R12.64] ;  /* 0x000000120c057981 */ /* 0x000762000c1e1900 */
[----:B------:R-:W-:Y:S05]  /*0600*/  BRA `(.L_x_1015) ;  /* 0x0000004000007947 */ /* 0x000fea0003800000 */
.L_x_1014:
[----:B------:R-:W-:Y:S05]  /*0610*/  @!P5 BRA `(.L_x_1015) ;  /* 0x000000300000d947 */ /* 0x000fea0003800000 */
[----:B------:R-:W3:Y:S04]  /*0620*/  LDG.E R5, [R12.64] ;  /* 0x000000120c057981 */ /* 0x000ee8000c1e1900 */
[----:B-1----:R-:W3:Y:S02]  /*0630*/  LDG.E R8, [R12.64+0x4] ;  /* 0x000004120c087981 */ /* 0x002ee4000c1e1900 */
[----:B---3--:R-:W-:Y:S02]  /*0640*/  IADD3 R5, -R5, R8, RZ ;  /* 0x0000000805057210 */ /* 0x008fe40007ffe1ff */
.L_x_1015:
[----:B------:R-:W-:Y:S01]  /*0650*/  ISETP.NE.U32.AND P0, PT, RZ, c[0x0][0x378], PT ;  /* 0x0000de00ff007a0c */ /* 0x000fe20003f05070 */
[----:B------:R-:W4:Y:S03]  /*0660*/  @P4 LDG.E R3, [R10.64] ;  /* 0x000000120a034981 */ /* 0x000f26000c1e1900 */
[----:B------:R-:W-:Y:S01]  /*0670*/  ISETP.NE.AND.EX P0, PT, RZ, c[0x0][0x37c], PT, P0 ;  /* 0x0000df00ff007a0c */ /* 0x000fe20003f05300 */
[----:B-1----:R-:W4:Y:S01]  /*0680*/  @P4 LDG.E R8, [R10.64+0x4] ;  /* 0x000004120a084981 */ /* 0x002f22000c1e1900 */
[----:B-----5:R-:W-:-:S11]  /*0690*/  IMAD.MOV.U32 R144, RZ, RZ, R5 ;  /* 0x000000ffff907224 */ /* 0x020fd600078e0005 */
[----:B---3--:R-:W-:-:S05]  /*06a0*/  @P0 IMAD.WIDE R12, R226, R9, c[0x0][0x378] ;  /* 0x0000de00e20c0625 */ /* 0x008fca00078e0209 */
[----:B------:R-:W3:Y:S01]  /*06b0*/  @P0 LDG.E R144, [R12.64] ;  /* 0x000000120c900981 */ /* 0x000ee2000c1e1900 */
[----:B------:R-:W-:-:S05]  /*06c0*/  IMAD.MOV.U32 R7, RZ, RZ, c[0x0][0x2c4] ;  /* 0x0000b100ff077624 */ /* 0x000fca00078e00ff */
[----:B------:R-:W-:Y:S01]  /*06d0*/  ISETP.NE.AND P1, PT, R7, 0x1, PT ;  /* 0x000000010700780c */ /* 0x000fe20003f25270 */
[----:B------:R-:W-:-:S05]  /*06e0*/  IMAD.IADD R4, R5, 0x1, -R4 ;  /* 0x0000000105047824 */ /* 0x000fca00078e0a04 */
[----:B------:R1:W-:Y:S01]  /*06f0*/  STL [R1+0x5c], R4 ;  /* 0x00005c0401007387 */ /* 0x0003e20000100800 */
[----:B----4-:R-:W-:Y:S01]  /*0700*/  @P4 IMAD.IADD R2, R8, 0x1, -R3 ;  /* 0x0000000108024824 */ /* 0x010fe200078e0a03 */
[----:B------:R-:W-:-:S03]  /*0710*/  IADD3 R8, R93, 0x7f, RZ ;  /* 0x0000007f5d087810 */ /* 0x000fc60007ffe0ff */
[----:B------:R-:W-:Y:S02]  /*0720*/  IMAD.IADD R3, R4, 0x1, R2 ;  /* 0x0000000104037824 */ /* 0x000fe400078e0202 */
[----:B------:R-:W-:-:S03]  /*0730*/  @P1 IMAD.HI.U32 R7, R8, c[0x0][0x2c8], RZ ;  /* 0x0000b20008071a27 */ /* 0x000fc600078e00ff */
[----:B------:R1:W-:Y:S02]  /*0740*/  STL.64 [R1+0x60], R2 ;  /* 0x0000600201007387 */ /* 0x0003e40000100a00 */
[----:B------:R-:W-:Y:S01]  /*0750*/  @P1 SHF.R.U32.HI R8, RZ, c[0x0][0x2cc], R7 ;  /* 0x0000b300ff081a19 */ /* 0x000fe20000011607 */
[----:B------:R-:W-:Y:S01]  /*0760*/  IMAD.MOV.U32 R7, RZ, RZ, c[0x0][0x32c] ;  /* 0x0000cb00ff077624 */ /* 0x000fe200078e00ff */
[----:B---3--:R1:W-:Y:S01]  /*0770*/  STL [R1+0x68], R144 ;  /* 0x0000689001007387 */ /* 0x0083e20000100800 */
[----:B------:R-:W-:-:S03]  /*0780*/  IADD3 R11, R3, 0x2f, RZ ;  /* 0x0000002f030b7810 */ /* 0x000fc60007ffe0ff */
[----:B------:R-:W-:Y:S02]  /*0790*/  ISETP.GE.AND P2, PT, R7, 0x1, PT ;  /* 0x000000010700780c */ /* 0x000fe40003f46270 */
[----:B------:R-:W-:Y:S01]  /*07a0*/  IADD3 R13, R8, 0x1, R3 ;  /* 0x00000001080d7810 */ /* 0x000fe20007ffe003 */
[----:B------:R-:W-:-:S04]  /*07b0*/  IMAD.HI R11, R11, 0x2aaaaaab, RZ ;  /* 0x2aaaaaab0b0b7827 */ /* 0x000fc800078e02ff */
[----:B------:R-:W-:Y:S01]  /*07c0*/  IMAD.IADD R10, R13, 0x1, -R0 ;  /* 0x000000010d0a7824 */ /* 0x000fe200078e0a00 */
[----:B------:R-:W-:-:S04]  /*07d0*/  SHF.R.U32.HI R168, RZ, 0x1f, R11 ;  /* 0x0000001fffa87819 */ /* 0x000fc8000001160b */
[----:B------:R-:W-:Y:S02]  /*07e0*/  LEA.HI.SX32 R168, R11, R168, 0x1d ;  /* 0x000000a80ba87211 */ /* 0x000fe400078feaff */
[----:B------:R-:W-:Y:S01]  /*07f0*/  IADD3 R11, R10, c[0x0][0x328], RZ ;  /* 0x0000ca000a0b7a10 */ /* 0x000fe20007ffe0ff */
[----:B------:R-:W-:Y:S05]  /*0800*/  @!P2 BRA `(.L_x_1016) ;  /* 0x000000e00000a947 */ /* 0x000fea0003800000 */
[C---:B------:R-:W-:Y:S02]  /*0810*/  ISETP.GT.AND P0, PT, R10.reuse, RZ, PT ;  /* 0x000000ff0a00720c */ /* 0x040fe40003f04270 */
[----:B------:R-:W-:-:S11]  /*0820*/  IADD3 R8, R10, -0x1, RZ ;  /* 0xffffffff0a087810 */ /* 0x000fd60007ffe0ff */
[----:B------:R-:W-:Y:S05]  /*0830*/  @P0 BRA `(.L_x_1017) ;  /* 0x0000006000000947 */ /* 0x000fea0003800000 */
[----:B------:R-:W-:Y:S01]  /*0840*/  ISETP.NE.AND P0, PT, R7, 0x1, PT ;  /* 0x000000010700780c */ /* 0x000fe20003f05270 */
[----:B------:R-:W-:-:S12]  /*0850*/  IMAD.MOV R10, RZ, RZ, -R10 ;  /* 0x000000ffff0a7224 */ /* 0x000fd800078e0a0a */
[----:B------:R-:W-:-:S05]  /*0860*/  @P0 IMAD.HI.U32 R8, R10, c[0x0][0x330], RZ ;  /* 0x0000cc000a080a27 */ /* 0x000fca00078e00ff */
[----:B------:R-:W-:-:S04]  /*0870*/  @P0 SHF.R.U32.HI R10, RZ, c[0x0][0x334], R8 ;  /* 0x0000cd00ff0a0a19 */ /* 0x000fc80000011608 */
[----:B------:R-:W-:Y:S01]  /*0880*/  LOP3.LUT R8, RZ, R10, RZ, 0x33, !PT ;  /* 0x0000000aff087212 */ /* 0x000fe200078e33ff */
[----:B------:R-:W-:Y:S05]  /*0890*/  BRA `(.L_x_1018) ;  /* 0x0000003000007947 */ /* 0x000fea0003800000 */
.L_x_1017:
[----:B------:R-:W-:-:S13]  /*08a0*/  ISETP.NE.AND P0, PT, R7, 0x1, PT ;  /* 0x000000010700780c */ /* 0x000fda0003f05270 */
[----:B------:R-:W-:-:S05]  /*08b0*/  @P0 IMAD.HI.U32 R10, R8, c[0x0][0x330], RZ ;  /* 0x0000cc00080a0a27 */ /* 0x000fca00078e00ff */
[----:B------:R-:W-:-:S05]  /*08c0*/  @P0 SHF.R.U32.HI R8, RZ, c[0x0][0x334], R10 ;  /* 0x0000cd00ff080a19 */ /* 0x000fca000001160a */
.L_x_1018:
[----:B------:R-:W-:-:S05]  /*08d0*/  IMAD R8, R8, R7, c[0x0][0x32c] ;  /* 0x0000cb0008087624 */ /* 0x000fca00078e0207 */
[----:B------:R-:W-:Y:S02]  /*08e0*/  IMNMX R11, R11, R8, PT ;  /* 0x000000080b0b7217 */ /* 0x000fe40003800200 */
.L_x_1016:
[----:B------:R-:W-:-:S04]  /*08f0*/  @P1 IMAD.HI.U32 R8, R93, c[0x0][0x2c8], RZ ;  /* 0x0000b2005d081a27 */ /* 0x000fc800078e00ff */
[----:B------:R-:W-:Y:S01]  /*0900*/  IMAD.MOV.U32 R10, RZ, RZ, R93 ;  /* 0x000000ffff0a7224 */ /* 0x000fe200078e005d */
[----:B------:R-:W-:-:S04]  /*0910*/  @P1 SHF.R.U32.HI R10, RZ, c[0x0][0x2cc], R8 ;  /* 0x0000b300ff0a1a19 */ /* 0x000fc80000011608 */
[----:B------:R-:W-:-:S04]  /*0920*/  IADD3 R8, R10, R3, -R0 ;  /* 0x000000030a087210 */ /* 0x000fc80007ffe800 */
[----:B------:R-:W-:Y:S01]  /*0930*/  IADD3 R10, R8, -c[0x0][0x324], RZ ;  /* 0x8000c900080a7a10 */ /* 0x000fe20007ffe0ff */
[----:B------:R-:W-:Y:S05]  /*0940*/  @!P2 BRA `(.L_x_1019) ;  /* 0x000000d00000a947 */ /* 0x000fea0003800000 */
[----:B------:R-:W-:-:S13]  /*0950*/  ISETP.GT.AND P0, PT, R8, -0x1, PT ;  /* 0xffffffff0800780c */ /* 0x000fda0003f04270 */
[----:B------:R-:W-:Y:S05]  /*0960*/  @P0 BRA `(.L_x_1020) ;  /* 0x0000006000000947 */ /* 0x000fea0003800000 */
[----:B------:R-:W-:Y:S02]  /*0970*/  ISETP.NE.AND P0, PT, R7, 0x1, PT ;  /* 0x000000010700780c */ /* 0x000fe40003f05270 */
[----:B------:R-:W-:-:S11]  /*0980*/  LOP3.LUT R8, RZ, R8, RZ, 0x33, !PT ;  /* 0x00000008ff087212 */ /* 0x000fd600078e33ff */
[----:B------:R-:W-:-:S05]  /*0990*/  @P0 IMAD.HI.U32 R7, R8, c[0x0][0x330], RZ ;  /* 0x0000cc0008070a27 */ /* 0x000fca00078e00ff */
[----:B------:R-:W-:-:S04]  /*09a0*/  @P0 SHF.R.U32.HI R8, RZ, c[0x0][0x334], R7 ;  /* 0x0000cd00ff080a19 */ /* 0x000fc80000011607 */
[----:B------:R-:W-:Y:S01]  /*09b0*/  LOP3.LUT R8, RZ, R8, RZ, 0x33, !PT ;  /* 0x00000008ff087212 */ /* 0x000fe200078e33ff */
[----:B------:R-:W-:Y:S05]  /*09c0*/  BRA `(.L_x_1021) ;  /* 0x0000003000007947 */ /* 0x000fea0003800000 */
.L_x_1020:
[----:B------:R-:W-:-:S13]  /*09d0*/  ISETP.NE.AND P0, PT, R7, 0x1, PT ;  /* 0x000000010700780c */ /* 0x000fda0003f05270 */
[----:B------:R-:W-:-:S05]  /*09e0*/  @P0 IMAD.HI.U32 R7, R8, c[0x0][0x330], RZ ;  /* 0x0000cc0008070a27 */ /* 0x000fca00078e00ff */
[----:B------:R-:W-:-:S05]  /*09f0*/  @P0 SHF.R.U32.HI R8, RZ, c[0x0][0x334], R7 ;  /* 0x0000cd00ff080a19 */ /* 0x000fca0000011607 */
.L_x_1021:
[----:B------:R-:W-:-:S05]  /*0a00*/  IMAD R7, R8, c[0x0][0x32c], RZ ;  /* 0x0000cb0008077a24 */ /* 0x000fca00078e02ff */
[----:B------:R-:W-:-:S04]  /*0a10*/  IMNMX R10, R10, R7, !PT ;  /* 0x000000070a0a7217 */ /* 0x000fc80007800200 */
.L_x_1019:
[----:B------:R-:W-:Y:S01]  /*0a20*/  IADD3 R11, R11, 0x2f, RZ ;  /* 0x0000002f0b0b7810 */ /* 0x000fe20007ffe0ff */
[----:B------:R-:W-:-:S04]  /*0a30*/  IMAD.HI R8, R10, 0x2aaaaaab, RZ ;  /* 0x2aaaaaab0a087827 */ /* 0x000fc800078e02ff */
[----:B------:R-:W-:Y:S01]  /*0a40*/  IMAD.HI R11, R11, 0x2aaaaaab, RZ ;  /* 0x2aaaaaab0b0b7827 */ /* 0x000fe200078e02ff */
[----:B------:R-:W-:-:S04]  /*0a50*/  SHF.R.U32.HI R7, RZ, 0x1f, R8 ;  /* 0x0000001fff077819 */ /* 0x000fc80000011608 */
[----:B------:R-:W-:Y:S02]  /*0a60*/  SHF.R.U32.HI R10, RZ, 0x1f, R11 ;  /* 0x0000001fff0a7819 */ /* 0x000fe4000001160b */
[----:B------:R-:W-:Y:S02]  /*0a70*/  LEA.HI.SX32 R7, R8, R7, 0x1d ;  /* 0x0000000708077211 */ /* 0x000fe400078feaff */
[----:B------:R-:W-:Y:S02]  /*0a80*/  LEA.HI.SX32 R11, R11, R10, 0x1d ;  /* 0x0000000a0b0b7211 */ /* 0x000fe400078feaff */
[----:B------:R-:W-:Y:S02]  /*0a90*/  IMNMX R7, RZ, R7, !PT ;  /* 0x00000007ff077217 */ /* 0x000fe40007800200 */
[----:B------:R-:W-:-:S03]  /*0aa0*/  IMNMX R11, R168, R11, PT ;  /* 0x0000000ba80b7217 */ /* 0x000fc60003800200 */
[--C-:B------:R-:W-:Y:S02]  /*0ab0*/  IMAD R7, R7, 0x30, -R4.reuse ;  /* 0x0000003007077824 */ /* 0x100fe400078e0a04 */
[----:B------:R-:W-:-:S03]  /*0ac0*/  IMAD R11, R11, 0x30, -R4 ;  /* 0x000000300b0b7824 */ /* 0x000fc600078e0a04 */
[----:B------:R-:W-:Y:S02]  /*0ad0*/  IMNMX R96, RZ, R7, !PT ;  /* 0x00000007ff607217 */ /* 0x000fe40007800200 */
[----:B------:R-:W-:-:S04]  /*0ae0*/  IMNMX R11, R11, R2, PT ;  /* 0x000000020b0b7217 */ /* 0x000fc80003800200 */
[----:B------:R-:W-:Y:S01]  /*0af0*/  ISETP.GT.AND P0, PT, R11, R96, PT ;  /* 0x000000600b00720c */ /* 0x000fe20003f04270 */
[----:B------:R-:W-:-:S05]  /*0b00*/  IMAD.WIDE.U32 R96, R96, -0x55555555, RZ ;  /* 0xaaaaaaab60607825 */ /* 0x000fca00078e00ff */
[----:B------:R-:W-:-:S05]  /*0b10*/  SHF.R.U32.HI R96, RZ, 0x5, R97 ;  /* 0x00000005ff607819 */ /* 0x000fca0000011661 */
[----:B------:R-:W-:Y:S02]  /*0b20*/  IMAD.MOV.U32 R7, RZ, RZ, R96 ;  /* 0x000000ffff077224 */ /* 0x000fe400078e0060 */
[----:B------:R-:W-:-:S05]  /*0b30*/  @P0 IADD3 R11, R11, 0x2f, RZ ;  /* 0x0000002f0b0b0810 */ /* 0x000fca0007ffe0ff */
[----:B------:R-:W-:-:S05]  /*0b40*/  @P0 IMAD.HI R11, R11, 0x2aaaaaab, RZ ;  /* 0x2aaaaaab0b0b0827 */ /* 0x000fca00078e02ff */
[----:B-1----:R-:W-:-:S04]  /*0b50*/  @P0 SHF.R.U32.HI R4, RZ, 0x1f, R11 ;  /* 0x0000001fff040819 */ /* 0x002fc8000001160b */
[----:B------:R-:W-:-:S04]  /*0b60*/  @P0 LEA.HI.SX32 R7, R11, R4, 0x1d ;  /* 0x000000040b070211 */ /* 0x000fc800078feaff */
[----:B------:R-:W-:-:S13]  /*0b70*/  ISETP.GT.AND P0, PT, R7, R96, PT ;  /* 0x000000600700720c */ /* 0x000fda0003f04270 */
[----:B------:R-:W-:Y:S05]  /*0b80*/  @!P0 BRA `(.L_x_1022) ;  /* 0x00006b6000008947 */ /* 0x000fea0003800000 */
[----:B------:R-:W-:Y:S02]  /*0b90*/  ISETP.NE.U32.AND P3, PT, RZ, c[0x0][0x340], PT ;  /* 0x0000d000ff007a0c */ /* 0x000fe40003f65070 */
[----:B------:R-:W-:Y:S01]  /*0ba0*/  SHF.R.S32.HI R3, RZ, 0x1f, R224 ;  /* 0x0000001fff037819 */ /* 0x000fe200000114e0 */
[----:B------:R-:W-:Y:S01]  /*0bb0*/  IMAD.IADD R142, R142, 0x1, R5 ;  /* 0x000000018e8e7824 */ /* 0x000fe200078e0205 */
[----:B------:R-:W-:Y:S01]  /*0bc0*/  ISETP.NE.AND.EX P3, PT, RZ, c[0x0][0x344], PT, P3 ;  /* 0x0000d100ff007a0c */ /* 0x000fe20003f65330 */
[C---:B------:R-:W-:Y:S01]  /*0bd0*/  IMAD R136, R94.reuse, c[0x0][0x240], RZ ;  /* 0x000090005e887a24 */ /* 0x040fe200078e02ff */
[----:B------:R-:W-:Y:S01]  /*0be0*/  IADD3 R53, R7, -0x1, RZ ;  /* 0xffffffff07357810 */ /* 0x000fe20007ffe0ff */
[----:B------:R-:W-:Y:S01]  /*0bf0*/  IMAD R26, R94, c[0x0][0x1e8], RZ ;  /* 0x00007a005e1a7a24 */ /* 0x000fe200078e02ff */
[----:B------:R-:W-:Y:S01]  /*0c00*/  UMOV UR7, 0x30 ;  /* 0x0000003000077882 */ /* 0x000fe20000000000 */
[----:B------:R-:W-:Y:S01]  /*0c10*/  SEL R140, R226, RZ, !P4 ;  /* 0x000000ffe28c7207 */ /* 0x000fe20006000000 */
[----:B------:R-:W-:Y:S01]  /*0c20*/  ULDC.64 UR10, c[0x0][0x238] ;  /* 0x00008e00000a7ab9 */ /* 0x000fe20000000a00 */
[----:B------:R-:W-:-:S04]  /*0c30*/  IMAD.WIDE.U32 R10, R223, c[0x0][0x1e8], RZ ;  /* 0x00007a00df0a7a25 */ /* 0x000fc800078e00ff */
[----:B------:R-:W-:Y:S01]  /*0c40*/  IMAD R24, R94, c[0x0][0x260], RZ ;  /* 0x000098005e187a24 */ /* 0x000fe200078e02ff */
[----:B------:R-:W-:Y:S01]  /*0c50*/  UMOV UR6, 0x5 ;  /* 0x0000000500067882 */ /* 0x000fe20000000000 */
[----:B------:R-:W-:Y:S01]  /*0c60*/  @P3 IMAD.WIDE R12, R226, R9, c[0x0][0x340] ;  /* 0x0000d000e20c3625 */ /* 0x000fe200078e0209 */
[----:B------:R-:W-:Y:S02]  /*0c70*/  ULDC.64 UR4, c[0x0][0x1e0] ;  /* 0x0000780000047ab9 */ /* 0x000fe40000000a00 */
[----:B------:R-:W-:Y:S02]  /*0c80*/  USHF.L.U64.HI UR9, UR4, UR6, UR5 ;  /* 0x0000000604097299 */ /* 0x000fe40008010205 */
[----:B------:R1:W3:Y:S01]  /*0c90*/  @P3 LDG.E R4, [R12.64] ;  /* 0x000000120c043981 */ /* 0x0002e2000c1e1900 */
[----:B------:R-:W-:Y:S01]  /*0ca0*/  LEA.HI R101, R3, R224, RZ, 0x3 ;  /* 0x000000e003657211 */ /* 0x000fe200078f18ff */
[----:B------:R-:W-:Y:S01]  /*0cb0*/  IMAD R136, R223, c[0x0][0x244], R136 ;  /* 0x00009100df887a24 */ /* 0x000fe200078e0288 */
[----:B------:R-:W-:Y:S01]  /*0cc0*/  SHF.R.S32.HI R5, RZ, 0x1f, R226 ;  /* 0x0000001fff057819 */ /* 0x000fe200000114e2 */
[----:B--2---:R-:W-:Y:S01]  /*0cd0*/  IMAD R0, R53, -0x30, R2 ;  /* 0xffffffd035007824 */ /* 0x004fe200078e0202 */
[----:B------:R-:W-:Y:S01]  /*0ce0*/  LOP3.LUT R9, R101, 0xfffffff8, RZ, 0xc0, !PT ;  /* 0xfffffff865097812 */ /* 0x000fe200078ec0ff */
[----:B------:R-:W-:Y:S01]  /*0cf0*/  UIMAD.WIDE.U32 UR14, UR7, UR10, URZ ;  /* 0x0000000a070e72a5 */ /* 0x000fe2000f8e003f */
[----:B------:R-:W-:Y:S01]  /*0d00*/  SEL R121, R5, RZ, !P4 ;  /* 0x000000ff05797207 */ /* 0x000fe20006000000 */
[----:B------:R-:W-:Y:S01]  /*0d10*/  UIMAD UR8, UR7, UR11, URZ ;  /* 0x0000000b070872a4 */ /* 0x000fe2000f8e023f */
[----:B------:R-:W-:Y:S01]  /*0d20*/  SHF.R.S32.HI R101, RZ, 0x3, R101 ;  /* 0x00000003ff657819 */ /* 0x000fe20000011465 */
[----:B------:R-:W-:Y:S01]  /*0d30*/  IMAD.IADD R18, R224, 0x1, -R9 ;  /* 0x00000001e0127824 */ /* 0x000fe200078e0a09 */
[----:B------:R-:W-:Y:S01]  /*0d40*/  IMNMX R0, R0, 0x30, PT ;  /* 0x0000003000007817 */ /* 0x000fe20003800200 */
[----:B------:R-:W-:Y:S01]  /*0d50*/  IMAD R26, R223, c[0x0][0x1ec], R26 ;  /* 0x00007b00df1a7a24 */ /* 0x000fe200078e021a */
[----:B------:R-:W-:Y:S01]  /*0d60*/  IADD3 R97, P0, R101, R6, RZ ;  /* 0x0000000665617210 */ /* 0x000fe20007f1e0ff */
[----:B------:R-:W-:Y:S01]  /*0d70*/  IMAD.SHL.U32 R16, R18, 0x8, RZ ;  /* 0x0000000812107824 */ /* 0x000fe200078e00ff */
[----:B------:R-:W-:Y:S01]  /*0d80*/  UIADD3 UR8, UR15, UR8, URZ ;  /* 0x000000080f087290 */ /* 0x000fe2000fffe03f */
[----:B------:R-:W-:Y:S01]  /*0d90*/  IMAD.IADD R0, R0, 0x1, -R101 ;  /* 0x0000000100007824 */ /* 0x000fe200078e0a65 */
[----:B------:R-:W-:Y:S01]  /*0da0*/  IADD3 R27, R11, R26, RZ ;  /* 0x0000001a0b1b7210 */ /* 0x000fe20007ffe0ff */
[----:B------:R-:W-:Y:S01]  /*0db0*/  IMAD.MOV.U32 R26, RZ, RZ, R10 ;  /* 0x000000ffff1a7224 */ /* 0x000fe200078e000a */
[--C-:B------:R-:W-:Y:S01]  /*0dc0*/  SHF.R.S32.HI R17, RZ, 0x1f, R16.reuse ;  /* 0x0000001fff117819 */ /* 0x100fe20000011410 */
[----:B------:R-:W-:Y:S01]  /*0dd0*/  IMAD.SHL.U32 R18, R18, 0x4, RZ ;  /* 0x0000000412127824 */ /* 0x000fe200078e00ff */
[----:B------:R-:W-:Y:S01]  /*0de0*/  SHF.R.S32.HI R10, RZ, 0x1f, R53 ;  /* 0x0000001fff0a7819 */ /* 0x000fe20000011435 */
[----:B------:R-:W-:Y:S01]  /*0df0*/  IMAD R7, R53, UR8, RZ ;  /* 0x0000000835077c24 */ /* 0x000fe2000f8e02ff */
[----:B------:R-:W-:Y:S01]  /*0e00*/  ISETP.GE.AND P2, PT, R0, 0x1, PT ;  /* 0x000000010000780c */ /* 0x000fe20003f46270 */
[----:B------:R-:W-:Y:S01]  /*0e10*/  IMAD.WIDE.U32 R8, R223, c[0x0][0x240], R16 ;  /* 0x00009000df087a25 */ /* 0x000fe200078e0010 */
[----:B------:R-:W-:Y:S01]  /*0e20*/  SHF.R.S32.HI R19, RZ, 0x1f, R18 ;  /* 0x0000001fff137819 */ /* 0x000fe20000011412 */
[----:B------:R-:W-:Y:S01]  /*0e30*/  USHF.L.U32 UR12, UR10, 0x5, URZ ;  /* 0x000000050a0c7899 */ /* 0x000fe2000800063f */
[----:B------:R-:W-:Y:S01]  /*0e40*/  IADD3 R14, R18, 0x40, RZ ;  /* 0x00000040120e7810 */ /* 0x000fe20007ffe0ff */
[----:B------:R-:W-:Y:S01]  /*0e50*/  IMAD.IADD R137, R9, 0x1, R136 ;  /* 0x0000000109897824 */ /* 0x000fe200078e0288 */
[----:B------:R-:W-:Y:S01]  /*0e60*/  USHF.L.U64.HI UR11, UR10, UR6, UR11 ;  /* 0x000000060a0b7299 */ /* 0x000fe2000801020b */
[----:B------:R-:W-:Y:S01]  /*0e70*/  IMAD.MOV.U32 R136, RZ, RZ, R8 ;  /* 0x000000ffff887224 */ /* 0x000fe200078e0008 */
[----:B------:R-:W-:Y:S01]  /*0e80*/  SHF.R.S32.HI R8, RZ, 0x1f, R101 ;  /* 0x0000001fff087819 */ /* 0x000fe20000011465 */
[----:B------:R-:W-:Y:S01]  /*0e90*/  IMAD R9, R121, c[0x0][0x248], RZ ;  /* 0x0000920079097a24 */ /* 0x000fe200078e02ff */
[----:B------:R-:W-:Y:S01]  /*0ea0*/  IADD3 R109, R16, 0x80, RZ ;  /* 0x00000080106d7810 */ /* 0x000fe20007ffe0ff */
[----:B------:R-:W-:Y:S01]  /*0eb0*/  IMAD.WIDE.U32 R136, R140, c[0x0][0x248], R136 ;  /* 0x000092008c887a25 */ /* 0x000fe200078e0088 */
[----:B------:R-:W-:Y:S01]  /*0ec0*/  LEA.HI.X.SX32 R95, R6, R8, 0x1, P0 ;  /* 0x00000008065f7211 */ /* 0x000fe200000f0eff */
[----:B------:R-:W-:Y:S01]  /*0ed0*/  USHF.L.U32 UR10, UR4, 0x5, URZ ;  /* 0x00000005040a7899 */ /* 0x000fe2000800063f */
[----:B------:R-:W-:Y:S01]  /*0ee0*/  ISETP.GT.AND P0, PT, R0, 0x20, PT ;  /* 0x000000200000780c */ /* 0x000fe20003f04270 */
[----:B------:R-:W-:Y:S01]  /*0ef0*/  IMAD R9, R140, c[0x0][0x24c], R9 ;  /* 0x000093008c097a24 */ /* 0x000fe200078e0209 */
[----:B------:R-:W-:Y:S01]  /*0f00*/  IADD3 R108, R16, 0xc0, RZ ;  /* 0x000000c0106c7810 */ /* 0x000fe20007ffe0ff */
[----:B------:R-:W-:Y:S01]  /*0f10*/  IMAD R6, R95, c[0x0][0x238], RZ ;  /* 0x00008e005f067a24 */ /* 0x000fe200078e02ff */
[----:B------:R-:W-:Y:S01]  /*0f20*/  IADD3 R106, R101, 0x20, RZ ;  /* 0x00000020656a7810 */ /* 0x000fe20007ffe0ff */
[----:B------:R-:W-:Y:S01]  /*0f30*/  IMAD R7, R10, UR14, R7 ;  /* 0x0000000e0a077c24 */ /* 0x000fe2000f8e0207 */
[----:B------:R-:W-:Y:S01]  /*0f40*/  IADD3 R137, R137, R9, RZ ;  /* 0x0000000989897210 */ /* 0x000fe20007ffe0ff */
[----:B------:R-:W-:Y:S01]  /*0f50*/  IMAD R139, R97, c[0x0][0x23c], R6 ;  /* 0x00008f00618b7a24 */ /* 0x000fe200078e0206 */
[----:B------:R-:W-:Y:S01]  /*0f60*/  LEA.HI R6, R3, R224, RZ, 0x6 ;  /* 0x000000e003067211 */ /* 0x000fe200078f30ff */
[----:B------:R-:W-:Y:S01]  /*0f70*/  IMAD R24, R223, c[0x0][0x264], R24 ;  /* 0x00009900df187a24 */ /* 0x000fe200078e0218 */
[----:B------:R-:W-:Y:S01]  /*0f80*/  ISETP.GE.AND P6, PT, R108, c[0x0][0x1d4], PT ;  /* 0x000075006c007a0c */ /* 0x000fe20003fc6270 */
[----:B------:R-:W-:Y:S01]  /*0f90*/  IMAD.WIDE.U32 R136, R97, c[0x0][0x238], R136 ;  /* 0x00008e0061887a25 */ /* 0x000fe200078e0088 */
[----:B------:R-:W-:Y:S01]  /*0fa0*/  SHF.R.S32.HI R115, RZ, 0x1f, R106 ;  /* 0x0000001fff737819 */ /* 0x000fe2000001146a */
[----:B------:R-:W-:Y:S01]  /*0fb0*/  ULDC.64 UR4, c[0x0][0x280] ;  /* 0x0000a00000047ab9 */ /* 0x000fe20000000a00 */
[----:B------:R-:W-:Y:S01]  /*0fc0*/  IADD3 R116, -R101, 0x30, RZ ;  /* 0x0000003065747810 */ /* 0x000fe20007ffe1ff */
[----:B------:R-:W-:Y:S01]  /*0fd0*/  IMAD.WIDE.U32 R10, R223, c[0x0][0x260], R16 ;  /* 0x00009800df0a7a25 */ /* 0x000fe200078e0010 */
[----:B------:R-:W-:Y:S01]  /*0fe0*/  UIMAD.WIDE.U32 UR22, UR7, UR4, URZ ;  /* 0x00000004071672a5 */ /* 0x000fe2000f8e003f */
[----:B------:R-:W-:Y:S01]  /*0ff0*/  IADD3 R15, R18, 0x20, RZ ;  /* 0x00000020120f7810 */ /* 0x000fe20007ffe0ff */
[----:B------:R-:W-:Y:S01]  /*1000*/  UIMAD UR16, UR7, UR5, URZ ;  /* 0x00000005071072a4 */ /* 0x000fe2000f8e023f */
[----:B------:R-:W-:Y:S01]  /*1010*/  IMAD.IADD R139, R137, 0x1, R139 ;  /* 0x00000001898b7824 */ /* 0x000fe200078e028b */
[----:B------:R-:W-:Y:S01]  /*1020*/  ULDC UR20, c[0x0][0x1e0] ;  /* 0x0000780000147ab9 */ /* 0x000fe20000000800 */
[----:B------:R-:W-:Y:S01]  /*1030*/  IMAD.MOV.U32 R138, RZ, RZ, R136 ;  /* 0x000000ffff8a7224 */ /* 0x000fe200078e0088 */
[----:B------:R-:W-:Y:S01]  /*1040*/  ULDC.64 UR4, c[0x0][0x290] ;  /* 0x0000a40000047ab9 */ /* 0x000fe20000000a00 */
[----:B------:R-:W-:Y:S01]  /*1050*/  IMAD.IADD R25, R11, 0x1, R24 ;  /* 0x000000010b197824 */ /* 0x000fe200078e0218 */
[----:B------:R-:W-:Y:S01]  /*1060*/  MOV R24, R10 ;  /* 0x0000000a00187202 */ /* 0x000fe20000000f00 */
[----:B------:R-:W-:Y:S01]  /*1070*/  IMAD R146, R8, c[0x0][0x280], RZ ;  /* 0x0000a00008927a24 */ /* 0x000fe200078e02ff */
[----:B------:R-:W-:Y:S01]  /*1080*/  ULDC UR17, c[0x0][0x1e4] ;  /* 0x0000790000117ab9 */ /* 0x000fe20000000800 */
[----:B------:R-:W-:Y:S01]  /*1090*/  IMAD.WIDE.U32 R10, R53, UR14, R138 ;  /* 0x0000000e350a7c25 */ /* 0x000fe2000f8e008a */
[----:B------:R-:W-:-:S02]  /*10a0*/  UIMAD UR13, UR7, UR5, URZ ;  /* 0x00000005070d72a4 */ /* 0x000fc4000f8e023f */
[----:B------:R-:W-:Y:S01]  /*10b0*/  UIMAD.WIDE.U32 UR26, UR7, UR4, URZ ;  /* 0x00000004071a72a5 */ /* 0x000fe2000f8e003f */
[C---:B------:R-:W-:Y:S01]  /*10c0*/  IMAD R146, R101.reuse, c[0x0][0x284], R146 ;  /* 0x0000a10065927a24 */ /* 0x040fe200078e0292 */
[C---:B------:R-:W-:Y:S01]  /*10d0*/  @P2 LEA R30, P1, R10.reuse, c[0x0][0x220], 0x1 ;  /* 0x000088000a1e2a11 */ /* 0x040fe200078208ff */
[C---:B-1----:R-:W-:Y:S01]  /*10e0*/  IMAD.WIDE.U32 R12, R101.reuse, c[0x0][0x280], R16 ;  /* 0x0000a000650c7a25 */ /* 0x042fe200078e0010 */
[----:B------:R-:W-:Y:S01]  /*10f0*/  @P0 IADD3 R0, P4, R10, UR12, RZ ;  /* 0x0000000c0a000c10 */ /* 0x000fe2000ff9e0ff */
[----:B------:R-:W-:Y:S02]  /*1100*/  USHF.L.U64.HI UR5, UR4, UR6, UR5 ;  /* 0x0000000604057299 */ /* 0x000fe40008010205 */
[----:B------:R-:W-:Y:S01]  /*1110*/  IMAD.WIDE.U32 R150, R101, c[0x0][0x280], R18 ;  /* 0x0000a00065967a25 */ /* 0x000fe200078e0012 */
[----:B------:R-:W-:Y:S01]  /*1120*/  IADD3 R147, R146, R13, RZ ;  /* 0x0000000d92937210 */ /* 0x000fe20007ffe0ff */
[----:B------:R-:W-:Y:S02]  /*1130*/  USHF.L.U32 UR24, UR4, 0x5, URZ ;  /* 0x0000000504187899 */ /* 0x000fe4000800063f */
[----:B------:R-:W-:Y:S01]  /*1140*/  IMAD.IADD R7, R11, 0x1, R7 ;  /* 0x000000010b077824 */ /* 0x000fe200078e0207 */
[----:B------:R-:W-:Y:S01]  /*1150*/  UIMAD.WIDE.U32 UR28, UR7, UR20, URZ ;  /* 0x00000014071c72a5 */ /* 0x000fe2000f8e003f */
[----:B------:R-:W-:Y:S01]  /*1160*/  IMAD.IADD R151, R151, 0x1, R146 ;  /* 0x0000000197977824 */ /* 0x000fe200078e0292 */
[----:B------:R-:W-:Y:S01]  /*1170*/  UIMAD UR17, UR7, UR17, URZ ;  /* 0x00000011071172a4 */ /* 0x000fe2000f8e023f */
[----:B------:R-:W-:Y:S01]  /*1180*/  IMAD.MOV.U32 R146, RZ, RZ, R12 ;  /* 0x000000ffff927224 */ /* 0x000fe200078e000c */
[----:B------:R-:W-:Y:S01]  /*1190*/  @P2 LEA.HI.X R31, R10, c[0x0][0x224], R7, 0x1, P1 ;  /* 0x000089000a1f2a11 */ /* 0x000fe200008f0c07 */
[----:B------:R-:W-:Y:S01]  /*11a0*/  IMAD.SHL.U32 R99, R101, 0x40, RZ ;  /* 0x0000004065637824 */ /* 0x000fe200078e00ff */
[----:B------:R-:W-:Y:S01]  /*11b0*/  ISETP.GE.AND P1, PT, R16, c[0x0][0x1d4], PT ;  /* 0x0000750010007a0c */ /* 0x000fe20003f26270 */
[----:B------:R-:W-:Y:S01]  /*11c0*/  IMAD.SHL.U32 R6, R6, 0x8, RZ ;  /* 0x0000000806067824 */ /* 0x000fe200078e00ff */
[----:B------:R-:W-:Y:S01]  /*11d0*/  @P0 IADD3.X R7, R7, UR11, RZ, P4, !PT ;  /* 0x0000000b07070c10 */ /* 0x000fe2000a7fe4ff */
[----:B------:R-:W-:Y:S01]  /*11e0*/  IMAD R20, R94, c[0x0][0x210], RZ ;  /* 0x000084005e147a24 */ /* 0x000fe200078e02ff */
[----:B------:R-:W-:Y:S01]  /*11f0*/  LOP3.LUT R99, R99, 0x1c0, RZ, 0xc0, !PT ;  /* 0x000001c063637812 */ /* 0x000fe200078ec0ff */
[----:B------:R-:W-:Y:S01]  /*1200*/  IMAD R22, R8, c[0x0][0x290], RZ ;  /* 0x0000a40008167a24 */ /* 0x000fe200078e02ff */
[----:B------:R-:W-:Y:S01]  /*1210*/  P2R R114, PR, RZ, 0x2 ;  /* 0x00000002ff727803 */ /* 0x000fe20000000000 */
[C---:B------:R-:W-:Y:S01]  /*1220*/  IMAD R20, R223.reuse, c[0x0][0x214], R20 ;  /* 0x00008500df147a24 */ /* 0x040fe200078e0214 */
[----:B------:R-:W-:Y:S01]  /*1230*/  LOP3.LUT R6, R6, 0xfffffe00, RZ, 0xc0, !PT ;  /* 0xfffffe0006067812 */ /* 0x000fe200078ec0ff */
[----:B------:R-:W-:Y:S01]  /*1240*/  IMAD.WIDE.U32 R28, R223, c[0x0][0x210], R16 ;  /* 0x00008400df1c7a25 */ /* 0x000fe200078e0010 */
[----:B------:R-:W-:Y:S01]  /*1250*/  LOP3.LUT R110, R99, 0x38, R16, 0xf8, !PT ;  /* 0x00000038636e7812 */ /* 0x000fe200078ef810 */
[----:B------:R-:W-:Y:S01]  /*1260*/  ULDC UR21, c[0x0][0x280] ;  /* 0x0000a00000157ab9 */ /* 0x000fe20000000800 */
[----:B------:R-:W-:Y:S01]  /*1270*/  SHF.R.U32.HI R111, RZ, 0x3, R99 ;  /* 0x00000003ff6f7819 */ /* 0x000fe20000011663 */
[C---:B------:R-:W-:Y:S01]  /*1280*/  IMAD R22, R101.reuse, c[0x0][0x294], R22 ;  /* 0x0000a50065167a24 */ /* 0x040fe200078e0216 */
[----:B------:R-:W-:Y:S01]  /*1290*/  ISETP.NE.AND P4, PT, R114, RZ, PT ;  /* 0x000000ff7200720c */ /* 0x000fe20003f85270 */
[C---:B------:R-:W-:Y:S01]  /*12a0*/  IMAD.WIDE.U32 R148, R101.reuse, c[0x0][0x290], R18 ;  /* 0x0000a40065947a25 */ /* 0x040fe200078e0012 */
[----:B------:R-:W-:Y:S01]  /*12b0*/  LOP3.LUT R110, R6, R110, R111, 0xf6, !PT ;  /* 0x0000006e066e7212 */ /* 0x000fe200078ef66f */
[----:B------:R-:W-:Y:S01]  /*12c0*/  ULDC UR4, c[0x0][0x284] ;  /* 0x0000a10000047ab9 */ /* 0x000fe20000000800 */
[----:B------:R-:W-:Y:S01]  /*12d0*/  ISETP.GE.AND P1, PT, R16, c[0x0][0x27c], PT ;  /* 0x00009f0010007a0c */ /* 0x000fe20003f26270 */
[----:B------:R-:W-:Y:S01]  /*12e0*/  IMAD.WIDE.U32 R10, R101, c[0x0][0x290], R16 ;  /* 0x0000a400650a7a25 */ /* 0x000fe200078e0010 */
[----:B------:R-:W-:-:S02]  /*12f0*/  USHF.L.U64.HI UR4, UR21, UR6, UR4 ;  /* 0x0000000615047299 */ /* 0x000fc40008010204 */
[----:B------:R-:W-:Y:S01]  /*1300*/  SEL R3, RZ, c[0x0][0x27c], !P1 ;  /* 0x00009f00ff037a07 */ /* 0x000fe20004800000 */
[----:B------:R-:W-:Y:S01]  /*1310*/  IMAD.SHL.U32 R110, R110, 0x2, RZ ;  /* 0x000000026e6e7824 */ /* 0x000fe200078e00ff */
[----:B------:R-:W-:Y:S01]  /*1320*/  USHF.L.U32 UR21, UR21, 0x5, URZ ;  /* 0x0000000515157899 */ /* 0x000fe2000800063f */
[----:B------:R-:W-:Y:S01]  /*1330*/  IMAD.IADD R21, R29, 0x1, R20 ;  /* 0x000000011d157824 */ /* 0x000fe200078e0214 */
[----:B------:R-:W-:Y:S01]  /*1340*/  IADD3 R3, R16, R3, RZ ;  /* 0x0000000310037210 */ /* 0x000fe20007ffe0ff */
[----:B------:R-:W-:Y:S01]  /*1350*/  IMAD.IADD R149, R149, 0x1, R22 ;  /* 0x0000000195957824 */ /* 0x000fe200078e0216 */
[----:B------:R-:W-:Y:S01]  /*1360*/  @!PT LDS RZ, [RZ] ;  /* 0x00000000fffff984 */ /* 0x000fe20000000800 */
[----:B------:R-:W-:Y:S01]  /*1370*/  @!PT LDS RZ, [RZ] ;  /* 0x00000000fffff984 */ /* 0x000fe20000000800 */
[----:B------:R-:W-:Y:S01]  /*1380*/  @!PT LDS RZ, [RZ] ;  /* 0x00000000fffff984 */ /* 0x000fe20000000800 */
[----:B------:R1:W-:Y:S01]  /*1390*/  @P2 LDGSTS.E.BYPASS.LTC128B.128 [R110+0xa080], [R30.64], !P4 ;  /* 0x0a0800001e6e2fae */ /* 0x0003e2000e101d52 */
[----:B------:R-:W-:Y:S01]  /*13a0*/  MOV R20, R28 ;  /* 0x0000001c00147202 */ /* 0x000fe20000000f00 */
[----:B------:R-:W-:Y:S01]  /*13b0*/  IMAD.IADD R23, R22, 0x1, R11 ;  /* 0x0000000116177824 */ /* 0x000fe200078e020b */
[----:B------:R-:W-:Y:S01]  /*13c0*/  UIADD3 UR16, UR23, UR16, URZ ;  /* 0x0000001017107290 */ /* 0x000fe2000fffe03f */
[----:B------:R-:W-:Y:S01]  /*13d0*/  IMAD.MOV.U32 R22, RZ, RZ, R10 ;  /* 0x000000ffff167224 */ /* 0x000fe200078e000a */
[----:B------:R-:W-:Y:S01]  /*13e0*/  SHF.R.S32.HI R10, RZ, 0x1f, R3 ;  /* 0x0000001fff0a7819 */ /* 0x000fe20000011403 */
[----:B------:R-:W-:Y:S01]  /*13f0*/  IMAD.WIDE.U32 R152, R101, c[0x0][0x1e0], RZ ;  /* 0x0000780065987a25 */ /* 0x000fe200078e00ff */
[----:B------:R-:W-:-:S02]  /*1400*/  UIADD3 UR13, UR27, UR13, URZ ;  /* 0x0000000d1b0d7290 */ /* 0x000fc4000fffe03f */
[----:B------:R-:W-:Y:S01]  /*1410*/  UIADD3 UR17, UR29, UR17, URZ ;  /* 0x000000111d117290 */ /* 0x000fe2000fffe03f */
[----:B------:R-:W-:Y:S01]  /*1420*/  IMAD.SHL.U32 R107, R106, 0x40, RZ ;  /* 0x000000406a6b7824 */ /* 0x000fe200078e00ff */
[----:B------:R-:W-:Y:S01]  /*1430*/  ULDC.U8 UR6, c[0x0][0x298] ;  /* 0x0000a60000067ab9 */ /* 0x000fe20000000000 */
[----:B------:R-:W-:Y:S02]  /*1440*/  IMAD R121, R121, c[0x0][0x268], RZ ;  /* 0x00009a0079797a24 */ /* 0x000fe400078e02ff */
[----:B------:R-:W-:Y:S01]  /*1450*/  IMAD.WIDE.U32 R150, R144, c[0x0][0x280], R150 ;  /* 0x0000a00090967a25 */ /* 0x000fe200078e0096 */
[----:B------:R-:W-:-:S03]  /*1460*/  LOP3.LUT R107, R107, 0x1c0, RZ, 0xc0, !PT ;  /* 0x000001c06b6b7812 */ /* 0x000fc600078ec0ff */
[C---:B------:R-:W-:Y:S01]  /*1470*/  IMAD R121, R140.reuse, c[0x0][0x26c], R121 ;  /* 0x00009b008c797a24 */ /* 0x040fe200078e0279 */
[----:B------:R-:W-:Y:S01]  /*1480*/  SHF.R.U32.HI R117, RZ, 0x3, R107 ;  /* 0x00000003ff757819 */ /* 0x000fe2000001166b */
[----:B------:R-:W-:-:S04]  /*1490*/  IMAD.WIDE.U32 R140, R140, c[0x0][0x268], R24 ;  /* 0x00009a008c8c7a25 */ /* 0x000fc800078e0018 */
[----:B------:R-:W-:-:S04]  /*14a0*/  IMAD.WIDE.U32 R146, R144, c[0x0][0x280], R146 ;  /* 0x0000a00090927a25 */ /* 0x000fc800078e0092 */
[----:B------:R-:W-:-:S04]  /*14b0*/  IMAD.WIDE.U32 R148, R144, c[0x0][0x290], R148 ;  /* 0x0000a40090947a25 */ /* 0x000fc800078e0094 */
[----:B------:R-:W-:Y:S02]  /*14c0*/  IMAD R115, R115, c[0x0][0x1e0], RZ ;  /* 0x0000780073737a24 */ /* 0x000fe400078e02ff */
[----:B------:R-:W-:Y:S02]  /*14d0*/  IMAD.MOV.U32 R66, RZ, RZ, c[0x0][0x27c] ;  /* 0x00009f00ff427624 */ /* 0x000fe400078e00ff */
[----:B------:R-:W-:-:S04]  /*14e0*/  IMAD.WIDE.U32 R156, R106, c[0x0][0x1e0], RZ ;  /* 0x000078006a9c7a25 */ /* 0x000fc800078e00ff */
[----:B------:R-:W-:Y:S02]  /*14f0*/  IMAD R115, R106, c[0x0][0x1e4], R115 ;  /* 0x000079006a737a24 */ /* 0x000fe400078e0273 */
[----:B------:R-:W-:Y:S02]  /*1500*/  IMAD.SHL.U32 R67, R66, 0x2, RZ ;  /* 0x0000000242437824 */ /* 0x000fe400078e00ff */
[----:B------:R-:W-:Y:S01]  /*1510*/  IMAD.IADD R121, R141, 0x1, R121 ;  /* 0x000000018d797824 */ /* 0x000fe200078e0279 */
[----:B------:R-:W-:Y:S01]  /*1520*/  IADD3 R115, R157, R115, RZ ;  /* 0x000000739d737210 */ /* 0x000fe20007ffe0ff */
[--C-:B---3--:R-:W-:Y:S01]  /*1530*/  @P3 IMAD.MOV.U32 R12, RZ, RZ, R4.reuse ;  /* 0x000000ffff0c3224 */ /* 0x108fe200078e0004 */
[----:B------:R-:W-:Y:S02]  /*1540*/  @!P3 MOV R12, R226 ;  /* 0x000000e2000cb202 */ /* 0x000fe40000000f00 */
[----:B------:R-:W-:Y:S01]  /*1550*/  @P3 SHF.R.S32.HI R13, RZ, 0x1f, R4 ;  /* 0x0000001fff0d3819 */ /* 0x000fe20000011404 */
[----:B------:R-:W-:Y:S01]  /*1560*/  @!P3 IMAD.MOV.U32 R13, RZ, RZ, R5 ;  /* 0x000000ffff0db224 */ /* 0x000fe200078e0005 */
[----:B------:R-:W-:-:S02]  /*1570*/  SEL R154, R12, RZ, !P5 ;  /* 0x000000ff0c9a7207 */ /* 0x000fc40006800000 */
[----:B------:R-:W-:Y:S02]  /*1580*/  IADD3 R12, R18, R14, RZ ;  /* 0x0000000e120c7210 */ /* 0x000fe40007ffe0ff */
[----:B------:R-:W-:Y:S01]  /*1590*/  SEL R4, R13, RZ, !P5 ;  /* 0x000000ff0d047207 */ /* 0x000fe20006800000 */
[----:B------:R-:W-:Y:S01]  /*15a0*/  IMAD.WIDE.U32 R26, R154, c[0x0][0x1f0], R26 ;  /* 0x00007c009a1a7a25 */ /* 0x000fe200078e001a */
[----:B------:R-:W-:Y:S02]  /*15b0*/  ISETP.GE.AND P5, PT, R12, c[0x0][0x1d4], PT ;  /* 0x000075000c007a0c */ /* 0x000fe40003fa6270 */
[----:B------:R-:W-:Y:S01]  /*15c0*/  ISETP.GE.AND P3, PT, R109, c[0x0][0x1d4], PT ;  /* 0x000075006d007a0c */ /* 0x000fe20003f66270 */
[C---:B------:R-:W-:Y:S01]  /*15d0*/  IMAD R5, R4.reuse, c[0x0][0x1f0], RZ ;  /* 0x00007c0004057a24 */ /* 0x040fe200078e02ff */
[----:B------:R-:W-:Y:S01]  /*15e0*/  P2R R113, PR, RZ, 0x20 ;  /* 0x00000020ff717803 */ /* 0x000fe20000000000 */
[----:B------:R-:W-:Y:S01]  /*15f0*/  IMAD R119, R4, c[0x0][0x218], RZ ;  /* 0x0000860004777a24 */ /* 0x000fe200078e02ff */
[----:B------:R-:W-:Y:S01]  /*1600*/  P2R R112, PR, RZ, 0x8 ;  /* 0x00000008ff707803 */ /* 0x000fe20000000000 */
[----:B------:R-:W-:Y:S01]  /*1610*/  IMAD R5, R154, c[0x0][0x1f4], R5 ;  /* 0x00007d009a057a24 */ /* 0x000fe200078e0205 */
[----:B------:R-:W-:Y:S01]  /*1620*/  IADD3 R13, R18, 0x60, RZ ;  /* 0x00000060120d7810 */ /* 0x000fe20007ffe0ff */
[----:B------:R-:W-:-:S02]  /*1630*/  IMAD R119, R154, c[0x0][0x21c], R119 ;  /* 0x000087009a777a24 */ /* 0x000fc400078e0277 */
[----:B------:R-:W-:Y:S02]  /*1640*/  IMAD.IADD R27, R27, 0x1, R5 ;  /* 0x000000011b1b7824 */ /* 0x000fe400078e0205 */
[----:B------:R1:W-:Y:S01]  /*1650*/  @P2 LDGSTS.E.BYPASS.LTC128B.128 [R110+0xb880], [R30.64+0x80], !P5 ;  /* 0x0b8800801e6e2fae */ /* 0x0003e2000e901d52 */
[----:B------:R-:W-:-:S03]  /*1660*/  IMAD.WIDE.U32 R154, R154, c[0x0][0x218], R20 ;  /* 0x000086009a9a7a25 */ /* 0x000fc600078e0014 */
[----:B------:R1:W-:Y:S02]  /*1670*/  @P2 LDGSTS.E.BYPASS.LTC128B.128 [R110+0xd080], [R30.64+0x100], !P3 ;  /* 0x0d0801001e6e2fae */ /* 0x0003e4000d901d52 */
[----:B------:R-:W-:Y:S02]  /*1680*/  IADD3 R119, R155, R119, RZ ;  /* 0x000000779b777210 */ /* 0x000fe40007ffe0ff */
[----:B------:R1:W-:Y:S01]  /*1690*/  @P2 LDGSTS.E.BYPASS.LTC128B.128 [R110+0xe880], [R30.64+0x180], !P6 ;  /* 0x0e8801801e6e2fae */ /* 0x0003e2000f101d52 */
[----:B------:R-:W-:-:S04]  /*16a0*/  @P0 LEA R28, P2, R0, c[0x0][0x220], 0x1 ;  /* 0x00008800001c0a11 */ /* 0x000fc800078408ff */
[----:B------:R-:W-:Y:S02]  /*16b0*/  @P0 LEA.HI.X R29, R0, c[0x0][0x224], R7, 0x1, P2 ;  /* 0x00008900001d0a11 */ /* 0x000fe400010f0c07 */
[CC--:B------:R-:W-:Y:S02]  /*16c0*/  LEA.HI R0, R10.reuse, R3.reuse, RZ, 0x3 ;  /* 0x000000030a007211 */ /* 0x0c0fe400078f18ff */
[----:B------:R-:W-:Y:S01]  /*16d0*/  LEA.HI R10, R10, R3, RZ, 0x6 ;  /* 0x000000030a0a7211 */ /* 0x000fe200078f30ff */
[----:B------:R1:W-:Y:S01]  /*16e0*/  @P0 LDGSTS.E.BYPASS.LTC128B.128 [R110+0xb080], [R28.64], !P4 ;  /* 0x0b0800001c6e0fae */ /* 0x0003e2000e101d52 */
[----:B------:R-:W-:Y:S02]  /*16f0*/  SHF.R.S32.HI R3, RZ, 0x1f, R142 ;  /* 0x0000001fff037819 */ /* 0x000fe4000001148e */
[----:B------:R-:W-:Y:S01]  /*1700*/  IADD3 R100, P2, R142, R101, RZ ;  /* 0x000000658e647210 */ /* 0x000fe20007f5e0ff */
[----:B------:R1:W-:Y:S01]  /*1710*/  @P0 LDGSTS.E.BYPASS.LTC128B.128 [R110+0xc880], [R28.64+0x80], !P5 ;  /* 0x0c8800801c6e0fae */ /* 0x0003e2000e901d52 */
[----:B------:R-:W-:Y:S01]  /*1720*/  SHF.R.S32.HI R10, RZ, 0x6, R10 ;  /* 0x00000006ff0a7819 */ /* 0x000fe2000001140a */
[C---:B------:R-:W-:Y:S01]  /*1730*/  IMAD R105, R3.reuse, c[0x0][0x1e0], RZ ;  /* 0x0000780003697a24 */ /* 0x040fe200078e02ff */
[----:B------:R-:W-:Y:S01]  /*1740*/  IADD3.X R98, R3, R8, RZ, P2, !PT ;  /* 0x0000000803627210 */ /* 0x000fe200017fe4ff */
[----:B------:R-:W-:Y:S01]  /*1750*/  IMAD R8, R8, c[0x0][0x1e0], RZ ;  /* 0x0000780008087a24 */ /* 0x000fe200078e02ff */
[----:B------:R1:W-:Y:S01]  /*1760*/  @P0 LDGSTS.E.BYPASS.LTC128B.128 [R110+0xe080], [R28.64+0x100], !P3 ;  /* 0x0e0801001c6e0fae */ /* 0x0003e2000d901d52 */
[C---:B------:R-:W-:Y:S01]  /*1770*/  IMAD R105, R142.reuse, c[0x0][0x1e4], R105 ;  /* 0x000079008e697a24 */ /* 0x040fe200078e0269 */
[----:B------:R-:W-:Y:S01]  /*1780*/  SHF.R.S32.HI R3, RZ, 0x1f, R144 ;  /* 0x0000001fff037819 */ /* 0x000fe20000011490 */
[----:B------:R-:W-:Y:S01]  /*1790*/  IMAD R5, R101, c[0x0][0x1e4], R8 ;  /* 0x0000790065057a24 */ /* 0x000fe200078e0208 */
[----:B------:R1:W-:Y:S01]  /*17a0*/  @P0 LDGSTS.E.BYPASS.LTC128B.128 [R110+0xf880], [R28.64+0x180], !P6 ;  /* 0x0f8801801c6e0fae */ /* 0x0003e2000f101d52 */
[----:B------:R-:W-:Y:S01]  /*17b0*/  IMAD.WIDE.U32 R142, R142, c[0x0][0x1e0], R26 ;  /* 0x000078008e8e7a25 */ /* 0x000fe200078e001a */
[----:B------:R-:W-:-:S02]  /*17c0*/  LOP3.LUT R24, R107, 0x38, R0, 0xf8, !PT ;  /* 0x000000386b187812 */ /* 0x000fc400078ef800 */
[----:B------:R-:W0:Y:S01]  /*17d0*/  LDGDEPBAR ;  /* 0x00000000000079af */ /* 0x000e220000000000 */
[----:B------:R-:W-:Y:S01]  /*17e0*/  IMAD.IADD R104, R153, 0x1, R5 ;  /* 0x0000000199687824 */ /* 0x000fe200078e0205 */
[----:B------:R-:W-:Y:S01]  /*17f0*/  IADD3 R103, P2, P0, R142, R152, R16 ;  /* 0x000000988e677210 */ /* 0x000fe2000785e010 */
[----:B------:R-:W-:Y:S01]  /*1800*/  IMAD.IADD R105, R143, 0x1, R105 ;  /* 0x000000018f697824 */ /* 0x000fe200078e0269 */
[----:B------:R-:W-:Y:S01]  /*1810*/  SHF.R.S32.HI R5, RZ, 0x1f, R106 ;  /* 0x0000001fff057819 */ /* 0x000fe2000001146a */
[C---:B------:R-:W-:Y:S01]  /*1820*/  IMAD R123, R3.reuse, c[0x0][0x280], RZ ;  /* 0x0000a000037b7a24 */ /* 0x040fe200078e02ff */
[----:B------:R-:W-:Y:S01]  /*1830*/  LOP3.LUT R131, R24, R117, RZ, 0x3c, !PT ;  /* 0x0000007518837212 */ /* 0x000fe200078e3cff */
[----:B------:R-:W-:Y:S01]  /*1840*/  IMAD R3, R3, c[0x0][0x290], RZ ;  /* 0x0000a40003037a24 */ /* 0x000fe200078e02ff */
[----:B------:R-:W-:Y:S01]  /*1850*/  IADD3.X R102, R105, R104, R17, P2, P0 ;  /* 0x0000006869667210 */ /* 0x000fe200017e0411 */
[----:B------:R-:W-:Y:S01]  /*1860*/  IMAD R123, R144, c[0x0][0x284], R123 ;  /* 0x0000a100907b7a24 */ /* 0x000fe200078e027b */
[----:B------:R-:W-:Y:S01]  /*1870*/  ISETP.GE.AND P2, PT, R12, c[0x0][0x27c], PT ;  /* 0x00009f000c007a0c */ /* 0x000fe20003f46270 */
[C---:B------:R-:W-:Y:S01]  /*1880*/  IMAD R3, R144.reuse, c[0x0][0x294], R3 ;  /* 0x0000a50090037a24 */ /* 0x040fe200078e0203 */
[----:B------:R-:W-:Y:S01]  /*1890*/  LEA.HI R5, R5, R106, RZ, 0x3 ;  /* 0x0000006a05057211 */ /* 0x000fe200078f18ff */
[----:B------:R-:W-:Y:S01]  /*18a0*/  IMAD.WIDE.U32 R144, R144, c[0x0][0x290], R22 ;  /* 0x0000a40090907a25 */ /* 0x000fe200078e0016 */
[----:B------:R-:W-:-:S02]  /*18b0*/  SEL R7, RZ, c[0x0][0x27c], !P2 ;  /* 0x00009f00ff077a07 */ /* 0x000fc40005000000 */
[----:B------:R-:W-:Y:S01]  /*18c0*/  LOP3.LUT R26, R99, 0x38, R0, 0xf8, !PT ;  /* 0x00000038631a7812 */ /* 0x000fe200078ef800 */
[----:B------:R-:W-:Y:S01]  /*18d0*/  IMAD.SHL.U32 R11, R5, 0x40, RZ ;  /* 0x00000040050b7824 */ /* 0x000fe200078e00ff */
[----:B------:R-:W-:Y:S01]  /*18e0*/  IADD3 R7, R12, R7, RZ ;  /* 0x000000070c077210 */ /* 0x000fe20007ffe0ff */
[----:B------:R-:W-:Y:S01]  /*18f0*/  IMAD R22, R10, 0xc00, R6 ;  /* 0x00000c000a167824 */ /* 0x000fe200078e0206 */
[----:B------:R-:W-:Y:S01]  /*1900*/  LOP3.LUT R133, R26, R111, RZ, 0x3c, !PT ;  /* 0x0000006f1a857212 */ /* 0x000fe200078e3cff */
[----:B------:R-:W-:Y:S01]  /*1910*/  IMAD.IADD R125, R151, 0x1, R123 ;  /* 0x00000001977d7824 */ /* 0x000fe200078e027b */
[----:B------:R-:W-:Y:S01]  /*1920*/  SHF.R.S32.HI R8, RZ, 0x1f, R7 ;  /* 0x0000001fff087819 */ /* 0x000fe20000011407 */
[----:B------:R-:W-:Y:S01]  /*1930*/  IMAD.IADD R124, R149, 0x1, R3 ;  /* 0x00000001957c7824 */ /* 0x000fe200078e0203 */
[----:B------:R-:W-:Y:S01]  /*1940*/  LOP3.LUT R11, R11, 0xfffffe00, RZ, 0xc0, !PT ;  /* 0xfffffe000b0b7812 */ /* 0x000fe200078ec0ff */
[----:B------:R-:W-:Y:S01]  /*1950*/  IMAD.IADD R122, R3, 0x1, R145 ;  /* 0x00000001037a7824 */ /* 0x000fe200078e0291 */
[----:B------:R-:W-:-:S02]  /*1960*/  LEA.HI R68, R8, R7, RZ, 0x3 ;  /* 0x0000000708447211 */ /* 0x000fc400078f18ff */
[----:B------:R-:W-:Y:S01]  /*1970*/  LEA.HI R8, R8, R7, RZ, 0x6 ;  /* 0x0000000708087211 */ /* 0x000fe200078f30ff */
[----:B------:R-:W-:Y:S01]  /*1980*/  IMAD R10, R10, 0xc00, R11 ;  /* 0x00000c000a0a7824 */ /* 0x000fe200078e020b */
[----:B------:R-:W-:Y:S02]  /*1990*/  LOP3.LUT R132, R99, 0x38, R68, 0xf8, !PT ;  /* 0x0000003863847812 */ /* 0x000fe400078ef844 */
[----:B------:R-:W-:Y:S01]  /*19a0*/  SHF.R.S32.HI R8, RZ, 0x6, R8 ;  /* 0x00000006ff087819 */ /* 0x000fe20000011408 */
[----:B------:R-:W-:Y:S01]  /*19b0*/  IMAD.IADD R131, R10, 0x1, R131 ;  /* 0x000000010a837824 */ /* 0x000fe200078e0283 */
[----:B------:R-:W-:Y:S02]  /*19c0*/  LOP3.LUT R10, R107, 0x38, R68, 0xf8, !PT ;  /* 0x000000386b0a7812 */ /* 0x000fe400078ef844 */
[----:B------:R-:W-:Y:S01]  /*19d0*/  LOP3.LUT R132, R132, R111, RZ, 0x3c, !PT ;  /* 0x0000006f84847212 */ /* 0x000fe200078e3cff */
[----:B------:R-:W-:Y:S01]  /*19e0*/  IMAD R5, R8, 0xc00, R6 ;  /* 0x00000c0008057824 */ /* 0x000fe200078e0206 */
[----:B------:R-:W-:Y:S01]  /*19f0*/  LOP3.LUT R129, R10, R117, RZ, 0x3c, !PT ;  /* 0x000000750a817212 */ /* 0x000fe200078e3cff */
[----:B------:R-:W-:Y:S01]  /*1a00*/  IMAD R8, R8, 0xc00, R11 ;  /* 0x00000c0008087824 */ /* 0x000fe200078e020b */
[----:B------:R-:W-:Y:S01]  /*1a10*/  IADD3 R133, R22, R133, RZ ;  /* 0x0000008516857210 */ /* 0x000fe20007ffe0ff */
[----:B------:R-:W-:Y:S01]  /*1a20*/  IMAD.IADD R132, R5, 0x1, R132 ;  /* 0x0000000105847824 */ /* 0x000fe200078e0284 */
[----:B------:R-:W-:Y:S01]  /*1a30*/  LOP3.LUT R128, R0, 0xfffffff8, RZ, 0xc0, !PT ;  /* 0xfffffff800807812 */ /* 0x000fe200078ec0ff */
[----:B------:R-:W-:Y:S01]  /*1a40*/  IMAD.SHL.U32 R131, R131, 0x2, RZ ;  /* 0x0000000283837824 */ /* 0x000fe200078e00ff */
[----:B------:R-:W-:Y:S01]  /*1a50*/  IADD3 R129, R8, R129, RZ ;  /* 0x0000008108817210 */ /* 0x000fe20007ffe0ff */
[----:B------:R-:W-:Y:S01]  /*1a60*/  IMAD.SHL.U32 R133, R133, 0x2, RZ ;  /* 0x0000000285857824 */ /* 0x000fe200078e00ff */
[----:B------:R-:W-:-:S02]  /*1a70*/  LOP3.LUT R127, R68, 0xfffffff8, RZ, 0xc0, !PT ;  /* 0xfffffff8447f7812 */ /* 0x000fc400078ec0ff */
[----:B------:R-:W-:Y:S01]  /*1a80*/  ISETP.GE.AND P0, PT, R66, 0x1, PT ;  /* 0x000000014200780c */ /* 0x000fe20003f06270 */
[----:B------:R-:W-:Y:S01]  /*1a90*/  IMAD.SHL.U32 R129, R129, 0x2, RZ ;  /* 0x0000000281817824 */ /* 0x000fe200078e00ff */
[----:B------:R-:W-:Y:S02]  /*1aa0*/  SHF.R.S32.HI R69, RZ, 0x3, R0 ;  /* 0x00000003ff457819 */ /* 0x000fe40000011400 */
[----:B------:R-:W-:Y:S02]  /*1ab0*/  IADD3 R123, R123, R147, RZ ;  /* 0x000000937b7b7210 */ /* 0x000fe40007ffe0ff */
[----:B------:R-:W-:Y:S02]  /*1ac0*/  SHF.R.S32.HI R126, RZ, 0x1f, R128 ;  /* 0x0000001fff7e7819 */ /* 0x000fe40000011480 */
[----:B------:R-:W-:Y:S02]  /*1ad0*/  SHF.R.S32.HI R68, RZ, 0x3, R68 ;  /* 0x00000003ff447819 */ /* 0x000fe40000011444 */
[----:B------:R-:W-:-:S02]  /*1ae0*/  SHF.R.S32.HI R130, RZ, 0x1f, R127 ;  /* 0x0000001fff827819 */ /* 0x000fc4000001147f */
[----:B------:R-:W-:Y:S01]  /*1af0*/  SHF.L.U32 R132, R132, 0x1, RZ ;  /* 0x0000000184847819 */ /* 0x000fe200000006ff */
[----:B-1----:R-:W-:Y:S06]  /*1b00*/  BAR.SYNC.DEFER_BLOCKING 0x0 ;  /* 0x0000000000007b1d */ /* 0x002fec0000010000 */
.L_x_1062:
[----:B------:R-:W-:Y:S01]  /*1b10*/  SHF.R.S32.HI R118, RZ, 0x1f, R53 ;  /* 0x0000001fff767819 */ /* 0x000fe20000011435 */
[C---:B------:R-:W-:Y:S01]  /*1b20*/  IMAD R135, R53.reuse, UR17, RZ ;  /* 0x0000001135877c24 */ /* 0x040fe2000f8e02ff */
[----:B------:R-:W-:Y:S01]  /*1b30*/  ISETP.GE.AND P4, PT, R66, 0x1, PT ;  /* 0x000000014200780c */ /* 0x000fe20003f86270 */
[----:B------:R-:W-:Y:S01]  /*1b40*/  IMAD.WIDE.U32 R158, R53, UR28, RZ ;  /* 0x0000001c359e7c25 */ /* 0x000fe2000f8e00ff */
[----:B------:R-:W-:Y:S04]  /*1b50*/  DEPBAR.LE SB0, 0x0 ;  /* 0x000080000000791a */ /* 0x000fe80000000000 */
[----:B------:R-:W-:Y:S01]  /*1b60*/  BAR.SYNC.DEFER_BLOCKING 0x0 ;  /* 0x0000000000007b1d */ /* 0x000fe20000010000 */
[----:B------:R-:W-:Y:S01]  /*1b70*/  IADD3 R3, P3, P0, R103, UR10, R158 ;  /* 0x0000000a67037c10 */ /* 0x000fe2000f87e09e */
[----:B------:R-:W-:Y:S04]  /*1b80*/  IMAD R135, R118, UR28, R135 ;  /* 0x0000001c76877c24 */ /* 0x000fe8000f8e0287 */
[----:B------:R-:W-:Y:S05]  /*1b90*/  IMAD.IADD R135, R159, 0x1, R135 ;  /* 0x000000019f877824 */ /* 0x000fea00078e0287 */
[----:B------:R-:W-:Y:S02]  /*1ba0*/  IADD3.X R0, R102, UR9, R135, P3, P0 ;  /* 0x0000000966007c10 */ /* 0x000fe40009fe0487 */
[----:B-1----:R-:W-:Y:S05]  /*1bb0*/  IADD3 R5, P0, R103, R158, RZ ;  /* 0x0000009e67057210 */ /* 0x002fea0007f1e0ff */
[----:B------:R-:W-:Y:S01]  /*1bc0*/  IMAD.X R4, R135, 0x1, R102, P0 ;  /* 0x0000000187047824 */ /* 0x000fe200000e0666 */
[C---:B------:R-:W-:Y:S04]  /*1bd0*/  LEA R84, P0, R5.reuse, c[0x0][0x1c8], 0x1 ;  /* 0x0000720005547a11 */ /* 0x040fe800078008ff */
[----:B------:R-:W-:Y:S01]  /*1be0*/  LEA.HI.X R85, R5, c[0x0][0x1cc], R4, 0x1, P0 ;  /* 0x0000730005557a11 */ /* 0x000fe200000f0c04 */
[----:B------:R-:W-:Y:S01]  /*1bf0*/  BSSY B2, `(.L_x_1023) ;  /* 0x0000512000027945 */ /* 0x000fe20003800000 */
[C---:B------:R-:W-:Y:S04]  /*1c00*/  LEA R82, P0, R3.reuse, c[0x0][0x1c8], 0x1 ;  /* 0x0000720003527a11 */ /* 0x040fe800078008ff */
[----:B------:R-:W-:Y:S01]  /*1c10*/  LEA.HI.X R83, R3, c[0x0][0x1cc], R0, 0x1, P0 ;  /* 0x0000730003537a11 */ /* 0x000fe200000f0c00 */
[----:B------:R-:W-:-:S05]  /*1c20*/  @!P4 BRA `(.L_x_1024) ;  /* 0x00004e400000c947 */ /* 0x000fca0003800000 */
[C---:B------:R-:W-:Y:S01]  /*1c30*/  IMAD R3, R53.reuse, UR16, RZ ;  /* 0x0000001035037c24 */ /* 0x040fe2000f8e02ff */
[----:B------:R-:W-:Y:S01]  /*1c40*/  ISETP.NE.AND P0, PT, RZ, UR6, PT ;  /* 0x00000006ff007c0c */ /* 0x000fe2000bf05270 */
        /* <DEDUP_REMOVED lines=54> */
.L_x_1027:
[----:B------:R-:W-:Y:S05]  /*1fb0*/  BSYNC B0 ;  /* 0x0000000000007941 */ /* 0x000fea0003800000 */
.L_x_1026:
[----:B------:R-:W-:Y:S01]  /*1fc0*/  ISETP.GE.AND P5, PT, R106, R134, PT ;  /* 0x000000866a00720c */ /* 0x000fe20003fa6270 */
[----:B-----5:R-:W-:Y:S01]  /*1fd0*/  IMAD.MOV.U32 R10, RZ, RZ, R72 ;  /* 0x000000ffff0a7224 */ /* 0x020fe200078e0048 */
[----:B------:R-:W-:Y:S01]  /*1fe0*/  MOV R5, R36 ;  /* 0x0000002400057202 */ /* 0x000fe20000000f00 */
[----:B-1----:R-:W-:Y:S01]  /*1ff0*/  IMAD.MOV.U32 R9, RZ, RZ, R73 ;  /* 0x000000ffff097224 */ /* 0x002fe200078e0049 */
[----:B------:R-:W-:Y:S01]  /*2000*/  MOV R0, R41 ;  /* 0x0000002900007202 */ /* 0x000fe20000000f00 */
        /* <DEDUP_REMOVED lines=63> */
.L_x_1029:
[----:B------:R-:W-:Y:S05]  /*2400*/  BSYNC B0 ;  /* 0x0000000000007941 */ /* 0x000fea0003800000 */
.L_x_1028:
        /* <DEDUP_REMOVED lines=82> */
.L_x_1033:
[----:B------:R-:W-:Y:S05]  /*2930*/  BSYNC B0 ;  /* 0x0000000000007941 */ /* 0x000fea0003800000 */
.L_x_1032:
        /* <DEDUP_REMOVED lines=56> */
.L_x_1035:
[----:B------:R-:W-:Y:S05]  /*2cc0*/  BSYNC B0 ;  /* 0x0000000000007941 */ /* 0x000fea0003800000 */
.L_x_1034:
        /* <DEDUP_REMOVED lines=56> */
.L_x_1037:
[----:B------:R-:W-:Y:S05]  /*3050*/  BSYNC B0 ;  /* 0x0000000000007941 */ /* 0x000fea0003800000 */
.L_x_1036:
        /* <DEDUP_REMOVED lines=55> */
.L_x_1031:
[----:B------:R-:W-:Y:S05]  /*33d0*/  BSYNC B1 ;  /* 0x0000000000017941 */ /* 0x000fea0003800000 */
.L_x_1030:
        /* <DEDUP_REMOVED lines=30> */
[C---:B------:R-:W-:Y:S01]  /*35c0*/  @!P0 FMUL.FTZ R3, R33.reuse, R22 ;  /* 0x0000001621038220 */ /* 0x040fe20000410000 */
[----:B------:R-:W-:Y:S01]  /*35d0*/  @!P0 MOV R22, R27 ;  /* 0x0000001b00168202 */ /* 0x000fe20000000f00 */
[----:B------:R-:W-:Y:S01]  /*35e0*/  @!P0 FFMA.FTZ R42, R33, R38, -R42 ;  /* 0x00000026212a8223 */ /* 0x000fe2000001082a */
[--C-:B------:R-:W-:Y:S01]  /*35f0*/  @!P0 HADD2.F32 R33, -RZ, R23.reuse.H0_H0 ;  /* 0x20000017ff218230 */ /* 0x100fe20000004100 */
[----:B------:R-:W-:Y:S01]  /*3600*/  @!P0 FFMA.FTZ R0, R35, R36, R0 ;  /* 0x0000002423008223 */ /* 0x000fe20000010000 */
[----:B------:R-:W-:Y:S01]  /*3610*/  @!P0 HADD2.F32 R35, -RZ, R23.H1_H1 ;  /* 0x30000017ff238230 */ /* 0x000fe20000004100 */
[----:B------:R-:W-:Y:S01]  /*3620*/  @!P0 FFMA.FTZ R3, R37, R38, R3 ;  /* 0x0000002625038223 */ /* 0x000fe20000010003 */
[--C-:B------:R-:W-:Y:S01]  /*3630*/  @!P0 HADD2.F32 R39, -RZ, R22.reuse.H1_H1 ;  /* 0x30000016ff278230 */ /* 0x100fe20000004100 */
[----:B------:R-:W-:Y:S01]  /*3640*/  @!P0 FMUL.FTZ R4, R33, R10 ;  /* 0x0000000a21048220 */ /* 0x000fe20000410000 */
[----:B------:R-:W-:Y:S01]  /*3650*/  @!P0 F2FP.PACK_AB R41, R0, R41 ;  /* 0x000000290029823e */ /* 0x000fe200000000ff */
[----:B------:R-:W-:Y:S01]  /*3660*/  @!P0 HADD2.F32 R23, -RZ, R22.H0_H0 ;  /* 0x20000016ff178230 */ /* 0x000fe20000004100 */
[----:B------:R-:W-:Y:S01]  /*3670*/  @!P0 F2FP.PACK_AB R42, R3, R42 ;  /* 0x0000002a032a823e */ /* 0x000fe200000000ff */
[----:B------:R-:W-:Y:S01]  /*3680*/  @!P0 FMUL.FTZ R43, R35, R10 ;  /* 0x0000000a232b8220 */ /* 0x000fe20000410000 */
[----:B------:R-:W-:Y:S01]  /*3690*/  @!P0 MOV R24, R41 ;  /* 0x0000002900188202 */ /* 0x000fe20000000f00 */
[----:B------:R-:W-:Y:S01]  /*36a0*/  @!P0 FMUL.FTZ R44, R39, R32 ;  /* 0x00000020272c8220 */ /* 0x000fe20000410000 */
[----:B------:R-:W-:Y:S01]  /*36b0*/  @!P0 MOV R25, R42 ;  /* 0x0000002a00198202 */ /* 0x000fe20000000f00 */
[C---:B------:R-:W-:Y:S01]  /*36c0*/  @!P0 FMUL.FTZ R5, R23.reuse, R32 ;  /* 0x0000002017058220 */ /* 0x040fe20000410000 */
[----:B------:R-:W-:Y:S01]  /*36d0*/  @!P0 HADD2.F32 R36, -RZ, R59.H0_H0 ;  /* 0x2000003bff248230 */ /* 0x000fe20000004100 */
[----:B------:R-:W-:Y:S04]  /*36e0*/  @!P0 FFMA.FTZ R44, R23, R40, -R44 ;  /* 0x00000028172c8223 */ /* 0x000fe8000001082c */
[-C--:B------:R-:W-:Y:S02]  /*36f0*/  @!P0 FFMA.FTZ R4, R35, R36.reuse, R4 ;  /* 0x0000002423048223 */ /* 0x080fe40000010004 */
[----:B------:R-:W-:Y:S02]  /*3700*/  @!P0 FFMA.FTZ R43, R33, R36, -R43 ;  /* 0x00000024212b8223 */ /* 0x000fe4000001082b */
[----:B------:R-:W-:Y:S03]  /*3710*/  @!P0 FFMA.FTZ R5, R39, R40, R5 ;  /* 0x0000002827058223 */ /* 0x000fe60000010005 */
[----:B------:R-:W-:Y:S02]  /*3720*/  @!P0 F2FP.PACK_AB R43, R4, R43 ;  /* 0x0000002b042b823e */ /* 0x000fe400000000ff */
[----:B------:R-:W-:Y:S02]  /*3730*/  @!P0 F2FP.PACK_AB R44, R5, R44 ;  /* 0x0000002c052c823e */ /* 0x000fe400000000ff */
[----:B------:R-:W-:Y:S02]  /*3740*/  @!P0 MOV R26, R43 ;  /* 0x0000002b001a8202 */ /* 0x000fe40000000f00 */
[----:B------:R-:W-:Y:S05]  /*3750*/  @!P0 MOV R27, R44 ;  /* 0x0000002c001b8202 */ /* 0x000fea0000000f00 */
[----:B------:R1:W-:Y:S02]  /*3760*/  STG.E.128 [R82.64], R24 ;  /* 0x0000001852007986 */ /* 0x0003e4000c101d12 */
.L_x_1040:
[----:B------:R-:W-:Y:S05]  /*3770*/  BSYNC B0 ;  /* 0x0000000000007941 */ /* 0x000fea0003800000 */
.L_x_1039:
        /* <DEDUP_REMOVED lines=8> */
[--C-:B------:R-:W-:Y:S02]  /*3800*/  @!P0 SHF.R.U64 R10, R30, 0x10, R31.reuse ;  /* 0x000000101e0a8819 */ /* 0x100fe4000000121f */
        /* <DEDUP_REMOVED lines=22> */
[----:B------:R-:W-:Y:S01]  /*3970*/  @!P0 FFMA.FTZ R0, R32, R33, R0 ;  /* 0x0000002120008223 */ /* 0x000fe20000010000 */
[--C-:B------:R-:W-:Y:S01]  /*3980*/  @!P0 HADD2.F32 R32, -RZ, R22.reuse.H1_H1 ;  /* 0x30000016ff208230 */ /* 0x100fe20000004100 */
[-C--:B------:R-:W-:Y:S01]  /*3990*/  @!P0 FFMA.FTZ R40, R23, R36.reuse, -R40 ;  /* 0x0000002417288223 */ /* 0x080fe20000010828 */
[----:B------:R-:W-:Y:S01]  /*39a0*/  @!P0 HADD2.F32 R22, -RZ, R22.H0_H0 ;  /* 0x20000016ff168230 */ /* 0x000fe20000004100 */
[----:B------:R-:W-:Y:S01]  /*39b0*/  @!P0 FFMA.FTZ R3, R34, R36, R3 ;  /* 0x0000002422038223 */ /* 0x000fe20000010003 */
        /* <DEDUP_REMOVED lines=9> */
[----:B------:R-:W-:Y:S01]  /*3a50*/  @!P0 HADD2.F32 R33, -RZ, R58.H0_H0 ;  /* 0x2000003aff218230 */ /* 0x000fe20000004100 */
[C---:B------:R-:W-:Y:S02]  /*3a60*/  @!P0 FMUL.FTZ R5, R23.reuse, R30 ;  /* 0x0000001e17058220 */ /* 0x040fe40000410000 */
[-C--:B------:R-:W-:Y:S02]  /*3a70*/  @!P0 FFMA.FTZ R41, R23, R38.reuse, -R41 ;  /* 0x0000002617298223 */ /* 0x080fe40000010829 */
[-C--:B------:R-:W-:Y:S02]  /*3a80*/  @!P0 FFMA.FTZ R4, R32, R33.reuse, R4 ;  /* 0x0000002120048223 */ /* 0x080fe40000010004 */
[----:B------:R-:W-:Y:S02]  /*3a90*/  @!P0 FFMA.FTZ R39, R22, R33, -R39 ;  /* 0x0000002116278223 */ /* 0x000fe40000010827 */
[----:B------:R-:W-:Y:S03]  /*3aa0*/  @!P0 FFMA.FTZ R5, R35, R38, R5 ;  /* 0x0000002623058223 */ /* 0x000fe60000010005 */
[----:B------:R-:W-:Y:S02]  /*3ab0*/  @!P0 F2FP.PACK_AB R39, R4, R39 ;  /* 0x000000270427823e */ /* 0x000fe400000000ff */
[----:B------:R-:W-:Y:S02]  /*3ac0*/  @!P0 F2FP.PACK_AB R42, R5, R41 ;  /* 0x00000029052a823e */ /* 0x000fe400000000ff */
[----:B------:R-:W-:Y:S02]  /*3ad0*/  @!P0 MOV R26, R39 ;  /* 0x00000027001a8202 */ /* 0x000fe40000000f00 */
[----:B------:R-:W-:Y:S05]  /*3ae0*/  @!P0 MOV R27, R42 ;  /* 0x0000002a001b8202 */ /* 0x000fea0000000f00 */
[----:B------:R1:W-:Y:S02]  /*3af0*/  STG.E.128 [R82.64+0x80], R24 ;  /* 0x0000801852007986 */ /* 0x0003e4000c101d12 */
.L_x_1042:
[----:B------:R-:W-:Y:S05]  /*3b00*/  BSYNC B0 ;  /* 0x0000000000007941 */ /* 0x000fea0003800000 */
.L_x_1041:
        /* <DEDUP_REMOVED lines=43> */
[C---:B------:R-:W-:Y:S01]  /*3dc0*/  @!P0 FMUL.FTZ R39, R34.reuse, R28 ;  /* 0x0000001c22278220 */ /* 0x040fe20000410000 */
[----:B------:R-:W-:Y:S01]  /*3dd0*/  @!P0 MOV R25, R38 ;  /* 0x0000002600198202 */ /* 0x000fe20000000f00 */
[----:B------:R-:W-:Y:S01]  /*3de0*/  @!P0 HADD2.F32 R30, -RZ, R55.H0_H0 ;  /* 0x20000037ff1e8230 */ /* 0x000fe20000004100 */
[C---:B------:R-:W-:Y:S02]  /*3df0*/  @!P0 FMUL.FTZ R5, R9.reuse, R28 ;  /* 0x0000001c09058220 */ /* 0x040fe40000410000 */
[----:B------:R-:W-:Y:S02]  /*3e00*/  @!P0 FFMA.FTZ R39, R9, R36, -R39 ;  /* 0x0000002409278223 */ /* 0x000fe40000010827 */
        /* <DEDUP_REMOVED lines=8> */
.L_x_1044:
[----:B------:R-:W-:Y:S05]  /*3e90*/  BSYNC B0 ;  /* 0x0000000000007941 */ /* 0x000fea0003800000 */
.L_x_1043:
[----:B------:R-:W-:Y:S11]  /*3ea0*/  ISETP.GE.AND P0, PT, R108, c[0x0][0x1d4], PT ;  /* 0x000075006c007a0c */ /* 0x000ff60003f06270 */
[----:B------:R-:W-:Y:S02]  /*3eb0*/  @!UPT UIADD3 URZ, URZ, URZ, URZ ;  /* 0x0000003f3f3ff290 */ /* 0x000fe4000fffe03f */
        /* <DEDUP_REMOVED lines=54> */
.L_x_1025:
        /* <DEDUP_REMOVED lines=36> */
.L_x_1046:
[----:B------:R-:W-:Y:S05]  /*4460*/  BSYNC B0 ;  /* 0x0000000000007941 */ /* 0x000fea0003800000 */
.L_x_1045:
        /* <DEDUP_REMOVED lines=59> */
.L_x_1048:
[----:B------:R-:W-:Y:S05]  /*4820*/  BSYNC B0 ;  /* 0x0000000000007941 */ /* 0x000fea0003800000 */
.L_x_1047:
[----:B-----5:R-:W-:Y:S01]  /*4830*/  MOV R7, R73 ;  /* 0x0000004900077202 */ /* 0x020fe20000000f00 */
[----:B------:R-:W-:Y:S01]  /*4840*/  IMAD.MOV.U32 R10, RZ, RZ, R74 ;  /* 0x000000ffff0a7224 */ /* 0x000fe200078e004a */
[----:B-1----:R-:W-:Y:S01]  /*4850*/  MOV R4, R23 ;  /* 0x0000001700047202 */ /* 0x002fe20000000f00 */
[----:B------:R-:W-:Y:S01]  /*4860*/  IMAD.MOV.U32 R9, RZ, RZ, R75 ;  /* 0x000000ffff097224 */ /* 0x000fe200078e004b */
[----:B------:R-:W-:Y:S01]  /*4870*/  IADD3 R84, -R67, c[0x0][0x1d4], RZ ;  /* 0x0000750043547a10 */ /* 0x000fe20007ffe1ff */
[----:B------:R-:W-:Y:S01]  /*4880*/  IMAD.MOV.U32 R8, RZ, RZ, R72 ;  /* 0x000000ffff087224 */ /* 0x000fe200078e0048 */
[----:B------:R-:W-:Y:S01]  /*4890*/  BSSY B1, `(.L_x_1049) ;  /* 0x0000117000017945 */ /* 0x000fe20003800000 */
        /* <DEDUP_REMOVED lines=26> */
[----:B------:R-:W-:Y:S01]  /*4a40*/  SEL R62, R67, R84, !P1 ;  /* 0x00000054433e7207 */ /* 0x000fe20004800000 */
[----:B------:R-:W1:Y:S01]  /*4a50*/  LDS.128 R32, [R133+0xa080] ;  /* 0x00a0800085207984 */ /* 0x000e620000000c00 */
[----:B------:R-:W-:Y:S02]  /*4a60*/  IADD3 R163, P3, P0, R142, R161, R128 ;  /* 0x000000a18ea37210 */ /* 0x000fe4000787e080 */
[----:B------:R-:W-:Y:S02]  /*4a70*/  SHF.R.S32.HI R55, RZ, 0x1f, R62 ;  /* 0x0000001fff377819 */ /* 0x000fe4000001143e */
[----:B------:R-:W-:Y:S02]  /*4a80*/  IADD3.X R162, R105, R120, R126, P3, P0 ;  /* 0x0000007869a27210 */ /* 0x000fe40001fe047e */
[----:B------:R-:W-:Y:S04]  /*4a90*/  LEA.HI R62, R55, R62, RZ, 0x4 ;  /* 0x0000003e373e7211 */ /* 0x000fe800078f20ff */
[----:B------:R-:W-:Y:S04]  /*4aa0*/  LEA.HI.SX32 R62, R62, R69, 0x1c ;  /* 0x000000453e3e7211 */ /* 0x000fe800078fe2ff */
[----:B------:R-:W-:Y:S01]  /*4ab0*/  SHF.R.S32.HI R55, RZ, 0x1f, R62 ;  /* 0x0000001fff377819 */ /* 0x000fe2000001143e */
[----:B------:R-:W-:Y:S03]  /*4ac0*/  IMAD.SHL.U32 R160, R62, 0x8, RZ ;  /* 0x000000083ea07824 */ /* 0x000fe600078e00ff */
[----:B------:R-:W-:Y:S02]  /*4ad0*/  LEA.HI R55, R55, R62, RZ, 0x3 ;  /* 0x0000003e37377211 */ /* 0x000fe400078f18ff */
[----:B------:R-:W-:Y:S02]  /*4ae0*/  ISETP.GE.AND P3, PT, R160, c[0x0][0x1d4], PT ;  /* 0x00007500a0007a0c */ /* 0x000fe40003f66270 */
[----:B------:R-:W-:Y:S05]  /*4af0*/  SHF.R.S32.HI R55, RZ, 0x3, R55 ;  /* 0x00000003ff377819 */ /* 0x000fea0000011437 */
[----:B------:R-:W-:Y:S06]  /*4b00*/  IMAD R52, R55, 0xc00, R6 ;  /* 0x00000c0037347824 */ /* 0x000fec00078e0206 */
[--C-:B------:R-:W-:Y:S02]  /*4b10*/  @!P3 SHF.R.S32.HI R165, RZ, 0x1f, R160.reuse ;  /* 0x0000001fffa5b819 */ /* 0x100fe400000114a0 */
[----:B------:R-:W-:Y:S04]  /*4b20*/  @!P3 IADD3 R168, P4, P0, R142, R161, R160 ;  /* 0x000000a18ea8b210 */ /* 0x000fe8000789e0a0 */
[----:B------:R-:W-:Y:S02]  /*4b30*/  @!P3 IADD3.X R165, R105, R120, R165, P4, P0 ;  /* 0x0000007869a5b210 */ /* 0x000fe400027e04a5 */
[C---:B------:R-:W-:Y:S04]  /*4b40*/  LEA R166, P0, R163.reuse, c[0x0][0x1c8], 0x1 ;  /* 0x00007200a3a67a11 */ /* 0x040fe800078008ff */
[----:B------:R-:W-:Y:S02]  /*4b50*/  LEA.HI.X R167, R163, c[0x0][0x1cc], R162, 0x1, P0 ;  /* 0x00007300a3a77a11 */ /* 0x000fe400000f0ca2 */
[----:B------:R-:W-:Y:S02]  /*4b60*/  LOP3.LUT R162, R99, 0x38, R160, 0xf8, !PT ;  /* 0x0000003863a27812 */ /* 0x000fe400078ef8a0 */
[----:B------:R-:W-:Y:S02]  /*4b70*/  @!P3 LEA R164, P0, R168, c[0x0][0x1c8], 0x1 ;  /* 0x00007200a8a4ba11 */ /* 0x000fe400078008ff */
[----:B------:R-:W-:Y:S02]  /*4b80*/  LOP3.LUT R163, R162, R111, RZ, 0x3c, !PT ;  /* 0x0000006fa2a37212 */ /* 0x000fe400078e3cff */
[----:B------:R-:W-:Y:S02]  /*4b90*/  @!P3 LEA.HI.X R165, R168, c[0x0][0x1cc], R165, 0x1, P0 ;  /* 0x00007300a8a5ba11 */ /* 0x000fe400000f0ca5 */
[----:B------:R-:W-:Y:S01]  /*4ba0*/  ISETP.GE.AND P0, PT, R16, c[0x0][0x27c], PT ;  /* 0x00009f0010007a0c */ /* 0x000fe20003f06270 */
[----:B------:R-:W-:Y:S05]  /*4bb0*/  IMAD.IADD R163, R52, 0x1, R163 ;  /* 0x0000000134a37824 */ /* 0x000fea00078e02a3 */
[----:B------:R-:W-:Y:S05]  /*4bc0*/  SHF.L.U32 R160, R163, 0x1, RZ ;  /* 0x00000001a3a07819 */ /* 0x000fea00000006ff */
[----:B------:R-:W2:Y:S02]  /*4bd0*/  LDS.128 R88, [R160+0xa080] ;  /* 0x00a08000a0587984 */ /* 0x000ea40000000c00 */
[----:B-1----:R-:W-:Y:S01]  /*4be0*/  @!P0 IMAD.MOV.U32 R51, RZ, RZ, R32 ;  /* 0x000000ffff338224 */ /* 0x002fe200078e0020 */
[----:B------:R-:W-:Y:S01]  /*4bf0*/  @!P0 SHF.R.U64 R63, R56, 0x10, R57 ;  /* 0x00000010383f8819 */ /* 0x000fe20000001239 */
[----:B------:R-:W-:Y:S01]  /*4c00*/  @!P0 HADD2.F32 R50, -RZ, R43.H1_H1 ;  /* 0x3000002bff328230 */ /* 0x000fe20000004100 */
[----:B------:R-:W-:Y:S01]  /*4c10*/  @!P0 SHF.R.U64 R48, R44, 0x10, R45 ;  /* 0x000000102c308819 */ /* 0x000fe2000000122d */
[----:B------:R-:W-:Y:S01]  /*4c20*/  @!P0 HADD2.F32 R54, -RZ, R54.H0_H0 ;  /* 0x20000036ff368230 */ /* 0x000fe20000004100 */
[--C-:B------:R-:W-:Y:S01]  /*4c30*/  @!P0 SHF.R.U64 R44, R46, 0x10, R47.reuse ;  /* 0x000000102e2c8819 */ /* 0x100fe2000000122f */
[----:B------:R-:W-:Y:S01]  /*4c40*/  @!P0 HADD2.F32 R64, -RZ, R64.H0_H0 ;  /* 0x20000040ff408230 */ /* 0x000fe20000004100 */
[----:B------:R-:W-:Y:S01]  /*4c50*/  @!P0 SHF.R.U32.HI R46, RZ, 0x10, R47 ;  /* 0x00000010ff2e8819 */ /* 0x000fe2000001162f */
[--C-:B------:R-:W-:Y:S01]  /*4c60*/  @!P0 HADD2.F32 R47, -RZ, R51.reuse.H0_H0 ;  /* 0x20000033ff2f8230 */ /* 0x100fe20000004100 */
[--C-:B------:R-:W-:Y:S01]  /*4c70*/  @!P0 SHF.R.U64 R62, R58, 0x10, R59.reuse ;  /* 0x000000103a3e8819 */ /* 0x100fe2000000123b */
[----:B------:R-:W-:Y:S01]  /*4c80*/  @!P0 HADD2.F32 R49, -RZ, R48.H0_H0 ;  /* 0x20000030ff318230 */ /* 0x000fe20000004100 */
[----:B------:R-:W-:Y:S01]  /*4c90*/  @!P0 SHF.R.U32.HI R65, RZ, 0x10, R59 ;  /* 0x00000010ff418819 */ /* 0x000fe2000001163b */
[----:B------:R-:W-:Y:S01]  /*4ca0*/  @!P0 HADD2.F32 R48, -RZ, R51.H1_H1 ;  /* 0x30000033ff308230 */ /* 0x000fe20000004100 */
[----:B------:R-:W-:Y:S01]  /*4cb0*/  @!P0 FMUL.FTZ R0, R47, R50 ;  /* 0x000000322f008220 */ /* 0x000fe20000410000 */
[----:B------:R-:W-:Y:S01]  /*4cc0*/  @!P0 SHF.R.U32.HI R45, RZ, 0x10, R45 ;  /* 0x00000010ff2d8819 */ /* 0x000fe2000001162d */
[----:B------:R-:W-:Y:S01]  /*4cd0*/  @!P0 HADD2.F32 R44, -RZ, R44.H0_H0 ;  /* 0x2000002cff2c8230 */ /* 0x000fe20000004100 */
[----:B------:R-:W-:Y:S01]  /*4ce0*/  @!P0 SHF.R.U32.HI R61, RZ, 0x10, R57 ;  /* 0x00000010ff3d8819 */ /* 0x000fe20000011639 */
[-C--:B------:R-:W-:Y:S01]  /*4cf0*/  @!P0 FMUL.FTZ R3, R48, R49.reuse ;  /* 0x0000003130038220 */ /* 0x080fe20000410000 */
[----:B------:R-:W-:Y:S02]  /*4d00*/  @!P0 HADD2.F32 R57, -RZ, R63.H0_H0 ;  /* 0x2000003fff398230 */ /* 0x000fe40000004100 */
[----:B------:R-:W-:Y:S02]  /*4d10*/  @!P0 HADD2.F32 R62, -RZ, R62.H0_H0 ;  /* 0x2000003eff3e8230 */ /* 0x000fe40000004100 */
[----:B------:R-:W-:Y:S01]  /*4d20*/  @!P0 HADD2.F32 R65, -RZ, R65.H0_H0 ;  /* 0x20000041ff418230 */ /* 0x000fe20000004100 */
[----:B--2---:R-:W-:Y:S01]  /*4d30*/  @!P0 IMAD.MOV.U32 R58, RZ, RZ, R89 ;  /* 0x000000ffff3a8224 */ /* 0x004fe200078e0059 */
[----:B------:R-:W-:Y:S01]  /*4d40*/  @!P0 MOV R56, R88 ;  /* 0x0000005800388202 */ /* 0x000fe20000000f00 */
[----:B------:R-:W-:Y:S02]  /*4d50*/  @!P0 IMAD.MOV.U32 R59, RZ, RZ, R90 ;  /* 0x000000ffff3b8224 */ /* 0x000fe400078e005a */
[----:B------:R-:W-:Y:S02]  /*4d60*/  @!P0 IMAD.MOV.U32 R63, RZ, RZ, R91 ;  /* 0x000000ffff3f8224 */ /* 0x000fe400078e005b */
[--C-:B------:R-:W-:Y:S02]  /*4d70*/  @!P0 HADD2.F32 R55, -RZ, R56.reuse.H0_H0 ;  /* 0x20000038ff378230 */ /* 0x100fe40000004100 */
[----:B------:R-:W-:Y:S03]  /*4d80*/  @!P0 HADD2.F32 R56, -RZ, R56.H1_H1 ;  /* 0x30000038ff388230 */ /* 0x000fe60000004100 */
[C---:B------:R-:W-:Y:S02]  /*4d90*/  @!P0 FFMA.FTZ R0, R55.reuse, R54, R0 ;  /* 0x0000003637008223 */ /* 0x040fe40000010000 */
[----:B------:R-:W-:Y:S01]  /*4da0*/  @!P0 FMUL.FTZ R163, R56, R49 ;  /* 0x0000003138a38220 */ /* 0x000fe20000410000 */
[----:B------:R-:W-:Y:S01]  /*4db0*/  @!P0 MOV R49, R33 ;  /* 0x0000002100318202 */ /* 0x000fe20000000f00 */
[----:B------:R-:W-:Y:S01]  /*4dc0*/  @!P0 FMUL.FTZ R160, R55, R50 ;  /* 0x0000003237a08220 */ /* 0x000fe20000410000 */
[----:B------:R-:W-:Y:S01]  /*4dd0*/  @!P0 HADD2.F32 R55, -RZ, R60.H1_H1 ;  /* 0x3000003cff378230 */ /* 0x000fe20000004100 */
[-C--:B------:R-:W-:Y:S01]  /*4de0*/  @!P0 FFMA.FTZ R163, R48, R57.reuse, -R163 ;  /* 0x0000003930a38223 */ /* 0x080fe200000108a3 */
[----:B------:R-:W-:Y:S01]  /*4df0*/  @!P0 HADD2.F32 R48, -RZ, R45.H0_H0 ;  /* 0x2000002dff308230 */ /* 0x000fe20000004100 */
[----:B------:R-:W-:Y:S01]  /*4e00*/  @!P0 FFMA.FTZ R3, R56, R57, R3 ;  /* 0x0000003938038223 */ /* 0x000fe20000010003 */
[--C-:B------:R-:W-:Y:S01]  /*4e10*/  @!P0 HADD2.F32 R56, -RZ, R58.reuse.H1_H1 ;  /* 0x3000003aff388230 */ /* 0x100fe20000004100 */
[----:B------:R-:W-:Y:S01]  /*4e20*/  @!P0 FFMA.FTZ R160, R47, R54, -R160 ;  /* 0x000000362fa08223 */ /* 0x000fe200000108a0 */
[----:B------:R-:W-:Y:S02]  /*4e30*/  @!P0 HADD2.F32 R47, -RZ, R43.H0_H0 ;  /* 0x2000002bff2f8230 */ /* 0x000fe40000004100 */
[----:B------:R-:W-:Y:S01]  /*4e40*/  @!P0 HADD2.F32 R43, -RZ, R49.H1_H1 ;  /* 0x30000031ff2b8230 */ /* 0x000fe20000004100 */
[----:B------:R-:W-:Y:S01]  /*4e50*/  @!P0 FMUL.FTZ R169, R56, R48 ;  /* 0x0000003038a98220 */ /* 0x000fe20000410000 */
[----:B------:R-:W-:Y:S01]  /*4e60*/  @!P0 HADD2.F32 R54, -RZ, R58.H0_H0 ;  /* 0x2000003aff368230 */ /* 0x000fe20000004100 */
[----:B------:R-:W-:Y:S01]  /*4e70*/  @!P0 F2FP.PACK_AB R160, R163, R160 ;  /* 0x000000a0a3a0823e */ /* 0x000fe200000000ff */
[----:B------:R-:W-:Y:S01]  /*4e80*/  @!P0 HADD2.F32 R58, -RZ, R61.H0_H0 ;  /* 0x2000003dff3a8230 */ /* 0x000fe20000004100 */
[C---:B------:R-:W-:Y:S01]  /*4e90*/  @!P0 FMUL.FTZ R5, R43.reuse, R48 ;  /* 0x000000302b058220 */ /* 0x040fe20000410000 */
[----:B------:R-:W-:Y:S01]  /*4ea0*/  @!P0 HADD2.F32 R45, -RZ, R42.H1_H1 ;  /* 0x3000002aff2d8230 */ /* 0x000fe20000004100 */
[----:B------:R-:W-:Y:S01]  /*4eb0*/  @!P0 FMUL.FTZ R162, R54, R47 ;  /* 0x0000002f36a28220 */ /* 0x000fe20000410000 */
[----:B------:R-:W-:Y:S01]  /*4ec0*/  @!P0 HADD2.F32 R57, -RZ, R60.H0_H0 ;  /* 0x2000003cff398230 */ /* 0x000fe20000004100 */
[----:B------:R-:W-:Y:S01]  /*4ed0*/  @!P0 FFMA.FTZ R169, R43, R58, -R169 ;  /* 0x0000003a2ba98223 */ /* 0x000fe200000108a9 */
[----:B------:R-:W-:Y:S01]  /*4ee0*/  @!P0 MOV R43, R34 ;  /* 0x00000022002b8202 */ /* 0x000fe20000000f00 */
[----:B------:R-:W-:Y:S01]  /*4ef0*/  @!P0 IMAD.MOV.U32 R32, RZ, RZ, R160 ;  /* 0x000000ffff208224 */ /* 0x000fe200078e00a0 */
[--C-:B------:R-:W-:Y:S02]  /*4f00*/  @!P0 HADD2.F32 R60, -RZ, R59.reuse.H0_H0 ;  /* 0x2000003bff3c8230 */ /* 0x100fe40000004100 */
[----:B------:R-:W-:Y:S02]  /*4f10*/  @!P0 HADD2.F32 R59, -RZ, R59.H1_H1 ;  /* 0x3000003bff3b8230 */ /* 0x000fe40000004100 */
[--C-:B------:R-:W-:Y:S01]  /*4f20*/  @!P0 HADD2.F32 R48, -RZ, R43.reuse.H0_H0 ;  /* 0x2000002bff308230 */ /* 0x100fe20000004100 */
[-C--:B------:R-:W-:Y:S01]  /*4f30*/  @!P0 FMUL.FTZ R168, R60, R45.reuse ;  /* 0x0000002d3ca88220 */ /* 0x080fe20000410000 */
[----:B------:R-:W-:Y:S01]  /*4f40*/  @!P0 HADD2.F32 R43, -RZ, R43.H1_H1 ;  /* 0x3000002bff2b8230 */ /* 0x000fe20000004100 */
[-C--:B------:R-:W-:Y:S01]  /*4f50*/  @!P0 FMUL.FTZ R171, R59, R44.reuse ;  /* 0x0000002c3bab8220 */ /* 0x080fe20000410000 */
[----:B------:R-:W-:Y:S01]  /*4f60*/  @!P0 HADD2.F32 R50, -RZ, R49.H0_H0 ;  /* 0x20000031ff328230 */ /* 0x000fe20000004100 */
[----:B------:R-:W-:Y:S01]  /*4f70*/  @!P0 FMUL.FTZ R7, R48, R45 ;  /* 0x0000002d30078220 */ /* 0x000fe20000410000 */
[--C-:B------:R-:W-:Y:S01]  /*4f80*/  @!P0 HADD2.F32 R61, -RZ, R63.reuse.H0_H0 ;  /* 0x2000003fff3d8230 */ /* 0x100fe20000004100 */
[C---:B------:R-:W-:Y:S01]  /*4f90*/  @!P0 FMUL.FTZ R8, R43.reuse, R44 ;  /* 0x0000002c2b088220 */ /* 0x040fe20000410000 */
[----:B------:R-:W-:Y:S01]  /*4fa0*/  @!P0 HADD2.F32 R44, -RZ, R42.H0_H0 ;  /* 0x2000002aff2c8230 */ /* 0x000fe20000004100 */
[----:B------:R-:W-:Y:S01]  /*4fb0*/  @!P0 FFMA.FTZ R171, R43, R62, -R171 ;  /* 0x0000003e2bab8223 */ /* 0x000fe200000108ab */
[----:B------:R-:W-:Y:S01]  /*4fc0*/  @!P0 MOV R42, R35 ;  /* 0x00000023002a8202 */ /* 0x000fe20000000f00 */
[----:B------:R-:W-:Y:S01]  /*4fd0*/  @!P0 FMUL.FTZ R4, R50, R47 ;  /* 0x0000002f32048220 */ /* 0x000fe20000410000 */
[----:B------:R-:W-:Y:S01]  /*4fe0*/  @!P0 HADD2.F32 R63, -RZ, R63.H1_H1 ;  /* 0x3000003fff3f8230 */ /* 0x000fe20000004100 */
[----:B------:R-:W-:Y:S01]  /*4ff0*/  @!P0 FMUL.FTZ R170, R61, R44 ;  /* 0x0000002c3daa8220 */ /* 0x000fe20000410000 */
[----:B------:R-:W-:Y:S01]  /*5000*/  @!P0 HADD2.F32 R43, -RZ, R46.H0_H0 ;  /* 0x2000002eff2b8230 */ /* 0x000fe20000004100 */
[----:B------:R-:W-:Y:S01]  /*5010*/  @!P0 FFMA.FTZ R4, R54, R55, R4 ;  /* 0x0000003736048223 */ /* 0x000fe20000010004 */
[--C-:B------:R-:W-:Y:S01]  /*5020*/  @!P0 HADD2.F32 R45, -RZ, R42.reuse.H0_H0 ;  /* 0x2000002aff2d8230 */ /* 0x100fe20000004100 */
[----:B------:R-:W-:Y:S01]  /*5030*/  @!P0 FFMA.FTZ R168, R48, R57, -R168 ;  /* 0x0000003930a88223 */ /* 0x000fe200000108a8 */
[----:B------:R-:W-:Y:S01]  /*5040*/  @!P0 HADD2.F32 R42, -RZ, R42.H1_H1 ;  /* 0x3000002aff2a8230 */ /* 0x000fe20000004100 */
[----:B------:R-:W-:Y:S02]  /*5050*/  @!P0 FMUL.FTZ R173, R63, R43 ;  /* 0x0000002b3fad8220 */ /* 0x000fe40000410000 */
[----:B------:R-:W-:Y:S01]  /*5060*/  @!P0 FFMA.FTZ R162, R50, R55, -R162 ;  /* 0x0000003732a28223 */ /* 0x000fe200000108a2 */
[----:B------:R-:W-:Y:S01]  /*5070*/  @!P0 F2FP.PACK_AB R168, R171, R168 ;  /* 0x000000a8aba8823e */ /* 0x000fe200000000ff */
        /* <DEDUP_REMOVED lines=11> */
[----:B------:R-:W-:Y:S01]  /*5130*/  @!P0 FMUL.FTZ R10, R42, R43 ;  /* 0x0000002b2a0a8220 */ /* 0x000fe20000410000 */
[----:B------:R-:W-:Y:S01]  /*5140*/  @!P0 F2FP.PACK_AB R163, R5, R4 ;  /* 0x0000000405a3823e */ /* 0x000fe200000000ff */
[----:B------:R-:W-:Y:S01]  /*5150*/  @!P0 FFMA.FTZ R9, R61, R64, R9 ;  /* 0x000000403d098223 */ /* 0x000fe20000010009 */
[----:B------:R-:W-:Y:S01]  /*5160*/  @!P0 F2FP.PACK_AB R170, R8, R7 ;  /* 0x0000000708aa823e */ /* 0x000fe200000000ff */
[----:B------:R-:W-:Y:S01]  /*5170*/  @!P0 FFMA.FTZ R10, R63, R65, R10 ;  /* 0x000000413f0a8223 */ /* 0x000fe2000001000a */
[----:B------:R-:W-:Y:S01]  /*5180*/  @!P0 MOV R89, R163 ;  /* 0x000000a300598202 */ /* 0x000fe20000000f00 */
[----:B------:R-:W-:Y:S02]  /*5190*/  @!P0 IMAD.MOV.U32 R34, RZ, RZ, R168 ;  /* 0x000000ffff228224 */ /* 0x000fe400078e00a8 */
[----:B------:R-:W-:Y:S01]  /*51a0*/  @!P0 IMAD.MOV.U32 R88, RZ, RZ, R162 ;  /* 0x000000ffff588224 */ /* 0x000fe200078e00a2 */
[----:B------:R-:W-:Y:S01]  /*51b0*/  @!P0 F2FP.PACK_AB R171, R10, R9 ;  /* 0x000000090aab823e */ /* 0x000fe200000000ff */
[----:B------:R-:W-:Y:S01]  /*51c0*/  @!P0 IMAD.MOV.U32 R90, RZ, RZ, R170 ;  /* 0x000000ffff5a8224 */ /* 0x000fe200078e00aa */
[----:B------:R1:W-:Y:S02]  /*51d0*/  STG.E.128 [R166.64], R32 ;  /* 0x00000020a6007986 */ /* 0x0003e4000c101d12 */
[----:B------:R-:W-:Y:S06]  /*51e0*/  @!P0 MOV R91, R171 ;  /* 0x000000ab005b8202 */ /* 0x000fec0000000f00 */
[----:B------:R1:W-:Y:S02]  /*51f0*/  @!P3 STG.E.128 [R164.64], R88 ;  /* 0x00000058a400b986 */ /* 0x0003e4000c101d12 */
.L_x_1052:
[----:B------:R-:W-:Y:S05]  /*5200*/  BSYNC B0 ;  /* 0x0000000000007941 */ /* 0x000fea0003800000 */
.L_x_1051:
[----:B------:R-:W-:Y:S11]  /*5210*/  ISETP.GE.AND P0, PT, R12, c[0x0][0x1d4], PT ;  /* 0x000075000c007a0c */ /* 0x000ff60003f06270 */
[----:B------:R-:W-:Y:S02]  /*5220*/  @!UPT UIADD3 URZ, URZ, URZ, URZ ;  /* 0x0000003f3f3ff290 */ /* 0x000fe4000fffe03f */
[----:B------:R-:W-:-:S05]  /*5230*/  @P0 BRA `(.L_x_1050) ;  /* 0x000007c000000947 */ /* 0x000fca0003800000 */
[----:B------:R-:W-:Y:S01]  /*5240*/  SEL R48, R67, R84, !P2 ;  /* 0x0000005443307207 */ /* 0x000fe20005000000 */
[----:B-1----:R-:W1:Y:S01]  /*5250*/  LDS.128 R32, [R132+0xa080] ;  /* 0x00a0800084207984 */ /* 0x002e620000000c00 */
[-C--:B------:R-:W-:Y:S02]  /*5260*/  IADD3 R88, P3, P0, R142, R161.reuse, R127 ;  /* 0x000000a18e587210 */ /* 0x080fe4000787e07f */
        /* <DEDUP_REMOVED lines=15> */
[C---:B------:R-:W-:Y:S04]  /*5360*/  @!P3 LEA R88, P0, R161.reuse, c[0x0][0x1c8], 0x1 ;  /* 0x00007200a158ba11 */ /* 0x040fe800078008ff */
[----:B------:R-:W-:Y:S02]  /*5370*/  @!P3 LEA.HI.X R89, R161, c[0x0][0x1cc], R120, 0x1, P0 ;  /* 0x00007300a159ba11 */ /* 0x000fe400000f0c78 */
[----:B------:R-:W-:Y:S02]  /*5380*/  LOP3.LUT R120, R99, 0x38, R64, 0xf8, !PT ;  /* 0x0000003863787812 */ /* 0x000fe400078ef840 */
[----:B------:R-:W-:Y:S02]  /*5390*/  ISETP.GE.AND P0, PT, R12, c[0x0][0x27c], PT ;  /* 0x00009f000c007a0c */ /* 0x000fe40003f06270 */
[----:B------:R-:W-:Y:S05]  /*53a0*/  LOP3.LUT R65, R120, R111, RZ, 0x3c, !PT ;  /* 0x0000006f78417212 */ /* 0x000fea00078e3cff */
[----:B------:R-:W-:Y:S05]  /*53b0*/  IMAD.IADD R65, R46, 0x1, R65 ;  /* 0x000000012e417824 */ /* 0x000fea00078e0241 */
[----:B------:R-:W-:Y:S01]  /*53c0*/  SHF.L.U32 R64, R65, 0x1, RZ ;  /* 0x0000000141407819 */ /* 0x000fe200000006ff */
[----:B-1----:R-:W-:Y:S01]  /*53d0*/  @!P0 IMAD.MOV.U32 R45, RZ, RZ, R32 ;  /* 0x000000ffff2d8224 */ /* 0x002fe200078e0020 */
[----:B------:R-:W-:Y:S01]  /*53e0*/  @!P0 HADD2.F32 R44, -RZ, R41.H1_H1 ;  /* 0x30000029ff2c8230 */ /* 0x000fe20000004100 */
[----:B------:R-:W-:Y:S01]  /*53f0*/  @!P0 SHF.R.U64 R42, R36, 0x10, R37 ;  /* 0x00000010242a8819 */ /* 0x000fe20000001225 */
[----:B------:R-:W-:Y:S01]  /*5400*/  @!P0 HADD2.F32 R48, -RZ, R92.H1_H1 ;  /* 0x3000005cff308230 */ /* 0x000fe20000004100 */
[----:B------:R-:W1:Y:S01]  /*5410*/  LDS.128 R60, [R64+0xa080] ;  /* 0x00a08000403c7984 */ /* 0x000e620000000c00 */
[--C-:B------:R-:W-:Y:S01]  /*5420*/  @!P0 SHF.R.U64 R36, R38, 0x10, R39.reuse ;  /* 0x0000001026248819 */ /* 0x100fe20000001227 */
[----:B------:R-:W-:Y:S01]  /*5430*/  @!P0 HADD2.F32 R51, -RZ, R87.H1_H1 ;  /* 0x30000057ff338230 */ /* 0x000fe20000004100 */
[----:B------:R-:W-:Y:S01]  /*5440*/  @!P0 SHF.R.U32.HI R38, RZ, 0x10, R39 ;  /* 0x00000010ff268819 */ /* 0x000fe20000011627 */
[--C-:B------:R-:W-:Y:S01]  /*5450*/  @!P0 HADD2.F32 R39, -RZ, R45.reuse.H0_H0 ;  /* 0x2000002dff278230 */ /* 0x100fe20000004100 */
[----:B------:R-:W-:Y:S01]  /*5460*/  @!P0 SHF.R.U64 R49, R80, 0x10, R81 ;  /* 0x0000001050318819 */ /* 0x000fe20000001251 */
[----:B------:R-:W-:Y:S01]  /*5470*/  @!P0 HADD2.F32 R43, -RZ, R42.H0_H0 ;  /* 0x2000002aff2b8230 */ /* 0x000fe20000004100 */
[----:B------:R-:W-:Y:S01]  /*5480*/  @!P0 SHF.R.U32.HI R37, RZ, 0x10, R37 ;  /* 0x00000010ff258819 */ /* 0x000fe20000011625 */
[----:B------:R-:W-:Y:S01]  /*5490*/  @!P0 HADD2.F32 R42, -RZ, R45.H1_H1 ;  /* 0x3000002dff2a8230 */ /* 0x000fe20000004100 */
[----:B------:R-:W-:Y:S01]  /*54a0*/  @!P0 FMUL.FTZ R0, R39, R44 ;  /* 0x0000002c27008220 */ /* 0x000fe20000410000 */
[----:B------:R-:W-:Y:S01]  /*54b0*/  @!P0 HADD2.F32 R49, -RZ, R49.H0_H0 ;  /* 0x20000031ff318230 */ /* 0x000fe20000004100 */
[----:B------:R-:W-:Y:S01]  /*54c0*/  @!P0 SHF.R.U32.HI R80, RZ, 0x10, R81 ;  /* 0x00000010ff508819 */ /* 0x000fe20000011651 */
[----:B------:R-:W-:Y:S01]  /*54d0*/  @!P0 HADD2.F32 R57, -RZ, R87.H0_H0 ;  /* 0x20000057ff398230 */ /* 0x000fe20000004100 */
[-C--:B------:R-:W-:Y:S01]  /*54e0*/  @!P0 FMUL.FTZ R3, R42, R43.reuse ;  /* 0x0000002b2a038220 */ /* 0x080fe20000410000 */
[--C-:B------:R-:W-:Y:S02]  /*54f0*/  @!P0 SHF.R.U64 R55, R82, 0x10, R83.reuse ;  /* 0x0000001052378819 */ /* 0x100fe40000001253 */
[----:B------:R-:W-:Y:S03]  /*5500*/  @!P0 SHF.R.U32.HI R59, RZ, 0x10, R83 ;  /* 0x00000010ff3b8819 */ /* 0x000fe60000011653 */
[----:B------:R-:W-:Y:S02]  /*5510*/  @!P0 HADD2.F32 R55, -RZ, R55.H0_H0 ;  /* 0x20000037ff378230 */ /* 0x000fe40000004100 */
[----:B------:R-:W-:Y:S01]  /*5520*/  @!P0 HADD2.F32 R59, -RZ, R59.H0_H0 ;  /* 0x2000003bff3b8230 */ /* 0x000fe20000004100 */
[----:B-1----:R-:W-:Y:S01]  /*5530*/  @!P0 IMAD.MOV.U32 R54, RZ, RZ, R62 ;  /* 0x000000ffff368224 */ /* 0x002fe200078e003e */
[----:B------:R-:W-:Y:S01]  /*5540*/  @!P0 MOV R50, R60 ;  /* 0x0000003c00328202 */ /* 0x000fe20000000f00 */
[----:B------:R-:W-:Y:S03]  /*5550*/  @!P0 IMAD.MOV.U32 R58, RZ, RZ, R63 ;  /* 0x000000ffff3a8224 */ /* 0x000fe600078e003f */
[----:B------:R-:W-:Y:S02]  /*5560*/  @!P0 HADD2.F32 R52, -RZ, R54.H0_H0 ;  /* 0x20000036ff348230 */ /* 0x000fe40000004100 */
[--C-:B------:R-:W-:Y:S02]  /*5570*/  @!P0 HADD2.F32 R47, -RZ, R50.reuse.H0_H0 ;  /* 0x20000032ff2f8230 */ /* 0x100fe40000004100 */
[----:B------:R-:W-:Y:S02]  /*5580*/  @!P0 HADD2.F32 R50, -RZ, R50.H1_H1 ;  /* 0x30000032ff328230 */ /* 0x000fe40000004100 */
[----:B------:R-:W-:Y:S01]  /*5590*/  @!P0 HADD2.F32 R54, -RZ, R54.H1_H1 ;  /* 0x30000036ff368230 */ /* 0x000fe20000004100 */
[C---:B------:R-:W-:Y:S01]  /*55a0*/  @!P0 FMUL.FTZ R64, R47.reuse, R44 ;  /* 0x0000002c2f408220 */ /* 0x040fe20000410000 */
[--C-:B------:R-:W-:Y:S01]  /*55b0*/  @!P0 HADD2.F32 R56, -RZ, R58.reuse.H0_H0 ;  /* 0x2000003aff388230 */ /* 0x100fe20000004100 */
[-C--:B------:R-:W-:Y:S01]  /*55c0*/  @!P0 FFMA.FTZ R0, R47, R48.reuse, R0 ;  /* 0x000000302f008223 */ /* 0x080fe20000010000 */
[----:B------:R-:W-:Y:S01]  /*55d0*/  @!P0 HADD2.F32 R58, -RZ, R58.H1_H1 ;  /* 0x3000003aff3a8230 */ /* 0x000fe20000004100 */
[----:B------:R-:W-:Y:S01]  /*55e0*/  @!P0 FFMA.FTZ R64, R39, R48, -R64 ;  /* 0x0000003027408223 */ /* 0x000fe20000010840 */
[----:B------:R-:W-:Y:S01]  /*55f0*/  @!P0 HADD2.F32 R39, -RZ, R41.H0_H0 ;  /* 0x20000029ff278230 */ /* 0x000fe20000004100 */
[----:B------:R-:W-:Y:S01]  /*5600*/  @!P0 IMAD.MOV.U32 R48, RZ, RZ, R61 ;  /* 0x000000ffff308224 */ /* 0x000fe200078e003d */
[----:B------:R-:W-:Y:S01]  /*5610*/  @!P0 MOV R41, R34 ;  /* 0x0000002200298202 */ /* 0x000fe20000000f00 */
[C---:B------:R-:W-:Y:S01]  /*5620*/  @!P0 FMUL.FTZ R65, R50.reuse, R43 ;  /* 0x0000002b32418220 */ /* 0x040fe20000410000 */
[----:B------:R-:W-:Y:S01]  /*5630*/  @!P0 MOV R43, R33 ;  /* 0x00000021002b8202 */ /* 0x000fe20000000f00 */
[-C--:B------:R-:W-:Y:S01]  /*5640*/  @!P0 FFMA.FTZ R3, R50, R49.reuse, R3 ;  /* 0x0000003132038223 */ /* 0x080fe20000010003 */
[--C-:B------:R-:W-:Y:S01]  /*5650*/  @!P0 HADD2.F32 R47, -RZ, R48.reuse.H0_H0 ;  /* 0x20000030ff2f8230 */ /* 0x100fe20000004100 */
[----:B------:R-:W-:Y:S01]  /*5660*/  @!P0 FFMA.FTZ R65, R42, R49, -R65 ;  /* 0x000000312a418223 */ /* 0x000fe20000010841 */
[----:B------:R-:W-:Y:S02]  /*5670*/  @!P0 HADD2.F32 R48, -RZ, R48.H1_H1 ;  /* 0x30000030ff308230 */ /* 0x000fe40000004100 */
[----:B------:R-:W-:Y:S01]  /*5680*/  @!P0 HADD2.F32 R42, -RZ, R37.H0_H0 ;  /* 0x20000025ff2a8230 */ /* 0x000fe20000004100 */
[-C--:B------:R-:W-:Y:S01]  /*5690*/  @!P0 FMUL.FTZ R120, R47, R39.reuse ;  /* 0x000000272f788220 */ /* 0x080fe20000410000 */
[--C-:B------:R-:W-:Y:S01]  /*56a0*/  @!P0 HADD2.F32 R37, -RZ, R43.reuse.H1_H1 ;  /* 0x3000002bff258230 */ /* 0x100fe20000004100 */
[----:B------:R-:W-:Y:S01]  /*56b0*/  @!P0 F2FP.PACK_AB R64, R65, R64 ;  /* 0x000000404140823e */ /* 0x000fe200000000ff */
[----:B------:R-:W-:Y:S01]  /*56c0*/  @!P0 HADD2.F32 R50, -RZ, R80.H0_H0 ;  /* 0x20000050ff328230 */ /* 0x000fe20000004100 */
[----:B------:R-:W-:Y:S01]  /*56d0*/  @!P0 FMUL.FTZ R161, R48, R42 ;  /* 0x0000002a30a18220 */ /* 0x000fe20000410000 */
[----:B------:R-:W-:Y:S01]  /*56e0*/  @!P0 F2FP.PACK_AB R65, R3, R0 ;  /* 0x000000000341823e */ /* 0x000fe200000000ff */
[C---:B------:R-:W-:Y:S01]  /*56f0*/  @!P0 FMUL.FTZ R5, R37.reuse, R42 ;  /* 0x0000002a25058220 */ /* 0x040fe20000410000 */
[----:B------:R-:W-:Y:S01]  /*5700*/  @!P0 HADD2.F32 R44, -RZ, R43.H0_H0 ;  /* 0x2000002bff2c8230 */ /* 0x000fe20000004100 */
[----:B------:R-:W-:Y:S01]  /*5710*/  @!P0 FFMA.FTZ R161, R37, R50, -R161 ;  /* 0x0000003225a18223 */ /* 0x000fe200000108a1 */
[----:B------:R-:W-:Y:S01]  /*5720*/  @!P0 HADD2.F32 R37, -RZ, R36.H0_H0 ;  /* 0x20000024ff258230 */ /* 0x000fe20000004100 */
[----:B------:R-:W-:Y:S01]  /*5730*/  @!P0 IMAD.MOV.U32 R32, RZ, RZ, R64 ;  /* 0x000000ffff208224 */ /* 0x000fe200078e0040 */
[--C-:B------:R-:W-:Y:S01]  /*5740*/  @!P0 HADD2.F32 R36, -RZ, R41.reuse.H1_H1 ;  /* 0x30000029ff248230 */ /* 0x100fe20000004100 */
[----:B------:R-:W-:Y:S01]  /*5750*/  @!P0 FMUL.FTZ R4, R44, R39 ;  /* 0x000000272c048220 */ /* 0x000fe20000410000 */
[----:B------:R-:W-:Y:S01]  /*5760*/  @!P0 HADD2.F32 R42, -RZ, R41.H0_H0 ;  /* 0x20000029ff2a8230 */ /* 0x000fe20000004100 */
[-C--:B------:R-:W-:Y:S01]  /*5770*/  @!P0 FMUL.FTZ R163, R54, R37.reuse ;  /* 0x0000002536a38220 */ /* 0x080fe20000410000 */
[----:B------:R-:W-:Y:S01]  /*5780*/  @!P0 HADD2.F32 R39, -RZ, R40.H1_H1 ;  /* 0x30000028ff278230 */ /* 0x000fe20000004100 */
[C---:B------:R-:W-:Y:S01]  /*5790*/  @!P0 FMUL.FTZ R8, R36.reuse, R37 ;  /* 0x0000002524088220 */ /* 0x040fe20000410000 */
[----:B------:R-:W-:Y:S01]  /*57a0*/  @!P0 HADD2.F32 R49, -RZ, R92.H0_H0 ;  /* 0x2000005cff318230 */ /* 0x000fe20000004100 */
[----:B------:R-:W-:Y:S01]  /*57b0*/  @!P0 FFMA.FTZ R163, R36, R55, -R163 ;  /* 0x0000003724a38223 */ /* 0x000fe200000108a3 */
[----:B------:R-:W-:Y:S01]  /*57c0*/  @!P0 MOV R36, R35 ;  /* 0x0000002300248202 */ /* 0x000fe20000000f00 */
[-C--:B------:R-:W-:Y:S01]  /*57d0*/  @!P0 FMUL.FTZ R160, R52, R39.reuse ;  /* 0x0000002734a08220 */ /* 0x080fe20000410000 */
[----:B------:R-:W-:Y:S01]  /*57e0*/  @!P0 HADD2.F32 R37, -RZ, R38.H0_H0 ;  /* 0x20000026ff258230 */ /* 0x000fe20000004100 */
[----:B------:R-:W-:Y:S01]  /*57f0*/  @!P0 FMUL.FTZ R7, R42, R39 ;  /* 0x000000272a078220 */ /* 0x000fe20000410000 */
[----:B------:R-:W-:Y:S01]  /*5800*/  @!P0 HADD2.F32 R39, -RZ, R40.H0_H0 ;  /* 0x20000028ff278230 */ /* 0x000fe20000004100 */
[----:B------:R-:W-:Y:S01]  /*5810*/  @!P0 FFMA.FTZ R4, R47, R49, R4 ;  /* 0x000000312f048223 */ /* 0x000fe20000010004 */
[--C-:B------:R-:W-:Y:S01]  /*5820*/  @!P0 HADD2.F32 R38, -RZ, R36.reuse.H0_H0 ;  /* 0x20000024ff268230 */ /* 0x100fe20000004100 */
[----:B------:R-:W-:Y:S01]  /*5830*/  @!P0 FMUL.FTZ R165, R58, R37 ;  /* 0x000000253aa58220 */ /* 0x000fe20000410000 */
[----:B------:R-:W-:Y:S01]  /*5840*/  @!P0 HADD2.F32 R36, -RZ, R36.H1_H1 ;  /* 0x30000024ff248230 */ /* 0x000fe20000004100 */
[----:B------:R-:W-:Y:S02]  /*5850*/  @!P0 FMUL.FTZ R162, R56, R39 ;  /* 0x0000002738a28220 */ /* 0x000fe40000410000 */
[----:B------:R-:W-:Y:S02]  /*5860*/  @!P0 FFMA.FTZ R160, R42, R51, -R160 ;  /* 0x000000332aa08223 */ /* 0x000fe400000108a0 */
[----:B------:R-:W-:Y:S02]  /*5870*/  @!P0 FFMA.FTZ R120, R44, R49, -R120 ;  /* 0x000000312c788223 */ /* 0x000fe40000010878 */
[----:B------:R-:W-:Y:S01]  /*5880*/  @!P0 FFMA.FTZ R162, R38, R57, -R162 ;  /* 0x0000003926a28223 */ /* 0x000fe200000108a2 */
[----:B------:R-:W-:Y:S01]  /*5890*/  @!P0 F2FP.PACK_AB R160, R163, R160 ;  /* 0x000000a0a3a0823e */ /* 0x000fe200000000ff */
[----:B------:R-:W-:Y:S01]  /*58a0*/  @!P0 FFMA.FTZ R165, R36, R59, -R165 ;  /* 0x0000003b24a58223 */ /* 0x000fe200000108a5 */
[----:B------:R-:W-:Y:S01]  /*58b0*/  @!P0 F2FP.PACK_AB R161, R161, R120 ;  /* 0x00000078a1a1823e */ /* 0x000fe200000000ff */
[----:B------:R-:W-:Y:S02]  /*58c0*/  @!P0 FFMA.FTZ R5, R48, R50, R5 ;  /* 0x0000003230058223 */ /* 0x000fe40000010005 */
        /* <DEDUP_REMOVED lines=19> */
.L_x_1050:
[----:B------:R-:W-:Y:S05]  /*5a00*/  BSYNC B1 ;  /* 0x0000000000017941 */ /* 0x000fea0003800000 */
.L_x_1049:
[----:B------:R-:W-:Y:S04]  /*5a10*/  IADD3 R159, P0, R156, R158, RZ ;  /* 0x0000009e9c9f7210 */ /* 0x000fe80007f1e0ff */
[----:B------:R-:W-:Y:S01]  /*5a20*/  IADD3.X R52, R135, R115, RZ, P0, !PT ;  /* 0x0000007387347210 */ /* 0x000fe200007fe4ff */
[----:B------:R-:W-:-:S05]  /*5a30*/  @P5 BRA `(.L_x_1038) ;  /* 0x000012d000005947 */ /* 0x000fca0003800000 */
[----:B------:R-:W-:Y:S01]  /*5a40*/  ISETP.GE.AND P0, PT, R16, c[0x0][0x1d4], PT ;  /* 0x0000750010007a0c */ /* 0x000fe20003f06270 */
[----:B------:R-:W-:Y:S01]  /*5a50*/  @!UPT UIADD3 URZ, URZ, URZ, URZ ;  /* 0x0000003f3f3ff290 */ /* 0x000fe2000fffe03f */
[----:B------:R-:W-:Y:S11]  /*5a60*/  BSSY B0, `(.L_x_1053) ;  /* 0x000007e000007945 */ /* 0x000ff60003800000 */
[----:B------:R-:W-:-:S05]  /*5a70*/  @P0 BRA `(.L_x_1054) ;  /* 0x000007c000000947 */ /* 0x000fca0003800000 */
[----:B------:R-:W-:Y:S01]  /*5a80*/  SEL R42, R67, R84, !P1 ;  /* 0x00000054432a7207 */ /* 0x000fe20004800000 */
[----:B-1----:R-:W1:Y:S01]  /*5a90*/  LDS.128 R32, [R131+0xa080] ;  /* 0x00a0800083207984 */ /* 0x002e620000000c00 */
        /* <DEDUP_REMOVED lines=28> */
[--C-:B------:R-:W-:Y:S01]  /*5c60*/  @!P0 SHF.R.U32.HI R24, RZ, 0x10, R27.reuse ;  /* 0x00000010ff188819 */ /* 0x100fe2000001161b */
[----:B------:R-:W-:Y:S01]  /*5c70*/  @!P0 HADD2.F32 R51, -RZ, R85.H1_H1 ;  /* 0x30000055ff338230 */ /* 0x000fe20000004100 */
[----:B------:R-:W-:Y:S01]  /*5c80*/  @!P0 SHF.R.U64 R26, R26, 0x10, R27 ;  /* 0x000000101a1a8819 */ /* 0x000fe2000000121b */
[--C-:B------:R-:W-:Y:S01]  /*5c90*/  @!P0 HADD2.F32 R27, -RZ, R39.reuse.H0_H0 ;  /* 0x20000027ff1b8230 */ /* 0x100fe20000004100 */
[----:B------:R-:W-:Y:S01]  /*5ca0*/  @!P0 SHF.R.U64 R43, R76, 0x10, R77 ;  /* 0x000000104c2b8819 */ /* 0x000fe2000000124d */
[----:B------:R-:W-:Y:S01]  /*5cb0*/  @!P0 HADD2.F32 R37, -RZ, R36.H0_H0 ;  /* 0x20000024ff258230 */ /* 0x000fe20000004100 */
[----:B------:R-:W-:Y:S01]  /*5cc0*/  @!P0 SHF.R.U32.HI R25, RZ, 0x10, R25 ;  /* 0x00000010ff198819 */ /* 0x000fe20000011619 */
[----:B------:R-:W-:Y:S01]  /*5cd0*/  @!P0 HADD2.F32 R36, -RZ, R39.H1_H1 ;  /* 0x30000027ff248230 */ /* 0x000fe20000004100 */
[----:B------:R-:W-:Y:S01]  /*5ce0*/  @!P0 FMUL.FTZ R0, R27, R38 ;  /* 0x000000261b008220 */ /* 0x000fe20000410000 */
[----:B------:R-:W-:Y:S01]  /*5cf0*/  @!P0 HADD2.F32 R43, -RZ, R43.H0_H0 ;  /* 0x2000002bff2b8230 */ /* 0x000fe20000004100 */
[----:B------:R-:W-:Y:S02]  /*5d00*/  @!P0 SHF.R.U32.HI R76, RZ, 0x10, R77 ;  /* 0x00000010ff4c8819 */ /* 0x000fe4000001164d */
[----:B------:R-:W-:Y:S01]  /*5d10*/  @!P0 FMUL.FTZ R3, R36, R37 ;  /* 0x0000002524038220 */ /* 0x000fe20000410000 */
[--C-:B------:R-:W-:Y:S02]  /*5d20*/  @!P0 SHF.R.U32.HI R55, RZ, 0x10, R79.reuse ;  /* 0x00000010ff378819 */ /* 0x100fe4000001164f */
[----:B------:R-:W-:Y:S03]  /*5d30*/  @!P0 SHF.R.U64 R49, R78, 0x10, R79 ;  /* 0x000000104e318819 */ /* 0x000fe6000000124f */
[----:B------:R-:W-:Y:S02]  /*5d40*/  @!P0 HADD2.F32 R55, -RZ, R55.H0_H0 ;  /* 0x20000037ff378230 */ /* 0x000fe40000004100 */
[----:B------:R-:W-:Y:S01]  /*5d50*/  @!P0 HADD2.F32 R49, -RZ, R49.H0_H0 ;  /* 0x20000031ff318230 */ /* 0x000fe20000004100 */
[----:B-1----:R-:W-:Y:S01]  /*5d60*/  @!P0 IMAD.MOV.U32 R45, RZ, RZ, R59 ;  /* 0x000000ffff2d8224 */ /* 0x002fe200078e003b */
[----:B------:R-:W-:Y:S01]  /*5d70*/  @!P0 MOV R44, R56 ;  /* 0x00000038002c8202 */ /* 0x000fe20000000f00 */
[----:B------:R-:W-:Y:S03]  /*5d80*/  @!P0 IMAD.MOV.U32 R47, RZ, RZ, R58 ;  /* 0x000000ffff2f8224 */ /* 0x000fe600078e003a */
[--C-:B------:R-:W-:Y:S02]  /*5d90*/  @!P0 HADD2.F32 R50, -RZ, R45.reuse.H1_H1 ;  /* 0x3000002dff328230 */ /* 0x100fe40000004100 */
[--C-:B------:R-:W-:Y:S02]  /*5da0*/  @!P0 HADD2.F32 R41, -RZ, R44.reuse.H0_H0 ;  /* 0x2000002cff298230 */ /* 0x100fe40000004100 */
[----:B------:R-:W-:Y:S02]  /*5db0*/  @!P0 HADD2.F32 R44, -RZ, R44.H1_H1 ;  /* 0x3000002cff2c8230 */ /* 0x000fe40000004100 */
[----:B------:R-:W-:Y:S01]  /*5dc0*/  @!P0 HADD2.F32 R48, -RZ, R45.H0_H0 ;  /* 0x2000002dff308230 */ /* 0x000fe20000004100 */
        /* <DEDUP_REMOVED lines=19> */
[-C--:B------:R-:W-:Y:S01]  /*5f00*/  @!P0 FMUL.FTZ R81, R42, R36.reuse ;  /* 0x000000242a518220 */ /* 0x080fe20000410000 */
[----:B------:R-:W-:Y:S01]  /*5f10*/  @!P0 HADD2.F32 R38, -RZ, R37.H0_H0 ;  /* 0x20000025ff268230 */ /* 0x000fe20000004100 */
[C---:B------:R-:W-:Y:S01]  /*5f20*/  @!P0 FMUL.FTZ R5, R25.reuse, R36 ;  /* 0x0000002419058220 */ /* 0x040fe20000410000 */
[--C-:B------:R-:W-:Y:S01]  /*5f30*/  @!P0 HADD2.F32 R36, -RZ, R31.reuse.H0_H0 ;  /* 0x2000001fff248230 */ /* 0x100fe20000004100 */
[----:B------:R-:W-:Y:S01]  /*5f40*/  @!P0 FFMA.FTZ R81, R25, R44, -R81 ;  /* 0x0000002c19518223 */ /* 0x000fe20000010851 */
[----:B------:R-:W-:Y:S01]  /*5f50*/  @!P0 HADD2.F32 R25, -RZ, R24.H0_H0 ;  /* 0x20000018ff198230 */ /* 0x000fe20000004100 */
[----:B------:R-:W-:Y:S01]  /*5f60*/  @!P0 FMUL.FTZ R4, R38, R27 ;  /* 0x0000001b26048220 */ /* 0x000fe20000410000 */
[----:B------:R-:W-:Y:S01]  /*5f70*/  @!P0 HADD2.F32 R24, -RZ, R31.H1_H1 ;  /* 0x3000001fff188230 */ /* 0x000fe20000004100 */
[----:B------:R-:W-:Y:S01]  /*5f80*/  @!P0 IMAD.MOV.U32 R32, RZ, RZ, R54 ;  /* 0x000000ffff208224 */ /* 0x000fe200078e0036 */
        /* <DEDUP_REMOVED lines=15> */
[-C--:B------:R-:W-:Y:S02]  /*6080*/  @!P0 FMUL.FTZ R82, R46, R27.reuse ;  /* 0x0000001b2e528220 */ /* 0x080fe40000410000 */
[C---:B------:R-:W-:Y:S02]  /*6090*/  @!P0 FMUL.FTZ R7, R26.reuse, R27 ;  /* 0x0000001b1a078220 */ /* 0x040fe40000410000 */
[----:B------:R-:W-:Y:S02]  /*60a0*/  @!P0 FFMA.FTZ R82, R26, R45, -R82 ;  /* 0x0000002d1a528223 */ /* 0x000fe40000010852 */
        /* <DEDUP_REMOVED lines=16> */
[----:B------:R-:W-:Y:S01]  /*61b0*/  @!P0 IMAD.MOV.U32 R34, RZ, RZ, R87 ;  /* 0x000000ffff228224 */ /* 0x000fe200078e0057 */
[----:B------:R-:W-:Y:S01]  /*61c0*/  @!P0 F2FP.PACK_AB R65, R5, R4 ;  /* 0x000000040541823e */ /* 0x000fe200000000ff */
[----:B------:R-:W-:Y:S01]  /*61d0*/  @!P0 IMAD.MOV.U32 R56, RZ, RZ, R64 ;  /* 0x000000ffff388224 */ /* 0x000fe200078e0040 */
[----:B------:R-:W-:Y:S01]  /*61e0*/  @!P0 F2FP.PACK_AB R83, R10, R9 ;  /* 0x000000090a53823e */ /* 0x000fe200000000ff */
[----:B------:R-:W-:Y:S01]  /*61f0*/  @!P0 IMAD.MOV.U32 R58, RZ, RZ, R82 ;  /* 0x000000ffff3a8224 */ /* 0x000fe200078e0052 */
[----:B------:R1:W-:Y:S01]  /*6200*/  STG.E.128 [R62.64], R32 ;  /* 0x000000203e007986 */ /* 0x0003e2000c101d12 */
[----:B------:R-:W-:Y:S02]  /*6210*/  @!P0 MOV R57, R65 ;  /* 0x0000004100398202 */ /* 0x000fe40000000f00 */
[----:B------:R-:W-:Y:S05]  /*6220*/  @!P0 MOV R59, R83 ;  /* 0x00000053003b8202 */ /* 0x000fea0000000f00 */
[----:B------:R1:W-:Y:S02]  /*6230*/  @!P3 STG.E.128 [R60.64], R56 ;  /* 0x000000383c00b986 */ /* 0x0003e4000c101d12 */
.L_x_1054:
[----:B------:R-:W-:Y:S05]  /*6240*/  BSYNC B0 ;  /* 0x0000000000007941 */ /* 0x000fea0003800000 */
.L_x_1053:
[----:B------:R-:W-:Y:S11]  /*6250*/  ISETP.GE.AND P0, PT, R12, c[0x0][0x1d4], PT ;  /* 0x000075000c007a0c */ /* 0x000ff60003f06270 */
[----:B------:R-:W-:Y:S02]  /*6260*/  @!UPT UIADD3 URZ, URZ, URZ, URZ ;  /* 0x0000003f3f3ff290 */ /* 0x000fe4000fffe03f */
[----:B------:R-:W-:-:S05]  /*6270*/  @P0 BRA `(.L_x_1038) ;  /* 0x00000a9000000947 */ /* 0x000fca0003800000 */
[----:B------:R-:W-:Y:S01]  /*6280*/  SEL R84, R67, R84, !P2 ;  /* 0x0000005443547207 */ /* 0x000fe20005000000 */
[----:B------:R-:W2:Y:S01]  /*6290*/  LDS.128 R24, [R129+0xa080] ;  /* 0x00a0800081187984 */ /* 0x000ea20000000c00 */
[----:B------:R-:W-:Y:S02]  /*62a0*/  IADD3 R55, P3, P0, R142, R159, R127 ;  /* 0x0000009f8e377210 */ /* 0x000fe4000787e07f */
[----:B-1----:R-:W-:Y:S02]  /*62b0*/  SHF.R.S32.HI R35, RZ, 0x1f, R84 ;  /* 0x0000001fff237819 */ /* 0x002fe40000011454 */
[----:B------:R-:W-:Y:S02]  /*62c0*/  IADD3.X R46, R105, R52, R130, P3, P0 ;  /* 0x00000034692e7210 */ /* 0x000fe40001fe0482 */
[----:B------:R-:W-:Y:S02]  /*62d0*/  LEA.HI R35, R35, R84, RZ, 0x4 ;  /* 0x0000005423237211 */ /* 0x000fe400078f20ff */
[----:B------:R-:W-:Y:S02]  /*62e0*/  LEA R54, P0, R55, c[0x0][0x1c8], 0x1 ;  /* 0x0000720037367a11 */ /* 0x000fe400078008ff */
[----:B------:R-:W-:Y:S02]  /*62f0*/  LEA.HI.SX32 R35, R35, R68, 0x1c ;  /* 0x0000004423237211 */ /* 0x000fe400078fe2ff */
[----:B------:R-:W-:Y:S02]  /*6300*/  LEA.HI.X R55, R55, c[0x0][0x1cc], R46, 0x1, P0 ;  /* 0x0000730037377a11 */ /* 0x000fe400000f0c2e */
[----:B------:R-:W-:Y:S02]  /*6310*/  SHF.R.S32.HI R36, RZ, 0x1f, R35 ;  /* 0x0000001fff247819 */ /* 0x000fe40000011423 */
[----:B------:R-:W-:Y:S02]  /*6320*/  SHF.L.U32 R46, R35, 0x3, RZ ;  /* 0x00000003232e7819 */ /* 0x000fe400000006ff */
[----:B------:R-:W-:Y:S02]  /*6330*/  LEA.HI R36, R36, R35, RZ, 0x3 ;  /* 0x0000002324247211 */ /* 0x000fe400078f18ff */
[----:B------:R-:W-:Y:S02]  /*6340*/  LOP3.LUT R58, R107, 0x38, R46, 0xf8, !PT ;  /* 0x000000386b3a7812 */ /* 0x000fe400078ef82e */
[----:B------:R-:W-:Y:S02]  /*6350*/  SHF.R.S32.HI R36, RZ, 0x3, R36 ;  /* 0x00000003ff247819 */ /* 0x000fe40000011424 */
[----:B------:R-:W-:Y:S02]  /*6360*/  LOP3.LUT R57, R58, R117, RZ, 0x3c, !PT ;  /* 0x000000753a397212 */ /* 0x000fe400078e3cff */
[----:B------:R-:W-:Y:S01]  /*6370*/  ISETP.GE.AND P0, PT, R12, c[0x0][0x27c], PT ;  /* 0x00009f000c007a0c */ /* 0x000fe20003f06270 */
[----:B------:R-:W-:Y:S04]  /*6380*/  IMAD R34, R36, 0xc00, R11 ;  /* 0x00000c0024227824 */ /* 0x000fe800078e020b */
[----:B------:R-:W-:Y:S05]  /*6390*/  IMAD.IADD R57, R34, 0x1, R57 ;  /* 0x0000000122397824 */ /* 0x000fea00078e0239 */
[----:B------:R-:W-:Y:S03]  /*63a0*/  SHF.L.U32 R56, R57, 0x1, RZ ;  /* 0x0000000139387819 */ /* 0x000fe600000006ff */
[----:B--2---:R-:W-:Y:S01]  /*63b0*/  @!P0 IMAD.MOV.U32 R33, RZ, RZ, R24 ;  /* 0x000000ffff218224 */ /* 0x004fe200078e0018 */
[----:B------:R-:W-:Y:S01]  /*63c0*/  @!P0 HADD2.F32 R32, -RZ, R29.H1_H1 ;  /* 0x3000001dff208230 */ /* 0x000fe20000004100 */
[----:B------:R-:W1:Y:S01]  /*63d0*/  LDS.128 R48, [R56+0xa080] ;  /* 0x00a0800038307984 */ /* 0x000e620000000c00 */
[----:B------:R-:W-:Y:S01]  /*63e0*/  @!P0 SHF.R.U64 R30, R20, 0x10, R21 ;  /* 0x00000010141e8819 */ /* 0x000fe20000001215 */
[----:B------:R-:W-:Y:S01]  /*63f0*/  @!P0 HADD2.F32 R36, -RZ, R71.H1_H1 ;  /* 0x30000047ff248230 */ /* 0x000fe20000004100 */
        /* <DEDUP_REMOVED lines=24> */
[----:B------:R-:W-:Y:S01]  /*6580*/  @!P0 HADD2.F32 R39, -RZ, R70.H0_H0 ;  /* 0x20000046ff278230 */ /* 0x000fe20000004100 */
[-C--:B------:R-:W-:Y:S01]  /*6590*/  @!P0 FFMA.FTZ R0, R35, R36.reuse, R0 ;  /* 0x0000002423008223 */ /* 0x080fe20000010000 */
[----:B------:R-:W-:Y:S01]  /*65a0*/  @!P0 HADD2.F32 R40, -RZ, R41.H0_H0 ;  /* 0x20000029ff288230 */ /* 0x000fe20000004100 */
[----:B------:R-:W-:Y:S01]  /*65b0*/  @!P0 FFMA.FTZ R56, R23, R36, -R56 ;  /* 0x0000002417388223 */ /* 0x000fe20000010838 */
[----:B------:R-:W-:Y:S01]  /*65c0*/  @!P0 HADD2.F32 R23, -RZ, R29.H0_H0 ;  /* 0x2000001dff178230 */ /* 0x000fe20000004100 */
[----:B------:R-:W-:Y:S01]  /*65d0*/  @!P0 IMAD.MOV.U32 R36, RZ, RZ, R49 ;  /* 0x000000ffff248224 */ /* 0x000fe200078e0031 */
[----:B------:R-:W-:Y:S01]  /*65e0*/  @!P0 MOV R29, R27 ;  /* 0x0000001b001d8202 */ /* 0x000fe20000000f00 */
[C---:B------:R-:W-:Y:S01]  /*65f0*/  @!P0 FMUL.FTZ R57, R38.reuse, R31 ;  /* 0x0000001f26398220 */ /* 0x040fe20000410000 */
[----:B------:R-:W-:Y:S01]  /*6600*/  @!P0 MOV R31, R25 ;  /* 0x00000019001f8202 */ /* 0x000fe20000000f00 */
[-C--:B------:R-:W-:Y:S01]  /*6610*/  @!P0 FFMA.FTZ R3, R38, R37.reuse, R3 ;  /* 0x0000002526038223 */ /* 0x080fe20000010003 */
[----:B------:R-:W-:Y:S01]  /*6620*/  @!P0 HADD2.F32 R38, -RZ, R72.H0_H0 ;  /* 0x20000048ff268230 */ /* 0x000fe20000004100 */
[----:B------:R-:W-:Y:S01]  /*6630*/  @!P0 FFMA.FTZ R57, R30, R37, -R57 ;  /* 0x000000251e398223 */ /* 0x000fe20000010839 */
[--C-:B------:R-:W-:Y:S02]  /*6640*/  @!P0 HADD2.F32 R35, -RZ, R36.reuse.H0_H0 ;  /* 0x20000024ff238230 */ /* 0x100fe40000004100 */
[----:B------:R-:W-:Y:S02]  /*6650*/  @!P0 HADD2.F32 R30, -RZ, R21.H0_H0 ;  /* 0x20000015ff1e8230 */ /* 0x000fe40000004100 */
[----:B------:R-:W-:Y:S01]  /*6660*/  @!P0 HADD2.F32 R36, -RZ, R36.H1_H1 ;  /* 0x30000024ff248230 */ /* 0x000fe20000004100 */
        /* <DEDUP_REMOVED lines=10> */
[C---:B------:R-:W-:Y:S01]  /*6710*/  @!P0 FMUL.FTZ R4, R32.reuse, R23 ;  /* 0x0000001720048220 */ /* 0x040fe20000410000 */
[----:B------:R-:W-:Y:S01]  /*6720*/  @!P0 HADD2.F32 R20, -RZ, R29.H1_H1 ;  /* 0x3000001dff148230 */ /* 0x000fe20000004100 */
[----:B------:R-:W-:Y:S01]  /*6730*/  @!P0 FFMA.FTZ R58, R32, R37, -R58 ;  /* 0x00000025203a8223 */ /* 0x000fe2000001083a */
[--C-:B------:R-:W-:Y:S01]  /*6740*/  @!P0 HADD2.F32 R23, -RZ, R28.reuse.H1_H1 ;  /* 0x3000001cff178230 */ /* 0x100fe20000004100 */
[-C--:B------:R-:W-:Y:S01]  /*6750*/  @!P0 FMUL.FTZ R61, R44, R21.reuse ;  /* 0x000000152c3d8220 */ /* 0x080fe20000410000 */
[----:B------:R-:W-:Y:S01]  /*6760*/  @!P0 HADD2.F32 R41, -RZ, R41.H1_H1 ;  /* 0x30000029ff298230 */ /* 0x000fe20000004100 */
[C---:B------:R-:W-:Y:S01]  /*6770*/  @!P0 FMUL.FTZ R10, R20.reuse, R21 ;  /* 0x00000015140a8220 */ /* 0x040fe20000410000 */
[----:B------:R-:W-:Y:S01]  /*6780*/  @!P0 F2FP.PACK_AB R58, R59, R58 ;  /* 0x0000003a3b3a823e */ /* 0x000fe200000000ff */
[----:B------:R-:W-:Y:S01]  /*6790*/  @!P0 FFMA.FTZ R61, R20, R47, -R61 ;  /* 0x0000002f143d8223 */ /* 0x000fe2000001083d */
[----:B------:R-:W-:Y:S01]  /*67a0*/  @!P0 MOV R20, R26 ;  /* 0x0000001a00148202 */ /* 0x000fe20000000f00 */
[-C--:B------:R-:W-:Y:S01]  /*67b0*/  @!P0 FMUL.FTZ R60, R42, R23.reuse ;  /* 0x000000172a3c8220 */ /* 0x080fe20000410000 */
[----:B------:R-:W-:Y:S01]  /*67c0*/  @!P0 MOV R25, R58 ;  /* 0x0000003a00198202 */ /* 0x000fe20000000f00 */
[C---:B------:R-:W-:Y:S01]  /*67d0*/  @!P0 FMUL.FTZ R9, R30.reuse, R23 ;  /* 0x000000171e098220 */ /* 0x040fe20000410000 */
[----:B------:R-:W-:Y:S01]  /*67e0*/  @!P0 HADD2.F32 R23, -RZ, R28.H0_H0 ;  /* 0x2000001cff178230 */ /* 0x000fe20000004100 */
[----:B------:R-:W-:Y:S01]  /*67f0*/  @!P0 FFMA.FTZ R60, R30, R45, -R60 ;  /* 0x0000002d1e3c8223 */ /* 0x000fe2000001083c */
[----:B------:R-:W-:Y:S01]  /*6800*/  @!P0 HADD2.F32 R21, -RZ, R22.H0_H0 ;  /* 0x20000016ff158230 */ /* 0x000fe20000004100 */
[----:B------:R-:W-:Y:S01]  /*6810*/  @!P0 FFMA.FTZ R4, R35, R37, R4 ;  /* 0x0000002523048223 */ /* 0x000fe20000010004 */
[--C-:B------:R-:W-:Y:S01]  /*6820*/  @!P0 HADD2.F32 R22, -RZ, R20.reuse.H0_H0 ;  /* 0x20000014ff168230 */ /* 0x100fe20000004100 */
[----:B------:R-:W-:Y:S01]  /*6830*/  @!P0 FMUL.FTZ R62, R40, R23 ;  /* 0x00000017283e8220 */ /* 0x000fe20000410000 */
[----:B------:R-:W-:Y:S01]  /*6840*/  @!P0 HADD2.F32 R20, -RZ, R20.H1_H1 ;  /* 0x30000014ff148230 */ /* 0x000fe20000004100 */
[----:B------:R-:W-:Y:S01]  /*6850*/  @!P0 FMUL.FTZ R63, R41, R21 ;  /* 0x00000015293f8220 */ /* 0x000fe20000410000 */
[----:B------:R-:W-:Y:S01]  /*6860*/  @!P0 F2FP.PACK_AB R60, R61, R60 ;  /* 0x0000003c3d3c823e */ /* 0x000fe200000000ff */
[----:B------:R-:W-:Y:S01]  /*6870*/  @!P0 FFMA.FTZ R62, R22, R39, -R62 ;  /* 0x00000027163e8223 */ /* 0x000fe2000001083e */
[----:B------:R-:W-:Y:S01]  /*6880*/  @!P0 F2FP.PACK_AB R56, R3, R0 ;  /* 0x000000000338823e */ /* 0x000fe200000000ff */
[----:B------:R-:W-:Y:S01]  /*6890*/  @!P0 FFMA.FTZ R63, R20, R43, -R63 ;  /* 0x0000002b143f8223 */ /* 0x000fe2000001083f */
[----:B------:R-:W-:Y:S01]  /*68a0*/  @!P0 MOV R27, R60 ;  /* 0x0000003c001b8202 */ /* 0x000fe20000000f00 */
[----:B------:R-:W-:Y:S01]  /*68b0*/  @!P0 FMUL.FTZ R7, R22, R23 ;  /* 0x0000001716078220 */ /* 0x000fe20000410000 */
[----:B------:R-:W-:Y:S01]  /*68c0*/  @!P0 MOV R48, R56 ;  /* 0x0000003800308202 */ /* 0x000fe20000000f00 */
[----:B------:R-:W-:Y:S01]  /*68d0*/  @!P0 FMUL.FTZ R8, R20, R21 ;  /* 0x0000001514088220 */ /* 0x000fe20000410000 */
[----:B------:R-:W-:Y:S01]  /*68e0*/  @!P0 F2FP.PACK_AB R63, R63, R62 ;  /* 0x0000003e3f3f823e */ /* 0x000fe200000000ff */
[----:B------:R-:W-:Y:S02]  /*68f0*/  @!P0 FFMA.FTZ R5, R36, R38, R5 ;  /* 0x0000002624058223 */ /* 0x000fe40000010005 */
[----:B------:R-:W-:Y:S02]  /*6900*/  @!P0 FFMA.FTZ R7, R40, R39, R7 ;  /* 0x0000002728078223 */ /* 0x000fe40000010007 */
[----:B------:R-:W-:Y:S01]  /*6910*/  @!P0 FFMA.FTZ R8, R41, R43, R8 ;  /* 0x0000002b29088223 */ /* 0x000fe20000010008 */
[----:B------:R-:W-:Y:S01]  /*6920*/  @!P0 F2FP.PACK_AB R59, R5, R4 ;  /* 0x00000004053b823e */ /* 0x000fe200000000ff */
[----:B------:R-:W-:Y:S02]  /*6930*/  @!P0 FFMA.FTZ R9, R42, R45, R9 ;  /* 0x0000002d2a098223 */ /* 0x000fe40000010009 */
[----:B------:R-:W-:Y:S01]  /*6940*/  @!P0 IMAD.MOV.U32 R24, RZ, RZ, R57 ;  /* 0x000000ffff188224 */ /* 0x000fe200078e0039 */
[----:B------:R-:W-:Y:S01]  /*6950*/  @!P0 F2FP.PACK_AB R61, R8, R7 ;  /* 0x00000007083d823e */ /* 0x000fe200000000ff */
[----:B------:R-:W-:Y:S02]  /*6960*/  @!P0 IMAD.MOV.U32 R26, RZ, RZ, R63 ;  /* 0x000000ffff1a8224 */ /* 0x000fe400078e003f */
[----:B------:R-:W-:Y:S01]  /*6970*/  @!P0 FFMA.FTZ R10, R44, R47, R10 ;  /* 0x0000002f2c0a8223 */ /* 0x000fe2000001000a */
[----:B------:R-:W-:Y:S01]  /*6980*/  @!P0 MOV R50, R61 ;  /* 0x0000003d00328202 */ /* 0x000fe20000000f00 */
[----:B------:R-:W-:Y:S01]  /*6990*/  @!P0 IMAD.MOV.U32 R49, RZ, RZ, R59 ;  /* 0x000000ffff318224 */ /* 0x000fe200078e003b */
[----:B------:R1:W-:Y:S02]  /*69a0*/  STG.E.128 [R54.64], R24 ;  /* 0x0000001836007986 */ /* 0x0003e4000c101d12 */
[----:B------:R-:W-:Y:S04]  /*69b0*/  @!P0 F2FP.PACK_AB R62, R10, R9 ;  /* 0x000000090a3e823e */ /* 0x000fe800000000ff */
[----:B------:R-:W-:Y:S02]  /*69c0*/  @!P0 MOV R51, R62 ;  /* 0x0000003e00338202 */ /* 0x000fe40000000f00 */
[----:B------:R-:W-:Y:S11]  /*69d0*/  ISETP.GE.AND P0, PT, R46, c[0x0][0x1d4], PT ;  /* 0x000075002e007a0c */ /* 0x000ff60003f06270 */
[----:B------:R-:W-:Y:S02]  /*69e0*/  @!UPT UIADD3 URZ, URZ, URZ, URZ ;  /* 0x0000003f3f3ff290 */ /* 0x000fe4000fffe03f */
[----:B------:R-:W-:-:S05]  /*69f0*/  @P0 BRA `(.L_x_1038) ;  /* 0x0000031000000947 */ /* 0x000fca0003800000 */
[--C-:B------:R-:W-:Y:S02]  /*6a00*/  SHF.R.S32.HI R0, RZ, 0x1f, R46.reuse ;  /* 0x0000001fff007819 */ /* 0x100fe4000001142e */
[----:B------:R-:W-:Y:S04]  /*6a10*/  IADD3 R46, P3, P0, R142, R159, R46 ;  /* 0x0000009f8e2e7210 */ /* 0x000fe8000787e02e */
[----:B------:R-:W-:Y:S02]  /*6a20*/  IADD3.X R3, R105, R52, R0, P3, P0 ;  /* 0x0000003469037210 */ /* 0x000fe40001fe0400 */
[C---:B------:R-:W-:Y:S04]  /*6a30*/  LEA R4, P0, R46.reuse, c[0x0][0x1c8], 0x1 ;  /* 0x000072002e047a11 */ /* 0x040fe800078008ff */
[----:B------:R-:W-:Y:S05]  /*6a40*/  LEA.HI.X R5, R46, c[0x0][0x1cc], R3, 0x1, P0 ;  /* 0x000073002e057a11 */ /* 0x000fea00000f0c03 */
[----:B------:R2:W-:Y:S01]  /*6a50*/  STG.E.128 [R4.64], R48 ;  /* 0x0000003004007986 */ /* 0x0005e2000c101d12 */
[----:B------:R-:W-:-:S05]  /*6a60*/  BRA `(.L_x_1038) ;  /* 0x000002a000007947 */ /* 0x000fca0003800000 */
.L_x_1024:
[----:B------:R-:W-:Y:S01]  /*6a70*/  IMAD R0, R53, -0x30, R2 ;  /* 0xffffffd035007824 */ /* 0x000fe200078e0202 */
[----:B------:R-:W-:Y:S04]  /*6a80*/  BSSY B0, `(.L_x_1055) ;  /* 0x0000015000007945 */ /* 0x000fe80003800000 */
[----:B------:R-:W-:Y:S04]  /*6a90*/  IMNMX R134, R0, 0x30, PT ;  /* 0x0000003000867817 */ /* 0x000fe80003800200 */
[----:B------:R-:W-:Y:S11]  /*6aa0*/  ISETP.GE.AND P0, PT, R101, R134, PT ;  /* 0x000000866500720c */ /* 0x000ff60003f06270 */
[----:B------:R-:W-:Y:S02]  /*6ab0*/  @!UPT UIADD3 URZ, URZ, URZ, URZ ;  /* 0x0000003f3f3ff290 */ /* 0x000fe4000fffe03f */
[----:B------:R-:W-:-:S05]  /*6ac0*/  @P0 BRA `(.L_x_1056) ;  /* 0x0000010000000947 */ /* 0x000fca0003800000 */
[----:B------:R-:W-:Y:S11]  /*6ad0*/  ISETP.GE.AND P0, PT, R16, c[0x0][0x1d4], PT ;  /* 0x0000750010007a0c */ /* 0x000ff60003f06270 */
[----:B------:R-:W-:Y:S02]  /*6ae0*/  @!UPT UIADD3 URZ, URZ, URZ, URZ ;  /* 0x0000003f3f3ff290 */ /* 0x000fe4000fffe03f */
[----:B------:R-:W1:Y:S04]  /*6af0*/  @!P0 LDS.128 R32, [R110+0xa080] ;  /* 0x00a080006e208984 */ /* 0x000e680000000c00 */
[----:B-1----:R-:W-:Y:S01]  /*6b00*/  @!P0 STG.E.128 [R84.64], R32 ;  /* 0x0000002054008986 */ /* 0x002fe2000c101d12 */
[----:B------:R-:W-:Y:S11]  /*6b10*/  ISETP.GE.AND P0, PT, R12, c[0x0][0x1d4], PT ;  /* 0x000075000c007a0c */ /* 0x000ff60003f06270 */
[----:B------:R-:W-:Y:S02]  /*6b20*/  @!UPT UIADD3 URZ, URZ, URZ, URZ ;  /* 0x0000003f3f3ff290 */ /* 0x000fe4000fffe03f */
[----:B------:R-:W1:Y:S04]  /*6b30*/  @!P0 LDS.128 R28, [R110+0xb880] ;  /* 0x00b880006e1c8984 */ /* 0x000e680000000c00 */
[----:B-1----:R-:W-:Y:S01]  /*6b40*/  @!P0 STG.E.128 [R84.64+0x80], R28 ;  /* 0x0000801c54008986 */ /* 0x002fe2000c101d12 */
[----:B------:R-:W-:Y:S11]  /*6b50*/  ISETP.GE.AND P0, PT, R109, c[0x0][0x1d4], PT ;  /* 0x000075006d007a0c */ /* 0x000ff60003f06270 */
[----:B------:R-:W-:Y:S02]  /*6b60*/  @!UPT UIADD3 URZ, URZ, URZ, URZ ;  /* 0x0000003f3f3ff290 */ /* 0x000fe4000fffe03f */
[----:B------:R-:W1:Y:S04]  /*6b70*/  @!P0 LDS.128 R24, [R110+0xd080] ;  /* 0x00d080006e188984 */ /* 0x000e680000000c00 */
[----:B-1----:R-:W-:Y:S01]  /*6b80*/  @!P0 STG.E.128 [R84.64+0x100], R24 ;  /* 0x0001001854008986 */ /* 0x002fe2000c101d12 */
[----:B------:R-:W-:Y:S11]  /*6b90*/  ISETP.GE.AND P0, PT, R108, c[0x0][0x1d4], PT ;  /* 0x000075006c007a0c */ /* 0x000ff60003f06270 */
[----:B------:R-:W-:Y:S02]  /*6ba0*/  @!UPT UIADD3 URZ, URZ, URZ, URZ ;  /* 0x0000003f3f3ff290 */ /* 0x000fe4000fffe03f */
[----:B------:R-:W1:Y:S04]  /*6bb0*/  @!P0 LDS.128 R20, [R110+0xe880] ;  /* 0x00e880006e148984 */ /* 0x000e680000000c00 */
[----:B-1----:R1:W-:Y:S02]  /*6bc0*/  @!P0 STG.E.128 [R84.64+0x180], R20 ;  /* 0x0001801454008986 */ /* 0x0023e4000c101d12 */
.L_x_1056:
[----:B------:R-:W-:Y:S05]  /*6bd0*/  BSYNC B0 ;  /* 0x0000000000007941 */ /* 0x000fea0003800000 */
.L_x_1055:
[----:B------:R-:W-:Y:S11]  /*6be0*/  ISETP.GE.AND P0, PT, R106, R134, PT ;  /* 0x000000866a00720c */ /* 0x000ff60003f06270 */
[----:B------:R-:W-:Y:S02]  /*6bf0*/  @!UPT UIADD3 URZ, URZ, URZ, URZ ;  /* 0x0000003f3f3ff290 */ /* 0x000fe4000fffe03f */
[----:B------:R-:W-:-:S05]  /*6c00*/  @P0 BRA `(.L_x_1038) ;  /* 0x0000010000000947 */ /* 0x000fca0003800000 */
[----:B------:R-:W-:Y:S11]  /*6c10*/  ISETP.GE.AND P0, PT, R16, c[0x0][0x1d4], PT ;  /* 0x0000750010007a0c */ /* 0x000ff60003f06270 */
[----:B------:R-:W-:Y:S02]  /*6c20*/  @!UPT UIADD3 URZ, URZ, URZ, URZ ;  /* 0x0000003f3f3ff290 */ /* 0x000fe4000fffe03f */
[----:B------:R-:W2:Y:S04]  /*6c30*/  @!P0 LDS.128 R32, [R110+0xb080] ;  /* 0x00b080006e208984 */ /* 0x000ea80000000c00 */
[----:B--2---:R-:W-:Y:S01]  /*6c40*/  @!P0 STG.E.128 [R82.64], R32 ;  /* 0x0000002052008986 */ /* 0x004fe2000c101d12 */
[----:B------:R-:W-:Y:S11]  /*6c50*/  ISETP.GE.AND P0, PT, R12, c[0x0][0x1d4], PT ;  /* 0x000075000c007a0c */ /* 0x000ff60003f06270 */
[----:B------:R-:W-:Y:S02]  /*6c60*/  @!UPT UIADD3 URZ, URZ, URZ, URZ ;  /* 0x0000003f3f3ff290 */ /* 0x000fe4000fffe03f */
[----:B------:R-:W2:Y:S04]  /*6c70*/  @!P0 LDS.128 R28, [R110+0xc880] ;  /* 0x00c880006e1c8984 */ /* 0x000ea80000000c00 */
[----:B--2---:R-:W-:Y:S01]  /*6c80*/  @!P0 STG.E.128 [R82.64+0x80], R28 ;  /* 0x0000801c52008986 */ /* 0x004fe2000c101d12 */
[----:B------:R-:W-:Y:S11]  /*6c90*/  ISETP.GE.AND P0, PT, R109, c[0x0][0x1d4], PT ;  /* 0x000075006d007a0c */ /* 0x000ff60003f06270 */
[----:B------:R-:W-:Y:S02]  /*6ca0*/  @!UPT UIADD3 URZ, URZ, URZ, URZ ;  /* 0x0000003f3f3ff290 */ /* 0x000fe4000fffe03f */
[----:B------:R-:W2:Y:S04]  /*6cb0*/  @!P0 LDS.128 R24, [R110+0xe080] ;  /* 0x00e080006e188984 */ /* 0x000ea80000000c00 */
[----:B--2---:R-:W-:Y:S01]  /*6cc0*/  @!P0 STG.E.128 [R82.64+0x100], R24 ;  /* 0x0001001852008986 */ /* 0x004fe2000c101d12 */
[----:B------:R-:W-:Y:S11]  /*6cd0*/  ISETP.GE.AND P0, PT, R108, c[0x0][0x1d4], PT ;  /* 0x000075006c007a0c */ /* 0x000ff60003f06270 */
[----:B------:R-:W-:Y:S02]  /*6ce0*/  @!UPT UIADD3 URZ, URZ, URZ, URZ ;  /* 0x0000003f3f3ff290 */ /* 0x000fe4000fffe03f */
[----:B-1----:R-:W1:Y:S04]  /*6cf0*/  @!P0 LDS.128 R20, [R110+0xf880] ;  /* 0x00f880006e148984 */ /* 0x002e680000000c00 */
[----:B-1----:R1:W-:Y:S02]  /*6d00*/  @!P0 STG.E.128 [R82.64+0x180], R20 ;  /* 0x0001801452008986 */ /* 0x0023e4000c101d12 */
.L_x_1038:
[----:B------:R-:W-:Y:S05]  /*6d10*/  BSYNC B2 ;  /* 0x0000000000027941 */ /* 0x000fea0003800000 */
.L_x_1023:
[----:B------:R-:W-:Y:S01]  /*6d20*/  IMAD.WIDE.U32 R8, R53, 0x30, RZ ;  /* 0x0000003035087825 */ /* 0x000fe200078e00ff */
[----:B--2---:R-:W-:Y:S01]  /*6d30*/  P2R R4, PR, RZ, 0x2 ;  /* 0x00000002ff047803 */ /* 0x004fe20000000000 */
[----:B------:R-:W-:Y:S01]  /*6d40*/  BSSY B0, `(.L_x_1057) ;  /* 0x000004a000007945 */ /* 0x000fe20003800000 */
[----:B------:R-:W-:Y:S01]  /*6d50*/  ISETP.NE.AND P1, PT, R114, RZ, PT ;  /* 0x000000ff7200720c */ /* 0x000fe20003f25270 */
[----:B------:R-:W-:Y:S01]  /*6d60*/  IMAD R0, R118, 0x30, RZ ;  /* 0x0000003076007824 */ /* 0x000fe200078e02ff */
[-C--:B------:R-:W-:Y:S02]  /*6d70*/  IADD3 R7, P0, R97, R8.reuse, RZ ;  /* 0x0000000861077210 */ /* 0x080fe40007f1e0ff */
[----:B------:R-:W-:Y:S01]  /*6d80*/  ISETP.NE.AND P5, PT, R112, RZ, PT ;  /* 0x000000ff7000720c */ /* 0x000fe20003fa5270 */
[----:B------:R-:W-:Y:S04]  /*6d90*/  IMAD.IADD R0, R9, 0x1, R0 ;  /* 0x0000000109007824 */ /* 0x000fe800078e0200 */
[----:B------:R-:W-:Y:S01]  /*6da0*/  IMAD.X R5, R0, 0x1, R95, P0 ;  /* 0x0000000100057824 */ /* 0x000fe200000e065f */
[----:B------:R-:W-:Y:S01]  /*6db0*/  IADD3 R3, P0, R100, R8, RZ ;  /* 0x0000000864037210 */ /* 0x000fe20007f1e0ff */
[----:B------:R-:W-:Y:S04]  /*6dc0*/  IMAD.IADD R8, R134, 0x1, -R101 ;  /* 0x0000000186087824 */ /* 0x000fe800078e0a65 */
[----:B------:R-:W-:Y:S01]  /*6dd0*/  IMAD.X R0, R0, 0x1, R98, P0 ;  /* 0x0000000100007824 */ /* 0x000fe200000e0662 */
[C---:B------:R-:W-:Y:S11]  /*6de0*/  ISETP.GE.AND P0, PT, R8.reuse, 0x21, PT ;  /* 0x000000210800780c */ /* 0x040ff60003f06270 */
[----:B------:R-:W-:Y:S02]  /*6df0*/  @!UPT UIADD3 URZ, URZ, URZ, URZ ;  /* 0x0000003f3f3ff290 */ /* 0x000fe4000fffe03f */
[----:B-1----:R-:W-:Y:S04]  /*6e00*/  @P0 IADD3 R21, P3, R7, 0x20, RZ ;  /* 0x0000002007150810 */ /* 0x002fe80007f7e0ff */
[----:B------:R-:W-:Y:S02]  /*6e10*/  @P0 IADD3.X R9, RZ, R5, RZ, P3, !PT ;  /* 0x00000005ff090210 */ /* 0x000fe40001ffe4ff */
[----:B------:R-:W-:Y:S11]  /*6e20*/  ISETP.GE.AND P3, PT, R8, 0x1, PT ;  /* 0x000000010800780c */ /* 0x000ff60003f66270 */
[----:B------:R-:W-:Y:S02]  /*6e30*/  @!UPT UIADD3 URZ, URZ, URZ, URZ ;  /* 0x0000003f3f3ff290 */ /* 0x000fe4000fffe03f */
[----:B------:R-:W-:Y:S02]  /*6e40*/  @P3 IMAD R8, R5, c[0x0][0x258], RZ ;  /* 0x0000960005083a24 */ /* 0x000fe400078e02ff */
[----:B------:R-:W-:Y:S02]  /*6e50*/  @P3 IMAD.MOV.U32 R120, RZ, RZ, R140 ;  /* 0x000000ffff783224 */ /* 0x000fe400078e008c */
[C---:B------:R-:W-:Y:S02]  /*6e60*/  @P3 IMAD R8, R7.reuse, c[0x0][0x25c], R8 ;  /* 0x0000970007083a24 */ /* 0x040fe400078e0208 */
[----:B------:R-:W-:Y:S01]  /*6e70*/  @P3 IMAD.WIDE.U32 R22, R7, c[0x0][0x258], R120 ;  /* 0x0000960007163a25 */ /* 0x000fe200078e0078 */
[----:B------:R-:W-:Y:S03]  /*6e80*/  @P0 MOV R120, R140 ;  /* 0x0000008c00780202 */ /* 0x000fe60000000f00 */
[----:B------:R-:W-:Y:S01]  /*6e90*/  @P3 IMAD.IADD R8, R23, 0x1, R8 ;  /* 0x0000000117083824 */ /* 0x000fe200078e0208 */
[C---:B------:R-:W-:Y:S04]  /*6ea0*/  @P3 LEA R24, P4, R22.reuse, c[0x0][0x250], 0x1 ;  /* 0x0000940016183a11 */ /* 0x040fe800078808ff */
[----:B------:R-:W-:Y:S01]  /*6eb0*/  @P3 LEA.HI.X R25, R22, c[0x0][0x254], R8, 0x1, P4 ;  /* 0x0000950016193a11 */ /* 0x000fe200020f0c08 */
[----:B------:R-:W-:Y:S02]  /*6ec0*/  @P0 IMAD R8, R9, c[0x0][0x258], RZ ;  /* 0x0000960009080a24 */ /* 0x000fe400078e02ff */
[C---:B------:R-:W-:Y:S02]  /*6ed0*/  @P0 IMAD.WIDE.U32 R22, R21.reuse, c[0x0][0x258], R120 ;  /* 0x0000960015160a25 */ /* 0x040fe400078e0078 */
[----:B------:R-:W-:Y:S01]  /*6ee0*/  @!PT LDS RZ, [RZ] ;  /* 0x00000000fffff984 */ /* 0x000fe20000000800 */
[----:B------:R-:W-:Y:S01]  /*6ef0*/  @!PT LDS RZ, [RZ] ;  /* 0x00000000fffff984 */ /* 0x000fe20000000800 */
[----:B------:R-:W-:Y:S01]  /*6f00*/  @!PT LDS RZ, [RZ] ;  /* 0x00000000fffff984 */ /* 0x000fe20000000800 */
[----:B------:R1:W-:Y:S01]  /*6f10*/  @P3 LDGSTS.E.BYPASS.LTC128B.128 [R110+0x4080], [R24.64], !P1 ;  /* 0x04080000186e3fae */ /* 0x0003e2000c901d52 */
[----:B------:R-:W-:Y:S01]  /*6f20*/  ISETP.NE.AND P1, PT, R4, RZ, PT ;  /* 0x000000ff0400720c */ /* 0x000fe20003f25270 */
[----:B------:R-:W-:Y:S01]  /*6f30*/  @P0 IMAD R8, R21, c[0x0][0x25c], R8 ;  /* 0x0000970015080a24 */ /* 0x000fe200078e0208 */
[C---:B------:R-:W-:Y:S03]  /*6f40*/  @P0 LEA R20, P4, R22.reuse, c[0x0][0x250], 0x1 ;  /* 0x0000940016140a11 */ /* 0x040fe600078808ff */
[----:B------:R-:W-:Y:S05]  /*6f50*/  @P0 IMAD.IADD R8, R23, 0x1, R8 ;  /* 0x0000000117080824 */ /* 0x000fea00078e0208 */
[----:B------:R-:W-:Y:S02]  /*6f60*/  @P0 LEA.HI.X R21, R22, c[0x0][0x254], R8, 0x1, P4 ;  /* 0x0000950016150a11 */ /* 0x000fe400020f0c08 */
[----:B------:R-:W-:Y:S11]  /*6f70*/  ISETP.NE.AND P4, PT, R113, RZ, PT ;  /* 0x000000ff7100720c */ /* 0x000ff60003f85270 */
[----:B------:R-:W-:Y:S02]  /*6f80*/  @!UPT UIADD3 URZ, URZ, URZ, URZ ;  /* 0x0000003f3f3ff290 */ /* 0x000fe4000fffe03f */
[----:B------:R1:W-:Y:S04]  /*6f90*/  @P3 LDGSTS.E.BYPASS.LTC128B.128 [R110+0x5880], [R24.64+0x80], !P4 ;  /* 0x05880080186e3fae */ /* 0x0003e8000e101d52 */
[----:B------:R1:W-:Y:S04]  /*6fa0*/  @P3 LDGSTS.E.BYPASS.LTC128B.128 [R110+0x7080], [R24.64+0x100], !P5 ;  /* 0x07080100186e3fae */ /* 0x0003e8000e901d52 */
[----:B------:R1:W-:Y:S01]  /*6fb0*/  @P3 LDGSTS.E.BYPASS.LTC128B.128 [R110+0x8880], [R24.64+0x180], !P6 ;  /* 0x08880180186e3fae */ /* 0x0003e2000f101d52 */
[----:B------:R-:W-:Y:S11]  /*6fc0*/  ISETP.NE.AND P3, PT, R114, RZ, PT ;  /* 0x000000ff7200720c */ /* 0x000ff60003f65270 */
[----:B------:R-:W-:Y:S02]  /*6fd0*/  @!UPT UIADD3 URZ, URZ, URZ, URZ ;  /* 0x0000003f3f3ff290 */ /* 0x000fe4000fffe03f */
[----:B------:R1:W-:Y:S04]  /*6fe0*/  @P0 LDGSTS.E.BYPASS.LTC128B.128 [R110+0x5080], [R20.64], !P3 ;  /* 0x05080000146e0fae */ /* 0x0003e8000d901d52 */
[----:B------:R1:W-:Y:S04]  /*6ff0*/  @P0 LDGSTS.E.BYPASS.LTC128B.128 [R110+0x6880], [R20.64+0x80], !P4 ;  /* 0x06880080146e0fae */ /* 0x0003e8000e101d52 */
[----:B------:R1:W-:Y:S04]  /*7000*/  @P0 LDGSTS.E.BYPASS.LTC128B.128 [R110+0x8080], [R20.64+0x100], !P5 ;  /* 0x08080100146e0fae */ /* 0x0003e8000e901d52 */
[----:B------:R1:W-:Y:S01]  /*7010*/  @P0 LDGSTS.E.BYPASS.LTC128B.128 [R110+0x9880], [R20.64+0x180], !P6 ;  /* 0x09880180146e0fae */ /* 0x0003e2000f101d52 */
[----:B------:R-:W-:Y:S03]  /*7020*/  ISETP.GT.AND P0, PT, R134, R101, PT ;  /* 0x000000658600720c */ /* 0x000fe60003f04270 */
[----:B------:R-:W0:Y:S01]  /*7030*/  LDGDEPBAR ;  /* 0x00000000000079af */ /* 0x000e220000000000 */
[----:B------:R-:W-:Y:S04]  /*7040*/  DEPBAR.LE SB0, 0x0 ;  /* 0x000080000000791a */ /* 0x000fe80000000000 */
[----:B------:R-:W-:Y:S06]  /*7050*/  BAR.SYNC.DEFER_BLOCKING 0x0 ;  /* 0x0000000000007b1d */ /* 0x000fec0000010000 */
[----:B------:R-:W-:-:S05]  /*7060*/  @!P0 BRA `(.L_x_1058) ;  /* 0x0000017000008947 */ /* 0x000fca0003800000 */
[----:B-1----:R-:W-:Y:S02]  /*7070*/  IMAD.MOV.U32 R118, RZ, RZ, R154 ;  /* 0x000000ffff767224 */ /* 0x002fe400078e009a */
[----:B------:R-:W-:Y:S02]  /*7080*/  IMAD R4, R0, c[0x0][0x208], RZ ;  /* 0x0000820000047a24 */ /* 0x000fe400078e02ff */
[C---:B------:R-:W-:Y:S04]  /*7090*/  IMAD.WIDE.U32 R20, R3.reuse, c[0x0][0x208], R118 ;  /* 0x0000820003147a25 */ /* 0x040fe800078e0076 */
[----:B------:R-:W-:Y:S01]  /*70a0*/  IMAD R4, R3, c[0x0][0x20c], R4 ;  /* 0x0000830003047a24 */ /* 0x000fe200078e0204 */
[C---:B------:R-:W-:Y:S03]  /*70b0*/  LEA R8, P0, R20.reuse, c[0x0][0x1f8], 0x1 ;  /* 0x00007e0014087a11 */ /* 0x040fe600078008ff */
[----:B------:R-:W-:Y:S05]  /*70c0*/  IMAD.IADD R4, R21, 0x1, R4 ;  /* 0x0000000115047824 */ /* 0x000fea00078e0204 */
[----:B------:R-:W-:Y:S02]  /*70d0*/  LEA.HI.X R9, R20, c[0x0][0x1fc], R4, 0x1, P0 ;  /* 0x00007f0014097a11 */ /* 0x000fe400000f0c04 */
        /* <DEDUP_REMOVED lines=16> */
.L_x_1058:
[----:B-1----:R-:W-:Y:S05]  /*71e0*/  BSYNC B0 ;  /* 0x0000000000007941 */ /* 0x002fea0003800000 */
.L_x_1057:
[----:B------:R-:W-:Y:S01]  /*71f0*/  ISETP.GE.AND P0, PT, R106, R134, PT ;  /* 0x000000866a00720c */ /* 0x000fe20003f06270 */
[----:B------:R-:W-:Y:S01]  /*7200*/  @!UPT UIADD3 URZ, URZ, URZ, URZ ;  /* 0x0000003f3f3ff290 */ /* 0x000fe2000fffe03f */
[----:B------:R-:W-:Y:S11]  /*7210*/  BSSY B0, `(.L_x_1059) ;  /* 0x000001b000007945 */ /* 0x000ff60003800000 */
[----:B------:R-:W-:-:S05]  /*7220*/  @P0 BRA `(.L_x_1060) ;  /* 0x0000019000000947 */ /* 0x000fca0003800000 */
[----:B------:R-:W-:Y:S01]  /*7230*/  IADD3 R3, P0, R3, 0x20, RZ ;  /* 0x0000002003037810 */ /* 0x000fe20007f1e0ff */
[----:B------:R-:W-:Y:S04]  /*7240*/  IMAD.MOV.U32 R118, RZ, RZ, R154 ;  /* 0x000000ffff767224 */ /* 0x000fe800078e009a */
[----:B------:R-:W-:Y:S02]  /*7250*/  IMAD.X R0, RZ, RZ, R0, P0 ;  /* 0x000000ffff007224 */ /* 0x000fe400000e0600 */
[C---:B------:R-:W-:Y:S04]  /*7260*/  IMAD.WIDE.U32 R8, R3.reuse, c[0x0][0x208], R118 ;  /* 0x0000820003087a25 */ /* 0x040fe800078e0076 */
[----:B------:R-:W-:Y:S01]  /*7270*/  IMAD R0, R0, c[0x0][0x208], RZ ;  /* 0x0000820000007a24 */ /* 0x000fe200078e02ff */
[C---:B------:R-:W-:Y:S03]  /*7280*/  LEA R4, P0, R8.reuse, c[0x0][0x1f8], 0x1 ;  /* 0x00007e0008047a11 */ /* 0x040fe600078008ff */
[----:B------:R-:W-:Y:S04]  /*7290*/  IMAD R0, R3, c[0x0][0x20c], R0 ;  /* 0x0000830003007a24 */ /* 0x000fe800078e0200 */
        /* <DEDUP_REMOVED lines=18> */
.L_x_1060:
[----:B------:R-:W-:Y:S05]  /*73c0*/  BSYNC B0 ;  /* 0x0000000000007941 */ /* 0x000fea0003800000 */
.L_x_1059:
        /* <DEDUP_REMOVED lines=8> */
[C---:B------:R-:W-:Y:S01]  /*7450*/  IMAD R0, R4.reuse, UR8, RZ ;  /* 0x0000000804007c24 */ /* 0x040fe2000f8e02ff */
[----:B------:R-:W-:Y:S01]  /*7460*/  P2R R7, PR, RZ, 0x4 ;  /* 0x00000004ff077803 */ /* 0x000fe20000000000 */
[----:B------:R-:W-:Y:S01]  /*7470*/  IMAD.WIDE.U32 R8, R4, UR14, R8 ;  /* 0x0000000e04087c25 */ /* 0x000fe2000f8e0008 */
[----:B------:R-:W-:Y:S02]  /*7480*/  ISETP.NE.AND P2, PT, R114, RZ, PT ;  /* 0x000000ff7200720c */ /* 0x000fe40003f45270 */
[----:B------:R-:W-:Y:S01]  /*7490*/  P2R R5, PR, RZ, 0x2 ;  /* 0x00000002ff057803 */ /* 0x000fe20000000000 */
[----:B------:R-:W-:Y:S01]  /*74a0*/  IMAD R0, R3, UR14, R0 ;  /* 0x0000000e03007c24 */ /* 0x000fe2000f8e0200 */
[----:B------:R-:W-:Y:S03]  /*74b0*/  ISETP.NE.AND P1, PT, R113, RZ, PT ;  /* 0x000000ff7100720c */ /* 0x000fe60003f25270 */
[----:B------:R-:W-:Y:S01]  /*74c0*/  IMAD.IADD R0, R9, 0x1, R0 ;  /* 0x0000000109007824 */ /* 0x000fe200078e0200 */
[C---:B------:R-:W-:Y:S04]  /*74d0*/  @P3 LEA R20, P0, R8.reuse, c[0x0][0x220], 0x1 ;  /* 0x0000880008143a11 */ /* 0x040fe800078008ff */
[----:B------:R-:W-:Y:S02]  /*74e0*/  @P3 LEA.HI.X R21, R8, c[0x0][0x224], R0, 0x1, P0 ;  /* 0x0000890008153a11 */ /* 0x000fe400000f0c00 */
[----:B------:R-:W-:Y:S03]  /*74f0*/  ISETP.GE.AND P0, PT, R116, 0x21, PT ;  /* 0x000000217400780c */ /* 0x000fe60003f06270 */
[----:B------:R-:W-:Y:S01]  /*7500*/  @!PT LDS RZ, [RZ] ;  /* 0x00000000fffff984 */ /* 0x000fe20000000800 */
[----:B------:R-:W-:Y:S01]  /*7510*/  @!PT LDS RZ, [RZ] ;  /* 0x00000000fffff984 */ /* 0x000fe20000000800 */
[----:B------:R-:W-:Y:S01]  /*7520*/  @!PT LDS RZ, [RZ] ;  /* 0x00000000fffff984 */ /* 0x000fe20000000800 */
[----:B------:R1:W-:Y:S01]  /*7530*/  @P3 LDGSTS.E.BYPASS.LTC128B.128 [R110+0xa080], [R20.64], !P2 ;  /* 0x0a080000146e3fae */ /* 0x0003e2000d101d52 */
[----:B------:R-:W-:Y:S03]  /*7540*/  ISETP.NE.AND P2, PT, R7, RZ, PT ;  /* 0x000000ff0700720c */ /* 0x000fe60003f45270 */
[----:B------:R1:W-:Y:S06]  /*7550*/  @P3 LDGSTS.E.BYPASS.LTC128B.128 [R110+0xb880], [R20.64+0x80], !P1 ;  /* 0x0b880080146e3fae */ /* 0x0003ec000c901d52 */
[----:B------:R-:W-:Y:S04]  /*7560*/  @P0 IADD3 R3, P4, R8, UR12, RZ ;  /* 0x0000000c08030c10 */ /* 0x000fe8000ff9e0ff */
[----:B------:R-:W-:Y:S02]  /*7570*/  @P0 IADD3.X R0, R0, UR11, RZ, P4, !PT ;  /* 0x0000000b00000c10 */ /* 0x000fe4000a7fe4ff */
[C---:B------:R-:W-:Y:S04]  /*7580*/  @P0 LEA R8, P4, R3.reuse, c[0x0][0x220], 0x1 ;  /* 0x0000880003080a11 */ /* 0x040fe800078808ff */
[----:B------:R-:W-:Y:S02]  /*7590*/  @P0 LEA.HI.X R9, R3, c[0x0][0x224], R0, 0x1, P4 ;  /* 0x0000890003090a11 */ /* 0x000fe400020f0c00 */
[----:B------:R-:W-:Y:S11]  /*75a0*/  ISETP.NE.AND P4, PT, R112, RZ, PT ;  /* 0x000000ff7000720c */ /* 0x000ff60003f85270 */
[----:B------:R-:W-:Y:S02]  /*75b0*/  @!UPT UIADD3 URZ, URZ, URZ, URZ ;  /* 0x0000003f3f3ff290 */ /* 0x000fe4000fffe03f */
[----:B------:R1:W-:Y:S04]  /*75c0*/  @P3 LDGSTS.E.BYPASS.LTC128B.128 [R110+0xd080], [R20.64+0x100], !P4 ;  /* 0x0d080100146e3fae */ /* 0x0003e8000e101d52 */
[----:B------:R1:W-:Y:S01]  /*75d0*/  @P3 LDGSTS.E.BYPASS.LTC128B.128 [R110+0xe880], [R20.64+0x180], !P6 ;  /* 0x0e880180146e3fae */ /* 0x0003e2000f101d52 */
[----:B------:R-:W-:Y:S11]  /*75e0*/  ISETP.NE.AND P3, PT, R114, RZ, PT ;  /* 0x000000ff7200720c */ /* 0x000ff60003f65270 */
[----:B------:R-:W-:Y:S02]  /*75f0*/  @!UPT UIADD3 URZ, URZ, URZ, URZ ;  /* 0x0000003f3f3ff290 */ /* 0x000fe4000fffe03f */
[----:B------:R1:W-:Y:S04]  /*7600*/  @P0 LDGSTS.E.BYPASS.LTC128B.128 [R110+0xb080], [R8.64], !P3 ;  /* 0x0b080000086e0fae */ /* 0x0003e8000d901d52 */
[----:B------:R1:W-:Y:S01]  /*7610*/  @P0 LDGSTS.E.BYPASS.LTC128B.128 [R110+0xc880], [R8.64+0x80], !P1 ;  /* 0x0c880080086e0fae */ /* 0x0003e2000c901d52 */
[----:B------:R-:W-:Y:S03]  /*7620*/  ISETP.NE.AND P1, PT, R5, RZ, PT ;  /* 0x000000ff0500720c */ /* 0x000fe60003f25270 */
[----:B------:R1:W-:Y:S04]  /*7630*/  @P0 LDGSTS.E.BYPASS.LTC128B.128 [R110+0xe080], [R8.64+0x100], !P4 ;  /* 0x0e080100086e0fae */ /* 0x0003e8000e101d52 */
[----:B------:R1:W-:Y:S04]  /*7640*/  @P0 LDGSTS.E.BYPASS.LTC128B.128 [R110+0xf880], [R8.64+0x180], !P6 ;  /* 0x0f880180086e0fae */ /* 0x0003e8000f101d52 */
.L_x_1061:
[----:B------:R-:W0:Y:S01]  /*7650*/  LDGDEPBAR ;  /* 0x00000000000079af */ /* 0x000e220000000000 */
[----:B------:R-:W-:Y:S01]  /*7660*/  IADD3 R53, R53, -0x1, RZ ;  /* 0xffffffff35357810 */ /* 0x000fe20007ffe0ff */
[----:B------:R-:W-:-:S05]  /*7670*/  @P5 BRA `(.L_x_1062) ;  /* 0xffffa49000005947 */ /* 0x000fca000383ffff */
[----:B------:R-:W2:Y:S04]  /*7680*/  LDL R3, [R1+0x64] ;  /* 0x0000640001037983 */ /* 0x000ea80000100800 */
[----:B------:R3:W5:Y:S04]  /*7690*/  LDL R0, [R1+0x58] ;  /* 0x0000580001007983 */ /* 0x0007680000100800 */
[----:B------:R-:W-:Y:S01]  /*76a0*/  BAR.SYNC.DEFER_BLOCKING 0x0 ;  /* 0x0000000000007b1d */ /* 0x000fe20000010000 */
[----:B-12---:R-:W-:-:S05]  /*76b0*/  IADD3 R5, R3, 0x2f, RZ ;  /* 0x0000002f03057810 */ /* 0x006fca0007ffe0ff */
[----:B------:R-:W-:-:S05]  /*76c0*/  IMAD.HI R5, R5, 0x2aaaaaab, RZ ;  /* 0x2aaaaaab05057827 */ /* 0x000fca00078e02ff */
[----:B------:R-:W-:-:S04]  /*76d0*/  SHF.R.U32.HI R168, RZ, 0x1f, R5 ;  /* 0x0000001fffa87819 */ /* 0x000fc80000011605 */
[----:B------:R-:W-:Y:S02]  /*76e0*/  LEA.HI.SX32 R168, R5, R168, 0x1d ;  /* 0x000000a805a87211 */ /* 0x000fe400078feaff */
.L_x_1022:
[----:B---3--:R-:W-:Y:S01]  /*76f0*/  IMAD.MOV.U32 R2, RZ, RZ, c[0x0][0x2c4] ;  /* 0x0000b100ff027624 */ /* 0x008fe200078e00ff */
[----:B------:R1:W-:Y:S04]  /*7700*/  STL.64 [R1], R224 ;  /* 0x000000e001007387 */ /* 0x0003e80000100a00 */
[----:B------:R-:W-:Y:S02]  /*7710*/  ISETP.NE.AND P2, PT, R2, 0x1, PT ;  /* 0x000000010200780c */ /* 0x000fe40003f45270 */
[----:B------:R-:W-:-:S05]  /*7720*/  IADD3 R2, R93, 0x7f, RZ ;  /* 0x0000007f5d027810 */ /* 0x000fca0007ffe0ff */
[----:B------:R-:W-:-:S06]  /*7730*/  IMAD.MOV.U32 R6, RZ, RZ, R2 ;  /* 0x000000ffff067224 */ /* 0x000fcc00078e0002 */
[----:B------:R-:W-:-:S04]  /*7740*/  @P2 IMAD.HI.U32 R4, R2, c[0x0][0x2c8], RZ ;  /* 0x0000b20002042a27 */ /* 0x000fc800078e00ff */
[----:B------:R-:W-:Y:S01]  /*7750*/  IMAD.MOV.U32 R2, RZ, RZ, c[0x0][0x32c] ;  /* 0x0000cb00ff027624 */ /* 0x000fe200078e00ff */
[----:B------:R-:W-:-:S04]  /*7760*/  @P2 SHF.R.U32.HI R6, RZ, c[0x0][0x2cc], R4 ;  /* 0x0000b300ff062a19 */ /* 0x000fc80000011604 */
[----:B------:R-:W-:Y:S02]  /*7770*/  ISETP.GE.AND P1, PT, R2, 0x1, PT ;  /* 0x000000010200780c */ /* 0x000fe40003f26270 */
[----:B------:R-:W-:-:S05]  /*7780*/  IADD3 R5, R6, 0x1, R3 ;  /* 0x0000000106057810 */ /* 0x000fca0007ffe003 */
[----:B-----5:R-:W-:-:S05]  /*7790*/  IMAD.IADD R5, R5, 0x1, -R0 ;  /* 0x0000000105057824 */ /* 0x020fca00078e0a00 */
[----:B------:R-:W-:Y:S01]  /*77a0*/  IADD3 R6, R5, c[0x0][0x328], RZ ;  /* 0x0000ca0005067a10 */ /* 0x000fe20007ffe0ff */
[----:B------:R-:W-:Y:S05]  /*77b0*/  @!P1 BRA `(.L_x_1063) ;  /* 0x0000010000009947 */ /* 0x000fea0003800000 */
[C---:B-1----:R-:W-:Y:S01]  /*77c0*/  ISETP.GT.AND P0, PT, R5.reuse, RZ, PT ;  /* 0x000000ff0500720c */ /* 0x042fe20003f04270 */
[----:B------:R-:W-:Y:S01]  /*77d0*/  BSSY B0, `(.L_x_1064) ;  /* 0x000000c000007945 */ /* 0x000fe20003800000 */
        /* <DEDUP_REMOVED lines=8> */
.L_x_1065:
[----:B------:R-:W-:-:S13]  /*7860*/  ISETP.NE.AND P0, PT, R2, 0x1, PT ;  /* 0x000000010200780c */ /* 0x000fda0003f05270 */
[----:B------:R-:W-:-:S05]  /*7870*/  @P0 IMAD.HI.U32 R4, R7, c[0x0][0x330], RZ ;  /* 0x0000cc0007040a27 */ /* 0x000fca00078e00ff */
[----:B------:R-:W-:Y:S02]  /*7880*/  @P0 SHF.R.U32.HI R7, RZ, c[0x0][0x334], R4 ;  /* 0x0000cd00ff070a19 */ /* 0x000fe40000011604 */
.L_x_1066:
[----:B------:R-:W-:Y:S05]  /*7890*/  BSYNC B0 ;  /* 0x0000000000007941 */ /* 0x000fea0003800000 */
.L_x_1064:
[----:B------:R-:W-:-:S05]  /*78a0*/  IMAD R7, R7, R2, c[0x0][0x32c] ;  /* 0x0000cb0007077624 */ /* 0x000fca00078e0202 */
[----:B------:R-:W-:-:S04]  /*78b0*/  IMNMX R6, R6, R7, PT ;  /* 0x0000000706067217 */ /* 0x000fc80003800200 */
.L_x_1063:
[----:B-1----:R-:W-:Y:S01]  /*78c0*/  IADD3 R6, R6, 0x2f, RZ ;  /* 0x0000002f06067810 */ /* 0x002fe20007ffe0ff */
[----:B------:R-:W-:-:S04]  /*78d0*/  @P2 IMAD.HI.U32 R5, R93, c[0x0][0x2c8], RZ ;  /* 0x0000b2005d052a27 */ /* 0x000fc800078e00ff */
[----:B------:R-:W-:-:S04]  /*78e0*/  IMAD.HI R6, R6, 0x2aaaaaab, RZ ;  /* 0x2aaaaaab06067827 */ /* 0x000fc800078e02ff */
[----:B------:R-:W-:Y:S01]  /*78f0*/  IMAD.MOV.U32 R4, RZ, RZ, R93 ;  /* 0x000000ffff047224 */ /* 0x000fe200078e005d */
[----:B------:R-:W-:Y:S02]  /*7900*/  @P2 SHF.R.U32.HI R4, RZ, c[0x0][0x2cc], R5 ;  /* 0x0000b300ff042a19 */ /* 0x000fe40000011605 */
[----:B------:R-:W-:Y:S02]  /*7910*/  SHF.R.U32.HI R5, RZ, 0x1f, R6 ;  /* 0x0000001fff057819 */ /* 0x000fe40000011606 */
[----:B------:R-:W-:Y:S02]  /*7920*/  IADD3 R4, R4, R3, -R0 ;  /* 0x0000000304047210 */ /* 0x000fe40007ffe800 */
[----:B------:R-:W-:Y:S02]  /*7930*/  LEA.HI.SX32 R7, R6, R5, 0x1d ;  /* 0x0000000506077211 */ /* 0x000fe400078feaff */
[----:B------:R-:W-:Y:S02]  /*7940*/  IADD3 R5, R4, -c[0x0][0x324], RZ ;  /* 0x8000c90004057a10 */ /* 0x000fe40007ffe0ff */
[----:B------:R-:W-:Y:S01]  /*7950*/  IMNMX R168, R7, R168, PT ;  /* 0x000000a807a87217 */ /* 0x000fe20003800200 */
[----:B------:R-:W-:Y:S05]  /*7960*/  @!P1 BRA `(.L_x_1067) ;  /* 0x000000f000009947 */ /* 0x000fea0003800000 */
[----:B------:R-:W-:Y:S01]  /*7970*/  ISETP.GT.AND P0, PT, R4, -0x1, PT ;  /* 0xffffffff0400780c */ /* 0x000fe20003f04270 */
[----:B------:R-:W-:-:S12]  /*7980*/  BSSY B0, `(.L_x_1068) ;  /* 0x000000b000007945 */ /* 0x000fd80003800000 */
[----:B------:R-:W-:Y:S05]  /*7990*/  @P0 BRA `(.L_x_1069) ;  /* 0x0000006000000947 */ /* 0x000fea0003800000 */
[----:B------:R-:W-:Y:S02]  /*79a0*/  ISETP.NE.AND P0, PT, R2, 0x1, PT ;  /* 0x000000010200780c */ /* 0x000fe40003f05270 */
[----:B------:R-:W-:-:S11]  /*79b0*/  LOP3.LUT R4, RZ, R4, RZ, 0x33, !PT ;  /* 0x00000004ff047212 */ /* 0x000fd600078e33ff */
[----:B------:R-:W-:-:S05]  /*79c0*/  @P0 IMAD.HI.U32 R2, R4, c[0x0][0x330], RZ ;  /* 0x0000cc0004020a27 */ /* 0x000fca00078e00ff */
[----:B------:R-:W-:-:S04]  /*79d0*/  @P0 SHF.R.U32.HI R4, RZ, c[0x0][0x334], R2 ;  /* 0x0000cd00ff040a19 */ /* 0x000fc80000011602 */
[----:B------:R-:W-:Y:S01]  /*79e0*/  LOP3.LUT R4, RZ, R4, RZ, 0x33, !PT ;  /* 0x00000004ff047212 */ /* 0x000fe200078e33ff */
[----:B------:R-:W-:Y:S05]  /*79f0*/  BRA `(.L_x_1070) ;  /* 0x0000003000007947 */ /* 0x000fea0003800000 */
.L_x_1069:
[----:B------:R-:W-:-:S13]  /*7a00*/  ISETP.NE.AND P0, PT, R2, 0x1, PT ;  /* 0x000000010200780c */ /* 0x000fda0003f05270 */
[----:B------:R-:W-:-:S05]  /*7a10*/  @P0 IMAD.HI.U32 R2, R4, c[0x0][0x330], RZ ;  /* 0x0000cc0004020a27 */ /* 0x000fca00078e00ff */
[----:B------:R-:W-:Y:S02]  /*7a20*/  @P0 SHF.R.U32.HI R4, RZ, c[0x0][0x334], R2 ;  /* 0x0000cd00ff040a19 */ /* 0x000fe40000011602 */
.L_x_1070:
[----:B------:R-:W-:Y:S05]  /*7a30*/  BSYNC B0 ;  /* 0x0000000000007941 */ /* 0x000fea0003800000 */
.L_x_1068:
[----:B------:R-:W-:-:S05]  /*7a40*/  IMAD R4, R4, c[0x0][0x32c], RZ ;  /* 0x0000cb0004047a24 */ /* 0x000fca00078e02ff */
[----:B------:R-:W-:-:S05]  /*7a50*/  IMNMX R5, R5, R4, !PT ;  /* 0x0000000405057217 */ /* 0x000fca0007800200 */
.L_x_1067:
[----:B------:R-:W-:Y:S01]  /*7a60*/  IMAD.HI R2, R5, 0x2aaaaaab, RZ ;  /* 0x2aaaaaab05027827 */ /* 0x000fe200078e02ff */
[----:B------:R-:W-:Y:S01]  /*7a70*/  PLOP3.LUT P1, PT, PT, PT, PT, 0x80, 0x0 ;  /* 0x000000000000781c */ /* 0x000fe20003f2f070 */
[----:B------:R-:W-:Y:S01]  /*7a80*/  CS2R R130, SRZ ;  /* 0x0000000000827805 */ /* 0x000fe2000001ff00 */
[----:B------:R-:W-:Y:S01]  /*7a90*/  CS2R R128, SRZ ;  /* 0x0000000000807805 */ /* 0x000fe2000001ff00 */
[----:B------:R-:W-:Y:S01]  /*7aa0*/  CS2R R126, SRZ ;  /* 0x00000000007e7805 */ /* 0x000fe2000001ff00 */
[----:B------:R-:W-:Y:S01]  /*7ab0*/  SHF.R.U32.HI R229, RZ, 0x1f, R2 ;  /* 0x0000001fffe57819 */ /* 0x000fe20000011602 */
[----:B------:R-:W-:Y:S01]  /*7ac0*/  CS2R R124, SRZ ;  /* 0x00000000007c7805 */ /* 0x000fe2000001ff00 */
[----:B------:R-:W-:Y:S01]  /*7ad0*/  CS2R R122, SRZ ;  /* 0x00000000007a7805 */ /* 0x000fe2000001ff00 */
[----:B------:R-:W-:Y:S01]  /*7ae0*/  CS2R R120, SRZ ;  /* 0x0000000000787805 */ /* 0x000fe2000001ff00 */
[----:B------:R-:W-:Y:S01]  /*7af0*/  LEA.HI.SX32 R229, R2, R229, 0x1d ;  /* 0x000000e502e57211 */ /* 0x000fe200078feaff */
[----:B------:R-:W-:Y:S01]  /*7b00*/  CS2R R118, SRZ ;  /* 0x0000000000767805 */ /* 0x000fe2000001ff00 */
[----:B------:R-:W-:Y:S01]  /*7b10*/  CS2R R116, SRZ ;  /* 0x0000000000747805 */ /* 0x000fe2000001ff00 */
[----:B------:R-:W-:Y:S01]  /*7b20*/  CS2R R114, SRZ ;  /* 0x0000000000727805 */ /* 0x000fe2000001ff00 */
[----:B------:R-:W-:Y:S01]  /*7b30*/  IMNMX R229, RZ, R229, !PT ;  /* 0x000000e5ffe57217 */ /* 0x000fe20007800200 */
[----:B------:R-:W-:Y:S01]  /*7b40*/  CS2R R112, SRZ ;  /* 0x0000000000707805 */ /* 0x000fe2000001ff00 */
[----:B------:R-:W-:Y:S01]  /*7b50*/  CS2R R110, SRZ ;  /* 0x00000000006e7805 */ /* 0x000fe2000001ff00 */
[----:B------:R-:W-:Y:S01]  /*7b60*/  CS2R R108, SRZ ;  /* 0x00000000006c7805 */ /* 0x000fe2000001ff00 */
[----:B------:R-:W-:Y:S01]  /*7b70*/  ISETP.GT.AND P0, PT, R168, R229, PT ;  /* 0x000000e5a800720c */ /* 0x000fe20003f04270 */
        /* <DEDUP_REMOVED lines=54> */
[----:B------:R-:W-:Y:S05]  /*7ee0*/  @!P0 BRA `(.L_x_1071) ;  /* 0x0000f23000008947 */ /* 0x000fea0003800000 */
[----:B------:R-:W3:Y:S01]  /*7ef0*/  LDL R6, [R1+0x4c] ;  /* 0x00004c0001067983 */ /* 0x000ee20000100800 */
[----:B------:R-:W-:-:S03]  /*7f00*/  ISETP.NE.U32.AND P0, PT, RZ, c[0x0][0x340], PT ;  /* 0x0000d000ff007a0c */ /* 0x000fc60003f05070 */
[----:B------:R-:W4:Y:S01]  /*7f10*/  LDL R17, [R1+0x50] ;  /* 0x0000500001117983 */ /* 0x000f220000100800 */
[----:B------:R-:W-:Y:S01]  /*7f20*/  ISETP.NE.AND.EX P0, PT, RZ, c[0x0][0x344], PT, P0 ;  /* 0x0000d100ff007a0c */ /* 0x000fe20003f05300 */
[----:B------:R-:W-:Y:S02]  /*7f30*/  IMAD R4, R94, c[0x0][0x1e8], RZ ;  /* 0x00007a005e047a24 */ /* 0x000fe400078e02ff */
[----:B------:R-:W-:Y:S01]  /*7f40*/  IMAD.WIDE.U32 R18, R223, c[0x0][0x1e8], RZ ;  /* 0x00007a00df127a25 */ /* 0x000fe200078e00ff */
[----:B------:R-:W-:Y:S01]  /*7f50*/  SHF.R.S32.HI R59, RZ, 0x1f, R224 ;  /* 0x0000001fff3b7819 */ /* 0x000fe200000114e0 */
[----:B------:R-:W-:-:S08]  /*7f60*/  ULDC.64 UR4, c[0x0][0x18] ;  /* 0x0000060000047ab9 */ /* 0x000fd00000000a00 */
[----:B------:R-:W-:-:S04]  /*7f70*/  @P0 IMAD.MOV.U32 R9, RZ, RZ, 0x4 ;  /* 0x00000004ff090424 */ /* 0x000fc800078e00ff */
[----:B------:R-:W-:-:S05]  /*7f80*/  @P0 IMAD.WIDE R8, R226, R9, c[0x0][0x340] ;  /* 0x0000d000e2080625 */ /* 0x000fca00078e0209 */
[----:B------:R1:W5:Y:S01]  /*7f90*/  @P0 LDG.E R2, [R8.64] ;  /* 0x0000001208020981 */ /* 0x000362000c1e1900 */
[----:B------:R-:W-:Y:S02]  /*7fa0*/  IMAD R5, R223, c[0x0][0x1ec], R4 ;  /* 0x00007b00df057a24 */ /* 0x000fe400078e0204 */
[----:B------:R-:W-:Y:S02]  /*7fb0*/  IMAD R4, R94, c[0x0][0x210], RZ ;  /* 0x000084005e047a24 */ /* 0x000fe400078e02ff */
[----:B------:R-:W-:Y:S02]  /*7fc0*/  IMAD.IADD R19, R19, 0x1, R5 ;  /* 0x0000000113137824 */ /* 0x000fe400078e0205 */
[----:B------:R-:W-:Y:S01]  /*7fd0*/  IMAD.WIDE.U32 R10, R223, c[0x0][0x210], RZ ;  /* 0x00008400df0a7a25 */ /* 0x000fe200078e00ff */
[----:B------:R-:W-:-:S03]  /*7fe0*/  LEA.HI R248, R59, R224, RZ, 0x3 ;  /* 0x000000e03bf87211 */ /* 0x000fc600078f18ff */
[----:B------:R-:W-:Y:S01]  /*7ff0*/  IMAD R7, R223, c[0x0][0x214], R4 ;  /* 0x00008500df077a24 */ /* 0x000fe200078e0204 */
[----:B------:R-:W-:-:S03]  /*8000*/  LOP3.LUT R57, R248, 0xfffffff8, RZ, 0xc0, !PT ;  /* 0xfffffff8f8397812 */ /* 0x000fc600078ec0ff */
[----:B------:R-:W-:Y:S01]  /*8010*/  IMAD.IADD R11, R7, 0x1, R11 ;  /* 0x00000001070b7824 */ /* 0x000fe200078e020b */
[----:B------:R-:W-:Y:S01]  /*8020*/  LEA.HI R13, R59, R224, RZ, 0x4 ;  /* 0x000000e03b0d7211 */ /* 0x000fe200078f20ff */
[----:B------:R-:W-:Y:S01]  /*8030*/  IMAD R22, R94, c[0x0][0x1b8], RZ ;  /* 0x00006e005e167a24 */ /* 0x000fe200078e02ff */
[----:B------:R-:W-:Y:S01]  /*8040*/  UIADD3 UR4, UP0, UR4, 0x10080, URZ ;  /* 0x0001008004047890 */ /* 0x000fe2000ff1e03f */
[----:B------:R-:W-:Y:S01]  /*8050*/  IMAD.IADD R57, R224, 0x1, -R57 ;  /* 0x00000001e0397824 */ /* 0x000fe200078e0a39 */
[----:B------:R-:W-:Y:S01]  /*8060*/  SHF.R.S32.HI R58, RZ, 0x4, R13 ;  /* 0x00000004ff3a7819 */ /* 0x000fe2000001140d */
[----:B------:R-:W-:Y:S01]  /*8070*/  IMAD R22, R223, c[0x0][0x1bc], R22 ;  /* 0x00006f00df167a24 */ /* 0x000fe200078e0216 */
[----:B------:R-:W-:Y:S01]  /*8080*/  UIADD3.X UR5, URZ, UR5, URZ, UP0, !UPT ;  /* 0x000000053f057290 */ /* 0x000fe200087fe43f */
[----:B------:R-:W-:Y:S01]  /*8090*/  ISETP.NE.U32.AND P1, PT, RZ, c[0x0][0x348], PT ;  /* 0x0000d200ff007a0c */ /* 0x000fe20003f25070 */
[----:B------:R-:W-:Y:S01]  /*80a0*/  IMAD.SHL.U32 R228, R57, 0x8, RZ ;  /* 0x0000000839e47824 */ /* 0x000fe200078e00ff */
[----:B------:R-:W-:-:S02]  /*80b0*/  SHF.R.S32.HI R248, RZ, 0x3, R248 ;  /* 0x00000003fff87819 */ /* 0x000fc400000114f8 */
[----:B------:R-:W-:Y:S01]  /*80c0*/  ISETP.NE.AND.EX P1, PT, RZ, c[0x0][0x34c], PT, P1 ;  /* 0x0000d300ff007a0c */ /* 0x000fe20003f25310 */
[----:B-1----:R-:W-:Y:S01]  /*80d0*/  IMAD.U32 R8, RZ, RZ, UR4 ;  /* 0x00000004ff087e24 */ /* 0x002fe2000f8e00ff */
[----:B------:R-:W-:Y:S01]  /*80e0*/  IADD3 R227, R228, 0x80, RZ ;  /* 0x00000080e4e37810 */ /* 0x000fe20007ffe0ff */
[----:B------:R-:W-:Y:S01]  /*80f0*/  IMAD.U32 R9, RZ, RZ, UR5 ;  /* 0x00000005ff097e24 */ /* 0x000fe2000f8e00ff */
[----:B------:R-:W-:-:S04]  /*8100*/  SEL R14, R226, RZ, !P1 ;  /* 0x000000ffe20e7207 */ /* 0x000fc80004800000 */
[----:B------:R1:W-:Y:S01]  /*8110*/  STL.64 [R1+0x8], R8 ;  /* 0x0000080801007387 */ /* 0x0003e20000100a00 */
[----:B------:R-:W-:Y:S02]  /*8120*/  LOP3.LUT R196, R196, 0xfffffbff, RZ, 0xc0, !PT ;  /* 0xfffffbffc4c47812 */ /* 0x000fe400078ec0ff */
[C---:B------:R-:W-:Y:S01]  /*8130*/  IADD3 R225, R228.reuse, 0xc0, RZ ;  /* 0x000000c0e4e17810 */ /* 0x040fe20007ffe0ff */
[----:B------:R2:W-:Y:S01]  /*8140*/  STL [R1+0x10], R0 ;  /* 0x0000100001007387 */ /* 0x0005e20000100800 */
[C---:B------:R-:W-:Y:S02]  /*8150*/  ISETP.GE.AND P6, PT, R228.reuse, c[0x0][0x1d4], PT ;  /* 0x00007500e4007a0c */ /* 0x040fe40003fc6270 */
[----:B------:R-:W-:Y:S02]  /*8160*/  IADD3 R230, R228, 0x40, RZ ;  /* 0x00000040e4e67810 */ /* 0x000fe40007ffe0ff */
[----:B------:R-:W-:Y:S02]  /*8170*/  ISETP.GE.AND P5, PT, R227, c[0x0][0x198], PT ;  /* 0x00006600e3007a0c */ /* 0x000fe40003fa6270 */
[----:B------:R-:W-:-:S02]  /*8180*/  ISETP.GE.AND P4, PT, R225, c[0x0][0x198], PT ;  /* 0x00006600e1007a0c */ /* 0x000fc40003f86270 */
[----:B------:R-:W-:Y:S02]  /*8190*/  IADD3 R81, R168, -0x1, RZ ;  /* 0xffffffffa8517810 */ /* 0x000fe40007ffe0ff */
[----:B------:R-:W-:Y:S02]  /*81a0*/  ISETP.GE.AND P3, PT, R228, c[0x0][0x198], PT ;  /* 0x00006600e4007a0c */ /* 0x000fe40003f66270 */
[----:B------:R-:W-:Y:S02]  /*81b0*/  SEL R56, RZ, 0x1, P6 ;  /* 0x00000001ff387807 */ /* 0x000fe40003000000 */
[----:B---3--:R-:W-:-:S05]  /*81c0*/  SHF.R.S32.HI R5, RZ, 0x1f, R6 ;  /* 0x0000001fff057819 */ /* 0x008fca0000011406 */
[----:B------:R-:W-:-:S04]  /*81d0*/  IMAD R5, R5, c[0x0][0x178], RZ ;  /* 0x00005e0005057a24 */ /* 0x000fc800078e02ff */
[C---:B------:R-:W-:Y:S02]  /*81e0*/  IMAD R4, R6.reuse, c[0x0][0x17c], R5 ;  /* 0x00005f0006047a24 */ /* 0x040fe400078e0205 */
[----:B------:R-:W-:-:S04]  /*81f0*/  IMAD.WIDE.U32 R6, R6, c[0x0][0x178], RZ ;  /* 0x00005e0006067a25 */ /* 0x000fc800078e00ff */
[----:B------:R-:W-:Y:S02]  /*8200*/  IMAD.IADD R5, R7, 0x1, R4 ;  /* 0x0000000107057824 */ /* 0x000fe400078e0204 */
[----:B------:R-:W-:Y:S01]  /*8210*/  IMAD.MOV.U32 R4, RZ, RZ, R6 ;  /* 0x000000ffff047224 */ /* 0x000fe200078e0006 */
[----:B------:R-:W-:-:S03]  /*8220*/  LEA.HI R7, R13, R58, RZ, 0x1 ;  /* 0x0000003a0d077211 */ /* 0x000fc600078f08ff */
[----:B------:R-:W-:Y:S01]  /*8230*/  IMAD.WIDE.U32 R4, R223, c[0x0][0x1b8], R4 ;  /* 0x00006e00df047a25 */ /* 0x000fe200078e0004 */
[----:B------:R-:W-:-:S03]  /*8240*/  LOP3.LUT R7, R7, 0xfffffffe, RZ, 0xc0, !PT ;  /* 0xfffffffe07077812 */ /* 0x000fc600078ec0ff */
[----:B------:R-:W-:Y:S01]  /*8250*/  IMAD.IADD R23, R5, 0x1, R22 ;  /* 0x0000000105177824 */ /* 0x000fe200078e0216 */
[----:B------:R-:W-:Y:S01]  /*8260*/  SHF.R.S32.HI R5, RZ, 0x1f, R226 ;  /* 0x0000001fff057819 */ /* 0x000fe200000114e2 */
[----:B------:R-:W-:Y:S02]  /*8270*/  IMAD.MOV.U32 R22, RZ, RZ, R4 ;  /* 0x000000ffff167224 */ /* 0x000fe400078e0004 */
[----:B------:R-:W-:Y:S01]  /*8280*/  IMAD R4, R57, 0x20, R248 ;  /* 0x0000002039047824 */ /* 0x000fe200078e02f8 */
[----:B------:R-:W-:Y:S01]  /*8290*/  SEL R15, R5, RZ, !P1 ;  /* 0x000000ff050f7207 */ /* 0x000fe20004800000 */
[----:B------:R-:W-:Y:S01]  /*82a0*/  IMAD.IADD R58, R58, 0x1, -R7 ;  /* 0x000000013a3a7824 */ /* 0x000fe200078e0a07 */
[----:B------:R-:W-:Y:S01]  /*82b0*/  ISETP.GE.AND P1, PT, R227, c[0x0][0x1d4], PT ;  /* 0x00007500e3007a0c */ /* 0x000fe20003f26270 */
[----:B------:R-:W-:Y:S02]  /*82c0*/  IMAD.SHL.U32 R7, R248, 0x40, RZ ;  /* 0x00000040f8077824 */ /* 0x000fe400078e00ff */
[----:B-1----:R-:W-:-:S03]  /*82d0*/  IMAD.IADD R9, R93, 0x1, R4 ;  /* 0x000000015d097824 */ /* 0x002fc600078e0204 */
[----:B------:R-:W-:Y:S01]  /*82e0*/  LOP3.LUT R7, R7, 0x1c0, RZ, 0xc0, !PT ;  /* 0x000001c007077812 */ /* 0x000fe200078ec0ff */
[----:B------:R-:W-:Y:S01]  /*82f0*/  @P2 IMAD.HI.U32 R4, R9, c[0x0][0x2c8], RZ ;  /* 0x0000b20009042a27 */ /* 0x000fe200078e00ff */
[----:B------:R-:W-:Y:S02]  /*8300*/  LOP3.LUT R13, R13, 0xfffffff0, RZ, 0xc0, !PT ;  /* 0xfffffff00d0d7812 */ /* 0x000fe400078ec0ff */
[----:B------:R-:W-:Y:S01]  /*8310*/  LOP3.LUT R21, R7, 0x38, R228, 0xf8, !PT ;  /* 0x0000003807157812 */ /* 0x000fe200078ef8e4 */
[----:B------:R-:W-:Y:S01]  /*8320*/  IMAD R15, R15, c[0x0][0x1c0], RZ ;  /* 0x000070000f0f7a24 */ /* 0x000fe200078e02ff */
[----:B------:R-:W-:Y:S01]  /*8330*/  SHF.R.U32.HI R6, RZ, 0x3, R7 ;  /* 0x00000003ff067819 */ /* 0x000fe20000011607 */
[----:B------:R-:W-:Y:S01]  /*8340*/  IMAD.MOV.U32 R7, RZ, RZ, R9 ;  /* 0x000000ffff077224 */ /* 0x000fe200078e0009 */
[----:B------:R-:W-:Y:S01]  /*8350*/  @P2 SHF.R.U32.HI R7, RZ, c[0x0][0x2cc], R4 ;  /* 0x0000b300ff072a19 */ /* 0x000fe20000011604 */
[----:B------:R-:W-:Y:S01]  /*8360*/  IMAD R20, R14, c[0x0][0x1c4], R15 ;  /* 0x000071000e147a24 */ /* 0x000fe200078e020f */
[----:B------:R-:W-:Y:S01]  /*8370*/  @P1 LOP3.LUT R196, R196, 0x400, RZ, 0xfc, !PT ;  /* 0x00000400c4c41812 */ /* 0x000fe200078efcff */
[----:B------:R-:W-:Y:S01]  /*8380*/  IMAD.WIDE.U32 R14, R14, c[0x0][0x1c0], R22 ;  /* 0x000070000e0e7a25 */ /* 0x000fe200078e0016 */
[----:B------:R-:W-:-:S02]  /*8390*/  ISETP.GE.AND P1, PT, R225, c[0x0][0x1d4], PT ;  /* 0x00007500e1007a0c */ /* 0x000fc40003f26270 */
[----:B------:R-:W-:Y:S01]  /*83a0*/  SHF.R.S32.HI R8, RZ, 0x1f, R7 ;  /* 0x0000001fff087819 */ /* 0x000fe20000011407 */
[----:B------:R-:W-:Y:S01]  /*83b0*/  IMAD.IADD R13, R224, 0x1, -R13 ;  /* 0x00000001e00d7824 */ /* 0x000fe200078e0a0d */
[----:B------:R-:W-:Y:S01]  /*83c0*/  LOP3.LUT R6, R21, R6, RZ, 0x3c, !PT ;  /* 0x0000000615067212 */ /* 0x000fe200078e3cff */
[----:B------:R-:W-:Y:S02]  /*83d0*/  IMAD.IADD R21, R15, 0x1, R20 ;  /* 0x000000010f157824 */ /* 0x000fe400078e0214 */
[----:B------:R-:W-:Y:S01]  /*83e0*/  IMAD.MOV.U32 R20, RZ, RZ, R14 ;  /* 0x000000ffff147224 */ /* 0x000fe200078e000e */
[----:B------:R-:W-:Y:S01]  /*83f0*/  SHF.R.S32.HI R4, RZ, 0x1f, R13 ;  /* 0x0000001fff047819 */ /* 0x000fe2000001140d */
[----:B------:R-:W-:Y:S02]  /*8400*/  IMAD R8, R8, c[0x0][0x1b0], RZ ;  /* 0x00006c0008087a24 */ /* 0x000fe400078e02ff */
[----:B------:R-:W-:Y:S01]  /*8410*/  IMAD.MOV R14, RZ, RZ, -R7 ;  /* 0x000000ffff0e7224 */ /* 0x000fe200078e0a07 */
[----:B------:R-:W-:Y:S01]  /*8420*/  LOP3.LUT R196, R196, 0xfffffdff, RZ, 0xc0, !PT ;  /* 0xfffffdffc4c47812 */ /* 0x000fe200078ec0ff */
[----:B------:R-:W-:-:S02]  /*8430*/  IMAD R8, R7, c[0x0][0x1b4], R8 ;  /* 0x00006d0007087a24 */ /* 0x000fc400078e0208 */
[----:B------:R-:W-:Y:S01]  /*8440*/  IMAD.WIDE.U32 R20, R7, c[0x0][0x1b0], R20 ;  /* 0x00006c0007147a25 */ /* 0x000fe200078e0014 */
[----:B------:R-:W-:-:S03]  /*8450*/  LEA.HI R7, R4, R13, RZ, 0x3 ;  /* 0x0000000d04077211 */ /* 0x000fc600078f18ff */
[----:B------:R-:W-:Y:S01]  /*8460*/  IMAD R14, R14, c[0x0][0x2c4], R9 ;  /* 0x0000b1000e0e7a24 */ /* 0x000fe200078e0209 */
[----:B------:R-:W-:Y:S01]  /*8470*/  @P1 LOP3.LUT R196, R196, 0x200, RZ, 0xfc, !PT ;  /* 0x00000200c4c41812 */ /* 0x000fe200078efcff */
[----:B------:R-:W-:Y:S01]  /*8480*/  IMAD.IADD R9, R21, 0x1, R8 ;  /* 0x0000000115097824 */ /* 0x000fe200078e0208 */
[----:B------:R-:W-:Y:S01]  /*8490*/  ISETP.NE.U32.AND P1, PT, RZ, c[0x0][0x350], PT ;  /* 0x0000d400ff007a0c */ /* 0x000fe20003f25070 */
[----:B-----5:R-:W-:Y:S01]  /*84a0*/  @P0 IMAD.MOV.U32 R22, RZ, RZ, R2 ;  /* 0x000000ffff160224 */ /* 0x020fe200078e0002 */
[----:B------:R-:W-:Y:S01]  /*84b0*/  LOP3.LUT R12, R7, 0xfffffff8, RZ, 0xc0, !PT ;  /* 0xfffffff8070c7812 */ /* 0x000fe200078ec0ff */
[----:B------:R-:W-:Y:S01]  /*84c0*/  @!P0 IMAD.MOV.U32 R22, RZ, RZ, R226 ;  /* 0x000000ffff168224 */ /* 0x000fe200078e00e2 */
[----:B------:R-:W-:Y:S01]  /*84d0*/  @P0 SHF.R.S32.HI R23, RZ, 0x1f, R2 ;  /* 0x0000001fff170819 */ /* 0x000fe20000011402 */
[----:B------:R-:W-:Y:S01]  /*84e0*/  @!P0 IMAD.MOV.U32 R23, RZ, RZ, R5 ;  /* 0x000000ffff178224 */ /* 0x000fe200078e0005 */
[----:B------:R-:W-:Y:S02]  /*84f0*/  SHF.R.S32.HI R21, RZ, 0x1f, R14 ;  /* 0x0000001fff157819 */ /* 0x000fe4000001140e */
[----:B------:R-:W-:Y:S01]  /*8500*/  ISETP.NE.AND.EX P1, PT, RZ, c[0x0][0x354], PT, P1 ;  /* 0x0000d500ff007a0c */ /* 0x000fe20003f25310 */
[----:B------:R-:W-:Y:S01]  /*8510*/  IMAD.IADD R12, R13, 0x1, -R12 ;  /* 0x000000010d0c7824 */ /* 0x000fe200078e0a0c */
[----:B------:R-:W-:Y:S01]  /*8520*/  LEA.HI R5, R59, R224, RZ, 0x6 ;  /* 0x000000e03b057211 */ /* 0x000fe200078f30ff */
[----:B------:R-:W-:Y:S01]  /*8530*/  IMAD R21, R21, c[0x0][0x1a8], RZ ;  /* 0x00006a0015157a24 */ /* 0x000fe200078e02ff */
[----:B------:R-:W-:Y:S01]  /*8540*/  SEL R13, R22, RZ, !P1 ;  /* 0x000000ff160d7207 */ /* 0x000fe20004800000 */
[----:B------:R-:W-:Y:S01]  /*8550*/  IMAD.MOV.U32 R8, RZ, RZ, R20 ;  /* 0x000000ffff087224 */ /* 0x000fe200078e0014 */
[----:B------:R-:W-:Y:S01]  /*8560*/  SEL R4, R23, RZ, !P1 ;  /* 0x000000ff17047207 */ /* 0x000fe20004800000 */
[----:B------:R-:W-:-:S02]  /*8570*/  IMAD R21, R14, c[0x0][0x1ac], R21 ;  /* 0x00006b000e157a24 */ /* 0x000fc400078e0215 */
[----:B------:R-:W-:-:S04]  /*8580*/  IMAD.WIDE.U32 R14, R14, c[0x0][0x1a8], R8 ;  /* 0x00006a000e0e7a25 */ /* 0x000fc800078e0008 */
[----:B------:R-:W-:Y:S02]  /*8590*/  IMAD.SHL.U32 R5, R5, 0x8, RZ ;  /* 0x0000000805057824 */ /* 0x000fe400078e00ff */
[----:B------:R-:W-:-:S04]  /*85a0*/  IMAD.WIDE.U32 R18, R13, c[0x0][0x1f0], R18 ;  /* 0x00007c000d127a25 */ /* 0x000fc800078e0012 */
[----:B------:R-:W-:Y:S01]  /*85b0*/  IMAD R8, R4, c[0x0][0x1f0], RZ ;  /* 0x00007c0004087a24 */ /* 0x000fe200078e02ff */
[----:B------:R-:W-:Y:S01]  /*85c0*/  LEA R2, P0, R14, c[0x0][0x160], 0x1 ;  /* 0x000058000e027a11 */ /* 0x000fe200078008ff */
[----:B------:R-:W-:Y:S01]  /*85d0*/  IMAD.IADD R15, R15, 0x1, R21 ;  /* 0x000000010f0f7824 */ /* 0x000fe200078e0215 */
[----:B------:R-:W-:Y:S01]  /*85e0*/  SHF.R.S32.HI R9, RZ, 0x1f, R228 ;  /* 0x0000001fff097819 */ /* 0x000fe200000114e4 */
[----:B------:R-:W-:Y:S01]  /*85f0*/  IMAD R8, R13, c[0x0][0x1f4], R8 ;  /* 0x00007d000d087a24 */ /* 0x000fe200078e0208 */
[----:B------:R-:W-:Y:S02]  /*8600*/  IADD3 R234, P1, R228, R18, RZ ;  /* 0x00000012e4ea7210 */ /* 0x000fe40007f3e0ff */
[----:B------:R-:W-:Y:S01]  /*8610*/  LOP3.LUT R6, R6, 0xfffffe00, R5, 0xf8, !PT ;  /* 0xfffffe0006067812 */ /* 0x000fe200078ef805 */
[----:B------:R-:W-:Y:S01]  /*8620*/  IMAD.SHL.U32 R5, R12, 0x40, RZ ;  /* 0x000000400c057824 */ /* 0x000fe200078e00ff */
[----:B------:R-:W-:Y:S01]  /*8630*/  LEA.HI.X R15, R14, c[0x0][0x164], R15, 0x1, P0 ;  /* 0x000059000e0f7a11 */ /* 0x000fe200000f0c0f */
[----:B------:R-:W-:Y:S01]  /*8640*/  IMAD R4, R4, c[0x0][0x218], RZ ;  /* 0x0000860004047a24 */ /* 0x000fe200078e02ff */
[----:B------:R-:W-:Y:S01]  /*8650*/  IADD3.X R235, R9, R19, R8, P1, !PT ;  /* 0x0000001309eb7210 */ /* 0x000fe20000ffe408 */
[----:B------:R-:W-:Y:S01]  /*8660*/  IMAD.WIDE.U32 R10, R13, c[0x0][0x218], R10 ;  /* 0x000086000d0a7a25 */ /* 0x000fe200078e000a */
[----:B----4-:R-:W-:-:S02]  /*8670*/  SHF.R.S32.HI R237, RZ, 0x1f, R17 ;  /* 0x0000001fffed7819 */ /* 0x010fc40000011411 */
[----:B------:R-:W-:Y:S01]  /*8680*/  IADD3 R232, P0, R248, R17, RZ ;  /* 0x00000011f8e87210 */ /* 0x000fe20007f1e0ff */
[----:B------:R-:W-:Y:S01]  /*8690*/  IMAD.SHL.U32 R8, R58, 0x8, RZ ;  /* 0x000000083a087824 */ /* 0x000fe200078e00ff */
[----:B------:R-:W-:Y:S01]  /*86a0*/  LOP3.LUT R5, R5, 0x1c0, RZ, 0xc0, !PT ;  /* 0x000001c005057812 */ /* 0x000fe200078ec0ff */
[----:B------:R-:W-:Y:S01]  /*86b0*/  IMAD R4, R13, c[0x0][0x21c], R4 ;  /* 0x000087000d047a24 */ /* 0x000fe200078e0204 */
[----:B------:R-:W-:Y:S02]  /*86c0*/  LEA.HI.X.SX32 R237, R248, R237, 0x1, P0 ;  /* 0x000000edf8ed7211 */ /* 0x000fe400000f0eff */
[----:B------:R-:W-:Y:S02]  /*86d0*/  IADD3 R10, P0, R228, R10, RZ ;  /* 0x0000000ae40a7210 */ /* 0x000fe40007f1e0ff */
[----:B------:R-:W-:Y:S02]  /*86e0*/  LOP3.LUT R8, R5, 0x8, R8, 0xf8, !PT ;  /* 0x0000000805087812 */ /* 0x000fe400078ef808 */
[----:B------:R-:W-:-:S02]  /*86f0*/  SHF.R.U32.HI R5, RZ, 0x3, R5 ;  /* 0x00000003ff057819 */ /* 0x000fc40000011605 */
[----:B------:R-:W-:Y:S02]  /*8700*/  IADD3.X R11, R9, R11, R4, P0, !PT ;  /* 0x0000000b090b7210 */ /* 0x000fe400007fe404 */
[----:B------:R-:W-:Y:S02]  /*8710*/  ISETP.GE.AND P0, PT, R230, c[0x0][0x1d4], PT ;  /* 0x00007500e6007a0c */ /* 0x000fe40003f06270 */
[----:B------:R-:W-:Y:S01]  /*8720*/  LOP3.LUT R5, R8, R5, RZ, 0x3c, !PT ;  /* 0x0000000508057212 */ /* 0x000fe200078e3cff */
[----:B------:R-:W-:Y:S01]  /*8730*/  IMAD.SHL.U32 R8, R7, 0x40, RZ ;  /* 0x0000004007087824 */ /* 0x000fe200078e00ff */
[----:B------:R-:W-:Y:S01]  /*8740*/  LOP3.LUT R196, R196, 0xffffff7f, RZ, 0xc0, !PT ;  /* 0xffffff7fc4c47812 */ /* 0x000fe200078ec0ff */
[C---:B------:R-:W-:Y:S02]  /*8750*/  IMAD R245, R237.reuse, c[0x0][0x1e0], RZ ;  /* 0x00007800edf57a24 */ /* 0x040fe400078e02ff */
[----:B------:R-:W-:Y:S01]  /*8760*/  IMAD R237, R237, c[0x0][0x208], RZ ;  /* 0x00008200eded7a24 */ /* 0x000fe200078e02ff */
[----:B------:R-:W-:Y:S01]  /*8770*/  @P6 LOP3.LUT R196, R196, 0x80, RZ, 0xfc, !PT ;  /* 0x00000080c4c46812 */ /* 0x000fe200078efcff */
[----:B------:R-:W-:Y:S01]  /*8780*/  IMAD.MOV.U32 R7, RZ, RZ, 0x10 ;  /* 0x00000010ff077424 */ /* 0x000fe200078e00ff */
[----:B------:R-:W-:Y:S01]  /*8790*/  LOP3.LUT R4, R5, 0xfffffe00, R8, 0xf8, !PT ;  /* 0xfffffe0005047812 */ /* 0x000fe200078ef808 */
[----:B------:R-:W-:Y:S01]  /*87a0*/  IMAD R245, R232, c[0x0][0x1e4], R245 ;  /* 0x00007900e8f57a24 */ /* 0x000fe200078e02f5 */
[----:B------:R-:W-:Y:S01]  /*87b0*/  LOP3.LUT P1, RZ, R12, 0x2, RZ, 0xc0, !PT ;  /* 0x000000020cff7812 */ /* 0x000fe2000782c0ff */
[----:B------:R-:W-:Y:S01]  /*87c0*/  IMAD R237, R232, c[0x0][0x20c], R237 ;  /* 0x00008300e8ed7a24 */ /* 0x000fe200078e02ed */
[----:B------:R-:W-:Y:S01]  /*87d0*/  LOP3.LUT P2, RZ, R12, 0x4, RZ, 0xc0, !PT ;  /* 0x000000040cff7812 */ /* 0x000fe2000784c0ff */
[----:B------:R-:W-:Y:S01]  /*87e0*/  IMAD.WIDE.U32 R234, R232, c[0x0][0x1e0], R234 ;  /* 0x00007800e8ea7a25 */ /* 0x000fe200078e00ea */
[----:B------:R-:W-:-:S03]  /*87f0*/  LOP3.LUT R196, R196, 0xfffffeff, RZ, 0xc0, !PT ;  /* 0xfffffeffc4c47812 */ /* 0x000fc600078ec0ff */
[----:B------:R-:W-:Y:S02]  /*8800*/  IMAD.MOV.U32 R5, RZ, RZ, 0x20 ;  /* 0x00000020ff057424 */ /* 0x000fe400078e00ff */
[----:B------:R-:W-:Y:S01]  /*8810*/  IMAD.WIDE.U32 R232, R232, c[0x0][0x208], R10 ;  /* 0x00008200e8e87a25 */ /* 0x000fe200078e000a */
[----:B------:R-:W-:Y:S02]  /*8820*/  SEL R7, R7, 0xfffffff0, !P1 ;  /* 0xfffffff007077807 */ /* 0x000fe40004800000 */
[----:B------:R-:W-:Y:S01]  /*8830*/  SEL R5, R5, 0xffffffe0, !P2 ;  /* 0xffffffe005057807 */ /* 0x000fe20005000000 */
[----:B------:R-:W-:Y:S01]  /*8840*/  IMAD.IADD R245, R235, 0x1, R245 ;  /* 0x00000001ebf57824 */ /* 0x000fe200078e02f5 */
[----:B------:R-:W-:Y:S01]  /*8850*/  @P0 LOP3.LUT R196, R196, 0x100, RZ, 0xfc, !PT ;  /* 0x00000100c4c40812 */ /* 0x000fe200078efcff */
[----:B------:R-:W-:Y:S01]  /*8860*/  IMAD.IADD R237, R233, 0x1, R237 ;  /* 0x00000001e9ed7824 */ /* 0x000fe200078e02ed */
[----:B------:R-:W-:Y:S01]  /*8870*/  ISETP.GE.AND P1, PT, R230, c[0x0][0x198], PT ;  /* 0x00006600e6007a0c */ /* 0x000fe20003f26270 */
[----:B------:R-:W-:Y:S10]  /*8880*/  BRA.DIV ~URZ, `(.L_x_1072) ;  /* 0x000111627f007947 */ /* 0x000ff4000b800000 */
[----:B--2---:R1:W2:Y:S02]  /*8890*/  SHFL.IDX PT, R17, R15, RZ, 0x181f ;  /* 0x00181fff0f117589 */ /* 0x0042a400000e0000 */
.L_x_1162:
[----:B------:R-:W-:Y:S05]  /*88a0*/  BRA.DIV ~URZ, `(.L_x_1073) ;  /* 0x000111c27f007947 */ /* 0x000fea000b800000 */
[----:B------:R3:W4:Y:S02]  /*88b0*/  SHFL.IDX PT, R16, R2, RZ, 0x181f ;  /* 0x00181fff02107589 */ /* 0x00072400000e0000 */
.L_x_1163:
[----:B------:R-:W-:Y:S01]  /*88c0*/  IMAD R0, R0, c[0x0][0x2c4], RZ ;  /* 0x0000b10000007a24 */ /* 0x000fe200078e02ff */
[----:B------:R-:W-:Y:S01]  /*88d0*/  IADD3 R93, R93, R248, RZ ;  /* 0x000000f85d5d7210 */ /* 0x000fe20007ffe0ff */
[----:B------:R-:W-:Y:S03]  /*88e0*/  BSSY B0, `(.L_x_1074) ;  /* 0x000001d000007945 */ /* 0x000fe60003800000 */
[----:B------:R-:W-:-:S13]  /*88f0*/  ISETP.GE.AND P0, PT, R93, R0, PT ;  /* 0x000000005d00720c */ /* 0x000fda0003f06270 */
[----:B------:R-:W-:Y:S05]  /*8900*/  @P0 BRA `(.L_x_1075) ;  /* 0x000001a000000947 */ /* 0x000fea0003800000 */
[C---:B------:R-:W-:Y:S01]  /*8910*/  IADD3 R10, R228.reuse, 0x80, RZ ;  /* 0x00000080e40a7810 */ /* 0x040fe20007ffe0ff */
[----:B----4-:R-:W-:Y:S01]  /*8920*/  IMAD.MOV.U32 R18, RZ, RZ, R16 ;  /* 0x000000ffff127224 */ /* 0x010fe200078e0010 */
[----:B------:R-:W-:Y:S02]  /*8930*/  IADD3 R8, R228, 0xc0, RZ ;  /* 0x000000c0e4087810 */ /* 0x000fe40007ffe0ff */
[----:B------:R-:W-:Y:S02]  /*8940*/  SHF.R.S32.HI R19, RZ, 0x1f, R230 ;  /* 0x0000001fff137819 */ /* 0x000fe400000114e6 */
[----:B------:R-:W-:Y:S02]  /*8950*/  SHF.R.S32.HI R13, RZ, 0x1f, R10 ;  /* 0x0000001fff0d7819 */ /* 0x000fe4000001140a */
[----:B------:R-:W-:Y:S02]  /*8960*/  SHF.R.S32.HI R11, RZ, 0x1f, R8 ;  /* 0x0000001fff0b7819 */ /* 0x000fe40000011408 */
[----:B------:R-:W-:Y:S01]  /*8970*/  LEA.HI R12, R19, R230, RZ, 0x3 ;  /* 0x000000e6130c7211 */ /* 0x000fe200078f18ff */
[----:B--2---:R-:W-:Y:S01]  /*8980*/  IMAD.MOV.U32 R19, RZ, RZ, R17 ;  /* 0x000000ffff137224 */ /* 0x004fe200078e0011 */
[----:B------:R-:W-:-:S02]  /*8990*/  LEA.HI R13, R13, R10, RZ, 0x3 ;  /* 0x0000000a0d0d7211 */ /* 0x000fc400078f18ff */
[----:B------:R-:W-:Y:S02]  /*89a0*/  LEA.HI R11, R11, R8, RZ, 0x3 ;  /* 0x000000080b0b7211 */ /* 0x000fe400078f18ff */
[----:B------:R-:W-:Y:S02]  /*89b0*/  LEA R20, P0, R228, R16, 0x1 ;  /* 0x00000010e4147211 */ /* 0x000fe400078008ff */
[----:B------:R-:W-:Y:S02]  /*89c0*/  LOP3.LUT R12, R12, 0xfffffff8, RZ, 0xc0, !PT ;  /* 0xfffffff80c0c7812 */ /* 0x000fe400078ec0ff */
[----:B------:R-:W-:Y:S02]  /*89d0*/  LOP3.LUT R13, R13, 0xfffffff8, RZ, 0xc0, !PT ;  /* 0xfffffff80d0d7812 */ /* 0x000fe400078ec0ff */
[----:B------:R-:W-:Y:S01]  /*89e0*/  LOP3.LUT R11, R11, 0xfffffff8, RZ, 0xc0, !PT ;  /* 0xfffffff80b0b7812 */ /* 0x000fe200078ec0ff */
[----:B------:R-:W-:Y:S01]  /*89f0*/  IMAD.WIDE R22, R12, 0x2, R18 ;  /* 0x000000020c167825 */ /* 0x000fe200078e0212 */
[----:B------:R-:W-:-:S03]  /*8a00*/  LEA.HI.X R21, R228, R17, R9, 0x1, P0 ;  /* 0x00000011e4157211 */ /* 0x000fc600000f0c09 */
[----:B------:R-:W-:Y:S02]  /*8a10*/  IMAD.SHL.U32 R17, R6, 0x2, RZ ;  /* 0x0000000206117824 */ /* 0x000fe400078e00ff */
[----:B------:R-:W-:-:S03]  /*8a20*/  IMAD.WIDE R12, R13, 0x2, R18 ;  /* 0x000000020d0c7825 */ /* 0x000fc600078e0212 */
[----:B------:R-:W-:Y:S01]  /*8a30*/  @!PT LDS RZ, [RZ] ;  /* 0x00000000fffff984 */ /* 0x000fe20000000800 */
[----:B------:R-:W-:Y:S01]  /*8a40*/  @!PT LDS RZ, [RZ] ;  /* 0x00000000fffff984 */ /* 0x000fe20000000800 */
[----:B------:R-:W-:Y:S01]  /*8a50*/  @!PT LDS RZ, [RZ] ;  /* 0x00000000fffff984 */ /* 0x000fe20000000800 */
[----:B------:R2:W-:Y:S01]  /*8a60*/  LDGSTS.E.BYPASS.LTC128B.128 [R17+0x10080], [R20.64], !P3 ;  /* 0x1008000014117fae */ /* 0x0005e2000d901d52 */
[----:B------:R-:W-:-:S03]  /*8a70*/  IMAD.WIDE R18, R11, 0x2, R18 ;  /* 0x000000020b127825 */ /* 0x000fc600078e0212 */
[----:B------:R2:W-:Y:S04]  /*8a80*/  LDGSTS.E.BYPASS.LTC128B.128 [R17+0x14080], [R22.64], !P1 ;  /* 0x1408000016117fae */ /* 0x0005e8000c901d52 */
[----:B------:R2:W-:Y:S04]  /*8a90*/  LDGSTS.E.BYPASS.LTC128B.128 [R17+0x18080], [R12.64], !P5 ;  /* 0x180800000c117fae */ /* 0x0005e8000e901d52 */
[----:B------:R2:W-:Y:S02]  /*8aa0*/  LDGSTS.E.BYPASS.LTC128B.128 [R17+0x1c080], [R18.64], !P4 ;  /* 0x1c08000012117fae */ /* 0x0005e4000e101d52 */
.L_x_1075:
[----:B------:R-:W-:Y:S05]  /*8ab0*/  BSYNC B0 ;  /* 0x0000000000007941 */ /* 0x000fea0003800000 */
.L_x_1074:
[----:B------:R-:W-:Y:S05]  /*8ac0*/  BRA.DIV ~URZ, `(.L_x_1076) ;  /* 0x000110127f007947 */ /* 0x000fea000b800000 */
[----:B--2---:R2:W1:Y:S04]  /*8ad0*/  SHFL.IDX PT, R17, R15, 0x1, 0x181f ;  /* 0x00381f000f117f89 */ /* 0x00446800000e0000 */
[----:B----4-:R2:W4:Y:S02]  /*8ae0*/  SHFL.IDX PT, R16, R2, 0x1, 0x181f ;  /* 0x00381f0002107f89 */ /* 0x01052400000e0000 */
.L_x_1164:
[----:B------:R-:W-:Y:S01]  /*8af0*/  IADD3 R11, R93, 0x20, RZ ;  /* 0x000000205d0b7810 */ /* 0x000fe20007ffe0ff */
[----:B------:R-:W-:Y:S03]  /*8b00*/  BSSY B0, `(.L_x_1077) ;  /* 0x000001b000007945 */ /* 0x000fe60003800000 */
[----:B------:R-:W-:-:S13]  /*8b10*/  ISETP.GE.AND P0, PT, R11, R0, PT ;  /* 0x000000000b00720c */ /* 0x000fda0003f06270 */
[----:B------:R-:W-:Y:S05]  /*8b20*/  @P0 BRA `(.L_x_1078) ;  /* 0x0000018000000947 */ /* 0x000fea0003800000 */
[C---:B------:R-:W-:Y:S02]  /*8b30*/  IADD3 R13, R228.reuse, 0x80, RZ ;  /* 0x00000080e40d7810 */ /* 0x040fe40007ffe0ff */
[----:B------:R-:W-:Y:S02]  /*8b40*/  IADD3 R11, R228, 0xc0, RZ ;  /* 0x000000c0e40b7810 */ /* 0x000fe40007ffe0ff */
[----:B------:R-:W-:Y:S02]  /*8b50*/  SHF.R.S32.HI R19, RZ, 0x1f, R230 ;  /* 0x0000001fff137819 */ /* 0x000fe400000114e6 */
[----:B------:R-:W-:Y:S02]  /*8b60*/  SHF.R.S32.HI R10, RZ, 0x1f, R13 ;  /* 0x0000001fff0a7819 */ /* 0x000fe4000001140d */
[----:B------:R-:W-:Y:S02]  /*8b70*/  SHF.R.S32.HI R8, RZ, 0x1f, R11 ;  /* 0x0000001fff087819 */ /* 0x000fe4000001140b */
[----:B------:R-:W-:-:S02]  /*8b80*/  LEA.HI R12, R19, R230, RZ, 0x3 ;  /* 0x000000e6130c7211 */ /* 0x000fc400078f18ff */
[----:B------:R-:W-:Y:S02]  /*8b90*/  LEA.HI R10, R10, R13, RZ, 0x3 ;  /* 0x0000000d0a0a7211 */ /* 0x000fe400078f18ff */
[----:B------:R-:W-:Y:S01]  /*8ba0*/  LEA.HI R8, R8, R11, RZ, 0x3 ;  /* 0x0000000b08087211 */ /* 0x000fe200078f18ff */
[----:B------:R-:W-:Y:S01]  /*8bb0*/  IMAD.SHL.U32 R11, R6, 0x2, RZ ;  /* 0x00000002060b7824 */ /* 0x000fe200078e00ff */
[----:B----4-:R-:W-:Y:S02]  /*8bc0*/  LEA R20, P0, R228, R16, 0x1 ;  /* 0x00000010e4147211 */ /* 0x010fe400078008ff */
[----:B------:R-:W-:Y:S02]  /*8bd0*/  LOP3.LUT R12, R12, 0xfffffff8, RZ, 0xc0, !PT ;  /* 0xfffffff80c0c7812 */ /* 0x000fe400078ec0ff */
[----:B------:R-:W-:Y:S02]  /*8be0*/  LOP3.LUT R10, R10, 0xfffffff8, RZ, 0xc0, !PT ;  /* 0xfffffff80a0a7812 */ /* 0x000fe400078ec0ff */
[----:B------:R-:W-:Y:S01]  /*8bf0*/  LOP3.LUT R8, R8, 0xfffffff8, RZ, 0xc0, !PT ;  /* 0xfffffff808087812 */ /* 0x000fe200078ec0ff */
[----:B-1----:R-:W-:Y:S01]  /*8c00*/  IMAD.WIDE R12, R12, 0x2, R16 ;  /* 0x000000020c0c7825 */ /* 0x002fe200078e0210 */
[----:B------:R-:W-:-:S03]  /*8c10*/  LEA.HI.X R21, R228, R17, R9, 0x1, P0 ;  /* 0x00000011e4157211 */ /* 0x000fc600000f0c09 */
[--C-:B------:R-:W-:Y:S02]  /*8c20*/  IMAD.WIDE R18, R10, 0x2, R16.reuse ;  /* 0x000000020a127825 */ /* 0x100fe400078e0210 */
[----:B------:R-:W-:Y:S01]  /*8c30*/  @!PT LDS RZ, [RZ] ;  /* 0x00000000fffff984 */ /* 0x000fe20000000800 */
[----:B------:R-:W-:Y:S01]  /*8c40*/  @!PT LDS RZ, [RZ] ;  /* 0x00000000fffff984 */ /* 0x000fe20000000800 */
[----:B------:R-:W-:Y:S01]  /*8c50*/  @!PT LDS RZ, [RZ] ;  /* 0x00000000fffff984 */ /* 0x000fe20000000800 */
[----:B------:R1:W-:Y:S02]  /*8c60*/  LDGSTS.E.BYPASS.LTC128B.128 [R11+0x11080], [R20.64], !P3 ;  /* 0x11080000140b7fae */ /* 0x0003e4000d901d52 */
[----:B------:R-:W-:Y:S02]  /*8c70*/  IMAD.WIDE R16, R8, 0x2, R16 ;  /* 0x0000000208107825 */ /* 0x000fe400078e0210 */
[----:B------:R1:W-:Y:S04]  /*8c80*/  LDGSTS.E.BYPASS.LTC128B.128 [R11+0x15080], [R12.64], !P1 ;  /* 0x150800000c0b7fae */ /* 0x0003e8000c901d52 */
[----:B------:R1:W-:Y:S04]  /*8c90*/  LDGSTS.E.BYPASS.LTC128B.128 [R11+0x19080], [R18.64], !P5 ;  /* 0x19080000120b7fae */ /* 0x0003e8000e901d52 */
[----:B------:R1:W-:Y:S02]  /*8ca0*/  LDGSTS.E.BYPASS.LTC128B.128 [R11+0x1d080], [R16.64], !P4 ;  /* 0x1d080000100b7fae */ /* 0x0003e4000e101d52 */
.L_x_1078:
[----:B------:R-:W-:Y:S05]  /*8cb0*/  BSYNC B0 ;  /* 0x0000000000007941 */ /* 0x000fea0003800000 */
.L_x_1077:
[----:B------:R-:W-:Y:S05]  /*8cc0*/  BRA.DIV ~URZ, `(.L_x_1079) ;  /* 0x00010ef27f007947 */ /* 0x000fea000b800000 */
[----:B-1----:R1:W2:Y:S02]  /*8cd0*/  SHFL.IDX PT, R17, R15, 0x2, 0x181f ;  /* 0x00581f000f117f89 */ /* 0x0022a400000e0000 */
.L_x_1165:
[----:B------:R-:W-:Y:S05]  /*8ce0*/  BRA.DIV ~URZ, `(.L_x_1080) ;  /* 0x00010f527f007947 */ /* 0x000fea000b800000 */
[----:B----4-:R4:W1:Y:S02]  /*8cf0*/  SHFL.IDX PT, R16, R2, 0x2, 0x181f ;  /* 0x00581f0002107f89 */ /* 0x01086400000e0000 */
.L_x_1166:
        /* <DEDUP_REMOVED lines=13> */
[----:B-1----:R-:W-:Y:S02]  /*8dd0*/  LEA R20, P0, R228, R16, 0x1 ;  /* 0x00000010e4147211 */ /* 0x002fe400078008ff */
[----:B------:R-:W-:Y:S02]  /*8de0*/  LOP3.LUT R12, R12, 0xfffffff8, RZ, 0xc0, !PT ;  /* 0xfffffff80c0c7812 */ /* 0x000fe400078ec0ff */
[----:B------:R-:W-:Y:S02]  /*8df0*/  LOP3.LUT R10, R10, 0xfffffff8, RZ, 0xc0, !PT ;  /* 0xfffffff80a0a7812 */ /* 0x000fe400078ec0ff */
[----:B------:R-:W-:Y:S01]  /*8e00*/  LOP3.LUT R8, R8, 0xfffffff8, RZ, 0xc0, !PT ;  /* 0xfffffff808087812 */ /* 0x000fe200078ec0ff */
[----:B--2---:R-:W-:Y:S01]  /*8e10*/  IMAD.WIDE R12, R12, 0x2, R16 ;  /* 0x000000020c0c7825 */ /* 0x004fe200078e0210 */
        /* <DEDUP_REMOVED lines=10> */
.L_x_1082:
[----:B------:R-:W-:Y:S05]  /*8ec0*/  BSYNC B0 ;  /* 0x0000000000007941 */ /* 0x000fea0003800000 */
.L_x_1081:
[----:B------:R-:W-:Y:S05]  /*8ed0*/  BRA.DIV ~URZ, `(.L_x_1083) ;  /* 0x00010dd27f007947 */ /* 0x000fea000b800000 */
[----:B-12---:R-:W1:Y:S04]  /*8ee0*/  SHFL.IDX PT, R15, R15, 0x3, 0x181f ;  /* 0x00781f000f0f7f89 */ /* 0x006e6800000e0000 */
[----:B------:R2:W3:Y:S02]  /*8ef0*/  SHFL.IDX PT, R16, R2, 0x3, 0x181f ;  /* 0x00781f0002107f89 */ /* 0x0004e400000e0000 */
.L_x_1167:
[----:B------:R-:W-:Y:S01]  /*8f00*/  IADD3 R18, P0, R1, c[0x0][0x20], RZ ;  /* 0x0000080001127a10 */ /* 0x000fe20007f1e0ff */
[----:B------:R-:W-:Y:S01]  /*8f10*/  IMAD.MOV.U32 R77, RZ, RZ, 0x30 ;  /* 0x00000030ff4d7424 */ /* 0x000fe200078e00ff */
[----:B------:R-:W-:Y:S01]  /*8f20*/  IADD3 R93, R93, 0x60, RZ ;  /* 0x000000605d5d7810 */ /* 0x000fe20007ffe0ff */
[----:B------:R-:W-:Y:S02]  /*8f30*/  BSSY B0, `(.L_x_1084) ;  /* 0x0000028000007945 */ /* 0x000fe40003800000 */
[----:B------:R-:W-:Y:S01]  /*8f40*/  IMAD.X R19, RZ, RZ, c[0x0][0x24], P0 ;  /* 0x00000900ff137624 */ /* 0x000fe200000e06ff */
[----:B------:R-:W-:Y:S01]  /*8f50*/  IADD3 R22, P0, R18, 0x4, RZ ;  /* 0x0000000412167810 */ /* 0x000fe20007f1e0ff */
[----:B------:R-:W-:-:S02]  /*8f60*/  IMAD R11, R77, c[0x0][0x1e4], RZ ;  /* 0x000079004d0b7a24 */ /* 0x000fc400078e02ff */
[----:B------:R-:W-:-:S04]  /*8f70*/  IMAD.WIDE.U32 R78, R77, c[0x0][0x1e0], RZ ;  /* 0x000078004d4e7a25 */ /* 0x000fc800078e00ff */
[----:B------:R-:W-:Y:S01]  /*8f80*/  IMAD.X R23, RZ, RZ, R19, P0 ;  /* 0x000000ffff177224 */ /* 0x000fe200000e0613 */
[----:B------:R-:W-:Y:S02]  /*8f90*/  IADD3 R26, P0, R18, 0x10, RZ ;  /* 0x00000010121a7810 */ /* 0x000fe40007f1e0ff */
[----:B--234-:R-:W-:-:S03]  /*8fa0*/  IADD3 R2, R79, R11, RZ ;  /* 0x0000000b4f027210 */ /* 0x01cfc60007ffe0ff */
[----:B------:R-:W-:Y:S01]  /*8fb0*/  IMAD.X R27, RZ, RZ, R19, P0 ;  /* 0x000000ffff1b7224 */ /* 0x000fe200000e0613 */
[----:B------:R-:W-:-:S04]  /*8fc0*/  IADD3 R24, P0, R18, 0x48, RZ ;  /* 0x0000004812187810 */ /* 0x000fc80007f1e0ff */
[----:B------:R-:W-:Y:S02]  /*8fd0*/  IADD3.X R25, RZ, R19, RZ, P0, !PT ;  /* 0x00000013ff197210 */ /* 0x000fe400007fe4ff */
[----:B------:R-:W-:-:S05]  /*8fe0*/  IADD3 R20, P0, R18, 0x8, RZ ;  /* 0x0000000812147810 */ /* 0x000fca0007f1e0ff */
[----:B------:R-:W-:Y:S01]  /*8ff0*/  IMAD.X R21, RZ, RZ, R19, P0 ;  /* 0x000000ffff157224 */ /* 0x000fe200000e0613 */
[----:B------:R-:W-:-:S13]  /*9000*/  ISETP.GE.AND P0, PT, R93, R0, PT ;  /* 0x000000005d00720c */ /* 0x000fda0003f06270 */
[----:B------:R-:W-:Y:S05]  /*9010*/  @P0 BRA `(.L_x_1085) ;  /* 0x0000019000000947 */ /* 0x000fea0003800000 */
[C---:B------:R-:W-:Y:S01]  /*9020*/  LEA R28, P0, R228.reuse, R16, 0x1 ;  /* 0x00000010e41c7211 */ /* 0x040fe200078008ff */
[----:B-1----:R-:W-:Y:S01]  /*9030*/  IMAD.MOV.U32 R17, RZ, RZ, R15 ;  /* 0x000000ffff117224 */ /* 0x002fe200078e000f */
[----:B------:R-:W-:Y:S01]  /*9040*/  IADD3 R11, R228, 0x80, RZ ;  /* 0x00000080e40b7810 */ /* 0x000fe20007ffe0ff */
[----:B------:R-:W-:Y:S01]  /*9050*/  IMAD.SHL.U32 R12, R6, 0x2, RZ ;  /* 0x00000002060c7824 */ /* 0x000fe200078e00ff */
[C---:B------:R-:W-:Y:S02]  /*9060*/  LEA.HI.X R29, R228.reuse, R15, R9, 0x1, P0 ;  /* 0x0000000fe41d7211 */ /* 0x040fe400000f0c09 */
[----:B------:R-:W-:Y:S02]  /*9070*/  IADD3 R9, R228, 0xc0, RZ ;  /* 0x000000c0e4097810 */ /* 0x000fe40007ffe0ff */
[----:B------:R-:W-:Y:S01]  /*9080*/  SHF.R.S32.HI R13, RZ, 0x1f, R230 ;  /* 0x0000001fff0d7819 */ /* 0x000fe200000114e6 */
[----:B------:R-:W-:Y:S01]  /*9090*/  @!PT LDS RZ, [RZ] ;  /* 0x00000000fffff984 */ /* 0x000fe20000000800 */
[----:B------:R-:W-:Y:S01]  /*90a0*/  @!PT LDS RZ, [RZ] ;  /* 0x00000000fffff984 */ /* 0x000fe20000000800 */
[----:B------:R-:W-:Y:S01]  /*90b0*/  @!PT LDS RZ, [RZ] ;  /* 0x00000000fffff984 */ /* 0x000fe20000000800 */
[----:B------:R1:W-:Y:S01]  /*90c0*/  LDGSTS.E.BYPASS.LTC128B.128 [R12+0x13080], [R28.64], !P3 ;  /* 0x130800001c0c7fae */ /* 0x0003e2000d901d52 */
[----:B------:R-:W-:-:S02]  /*90d0*/  SHF.R.S32.HI R8, RZ, 0x1f, R11 ;  /* 0x0000001fff087819 */ /* 0x000fc4000001140b */
[----:B------:R-:W-:Y:S02]  /*90e0*/  SHF.R.S32.HI R0, RZ, 0x1f, R9 ;  /* 0x0000001fff007819 */ /* 0x000fe40000011409 */
[----:B------:R-:W-:Y:S02]  /*90f0*/  LEA.HI R10, R13, R230, RZ, 0x3 ;  /* 0x000000e60d0a7211 */ /* 0x000fe400078f18ff */
[----:B------:R-:W-:Y:S02]  /*9100*/  LEA.HI R8, R8, R11, RZ, 0x3 ;  /* 0x0000000b08087211 */ /* 0x000fe400078f18ff */
[----:B------:R-:W-:Y:S02]  /*9110*/  LEA.HI R0, R0, R9, RZ, 0x3 ;  /* 0x0000000900007211 */ /* 0x000fe400078f18ff */
[----:B------:R-:W-:Y:S02]  /*9120*/  LOP3.LUT R10, R10, 0xfffffff8, RZ, 0xc0, !PT ;  /* 0xfffffff80a0a7812 */ /* 0x000fe400078ec0ff */
[----:B------:R-:W-:-:S02]  /*9130*/  LOP3.LUT R8, R8, 0xfffffff8, RZ, 0xc0, !PT ;  /* 0xfffffff808087812 */ /* 0x000fc400078ec0ff */
[----:B------:R-:W-:Y:S01]  /*9140*/  LOP3.LUT R0, R0, 0xfffffff8, RZ, 0xc0, !PT ;  /* 0xfffffff800007812 */ /* 0x000fe200078ec0ff */
[----:B------:R-:W-:-:S04]  /*9150*/  IMAD.WIDE R10, R10, 0x2, R16 ;  /* 0x000000020a0a7825 */ /* 0x000fc800078e0210 */
[--C-:B------:R-:W-:Y:S01]  /*9160*/  IMAD.WIDE R8, R8, 0x2, R16.reuse ;  /* 0x0000000208087825 */ /* 0x100fe200078e0210 */
[----:B------:R1:W-:Y:S03]  /*9170*/  LDGSTS.E.BYPASS.LTC128B.128 [R12+0x17080], [R10.64], !P1 ;  /* 0x170800000a0c7fae */ /* 0x0003e6000c901d52 */
[----:B------:R-:W-:Y:S01]  /*9180*/  IMAD.WIDE R16, R0, 0x2, R16 ;  /* 0x0000000200107825 */ /* 0x000fe200078e0210 */
[----:B------:R1:W-:Y:S04]  /*9190*/  LDGSTS.E.BYPASS.LTC128B.128 [R12+0x1b080], [R8.64], !P5 ;  /* 0x1b080000080c7fae */ /* 0x0003e8000e901d52 */
[----:B------:R1:W-:Y:S02]  /*91a0*/  LDGSTS.E.BYPASS.LTC128B.128 [R12+0x1f080], [R16.64], !P4 ;  /* 0x1f080000100c7fae */ /* 0x0003e4000e101d52 */
.L_x_1085:
[----:B------:R-:W-:Y:S05]  /*91b0*/  BSYNC B0 ;  /* 0x0000000000007941 */ /* 0x000fea0003800000 */
.L_x_1084:
[----:B------:R-:W-:Y:S01]  /*91c0*/  ULDC.64 UR4, c[0x0][0x40] ;  /* 0x0000100000047ab9 */ /* 0x000fe20000000a00 */
[----:B------:R2:W-:Y:S01]  /*91d0*/  STL.64 [R1+0x20], R18 ;  /* 0x0000201201007387 */ /* 0x0005e20000100a00 */
[----:B------:R-:W-:-:S03]  /*91e0*/  UIADD3 UR4, UP0, UR4, 0x160, URZ ;  /* 0x0000016004047890 */ /* 0x000fc6000ff1e03f */
[----:B------:R2:W-:Y:S01]  /*91f0*/  STL.64 [R1+0x28], R26 ;  /* 0x0000281a01007387 */ /* 0x0005e20000100a00 */
[----:B------:R-:W-:Y:S02]  /*9200*/  UIADD3.X UR5, URZ, UR5, URZ, UP0, !UPT ;  /* 0x000000053f057290 */ /* 0x000fe400087fe43f */
[----:B-1----:R-:W-:Y:S01]  /*9210*/  MOV R8, UR4 ;  /* 0x0000000400087c02 */ /* 0x002fe20008000f00 */
[----:B------:R2:W-:Y:S03]  /*9220*/  STL.64 [R1+0x30], R24 ;  /* 0x0000301801007387 */ /* 0x0005e60000100a00 */
[----:B------:R-:W-:Y:S01]  /*9230*/  MOV R9, UR5 ;  /* 0x0000000500097c02 */ /* 0x000fe20008000f00 */
[----:B------:R2:W-:Y:S04]  /*9240*/  STL.64 [R1+0x38], R22 ;  /* 0x0000381601007387 */ /* 0x0005e80000100a00 */
[----:B------:R2:W-:Y:S04]  /*9250*/  STL.64 [R1+0x40], R20 ;  /* 0x0000401401007387 */ /* 0x0005e80000100a00 */
[----:B------:R2:W-:Y:S04]  /*9260*/  STL.64 [R1+0x18], R8 ;  /* 0x0000180801007387 */ /* 0x0005e80000100a00 */
[----:B------:R-:W0:Y:S01]  /*9270*/  LDGDEPBAR ;  /* 0x00000000000079af */ /* 0x000e220000000000 */
[----:B------:R-:W-:Y:S02]  /*9280*/  WARPSYNC 0xffffffff ;  /* 0xffffffff00007948 */ /* 0x000fe40003800000 */
[----:B------:R-:W3:Y:S01]  /*9290*/  LDL R0, [R1+0x64] ;  /* 0x0000640001007983 */ /* 0x000ee20000100800 */
[----:B------:R-:W-:Y:S01]  /*92a0*/  IMAD R77, R168, -0x30, R77 ;  /* 0xffffffd0a84d7824 */ /* 0x000fe200078e024d */
[----:B------:R-:W-:Y:S01]  /*92b0*/  SHF.R.S32.HI R65, RZ, 0x1f, R81 ;  /* 0x0000001fff417819 */ /* 0x000fe20000011451 */
[----:B--2---:R-:W-:Y:S01]  /*92c0*/  IMAD R8, R2, R81, RZ ;  /* 0x0000005102087224 */ /* 0x004fe200078e02ff */
[----:B------:R-:W-:Y:S01]  /*92d0*/  ULDC.64 UR4, c[0x0][0x1e0] ;  /* 0x0000780000047ab9 */ /* 0x000fe20000000a00 */
[----:B------:R-:W-:Y:S01]  /*92e0*/  IMAD.MOV.U32 R244, RZ, RZ, R234 ;  /* 0x000000fffff47224 */ /* 0x000fe200078e00ea */
[----:B------:R-:W-:Y:S01]  /*92f0*/  USHF.L.U32 UR6, UR4, 0x5, URZ ;  /* 0x0000000504067899 */ /* 0x000fe2000800063f */
[----:B------:R-:W-:Y:S01]  /*9300*/  ISETP.GE.AND P6, PT, R228, c[0x0][0x1d4], PT ;  /* 0x00007500e4007a0c */ /* 0x000fe20003fc6270 */
[----:B------:R-:W-:Y:S01]  /*9310*/  UMOV UR7, 0x5 ;  /* 0x0000000500077882 */ /* 0x000fe20000000000 */
[----:B------:R-:W-:Y:S01]  /*9320*/  IMAD.WIDE.U32 R10, R81, R78, R244 ;  /* 0x0000004e510a7225 */ /* 0x000fe200078e00f4 */
[----:B------:R-:W-:Y:S01]  /*9330*/  USHF.L.U64.HI UR5, UR4, UR7, UR5 ;  /* 0x0000000704057299 */ /* 0x000fe20008010205 */
[----:B------:R-:W-:Y:S01]  /*9340*/  BAR.SYNC.DEFER_BLOCKING 0x0 ;  /* 0x0000000000007b1d */ /* 0x000fe20000010000 */
[----:B------:R-:W-:Y:S01]  /*9350*/  ISETP.GE.AND P5, PT, R230, c[0x0][0x1d4], PT ;  /* 0x00007500e6007a0c */ /* 0x000fe20003fa6270 */
[----:B------:R-:W-:Y:S01]  /*9360*/  IMAD.SHL.U32 R68, R57, 0x40, RZ ;  /* 0x0000004039447824 */ /* 0x000fe200078e00ff */
[----:B------:R-:W-:-:S02]  /*9370*/  ISETP.GE.AND P3, PT, R227, c[0x0][0x1d4], PT ;  /* 0x00007500e3007a0c */ /* 0x000fc40003f66270 */
[----:B------:R-:W-:Y:S01]  /*9380*/  ISETP.GE.AND P4, PT, R225, c[0x0][0x1d4], PT ;  /* 0x00007500e1007a0c */ /* 0x000fe20003f86270 */
[----:B------:R-:W-:Y:S01]  /*9390*/  BSSY B2, `(.L_x_1086) ;  /* 0x0000023000027945 */ /* 0x000fe20003800000 */
[----:B------:R-:W-:Y:S02]  /*93a0*/  SEL R66, RZ, 0x2, P5 ;  /* 0x00000002ff427807 */ /* 0x000fe40002800000 */
[----:B------:R-:W-:Y:S02]  /*93b0*/  SEL R67, RZ, 0x4, P3 ;  /* 0x00000004ff437807 */ /* 0x000fe40001800000 */
[----:B------:R-:W-:Y:S02]  /*93c0*/  LOP3.LUT R68, R68, 0x1c0, RZ, 0xc0, !PT ;  /* 0x000001c044447812 */ /* 0x000fe400078ec0ff */
[----:B------:R-:W-:Y:S01]  /*93d0*/  MOV R64, 0x95c0 ;  /* 0x000095c000407802 */ /* 0x000fe20000000f00 */
[----:B---3--:R-:W-:-:S05]  /*93e0*/  IMAD.IADD R0, R77, 0x1, R0 ;  /* 0x000000014d007824 */ /* 0x008fca00078e0200 */
[----:B------:R-:W-:-:S05]  /*93f0*/  IMNMX R9, R0, 0x30, PT ;  /* 0x0000003000097817 */ /* 0x000fca0003800200 */
[----:B------:R-:W-:-:S05]  /*9400*/  IMAD.IADD R0, R9, 0x1, -R248 ;  /* 0x0000000109007824 */ /* 0x000fca00078e0af8 */
[C---:B------:R-:W-:Y:S02]  /*9410*/  ISETP.GE.AND P1, PT, R0.reuse, 0x1, PT ;  /* 0x000000010000780c */ /* 0x040fe40003f26270 */
[----:B------:R-:W-:Y:S01]  /*9420*/  ISETP.GE.AND P0, PT, R0, 0x21, PT ;  /* 0x000000210000780c */ /* 0x000fe20003f06270 */
[----:B------:R-:W-:-:S04]  /*9430*/  IMAD R0, R65, R78, R8 ;  /* 0x0000004e41007224 */ /* 0x000fc800078e0208 */
[----:B------:R-:W-:-:S06]  /*9440*/  IMAD.IADD R0, R11, 0x1, R0 ;  /* 0x000000010b007824 */ /* 0x000fcc00078e0200 */
[----:B------:R-:W-:Y:S01]  /*9450*/  @P1 LEA R12, P2, R10, c[0x0][0x1c8], 0x1 ;  /* 0x000072000a0c1a11 */ /* 0x000fe200078408ff */
[----:B------:R-:W-:-:S03]  /*9460*/  @P1 IMAD.SHL.U32 R8, R6, 0x2, RZ ;  /* 0x0000000206081824 */ /* 0x000fc600078e00ff */
[C---:B------:R-:W-:Y:S02]  /*9470*/  @P1 LEA.HI.X R13, R10.reuse, c[0x0][0x1cc], R0, 0x1, P2 ;  /* 0x000073000a0d1a11 */ /* 0x040fe400010f0c00 */
[----:B------:R-:W-:Y:S01]  /*9480*/  @P0 IADD3 R9, P2, R10, UR6, RZ ;  /* 0x000000060a090c10 */ /* 0x000fe2000ff5e0ff */
[----:B------:R-:W-:Y:S02]  /*9490*/  @P0 IMAD.SHL.U32 R10, R6, 0x2, RZ ;  /* 0x00000002060a0824 */ /* 0x000fe400078e00ff */
[----:B------:R-:W-:Y:S01]  /*94a0*/  @!PT LDS RZ, [RZ] ;  /* 0x00000000fffff984 */ /* 0x000fe20000000800 */
[----:B------:R-:W-:Y:S01]  /*94b0*/  @!PT LDS RZ, [RZ] ;  /* 0x00000000fffff984 */ /* 0x000fe20000000800 */
[----:B------:R-:W-:Y:S01]  /*94c0*/  @!PT LDS RZ, [RZ] ;  /* 0x00000000fffff984 */ /* 0x000fe20000000800 */
[----:B------:R1:W-:Y:S01]  /*94d0*/  @P1 LDGSTS.E.BYPASS.LTC128B.128 [R8+0xa080], [R12.64], !P6 ;  /* 0x0a0800000c081fae */ /* 0x0003e2000f101d52 */
[----:B------:R-:W-:Y:S02]  /*94e0*/  @P0 IADD3.X R0, R0, UR5, RZ, P2, !PT ;  /* 0x0000000500000c10 */ /* 0x000fe400097fe4ff */
[C---:B------:R-:W-:Y:S01]  /*94f0*/  @P0 LEA R14, P2, R9.reuse, c[0x0][0x1c8], 0x1 ;  /* 0x00007200090e0a11 */ /* 0x040fe200078408ff */
[----:B------:R1:W-:Y:S03]  /*9500*/  @P1 LDGSTS.E.BYPASS.LTC128B.128 [R8+0xb880], [R12.64+0x80], !P5 ;  /* 0x0b8800800c081fae */ /* 0x0003e6000e901d52 */
[----:B------:R-:W-:Y:S01]  /*9510*/  @P0 LEA.HI.X R15, R9, c[0x0][0x1cc], R0, 0x1, P2 ;  /* 0x00007300090f0a11 */ /* 0x000fe200010f0c00 */
[----:B------:R1:W-:Y:S01]  /*9520*/  @P1 LDGSTS.E.BYPASS.LTC128B.128 [R8+0xd080], [R12.64+0x100], !P3 ;  /* 0x0d0801000c081fae */ /* 0x0003e2000d901d52 */
[----:B------:R-:W-:-:S02]  /*9530*/  IADD3 R9, R18, 0x18, RZ ;  /* 0x0000001812097810 */ /* 0x000fc40007ffe0ff */
[----:B------:R-:W-:Y:S01]  /*9540*/  SEL R0, RZ, 0x8, P4 ;  /* 0x00000008ff007807 */ /* 0x000fe20002000000 */
[----:B------:R1:W-:Y:S04]  /*9550*/  @P1 LDGSTS.E.BYPASS.LTC128B.128 [R8+0xe880], [R12.64+0x180], !P4 ;  /* 0x0e8801800c081fae */ /* 0x0003e8000e101d52 */
[----:B------:R1:W-:Y:S04]  /*9560*/  @P0 LDGSTS.E.BYPASS.LTC128B.128 [R10+0xb080], [R14.64], !P6 ;  /* 0x0b0800000e0a0fae */ /* 0x0003e8000f101d52 */
[----:B------:R1:W-:Y:S04]  /*9570*/  @P0 LDGSTS.E.BYPASS.LTC128B.128 [R10+0xc880], [R14.64+0x80], !P5 ;  /* 0x0c8800800e0a0fae */ /* 0x0003e8000e901d52 */
[----:B------:R1:W-:Y:S04]  /*9580*/  @P0 LDGSTS.E.BYPASS.LTC128B.128 [R10+0xe080], [R14.64+0x100], !P3 ;  /* 0x0e0801000e0a0fae */ /* 0x0003e8000d901d52 */
[----:B------:R1:W-:Y:S04]  /*9590*/  @P0 LDGSTS.E.BYPASS.LTC128B.128 [R10+0xf880], [R14.64+0x180], !P4 ;  /* 0x0f8801800e0a0fae */ /* 0x0003e8000e101d52 */
[----:B------:R-:W0:Y:S02]  /*95a0*/  LDGDEPBAR ;  /* 0x00000000000079af */ /* 0x000e240000000000 */
[----:B-1----:R-:W-:Y:S05]  /*95b0*/  CALL.REL.NOINC `($_ZN7cutlass13device_kernelIN5flash19enable_sm80_to_sm89INS1_16FlashAttnFwdSm80INS1_25CollectiveMainloopFwdSm80ILi8ELi1ELb0EN4cute5tupleIJNS5_1CILi128EEENS7_ILi48EEENS7_ILi256EEEEEELi256ENS_6half_tEfNS_4arch4Sm80ELb0ELb1ELb1ELb1ELb0ELb1ELb1ELb0EEENS1_21CollectiveEpilogueFwdINS6_IJS8_SA_S9_EEENS6_IJNS7_ILi1EEESI_SI_EEESC_SE_Li256ELb1ELb1ELb0ELb0EEENS1_19SingleTileSchedulerILb1ELb0ELb1ELi128EEEEEEEEEvNT_6ParamsE$_ZZN5flash25CollectiveMainloopFwdSm80ILi8ELi1ELb0EN4cute5tupleIJNS1_1CILi128EEENS3_ILi48EEENS3_ILi256EEEEEELi256EN7cutlass6half_tEfNS8_4arch4Sm80ELb0ELb1ELb1ELb1ELb0ELb1ELb1ELb0EE3mmaINS_16FlashAttnFwdSm80ISC_NS_21CollectiveEpilogueFwdINS2_IJS4_S6_S5_EEENS2_IJNS3_ILi1EEESH_SH_EEES9_SB_Li256ELb1ELb1ELb0ELb0EEENS_19SingleTileSchedulerILb1ELb0ELb1ELi128EEEE13SharedStorageENS1_6TensorINS1_11ArrayEngineIfLm128EEENS1_6LayoutINS2_IJNS2_IJNS3_ILi2EEESS_EEESH_NS3_ILi32EEEEEENS2_IJNS2_IJSH_SS_EEENS3_ILi0EEENS3_ILi4EEEEEEEEEENS_7SoftmaxILi2ELi0EEEEEbRKNSC_6ParamsERT0_RT1_iRKNS_16SeqlenInfoQKNewKILb1ELb1EEENS2_IJiiiiEEERT_ENKUlvE_clEv) ;  /* 0x00010cc000007944 */ /* 0x002fea0003c00000 */
[----:B------:R-:W-:Y:S05]  /*95c0*/  BSYNC B2 ;  /* 0x0000000000027941 */ /* 0x000fea0003800000 */
.L_x_1086:
[----:B------:R-:W2:Y:S01]  /*95d0*/  LDL R20, [R1+0x64] ;  /* 0x0000640001147983 */ /* 0x000ea20000100800 */
[----:B-1----:R-:W-:Y:S01]  /*95e0*/  IMAD R8, R65, c[0x0][0x208], RZ ;  /* 0x0000820041087a24 */ /* 0x002fe200078e02ff */
[----:B------:R-:W-:Y:S01]  /*95f0*/  ISETP.GT.AND P5, PT, R224, 0x7f, PT ;  /* 0x0000007fe000780c */ /* 0x000fe20003fa4270 */
[----:B------:R-:W-:Y:S01]  /*9600*/  IMAD.WIDE.U32 R10, R81, c[0x0][0x208], RZ ;  /* 0x00008200510a7a25 */ /* 0x000fe200078e00ff */
[----:B------:R-:W-:Y:S01]  /*9610*/  IADD3 R67, R67, R66, R56 ;  /* 0x0000004243437210 */ /* 0x000fe20007ffe038 */
[----:B------:R-:W-:-:S04]  /*9620*/  DEPBAR.LE SB0, 0x0 ;  /* 0x000080000000791a */ /* 0x000fc80000000000 */
[----:B------:R-:W-:Y:S01]  /*9630*/  IMAD R8, R81, c[0x0][0x20c], R8 ;  /* 0x0000830051087a24 */ /* 0x000fe200078e0208 */
[----:B------:R-:W-:Y:S01]  /*9640*/  WARPSYNC 0xffffffff ;  /* 0xffffffff00007948 */ /* 0x000fe20003800000 */
[----:B------:R-:W-:Y:S01]  /*9650*/  IMAD.MOV.U32 R236, RZ, RZ, R232 ;  /* 0x000000ffffec7224 */ /* 0x000fe200078e00e8 */
[----:B------:R-:W-:Y:S01]  /*9660*/  LOP3.LUT P1, RZ, R57, 0x2, RZ, 0xc0, !PT ;  /* 0x0000000239ff7812 */ /* 0x000fe2000782c0ff */
[----:B------:R-:W-:Y:S01]  /*9670*/  IMAD.IADD R8, R11, 0x1, R8 ;  /* 0x000000010b087824 */ /* 0x000fe200078e0208 */
[----:B------:R1:W5:Y:S01]  /*9680*/  LDL R242, [R1+0x10] ;  /* 0x0000100001f27983 */ /* 0x0003620000100800 */
[----:B------:R-:W-:Y:S01]  /*9690*/  IMAD.WIDE.U32 R10, R10, 0x30, R236 ;  /* 0x000000300a0a7825 */ /* 0x000fe200078e00ec */
[----:B------:R-:W-:-:S03]  /*96a0*/  LOP3.LUT R196, R196, 0xffffffbf, RZ, 0xc0, !PT ;  /* 0xffffffbfc4c47812 */ /* 0x000fc600078ec0ff */
[----:B------:R-:W-:Y:S01]  /*96b0*/  IMAD R8, R8, 0x30, RZ ;  /* 0x0000003008087824 */ /* 0x000fe200078e02ff */
[----:B------:R-:W-:Y:S01]  /*96c0*/  LEA R22, P0, R10, c[0x0][0x1f8], 0x1 ;  /* 0x00007e000a167a11 */ /* 0x000fe200078008ff */
[----:B------:R-:W-:Y:S02]  /*96d0*/  IMAD.SHL.U32 R221, R248, 0x8, RZ ;  /* 0x00000008f8dd7824 */ /* 0x000fe400078e00ff */
[----:B------:R-:W-:Y:S02]  /*96e0*/  @!P5 IMAD.MOV.U32 R9, RZ, RZ, c[0x0][0x208] ;  /* 0x00008200ff09d624 */ /* 0x000fe400078e00ff */
[----:B------:R-:W-:Y:S01]  /*96f0*/  IMAD.IADD R16, R0, 0x1, R67 ;  /* 0x0000000100107824 */ /* 0x000fe200078e0243 */
[----:B------:R-:W-:Y:S01]  /*9700*/  LOP3.LUT R221, R68, 0x8, R221, 0xf8, !PT ;  /* 0x0000000844dd7812 */ /* 0x000fe200078ef8dd */
[----:B------:R-:W-:Y:S01]  /*9710*/  IMAD.IADD R8, R11, 0x1, R8 ;  /* 0x000000010b087824 */ /* 0x000fe200078e0208 */
[----:B------:R-:W-:Y:S01]  /*9720*/  LEA.HI R11, R59, R224, RZ, 0x5 ;  /* 0x000000e03b0b7211 */ /* 0x000fe200078f28ff */
[----:B------:R-:W-:Y:S01]  /*9730*/  IMAD.SHL.U32 R231, R6, 0x2, RZ ;  /* 0x0000000206e77824 */ /* 0x000fe200078e00ff */
[----:B------:R-:W-:-:S02]  /*9740*/  SHF.R.U32.HI R68, RZ, 0x3, R68 ;  /* 0x00000003ff447819 */ /* 0x000fc40000011644 */
[----:B------:R-:W-:Y:S01]  /*9750*/  LEA.HI.X R23, R10, c[0x0][0x1fc], R8, 0x1, P0 ;  /* 0x00007f000a177a11 */ /* 0x000fe200000f0c08 */
[----:B------:R-:W-:Y:S01]  /*9760*/  IMAD.SHL.U32 R11, R11, 0x20, RZ ;  /* 0x000000200b0b7824 */ /* 0x000fe200078e00ff */
[----:B------:R-:W-:Y:S01]  /*9770*/  LOP3.LUT R221, R221, R68, RZ, 0x3c, !PT ;  /* 0x00000044dddd7212 */ /* 0x000fe200078e3cff */
[----:B------:R-:W-:Y:S01]  /*9780*/  @!P5 IMAD.MOV.U32 R8, RZ, RZ, c[0x0][0x20c] ;  /* 0x00008300ff08d624 */ /* 0x000fe200078e00ff */
[----:B------:R-:W-:Y:S01]  /*9790*/  BAR.SYNC.DEFER_BLOCKING 0x0 ;  /* 0x0000000000007b1d */ /* 0x000fe20000010000 */
[----:B------:R-:W-:Y:S02]  /*97a0*/  LOP3.LUT P3, RZ, R16, 0x1, RZ, 0xc0, !PT ;  /* 0x0000000110ff7812 */ /* 0x000fe4000786c0ff */
[----:B------:R-:W-:Y:S01]  /*97b0*/  LOP3.LUT R11, R11, 0x7ffffc00, RZ, 0xc0, !PT ;  /* 0x7ffffc000b0b7812 */ /* 0x000fe200078ec0ff */
[----:B------:R-:W-:Y:S01]  /*97c0*/  IMAD R221, R58, 0x200, R221 ;  /* 0x000002003add7824 */ /* 0x000fe200078e02dd */
[C---:B------:R-:W-:Y:S02]  /*97d0*/  @!P5 LEA R58, P0, R9.reuse, R22, 0x6 ;  /* 0x00000016093ad211 */ /* 0x040fe400078030ff */
[----:B------:R-:W-:Y:S01]  /*97e0*/  LOP3.LUT P2, RZ, R16, 0x2, RZ, 0xc0, !PT ;  /* 0x0000000210ff7812 */ /* 0x000fe2000784c0ff */
[----:B------:R-:W-:Y:S01]  /*97f0*/  IMAD.IADD R0, R4, 0x1, R11 ;  /* 0x0000000104007824 */ /* 0x000fe200078e020b */
[----:B------:R-:W-:Y:S01]  /*9800*/  @!P5 LEA.HI.X R59, R9, R23, R8, 0x6, P0 ;  /* 0x00000017093bd211 */ /* 0x000fe200000f3408 */
[----:B------:R-:W-:Y:S01]  /*9810*/  IMAD.SHL.U32 R221, R221, 0x2, RZ ;  /* 0x00000002dddd7824 */ /* 0x000fe200078e00ff */
[----:B--2---:R-:W-:Y:S01]  /*9820*/  IADD3 R20, R20, R77, -R248 ;  /* 0x0000004d14147210 */ /* 0x004fe20007ffe8f8 */
[C---:B------:R-:W-:Y:S01]  /*9830*/  IMAD.SHL.U32 R24, R0.reuse, 0x2, RZ ;  /* 0x0000000200187824 */ /* 0x040fe200078e00ff */
[----:B------:R-:W-:-:S02]  /*9840*/  LEA R222, R0, 0x10080, 0x1 ;  /* 0x0001008000de7811 */ /* 0x000fc400078e08ff */
[----:B------:R-:W-:Y:S01]  /*9850*/  LDSM.16.M88.4 R44, [R221+0xa080] ;  /* 0x00a08000dd2c783b */ /* 0x000fe20000000200 */
[----:B------:R-:W-:Y:S01]  /*9860*/  ISETP.LT.OR P0, PT, R20, 0x1, !P3 ;  /* 0x000000011400780c */ /* 0x000fe20005f01670 */
[----:B------:R-:W-:Y:S01]  /*9870*/  IMAD.MOV.U32 R0, RZ, RZ, 0x40 ;  /* 0x00000040ff007424 */ /* 0x000fe200078e00ff */
[----:B------:R-:W-:Y:S01]  /*9880*/  IADD3 R10, R221, 0xa080, RZ ;  /* 0x0000a080dd0a7810 */ /* 0x000fe20007ffe0ff */
[--C-:B------:R-:W-:Y:S01]  /*9890*/  IMAD R220, R7, 0x2, R222.reuse ;  /* 0x0000000207dc7824 */ /* 0x100fe200078e02de */
[----:B------:R-:W-:Y:S01]  /*98a0*/  IADD3 R219, R221, 0xa0a0, RZ ;  /* 0x0000a0a0dddb7810 */ /* 0x000fe20007ffe0ff */
[----:B------:R-:W-:Y:S01]  /*98b0*/  LDSM.16.M88.4 R24, [R24+0x10080] ;  /* 0x010080001818783b */ /* 0x000fe20000000200 */
[----:B------:R-:W-:Y:S01]  /*98c0*/  @P1 IADD3 R219, R10, -0x20, RZ ;  /* 0xffffffe00adb1810 */ /* 0x000fe20007ffe0ff */
[C---:B------:R-:W-:Y:S01]  /*98d0*/  IMAD R218, R5.reuse, 0x2, R222 ;  /* 0x0000000205da7824 */ /* 0x040fe200078e02de */
[----:B------:R-:W-:Y:S01]  /*98e0*/  LOP3.LUT P1, RZ, R16, 0x4, RZ, 0xc0, !PT ;  /* 0x0000000410ff7812 */ /* 0x000fe2000782c0ff */
[----:B------:R-:W2:Y:S01]  /*98f0*/  LDSM.16.M88.4 R36, [R221+0xa880] ;  /* 0x00a88000dd24783b */ /* 0x000ea20000000200 */
[----:B------:R-:W-:Y:S01]  /*9900*/  @!P5 ISETP.LT.OR P3, PT, R20, 0x21, !P3 ;  /* 0x000000211400d80c */ /* 0x000fe20005f61670 */
[----:B------:R-:W-:Y:S01]  /*9910*/  IMAD R217, R5, 0x2, R220 ;  /* 0x0000000205d97824 */ /* 0x000fe200078e02dc */
[----:B------:R-:W-:Y:S01]  /*9920*/  BSSY B0, `(.L_x_1087) ;  /* 0x00000f2000007945 */ /* 0x000fe20003800000 */
[----:B------:R-:W3:Y:S01]  /*9930*/  LDSM.16.M88.4 R52, [R221+0xb080] ;  /* 0x00b08000dd34783b */ /* 0x000ee20000000200 */
[----:B------:R-:W-:-:S03]  /*9940*/  @P5 LOP3.LUT R196, R196, 0x40, RZ, 0xfc, !PT ;  /* 0x00000040c4c45812 */ /* 0x000fc600078efcff */
[----:B------:R-:W-:Y:S04]  /*9950*/  LDSM.16.M88.4 R48, [R220] ;  /* 0x00000000dc30783b */ /* 0x000fe80000000200 */
[----:B------:R-:W4:Y:S04]  /*9960*/  LDSM.16.M88.4 R12, [R219] ;  /* 0x00000000db0c783b */ /* 0x000f280000000200 */
[----:B------:R-:W1:Y:S04]  /*9970*/  LDSM.16.M88.4 R8, [R219+0x800] ;  /* 0x00080000db08783b */ /* 0x000e680000000200 */
[----:B------:R-:W1:Y:S04]  /*9980*/  LDSM.16.M88.4 R64, [R219+0x1000] ;  /* 0x00100000db40783b */ /* 0x000e680000000200 */
[----:B------:R-:W-:Y:S01]  /*9990*/  @!PT LDS RZ, [RZ] ;  /* 0x00000000fffff984 */ /* 0x000fe20000000800 */
[----:B------:R-:W-:Y:S01]  /*99a0*/  @!PT LDS RZ, [RZ] ;  /* 0x00000000fffff984 */ /* 0x000fe20000000800 */
[----:B------:R-:W-:Y:S01]  /*99b0*/  @!PT LDS RZ, [RZ] ;  /* 0x00000000fffff984 */ /* 0x000fe20000000800 */
[----:B------:R1:W-:Y:S01]  /*99c0*/  LDGSTS.E.BYPASS.LTC128B.128 [R231+0x4080], [R22.64], !P0 ;  /* 0x0408000016e77fae */ /* 0x0003e2000c101d52 */
[----:B------:R-:W-:-:S04]  /*99d0*/  LOP3.LUT P0, RZ, R57, 0x4, RZ, 0xc0, !PT ;  /* 0x0000000439ff7812 */ /* 0x000fc8000780c0ff */
[----:B------:R-:W-:Y:S02]  /*99e0*/  SEL R0, R0, 0xffffffc0, !P0 ;  /* 0xffffffc000007807 */ /* 0x000fe40004000000 */
[C---:B------:R-:W-:Y:S02]  /*99f0*/  ISETP.LT.OR P0, PT, R20.reuse, 0x1, !P2 ;  /* 0x000000011400780c */ /* 0x040fe40005701670 */
[C---:B------:R-:W-:Y:S01]  /*9a00*/  @!P5 ISETP.LT.OR P2, PT, R20.reuse, 0x21, !P2 ;  /* 0x000000211400d80c */ /* 0x040fe20005741670 */
[--C-:B------:R-:W-:Y:S02]  /*9a10*/  IMAD.IADD R215, R221, 0x1, R0.reuse ;  /* 0x00000001ddd77824 */ /* 0x100fe400078e0200 */
[----:B------:R-:W-:Y:S02]  /*9a20*/  IMAD.IADD R209, R219, 0x1, R0 ;  /* 0x00000001dbd17824 */ /* 0x000fe400078e0200 */
[----:B------:R1:W5:Y:S01]  /*9a30*/  LDL R0, [R1] ;  /* 0x0000000001007983 */ /* 0x0003620000100800 */
[----:B--2---:R-:W-:Y:S05]  /*9a40*/  HMMA.16816.F32 R40, R24, R36, RZ ;  /* 0x000000241828723c */ /* 0x004fea00000018ff */
[----:B------:R1:W-:Y:S01]  /*9a50*/  LDGSTS.E.BYPASS.LTC128B.128 [R231+0x5880], [R22.64+0x80], !P0 ;  /* 0x0588008016e77fae */ /* 0x0003e2000c101d52 */
[----:B------:R-:W-:-:S02]  /*9a60*/  ISETP.LT.OR P0, PT, R20, 0x1, !P1 ;  /* 0x000000011400780c */ /* 0x000fc40004f01670 */
[----:B------:R-:W-:Y:S01]  /*9a70*/  @!P5 ISETP.LT.OR P1, PT, R20, 0x21, !P1 ;  /* 0x000000211400d80c */ /* 0x000fe20004f21670 */
[C---:B------:R-:W-:Y:S08]  /*9a80*/  HMMA.16816.F32 R36, R24.reuse, R38, RZ ;  /* 0x000000261824723c */ /* 0x040ff000000018ff */
[----:B---3--:R-:W-:Y:S02]  /*9a90*/  HMMA.16816.F32 R32, R24, R52, RZ ;  /* 0x000000341820723c */ /* 0x008fe400000018ff */
[----:B------:R1:W-:Y:S01]  /*9aa0*/  LDGSTS.E.BYPASS.LTC128B.128 [R231+0x7080], [R22.64+0x100], !P0 ;  /* 0x0708010016e77fae */ /* 0x0003e2000c101d52 */
[----:B------:R-:W-:-:S04]  /*9ab0*/  LOP3.LUT P0, RZ, R16, 0x8, RZ, 0xc0, !PT ;  /* 0x0000000810ff7812 */ /* 0x000fc8000780c0ff */
[C---:B------:R-:W-:Y:S01]  /*9ac0*/  ISETP.LT.OR P4, PT, R20.reuse, 0x1, !P0 ;  /* 0x000000011400780c */ /* 0x040fe20004781670 */
[----:B------:R-:W-:Y:S01]  /*9ad0*/  HMMA.16816.F32 R16, R24, R44, RZ ;  /* 0x0000002c1810723c */ /* 0x000fe200000018ff */
[----:B------:R-:W-:-:S07]  /*9ae0*/  @!P5 ISETP.LT.OR P0, PT, R20, 0x21, !P0 ;  /* 0x000000211400d80c */ /* 0x000fce0004701670 */
[C---:B------:R-:W-:Y:S04]  /*9af0*/  HMMA.16816.F32 R44, R24.reuse, R46, RZ ;  /* 0x0000002e182c723c */ /* 0x040fe800000018ff */
[----:B------:R1:W-:Y:S04]  /*9b00*/  LDGSTS.E.BYPASS.LTC128B.128 [R231+0x8880], [R22.64+0x180], !P4 ;  /* 0x0888018016e77fae */ /* 0x0003e8000e101d52 */
[----:B------:R2:W-:Y:S01]  /*9b10*/  @!P5 LDGSTS.E.BYPASS.LTC128B.128 [R231+0x5080], [R58.64], !P3 ;  /* 0x050800003ae7dfae */ /* 0x0005e2000d901d52 */
[----:B------:R-:W-:Y:S03]  /*9b20*/  HMMA.16816.F32 R24, R24, R54, RZ ;  /* 0x000000361818723c */ /* 0x000fe600000018ff */
[----:B------:R2:W-:Y:S04]  /*9b30*/  @!P5 LDGSTS.E.BYPASS.LTC128B.128 [R231+0x6880], [R58.64+0x80], !P2 ;  /* 0x068800803ae7dfae */ /* 0x0005e8000d101d52 */
[----:B------:R2:W-:Y:S01]  /*9b40*/  @!P5 LDGSTS.E.BYPASS.LTC128B.128 [R231+0x8080], [R58.64+0x100], !P1 ;  /* 0x080801003ae7dfae */ /* 0x0005e2000c901d52 */
[C---:B----4-:R-:W-:Y:S03]  /*9b50*/  HMMA.16816.F32 R16, R48.reuse, R12, R16 ;  /* 0x0000000c3010723c */ /* 0x050fe60000001810 */
[----:B------:R2:W-:Y:S04]  /*9b60*/  @!P5 LDGSTS.E.BYPASS.LTC128B.128 [R231+0x9880], [R58.64+0x180], !P0 ;  /* 0x098801803ae7dfae */ /* 0x0005e8000c101d52 */
[----:B------:R-:W-:Y:S01]  /*9b70*/  LDSM.16.M88.4 R60, [R218] ;  /* 0x00000000da3c783b */ /* 0x000fe20000000200 */
[C---:B------:R-:W-:Y:S03]  /*9b80*/  HMMA.16816.F32 R44, R48.reuse, R14, R44 ;  /* 0x0000000e302c723c */ /* 0x040fe6000000182c */
[----:B------:R-:W3:Y:S04]  /*9b90*/  LDSM.16.M88.4 R28, [R215+0xa080] ;  /* 0x00a08000d71c783b */ /* 0x000ee80000000200 */
[----:B-1----:R-:W1:Y:S01]  /*9ba0*/  LDSM.16.M88.4 R20, [R215+0xa880] ;  /* 0x00a88000d714783b */ /* 0x002e620000000200 */
[C---:B------:R-:W-:Y:S03]  /*9bb0*/  HMMA.16816.F32 R40, R48.reuse, R8, R40 ;  /* 0x000000083028723c */ /* 0x040fe60000001828 */
[----:B------:R-:W-:Y:S04]  /*9bc0*/  LDSM.16.M88.4 R12, [R209] ;  /* 0x00000000d10c783b */ /* 0x000fe80000000200 */
[----:B------:R-:W-:Y:S01]  /*9bd0*/  LDSM.16.M88.4 R52, [R215+0xb080] ;  /* 0x00b08000d734783b */ /* 0x000fe20000000200 */
[C---:B------:R-:W-:Y:S03]  /*9be0*/  HMMA.16816.F32 R36, R48.reuse, R10, R36 ;  /* 0x0000000a3024723c */ /* 0x040fe60000001824 */
[----:B------:R-:W-:Y:S04]  /*9bf0*/  LDSM.16.M88.4 R8, [R209+0x800] ;  /* 0x00080000d108783b */ /* 0x000fe80000000200 */
[----:B--2---:R-:W2:Y:S01]  /*9c00*/  LDSM.16.M88.4 R56, [R217] ;  /* 0x00000000d938783b */ /* 0x004ea20000000200 */
[C---:B------:R-:W-:Y:S03]  /*9c10*/  HMMA.16816.F32 R32, R48.reuse, R64, R32 ;  /* 0x000000403020723c */ /* 0x040fe60000001820 */
[----:B------:R-:W-:Y:S04]  /*9c20*/  LDSM.16.M88.4 R68, [R221+0xd080] ;  /* 0x00d08000dd44783b */ /* 0x000fe80000000200 */
[----:B------:R-:W-:Y:S01]  /*9c30*/  LDSM.16.M88.4 R72, [R219+0x4800] ;  /* 0x00480000db48783b */ /* 0x000fe20000000200 */
[----:B------:R-:W-:Y:S03]  /*9c40*/  HMMA.16816.F32 R24, R48, R66, R24 ;  /* 0x000000423018723c */ /* 0x000fe60000001818 */
[----:B------:R-:W-:Y:S04]  /*9c50*/  LDSM.16.M88.4 R48, [R222+0x4000] ;  /* 0x00400000de30783b */ /* 0x000fe80000000200 */
[----:B------:R-:W-:Y:S01]  /*9c60*/  LDSM.16.M88.4 R64, [R209+0x1000] ;  /* 0x00100000d140783b */ /* 0x000fe20000000200 */
[C---:B---3--:R-:W-:Y:S03]  /*9c70*/  HMMA.16816.F32 R16, R60.reuse, R28, R16 ;  /* 0x0000001c3c10723c */ /* 0x048fe60000001810 */
[----:B------:R-:W0:Y:S05]  /*9c80*/  LDGDEPBAR ;  /* 0x00000000000079af */ /* 0x000e2a0000000000 */
[C---:B------:R-:W-:Y:S01]  /*9c90*/  HMMA.16816.F32 R44, R60.reuse, R30, R44 ;  /* 0x0000001e3c2c723c */ /* 0x040fe2000000182c */
[----:B------:R-:W3:Y:S07]  /*9ca0*/  LDSM.16.M88.4 R28, [R221+0xb880] ;  /* 0x00b88000dd1c783b */ /* 0x000eee0000000200 */
        /* <DEDUP_REMOVED lines=8> */
[----:B------:R-:W2:Y:S04]  /*9d30*/  LDSM.16.M88.4 R24, [R219+0x1800] ;  /* 0x00180000db18783b */ /* 0x000ea80000000200 */
[----:B------:R-:W4:Y:S03]  /*9d40*/  LDSM.16.M88.4 R52, [R221+0xc880] ;  /* 0x00c88000dd34783b */ /* 0x000f260000000200 */
[C---:B------:R-:W-:Y:S08]  /*9d50*/  HMMA.16816.F32 R40, R56.reuse, R8, R40 ;  /* 0x000000083828723c */ /* 0x040ff00000001828 */
[----:B------:R-:W-:Y:S01]  /*9d60*/  HMMA.16816.F32 R36, R56, R10, R36 ;  /* 0x0000000a3824723c */ /* 0x000fe20000001824 */
[----:B------:R-:W2:Y:S07]  /*9d70*/  LDSM.16.M88.4 R8, [R219+0x2000] ;  /* 0x00200000db08783b */ /* 0x000eae0000000200 */
[C---:B---3--:R-:W-:Y:S08]  /*9d80*/  HMMA.16816.F32 R16, R48.reuse, R28, R16 ;  /* 0x0000001c3010723c */ /* 0x048ff00000001810 */
[----:B------:R-:W-:Y:S01]  /*9d90*/  HMMA.16816.F32 R44, R48, R30, R44 ;  /* 0x0000001e302c723c */ /* 0x000fe2000000182c */
[----:B------:R-:W-:Y:S07]  /*9da0*/  LDSM.16.M88.4 R28, [R219+0x2800] ;  /* 0x00280000db1c783b */ /* 0x000fee0000000200 */
[C---:B------:R-:W-:Y:S08]  /*9db0*/  HMMA.16816.F32 R32, R56.reuse, R64, R32 ;  /* 0x000000403820723c */ /* 0x040ff00000001820 */
        /* <DEDUP_REMOVED lines=9> */
[C---:B----4-:R-:W-:Y:S08]  /*9e50*/  HMMA.16816.F32 R32, R48.reuse, R52, R32 ;  /* 0x000000343020723c */ /* 0x050ff00000001820 */
        /* <DEDUP_REMOVED lines=21> */
[----:B------:R-:W-:Y:S04]  /*9fb0*/  LDSM.16.M88.4 R24, [R220+0x8000] ;  /* 0x00800000dc18783b */ /* 0x000fe80000000200 */
[----:B------:R-:W2:Y:S03]  /*9fc0*/  LDSM.16.M88.4 R20, [R219+0x3000] ;  /* 0x00300000db14783b */ /* 0x000ea60000000200 */
[C---:B------:R-:W-:Y:S08]  /*9fd0*/  HMMA.16816.F32 R16, R48.reuse, R68, R16 ;  /* 0x000000443010723c */ /* 0x040ff00000001810 */
[----:B------:R-:W-:Y:S01]  /*9fe0*/  HMMA.16816.F32 R44, R48, R70, R44 ;  /* 0x00000046302c723c */ /* 0x000fe2000000182c */
[----:B------:R-:W-:Y:S07]  /*9ff0*/  LDSM.16.M88.4 R68, [R221+0xf880] ;  /* 0x00f88000dd44783b */ /* 0x000fee0000000200 */
[C---:B-1----:R-:W-:Y:S08]  /*a000*/  HMMA.16816.F32 R40, R8.reuse, R28, R40 ;  /* 0x0000001c0828723c */ /* 0x042ff00000001828 */
[C---:B------:R-:W-:Y:S01]  /*a010*/  HMMA.16816.F32 R36, R8.reuse, R30, R36 ;  /* 0x0000001e0824723c */ /* 0x040fe20000001824 */
[----:B------:R-:W-:Y:S07]  /*a020*/  LDSM.16.M88.4 R28, [R219+0x4000] ;  /* 0x00400000db1c783b */ /* 0x000fee0000000200 */
[C---:B---3--:R-:W-:Y:S08]  /*a030*/  HMMA.16816.F32 R32, R8.reuse, R12, R32 ;  /* 0x0000000c0820723c */ /* 0x048ff00000001820 */
[----:B------:R-:W-:Y:S01]  /*a040*/  HMMA.16816.F32 R60, R8, R14, R60 ;  /* 0x0000000e083c723c */ /* 0x000fe2000000183c */
[----:B------:R-:W-:Y:S04]  /*a050*/  LDSM.16.M88.4 R8, [R218+0x8000] ;  /* 0x00800000da08783b */ /* 0x000fe80000000200 */
[----:B------:R-:W1:Y:S03]  /*a060*/  LDSM.16.M88.4 R12, [R215+0xd080] ;  /* 0x00d08000d70c783b */ /* 0x000e660000000200 */
        /* <DEDUP_REMOVED lines=8> */
[----:B------:R-:W2:Y:S04]  /*a0f0*/  LDSM.16.M88.4 R48, [R209+0x3000] ;  /* 0x00300000d130783b */ /* 0x000ea80000000200 */
[----:B------:R-:W3:Y:S03]  /*a100*/  LDSM.16.M88.4 R52, [R215+0xe080] ;  /* 0x00e08000d734783b */ /* 0x000ee60000000200 */
[C---:B-1----:R-:W-:Y:S08]  /*a110*/  HMMA.16816.F32 R16, R8.reuse, R12, R16 ;  /* 0x0000000c0810723c */ /* 0x042ff00000001810 */
[----:B------:R-:W-:Y:S01]  /*a120*/  HMMA.16816.F32 R44, R8, R14, R44 ;  /* 0x0000000e082c723c */ /* 0x000fe2000000182c */
[----:B------:R-:W-:Y:S07]  /*a130*/  LDSM.16.M88.4 R12, [R221+0xe880] ;  /* 0x00e88000dd0c783b */ /* 0x000fee0000000200 */
[C---:B------:R-:W-:Y:S08]  /*a140*/  HMMA.16816.F32 R40, R24.reuse, R64, R40 ;  /* 0x000000401828723c */ /* 0x040ff00000001828 */
[C---:B------:R-:W-:Y:S01]  /*a150*/  HMMA.16816.F32 R36, R24.reuse, R66, R36 ;  /* 0x000000421824723c */ /* 0x040fe20000001824 */
[----:B------:R-:W1:Y:S07]  /*a160*/  LDSM.16.M88.4 R64, [R222+0xc000] ;  /* 0x00c00000de40783b */ /* 0x000e6e0000000200 */
[C---:B------:R-:W-:Y:S08]  /*a170*/  HMMA.16816.F32 R32, R24.reuse, R28, R32 ;  /* 0x0000001c1820723c */ /* 0x040ff00000001820 */
[----:B------:R-:W-:Y:S01]  /*a180*/  HMMA.16816.F32 R60, R24, R30, R60 ;  /* 0x0000001e183c723c */ /* 0x000fe2000000183c */
[----:B------:R-:W4:Y:S04]  /*a190*/  LDSM.16.M88.4 R28, [R209+0x3800] ;  /* 0x00380000d11c783b */ /* 0x000f280000000200 */
[----:B------:R-:W1:Y:S03]  /*a1a0*/  LDSM.16.M88.4 R24, [R209+0x4000] ;  /* 0x00400000d118783b */ /* 0x000e660000000200 */
[C---:B--2---:R-:W-:Y:S08]  /*a1b0*/  HMMA.16816.F32 R16, R20.reuse, R48, R16 ;  /* 0x000000301410723c */ /* 0x044ff00000001810 */
[----:B------:R-:W-:Y:S01]  /*a1c0*/  HMMA.16816.F32 R44, R20, R50, R44 ;  /* 0x00000032142c723c */ /* 0x000fe2000000182c */
[----:B------:R-:W-:Y:S07]  /*a1d0*/  LDSM.16.M88.4 R48, [R219+0x5800] ;  /* 0x00580000db30783b */ /* 0x000fee0000000200 */
[C---:B------:R-:W-:Y:S08]  /*a1e0*/  HMMA.16816.F32 R40, R8.reuse, R56, R40 ;  /* 0x000000380828723c */ /* 0x040ff00000001828 */
[C---:B------:R-:W-:Y:S01]  /*a1f0*/  HMMA.16816.F32 R36, R8.reuse, R58, R36 ;  /* 0x0000003a0824723c */ /* 0x040fe20000001824 */
[----:B------:R-:W2:Y:S07]  /*a200*/  LDSM.16.M88.4 R56, [R220+0xc000] ;  /* 0x00c00000dc38783b */ /* 0x000eae0000000200 */
[C---:B---3--:R-:W-:Y:S08]  /*a210*/  HMMA.16816.F32 R32, R8.reuse, R52, R32 ;  /* 0x000000340820723c */ /* 0x048ff00000001820 */
[----:B------:R-:W-:Y:S01]  /*a220*/  HMMA.16816.F32 R60, R8, R54, R60 ;  /* 0x00000036083c723c */ /* 0x000fe2000000183c */
[----:B------:R-:W3:Y:S04]  /*a230*/  LDSM.16.M88.4 R8, [R221+0xf080] ;  /* 0x00f08000dd08783b */ /* 0x000ee80000000200 */
[----:B------:R-:W-:Y:S03]  /*a240*/  LDSM.16.M88.4 R52, [R219+0x5000] ;  /* 0x00500000db34783b */ /* 0x000fe60000000200 */
[C---:B-1----:R-:W-:Y:S08]  /*a250*/  HMMA.16816.F32 R16, R64.reuse, R12, R16 ;  /* 0x0000000c4010723c */ /* 0x042ff00000001810 */
[----:B------:R-:W-:Y:S01]  /*a260*/  HMMA.16816.F32 R44, R64, R14, R44 ;  /* 0x0000000e402c723c */ /* 0x000fe2000000182c */
[----:B------:R-:W-:Y:S07]  /*a270*/  LDSM.16.M88.4 R12, [R217+0xc000] ;  /* 0x00c00000d90c783b */ /* 0x000fee0000000200 */
[C---:B----4-:R-:W-:Y:S08]  /*a280*/  HMMA.16816.F32 R40, R20.reuse, R28, R40 ;  /* 0x0000001c1428723c */ /* 0x050ff00000001828 */
[C---:B------:R-:W-:Y:S01]  /*a290*/  HMMA.16816.F32 R36, R20.reuse, R30, R36 ;  /* 0x0000001e1424723c */ /* 0x040fe20000001824 */
[----:B------:R-:W-:Y:S07]  /*a2a0*/  LDSM.16.M88.4 R28, [R218+0xc000] ;  /* 0x00c00000da1c783b */ /* 0x000fee0000000200 */
[C---:B------:R-:W-:Y:S08]  /*a2b0*/  HMMA.16816.F32 R32, R20.reuse, R24, R32 ;  /* 0x000000181420723c */ /* 0x040ff00000001820 */
[----:B------:R-:W-:Y:S01]  /*a2c0*/  HMMA.16816.F32 R60, R20, R26, R60 ;  /* 0x0000001a143c723c */ /* 0x000fe2000000183c */
[----:B------:R-:W1:Y:S04]  /*a2d0*/  LDSM.16.M88.4 R24, [R215+0xe880] ;  /* 0x00e88000d718783b */ /* 0x000e680000000200 */
[----:B------:R-:W-:Y:S03]  /*a2e0*/  LDSM.16.M88.4 R20, [R215+0xf080] ;  /* 0x00f08000d714783b */ /* 0x000fe60000000200 */
[C---:B--2---:R-:W-:Y:S08]  /*a2f0*/  HMMA.16816.F32 R16, R56.reuse, R72, R16 ;  /* 0x000000483810723c */ /* 0x044ff00000001810 */
[----:B------:R-:W-:Y:S08]  /*a300*/  HMMA.16816.F32 R44, R56, R74, R44 ;  /* 0x0000004a382c723c */ /* 0x000ff0000000182c */
[C---:B---3--:R-:W-:Y:S08]  /*a310*/  HMMA.16816.F32 R40, R64.reuse, R8, R40 ;  /* 0x000000084028723c */ /* 0x048ff00000001828 */
[C---:B------:R-:W-:Y:S01]  /*a320*/  HMMA.16816.F32 R36, R64.reuse, R10, R36 ;  /* 0x0000000a4024723c */ /* 0x040fe20000001824 */
[----:B------:R-:W2:Y:S07]  /*a330*/  LDSM.16.M88.4 R8, [R209+0x4800] ;  /* 0x00480000d108783b */ /* 0x000eae0000000200 */
[C---:B------:R-:W-:Y:S08]  /*a340*/  HMMA.16816.F32 R32, R64.reuse, R68, R32 ;  /* 0x000000444020723c */ /* 0x040ff00000001820 */
[----:B------:R-:W-:Y:S01]  /*a350*/  HMMA.16816.F32 R60, R64, R70, R60 ;  /* 0x00000046403c723c */ /* 0x000fe2000000183c */
[----:B------:R-:W3:Y:S07]  /*a360*/  LDSM.16.M88.4 R64, [R215+0xf880] ;  /* 0x00f88000d740783b */ /* 0x000eee0000000200 */
[C---:B-1----:R-:W-:Y:S08]  /*a370*/  HMMA.16816.F32 R16, R28.reuse, R24, R16 ;  /* 0x000000181c10723c */ /* 0x042ff00000001810 */
[----:B------:R-:W-:Y:S01]  /*a380*/  HMMA.16816.F32 R44, R28, R26, R44 ;  /* 0x0000001a1c2c723c */ /* 0x000fe2000000182c */
[----:B------:R-:W-:Y:S07]  /*a390*/  LDSM.16.M88.4 R24, [R209+0x5800] ;  /* 0x00580000d118783b */ /* 0x000fee0000000200 */
[C---:B------:R-:W-:Y:S08]  /*a3a0*/  HMMA.16816.F32 R40, R56.reuse, R52, R40 ;  /* 0x000000343828723c */ /* 0x040ff00000001828 */
[----:B------:R-:W-:Y:S01]  /*a3b0*/  HMMA.16816.F32 R52, R56, R54, R36 ;  /* 0x000000363834723c */ /* 0x000fe20000001824 */
[----:B------:R-:W1:Y:S01]  /*a3c0*/  LDSM.16.M88.4 R36, [R209+0x5000] ;  /* 0x00500000d124783b */ /* 0x000e620000000200 */
[----:B------:R-:W-:Y:S01]  /*a3d0*/  ISETP.GT.AND P0, PT, R81, R229, PT ;  /* 0x000000e55100720c */ /* 0x000fe20003f04270 */
[----:B------:R-:W-:-:S05]  /*a3e0*/  DEPBAR.LE SB0, 0x0 ;  /* 0x000080000000791a */ /* 0x000fca0000000000 */
[C---:B------:R-:W-:Y:S08]  /*a3f0*/  HMMA.16816.F32 R32, R56.reuse, R48, R32 ;  /* 0x000000303820723c */ /* 0x040ff00000001820 */
[----:B------:R-:W-:Y:S08]  /*a400*/  HMMA.16816.F32 R60, R56, R50, R60 ;  /* 0x00000032383c723c */ /* 0x000ff0000000183c */
[C---:B--2---:R-:W-:Y:S08]  /*a410*/  HMMA.16816.F32 R16, R12.reuse, R8, R16 ;  /* 0x000000080c10723c */ /* 0x044ff00000001810 */
[----:B------:R-:W-:Y:S08]  /*a420*/  HMMA.16816.F32 R44, R12, R10, R44 ;  /* 0x0000000a0c2c723c */ /* 0x000ff0000000182c */
[C---:B------:R-:W-:Y:S08]  /*a430*/  HMMA.16816.F32 R40, R28.reuse, R20, R40 ;  /* 0x000000141c28723c */ /* 0x040ff00000001828 */
[C---:B------:R-:W-:Y:S08]  /*a440*/  HMMA.16816.F32 R52, R28.reuse, R22, R52 ;  /* 0x000000161c34723c */ /* 0x040ff00000001834 */
[C---:B---3--:R-:W-:Y:S08]  /*a450*/  HMMA.16816.F32 R32, R28.reuse, R64, R32 ;  /* 0x000000401c20723c */ /* 0x048ff00000001820 */
[----:B------:R-:W-:Y:S01]  /*a460*/  HMMA.16816.F32 R60, R28, R66, R60 ;  /* 0x000000421c3c723c */ /* 0x000fe2000000183c */
[----:B------:R-:W-:-:S02]  /*a470*/  FMUL.FTZ R6, R16, c[0x0][0x320] ;  /* 0x0000c80010067a20 */ /* 0x000fc40000410000 */
[----:B------:R-:W-:Y:S02]  /*a480*/  FMUL.FTZ R8, R17, c[0x0][0x320] ;  /* 0x0000c80011087a20 */ /* 0x000fe40000410000 */
[----:B------:R-:W-:Y:S02]  /*a490*/  FMUL.FTZ R10, R19, c[0x0][0x320] ;  /* 0x0000c800130a7a20 */ /* 0x000fe40000410000 */
[----:B------:R-:W-:Y:S02]  /*a4a0*/  FMUL.FTZ R16, R18, c[0x0][0x320] ;  /* 0x0000c80012107a20 */ /* 0x000fe40000410000 */
[----:B------:R-:W-:Y:S02]  /*a4b0*/  FMUL.FTZ R19, R44, c[0x0][0x320] ;  /* 0x0000c8002c137a20 */ /* 0x000fe40000410000 */
[----:B------:R-:W-:Y:S01]  /*a4c0*/  FMUL.FTZ R17, R45, c[0x0][0x320] ;  /* 0x0000c8002d117a20 */ /* 0x000fe20000410000 */
[----:B------:R-:W2:Y:S08]  /*a4d0*/  MUFU.TANH R6, R6 ;  /* 0x0000000600067308 */ /* 0x000eb00000002400 */
[----:B------:R-:W3:Y:S08]  /*a4e0*/  MUFU.TANH R8, R8 ;  /* 0x0000000800087308 */ /* 0x000ef00000002400 */
[----:B------:R-:W4:Y:S08]  /*a4f0*/  MUFU.TANH R16, R16 ;  /* 0x0000001000107308 */ /* 0x000f300000002400 */
[----:B------:R-:W1:Y:S08]  /*a500*/  MUFU.TANH R10, R10 ;  /* 0x0000000a000a7308 */ /* 0x000e700000002400 */
[----:B------:R-:W2:Y:S08]  /*a510*/  MUFU.TANH R19, R19 ;  /* 0x0000001300137308 */ /* 0x000eb00000002400 */
[----:B------:R-:W2:Y:S01]  /*a520*/  MUFU.TANH R17, R17 ;  /* 0x0000001100117308 */ /* 0x000ea20000002400 */
[----:B-1----:R-:W-:Y:S01]  /*a530*/  HMMA.16816.F32 R40, R12, R36, R40 ;  /* 0x000000240c28723c */ /* 0x002fe20000001828 */
[----:B------:R-:W-:-:S02]  /*a540*/  IADD3 R211, R219, 0x800, RZ ;  /* 0x00000800dbd37810 */ /* 0x000fc40007ffe0ff */
[C---:B------:R-:W-:Y:S02]  /*a550*/  IADD3 R210, R219.reuse, 0x1000, RZ ;  /* 0x00001000dbd27810 */ /* 0x040fe40007ffe0ff */
[----:B------:R-:W-:-:S03]  /*a560*/  IADD3 R208, R219, 0x1800, RZ ;  /* 0x00001800dbd07810 */ /* 0x000fc60007ffe0ff */
[----:B------:R-:W-:Y:S01]  /*a570*/  HMMA.16816.F32 R52, R12, R38, R52 ;  /* 0x000000260c34723c */ /* 0x000fe20000001834 */
[C---:B------:R-:W-:Y:S02]  /*a580*/  IADD3 R207, R219.reuse, 0x2000, RZ ;  /* 0x00002000dbcf7810 */ /* 0x040fe40007ffe0ff */
        /* <DEDUP_REMOVED lines=8> */
[----:B------:R-:W-:Y:S01]  /*a610*/  IADD3 R200, R219, 0x5800, RZ ;  /* 0x00005800dbc87810 */ /* 0x000fe20007ffe0ff */
[----:B------:R-:W-:Y:S06]  /*a620*/  BAR.SYNC.DEFER_BLOCKING 0x0 ;  /* 0x0000000000007b1d */ /* 0x000fec0000010000 */
[----:B------:R-:W-:Y:S09]  /*a630*/  @!P0 BRA `(.L_x_1088) ;  /* 0x0000020000008947 */ /* 0x000ff20003800000 */
[----:B--234-:R-:W-:Y:S02]  /*a640*/  IADD3 R9, -R248, 0x30, RZ ;  /* 0x00000030f8097810 */ /* 0x01cfe40007ffe1ff */
[----:B------:R-:W-:-:S02]  /*a650*/  IADD3 R13, R168, -0x2, RZ ;  /* 0xfffffffea80d7810 */ /* 0x000fc40007ffe0ff */
[----:B------:R-:W-:Y:S02]  /*a660*/  ISETP.GE.AND P0, PT, R9, 0x21, PT ;  /* 0x000000210900780c */ /* 0x000fe40003f06270 */
[----:B------:R-:W-:Y:S01]  /*a670*/  SHF.R.S32.HI R11, RZ, 0x1f, R13 ;  /* 0x0000001fff0b7819 */ /* 0x000fe2000001140d */
[-C--:B------:R-:W-:Y:S01]  /*a680*/  IMAD R2, R2, R13.reuse, RZ ;  /* 0x0000000d02027224 */ /* 0x080fe200078e02ff */
[----:B------:R-:W-:Y:S01]  /*a690*/  ISETP.GE.AND P6, PT, R228, c[0x0][0x1d4], PT ;  /* 0x00007500e4007a0c */ /* 0x000fe20003fc6270 */
[----:B------:R-:W-:Y:S01]  /*a6a0*/  IMAD.WIDE.U32 R12, R78, R13, RZ ;  /* 0x0000000d4e0c7225 */ /* 0x000fe200078e00ff */
[----:B------:R-:W-:Y:S02]  /*a6b0*/  ISETP.GE.AND P5, PT, R230, c[0x0][0x1d4], PT ;  /* 0x00007500e6007a0c */ /* 0x000fe40003fa6270 */
[----:B------:R-:W-:Y:S01]  /*a6c0*/  ISETP.GE.AND P4, PT, R227, c[0x0][0x1d4], PT ;  /* 0x00007500e3007a0c */ /* 0x000fe20003f86270 */
[----:B------:R-:W-:Y:S01]  /*a6d0*/  IMAD R11, R11, R78, R2 ;  /* 0x0000004e0b0b7224 */ /* 0x000fe200078e0202 */
[----:B------:R-:W-:-:S03]  /*a6e0*/  ISETP.GE.AND P3, PT, R225, c[0x0][0x1d4], PT ;  /* 0x00007500e1007a0c */ /* 0x000fc60003f66270 */
        /* <DEDUP_REMOVED lines=8> */
[----:B------:R-:W-:-:S04]  /*a770*/  @P1 LEA R20, P2, R12, c[0x0][0x1c8], 0x1 ;  /* 0x000072000c141a11 */ /* 0x000fc800078408ff */
[----:B------:R-:W-:-:S05]  /*a780*/  @P1 LEA.HI.X R21, R12, c[0x0][0x1cc], R11, 0x1, P2 ;  /* 0x000073000c151a11 */ /* 0x000fca00010f0c0b */
        /* <DEDUP_REMOVED lines=11> */
.L_x_1088:
[----:B--234-:R-:W-:Y:S05]  /*a840*/  BSYNC B0 ;  /* 0x0000000000007941 */ /* 0x01cfea0003800000 */
.L_x_1087:
[----:B------:R-:W2:Y:S01]  /*a850*/  LDL R170, [R1+0x4] ;  /* 0x0000040001aa7983 */ /* 0x000ea20000100800 */
[----:B-----5:R-:W-:Y:S01]  /*a860*/  SHF.R.S32.HI R11, RZ, 0x1f, R0 ;  /* 0x0000001fff0b7819 */ /* 0x020fe20000011400 */
[----:B------:R-:W-:Y:S01]  /*a870*/  IMAD.MOV.U32 R198, RZ, RZ, c[0x0][0x2c4] ;  /* 0x0000b100ffc67624 */ /* 0x000fe200078e00ff */
[----:B------:R-:W-:Y:S01]  /*a880*/  LOP3.LUT R196, R196, 0xfffff7ff, RZ, 0xc0, !PT ;  /* 0xfffff7ffc4c47812 */ /* 0x000fe200078ec0ff */
[----:B------:R-:W-:Y:S01]  /*a890*/  IMAD.IADD R23, R77, 0x1, R3 ;  /* 0x000000014d177824 */ /* 0x000fe200078e0203 */
[CC--:B------:R-:W-:Y:S01]  /*a8a0*/  LEA.HI R13, R11.reuse, R0.reuse, RZ, 0x2 ;  /* 0x000000000b0d7211 */ /* 0x0c0fe200078f10ff */
[----:B------:R-:W-:Y:S01]  /*a8b0*/  IMAD.MOV.U32 R197, RZ, RZ, c[0x0][0x32c] ;  /* 0x0000cb00ffc57624 */ /* 0x000fe200078e00ff */
[----:B------:R-:W-:Y:S01]  /*a8c0*/  LEA.HI R12, R11, R0, RZ, 0x5 ;  /* 0x000000000b0c7211 */ /* 0x000fe200078f28ff */
[----:B------:R-:W-:Y:S01]  /*a8d0*/  FMUL.FTZ R9, R53, c[0x0][0x320] ;  /* 0x0000c80035097a20 */ /* 0x000fe20000410000 */
[----:B------:R-:W-:Y:S01]  /*a8e0*/  LOP3.LUT R13, R13, 0xfffffffc, RZ, 0xc0, !PT ;  /* 0xfffffffc0d0d7812 */ /* 0x000fe200078ec0ff */
[----:B-1----:R-:W-:Y:S01]  /*a8f0*/  FMUL.FTZ R15, R40, c[0x0][0x320] ;  /* 0x0000c800280f7a20 */ /* 0x002fe20000410000 */
[----:B------:R-:W-:Y:S01]  /*a900*/  LOP3.LUT R11, R12, 0xffffffe0, RZ, 0xc0, !PT ;  /* 0xffffffe00c0b7812 */ /* 0x000fe200078ec0ff */
[----:B------:R-:W-:Y:S01]  /*a910*/  FMUL.FTZ R32, R32, c[0x0][0x320] ;  /* 0x0000c80020207a20 */ /* 0x000fe20000410000 */
[--C-:B------:R-:W-:Y:S01]  /*a920*/  SHF.R.S32.HI R239, RZ, 0x5, R12.reuse ;  /* 0x00000005ffef7819 */ /* 0x100fe2000001140c */
[C---:B------:R-:W-:Y:S01]  /*a930*/  IMAD.IADD R238, R0.reuse, 0x1, -R13 ;  /* 0x0000000100ee7824 */ /* 0x040fe200078e0a0d */
[----:B------:R-:W-:Y:S01]  /*a940*/  SHF.R.S32.HI R12, RZ, 0x1f, R12 ;  /* 0x0000001fff0c7819 */ /* 0x000fe2000001140c */
[----:B------:R-:W-:Y:S01]  /*a950*/  IMAD.IADD R2, R0, 0x1, -R11 ;  /* 0x0000000100027824 */ /* 0x000fe200078e0a0b */
[----:B------:R-:W-:Y:S01]  /*a960*/  ISETP.NE.AND P0, PT, R198, 0x1, PT ;  /* 0x00000001c600780c */ /* 0x000fe20003f05270 */
[----:B------:R-:W-:Y:S01]  /*a970*/  FMUL.FTZ R33, R33, c[0x0][0x320] ;  /* 0x0000c80021217a20 */ /* 0x000fe20000410000 */
[----:B------:R-:W-:Y:S01]  /*a980*/  LEA.HI R0, R12, R239, RZ, 0x3 ;  /* 0x000000ef0c007211 */ /* 0x000fe200078f18ff */
[----:B------:R-:W-:Y:S01]  /*a990*/  FMUL.FTZ R60, R60, c[0x0][0x320] ;  /* 0x0000c8003c3c7a20 */ /* 0x000fe20000410000 */
[----:B------:R-:W-:Y:S01]  /*a9a0*/  LEA.HI R13, R238, R238, RZ, 0x1 ;  /* 0x000000eeee0d7211 */ /* 0x000fe200078f08ff */
[----:B------:R-:W-:Y:S01]  /*a9b0*/  FMUL.FTZ R61, R61, c[0x0][0x320] ;  /* 0x0000c8003d3d7a20 */ /* 0x000fe20000410000 */
[----:B------:R-:W-:Y:S01]  /*a9c0*/  SHF.R.S32.HI R11, RZ, 0x1f, R2 ;  /* 0x0000001fff0b7819 */ /* 0x000fe20000011402 */
[----:B------:R-:W-:Y:S01]  /*a9d0*/  ULDC UR7, c[0x0][0x324] ;  /* 0x0000c90000077ab9 */ /* 0x000fe20000000800 */
[----:B------:R-:W-:Y:S01]  /*a9e0*/  LOP3.LUT R0, R0, 0xffffff8, RZ, 0xc0, !PT ;  /* 0x0ffffff800007812 */ /* 0x000fe200078ec0ff */
[----:B------:R-:W1:Y:S01]  /*a9f0*/  MUFU.TANH R9, R9 ;  /* 0x0000000900097308 */ /* 0x000e620000002400 */
[----:B------:R-:W-:Y:S01]  /*aa00*/  LOP3.LUT R13, R13, 0x1ffffffe, RZ, 0xc0, !PT ;  /* 0x1ffffffe0d0d7812 */ /* 0x000fe200078ec0ff */
[----:B------:R-:W-:Y:S01]  /*aa10*/  ULOP3.LUT UR7, URZ, UR7, URZ, 0x33, !UPT ;  /* 0x000000073f077292 */ /* 0x000fe2000f8e333f */
[----:B------:R-:W-:Y:S01]  /*aa20*/  LEA.HI R11, R11, R2, RZ, 0x2 ;  /* 0x000000020b0b7211 */ /* 0x000fe200078f10ff */
[----:B------:R-:W-:Y:S01]  /*aa30*/  IMAD.IADD R239, R239, 0x1, -R0 ;  /* 0x00000001efef7824 */ /* 0x000fe200078e0a00 */
[----:B------:R-:W-:Y:S01]  /*aa40*/  @P0 LOP3.LUT R196, R196, 0x800, RZ, 0xfc, !PT ;  /* 0x00000800c4c40812 */ /* 0x000fe200078efcff */
[----:B------:R-:W-:Y:S01]  /*aa50*/  IMAD.IADD R238, R238, 0x1, -R13 ;  /* 0x00000001eeee7824 */ /* 0x000fe200078e0a0d */
[----:B------:R-:W-:Y:S01]  /*aa60*/  SHF.R.S32.HI R241, RZ, 0x2, R11 ;  /* 0x00000002fff17819 */ /* 0x000fe2000001140b */
[----:B------:R-:W-:Y:S01]  /*aa70*/  IMAD.SHL.U32 R239, R239, 0x10, RZ ;  /* 0x00000010efef7824 */ /* 0x000fe200078e00ff */
[----:B------:R-:W-:Y:S01]  /*aa80*/  LOP3.LUT R11, R11, 0x7ffffffc, RZ, 0xc0, !PT ;  /* 0x7ffffffc0b0b7812 */ /* 0x000fe200078ec0ff */
[----:B------:R-:W-:Y:S01]  /*aa90*/  IMAD.SHL.U32 R238, R238, 0x8, RZ ;  /* 0x00000008eeee7824 */ /* 0x000fe200078e00ff */
[----:B------:R3:W4:Y:S01]  /*aaa0*/  MUFU.TANH R189, R32 ;  /* 0x0000002000bd7308 */ /* 0x0007220000002400 */
[----:B------:R-:W-:Y:S01]  /*aab0*/  FMUL.FTZ R13, R41, c[0x0][0x320] ;  /* 0x0000c800290d7a20 */ /* 0x000fe20000410000 */
[----:B------:R-:W-:Y:S01]  /*aac0*/  LOP3.LUT R196, R196, 0xffffefff, RZ, 0xc0, !PT ;  /* 0xffffefffc4c47812 */ /* 0x000fe200078ec0ff */
[----:B------:R-:W-:Y:S01]  /*aad0*/  IMAD.IADD R240, R2, 0x1, -R11 ;  /* 0x0000000102f07824 */ /* 0x000fe200078e0a0b */
[----:B------:R-:W0:Y:S01]  /*aae0*/  LDGDEPBAR ;  /* 0x00000000000079af */ /* 0x000e220000000000 */
[----:B------:R-:W-:-:S02]  /*aaf0*/  FMUL.FTZ R11, R52, c[0x0][0x320] ;  /* 0x0000c800340b7a20 */ /* 0x000fc40000410000 */
[----:B------:R-:W-:Y:S01]  /*ab00*/  IMAD.SHL.U32 R240, R240, 0x2, RZ ;  /* 0x00000002f0f07824 */ /* 0x000fe200078e00ff */
[----:B------:R3:W1:Y:S03]  /*ab10*/  MUFU.TANH R195, R33 ;  /* 0x0000002100c37308 */ /* 0x0006660000002400 */
[--C-:B------:R-:W-:Y:S01]  /*ab20*/  IMAD.IADD R20, R23, 0x1, -R240.reuse ;  /* 0x0000000117147824 */ /* 0x100fe200078e0af0 */
[----:B------:R-:W-:Y:S01]  /*ab30*/  IADD3 R25, -R240, 0x1, R23 ;  /* 0x00000001f0197810 */ /* 0x000fe20007ffe117 */
[----:B------:R-:W-:-:S03]  /*ab40*/  IMAD.IADD R2, R77, 0x1, -R240 ;  /* 0x000000014d027824 */ /* 0x000fc600078e0af0 */
[----:B------:R3:W1:Y:S08]  /*ab50*/  MUFU.TANH R191, R60 ;  /* 0x0000003c00bf7308 */ /* 0x0006700000002400 */
[----:B------:R3:W1:Y:S08]  /*ab60*/  MUFU.TANH R193, R61 ;  /* 0x0000003d00c17308 */ /* 0x0006700000002400 */
[----:B------:R-:W1:Y:S08]  /*ab70*/  MUFU.TANH R15, R15 ;  /* 0x0000000f000f7308 */ /* 0x000e700000002400 */
[----:B------:R-:W1:Y:S08]  /*ab80*/  MUFU.TANH R13, R13 ;  /* 0x0000000d000d7308 */ /* 0x000e700000002400 */
[----:B------:R-:W1:Y:S01]  /*ab90*/  MUFU.TANH R11, R11 ;  /* 0x0000000b000b7308 */ /* 0x000e620000002400 */
[----:B--2---:R-:W-:-:S05]  /*aba0*/  IMAD R0, R170, 0x80, R241 ;  /* 0x00000080aa007824 */ /* 0x004fca00078e02f1 */
[----:B------:R-:W-:-:S05]  /*abb0*/  IADD3 R0, R238, R0, R239 ;  /* 0x00000000ee007210 */ /* 0x000fca0007ffe0ef */
[----:B------:R-:W-:-:S05]  /*abc0*/  @P0 IMAD.HI.U32 R12, R0, c[0x0][0x2c8], RZ ;  /* 0x0000b200000c0a27 */ /* 0x000fca00078e00ff */
[----:B------:R-:W-:Y:S01]  /*abd0*/  @P0 SHF.R.U32.HI R0, RZ, c[0x0][0x2cc], R12 ;  /* 0x0000b300ff000a19 */ /* 0x000fe2000001160c */
[----:B------:R-:W-:Y:S01]  /*abe0*/  IMAD.IADD R12, R25, 0x1, -R242 ;  /* 0x00000001190c7824 */ /* 0x000fe200078e0af2 */
[----:B------:R-:W-:-:S03]  /*abf0*/  ISETP.GE.AND P0, PT, R197, 0x1, PT ;  /* 0x00000001c500780c */ /* 0x000fc60003f06270 */
[----:B------:R-:W2:Y:S01]  /*ac00*/  SHFL.IDX PT, R21, R0, RZ, 0x1c1f ;  /* 0x001c1fff00157589 */ /* 0x000ea200000e0000 */
[C---:B------:R-:W-:Y:S02]  /*ac10*/  IADD3 R14, R12.reuse, c[0x0][0x328], RZ ;  /* 0x0000ca000c0e7a10 */ /* 0x040fe40007ffe0ff */
[----:B------:R-:W-:-:S07]  /*ac20*/  IADD3 R12, R12, UR7, RZ ;  /* 0x000000070c0c7c10 */ /* 0x000fce000fffe0ff */
[----:B------:R-:W-:Y:S01]  /*ac30*/  @P0 LOP3.LUT R196, R196, 0x1000, RZ, 0xfc, !PT ;  /* 0x00001000c4c40812 */ /* 0x000fe200078efcff */
[--C-:B--2---:R-:W-:Y:S02]  /*ac40*/  IMAD.IADD R25, R14, 0x1, R21.reuse ;  /* 0x000000010e197824 */ /* 0x104fe400078e0215 */
[----:B------:R-:W-:-:S03]  /*ac50*/  IMAD.IADD R23, R12, 0x1, R21 ;  /* 0x000000010c177824 */ /* 0x000fc600078e0215 */
[----:B------:R-:W-:Y:S01]  /*ac60*/  IMNMX R24, R20, R25, PT ;  /* 0x0000001914187217 */ /* 0x000fe20003800200 */
[----:B------:R-:W-:Y:S05]  /*ac70*/  @!P0 BRA `(.L_x_1089) ;  /* 0x0000012000008947 */ /* 0x000fea0003800000 */
[----:B-1-34-:R-:W-:Y:S01]  /*ac80*/  IADD3 R21, -R242, R3, R21 ;  /* 0x00000003f2157210 */ /* 0x01afe20007ffe115 */
[----:B------:R-:W-:Y:S03]  /*ac90*/  BSSY B0, `(.L_x_1090) ;  /* 0x000000c000007945 */ /* 0x000fe60003800000 */
        /* <DEDUP_REMOVED lines=8> */
.L_x_1091:
[----:B------:R-:W-:-:S13]  /*ad20*/  ISETP.NE.AND P0, PT, R197, 0x1, PT ;  /* 0x00000001c500780c */ /* 0x000fda0003f05270 */
[----:B------:R-:W-:-:S05]  /*ad30*/  @P0 IMAD.HI.U32 R18, R21, c[0x0][0x330], RZ ;  /* 0x0000cc0015120a27 */ /* 0x000fca00078e00ff */
[----:B------:R-:W-:Y:S02]  /*ad40*/  @P0 SHF.R.U32.HI R21, RZ, c[0x0][0x334], R18 ;  /* 0x0000cd00ff150a19 */ /* 0x000fe40000011612 */
.L_x_1092:
[----:B------:R-:W-:Y:S05]  /*ad50*/  BSYNC B0 ;  /* 0x0000000000007941 */ /* 0x000fea0003800000 */
.L_x_1090:
[----:B------:R-:W-:-:S05]  /*ad60*/  IMAD R18, R21, c[0x0][0x32c], R2 ;  /* 0x0000cb0015127a24 */ /* 0x000fca00078e0202 */
[----:B------:R-:W-:Y:S02]  /*ad70*/  IADD3 R21, R18, c[0x0][0x32c], RZ ;  /* 0x0000cb0012157a10 */ /* 0x000fe40007ffe0ff */
[----:B------:R-:W-:Y:S02]  /*ad80*/  IMNMX R23, R23, R18, !PT ;  /* 0x0000001217177217 */ /* 0x000fe40007800200 */
[----:B------:R-:W-:Y:S02]  /*ad90*/  IMNMX R24, R24, R21, PT ;  /* 0x0000001518187217 */ /* 0x000fe40003800200 */
.L_x_1089:
[C---:B-1-34-:R-:W-:Y:S01]  /*ada0*/  ISETP.GE.AND P0, PT, R77.reuse, 0x2, PT ;  /* 0x000000024d00780c */ /* 0x05afe20003f06270 */
[----:B------:R-:W1:Y:S01]  /*adb0*/  SHFL.IDX PT, R33, R0, 0x1, 0x1c1f ;  /* 0x003c1f0000217f89 */ /* 0x000e6200000e0000 */
[----:B------:R-:W-:Y:S01]  /*adc0*/  ISETP.GE.AND P1, PT, R77, 0x9, PT ;  /* 0x000000094d00780c */ /* 0x000fe20003f26270 */
[----:B------:R-:W-:Y:S01]  /*add0*/  FMUL.FTZ R32, R42, c[0x0][0x320] ;  /* 0x0000c8002a207a20 */ /* 0x000fe20000410000 */
[----:B------:R-:W-:Y:S01]  /*ade0*/  P2R R22, PR, RZ, 0x1 ;  /* 0x00000001ff167803 */ /* 0x000fe20000000000 */
[----:B------:R-:W-:Y:S01]  /*adf0*/  FMUL.FTZ R31, R43, c[0x0][0x320] ;  /* 0x0000c8002b1f7a20 */ /* 0x000fe20000410000 */
[----:B------:R-:W-:Y:S01]  /*ae00*/  ISETP.GT.AND P0, PT, R23, 0x1, !P0 ;  /* 0x000000011700780c */ /* 0x000fe20004704270 */
[----:B------:R-:W-:Y:S01]  /*ae10*/  FMUL.FTZ R30, R55, c[0x0][0x320] ;  /* 0x0000c800371e7a20 */ /* 0x000fe20000410000 */
[----:B------:R-:W-:Y:S01]  /*ae20*/  ISETP.GE.AND P6, PT, R77, 0x12, PT ;  /* 0x000000124d00780c */ /* 0x000fe20003fc6270 */
[----:B------:R-:W-:Y:S01]  /*ae30*/  FMUL.FTZ R62, R62, c[0x0][0x320] ;  /* 0x0000c8003e3e7a20 */ /* 0x000fe20000410000 */
[----:B------:R-:W-:Y:S01]  /*ae40*/  ISETP.LT.OR P0, PT, R24, 0x2, P0 ;  /* 0x000000021800780c */ /* 0x000fe20000701670 */
[----:B------:R-:W-:Y:S01]  /*ae50*/  FMUL.FTZ R63, R63, c[0x0][0x320] ;  /* 0x0000c8003f3f7a20 */ /* 0x000fe20000410000 */
[----:B------:R-:W-:Y:S01]  /*ae60*/  ISETP.GE.AND P5, PT, R77, 0x19, PT ;  /* 0x000000194d00780c */ /* 0x000fe20003fa6270 */
[----:B------:R-:W-:Y:S01]  /*ae70*/  FMUL.FTZ R35, R35, c[0x0][0x320] ;  /* 0x0000c80023237a20 */ /* 0x000fe20000410000 */
[----:B------:R-:W-:Y:S01]  /*ae80*/  FSEL R21, R8, -INF , !P0 ;  /* 0xff80000008157808 */ /* 0x000fe20004000000 */
[----:B------:R-:W-:Y:S01]  /*ae90*/  FMUL.FTZ R34, R34, c[0x0][0x320] ;  /* 0x0000c80022227a20 */ /* 0x000fe20000410000 */
[----:B------:R-:W-:Y:S01]  /*aea0*/  ISETP.GT.AND P0, PT, R23, 0x8, !P1 ;  /* 0x000000081700780c */ /* 0x000fe20004f04270 */
[----:B------:R2:W3:Y:S01]  /*aeb0*/  MUFU.TANH R192, R62 ;  /* 0x0000003e00c07308 */ /* 0x0004e20000002400 */
[----:B------:R-:W-:-:S02]  /*aec0*/  P2R R8, PR, RZ, 0x2 ;  /* 0x00000002ff087803 */ /* 0x000fc40000000000 */
[----:B------:R-:W-:Y:S02]  /*aed0*/  ISETP.LT.OR P0, PT, R24, 0x9, P0 ;  /* 0x000000091800780c */ /* 0x000fe40000701670 */
[----:B------:R-:W-:Y:S02]  /*aee0*/  ISETP.GE.AND P1, PT, R77, 0xa, PT ;  /* 0x0000000a4d00780c */ /* 0x000fe40003f26270 */
[----:B------:R-:W-:Y:S01]  /*aef0*/  FSEL R19, R19, -INF , !P0 ;  /* 0xff80000013137808 */ /* 0x000fe20004000000 */
[----:B------:R2:W4:Y:S01]  /*af00*/  MUFU.TANH R190, R63 ;  /* 0x0000003f00be7308 */ /* 0x0005220000002400 */
[----:B------:R-:W-:Y:S01]  /*af10*/  ISETP.GT.AND P0, PT, R23, 0x9, !P1 ;  /* 0x000000091700780c */ /* 0x000fe20004f04270 */
[--C-:B-1----:R-:W-:Y:S01]  /*af20*/  IMAD.IADD R29, R14, 0x1, R33.reuse ;  /* 0x000000010e1d7824 */ /* 0x102fe200078e0221 */
[----:B------:R-:W-:Y:S01]  /*af30*/  P2R R26, PR, RZ, 0x2 ;  /* 0x00000002ff1a7803 */ /* 0x000fe20000000000 */
[----:B------:R-:W-:Y:S01]  /*af40*/  IMAD.IADD R0, R12, 0x1, R33 ;  /* 0x000000010c007824 */ /* 0x000fe200078e0221 */
[----:B------:R-:W-:-:S02]  /*af50*/  ISETP.LT.OR P0, PT, R24, 0xa, P0 ;  /* 0x0000000a1800780c */ /* 0x000fc40000701670 */
[----:B------:R-:W-:Y:S01]  /*af60*/  ISETP.GE.AND P1, PT, R77, 0x11, PT ;  /* 0x000000114d00780c */ /* 0x000fe20003f26270 */
[----:B------:R2:W1:Y:S01]  /*af70*/  MUFU.TANH R194, R35 ;  /* 0x0000002300c27308 */ /* 0x0004620000002400 */
[----:B------:R-:W-:Y:S02]  /*af80*/  FSEL R17, R17, -INF , !P0 ;  /* 0xff80000011117808 */ /* 0x000fe40004000000 */
[----:B------:R-:W-:Y:S02]  /*af90*/  ISETP.GT.AND P0, PT, R23, 0x10, !P1 ;  /* 0x000000101700780c */ /* 0x000fe40004f04270 */
[C---:B------:R-:W-:Y:S02]  /*afa0*/  ISETP.GE.AND P4, PT, R77.reuse, 0x1a, PT ;  /* 0x0000001a4d00780c */ /* 0x040fe40003f86270 */
[----:B------:R-:W-:Y:S01]  /*afb0*/  ISETP.LT.OR P0, PT, R24, 0x11, P0 ;  /* 0x000000111800780c */ /* 0x000fe20000701670 */
[----:B------:R-:W1:Y:S01]  /*afc0*/  MUFU.TANH R32, R32 ;  /* 0x0000002000207308 */ /* 0x000e620000002400 */
[----:B------:R-:W-:-:S02]  /*afd0*/  ISETP.GE.AND P3, PT, R77, 0x21, PT ;  /* 0x000000214d00780c */ /* 0x000fc40003f66270 */
[----:B------:R-:W-:Y:S02]  /*afe0*/  FSEL R15, R15, -INF , !P0 ;  /* 0xff8000000f0f7808 */ /* 0x000fe40004000000 */
[----:B------:R-:W-:Y:S02]  /*aff0*/  ISETP.GT.AND P0, PT, R23, 0x11, !P6 ;  /* 0x000000111700780c */ /* 0x000fe40007704270 */
[----:B------:R-:W-:Y:S01]  /*b000*/  ISETP.GE.AND P2, PT, R77, 0x22, PT ;  /* 0x000000224d00780c */ /* 0x000fe20003f46270 */
[----:B------:R-:W1:Y:S01]  /*b010*/  MUFU.TANH R31, R31 ;  /* 0x0000001f001f7308 */ /* 0x000e620000002400 */
[----:B------:R-:W-:Y:S02]  /*b020*/  ISETP.LT.OR P0, PT, R24, 0x12, P0 ;  /* 0x000000121800780c */ /* 0x000fe40000701670 */
[----:B------:R-:W-:Y:S02]  /*b030*/  P2R R25, PR, RZ, 0x2 ;  /* 0x00000002ff197803 */ /* 0x000fe40000000000 */
[----:B------:R-:W-:-:S02]  /*b040*/  FSEL R13, R13, -INF , !P0 ;  /* 0xff8000000d0d7808 */ /* 0x000fc40004000000 */
[----:B------:R-:W-:Y:S01]  /*b050*/  ISETP.GT.AND P0, PT, R23, 0x18, !P5 ;  /* 0x000000181700780c */ /* 0x000fe20006f04270 */
[----:B------:R2:W1:Y:S01]  /*b060*/  MUFU.TANH R250, R34 ;  /* 0x0000002200fa7308 */ /* 0x0004620000002400 */
[----:B------:R-:W-:Y:S02]  /*b070*/  ISETP.GE.AND P1, PT, R77, 0x29, PT ;  /* 0x000000294d00780c */ /* 0x000fe40003f26270 */
[----:B------:R-:W-:Y:S02]  /*b080*/  ISETP.LT.OR P0, PT, R24, 0x19, P0 ;  /* 0x000000191800780c */ /* 0x000fe40000701670 */
[----:B------:R-:W-:Y:S02]  /*b090*/  IMNMX R29, R20, R29, PT ;  /* 0x0000001d141d7217 */ /* 0x000fe40003800200 */
[----:B------:R-:W-:Y:S01]  /*b0a0*/  FSEL R11, R11, -INF , !P0 ;  /* 0xff8000000b0b7808 */ /* 0x000fe20004000000 */
[----:B------:R-:W1:Y:S01]  /*b0b0*/  MUFU.TANH R30, R30 ;  /* 0x0000001e001e7308 */ /* 0x000e620000002400 */
[----:B------:R-:W-:-:S04]  /*b0c0*/  ISETP.GT.AND P0, PT, R23, 0x19, !P4 ;  /* 0x000000191700780c */ /* 0x000fc80006704270 */
[----:B------:R-:W-:-:S04]  /*b0d0*/  ISETP.LT.OR P0, PT, R24, 0x1a, P0 ;  /* 0x0000001a1800780c */ /* 0x000fc80000701670 */
[----:B------:R-:W-:Y:S02]  /*b0e0*/  FSEL R9, R9, -INF , !P0 ;  /* 0xff80000009097808 */ /* 0x000fe40004000000 */
        /* <DEDUP_REMOVED lines=9> */
[----:B------:R-:W-:-:S04]  /*b180*/  ISETP.GE.AND P0, PT, R77, 0x1, PT ;  /* 0x000000014d00780c */ /* 0x000fc80003f06270 */
[----:B------:R-:W-:Y:S02]  /*b190*/  P2R R27, PR, RZ, 0x1 ;  /* 0x00000001ff1b7803 */ /* 0x000fe40000000000 */
[----:B------:R-:W-:-:S04]  /*b1a0*/  ISETP.GT.AND P0, PT, R23, RZ, !P0 ;  /* 0x000000ff1700720c */ /* 0x000fc80004704270 */
[----:B------:R-:W-:-:S04]  /*b1b0*/  ISETP.LT.OR P0, PT, R24, 0x1, P0 ;  /* 0x000000011800780c */ /* 0x000fc80000701670 */
[----:B------:R-:W-:Y:S01]  /*b1c0*/  FSEL R18, R6, -INF , !P0 ;  /* 0xff80000006127808 */ /* 0x000fe20004000000 */
[----:B------:R-:W-:Y:S01]  /*b1d0*/  FMUL.FTZ R6, R47, c[0x0][0x320] ;  /* 0x0000c8002f067a20 */ /* 0x000fe20000410000 */
[----:B------:R-:W-:-:S04]  /*b1e0*/  ISETP.GE.AND P0, PT, R77, 0x2a, PT ;  /* 0x0000002a4d00780c */ /* 0x000fc80003f06270 */
[----:B------:R-:W-:Y:S01]  /*b1f0*/  P2R R28, PR, RZ, 0x1 ;  /* 0x00000001ff1c7803 */ /* 0x000fe20000000000 */
[----:B------:R-:W1:Y:S01]  /*b200*/  MUFU.TANH R6, R6 ;  /* 0x0000000600067308 */ /* 0x000e620000002400 */
[----:B------:R-:W-:Y:S01]  /*b210*/  ISETP.GT.AND P0, PT, R23, 0x29, !P0 ;  /* 0x000000291700780c */ /* 0x000fe20004704270 */
[----:B------:R-:W-:-:S03]  /*b220*/  FMUL.FTZ R23, R54, c[0x0][0x320] ;  /* 0x0000c80036177a20 */ /* 0x000fc60000410000 */
[----:B------:R-:W-:Y:S01]  /*b230*/  ISETP.LT.OR P0, PT, R24, 0x2a, P0 ;  /* 0x0000002a1800780c */ /* 0x000fe20000701670 */
[----:B------:R-:W-:Y:S02]  /*b240*/  FMUL.FTZ R24, R46, c[0x0][0x320] ;  /* 0x0000c8002e187a20 */ /* 0x000fe40000410000 */
[----:B------:R-:W1:Y:S01]  /*b250*/  MUFU.TANH R23, R23 ;  /* 0x0000001700177308 */ /* 0x000e620000002400 */
[----:B------:R-:W-:Y:S02]  /*b260*/  FSEL R193, R193, -INF , !P0 ;  /* 0xff800000c1c17808 */ /* 0x000fe40004000000 */
[----:B------:R-:W-:-:S05]  /*b270*/  ISETP.GE.AND P0, PT, R197, 0x1, PT ;  /* 0x00000001c500780c */ /* 0x000fca0003f06270 */
[----:B------:R-:W1:Y:S08]  /*b280*/  MUFU.TANH R24, R24 ;  /* 0x0000001800187308 */ /* 0x000e700000002400 */
[----:B------:R-:W-:Y:S05]  /*b290*/  @!P0 BRA `(.L_x_1093) ;  /* 0x0000012000008947 */ /* 0x000fea0003800000 */
[----:B--234-:R-:W-:Y:S01]  /*b2a0*/  IADD3 R33, -R242, R3, R33 ;  /* 0x00000003f2217210 */ /* 0x01cfe20007ffe121 */
        /* <DEDUP_REMOVED lines=9> */
.L_x_1095:
[----:B------:R-:W-:-:S13]  /*b340*/  ISETP.NE.AND P0, PT, R197, 0x1, PT ;  /* 0x00000001c500780c */ /* 0x000fda0003f05270 */
[----:B------:R-:W-:-:S05]  /*b350*/  @P0 IMAD.HI.U32 R12, R33, c[0x0][0x330], RZ ;  /* 0x0000cc00210c0a27 */ /* 0x000fca00078e00ff */
[----:B------:R-:W-:Y:S02]  /*b360*/  @P0 SHF.R.U32.HI R33, RZ, c[0x0][0x334], R12 ;  /* 0x0000cd00ff210a19 */ /* 0x000fe4000001160c */
.L_x_1096:
[----:B------:R-:W-:Y:S05]  /*b370*/  BSYNC B0 ;  /* 0x0000000000007941 */ /* 0x000fea0003800000 */
.L_x_1094:
[----:B------:R-:W-:-:S05]  /*b380*/  IMAD R33, R33, c[0x0][0x32c], R2 ;  /* 0x0000cb0021217a24 */ /* 0x000fca00078e0202 */
[----:B------:R-:W-:Y:S02]  /*b390*/  IADD3 R2, R33, c[0x0][0x32c], RZ ;  /* 0x0000cb0021027a10 */ /* 0x000fe40007ffe0ff */
[----:B------:R-:W-:Y:S02]  /*b3a0*/  IMNMX R0, R0, R33, !PT ;  /* 0x0000002100007217 */ /* 0x000fe40007800200 */
[----:B------:R-:W-:Y:S02]  /*b3b0*/  IMNMX R29, R29, R2, PT ;  /* 0x000000021d1d7217 */ /* 0x000fe40003800200 */
.L_x_1093:
[----:B--234-:R-:W-:Y:S01]  /*b3c0*/  ISETP.NE.AND P0, PT, R22, RZ, PT ;  /* 0x000000ff1600720c */ /* 0x01cfe20003f05270 */
[----:B------:R-:W2:Y:S01]  /*b3d0*/  LDL R180, [R1+0x64] ;  /* 0x0000640001b47983 */ /* 0x000ea20000100800 */
[----:B------:R-:W-:Y:S01]  /*b3e0*/  FMNMX.FTZ R2, R18, R21, !PT ;  /* 0x0000001512027209 */ /* 0x000fe20007810000 */
[----:B------:R-:W-:Y:S01]  /*b3f0*/  IMAD.SHL.U32 R216, R4, 0x2, RZ ;  /* 0x0000000204d87824 */ /* 0x000fe200078e00ff */
[----:B------:R-:W-:Y:S01]  /*b400*/  ISETP.GT.AND P0, PT, R0, 0x1, !P0 ;  /* 0x000000010000780c */ /* 0x000fe20004704270 */
[----:B------:R-:W2:Y:S01]  /*b410*/  LDL R177, [R1+0x58] ;  /* 0x0000580001b17983 */ /* 0x000ea20000100800 */
[----:B------:R-:W-:Y:S01]  /*b420*/  FMNMX.FTZ R2, R19, R2, !PT ;  /* 0x0000000213027209 */ /* 0x000fe20007810000 */
[--C-:B------:R-:W-:Y:S01]  /*b430*/  IMAD R214, R7, 0x2, R216.reuse ;  /* 0x0000000207d67824 */ /* 0x100fe200078e02d8 */
[----:B------:R-:W-:Y:S01]  /*b440*/  ISETP.LT.OR P0, PT, R29, 0x2, P0 ;  /* 0x000000021d00780c */ /* 0x000fe20000701670 */
[----:B------:R-:W-:Y:S01]  /*b450*/  IMAD R213, R5, 0x2, R216 ;  /* 0x0000000205d57824 */ /* 0x000fe200078e02d8 */
[----:B------:R-:W-:Y:S01]  /*b460*/  FMNMX.FTZ R2, R17, R2, !PT ;  /* 0x0000000211027209 */ /* 0x000fe20007810000 */
[----:B------:R-:W-:Y:S01]  /*b470*/  IMAD R212, R5, 0x2, R214 ;  /* 0x0000000205d47824 */ /* 0x000fe200078e02d6 */
[----:B------:R-:W-:Y:S01]  /*b480*/  FSEL R22, R10, -INF , !P0 ;  /* 0xff8000000a167808 */ /* 0x000fe20004000000 */
[----:B------:R-:W-:Y:S01]  /*b490*/  LDSM.16.MT88.4 R140, [R214+0x4080] ;  /* 0x00408000d68c783b */ /* 0x000fe20000004200 */
[----:B------:R-:W-:-:S02]  /*b4a0*/  ISETP.NE.AND P0, PT, R8, RZ, PT ;  /* 0x000000ff0800720c */ /* 0x000fc40003f05270 */
[----:B------:R-:W-:Y:S01]  /*b4b0*/  FMNMX.FTZ R2, R15, R2, !PT ;  /* 0x000000020f027209 */ /* 0x000fe20007810000 */
[----:B------:R-:W-:Y:S01]  /*b4c0*/  LDSM.16.MT88.4 R148, [R216+0x4080] ;  /* 0x00408000d894783b */ /* 0x000fe20000004200 */
[----:B------:R-:W-:Y:S02]  /*b4d0*/  ISETP.GT.AND P0, PT, R0, 0x8, !P0 ;  /* 0x000000080000780c */ /* 0x000fe40004704270 */
[----:B------:R-:W-:Y:S01]  /*b4e0*/  FMNMX.FTZ R2, R13, R2, !PT ;  /* 0x000000020d027209 */ /* 0x000fe20007810000 */
[----:B------:R-:W-:Y:S01]  /*b4f0*/  LDSM.16.MT88.4 R132, [R213+0x4080] ;  /* 0x00408000d584783b */ /* 0x000fe20000004200 */
[----:B------:R-:W-:Y:S02]  /*b500*/  ISETP.LT.OR P0, PT, R29, 0x9, P0 ;  /* 0x000000091d00780c */ /* 0x000fe40000701670 */
[----:B------:R-:W-:Y:S01]  /*b510*/  FMNMX.FTZ R2, R11, R2, !PT ;  /* 0x000000020b027209 */ /* 0x000fe20007810000 */
[----:B------:R-:W-:Y:S01]  /*b520*/  LDSM.16.MT88.4 R40, [R216+0x5880] ;  /* 0x00588000d828783b */ /* 0x000fe20000004200 */
[----:B-1----:R-:W-:-:S02]  /*b530*/  FSEL R20, R24, -INF , !P0 ;  /* 0xff80000018147808 */ /* 0x002fc40004000000 */
[----:B------:R-:W-:Y:S01]  /*b540*/  ISETP.NE.AND P0, PT, R26, RZ, PT ;  /* 0x000000ff1a00720c */ /* 0x000fe20003f05270 */
[----:B------:R-:W-:Y:S01]  /*b550*/  LDSM.16.MT88.4 R48, [R214+0x5880] ;  /* 0x00588000d630783b */ /* 0x000fe20000004200 */
[----:B------:R-:W-:Y:S02]  /*b560*/  FMNMX.FTZ R2, R9, R2, !PT ;  /* 0x0000000209027209 */ /* 0x000fe40007810000 */
[----:B------:R-:W-:Y:S01]  /*b570*/  ISETP.GT.AND P0, PT, R0, 0x9, !P0 ;  /* 0x000000090000780c */ /* 0x000fe20004704270 */
[----:B------:R-:W-:Y:S01]  /*b580*/  LDSM.16.MT88.4 R56, [R213+0x5880] ;  /* 0x00588000d538783b */ /* 0x000fe20000004200 */
[----:B------:R-:W-:Y:S02]  /*b590*/  FMNMX.FTZ R2, R189, R2, !PT ;  /* 0x00000002bd027209 */ /* 0x000fe40007810000 */
[----:B------:R-:W-:Y:S01]  /*b5a0*/  ISETP.LT.OR P0, PT, R29, 0xa, P0 ;  /* 0x0000000a1d00780c */ /* 0x000fe20000701670 */
[----:B------:R-:W-:Y:S01]  /*b5b0*/  LDSM.16.MT88.4 R64, [R212+0x5880] ;  /* 0x00588000d440783b */ /* 0x000fe20000004200 */
[----:B------:R-:W-:-:S02]  /*b5c0*/  FMNMX.FTZ R2, R195, R2, !PT ;  /* 0x00000002c3027209 */ /* 0x000fc40007810000 */
[----:B------:R-:W-:Y:S01]  /*b5d0*/  FSEL R6, R6, -INF , !P0 ;  /* 0xff80000006067808 */ /* 0x000fe20004000000 */
[----:B------:R-:W-:Y:S01]  /*b5e0*/  LDSM.16.MT88.4 R72, [R216+0x7080] ;  /* 0x00708000d848783b */ /* 0x000fe20000004200 */
[----:B------:R-:W-:Y:S02]  /*b5f0*/  ISETP.NE.AND P0, PT, R25, RZ, PT ;  /* 0x000000ff1900720c */ /* 0x000fe40003f05270 */
[----:B------:R-:W-:Y:S01]  /*b600*/  FMNMX.FTZ R2, R191, R2, !PT ;  /* 0x00000002bf027209 */ /* 0x000fe20007810000 */
[----:B------:R-:W-:Y:S01]  /*b610*/  LDSM.16.MT88.4 R80, [R214+0x7080] ;  /* 0x00708000d650783b */ /* 0x000fe20000004200 */
[----:B------:R-:W-:Y:S02]  /*b620*/  ISETP.GT.AND P0, PT, R0, 0x10, !P0 ;  /* 0x000000100000780c */ /* 0x000fe40004704270 */
[----:B------:R-:W-:Y:S01]  /*b630*/  FMNMX.FTZ R2, R193, R2, !PT ;  /* 0x00000002c1027209 */ /* 0x000fe20007810000 */
[----:B------:R-:W-:Y:S01]  /*b640*/  LDSM.16.MT88.4 R88, [R213+0x7080] ;  /* 0x00708000d558783b */ /* 0x000fe20000004200 */
[----:B------:R-:W-:-:S03]  /*b650*/  ISETP.LT.OR P0, PT, R29, 0x11, P0 ;  /* 0x000000111d00780c */ /* 0x000fc60000701670 */
[----:B------:R-:W1:Y:S01]  /*b660*/  SHFL.BFLY PT, R25, R2, 0x2, 0x1f ;  /* 0x0c401f0002197f89 */ /* 0x000e6200000e0000 */
[----:B------:R-:W-:Y:S02]  /*b670*/  FSEL R10, R32, -INF , !P0 ;  /* 0xff800000200a7808 */ /* 0x000fe40004000000 */
[----:B------:R-:W-:Y:S01]  /*b680*/  ISETP.GT.AND P0, PT, R0, 0x11, !P6 ;  /* 0x000000110000780c */ /* 0x000fe20007704270 */
[----:B------:R-:W-:Y:S01]  /*b690*/  LDSM.16.MT88.4 R32, [R212+0x4080] ;  /* 0x00408000d420783b */ /* 0x000fe20000004200 */
[----:B------:R-:W-:Y:S02]  /*b6a0*/  ISETP.NE.AND P6, PT, R28, RZ, PT ;  /* 0x000000ff1c00720c */ /* 0x000fe40003fc5270 */
[----:B------:R-:W-:Y:S01]  /*b6b0*/  ISETP.LT.OR P0, PT, R29, 0x12, P0 ;  /* 0x000000121d00780c */ /* 0x000fe20000701670 */
[----:B------:R-:W-:Y:S03]  /*b6c0*/  LDSM.16.MT88.4 R96, [R212+0x7080] ;  /* 0x00708000d460783b */ /* 0x000fe60000004200 */
[----:B------:R-:W-:Y:S01]  /*b6d0*/  FSEL R8, R31, -INF , !P0 ;  /* 0xff8000001f087808 */ /* 0x000fe20004000000 */
[----:B------:R-:W-:Y:S01]  /*b6e0*/  LDSM.16.MT88.4 R104, [R216+0x8880] ;  /* 0x00888000d868783b */ /* 0x000fe20000004200 */
[----:B------:R-:W-:-:S02]  /*b6f0*/  ISETP.GT.AND P0, PT, R0, 0x18, !P5 ;  /* 0x000000180000780c */ /* 0x000fc40006f04270 */
[----:B------:R-:W-:Y:S01]  /*b700*/  ISETP.NE.AND P5, PT, R27, RZ, PT ;  /* 0x000000ff1b00720c */ /* 0x000fe20003fa5270 */
[----:B------:R-:W-:Y:S01]  /*b710*/  LDSM.16.MT88.4 R112, [R214+0x8880] ;  /* 0x00888000d670783b */ /* 0x000fe20000004200 */
[----:B------:R-:W-:-:S03]  /*b720*/  ISETP.LT.OR P0, PT, R29, 0x19, P0 ;  /* 0x000000191d00780c */ /* 0x000fc60000701670 */
[----:B------:R-:W-:Y:S01]  /*b730*/  LDSM.16.MT88.4 R120, [R213+0x8880] ;  /* 0x00888000d578783b */ /* 0x000fe20000004200 */
[----:B------:R-:W-:Y:S02]  /*b740*/  FSEL R14, R23, -INF , !P0 ;  /* 0xff800000170e7808 */ /* 0x000fe40004000000 */
[----:B------:R-:W-:Y:S01]  /*b750*/  ISETP.GT.AND P0, PT, R0, 0x19, !P4 ;  /* 0x000000190000780c */ /* 0x000fe20006704270 */
[----:B------:R-:W-:Y:S01]  /*b760*/  LDSM.16.MT88.4 R164, [R216+0x6080] ;  /* 0x00608000d8a4783b */ /* 0x000fe20000004200 */
[----:B-1----:R-:W-:Y:S02]  /*b770*/  FMNMX.FTZ R25, R2, R25, !PT ;  /* 0x0000001902197209 */ /* 0x002fe40007810000 */
[----:B------:R-:W-:Y:S01]  /*b780*/  ISETP.LT.OR P0, PT, R29, 0x1a, P0 ;  /* 0x0000001a1d00780c */ /* 0x000fe20000701670 */
[----:B------:R-:W-:Y:S03]  /*b790*/  LDSM.16.MT88.4 R160, [R213+0x6080] ;  /* 0x00608000d5a0783b */ /* 0x000fe60000004200 */
[----:B------:R-:W-:Y:S01]  /*b7a0*/  FSEL R12, R30, -INF , !P0 ;  /* 0xff8000001e0c7808 */ /* 0x000fe20004000000 */
[----:B------:R-:W-:Y:S01]  /*b7b0*/  LDSM.16.MT88.4 R156, [R216+0x7880] ;  /* 0x00788000d89c783b */ /* 0x000fe20000004200 */
        /* <DEDUP_REMOVED lines=9> */
[----:B------:R-:W-:-:S04]  /*b850*/  ISETP.GT.AND P0, PT, R0, RZ, !P5 ;  /* 0x000000ff0000720c */ /* 0x000fc80006f04270 */
[----:B------:R-:W-:-:S04]  /*b860*/  ISETP.LT.OR P0, PT, R29, 0x1, P0 ;  /* 0x000000011d00780c */ /* 0x000fc80000701670 */
[----:B------:R-:W-:Y:S02]  /*b870*/  FSEL R16, R16, -INF , !P0 ;  /* 0xff80000010107808 */ /* 0x000fe40004000000 */
[----:B------:R-:W-:Y:S02]  /*b880*/  ISETP.GT.AND P0, PT, R0, 0x29, !P6 ;  /* 0x000000290000780c */ /* 0x000fe40007704270 */
[----:B------:R-:W-:Y:S01]  /*b890*/  FMNMX.FTZ R23, R16, R22, !PT ;  /* 0x0000001610177209 */ /* 0x000fe20007810000 */
[----:B------:R-:W1:Y:S01]  /*b8a0*/  SHFL.BFLY PT, R0, R25, 0x1, 0x1f ;  /* 0x0c201f0019007f89 */ /* 0x000e6200000e0000 */
[----:B------:R-:W-:Y:S02]  /*b8b0*/  ISETP.LT.OR P0, PT, R29, 0x2a, P0 ;  /* 0x0000002a1d00780c */ /* 0x000fe40000701670 */
[----:B------:R-:W-:Y:S02]  /*b8c0*/  FMNMX.FTZ R23, R20, R23, !PT ;  /* 0x0000001714177209 */ /* 0x000fe40007810000 */
[----:B------:R-:W-:-:S02]  /*b8d0*/  FSEL R190, R190, -INF , !P0 ;  /* 0xff800000bebe7808 */ /* 0x000fc40004000000 */
[----:B------:R-:W-:-:S04]  /*b8e0*/  FMNMX.FTZ R23, R6, R23, !PT ;  /* 0x0000001706177209 */ /* 0x000fc80007810000 */
[----:B------:R-:W-:-:S04]  /*b8f0*/  FMNMX.FTZ R23, R10, R23, !PT ;  /* 0x000000170a177209 */ /* 0x000fc80007810000 */
[----:B------:R-:W-:-:S04]  /*b900*/  FMNMX.FTZ R23, R8, R23, !PT ;  /* 0x0000001708177209 */ /* 0x000fc80007810000 */
[----:B------:R-:W-:-:S04]  /*b910*/  FMNMX.FTZ R23, R14, R23, !PT ;  /* 0x000000170e177209 */ /* 0x000fc80007810000 */
[----:B------:R-:W-:Y:S02]  /*b920*/  FMNMX.FTZ R23, R12, R23, !PT ;  /* 0x000000170c177209 */ /* 0x000fe40007810000 */
[----:B-1----:R-:W-:Y:S02]  /*b930*/  FMNMX.FTZ R0, R25, R0, !PT ;  /* 0x0000000019007209 */ /* 0x002fe40007810000 */
[----:B------:R-:W-:Y:S02]  /*b940*/  FMNMX.FTZ R23, R250, R23, !PT ;  /* 0x00000017fa177209 */ /* 0x000fe40007810000 */
[C---:B------:R-:W-:Y:S01]  /*b950*/  FSETP.NEU.FTZ.AND P0, PT, R0.reuse, -INF , PT ;  /* 0xff8000000000780b */ /* 0x040fe20003f1d000 */
[----:B------:R-:W-:Y:S01]  /*b960*/  FMUL.FTZ R252, R0, c[0x0][0x2d0] ;  /* 0x0000b40000fc7a20 */ /* 0x000fe20000410000 */
[----:B------:R-:W-:-:S04]  /*b970*/  FMNMX.FTZ R23, R194, R23, !PT ;  /* 0x00000017c2177209 */ /* 0x000fc80007810000 */
[----:B------:R-:W-:Y:S02]  /*b980*/  FMNMX.FTZ R23, R192, R23, !PT ;  /* 0x00000017c0177209 */ /* 0x000fe40007810000 */
[----:B------:R-:W-:Y:S02]  /*b990*/  FSEL R252, R252, RZ, P0 ;  /* 0x000000fffcfc7208 */ /* 0x000fe40000000000 */
[----:B------:R-:W-:-:S03]  /*b9a0*/  FMNMX.FTZ R24, R190, R23, !PT ;  /* 0x00000017be187209 */ /* 0x000fc60007810000 */
[--C-:B------:R-:W-:Y:S02]  /*b9b0*/  FFMA.FTZ R176, R18, c[0x0][0x2d0], -R252.reuse ;  /* 0x0000b40012b07a23 */ /* 0x100fe400000108fc */
[----:B------:R-:W1:Y:S01]  /*b9c0*/  SHFL.BFLY PT, R23, R24, 0x2, 0x1f ;  /* 0x0c401f0018177f89 */ /* 0x000e6200000e0000 */
[--C-:B------:R-:W-:Y:S02]  /*b9d0*/  FFMA.FTZ R173, R21, c[0x0][0x2d0], -R252.reuse ;  /* 0x0000b40015ad7a23 */ /* 0x100fe400000108fc */
[--C-:B------:R-:W-:Y:S01]  /*b9e0*/  FFMA.FTZ R172, R19, c[0x0][0x2d0], -R252.reuse ;  /* 0x0000b40013ac7a23 */ /* 0x100fe200000108fc */
[----:B------:R-:W-:Y:S01]  /*b9f0*/  MUFU.EX2 R176, R176 ;  /* 0x000000b000b07308 */ /* 0x000fe20000000800 */
[--C-:B------:R-:W-:Y:S02]  /*ba00*/  FFMA.FTZ R169, R17, c[0x0][0x2d0], -R252.reuse ;  /* 0x0000b40011a97a23 */ /* 0x100fe400000108fc */
[--C-:B------:R-:W-:Y:S02]  /*ba10*/  FFMA.FTZ R179, R11, c[0x0][0x2d0], -R252.reuse ;  /* 0x0000b4000bb37a23 */ /* 0x100fe400000108fc */
[----:B------:R-:W-:-:S02]  /*ba20*/  FFMA.FTZ R182, R9, c[0x0][0x2d0], -R252 ;  /* 0x0000b40009b67a23 */ /* 0x000fc400000108fc */
[--C-:B------:R-:W-:Y:S01]  /*ba30*/  FFMA.FTZ R181, R15, c[0x0][0x2d0], -R252.reuse ;  /* 0x0000b4000fb57a23 */ /* 0x100fe200000108fc */
[----:B------:R-:W3:Y:S01]  /*ba40*/  MUFU.EX2 R173, R173 ;  /* 0x000000ad00ad7308 */ /* 0x000ee20000000800 */
[----:B------:R-:W-:-:S07]  /*ba50*/  FFMA.FTZ R184, R13, c[0x0][0x2d0], -R252 ;  /* 0x0000b4000db87a23 */ /* 0x000fce00000108fc */
[----:B------:R-:W-:Y:S01]  /*ba60*/  MUFU.EX2 R172, R172 ;  /* 0x000000ac00ac7308 */ /* 0x000fe20000000800 */
[----:B-1----:R-:W-:Y:S02]  /*ba70*/  FMNMX.FTZ R23, R24, R23, !PT ;  /* 0x0000001718177209 */ /* 0x002fe40007810000 */
[----:B------:R-:W-:Y:S05]  /*ba80*/  LDSM.16.MT88.4 R24, [R214+0x7880] ;  /* 0x00788000d618783b */ /* 0x000fea0000004200 */
[----:B------:R-:W1:Y:S01]  /*ba90*/  MUFU.EX2 R169, R169 ;  /* 0x000000a900a97308 */ /* 0x000e620000000800 */
[----:B---3--:R-:W-:Y:S01]  /*baa0*/  F2FP.PACK_AB R128, R173, R176 ;  /* 0x000000b0ad80723e */ /* 0x008fe200000000ff */
[----:B------:R-:W3:Y:S06]  /*bab0*/  SHFL.BFLY PT, R2, R23, 0x1, 0x1f ;  /* 0x0c201f0017027f89 */ /* 0x000eec00000e0000 */
[----:B------:R-:W-:Y:S01]  /*bac0*/  MUFU.EX2 R181, R181 ;  /* 0x000000b500b57308 */ /* 0x000fe20000000800 */
[----:B-1----:R-:W-:-:S07]  /*bad0*/  F2FP.PACK_AB R130, R169, R172 ;  /* 0x000000aca982723e */ /* 0x002fce00000000ff */
[----:B------:R-:W-:Y:S08]  /*bae0*/  MUFU.EX2 R184, R184 ;  /* 0x000000b800b87308 */ /* 0x000ff00000000800 */
[----:B------:R-:W-:Y:S01]  /*baf0*/  MUFU.EX2 R179, R179 ;  /* 0x000000b300b37308 */ /* 0x000fe20000000800 */
[----:B---3--:R-:W-:-:S04]  /*bb00*/  FMNMX.FTZ R2, R23, R2, !PT ;  /* 0x0000000217027209 */ /* 0x008fc80007810000 */
[C---:B------:R-:W-:Y:S01]  /*bb10*/  FSETP.NEU.FTZ.AND P0, PT, R2.reuse, -INF , PT ;  /* 0xff8000000200780b */ /* 0x040fe20003f1d000 */
[----:B------:R-:W-:Y:S02]  /*bb20*/  FMUL.FTZ R187, R2, c[0x0][0x2d0] ;  /* 0x0000b40002bb7a20 */ /* 0x000fe40000410000 */
[----:B------:R-:W-:Y:S03]  /*bb30*/  MUFU.EX2 R182, R182 ;  /* 0x000000b600b67308 */ /* 0x000fe60000000800 */
[----:B------:R-:W-:-:S05]  /*bb40*/  FSEL R187, R187, RZ, P0 ;  /* 0x000000ffbbbb7208 */ /* 0x000fca0000000000 */
[--C-:B------:R-:W-:Y:S02]  /*bb50*/  FFMA.FTZ R175, R16, c[0x0][0x2d0], -R187.reuse ;  /* 0x0000b40010af7a23 */ /* 0x100fe400000108bb */
[--C-:B------:R-:W-:Y:S01]  /*bb60*/  FFMA.FTZ R178, R22, c[0x0][0x2d0], -R187.reuse ;  /* 0x0000b40016b27a23 */ /* 0x100fe200000108bb */
[----:B------:R-:W-:Y:S01]  /*bb70*/  LDSM.16.MT88.4 R16, [R216+0x4880] ;  /* 0x00488000d810783b */ /* 0x000fe20000004200 */
[--C-:B------:R-:W-:Y:S02]  /*bb80*/  FFMA.FTZ R171, R20, c[0x0][0x2d0], -R187.reuse ;  /* 0x0000b40014ab7a23 */ /* 0x100fe400000108bb */
[--C-:B------:R-:W-:Y:S01]  /*bb90*/  FFMA.FTZ R174, R6, c[0x0][0x2d0], -R187.reuse ;  /* 0x0000b40006ae7a23 */ /* 0x100fe200000108bb */
[----:B------:R-:W-:Y:S01]  /*bba0*/  MUFU.EX2 R175, R175 ;  /* 0x000000af00af7308 */ /* 0x000fe20000000800 */
[----:B------:R-:W1:Y:S01]  /*bbb0*/  LDSM.16.MT88.4 R4, [R212+0x8880] ;  /* 0x00888000d404783b */ /* 0x000e620000004200 */
[--C-:B------:R-:W-:Y:S02]  /*bbc0*/  FFMA.FTZ R185, R10, c[0x0][0x2d0], -R187.reuse ;  /* 0x0000b4000ab97a23 */ /* 0x100fe400000108bb */
[--C-:B------:R-:W-:Y:S01]  /*bbd0*/  FFMA.FTZ R188, R8, c[0x0][0x2d0], -R187.reuse ;  /* 0x0000b40008bc7a23 */ /* 0x100fe200000108bb */
[----:B------:R-:W-:Y:S03]  /*bbe0*/  LDSM.16.MT88.4 R20, [R213+0x4880] ;  /* 0x00488000d514783b */ /* 0x000fe60000004200 */
[----:B------:R-:W3:Y:S01]  /*bbf0*/  MUFU.EX2 R178, R178 ;  /* 0x000000b200b27308 */ /* 0x000ee20000000800 */
[----:B------:R-:W4:Y:S07]  /*bc00*/  LDSM.16.MT88.4 R8, [R214+0x4880] ;  /* 0x00488000d608783b */ /* 0x000f2e0000004200 */
[----:B------:R-:W-:Y:S08]  /*bc10*/  MUFU.EX2 R171, R171 ;  /* 0x000000ab00ab7308 */ /* 0x000ff00000000800 */
[----:B------:R-:W5:Y:S01]  /*bc20*/  MUFU.EX2 R174, R174 ;  /* 0x000000ae00ae7308 */ /* 0x000f620000000800 */
[----:B---3--:R-:W-:Y:S01]  /*bc30*/  F2FP.PACK_AB R129, R178, R175 ;  /* 0x000000afb281723e */ /* 0x008fe200000000ff */
[----:B------:R-:W-:-:S02]  /*bc40*/  FFMA.FTZ R183, R14, c[0x0][0x2d0], -R187 ;  /* 0x0000b4000eb77a23 */ /* 0x000fc400000108bb */
[----:B------:R-:W-:Y:S02]  /*bc50*/  FFMA.FTZ R186, R12, c[0x0][0x2d0], -R187 ;  /* 0x0000b4000cba7a23 */ /* 0x000fe400000108bb */
[----:B------:R-:W3:Y:S01]  /*bc60*/  LDSM.16.MT88.4 R12, [R212+0x4880] ;  /* 0x00488000d40c783b */ /* 0x000ee20000004200 */
[----:B-----5:R-:W-:Y:S01]  /*bc70*/  F2FP.PACK_AB R131, R174, R171 ;  /* 0x000000abae83723e */ /* 0x020fe200000000ff */
[----:B------:R-:W-:Y:S06]  /*bc80*/  MUFU.EX2 R185, R185 ;  /* 0x000000b900b97308 */ /* 0x000fec0000000800 */
[C---:B------:R-:W-:Y:S02]  /*bc90*/  HMMA.16816.F32 R144, R128.reuse, R140, RZ ;  /* 0x0000008c8090723c */ /* 0x040fe400000018ff */
[----:B------:R-:W5:Y:S06]  /*bca0*/  MUFU.EX2 R188, R188 ;  /* 0x000000bc00bc7308 */ /* 0x000f6c0000000800 */
        /* <DEDUP_REMOVED lines=31> */
[C---:B-1----:R-:W-:Y:S07]  /*bea0*/  HMMA.16816.F32 R124, R128.reuse, R4, RZ ;  /* 0x00000004807c723c */ /* 0x042fee00000018ff */
[----:B------:R-:W-:Y:S01]  /*beb0*/  F2FP.PACK_AB R4, R184, R181 ;  /* 0x000000b5b804723e */ /* 0x000fe200000000ff */
[----:B------:R-:W-:Y:S01]  /*bec0*/  HMMA.16816.F32 R128, R128, R6, RZ ;  /* 0x000000068080723c */ /* 0x000fe200000018ff */
[----:B-----5:R-:W-:-:S06]  /*bed0*/  F2FP.PACK_AB R5, R188, R185 ;  /* 0x000000b9bc05723e */ /* 0x020fcc00000000ff */
[----:B------:R-:W-:Y:S02]  /*bee0*/  F2FP.PACK_AB R6, R182, R179 ;  /* 0x000000b3b606723e */ /* 0x000fe400000000ff */
[----:B------:R-:W-:-:S07]  /*bef0*/  F2FP.PACK_AB R7, R186, R183 ;  /* 0x000000b7ba07723e */ /* 0x000fce00000000ff */
[C---:B----4-:R-:W-:Y:S08]  /*bf00*/  HMMA.16816.F32 R144, R4.reuse, R8, R144 ;  /* 0x000000080490723c */ /* 0x050ff00000001890 */
[C---:B------:R-:W-:Y:S01]  /*bf10*/  HMMA.16816.F32 R140, R4.reuse, R10, R140 ;  /* 0x0000000a048c723c */ /* 0x040fe2000000188c */
[----:B------:R-:W1:Y:S07]  /*bf20*/  LDSM.16.MT88.4 R8, [R212+0x6080] ;  /* 0x00608000d408783b */ /* 0x000e6e0000004200 */
        /* <DEDUP_REMOVED lines=9> */
[C---:B---3--:R-:W-:Y:S08]  /*bfc0*/  HMMA.16816.F32 R84, R4.reuse, R12, R84 ;  /* 0x0000000c0454723c */ /* 0x048ff00000001854 */
[C---:B------:R-:W-:Y:S01]  /*bfd0*/  HMMA.16816.F32 R88, R4.reuse, R14, R88 ;  /* 0x0000000e0458723c */ /* 0x040fe20000001858 */
[----:B------:R-:W3:Y:S07]  /*bfe0*/  LDSM.16.MT88.4 R12, [R213+0x9080] ;  /* 0x00908000d50c783b */ /* 0x000eee0000004200 */
[C---:B------:R-:W-:Y:S08]  /*bff0*/  HMMA.16816.F32 R136, R4.reuse, R20, R136 ;  /* 0x000000140488723c */ /* 0x040ff00000001888 */
[C---:B------:R-:W-:Y:S01]  /*c000*/  HMMA.16816.F32 R132, R4.reuse, R22, R132 ;  /* 0x000000160484723c */ /* 0x040fe20000001884 */
[----:B------:R-:W5:Y:S07]  /*c010*/  LDSM.16.MT88.4 R20, [R212+0x7880] ;  /* 0x00788000d414783b */ /* 0x000f6e0000004200 */
[C---:B------:R-:W-:Y:S08]  /*c020*/  HMMA.16816.F32 R36, R4.reuse, R164, R36 ;  /* 0x000000a40424723c */ /* 0x040ff00000001824 */
[C---:B------:R-:W-:Y:S01]  /*c030*/  HMMA.16816.F32 R40, R4.reuse, R166, R40 ;  /* 0x000000a60428723c */ /* 0x040fe20000001828 */
[----:B------:R-:W-:Y:S07]  /*c040*/  LDSM.16.MT88.4 R164, [R212+0x9080] ;  /* 0x00908000d4a4783b */ /* 0x000fee0000004200 */
[C---:B----4-:R-:W-:Y:S08]  /*c050*/  HMMA.16816.F32 R44, R4.reuse, R16, R44 ;  /* 0x00000010042c723c */ /* 0x050ff0000000182c */
[C---:B------:R-:W-:Y:S01]  /*c060*/  HMMA.16816.F32 R48, R4.reuse, R18, R48 ;  /* 0x000000120430723c */ /* 0x040fe20000001830 */
[----:B------:R-:W4:Y:S07]  /*c070*/  LDSM.16.MT88.4 R16, [R216+0x9080] ;  /* 0x00908000d810783b */ /* 0x000f2e0000004200 */
[C---:B-1----:R-:W-:Y:S08]  /*c080*/  HMMA.16816.F32 R108, R4.reuse, R8, R108 ;  /* 0x00000008046c723c */ /* 0x042ff0000000186c */
[----:B------:R-:W-:Y:S01]  /*c090*/  HMMA.16816.F32 R112, R4, R10, R112 ;  /* 0x0000000a0470723c */ /* 0x000fe20000001870 */
[----:B------:R-:W1:Y:S01]  /*c0a0*/  LDSM.16.MT88.4 R8, [R213+0x5080] ;  /* 0x00508000d508783b */ /* 0x000e620000004200 */
[----:B------:R-:W-:-:S02]  /*c0b0*/  FFMA.FTZ R189, R189, c[0x0][0x2d0], -R252 ;  /* 0x0000b400bdbd7a23 */ /* 0x000fc400000108fc */
[--C-:B------:R-:W-:Y:S02]  /*c0c0*/  FFMA.FTZ R246, R195, c[0x0][0x2d0], -R252.reuse ;  /* 0x0000b400c3f67a23 */ /* 0x100fe400000108fc */
[--C-:B------:R-:W-:Y:S02]  /*c0d0*/  FFMA.FTZ R191, R191, c[0x0][0x2d0], -R252.reuse ;  /* 0x0000b400bfbf7a23 */ /* 0x100fe400000108fc */
[----:B------:R-:W-:Y:S02]  /*c0e0*/  FFMA.FTZ R252, R193, c[0x0][0x2d0], -R252 ;  /* 0x0000b400c1fc7a23 */ /* 0x000fe400000108fc */
[--C-:B------:R-:W-:Y:S02]  /*c0f0*/  FFMA.FTZ R193, R250, c[0x0][0x2d0], -R187.reuse ;  /* 0x0000b400fac17a23 */ /* 0x100fe400000108bb */
[--C-:B------:R-:W-:Y:S02]  /*c100*/  FFMA.FTZ R194, R194, c[0x0][0x2d0], -R187.reuse ;  /* 0x0000b400c2c27a23 */ /* 0x100fe400000108bb */
[----:B------:R-:W-:-:S02]  /*c110*/  FFMA.FTZ R192, R192, c[0x0][0x2d0], -R187 ;  /* 0x0000b400c0c07a23 */ /* 0x000fc400000108bb */
[----:B------:R-:W-:Y:S01]  /*c120*/  FFMA.FTZ R243, R190, c[0x0][0x2d0], -R187 ;  /* 0x0000b400bef37a23 */ /* 0x000fe200000108bb */
[----:B------:R-:W-:Y:S08]  /*c130*/  MUFU.EX2 R189, R189 ;  /* 0x000000bd00bd7308 */ /* 0x000ff00000000800 */
[----:B------:R-:W1:Y:S08]  /*c140*/  MUFU.EX2 R246, R246 ;  /* 0x000000f600f67308 */ /* 0x000e700000000800 */
[----:B------:R-:W-:Y:S08]  /*c150*/  MUFU.EX2 R191, R191 ;  /* 0x000000bf00bf7308 */ /* 0x000ff00000000800 */
[----:B------:R-:W1:Y:S08]  /*c160*/  MUFU.EX2 R252, R252 ;  /* 0x000000fc00fc7308 */ /* 0x000e700000000800 */
[----:B------:R-:W-:Y:S08]  /*c170*/  MUFU.EX2 R193, R193 ;  /* 0x000000c100c17308 */ /* 0x000ff00000000800 */
[----:B------:R-:W1:Y:S08]  /*c180*/  MUFU.EX2 R194, R194 ;  /* 0x000000c200c27308 */ /* 0x000e700000000800 */
[----:B------:R-:W-:Y:S08]  /*c190*/  MUFU.EX2 R192, R192 ;  /* 0x000000c000c07308 */ /* 0x000ff00000000800 */
[----:B------:R-:W1:Y:S01]  /*c1a0*/  MUFU.EX2 R243, R243 ;  /* 0x000000f300f37308 */ /* 0x000e620000000800 */
[C---:B---3--:R-:W-:Y:S08]  /*c1b0*/  HMMA.16816.F32 R116, R4.reuse, R12, R116 ;  /* 0x0000000c0474723c */ /* 0x048ff00000001874 */
[C---:B------:R-:W-:Y:S01]  /*c1c0*/  HMMA.16816.F32 R120, R4.reuse, R14, R120 ;  /* 0x0000000e0478723c */ /* 0x040fe20000001878 */
[----:B------:R-:W3:Y:S07]  /*c1d0*/  LDSM.16.MT88.4 R12, [R213+0x6880] ;  /* 0x00688000d50c783b */ /* 0x000eee0000004200 */
[C---:B------:R-:W-:Y:S08]  /*c1e0*/  HMMA.16816.F32 R52, R4.reuse, R160, R52 ;  /* 0x000000a00434723c */ /* 0x040ff00000001834 */
[C---:B------:R-:W-:Y:S01]  /*c1f0*/  HMMA.16816.F32 R56, R4.reuse, R162, R56 ;  /* 0x000000a20438723c */ /* 0x040fe20000001838 */
[----:B------:R-:W1:Y:S07]  /*c200*/  LDSM.16.MT88.4 R160, [R216+0x5080] ;  /* 0x00508000d8a0783b */ /* 0x000e6e0000004200 */
[C---:B------:R-:W-:Y:S08]  /*c210*/  HMMA.16816.F32 R68, R4.reuse, R156, R68 ;  /* 0x0000009c0444723c */ /* 0x040ff00000001844 */
[C---:B------:R-:W-:Y:S01]  /*c220*/  HMMA.16816.F32 R72, R4.reuse, R158, R72 ;  /* 0x0000009e0448723c */ /* 0x040fe20000001848 */
[----:B------:R-:W1:Y:S07]  /*c230*/  LDSM.16.MT88.4 R156, [R214+0x5080] ;  /* 0x00508000d69c783b */ /* 0x000e6e0000004200 */
[C---:B------:R-:W-:Y:S08]  /*c240*/  HMMA.16816.F32 R76, R4.reuse, R24, R76 ;  /* 0x00000018044c723c */ /* 0x040ff0000000184c */
[C---:B------:R-:W-:Y:S01]  /*c250*/  HMMA.16816.F32 R80, R4.reuse, R26, R80 ;  /* 0x0000001a0450723c */ /* 0x040fe20000001850 */
[----:B------:R-:W1:Y:S07]  /*c260*/  LDSM.16.MT88.4 R24, [R212+0x5080] ;  /* 0x00508000d418783b */ /* 0x000e6e0000004200 */
[C---:B-----5:R-:W-:Y:S08]  /*c270*/  HMMA.16816.F32 R92, R4.reuse, R20, R92 ;  /* 0x00000014045c723c */ /* 0x060ff0000000185c */
[C---:B------:R-:W-:Y:S01]  /*c280*/  HMMA.16816.F32 R96, R4.reuse, R22, R96 ;  /* 0x000000160460723c */ /* 0x040fe20000001860 */
[----:B------:R-:W5:Y:S07]  /*c290*/  LDSM.16.MT88.4 R20, [R216+0x6880] ;  /* 0x00688000d814783b */ /* 0x000f6e0000004200 */
[C---:B----4-:R-:W-:Y:S08]  /*c2a0*/  HMMA.16816.F32 R100, R4.reuse, R16, R100 ;  /* 0x000000100464723c */ /* 0x050ff00000001864 */
[C---:B------:R-:W-:Y:S01]  /*c2b0*/  HMMA.16816.F32 R104, R4.reuse, R18, R104 ;  /* 0x000000120468723c */ /* 0x040fe20000001868 */
[----:B------:R-:W4:Y:S07]  /*c2c0*/  LDSM.16.MT88.4 R16, [R214+0x6880] ;  /* 0x00688000d610783b */ /* 0x000f2e0000004200 */
[C---:B------:R-:W-:Y:S08]  /*c2d0*/  HMMA.16816.F32 R124, R4.reuse, R164, R124 ;  /* 0x000000a4047c723c */ /* 0x040ff0000000187c */
[----:B------:R-:W-:Y:S01]  /*c2e0*/  HMMA.16816.F32 R128, R4, R166, R128 ;  /* 0x000000a60480723c */ /* 0x000fe20000001880 */
[----:B------:R-:W-:Y:S06]  /*c2f0*/  LDSM.16.MT88.4 R164, [R216+0x8080] ;  /* 0x00808000d8a4783b */ /* 0x000fec0000004200 */
[----:B-1----:R-:W-:-:S02]  /*c300*/  F2FP.PACK_AB R4, R246, R189 ;  /* 0x000000bdf604723e */ /* 0x002fc400000000ff */
[----:B------:R-:W-:Y:S02]  /*c310*/  F2FP.PACK_AB R6, R252, R191 ;  /* 0x000000bffc06723e */ /* 0x000fe400000000ff */
[----:B------:R-:W-:Y:S02]  /*c320*/  F2FP.PACK_AB R5, R194, R193 ;  /* 0x000000c1c205723e */ /* 0x000fe400000000ff */
[----:B------:R-:W-:-:S07]  /*c330*/  F2FP.PACK_AB R7, R243, R192 ;  /* 0x000000c0f307723e */ /* 0x000fce00000000ff */
[C---:B------:R-:W-:Y:S08]  /*c340*/  HMMA.16816.F32 R136, R4.reuse, R8, R136 ;  /* 0x000000080488723c */ /* 0x040ff00000001888 */
[C---:B------:R-:W-:Y:S01]  /*c350*/  HMMA.16816.F32 R132, R4.reuse, R10, R132 ;  /* 0x0000000a0484723c */ /* 0x040fe20000001884 */
[----:B------:R-:W1:Y:S07]  /*c360*/  LDSM.16.MT88.4 R8, [R212+0x6880] ;  /* 0x00688000d408783b */ /* 0x000e6e0000004200 */
        /* <DEDUP_REMOVED lines=11> */
[----:B------:R-:W2:Y:S07]  /*c420*/  LDSM.16.MT88.4 R24, [R212+0x8080] ;  /* 0x00808000d418783b */ /* 0x000eae0000004200 */
[C---:B-----5:R-:W-:Y:S08]  /*c430*/  HMMA.16816.F32 R36, R4.reuse, R20, R36 ;  /* 0x000000140424723c */ /* 0x060ff00000001824 */
[C---:B------:R-:W-:Y:S01]  /*c440*/  HMMA.16816.F32 R40, R4.reuse, R22, R40 ;  /* 0x000000160428723c */ /* 0x040fe20000001828 */
[----:B------:R-:W5:Y:S07]  /*c450*/  LDSM.16.MT88.4 R20, [R216+0x9880] ;  /* 0x00988000d814783b */ /* 0x000f6e0000004200 */
[C---:B----4-:R-:W-:Y:S08]  /*c460*/  HMMA.16816.F32 R44, R4.reuse, R16, R44 ;  /* 0x00000010042c723c */ /* 0x050ff0000000182c */
[C---:B------:R-:W-:Y:S01]  /*c470*/  HMMA.16816.F32 R48, R4.reuse, R18, R48 ;  /* 0x000000120430723c */ /* 0x040fe20000001830 */
[----:B------:R-:W4:Y:S07]  /*c480*/  LDSM.16.MT88.4 R16, [R214+0x9880] ;  /* 0x00988000d610783b */ /* 0x000f2e0000004200 */
[C---:B-1----:R-:W-:Y:S08]  /*c490*/  HMMA.16816.F32 R60, R4.reuse, R8, R60 ;  /* 0x00000008043c723c */ /* 0x042ff0000000183c */
[----:B------:R-:W-:Y:S01]  /*c4a0*/  HMMA.16816.F32 R64, R4, R10, R64 ;  /* 0x0000000a0440723c */ /* 0x000fe20000001840 */
[----:B------:R-:W1:Y:S01]  /*c4b0*/  LDSM.16.MT88.4 R8, [R212+0x9880] ;  /* 0x00988000d408783b */ /* 0x000e620000004200 */
[----:B------:R-:W-:-:S02]  /*c4c0*/  FADD.FTZ R173, R176, R173 ;  /* 0x000000adb0ad7221 */ /* 0x000fc40000010000 */
[----:B------:R-:W-:Y:S01]  /*c4d0*/  FADD.FTZ R178, R175, R178 ;  /* 0x000000b2afb27221 */ /* 0x000fe20000010000 */
[----:B------:R-:W-:-:S03]  /*c4e0*/  ISETP.NE.AND P6, PT, R198, 0x1, PT ;  /* 0x00000001c600780c */ /* 0x000fc60003fc5270 */
[----:B---3--:R-:W-:Y:S01]  /*c4f0*/  HMMA.16816.F32 R116, R4, R12, R116 ;  /* 0x0000000c0474723c */ /* 0x008fe20000001874 */
[----:B------:R-:W-:-:S06]  /*c500*/  FADD.FTZ R171, R171, R178 ;  /* 0x000000b2abab7221 */ /* 0x000fcc0000010000 */
[----:B------:R-:W-:Y:S02]  /*c510*/  FADD.FTZ R12, R172, R173 ;  /* 0x000000adac0c7221 */ /* 0x000fe40000010000 */
[----:B------:R-:W-:Y:S02]  /*c520*/  FADD.FTZ R174, R174, R171 ;  /* 0x000000abaeae7221 */ /* 0x000fe40000010000 */
[----:B------:R-:W-:Y:S02]  /*c530*/  FADD.FTZ R12, R169, R12 ;  /* 0x0000000ca90c7221 */ /* 0x000fe40000010000 */
[----:B------:R-:W-:Y:S02]  /*c540*/  FADD.FTZ R185, R185, R174 ;  /* 0x000000aeb9b97221 */ /* 0x000fe40000010000 */
[----:B------:R-:W-:Y:S02]  /*c550*/  FADD.FTZ R181, R181, R12 ;  /* 0x0000000cb5b57221 */ /* 0x000fe40000010000 */
[----:B------:R-:W-:-:S02]  /*c560*/  IMAD.SHL.U32 R170, R170, 0x80, RZ ;  /* 0x00000080aaaa7824 */ /* 0x000fc400078e00ff */
[----:B------:R-:W-:Y:S02]  /*c570*/  FADD.FTZ R184, R184, R181 ;  /* 0x000000b5b8b87221 */ /* 0x000fe40000010000 */
[----:B------:R-:W-:Y:S01]  /*c580*/  FADD.FTZ R188, R188, R185 ;  /* 0x000000b9bcbc7221 */ /* 0x000fe20000010000 */
[----:B------:R-:W-:Y:S01]  /*c590*/  HMMA.16816.F32 R68, R4, R164, R68 ;  /* 0x000000a40444723c */ /* 0x000fe20000001844 */
[----:B------:R-:W-:Y:S02]  /*c5a0*/  FADD.FTZ R179, R179, R184 ;  /* 0x000000b8b3b37221 */ /* 0x000fe40000010000 */
[----:B------:R-:W-:-:S05]  /*c5b0*/  FADD.FTZ R183, R183, R188 ;  /* 0x000000bcb7b77221 */ /* 0x000fca0000010000 */
[----:B------:R-:W-:Y:S01]  /*c5c0*/  HMMA.16816.F32 R72, R4, R166, R72 ;  /* 0x000000a60448723c */ /* 0x000fe20000001848 */
[----:B------:R-:W-:-:S07]  /*c5d0*/  FADD.FTZ R182, R182, R179 ;  /* 0x000000b3b6b67221 */ /* 0x000fce0000010000 */
[----:B------:R-:W-:Y:S01]  /*c5e0*/  HMMA.16816.F32 R76, R4, R160, R76 ;  /* 0x000000a0044c723c */ /* 0x000fe2000000184c */
[----:B------:R-:W-:-:S07]  /*c5f0*/  FADD.FTZ R186, R186, R183 ;  /* 0x000000b7baba7221 */ /* 0x000fce0000010000 */
[C---:B------:R-:W-:Y:S08]  /*c600*/  HMMA.16816.F32 R80, R4.reuse, R162, R80 ;  /* 0x000000a20450723c */ /* 0x040ff00000001850 */
[C---:B------:R-:W-:Y:S08]  /*c610*/  HMMA.16816.F32 R84, R4.reuse, R156, R84 ;  /* 0x0000009c0454723c */ /* 0x040ff00000001854 */
[C---:B------:R-:W-:Y:S08]  /*c620*/  HMMA.16816.F32 R88, R4.reuse, R158, R88 ;  /* 0x0000009e0458723c */ /* 0x040ff00000001858 */
[C---:B--2---:R-:W-:Y:S08]  /*c630*/  HMMA.16816.F32 R92, R4.reuse, R24, R92 ;  /* 0x00000018045c723c */ /* 0x044ff0000000185c */
[C---:B------:R-:W-:Y:S08]  /*c640*/  HMMA.16816.F32 R96, R4.reuse, R26, R96 ;  /* 0x0000001a0460723c */ /* 0x040ff00000001860 */
[C---:B-----5:R-:W-:Y:S08]  /*c650*/  HMMA.16816.F32 R100, R4.reuse, R20, R100 ;  /* 0x000000140464723c */ /* 0x060ff00000001864 */
[C---:B------:R-:W-:Y:S08]  /*c660*/  HMMA.16816.F32 R104, R4.reuse, R22, R104 ;  /* 0x000000160468723c */ /* 0x040ff00000001868 */
[C---:B----4-:R-:W-:Y:S08]  /*c670*/  HMMA.16816.F32 R108, R4.reuse, R16, R108 ;  /* 0x00000010046c723c */ /* 0x050ff0000000186c */
[C---:B------:R-:W-:Y:S08]  /*c680*/  HMMA.16816.F32 R112, R4.reuse, R18, R112 ;  /* 0x000000120470723c */ /* 0x040ff00000001870 */
[C---:B------:R-:W-:Y:S08]  /*c690*/  HMMA.16816.F32 R120, R4.reuse, R14, R120 ;  /* 0x0000000e0478723c */ /* 0x040ff00000001878 */
[C---:B-1----:R-:W-:Y:S08]  /*c6a0*/  HMMA.16816.F32 R124, R4.reuse, R8, R124 ;  /* 0x00000008047c723c */ /* 0x042ff0000000187c */
[----:B------:R-:W-:Y:S07]  /*c6b0*/  HMMA.16816.F32 R128, R4, R10, R128 ;  /* 0x0000000a0480723c */ /* 0x000fee0000001880 */
[----:B------:R-:W-:-:S04]  /*c6c0*/  @P6 IMAD.HI.U32 R4, R170, c[0x0][0x2c8], RZ ;  /* 0x0000b200aa046a27 */ /* 0x000fc800078e00ff */
[----:B------:R-:W-:Y:S01]  /*c6d0*/  IMAD.MOV.U32 R5, RZ, RZ, R170 ;  /* 0x000000ffff057224 */ /* 0x000fe200078e00aa */
[----:B------:R-:W-:Y:S02]  /*c6e0*/  @P6 SHF.R.U32.HI R5, RZ, c[0x0][0x2cc], R4 ;  /* 0x0000b300ff056a19 */ /* 0x000fe40000011604 */
[----:B------:R-:W-:Y:S01]  /*c6f0*/  ISETP.GE.AND P6, PT, R197, 0x1, PT ;  /* 0x00000001c500780c */ /* 0x000fe20003fc6270 */
[----:B------:R-:W-:Y:S02]  /*c700*/  FADD.FTZ R189, R189, R182 ;  /* 0x000000b6bdbd7221 */ /* 0x000fe40000010000 */
[----:B------:R-:W-:Y:S02]  /*c710*/  FADD.FTZ R193, R193, R186 ;  /* 0x000000bac1c17221 */ /* 0x000fe40000010000 */
[----:B------:R-:W-:Y:S02]  /*c720*/  FADD.FTZ R246, R246, R189 ;  /* 0x000000bdf6f67221 */ /* 0x000fe40000010000 */
[----:B------:R-:W-:Y:S01]  /*c730*/  FADD.FTZ R193, R194, R193 ;  /* 0x000000c1c2c17221 */ /* 0x000fe20000010000 */
[----:B------:R-:W-:Y:S01]  /*c740*/  IADD3 R177, -R177, R180, R5 ;  /* 0x000000b4b1b17210 */ /* 0x000fe20007ffe105 */
[----:B------:R-:W-:-:S02]  /*c750*/  FADD.FTZ R191, R191, R246 ;  /* 0x000000f6bfbf7221 */ /* 0x000fc40000010000 */
[----:B------:R-:W-:Y:S01]  /*c760*/  FADD.FTZ R192, R192, R193 ;  /* 0x000000c1c0c07221 */ /* 0x000fe20000010000 */
[----:B------:R-:W-:Y:S01]  /*c770*/  IADD3 R246, R168, -0x2, RZ ;  /* 0xfffffffea8f67810 */ /* 0x000fe20007ffe0ff */
[----:B------:R-:W-:Y:S01]  /*c780*/  FADD.FTZ R247, R252, R191 ;  /* 0x000000bffcf77221 */ /* 0x000fe20000010000 */
[----:B------:R-:W-:Y:S01]  /*c790*/  IADD3 R4, R177, c[0x0][0x328], RZ ;  /* 0x0000ca00b1047a10 */ /* 0x000fe20007ffe0ff */
[----:B------:R-:W-:Y:S01]  /*c7a0*/  FADD.FTZ R243, R243, R192 ;  /* 0x000000c0f3f37221 */ /* 0x000fe20000010000 */
[----:B------:R-:W-:Y:S05]  /*c7b0*/  @!P6 BRA `(.L_x_1097) ;  /* 0x000001000000e947 */ /* 0x000fea0003800000 */
[C---:B------:R-:W-:Y:S01]  /*c7c0*/  ISETP.GT.AND P0, PT, R177.reuse, RZ, PT ;  /* 0x000000ffb100720c */ /* 0x040fe20003f04270 */
        /* <DEDUP_REMOVED lines=9> */
.L_x_1099:
[----:B------:R-:W-:-:S13]  /*c860*/  ISETP.NE.AND P0, PT, R197, 0x1, PT ;  /* 0x00000001c500780c */ /* 0x000fda0003f05270 */
[----:B------:R-:W-:-:S05]  /*c870*/  @P0 IMAD.HI.U32 R5, R6, c[0x0][0x330], RZ ;  /* 0x0000cc0006050a27 */ /* 0x000fca00078e00ff */
[----:B------:R-:W-:Y:S02]  /*c880*/  @P0 SHF.R.U32.HI R6, RZ, c[0x0][0x334], R5 ;  /* 0x0000cd00ff060a19 */ /* 0x000fe40000011605 */
.L_x_1100:
[----:B------:R-:W-:Y:S05]  /*c890*/  BSYNC B0 ;  /* 0x0000000000007941 */ /* 0x000fea0003800000 */
.L_x_1098:
[----:B------:R-:W-:-:S05]  /*c8a0*/  IMAD R5, R6, R197, c[0x0][0x32c] ;  /* 0x0000cb0006057624 */ /* 0x000fca00078e02c5 */
[----:B------:R-:W-:-:S05]  /*c8b0*/  IMNMX R4, R4, R5, PT ;  /* 0x0000000504047217 */ /* 0x000fca0003800200 */
.L_x_1097:
[----:B------:R-:W-:-:S05]  /*c8c0*/  IMAD.HI R5, R4, 0x2aaaaaab, RZ ;  /* 0x2aaaaaab04057827 */ /* 0x000fca00078e02ff */
[----:B------:R-:W-:-:S04]  /*c8d0*/  SHF.R.U32.HI R4, RZ, 0x1f, R5 ;  /* 0x0000001fff047819 */ /* 0x000fc80000011605 */
[----:B------:R-:W-:-:S04]  /*c8e0*/  LEA.HI.SX32 R4, R5, R4, 0x1d ;  /* 0x0000000405047211 */ /* 0x000fc800078feaff */
[----:B------:R-:W-:-:S04]  /*c8f0*/  IMNMX R199, R229, R4, !PT ;  /* 0x00000004e5c77217 */ /* 0x000fc80007800200 */
[----:B------:R-:W-:-:S13]  /*c900*/  ISETP.GE.AND P0, PT, R246, R199, PT ;  /* 0x000000c7f600720c */ /* 0x000fda0003f06270 */
[----:B------:R-:W-:Y:S05]  /*c910*/  @!P0 BRA `(.L_x_1101) ;  /* 0x0000366000008947 */ /* 0x000fea0003800000 */
.L_x_1114:
[----:B------:R-:W-:Y:S04]  /*c920*/  DEPBAR.LE SB0, 0x0 ;  /* 0x000080000000791a */ /* 0x000fe80000000000 */
[----:B------:R-:W-:Y:S01]  /*c930*/  WARPSYNC 0xffffffff ;  /* 0xffffffff00007948 */ /* 0x000fe20003800000 */
[----:B------:R-:W-:Y:S01]  /*c940*/  BAR.SYNC.DEFER_BLOCKING 0x0 ;  /* 0x0000000000007b1d */ /* 0x000fe20000010000 */
[----:B------:R-:W-:Y:S02]  /*c950*/  ISETP.GT.AND P0, PT, R229, R246, PT ;  /* 0x000000f6e500720c */ /* 0x000fe40003f04270 */
[----:B------:R-:W-:Y:S02]  /*c960*/  ISETP.GE.AND P3, PT, R225, c[0x0][0x1d4], PT ;  /* 0x00007500e1007a0c */ /* 0x000fe40003f66270 */
[----:B------:R-:W-:Y:S02]  /*c970*/  ISETP.GE.AND P4, PT, R227, c[0x0][0x1d4], PT ;  /* 0x00007500e3007a0c */ /* 0x000fe40003f86270 */
[----:B------:R-:W-:Y:S02]  /*c980*/  ISETP.GE.AND P5, PT, R230, c[0x0][0x1d4], PT ;  /* 0x00007500e6007a0c */ /* 0x000fe40003fa6270 */
[----:B------:R-:W-:Y:S01]  /*c990*/  ISETP.GE.AND P6, PT, R228, c[0x0][0x1d4], PT ;  /* 0x00007500e4007a0c */ /* 0x000fe20003fc6270 */
[----:B------:R1:W2:Y:S01]  /*c9a0*/  LDSM.16.M88.4 R156, [R222] ;  /* 0x00000000de9c783b */ /* 0x0002a20000000200 */
[----:B------:R-:W-:Y:S03]  /*c9b0*/  BSSY B0, `(.L_x_1102) ;  /* 0x0000029000007945 */ /* 0x000fe60003800000 */
[----:B------:R1:W3:Y:S04]  /*c9c0*/  LDSM.16.M88.4 R160, [R221+0xa080] ;  /* 0x00a08000dda0783b */ /* 0x0002e80000000200 */
[----:B------:R1:W4:Y:S04]  /*c9d0*/  LDSM.16.M88.4 R164, [R221+0xa880] ;  /* 0x00a88000dda4783b */ /* 0x0003280000000200 */
[----:B------:R1:W1:Y:S04]  /*c9e0*/  LDSM.16.M88.4 R24, [R221+0xb080] ;  /* 0x00b08000dd18783b */ /* 0x0002680000000200 */
[----:B------:R1:W1:Y:S04]  /*c9f0*/  LDSM.16.M88.4 R168, [R220] ;  /* 0x00000000dca8783b */ /* 0x0002680000000200 */
[----:B------:R1:W1:Y:S04]  /*ca00*/  LDSM.16.M88.4 R172, [R219] ;  /* 0x00000000dbac783b */ /* 0x0002680000000200 */
[----:B------:R1:W1:Y:S04]  /*ca10*/  LDSM.16.M88.4 R176, [R211] ;  /* 0x00000000d3b0783b */ /* 0x0002680000000200 */
[----:B------:R1:W1:Y:S01]  /*ca20*/  LDSM.16.M88.4 R180, [R210] ;  /* 0x00000000d2b4783b */ /* 0x0002620000000200 */
[----:B------:R-:W-:-:S05]  /*ca30*/  @P0 BRA `(.L_x_1103) ;  /* 0x0000020000000947 */ /* 0x000fca0003800000 */
[----:B------:R-:W-:Y:S01]  /*ca40*/  SHF.R.S32.HI R7, RZ, 0x1f, R246 ;  /* 0x0000001fff077819 */ /* 0x000fe200000114f6 */
[----:B------:R-:W-:Y:S01]  /*ca50*/  IMAD.WIDE.U32 R8, R246, c[0x0][0x208], RZ ;  /* 0x00008200f6087a25 */ /* 0x000fe200078e00ff */
[----:B------:R-:W-:Y:S03]  /*ca60*/  ISETP.GT.AND P1, PT, R224, 0x7f, PT ;  /* 0x0000007fe000780c */ /* 0x000fe60003f24270 */
[----:B------:R-:W-:Y:S04]  /*ca70*/  IMAD R7, R7, c[0x0][0x208], RZ ;  /* 0x0000820007077a24 */ /* 0x000fe800078e02ff */
[----:B------:R-:W-:Y:S04]  /*ca80*/  IMAD R7, R246, c[0x0][0x20c], R7 ;  /* 0x00008300f6077a24 */ /* 0x000fe800078e0207 */
[----:B------:R-:W-:Y:S02]  /*ca90*/  IMAD.IADD R7, R9, 0x1, R7 ;  /* 0x0000000109077824 */ /* 0x000fe400078e0207 */
[----:B------:R-:W-:Y:S04]  /*caa0*/  IMAD.WIDE.U32 R8, R8, 0x30, RZ ;  /* 0x0000003008087825 */ /* 0x000fe800078e00ff */
[----:B------:R-:W-:Y:S02]  /*cab0*/  IMAD R7, R7, 0x30, RZ ;  /* 0x0000003007077824 */ /* 0x000fe400078e02ff */
[----:B------:R-:W-:Y:S02]  /*cac0*/  @!P1 IMAD.MOV.U32 R5, RZ, RZ, c[0x0][0x208] ;  /* 0x00008200ff059624 */ /* 0x000fe400078e00ff */
[----:B------:R-:W-:Y:S01]  /*cad0*/  @!P1 IMAD.MOV.U32 R4, RZ, RZ, c[0x0][0x20c] ;  /* 0x00008300ff049624 */ /* 0x000fe200078e00ff */
[----:B------:R-:W-:Y:S02]  /*cae0*/  IADD3 R7, R9, R7, RZ ;  /* 0x0000000709077210 */ /* 0x000fe40007ffe0ff */
[CC--:B------:R-:W-:Y:S04]  /*caf0*/  @!P1 LEA R9, P0, R5.reuse, R8.reuse, 0x5 ;  /* 0x0000000805099211 */ /* 0x0c0fe800078028ff */
[----:B------:R-:W-:Y:S02]  /*cb00*/  @!P1 LEA.HI.X R5, R5, R7, R4, 0x5, P0 ;  /* 0x0000000705059211 */ /* 0x000fe400000f2c04 */
[----:B------:R-:W-:Y:S05]  /*cb10*/  IADD3 R4, P0, R232, R8, RZ ;  /* 0x00000008e8047210 */ /* 0x000fea0007f1e0ff */
[----:B------:R-:W-:Y:S01]  /*cb20*/  IMAD.X R7, R7, 0x1, R237, P0 ;  /* 0x0000000107077824 */ /* 0x000fe200000e06ed */
[C---:B------:R-:W-:Y:S04]  /*cb30*/  LEA R10, P0, R4.reuse, c[0x0][0x1f8], 0x1 ;  /* 0x00007e00040a7a11 */ /* 0x040fe800078008ff */
[----:B------:R-:W-:Y:S02]  /*cb40*/  LEA.HI.X R11, R4, c[0x0][0x1fc], R7, 0x1, P0 ;  /* 0x00007f00040b7a11 */ /* 0x000fe400000f0c07 */
[----:B------:R-:W-:Y:S03]  /*cb50*/  @!P1 IADD3 R9, P0, R9, R232, RZ ;  /* 0x000000e809099210 */ /* 0x000fe60007f1e0ff */
[----:B------:R-:W-:Y:S01]  /*cb60*/  @!PT LDS RZ, [RZ] ;  /* 0x00000000fffff984 */ /* 0x000fe20000000800 */
[----:B------:R-:W-:Y:S01]  /*cb70*/  @!PT LDS RZ, [RZ] ;  /* 0x00000000fffff984 */ /* 0x000fe20000000800 */
[----:B------:R-:W-:Y:S01]  /*cb80*/  @!PT LDS RZ, [RZ] ;  /* 0x00000000fffff984 */ /* 0x000fe20000000800 */
[----:B------:R4:W-:Y:S01]  /*cb90*/  LDGSTS.E.BYPASS.LTC128B.128 [R231+0x4080], [R10.64], !P6 ;  /* 0x040800000ae77fae */ /* 0x0009e2000f101d52 */
[----:B------:R-:W-:Y:S02]  /*cba0*/  @!P1 IADD3.X R4, R5, R237, RZ, P0, !PT ;  /* 0x000000ed05049210 */ /* 0x000fe400007fe4ff */
[C---:B------:R-:W-:Y:S01]  /*cbb0*/  @!P1 LEA R6, P0, R9.reuse, c[0x0][0x1f8], 0x1 ;  /* 0x00007e0009069a11 */ /* 0x040fe200078008ff */
[----:B------:R4:W-:Y:S03]  /*cbc0*/  LDGSTS.E.BYPASS.LTC128B.128 [R231+0x5880], [R10.64+0x80], !P5 ;  /* 0x058800800ae77fae */ /* 0x0009e6000e901d52 */
[----:B------:R-:W-:Y:S01]  /*cbd0*/  @!P1 LEA.HI.X R7, R9, c[0x0][0x1fc], R4, 0x1, P0 ;  /* 0x00007f0009079a11 */ /* 0x000fe200000f0c04 */
[----:B------:R4:W-:Y:S04]  /*cbe0*/  LDGSTS.E.BYPASS.LTC128B.128 [R231+0x7080], [R10.64+0x100], !P4 ;  /* 0x070801000ae77fae */ /* 0x0009e8000e101d52 */
[----:B------:R4:W-:Y:S04]  /*cbf0*/  LDGSTS.E.BYPASS.LTC128B.128 [R231+0x8880], [R10.64+0x180], !P3 ;  /* 0x088801800ae77fae */ /* 0x0009e8000d901d52 */
[----:B------:R4:W-:Y:S04]  /*cc00*/  @!P1 LDGSTS.E.BYPASS.LTC128B.128 [R231+0x5080], [R6.64], !P6 ;  /* 0x0508000006e79fae */ /* 0x0009e8000f101d52 */
[----:B------:R4:W-:Y:S04]  /*cc10*/  @!P1 LDGSTS.E.BYPASS.LTC128B.128 [R231+0x6880], [R6.64+0x80], !P5 ;  /* 0x0688008006e79fae */ /* 0x0009e8000e901d52 */
[----:B------:R4:W-:Y:S04]  /*cc20*/  @!P1 LDGSTS.E.BYPASS.LTC128B.128 [R231+0x8080], [R6.64+0x100], !P4 ;  /* 0x0808010006e79fae */ /* 0x0009e8000e101d52 */
[----:B------:R4:W-:Y:S02]  /*cc30*/  @!P1 LDGSTS.E.BYPASS.LTC128B.128 [R231+0x9880], [R6.64+0x180], !P3 ;  /* 0x0988018006e79fae */ /* 0x0009e4000d901d52 */
.L_x_1103:
[----:B------:R-:W-:Y:S05]  /*cc40*/  BSYNC B0 ;  /* 0x0000000000007941 */ /* 0x000fea0003800000 */
.L_x_1102:
[C---:B--234-:R-:W-:Y:S01]  /*cc50*/  HMMA.16816.F32 R4, R156.reuse, R160, RZ ;  /* 0x000000a09c04723c */ /* 0x05cfe200000018ff */
[----:B------:R-:W-:Y:S01]  /*cc60*/  LDSM.16.M88.4 R184, [R218] ;  /* 0x00000000dab8783b */ /* 0x000fe20000000200 */
[----:B------:R-:W-:Y:S01]  /*cc70*/  BSSY B0, `(.L_x_1104) ;  /* 0x00000ec000007945 */ /* 0x000fe20003800000 */
[----:B------:R-:W-:Y:S05]  /*cc80*/  ISETP.GT.AND P0, PT, R246, R229, PT ;  /* 0x000000e5f600720c */ /* 0x000fea0003f04270 */
[C---:B------:R-:W-:Y:S01]  /*cc90*/  HMMA.16816.F32 R8, R156.reuse, R162, RZ ;  /* 0x000000a29c08723c */ /* 0x040fe200000018ff */
[----:B------:R-:W0:Y:S07]  /*cca0*/  LDGDEPBAR ;  /* 0x00000000000079af */ /* 0x000e2e0000000000 */
[C---:B------:R-:W-:Y:S01]  /*ccb0*/  HMMA.16816.F32 R12, R156.reuse, R164, RZ ;  /* 0x000000a49c0c723c */ /* 0x040fe200000018ff */
[----:B------:R-:W2:Y:S07]  /*ccc0*/  LDSM.16.M88.4 R188, [R215+0xa080] ;  /* 0x00a08000d7bc783b */ /* 0x000eae0000000200 */
[C---:B------:R-:W-:Y:S01]  /*ccd0*/  HMMA.16816.F32 R16, R156.reuse, R166, RZ ;  /* 0x000000a69c10723c */ /* 0x040fe200000018ff */
[----:B------:R-:W-:Y:S07]  /*cce0*/  LDSM.16.M88.4 R160, [R215+0xb080] ;  /* 0x00b08000d7a0783b */ /* 0x000fee0000000200 */
[C---:B-1----:R-:W-:Y:S01]  /*ccf0*/  HMMA.16816.F32 R20, R156.reuse, R24, RZ ;  /* 0x000000189c14723c */ /* 0x042fe200000018ff */
[----:B------:R-:W-:Y:S07]  /*cd00*/  LDSM.16.M88.4 R164, [R217] ;  /* 0x00000000d9a4783b */ /* 0x000fee0000000200 */
[----:B------:R-:W-:Y:S01]  /*cd10*/  HMMA.16816.F32 R24, R156, R26, RZ ;  /* 0x0000001a9c18723c */ /* 0x000fe200000018ff */
[----:B------:R-:W1:Y:S07]  /*cd20*/  LDSM.16.M88.4 R156, [R215+0xa880] ;  /* 0x00a88000d79c783b */ /* 0x000e6e0000000200 */
[C---:B------:R-:W-:Y:S01]  /*cd30*/  HMMA.16816.F32 R4, R168.reuse, R172, R4 ;  /* 0x000000aca804723c */ /* 0x040fe20000001804 */
[----:B------:R-:W3:Y:S07]  /*cd40*/  LDSM.16.M88.4 R192, [R209] ;  /* 0x00000000d1c0783b */ /* 0x000eee0000000200 */
[C---:B------:R-:W-:Y:S01]  /*cd50*/  HMMA.16816.F32 R8, R168.reuse, R174, R8 ;  /* 0x000000aea808723c */ /* 0x040fe20000001808 */
[----:B------:R-:W-:Y:S07]  /*cd60*/  LDSM.16.M88.4 R172, [R209+0x1000] ;  /* 0x00100000d1ac783b */ /* 0x000fee0000000200 */
[C---:B------:R-:W-:Y:S08]  /*cd70*/  HMMA.16816.F32 R12, R168.reuse, R176, R12 ;  /* 0x000000b0a80c723c */ /* 0x040ff0000000180c */
[C---:B------:R-:W-:Y:S01]  /*cd80*/  HMMA.16816.F32 R16, R168.reuse, R178, R16 ;  /* 0x000000b2a810723c */ /* 0x040fe20000001810 */
[----:B------:R-:W-:Y:S07]  /*cd90*/  LDSM.16.M88.4 R176, [R222+0x4000] ;  /* 0x00400000deb0783b */ /* 0x000fee0000000200 */
[C---:B------:R-:W-:Y:S08]  /*cda0*/  HMMA.16816.F32 R20, R168.reuse, R180, R20 ;  /* 0x000000b4a814723c */ /* 0x040ff00000001814 */
[----:B------:R-:W-:Y:S01]  /*cdb0*/  HMMA.16816.F32 R24, R168, R182, R24 ;  /* 0x000000b6a818723c */ /* 0x000fe20000001818 */
[----:B------:R-:W4:Y:S07]  /*cdc0*/  LDSM.16.M88.4 R168, [R209+0x800] ;  /* 0x00080000d1a8783b */ /* 0x000f2e0000000200 */
[C---:B--2---:R-:W-:Y:S01]  /*cdd0*/  HMMA.16816.F32 R4, R184.reuse, R188, R4 ;  /* 0x000000bcb804723c */ /* 0x044fe20000001804 */
[----:B------:R-:W2:Y:S07]  /*cde0*/  LDSM.16.M88.4 R180, [R221+0xb880] ;  /* 0x00b88000ddb4783b */ /* 0x000eae0000000200 */
[C---:B------:R-:W-:Y:S01]  /*cdf0*/  HMMA.16816.F32 R8, R184.reuse, R190, R8 ;  /* 0x000000beb808723c */ /* 0x040fe20000001808 */
[----:B------:R-:W-:Y:S07]  /*ce00*/  LDSM.16.M88.4 R188, [R208] ;  /* 0x00000000d0bc783b */ /* 0x000fee0000000200 */
[C---:B-1----:R-:W-:Y:S08]  /*ce10*/  HMMA.16816.F32 R12, R184.reuse, R156, R12 ;  /* 0x0000009cb80c723c */ /* 0x042ff0000000180c */
[C---:B------:R-:W-:Y:S01]  /*ce20*/  HMMA.16816.F32 R16, R184.reuse, R158, R16 ;  /* 0x0000009eb810723c */ /* 0x040fe20000001810 */
[----:B------:R-:W1:Y:S07]  /*ce30*/  LDSM.16.M88.4 R156, [R221+0xc080] ;  /* 0x00c08000dd9c783b */ /* 0x000e6e0000000200 */
[C---:B------:R-:W-:Y:S08]  /*ce40*/  HMMA.16816.F32 R20, R184.reuse, R160, R20 ;  /* 0x000000a0b814723c */ /* 0x040ff00000001814 */
[----:B------:R-:W-:Y:S01]  /*ce50*/  HMMA.16816.F32 R24, R184, R162, R24 ;  /* 0x000000a2b818723c */ /* 0x000fe20000001818 */
[----:B------:R-:W5:Y:S07]  /*ce60*/  LDSM.16.M88.4 R160, [R221+0xc880] ;  /* 0x00c88000dda0783b */ /* 0x000f6e0000000200 */
[C---:B---3--:R-:W-:Y:S01]  /*ce70*/  HMMA.16816.F32 R4, R164.reuse, R192, R4 ;  /* 0x000000c0a404723c */ /* 0x048fe20000001804 */
[----:B------:R-:W3:Y:S07]  /*ce80*/  LDSM.16.M88.4 R184, [R220+0x4000] ;  /* 0x00400000dcb8783b */ /* 0x000eee0000000200 */
[C---:B------:R-:W-:Y:S01]  /*ce90*/  HMMA.16816.F32 R8, R164.reuse, R194, R8 ;  /* 0x000000c2a408723c */ /* 0x040fe20000001808 */
[----:B------:R-:W-:Y:S07]  /*cea0*/  LDSM.16.M88.4 R192, [R215+0xb880] ;  /* 0x00b88000d7c0783b */ /* 0x000fee0000000200 */
[C---:B----4-:R-:W-:Y:S08]  /*ceb0*/  HMMA.16816.F32 R12, R164.reuse, R168, R12 ;  /* 0x000000a8a40c723c */ /* 0x050ff0000000180c */
[C---:B------:R-:W-:Y:S01]  /*cec0*/  HMMA.16816.F32 R16, R164.reuse, R170, R16 ;  /* 0x000000aaa410723c */ /* 0x040fe20000001810 */
[----:B------:R-:W-:Y:S07]  /*ced0*/  LDSM.16.M88.4 R168, [R206] ;  /* 0x00000000cea8783b */ /* 0x000fee0000000200 */
[C---:B------:R-:W-:Y:S08]  /*cee0*/  HMMA.16816.F32 R20, R164.reuse, R172, R20 ;  /* 0x000000aca414723c */ /* 0x040ff00000001814 */
[----:B------:R-:W-:Y:S01]  /*cef0*/  HMMA.16816.F32 R24, R164, R174, R24 ;  /* 0x000000aea418723c */ /* 0x000fe20000001818 */
[----:B------:R-:W4:Y:S07]  /*cf00*/  LDSM.16.M88.4 R164, [R207] ;  /* 0x00000000cfa4783b */ /* 0x000f2e0000000200 */
[C---:B--2---:R-:W-:Y:S01]  /*cf10*/  HMMA.16816.F32 R4, R176.reuse, R180, R4 ;  /* 0x000000b4b004723c */ /* 0x044fe20000001804 */
[----:B------:R-:W2:Y:S07]  /*cf20*/  LDSM.16.M88.4 R172, [R218+0x4000] ;  /* 0x00400000daac783b */ /* 0x000eae0000000200 */
[C---:B------:R-:W-:Y:S01]  /*cf30*/  HMMA.16816.F32 R8, R176.reuse, R182, R8 ;  /* 0x000000b6b008723c */ /* 0x040fe20000001808 */
[----:B------:R-:W-:Y:S07]  /*cf40*/  LDSM.16.M88.4 R180, [R209+0x1800] ;  /* 0x00180000d1b4783b */ /* 0x000fee0000000200 */
[C---:B-1----:R-:W-:Y:S08]  /*cf50*/  HMMA.16816.F32 R12, R176.reuse, R156, R12 ;  /* 0x0000009cb00c723c */ /* 0x042ff0000000180c */
[C---:B------:R-:W-:Y:S01]  /*cf60*/  HMMA.16816.F32 R16, R176.reuse, R158, R16 ;  /* 0x0000009eb010723c */ /* 0x040fe20000001810 */
[----:B------:R-:W1:Y:S07]  /*cf70*/  LDSM.16.M88.4 R156, [R215+0xc080] ;  /* 0x00c08000d79c783b */ /* 0x000e6e0000000200 */
[C---:B-----5:R-:W-:Y:S08]  /*cf80*/  HMMA.16816.F32 R20, R176.reuse, R160, R20 ;  /* 0x000000a0b014723c */ /* 0x060ff00000001814 */
        /* <DEDUP_REMOVED lines=10> */
[----:B------:R-:W-:Y:S01]  /*d030*/  HMMA.16816.F32 R24, R184, R170, R24 ;  /* 0x000000aab818723c */ /* 0x000fe20000001818 */
[----:B------:R-:W3:Y:S07]  /*d040*/  LDSM.16.M88.4 R168, [R209+0x2800] ;  /* 0x00280000d1a8783b */ /* 0x000eee0000000200 */
[C---:B--2---:R-:W-:Y:S01]  /*d050*/  HMMA.16816.F32 R4, R172.reuse, R192, R4 ;  /* 0x000000c0ac04723c */ /* 0x044fe20000001804 */
[----:B------:R-:W2:Y:S07]  /*d060*/  LDSM.16.M88.4 R184, [R222+0x8000] ;  /* 0x00800000deb8783b */ /* 0x000eae0000000200 */
[C---:B------:R-:W-:Y:S01]  /*d070*/  HMMA.16816.F32 R8, R172.reuse, R194, R8 ;  /* 0x000000c2ac08723c */ /* 0x040fe20000001808 */
[----:B------:R-:W-:Y:S07]  /*d080*/  LDSM.16.M88.4 R192, [R205] ;  /* 0x00000000cdc0783b */ /* 0x000fee0000000200 */
        /* <DEDUP_REMOVED lines=12> */
[----:B------:R-:W4:Y:S07]  /*d150*/  LDSM.16.M88.4 R164, [R204] ;  /* 0x00000000cca4783b */ /* 0x000f2e0000000200 */
[C---:B------:R-:W-:Y:S08]  /*d160*/  HMMA.16816.F32 R20, R176.reuse, R168, R20 ;  /* 0x000000a8b014723c */ /* 0x040ff00000001814 */
[----:B------:R-:W-:Y:S01]  /*d170*/  HMMA.16816.F32 R24, R176, R170, R24 ;  /* 0x000000aab018723c */ /* 0x000fe20000001818 */
[----:B------:R-:W3:Y:S07]  /*d180*/  LDSM.16.M88.4 R168, [R203] ;  /* 0x00000000cba8783b */ /* 0x000eee0000000200 */
        /* <DEDUP_REMOVED lines=40> */
[----:B------:R-:W3:Y:S01]  /*d410*/  LDSM.16.M88.4 R184, [R218+0xc000] ;  /* 0x00c00000dab8783b */ /* 0x000ee20000000200 */
[C---:B--2---:R-:W-:Y:S08]  /*d420*/  HMMA.16816.F32 R4, R172.reuse, R192, R4 ;  /* 0x000000c0ac04723c */ /* 0x044ff00000001804 */
[C---:B------:R-:W-:Y:S01]  /*d430*/  HMMA.16816.F32 R8, R172.reuse, R194, R8 ;  /* 0x000000c2ac08723c */ /* 0x040fe20000001808 */
[----:B------:R-:W-:Y:S07]  /*d440*/  LDSM.16.M88.4 R192, [R209+0x4800] ;  /* 0x00480000d1c0783b */ /* 0x000fee0000000200 */
[C---:B-1----:R-:W-:Y:S08]  /*d450*/  HMMA.16816.F32 R12, R172.reuse, R156, R12 ;  /* 0x0000009cac0c723c */ /* 0x042ff0000000180c */
[C---:B------:R-:W-:Y:S01]  /*d460*/  HMMA.16816.F32 R16, R172.reuse, R158, R16 ;  /* 0x0000009eac10723c */ /* 0x040fe20000001810 */
[----:B------:R-:W1:Y:S07]  /*d470*/  LDSM.16.M88.4 R156, [R215+0xf080] ;  /* 0x00f08000d79c783b */ /* 0x000e6e0000000200 */
[C---:B-----5:R-:W-:Y:S08]  /*d480*/  HMMA.16816.F32 R20, R172.reuse, R160, R20 ;  /* 0x000000a0ac14723c */ /* 0x060ff00000001814 */
[----:B------:R-:W-:Y:S01]  /*d490*/  HMMA.16816.F32 R24, R172, R162, R24 ;  /* 0x000000a2ac18723c */ /* 0x000fe20000001818 */
[----:B------:R-:W2:Y:S07]  /*d4a0*/  LDSM.16.M88.4 R160, [R215+0xf880] ;  /* 0x00f88000d7a0783b */ /* 0x000eae0000000200 */
[----:B------:R-:W5:Y:S01]  /*d4b0*/  LDSM.16.M88.4 R172, [R217+0xc000] ;  /* 0x00c00000d9ac783b */ /* 0x000f620000000200 */
[C---:B---3--:R-:W-:Y:S08]  /*d4c0*/  HMMA.16816.F32 R4, R176.reuse, R180, R4 ;  /* 0x000000b4b004723c */ /* 0x048ff00000001804 */
[C---:B------:R-:W-:Y:S08]  /*d4d0*/  HMMA.16816.F32 R8, R176.reuse, R182, R8 ;  /* 0x000000b6b008723c */ /* 0x040ff00000001808 */
[C---:B----4-:R-:W-:Y:S08]  /*d4e0*/  HMMA.16816.F32 R12, R176.reuse, R164, R12 ;  /* 0x000000a4b00c723c */ /* 0x050ff0000000180c */
[C---:B------:R-:W-:Y:S08]  /*d4f0*/  HMMA.16816.F32 R16, R176.reuse, R166, R16 ;  /* 0x000000a6b010723c */ /* 0x040ff00000001810 */
[C---:B------:R-:W-:Y:S08]  /*d500*/  HMMA.16816.F32 R20, R176.reuse, R168, R20 ;  /* 0x000000a8b014723c */ /* 0x040ff00000001814 */
[----:B------:R-:W-:Y:S08]  /*d510*/  HMMA.16816.F32 R24, R176, R170, R24 ;  /* 0x000000aab018723c */ /* 0x000ff00000001818 */
[C---:B------:R-:W-:Y:S08]  /*d520*/  HMMA.16816.F32 R4, R184.reuse, R188, R4 ;  /* 0x000000bcb804723c */ /* 0x040ff00000001804 */
[C---:B------:R-:W-:Y:S08]  /*d530*/  HMMA.16816.F32 R8, R184.reuse, R190, R8 ;  /* 0x000000beb808723c */ /* 0x040ff00000001808 */
[C---:B-1----:R-:W-:Y:S08]  /*d540*/  HMMA.16816.F32 R12, R184.reuse, R156, R12 ;  /* 0x0000009cb80c723c */ /* 0x042ff0000000180c */
[C---:B------:R-:W-:Y:S01]  /*d550*/  HMMA.16816.F32 R16, R184.reuse, R158, R16 ;  /* 0x0000009eb810723c */ /* 0x040fe20000001810 */
[----:B------:R-:W1:Y:S07]  /*d560*/  LDSM.16.M88.4 R156, [R209+0x5000] ;  /* 0x00500000d19c783b */ /* 0x000e6e0000000200 */
[C---:B--2---:R-:W-:Y:S08]  /*d570*/  HMMA.16816.F32 R20, R184.reuse, R160, R20 ;  /* 0x000000a0b814723c */ /* 0x044ff00000001814 */
[----:B------:R-:W-:Y:S01]  /*d580*/  HMMA.16816.F32 R24, R184, R162, R24 ;  /* 0x000000a2b818723c */ /* 0x000fe20000001818 */
[----:B------:R-:W2:Y:S01]  /*d590*/  LDSM.16.M88.4 R160, [R209+0x5800] ;  /* 0x00580000d1a0783b */ /* 0x000ea20000000200 */
[----:B------:R-:W-:Y:S06]  /*d5a0*/  DEPBAR.LE SB0, 0x0 ;  /* 0x000080000000791a */ /* 0x000fec0000000000 */
[----:B------:R-:W-:Y:S01]  /*d5b0*/  BAR.SYNC.DEFER_BLOCKING 0x0 ;  /* 0x0000000000007b1d */ /* 0x000fe20000010000 */
[C---:B-----5:R-:W-:Y:S08]  /*d5c0*/  HMMA.16816.F32 R4, R172.reuse, R192, R4 ;  /* 0x000000c0ac04723c */ /* 0x060ff00000001804 */
[C---:B------:R-:W-:Y:S08]  /*d5d0*/  HMMA.16816.F32 R8, R172.reuse, R194, R8 ;  /* 0x000000c2ac08723c */ /* 0x040ff00000001808 */
[C---:B-1----:R-:W-:Y:S08]  /*d5e0*/  HMMA.16816.F32 R12, R172.reuse, R156, R12 ;  /* 0x0000009cac0c723c */ /* 0x042ff0000000180c */
[C---:B------:R-:W-:Y:S04]  /*d5f0*/  HMMA.16816.F32 R16, R172.reuse, R158, R16 ;  /* 0x0000009eac10723c */ /* 0x040fe80000001810 */
[----:B------:R-:W-:Y:S02]  /*d600*/  FMUL.FTZ R168, R4, c[0x0][0x320] ;  /* 0x0000c80004a87a20 */ /* 0x000fe40000410000 */
[----:B------:R-:W-:Y:S02]  /*d610*/  FMUL.FTZ R169, R5, c[0x0][0x320] ;  /* 0x0000c80005a97a20 */ /* 0x000fe40000410000 */
[C---:B--2---:R-:W-:Y:S02]  /*d620*/  HMMA.16816.F32 R20, R172.reuse, R160, R20 ;  /* 0x000000a0ac14723c */ /* 0x044fe40000001814 */
[----:B------:R-:W1:Y:S02]  /*d630*/  MUFU.TANH R168, R168 ;  /* 0x000000a800a87308 */ /* 0x000e640000002400 */
[----:B------:R-:W-:Y:S02]  /*d640*/  FMUL.FTZ R170, R6, c[0x0][0x320] ;  /* 0x0000c80006aa7a20 */ /* 0x000fe40000410000 */
[----:B------:R-:W-:Y:S02]  /*d650*/  FMUL.FTZ R177, R7, c[0x0][0x320] ;  /* 0x0000c80007b17a20 */ /* 0x000fe40000410000 */
[----:B------:R-:W-:Y:S04]  /*d660*/  HMMA.16816.F32 R24, R172, R162, R24 ;  /* 0x000000a2ac18723c */ /* 0x000fe80000001818 */
[----:B------:R-:W2:Y:S01]  /*d670*/  MUFU.TANH R169, R169 ;  /* 0x000000a900a97308 */ /* 0x000ea20000002400 */
[----:B------:R-:W-:Y:S02]  /*d680*/  FMUL.FTZ R171, R8, c[0x0][0x320] ;  /* 0x0000c80008ab7a20 */ /* 0x000fe40000410000 */
[----:B------:R-:W-:Y:S02]  /*d690*/  FMUL.FTZ R180, R9, c[0x0][0x320] ;  /* 0x0000c80009b47a20 */ /* 0x000fe40000410000 */
[----:B------:R-:W-:Y:S03]  /*d6a0*/  FMUL.FTZ R178, R10, c[0x0][0x320] ;  /* 0x0000c8000ab27a20 */ /* 0x000fe60000410000 */
[----:B------:R-:W-:Y:S02]  /*d6b0*/  FMUL.FTZ R179, R11, c[0x0][0x320] ;  /* 0x0000c8000bb37a20 */ /* 0x000fe40000410000 */
        /* <DEDUP_REMOVED lines=10> */
[----:B------:R-:W-:Y:S02]  /*d760*/  FMUL.FTZ R250, R20, c[0x0][0x320] ;  /* 0x0000c80014fa7a20 */ /* 0x000fe40000410000 */
[----:B------:R-:W-:Y:S01]  /*d770*/  FMUL.FTZ R21, R21, c[0x0][0x320] ;  /* 0x0000c80015157a20 */ /* 0x000fe20000410000 */
[----:B------:R-:W1:Y:S01]  /*d780*/  MUFU.TANH R171, R171 ;  /* 0x000000ab00ab7308 */ /* 0x000e620000002400 */
[----:B------:R-:W-:Y:S02]  /*d790*/  FMUL.FTZ R22, R22, c[0x0][0x320] ;  /* 0x0000c80016167a20 */ /* 0x000fe40000410000 */
[----:B------:R-:W-:Y:S02]  /*d7a0*/  FMUL.FTZ R20, R23, c[0x0][0x320] ;  /* 0x0000c80017147a20 */ /* 0x000fe40000410000 */
[----:B------:R-:W-:Y:S02]  /*d7b0*/  FMUL.FTZ R172, R24, c[0x0][0x320] ;  /* 0x0000c80018ac7a20 */ /* 0x000fe40000410000 */
[----:B------:R-:W-:Y:S02]  /*d7c0*/  FMUL.FTZ R25, R25, c[0x0][0x320] ;  /* 0x0000c80019197a20 */ /* 0x000fe40000410000 */
[----:B------:R-:W-:Y:S01]  /*d7d0*/  FMUL.FTZ R24, R26, c[0x0][0x320] ;  /* 0x0000c8001a187a20 */ /* 0x000fe20000410000 */
[----:B------:R-:W1:Y:S01]  /*d7e0*/  MUFU.TANH R180, R180 ;  /* 0x000000b400b47308 */ /* 0x000e620000002400 */
[----:B------:R-:W-:Y:S09]  /*d7f0*/  FMUL.FTZ R23, R27, c[0x0][0x320] ;  /* 0x0000c8001b177a20 */ /* 0x000ff20000410000 */
        /* <DEDUP_REMOVED lines=18> */
[----:B------:R-:W-:-:S05]  /*d920*/  @!P0 BRA `(.L_x_1105) ;  /* 0x0000020000008947 */ /* 0x000fca0003800000 */
[----:B--234-:R-:W-:Y:S04]  /*d930*/  IADD3 R5, R246, -0x1, RZ ;  /* 0xfffffffff6057810 */ /* 0x01cfe80007ffe0ff */
[----:B------:R-:W-:Y:S01]  /*d940*/  SHF.R.S32.HI R4, RZ, 0x1f, R5 ;  /* 0x0000001fff047819 */ /* 0x000fe20000011405 */
[C---:B------:R-:W-:Y:S04]  /*d950*/  IMAD.WIDE.U32 R8, R5.reuse, c[0x0][0x1e0], RZ ;  /* 0x0000780005087a25 */ /* 0x040fe800078e00ff */
[----:B------:R-:W-:Y:S04]  /*d960*/  IMAD R4, R4, c[0x0][0x1e0], RZ ;  /* 0x0000780004047a24 */ /* 0x000fe800078e02ff */
[----:B------:R-:W-:Y:S04]  /*d970*/  IMAD R4, R5, c[0x0][0x1e4], R4 ;  /* 0x0000790005047a24 */ /* 0x000fe800078e0204 */
[----:B------:R-:W-:Y:S01]  /*d980*/  IMAD.IADD R5, R9, 0x1, R4 ;  /* 0x0000000109057824 */ /* 0x000fe200078e0204 */
[----:B------:R-:W-:Y:S01]  /*d990*/  IADD3 R4, -R248, 0x30, RZ ;  /* 0x00000030f8047810 */ /* 0x000fe20007ffe1ff */
[----:B------:R-:W-:Y:S03]  /*d9a0*/  IMAD.WIDE.U32 R8, R8, 0x30, RZ ;  /* 0x0000003008087825 */ /* 0x000fe600078e00ff */
[----:B------:R-:W-:Y:S01]  /*d9b0*/  ISETP.GE.AND P0, PT, R4, 0x21, PT ;  /* 0x000000210400780c */ /* 0x000fe20003f06270 */
[----:B------:R-:W-:Y:S04]  /*d9c0*/  IMAD R5, R5, 0x30, RZ ;  /* 0x0000003005057824 */ /* 0x000fe800078e02ff */
[----:B------:R-:W-:Y:S08]  /*d9d0*/  IMAD.IADD R5, R9, 0x1, R5 ;  /* 0x0000000109057824 */ /* 0x000ff000078e0205 */
[----:B------:R-:W-:Y:S04]  /*d9e0*/  @P0 IADD3 R7, P2, P1, R234, UR6, R8 ;  /* 0x00000006ea070c10 */ /* 0x000fe8000f95e008 */
[----:B------:R-:W-:Y:S02]  /*d9f0*/  @P0 IADD3.X R6, R245, UR5, R5, P2, P1 ;  /* 0x00000005f5060c10 */ /* 0x000fe400097e2405 */
[----:B------:R-:W-:Y:S11]  /*da00*/  ISETP.GE.AND P1, PT, R4, 0x1, PT ;  /* 0x000000010400780c */ /* 0x000ff60003f26270 */
[----:B------:R-:W-:Y:S02]  /*da10*/  @!UPT UIADD3 URZ, URZ, URZ, URZ ;  /* 0x0000003f3f3ff290 */ /* 0x000fe4000fffe03f */
[----:B------:R-:W-:Y:S05]  /*da20*/  @P1 IADD3 R4, P2, R234, R8, RZ ;  /* 0x00000008ea041210 */ /* 0x000fea0007f5e0ff */
        /* <DEDUP_REMOVED lines=8> */
[----:B------:R-:W-:Y:S03]  /*dab0*/  @P0 LEA.HI.X R11, R7, c[0x0][0x1cc], R6, 0x1, P2 ;  /* 0x00007300070b0a11 */ /* 0x000fe600010f0c06 */
[----:B------:R2:W-:Y:S04]  /*dac0*/  @P1 LDGSTS.E.BYPASS.LTC128B.128 [R231+0xb880], [R8.64+0x80], !P5 ;  /* 0x0b88008008e71fae */ /* 0x0005e8000e901d52 */
[----:B------:R2:W-:Y:S04]  /*dad0*/  @P1 LDGSTS.E.BYPASS.LTC128B.128 [R231+0xd080], [R8.64+0x100], !P4 ;  /* 0x0d08010008e71fae */ /* 0x0005e8000e101d52 */
[----:B------:R2:W-:Y:S04]  /*dae0*/  @P1 LDGSTS.E.BYPASS.LTC128B.128 [R231+0xe880], [R8.64+0x180], !P3 ;  /* 0x0e88018008e71fae */ /* 0x0005e8000d901d52 */
[----:B------:R2:W-:Y:S04]  /*daf0*/  @P0 LDGSTS.E.BYPASS.LTC128B.128 [R231+0xb080], [R10.64], !P6 ;  /* 0x0b0800000ae70fae */ /* 0x0005e8000f101d52 */
[----:B------:R2:W-:Y:S04]  /*db00*/  @P0 LDGSTS.E.BYPASS.LTC128B.128 [R231+0xc880], [R10.64+0x80], !P5 ;  /* 0x0c8800800ae70fae */ /* 0x0005e8000e901d52 */
[----:B------:R2:W-:Y:S04]  /*db10*/  @P0 LDGSTS.E.BYPASS.LTC128B.128 [R231+0xe080], [R10.64+0x100], !P4 ;  /* 0x0e0801000ae70fae */ /* 0x0005e8000e101d52 */
[----:B------:R2:W-:Y:S02]  /*db20*/  @P0 LDGSTS.E.BYPASS.LTC128B.128 [R231+0xf880], [R10.64+0x180], !P3 ;  /* 0x0f8801800ae70fae */ /* 0x0005e4000d901d52 */
.L_x_1105:
[----:B--234-:R-:W-:Y:S05]  /*db30*/  BSYNC B0 ;  /* 0x0000000000007941 */ /* 0x01cfea0003800000 */
.L_x_1104:
[----:B------:R-:W-:Y:S01]  /*db40*/  ISETP.NE.AND P0, PT, R198, 0x1, PT ;  /* 0x00000001c600780c */ /* 0x000fe20003f05270 */
[----:B------:R-:W2:Y:S01]  /*db50*/  LDL R176, [R1+0x4] ;  /* 0x0000040001b07983 */ /* 0x000ea20000100800 */
[----:B------:R-:W-:Y:S03]  /*db60*/  IMAD R13, R246, -0x30, RZ ;  /* 0xffffffd0f60d7824 */ /* 0x000fe600078e02ff */
[----:B------:R-:W0:Y:S01]  /*db70*/  LDGDEPBAR ;  /* 0x00000000000079af */ /* 0x000e220000000000 */
[----:B------:R-:W-:Y:S01]  /*db80*/  IMAD.IADD R9, R13, 0x1, -R240 ;  /* 0x000000010d097824 */ /* 0x000fe200078e0af0 */
[----:B------:R-:W-:Y:S04]  /*db90*/  IADD3 R10, -R240, 0x1, R13 ;  /* 0x00000001f00a7810 */ /* 0x000fe80007ffe10d */
[----:B------:R-:W-:Y:S04]  /*dba0*/  IADD3 R10, -R242, R10, R3 ;  /* 0x0000000af20a7210 */ /* 0x000fe80007ffe103 */
[C---:B------:R-:W-:Y:S02]  /*dbb0*/  IADD3 R11, R10.reuse, c[0x0][0x328], RZ ;  /* 0x0000ca000a0b7a10 */ /* 0x040fe40007ffe0ff */
[----:B------:R-:W-:Y:S01]  /*dbc0*/  IADD3 R10, R10, UR7, RZ ;  /* 0x000000070a0a7c10 */ /* 0x000fe2000fffe0ff */
[----:B--2---:R-:W-:Y:S05]  /*dbd0*/  IMAD R4, R176, 0x80, R241 ;  /* 0x00000080b0047824 */ /* 0x004fea00078e02f1 */
[----:B------:R-:W-:Y:S05]  /*dbe0*/  IADD3 R12, R238, R4, R239 ;  /* 0x00000004ee0c7210 */ /* 0x000fea0007ffe0ef */
[----:B------:R-:W-:Y:S05]  /*dbf0*/  @P0 IMAD.HI.U32 R4, R12, c[0x0][0x2c8], RZ ;  /* 0x0000b2000c040a27 */ /* 0x000fea00078e00ff */
[----:B------:R-:W-:Y:S02]  /*dc00*/  @P0 SHF.R.U32.HI R12, RZ, c[0x0][0x2cc], R4 ;  /* 0x0000b300ff0c0a19 */ /* 0x000fe40000011604 */
[----:B------:R-:W-:Y:S03]  /*dc10*/  ISETP.GE.AND P0, PT, R197, 0x1, PT ;  /* 0x00000001c500780c */ /* 0x000fe60003f06270 */
[----:B------:R-:W2:Y:S02]  /*dc20*/  SHFL.IDX PT, R6, R12, RZ, 0x1c1f ;  /* 0x001c1fff0c067589 */ /* 0x000ea400000e0000 */
[--C-:B--2---:R-:W-:Y:S02]  /*dc30*/  IMAD.IADD R16, R11, 0x1, R6.reuse ;  /* 0x000000010b107824 */ /* 0x104fe400078e0206 */
[----:B------:R-:W-:Y:S06]  /*dc40*/  IMAD.IADD R14, R10, 0x1, R6 ;  /* 0x000000010a0e7824 */ /* 0x000fec00078e0206 */
[----:B------:R-:W-:-:S05]  /*dc50*/  @!P0 BRA `(.L_x_1106) ;  /* 0x0000017000008947 */ /* 0x000fca0003800000 */
[----:B------:R-:W-:Y:S01]  /*dc60*/  IADD3 R6, -R242, R3, R6 ;  /* 0x00000003f2067210 */ /* 0x000fe20007ffe106 */
[----:B------:R-:W-:Y:S03]  /*dc70*/  BSSY B0, `(.L_x_1107) ;  /* 0x0000011000007945 */ /* 0x000fe60003800000 */
        /* <DEDUP_REMOVED lines=11> */
.L_x_1108:
[----:B------:R-:W-:Y:S04]  /*dd30*/  MOV R4, c[0x0][0x32c] ;  /* 0x0000cb0000047a02 */ /* 0x000fe80000000f00 */
[----:B------:R-:W-:Y:S11]  /*dd40*/  ISETP.NE.AND P0, PT, R4, 0x1, PT ;  /* 0x000000010400780c */ /* 0x000ff60003f05270 */
[----:B------:R-:W-:Y:S02]  /*dd50*/  @!UPT UIADD3 URZ, URZ, URZ, URZ ;  /* 0x0000003f3f3ff290 */ /* 0x000fe4000fffe03f */
[----:B------:R-:W-:Y:S05]  /*dd60*/  @P0 IMAD.HI.U32 R4, R6, c[0x0][0x330], RZ ;  /* 0x0000cc0006040a27 */ /* 0x000fea00078e00ff */
[----:B------:R-:W-:Y:S02]  /*dd70*/  @P0 SHF.R.U32.HI R6, RZ, c[0x0][0x334], R4 ;  /* 0x0000cd00ff060a19 */ /* 0x000fe40000011604 */
.L_x_1109:
[----:B------:R-:W-:Y:S05]  /*dd80*/  BSYNC B0 ;  /* 0x0000000000007941 */ /* 0x000fea0003800000 */
.L_x_1107:
[----:B------:R-:W-:Y:S05]  /*dd90*/  IMAD R7, R6, c[0x0][0x32c], R9 ;  /* 0x0000cb0006077a24 */ /* 0x000fea00078e0209 */
[----:B------:R-:W-:Y:S02]  /*dda0*/  IADD3 R5, R7, c[0x0][0x32c], RZ ;  /* 0x0000cb0007057a10 */ /* 0x000fe40007ffe0ff */
[----:B------:R-:W-:Y:S02]  /*ddb0*/  IMNMX R14, R14, R7, !PT ;  /* 0x000000070e0e7217 */ /* 0x000fe40007800200 */
[----:B------:R-:W-:Y:S02]  /*ddc0*/  IMNMX R16, R16, R5, PT ;  /* 0x0000000510107217 */ /* 0x000fe40003800200 */
.L_x_1106:
[C---:B------:R-:W-:Y:S01]  /*ddd0*/  ISETP.GE.AND P0, PT, R13.reuse, 0x2, PT ;  /* 0x000000020d00780c */ /* 0x040fe20003f06270 */
[----:B------:R-:W2:Y:S01]  /*dde0*/  SHFL.IDX PT, R12, R12, 0x1, 0x1c1f ;  /* 0x003c1f000c0c7f89 */ /* 0x000ea200000e0000 */
[C---:B------:R-:W-:Y:S02]  /*ddf0*/  ISETP.GE.AND P1, PT, R13.reuse, 0x9, PT ;  /* 0x000000090d00780c */ /* 0x040fe40003f26270 */
[----:B------:R-:W-:Y:S02]  /*de00*/  P2R R8, PR, RZ, 0x1 ;  /* 0x00000001ff087803 */ /* 0x000fe40000000000 */
[----:B------:R-:W-:Y:S02]  /*de10*/  ISETP.GT.AND P0, PT, R14, 0x1, !P0 ;  /* 0x000000010e00780c */ /* 0x000fe40004704270 */
[----:B------:R-:W-:Y:S02]  /*de20*/  P2R R7, PR, RZ, 0x2 ;  /* 0x00000002ff077803 */ /* 0x000fe40000000000 */
[----:B------:R-:W-:Y:S02]  /*de30*/  ISETP.LT.OR P0, PT, R16, 0x2, P0 ;  /* 0x000000021000780c */ /* 0x000fe40000701670 */
[----:B------:R-:W-:Y:S02]  /*de40*/  ISETP.GE.AND P6, PT, R13, 0x19, PT ;  /* 0x000000190d00780c */ /* 0x000fe40003fc6270 */
[----:B------:R-:W-:Y:S02]  /*de50*/  FSEL R19, R169, -INF , !P0 ;  /* 0xff800000a9137808 */ /* 0x000fe40004000000 */
[----:B------:R-:W-:Y:S02]  /*de60*/  ISETP.GT.AND P0, PT, R14, 0x8, !P1 ;  /* 0x000000080e00780c */ /* 0x000fe40004f04270 */
[----:B------:R-:W-:Y:S02]  /*de70*/  ISETP.GE.AND P1, PT, R13, 0xa, PT ;  /* 0x0000000a0d00780c */ /* 0x000fe40003f26270 */
[----:B------:R-:W-:Y:S02]  /*de80*/  ISETP.LT.OR P0, PT, R16, 0x9, P0 ;  /* 0x000000091000780c */ /* 0x000fe40000701670 */
[----:B------:R-:W-:Y:S02]  /*de90*/  P2R R6, PR, RZ, 0x2 ;  /* 0x00000002ff067803 */ /* 0x000fe40000000000 */
[----:B-1----:R-:W-:Y:S01]  /*dea0*/  FSEL R17, R171, -INF , !P0 ;  /* 0xff800000ab117808 */ /* 0x002fe20004000000 */
[--C-:B--2---:R-:W-:Y:S01]  /*deb0*/  IMAD.IADD R11, R11, 0x1, R12.reuse ;  /* 0x000000010b0b7824 */ /* 0x104fe200078e020c */
[----:B------:R-:W-:Y:S02]  /*dec0*/  ISETP.GT.AND P0, PT, R14, 0x9, !P1 ;  /* 0x000000090e00780c */ /* 0x000fe40004f04270 */
[C---:B------:R-:W-:Y:S02]  /*ded0*/  ISETP.GE.AND P1, PT, R13.reuse, 0x11, PT ;  /* 0x000000110d00780c */ /* 0x040fe40003f26270 */
[----:B------:R-:W-:Y:S02]  /*dee0*/  ISETP.LT.OR P0, PT, R16, 0xa, P0 ;  /* 0x0000000a1000780c */ /* 0x000fe40000701670 */
[----:B------:R-:W-:Y:S02]  /*def0*/  P2R R5, PR, RZ, 0x2 ;  /* 0x00000002ff057803 */ /* 0x000fe40000000000 */
[----:B------:R-:W-:Y:S02]  /*df00*/  FSEL R15, R180, -INF , !P0 ;  /* 0xff800000b40f7808 */ /* 0x000fe40004000000 */
[----:B------:R-:W-:Y:S02]  /*df10*/  ISETP.GT.AND P0, PT, R14, 0x10, !P1 ;  /* 0x000000100e00780c */ /* 0x000fe40004f04270 */
[C---:B------:R-:W-:Y:S02]  /*df20*/  ISETP.GE.AND P1, PT, R13.reuse, 0x12, PT ;  /* 0x000000120d00780c */ /* 0x040fe40003f26270 */
[----:B------:R-:W-:Y:S02]  /*df30*/  ISETP.LT.OR P0, PT, R16, 0x11, P0 ;  /* 0x000000111000780c */ /* 0x000fe40000701670 */
[----:B------:R-:W-:Y:S02]  /*df40*/  ISETP.GE.AND P5, PT, R13, 0x1a, PT ;  /* 0x0000001a0d00780c */ /* 0x000fe40003fa6270 */
[----:B------:R-:W-:Y:S02]  /*df50*/  FSEL R171, R183, -INF , !P0 ;  /* 0xff800000b7ab7808 */ /* 0x000fe40004000000 */
[----:B------:R-:W-:Y:S02]  /*df60*/  ISETP.GT.AND P0, PT, R14, 0x11, !P1 ;  /* 0x000000110e00780c */ /* 0x000fe40004f04270 */
[C---:B------:R-:W-:Y:S02]  /*df70*/  ISETP.GE.AND P4, PT, R13.reuse, 0x21, PT ;  /* 0x000000210d00780c */ /* 0x040fe40003f86270 */
[----:B------:R-:W-:Y:S02]  /*df80*/  ISETP.LT.OR P0, PT, R16, 0x12, P0 ;  /* 0x000000121000780c */ /* 0x000fe40000701670 */
[C---:B------:R-:W-:Y:S02]  /*df90*/  ISETP.GE.AND P3, PT, R13.reuse, 0x22, PT ;  /* 0x000000220d00780c */ /* 0x040fe40003f66270 */
[----:B------:R-:W-:Y:S02]  /*dfa0*/  FSEL R169, R194, -INF , !P0 ;  /* 0xff800000c2a97808 */ /* 0x000fe40004000000 */
[----:B------:R-:W-:Y:S02]  /*dfb0*/  ISETP.GT.AND P0, PT, R14, 0x18, !P6 ;  /* 0x000000180e00780c */ /* 0x000fe40007704270 */
[----:B------:R-:W-:Y:S02]  /*dfc0*/  ISETP.GE.AND P2, PT, R13, 0x29, PT ;  /* 0x000000290d00780c */ /* 0x000fe40003f46270 */
[----:B------:R-:W-:Y:S02]  /*dfd0*/  ISETP.LT.OR P0, PT, R16, 0x19, P0 ;  /* 0x000000191000780c */ /* 0x000fe40000701670 */
[----:B------:R-:W-:Y:S02]  /*dfe0*/  P2R R4, PR, RZ, 0x2 ;  /* 0x00000002ff047803 */ /* 0x000fe40000000000 */
[----:B------:R-:W-:Y:S02]  /*dff0*/  FSEL R167, R249, -INF , !P0 ;  /* 0xff800000f9a77808 */ /* 0x000fe40004000000 */
[----:B------:R-:W-:Y:S02]  /*e000*/  ISETP.GT.AND P0, PT, R14, 0x19, !P5 ;  /* 0x000000190e00780c */ /* 0x000fe40006f04270 */
[----:B------:R-:W-:Y:S02]  /*e010*/  ISETP.GE.AND P1, PT, R13, 0x1, PT ;  /* 0x000000010d00780c */ /* 0x000fe40003f26270 */
[----:B------:R-:W-:Y:S04]  /*e020*/  ISETP.LT.OR P0, PT, R16, 0x1a, P0 ;  /* 0x0000001a1000780c */ /* 0x000fe80000701670 */
[----:B------:R-:W-:Y:S02]  /*e030*/  FSEL R165, R195, -INF , !P0 ;  /* 0xff800000c3a57808 */ /* 0x000fe40004000000 */
[----:B------:R-:W-:Y:S04]  /*e040*/  ISETP.GT.AND P0, PT, R14, 0x20, !P4 ;  /* 0x000000200e00780c */ /* 0x000fe80006704270 */
        /* <DEDUP_REMOVED lines=8> */
[----:B------:R-:W-:Y:S04]  /*e0d0*/  ISETP.GT.AND P0, PT, R14, RZ, !P1 ;  /* 0x000000ff0e00720c */ /* 0x000fe80004f04270 */
[----:B------:R-:W-:Y:S04]  /*e0e0*/  ISETP.LT.OR P0, PT, R16, 0x1, P0 ;  /* 0x000000011000780c */ /* 0x000fe80000701670 */
[----:B------:R-:W-:Y:S02]  /*e0f0*/  FSEL R21, R168, -INF , !P0 ;  /* 0xff800000a8157808 */ /* 0x000fe40004000000 */
[----:B------:R-:W-:Y:S04]  /*e100*/  ISETP.GE.AND P0, PT, R13, 0x2a, PT ;  /* 0x0000002a0d00780c */ /* 0x000fe80003f06270 */
[----:B------:R-:W-:Y:S02]  /*e110*/  P2R R13, PR, RZ, 0x1 ;  /* 0x00000001ff0d7803 */ /* 0x000fe40000000000 */
[----:B------:R-:W-:Y:S04]  /*e120*/  ISETP.GT.AND P0, PT, R14, 0x29, !P0 ;  /* 0x000000290e00780c */ /* 0x000fe80004704270 */
[----:B------:R-:W-:Y:S01]  /*e130*/  ISETP.LT.OR P0, PT, R16, 0x2a, P0 ;  /* 0x0000002a1000780c */ /* 0x000fe20000701670 */
[----:B------:R-:W-:Y:S03]  /*e140*/  IMAD.IADD R16, R10, 0x1, R12 ;  /* 0x000000010a107824 */ /* 0x000fe600078e020c */
[----:B------:R-:W-:Y:S02]  /*e150*/  FSEL R159, R25, -INF , !P0 ;  /* 0xff800000199f7808 */ /* 0x000fe40004000000 */
[----:B------:R-:W-:Y:S11]  /*e160*/  ISETP.GE.AND P0, PT, R197, 0x1, PT ;  /* 0x00000001c500780c */ /* 0x000ff60003f06270 */
[----:B------:R-:W-:Y:S02]  /*e170*/  @!UPT UIADD3 URZ, URZ, URZ, URZ ;  /* 0x0000003f3f3ff290 */ /* 0x000fe4000fffe03f */
        /* <DEDUP_REMOVED lines=14> */
.L_x_1112:
[----:B------:R-:W-:Y:S04]  /*e260*/  MOV R10, c[0x0][0x32c] ;  /* 0x0000cb00000a7a02 */ /* 0x000fe80000000f00 */
[----:B------:R-:W-:Y:S11]  /*e270*/  ISETP.NE.AND P0, PT, R10, 0x1, PT ;  /* 0x000000010a00780c */ /* 0x000ff60003f05270 */
[----:B------:R-:W-:Y:S02]  /*e280*/  @!UPT UIADD3 URZ, URZ, URZ, URZ ;  /* 0x0000003f3f3ff290 */ /* 0x000fe4000fffe03f */
[----:B------:R-:W-:Y:S05]  /*e290*/  @P0 IMAD.HI.U32 R10, R12, c[0x0][0x330], RZ ;  /* 0x0000cc000c0a0a27 */ /* 0x000fea00078e00ff */
[----:B------:R-:W-:Y:S02]  /*e2a0*/  @P0 SHF.R.U32.HI R12, RZ, c[0x0][0x334], R10 ;  /* 0x0000cd00ff0c0a19 */ /* 0x000fe4000001160a */
.L_x_1113:
[----:B------:R-:W-:Y:S05]  /*e2b0*/  BSYNC B0 ;  /* 0x0000000000007941 */ /* 0x000fea0003800000 */
.L_x_1111:
[----:B------:R-:W-:Y:S05]  /*e2c0*/  IMAD R9, R12, c[0x0][0x32c], R9 ;  /* 0x0000cb000c097a24 */ /* 0x000fea00078e0209 */
[----:B------:R-:W-:Y:S02]  /*e2d0*/  IADD3 R10, R9, c[0x0][0x32c], RZ ;  /* 0x0000cb00090a7a10 */ /* 0x000fe40007ffe0ff */
[----:B------:R-:W-:Y:S02]  /*e2e0*/  IMNMX R16, R16, R9, !PT ;  /* 0x0000000910107217 */ /* 0x000fe40007800200 */
[----:B------:R-:W-:Y:S02]  /*e2f0*/  IMNMX R11, R11, R10, PT ;  /* 0x0000000a0b0b7217 */ /* 0x000fe40003800200 */
.L_x_1110:
[----:B------:R-:W-:Y:S01]  /*e300*/  ISETP.GT.AND P0, PT, R16, RZ, !P1 ;  /* 0x000000ff1000720c */ /* 0x000fe20004f04270 */
[----:B------:R-:W-:Y:S01]  /*e310*/  LDSM.16.MT88.4 R172, [R214+0x7880] ;  /* 0x00788000d6ac783b */ /* 0x000fe20000004200 */
[----:B------:R-:W-:Y:S02]  /*e320*/  ISETP.NE.AND P1, PT, R13, RZ, PT ;  /* 0x000000ff0d00720c */ /* 0x000fe40003f25270 */
[----:B------:R-:W-:Y:S04]  /*e330*/  ISETP.LT.OR P0, PT, R11, 0x1, P0 ;  /* 0x000000010b00780c */ /* 0x000fe80000701670 */
[----:B------:R-:W-:Y:S02]  /*e340*/  FSEL R13, R170, -INF , !P0 ;  /* 0xff800000aa0d7808 */ /* 0x000fe40004000000 */
[----:B------:R-:W-:Y:S02]  /*e350*/  ISETP.NE.AND P0, PT, R8, RZ, PT ;  /* 0x000000ff0800720c */ /* 0x000fe40003f05270 */
[----:B------:R-:W-:Y:S02]  /*e360*/  FMNMX.FTZ R8, R21, R0, !PT ;  /* 0x0000000015087209 */ /* 0x000fe40007810000 */
[C---:B------:R-:W-:Y:S02]  /*e370*/  ISETP.GT.AND P0, PT, R16.reuse, 0x1, !P0 ;  /* 0x000000011000780c */ /* 0x040fe40004704270 */
[----:B------:R-:W-:Y:S02]  /*e380*/  FMNMX.FTZ R8, R19, R8, !PT ;  /* 0x0000000813087209 */ /* 0x000fe40007810000 */
[----:B------:R-:W-:Y:S02]  /*e390*/  ISETP.LT.OR P0, PT, R11, 0x2, P0 ;  /* 0x000000020b00780c */ /* 0x000fe40000701670 */
[----:B------:R-:W-:Y:S02]  /*e3a0*/  FMNMX.FTZ R8, R17, R8, !PT ;  /* 0x0000000811087209 */ /* 0x000fe40007810000 */
[----:B------:R-:W-:Y:S02]  /*e3b0*/  FSEL R14, R177, -INF , !P0 ;  /* 0xff800000b10e7808 */ /* 0x000fe40004000000 */
[----:B------:R-:W-:Y:S02]  /*e3c0*/  FMNMX.FTZ R8, R15, R8, !PT ;  /* 0x000000080f087209 */ /* 0x000fe40007810000 */
[----:B------:R-:W-:Y:S02]  /*e3d0*/  ISETP.NE.AND P0, PT, R7, RZ, PT ;  /* 0x000000ff0700720c */ /* 0x000fe40003f05270 */
[----:B------:R-:W-:Y:S02]  /*e3e0*/  FMNMX.FTZ R8, R171, R8, !PT ;  /* 0x00000008ab087209 */ /* 0x000fe40007810000 */
[----:B------:R-:W-:Y:S02]  /*e3f0*/  ISETP.GT.AND P0, PT, R16, 0x8, !P0 ;  /* 0x000000081000780c */ /* 0x000fe40004704270 */
[----:B------:R-:W-:Y:S02]  /*e400*/  FMNMX.FTZ R8, R169, R8, !PT ;  /* 0x00000008a9087209 */ /* 0x000fe40007810000 */
[----:B------:R-:W-:Y:S02]  /*e410*/  ISETP.LT.OR P0, PT, R11, 0x9, P0 ;  /* 0x000000090b00780c */ /* 0x000fe40000701670 */
[----:B------:R-:W-:Y:S02]  /*e420*/  FMNMX.FTZ R8, R167, R8, !PT ;  /* 0x00000008a7087209 */ /* 0x000fe40007810000 */
[----:B------:R-:W-:Y:S02]  /*e430*/  FSEL R12, R178, -INF , !P0 ;  /* 0xff800000b20c7808 */ /* 0x000fe40004000000 */
[----:B------:R-:W-:Y:S02]  /*e440*/  FMNMX.FTZ R8, R165, R8, !PT ;  /* 0x00000008a5087209 */ /* 0x000fe40007810000 */
[----:B------:R-:W-:Y:S02]  /*e450*/  ISETP.NE.AND P0, PT, R6, RZ, PT ;  /* 0x000000ff0600720c */ /* 0x000fe40003f05270 */
[----:B------:R-:W-:Y:S02]  /*e460*/  FMNMX.FTZ R8, R191, R8, !PT ;  /* 0x00000008bf087209 */ /* 0x000fe40007810000 */
[C---:B------:R-:W-:Y:S02]  /*e470*/  ISETP.GT.AND P0, PT, R16.reuse, 0x9, !P0 ;  /* 0x000000091000780c */ /* 0x040fe40004704270 */
[----:B------:R-:W-:Y:S02]  /*e480*/  FMNMX.FTZ R8, R189, R8, !PT ;  /* 0x00000008bd087209 */ /* 0x000fe40007810000 */
[----:B------:R-:W-:Y:S02]  /*e490*/  ISETP.LT.OR P0, PT, R11, 0xa, P0 ;  /* 0x0000000a0b00780c */ /* 0x000fe40000701670 */
[----:B------:R-:W-:Y:S02]  /*e4a0*/  FMNMX.FTZ R8, R187, R8, !PT ;  /* 0x00000008bb087209 */ /* 0x000fe40007810000 */
[----:B------:R-:W-:Y:S02]  /*e4b0*/  FSEL R10, R179, -INF , !P0 ;  /* 0xff800000b30a7808 */ /* 0x000fe40004000000 */
[----:B------:R-:W-:Y:S02]  /*e4c0*/  ISETP.NE.AND P0, PT, R5, RZ, PT ;  /* 0x000000ff0500720c */ /* 0x000fe40003f05270 */
[----:B------:R-:W-:Y:S02]  /*e4d0*/  FMNMX.FTZ R6, R159, R8, !PT ;  /* 0x000000089f067209 */ /* 0x000fe40007810000 */
[----:B------:R-:W-:Y:S03]  /*e4e0*/  ISETP.GT.AND P0, PT, R16, 0x10, !P0 ;  /* 0x000000101000780c */ /* 0x000fe60004704270 */
[----:B------:R-:W1:Y:S01]  /*e4f0*/  SHFL.BFLY PT, R5, R6, 0x2, 0x1f ;  /* 0x0c401f0006057f89 */ /* 0x000e6200000e0000 */
[C---:B------:R-:W-:Y:S04]  /*e500*/  ISETP.LT.OR P0, PT, R11.reuse, 0x11, P0 ;  /* 0x000000110b00780c */ /* 0x040fe80000701670 */
[----:B------:R-:W-:Y:S02]  /*e510*/  FSEL R170, R182, -INF , !P0 ;  /* 0xff800000b6aa7808 */ /* 0x000fe40004000000 */
[----:B------:R-:W-:Y:S04]  /*e520*/  ISETP.NE.AND P0, PT, R4, RZ, PT ;  /* 0x000000ff0400720c */ /* 0x000fe80003f05270 */
[C---:B------:R-:W-:Y:S04]  /*e530*/  ISETP.GT.AND P0, PT, R16.reuse, 0x11, !P0 ;  /* 0x000000111000780c */ /* 0x040fe80004704270 */
[----:B------:R-:W-:Y:S04]  /*e540*/  ISETP.LT.OR P0, PT, R11, 0x12, P0 ;  /* 0x000000120b00780c */ /* 0x000fe80000701670 */
[----:B------:R-:W-:Y:S02]  /*e550*/  FSEL R168, R181, -INF , !P0 ;  /* 0xff800000b5a87808 */ /* 0x000fe40004000000 */
[----:B------:R-:W-:Y:S02]  /*e560*/  ISETP.GT.AND P0, PT, R16, 0x18, !P6 ;  /* 0x000000181000780c */ /* 0x000fe40007704270 */
[----:B-1----:R-:W-:Y:S02]  /*e570*/  FMNMX.FTZ R4, R6, R5, !PT ;  /* 0x0000000506047209 */ /* 0x002fe40007810000 */
[----:B------:R-:W-:Y:S02]  /*e580*/  ISETP.LT.OR P0, PT, R11, 0x19, P0 ;  /* 0x000000190b00780c */ /* 0x000fe40000701670 */
[----:B------:R-:W-:Y:S01]  /*e590*/  FMNMX.FTZ R5, R13, R2, !PT ;  /* 0x000000020d057209 */ /* 0x000fe20007810000 */
[----:B------:R-:W1:Y:S01]  /*e5a0*/  SHFL.BFLY PT, R157, R4, 0x1, 0x1f ;  /* 0x0c201f00049d7f89 */ /* 0x000e6200000e0000 */
[----:B------:R-:W-:Y:S02]  /*e5b0*/  FSEL R166, R193, -INF , !P0 ;  /* 0xff800000c1a67808 */ /* 0x000fe40004000000 */
[----:B------:R-:W-:Y:S02]  /*e5c0*/  ISETP.GT.AND P0, PT, R16, 0x19, !P5 ;  /* 0x000000191000780c */ /* 0x000fe40006f04270 */
[----:B------:R-:W-:Y:S02]  /*e5d0*/  FMNMX.FTZ R5, R14, R5, !PT ;  /* 0x000000050e057209 */ /* 0x000fe40007810000 */
[C---:B------:R-:W-:Y:S02]  /*e5e0*/  ISETP.LT.OR P0, PT, R11.reuse, 0x1a, P0 ;  /* 0x0000001a0b00780c */ /* 0x040fe40000701670 */
[----:B------:R-:W-:Y:S02]  /*e5f0*/  FMNMX.FTZ R5, R12, R5, !PT ;  /* 0x000000050c057209 */ /* 0x000fe40007810000 */
        /* <DEDUP_REMOVED lines=18> */
[----:B------:R-:W-:Y:S02]  /*e720*/  ISETP.LT.OR P0, PT, R11, 0x2a, P0 ;  /* 0x0000002a0b00780c */ /* 0x000fe40000701670 */
[----:B------:R-:W-:Y:S02]  /*e730*/  FMNMX.FTZ R5, R186, R5, !PT ;  /* 0x00000005ba057209 */ /* 0x000fe40007810000 */
[----:B------:R-:W-:Y:S02]  /*e740*/  FSEL R158, R23, -INF , !P0 ;  /* 0xff800000179e7808 */ /* 0x000fe40004000000 */
[----:B-1----:R-:W-:Y:S02]  /*e750*/  FMNMX.FTZ R157, R4, R157, !PT ;  /* 0x0000009d049d7209 */ /* 0x002fe40007810000 */
[----:B------:R-:W-:Y:S02]  /*e760*/  FMNMX.FTZ R11, R158, R5, !PT ;  /* 0x000000059e0b7209 */ /* 0x000fe40007810000 */
[C---:B------:R-:W-:Y:S01]  /*e770*/  FSETP.NEU.FTZ.AND P0, PT, R157.reuse, -INF , PT ;  /* 0xff8000009d00780b */ /* 0x040fe20003f1d000 */
[C---:B------:R-:W-:Y:S02]  /*e780*/  FMUL.FTZ R192, R157.reuse, c[0x0][0x2d0] ;  /* 0x0000b4009dc07a20 */ /* 0x040fe40000410000 */
[----:B------:R-:W1:Y:S01]  /*e790*/  SHFL.BFLY PT, R4, R11, 0x2, 0x1f ;  /* 0x0c401f000b047f89 */ /* 0x000e6200000e0000 */
[----:B------:R-:W-:Y:S02]  /*e7a0*/  FSEL R7, R157, RZ, P0 ;  /* 0x000000ff9d077208 */ /* 0x000fe40000000000 */
[----:B------:R-:W-:Y:S03]  /*e7b0*/  FSEL R192, R192, RZ, P0 ;  /* 0x000000ffc0c07208 */ /* 0x000fe60000000000 */
[----:B------:R-:W-:Y:S02]  /*e7c0*/  FADD.FTZ R7, -R7, R0 ;  /* 0x0000000007077221 */ /* 0x000fe40000010100 */
[--C-:B------:R-:W-:Y:S02]  /*e7d0*/  FFMA.FTZ R177, R15, c[0x0][0x2d0], -R192.reuse ;  /* 0x0000b4000fb17a23 */ /* 0x100fe400000108c0 */
[--C-:B------:R-:W-:Y:S02]  /*e7e0*/  FFMA.FTZ R180, R21, c[0x0][0x2d0], -R192.reuse ;  /* 0x0000b40015b47a23 */ /* 0x100fe400000108c0 */
[--C-:B------:R-:W-:Y:S01]  /*e7f0*/  FFMA.FTZ R179, R19, c[0x0][0x2d0], -R192.reuse ;  /* 0x0000b40013b37a23 */ /* 0x100fe200000108c0 */
[----:B------:R-:W-:Y:S01]  /*e800*/  LDSM.16.MT88.4 R20, [R214+0x4080] ;  /* 0x00408000d614783b */ /* 0x000fe20000004200 */
[--C-:B------:R-:W-:Y:S01]  /*e810*/  FFMA.FTZ R178, R17, c[0x0][0x2d0], -R192.reuse ;  /* 0x0000b40011b27a23 */ /* 0x100fe200000108c0 */
[----:B------:R-:W-:Y:S01]  /*e820*/  MUFU.EX2 R177, R177 ;  /* 0x000000b100b17308 */ /* 0x000fe20000000800 */
[----:B------:R-:W-:Y:S02]  /*e830*/  FMUL.FTZ R0, R7, c[0x0][0x2d0] ;  /* 0x0000b40007007a20 */ /* 0x000fe40000410000 */
[--C-:B------:R-:W-:Y:S02]  /*e840*/  FFMA.FTZ R193, R171, c[0x0][0x2d0], -R192.reuse ;  /* 0x0000b400abc17a23 */ /* 0x100fe400000108c0 */
[--C-:B------:R-:W-:Y:S02]  /*e850*/  FFMA.FTZ R194, R169, c[0x0][0x2d0], -R192.reuse ;  /* 0x0000b400a9c27a23 */ /* 0x100fe400000108c0 */
[--C-:B------:R-:W-:Y:S01]  /*e860*/  FFMA.FTZ R195, R167, c[0x0][0x2d0], -R192.reuse ;  /* 0x0000b400a7c37a23 */ /* 0x100fe200000108c0 */
[----:B-1----:R-:W-:Y:S02]  /*e870*/  FMNMX.FTZ R9, R11, R4, !PT ;  /* 0x000000040b097209 */ /* 0x002fe40007810000 */
[----:B------:R-:W-:Y:S01]  /*e880*/  MUFU.EX2 R180, R180 ;  /* 0x000000b400b47308 */ /* 0x000fe20000000800 */
[--C-:B------:R-:W-:Y:S02]  /*e890*/  FFMA.FTZ R250, R165, c[0x0][0x2d0], -R192.reuse ;  /* 0x0000b400a5fa7a23 */ /* 0x100fe400000108c0 */
[--C-:B------:R-:W-:Y:S01]  /*e8a0*/  FFMA.FTZ R191, R191, c[0x0][0x2d0], -R192.reuse ;  /* 0x0000b400bfbf7a23 */ /* 0x100fe200000108c0 */
[----:B------:R-:W1:Y:S01]  /*e8b0*/  SHFL.BFLY PT, R156, R9, 0x1, 0x1f ;  /* 0x0c201f00099c7f89 */ /* 0x000e6200000e0000 */
[--C-:B------:R-:W-:Y:S02]  /*e8c0*/  FFMA.FTZ R189, R189, c[0x0][0x2d0], -R192.reuse ;  /* 0x0000b400bdbd7a23 */ /* 0x100fe400000108c0 */
[--C-:B------:R-:W-:Y:S02]  /*e8d0*/  FFMA.FTZ R187, R187, c[0x0][0x2d0], -R192.reuse ;  /* 0x0000b400bbbb7a23 */ /* 0x100fe400000108c0 */
[----:B------:R-:W-:Y:S01]  /*e8e0*/  FFMA.FTZ R192, R159, c[0x0][0x2d0], -R192 ;  /* 0x0000b4009fc07a23 */ /* 0x000fe200000108c0 */
[----:B------:R-:W2:Y:S10]  /*e8f0*/  MUFU.EX2 R179, R179 ;  /* 0x000000b300b37308 */ /* 0x000eb40000000800 */
[----:B------:R-:W3:Y:S01]  /*e900*/  MUFU.EX2 R178, R178 ;  /* 0x000000b200b27308 */ /* 0x000ee20000000800 */
[----:B-1----:R-:W-:Y:S09]  /*e910*/  FMNMX.FTZ R156, R9, R156, !PT ;  /* 0x0000009c099c7209 */ /* 0x002ff20007810000 */
[----:B------:R-:W1:Y:S01]  /*e920*/  MUFU.EX2 R0, R0 ;  /* 0x0000000000007308 */ /* 0x000e620000000800 */
[C---:B------:R-:W-:Y:S01]  /*e930*/  FSETP.NEU.FTZ.AND P0, PT, R156.reuse, -INF , PT ;  /* 0xff8000009c00780b */ /* 0x040fe20003f1d000 */
[C---:B------:R-:W-:Y:S01]  /*e940*/  FMUL.FTZ R185, R156.reuse, c[0x0][0x2d0] ;  /* 0x0000b4009cb97a20 */ /* 0x040fe20000410000 */
[----:B--2---:R-:W-:Y:S02]  /*e950*/  F2FP.PACK_AB R160, R179, R180 ;  /* 0x000000b4b3a0723e */ /* 0x004fe400000000ff */
[----:B------:R-:W-:Y:S02]  /*e960*/  FSEL R5, R156, RZ, P0 ;  /* 0x000000ff9c057208 */ /* 0x000fe40000000000 */
[----:B------:R-:W-:Y:S03]  /*e970*/  FSEL R185, R185, RZ, P0 ;  /* 0x000000ffb9b97208 */ /* 0x000fe60000000000 */
[----:B------:R-:W-:Y:S01]  /*e980*/  MUFU.EX2 R193, R193 ;  /* 0x000000c100c17308 */ /* 0x000fe20000000800 */
[----:B------:R-:W-:Y:S01]  /*e990*/  FADD.FTZ R5, -R5, R2 ;  /* 0x0000000205057221 */ /* 0x000fe20000010100 */
[----:B------:R-:W-:Y:S01]  /*e9a0*/  ISETP.GT.AND P0, PT, R246, R199, PT ;  /* 0x000000c7f600720c */ /* 0x000fe20003f04270 */
[--C-:B------:R-:W-:Y:S01]  /*e9b0*/  FFMA.FTZ R184, R13, c[0x0][0x2d0], -R185.reuse ;  /* 0x0000b4000db87a23 */ /* 0x100fe200000108b9 */
[----:B---3--:R-:W-:Y:S01]  /*e9c0*/  F2FP.PACK_AB R162, R177, R178 ;  /* 0x000000b2b1a2723e */ /* 0x008fe200000000ff */
[--C-:B------:R-:W-:Y:S02]  /*e9d0*/  FFMA.FTZ R183, R14, c[0x0][0x2d0], -R185.reuse ;  /* 0x0000b4000eb77a23 */ /* 0x100fe400000108b9 */
[--C-:B------:R-:W-:Y:S02]  /*e9e0*/  FFMA.FTZ R182, R12, c[0x0][0x2d0], -R185.reuse ;  /* 0x0000b4000cb67a23 */ /* 0x100fe400000108b9 */
[----:B------:R-:W2:Y:S01]  /*e9f0*/  LDSM.16.MT88.4 R12, [R216+0x4080] ;  /* 0x00408000d80c783b */ /* 0x000ea20000004200 */
[--C-:B------:R-:W-:Y:S01]  /*ea00*/  FFMA.FTZ R181, R10, c[0x0][0x2d0], -R185.reuse ;  /* 0x0000b4000ab57a23 */ /* 0x100fe200000108b9 */
[----:B------:R-:W-:Y:S01]  /*ea10*/  MUFU.EX2 R184, R184 ;  /* 0x000000b800b87308 */ /* 0x000fe20000000800 */
[----:B------:R-:W-:Y:S02]  /*ea20*/  FMUL.FTZ R2, R5, c[0x0][0x2d0] ;  /* 0x0000b40005027a20 */ /* 0x000fe40000410000 */
[C---:B-1----:R-:W-:Y:S02]  /*ea30*/  FMUL.FTZ R4, R0.reuse, R152 ;  /* 0x0000009800047220 */ /* 0x042fe40000410000 */
[C---:B------:R-:W-:Y:S02]  /*ea40*/  FMUL.FTZ R5, R0.reuse, R153 ;  /* 0x0000009900057220 */ /* 0x040fe40000410000 */
[C---:B------:R-:W-:Y:S02]  /*ea50*/  FMUL.FTZ R8, R0.reuse, R148 ;  /* 0x0000009400087220 */ /* 0x040fe40000410000 */
[C---:B------:R-:W-:Y:S01]  /*ea60*/  FMUL.FTZ R9, R0.reuse, R149 ;  /* 0x0000009500097220 */ /* 0x040fe20000410000 */
[----:B------:R-:W1:Y:S01]  /*ea70*/  MUFU.EX2 R183, R183 ;  /* 0x000000b700b77308 */ /* 0x000e620000000800 */
[C---:B------:R-:W-:Y:S02]  /*ea80*/  FMUL.FTZ R16, R0.reuse, R140 ;  /* 0x0000008c00107220 */ /* 0x040fe40000410000 */
[C---:B------:R-:W-:Y:S02]  /*ea90*/  FMUL.FTZ R17, R0.reuse, R141 ;  /* 0x0000008d00117220 */ /* 0x040fe40000410000 */
[C---:B------:R-:W-:Y:S02]  /*eaa0*/  FMUL.FTZ R24, R0.reuse, R132 ;  /* 0x0000008400187220 */ /* 0x040fe40000410000 */
[----:B------:R-:W-:Y:S02]  /*eab0*/  FMUL.FTZ R25, R0, R133 ;  /* 0x0000008500197220 */ /* 0x000fe40000410000 */
[--C-:B------:R-:W-:Y:S01]  /*eac0*/  FFMA.FTZ R252, R170, c[0x0][0x2d0], -R185.reuse ;  /* 0x0000b400aafc7a23 */ /* 0x100fe200000108b9 */
[----:B------:R-:W-:Y:S01]  /*ead0*/  MUFU.EX2 R182, R182 ;  /* 0x000000b600b67308 */ /* 0x000fe20000000800 */
[--C-:B------:R-:W-:Y:S02]  /*eae0*/  FFMA.FTZ R249, R168, c[0x0][0x2d0], -R185.reuse ;  /* 0x0000b400a8f97a23 */ /* 0x100fe400000108b9 */
[----:B------:R-:W-:Y:S01]  /*eaf0*/  LDSM.16.MT88.4 R168, [R212+0x6080] ;  /* 0x00608000d4a8783b */ /* 0x000fe20000004200 */
[--C-:B------:R-:W-:Y:S02]  /*eb00*/  FFMA.FTZ R251, R166, c[0x0][0x2d0], -R185.reuse ;  /* 0x0000b400a6fb7a23 */ /* 0x100fe400000108b9 */
[C---:B------:R-:W-:Y:S02]  /*eb10*/  FMUL.FTZ R28, R0.reuse, R28 ;  /* 0x0000001c001c7220 */ /* 0x040fe40000410000 */
[C---:B------:R-:W-:Y:S02]  /*eb20*/  FMUL.FTZ R29, R0.reuse, R29 ;  /* 0x0000001d001d7220 */ /* 0x040fe40000410000 */
[----:B------:R-:W3:Y:S01]  /*eb30*/  MUFU.EX2 R181, R181 ;  /* 0x000000b500b57308 */ /* 0x000ee20000000800 */
[C---:B------:R-:W-:Y:S02]  /*eb40*/  FMUL.FTZ R32, R0.reuse, R32 ;  /* 0x0000002000207220 */ /* 0x040fe40000410000 */
[C---:B------:R-:W-:Y:S01]  /*eb50*/  FMUL.FTZ R33, R0.reuse, R33 ;  /* 0x0000002100217220 */ /* 0x040fe20000410000 */
[----:B-1----:R-:W-:Y:S01]  /*eb60*/  F2FP.PACK_AB R161, R183, R184 ;  /* 0x000000b8b7a1723e */ /* 0x002fe200000000ff */
[C---:B------:R-:W-:Y:S02]  /*eb70*/  FMUL.FTZ R36, R0.reuse, R36 ;  /* 0x0000002400247220 */ /* 0x040fe40000410000 */
[C---:B------:R-:W-:Y:S02]  /*eb80*/  FMUL.FTZ R37, R0.reuse, R37 ;  /* 0x0000002500257220 */ /* 0x040fe40000410000 */
[C---:B------:R-:W-:Y:S01]  /*eb90*/  FMUL.FTZ R40, R0.reuse, R40 ;  /* 0x0000002800287220 */ /* 0x040fe20000410000 */
[----:B------:R-:W1:Y:S01]  /*eba0*/  MUFU.EX2 R2, R2 ;  /* 0x0000000200027308 */ /* 0x000e620000000800 */
[C---:B------:R-:W-:Y:S02]  /*ebb0*/  FMUL.FTZ R41, R0.reuse, R41 ;  /* 0x0000002900297220 */ /* 0x040fe40000410000 */
[C---:B------:R-:W-:Y:S02]  /*ebc0*/  FMUL.FTZ R44, R0.reuse, R44 ;  /* 0x0000002c002c7220 */ /* 0x040fe40000410000 */
[C---:B------:R-:W-:Y:S02]  /*ebd0*/  FMUL.FTZ R45, R0.reuse, R45 ;  /* 0x0000002d002d7220 */ /* 0x040fe40000410000 */
[C---:B------:R-:W-:Y:S02]  /*ebe0*/  FMUL.FTZ R48, R0.reuse, R48 ;  /* 0x0000003000307220 */ /* 0x040fe40000410000 */
[C---:B------:R-:W-:Y:S01]  /*ebf0*/  FMUL.FTZ R49, R0.reuse, R49 ;  /* 0x0000003100317220 */ /* 0x040fe20000410000 */
[----:B------:R-:W-:Y:S01]  /*ec00*/  MUFU.EX2 R194, R194 ;  /* 0x000000c200c27308 */ /* 0x000fe20000000800 */
[C---:B------:R-:W-:Y:S02]  /*ec10*/  FMUL.FTZ R52, R0.reuse, R52 ;  /* 0x0000003400347220 */ /* 0x040fe40000410000 */
[C---:B------:R-:W-:Y:S01]  /*ec20*/  FMUL.FTZ R53, R0.reuse, R53 ;  /* 0x0000003500357220 */ /* 0x040fe20000410000 */
[----:B---3--:R-:W-:Y:S01]  /*ec30*/  F2FP.PACK_AB R163, R181, R182 ;  /* 0x000000b6b5a3723e */ /* 0x008fe200000000ff */
        /* <DEDUP_REMOVED lines=8> */
[----:B------:R-:W1:Y:S01]  /*ecc0*/  LDSM.16.MT88.4 R152, [R213+0x4080] ;  /* 0x00408000d598783b */ /* 0x000e620000004200 */
[C---:B------:R-:W-:Y:S01]  /*ecd0*/  FMUL.FTZ R10, R2.reuse, R150 ;  /* 0x00000096020a7220 */ /* 0x040fe20000410000 */
[----:B------:R-:W-:Y:S01]  /*ece0*/  MUFU.EX2 R250, R250 ;  /* 0x000000fa00fa7308 */ /* 0x000fe20000000800 */
[C---:B------:R-:W-:Y:S02]  /*ecf0*/  FMUL.FTZ R11, R2.reuse, R151 ;  /* 0x00000097020b7220 */ /* 0x040fe40000410000 */
[C---:B--2---:R-:W-:Y:S03]  /*ed00*/  HMMA.16816.F32 R4, R160.reuse, R12, R4 ;  /* 0x0000000ca004723c */ /* 0x044fe60000001804 */
[----:B------:R-:W-:Y:S02]  /*ed10*/  LDSM.16.MT88.4 R148, [R213+0x4880] ;  /* 0x00488000d594783b */ /* 0x000fe40000004200 */
[----:B------:R-:W-:Y:S02]  /*ed20*/  FMUL.FTZ R18, R2, R142 ;  /* 0x0000008e02127220 */ /* 0x000fe40000410000 */
[C---:B------:R-:W-:Y:S01]  /*ed30*/  FMUL.FTZ R12, R0.reuse, R144 ;  /* 0x00000090000c7220 */ /* 0x040fe20000410000 */
[C---:B------:R-:W-:Y:S01]  /*ed40*/  HMMA.16816.F32 R8, R160.reuse, R14, R8 ;  /* 0x0000000ea008723c */ /* 0x040fe20000001808 */
[----:B------:R-:W-:Y:S03]  /*ed50*/  MUFU.EX2 R252, R252 ;  /* 0x000000fc00fc7308 */ /* 0x000fe60000000800 */
[----:B------:R-:W-:Y:S02]  /*ed60*/  FMUL.FTZ R13, R0, R145 ;  /* 0x00000091000d7220 */ /* 0x000fe40000410000 */
[C---:B------:R-:W-:Y:S02]  /*ed70*/  FMUL.FTZ R19, R2.reuse, R143 ;  /* 0x0000008f02137220 */ /* 0x040fe40000410000 */
[C---:B------:R-:W-:Y:S01]  /*ed80*/  FMUL.FTZ R14, R2.reuse, R146 ;  /* 0x00000092020e7220 */ /* 0x040fe20000410000 */
[----:B------:R-:W-:Y:S02]  /*ed90*/  LDSM.16.MT88.4 R140, [R213+0x5880] ;  /* 0x00588000d58c783b */ /* 0x000fe40000004200 */
[----:B------:R-:W2:Y:S01]  /*eda0*/  MUFU.EX2 R249, R249 ;  /* 0x000000f900f97308 */ /* 0x000ea20000000800 */
[C---:B------:R-:W-:Y:S02]  /*edb0*/  FMUL.FTZ R15, R2.reuse, R147 ;  /* 0x00000093020f7220 */ /* 0x040fe40000410000 */
[C---:B------:R-:W-:Y:S02]  /*edc0*/  FMUL.FTZ R26, R2.reuse, R134 ;  /* 0x00000086021a7220 */ /* 0x040fe40000410000 */
[C---:B------:R-:W-:Y:S01]  /*edd0*/  FMUL.FTZ R27, R2.reuse, R135 ;  /* 0x00000087021b7220 */ /* 0x040fe20000410000 */
[----:B------:R-:W3:Y:S01]  /*ede0*/  LDSM.16.MT88.4 R144, [R212+0x4080] ;  /* 0x00408000d490783b */ /* 0x000ee20000004200 */
[C---:B------:R-:W-:Y:S01]  /*edf0*/  FMUL.FTZ R30, R2.reuse, R30 ;  /* 0x0000001e021e7220 */ /* 0x040fe20000410000 */
[C---:B------:R-:W-:Y:S02]  /*ee00*/  HMMA.16816.F32 R12, R160.reuse, R20, R12 ;  /* 0x00000014a00c723c */ /* 0x040fe4000000180c */
[----:B------:R-:W-:Y:S01]  /*ee10*/  MUFU.EX2 R251, R251 ;  /* 0x000000fb00fb7308 */ /* 0x000fe20000000800 */
[C---:B------:R-:W-:Y:S02]  /*ee20*/  FMUL.FTZ R31, R2.reuse, R31 ;  /* 0x0000001f021f7220 */ /* 0x040fe40000410000 */
[----:B------:R-:W-:Y:S01]  /*ee30*/  FMUL.FTZ R34, R2, R34 ;  /* 0x0000002202227220 */ /* 0x000fe20000410000 */
[----:B------:R-:W-:Y:S01]  /*ee40*/  LDSM.16.MT88.4 R132, [R214+0x5880] ;  /* 0x00588000d684783b */ /* 0x000fe20000004200 */
[C---:B------:R-:W-:Y:S01]  /*ee50*/  FMUL.FTZ R20, R0.reuse, R136 ;  /* 0x0000008800147220 */ /* 0x040fe20000410000 */
[C---:B------:R-:W-:Y:S04]  /*ee60*/  HMMA.16816.F32 R16, R160.reuse, R22, R16 ;  /* 0x00000016a010723c */ /* 0x040fe80000001810 */
[----:B------:R-:W-:Y:S01]  /*ee70*/  FMUL.FTZ R21, R0, R137 ;  /* 0x0000008900157220 */ /* 0x000fe20000410000 */
[----:B------:R-:W-:Y:S01]  /*ee80*/  MUFU.EX2 R191, R191 ;  /* 0x000000bf00bf7308 */ /* 0x000fe20000000800 */
[C---:B------:R-:W-:Y:S02]  /*ee90*/  FMUL.FTZ R35, R2.reuse, R35 ;  /* 0x0000002302237220 */ /* 0x040fe40000410000 */
[C---:B------:R-:W-:Y:S04]  /*eea0*/  FMUL.FTZ R22, R2.reuse, R138 ;  /* 0x0000008a02167220 */ /* 0x040fe80000410000 */
[C---:B------:R-:W-:Y:S02]  /*eeb0*/  FMUL.FTZ R23, R2.reuse, R139 ;  /* 0x0000008b02177220 */ /* 0x040fe40000410000 */
[----:B------:R-:W4:Y:S01]  /*eec0*/  LDSM.16.MT88.4 R136, [R216+0x5880] ;  /* 0x00588000d888783b */ /* 0x000f220000004200 */
[C---:B------:R-:W-:Y:S01]  /*eed0*/  FMUL.FTZ R38, R2.reuse, R38 ;  /* 0x0000002602267220 */ /* 0x040fe20000410000 */
[----:B------:R-:W-:Y:S01]  /*eee0*/  MUFU.EX2 R189, R189 ;  /* 0x000000bd00bd7308 */ /* 0x000fe20000000800 */
[C---:B------:R-:W-:Y:S02]  /*eef0*/  FMUL.FTZ R39, R2.reuse, R39 ;  /* 0x0000002702277220 */ /* 0x040fe40000410000 */
[C---:B-1----:R-:W-:Y:S03]  /*ef00*/  HMMA.16816.F32 R20, R160.reuse, R152, R20 ;  /* 0x00000098a014723c */ /* 0x042fe60000001814 */
[C---:B------:R-:W-:Y:S02]  /*ef10*/  FMUL.FTZ R42, R2.reuse, R42 ;  /* 0x0000002a022a7220 */ /* 0x040fe40000410000 */
[C---:B------:R-:W-:Y:S02]  /*ef20*/  FMUL.FTZ R43, R2.reuse, R43 ;  /* 0x0000002b022b7220 */ /* 0x040fe40000410000 */
[C---:B------:R-:W-:Y:S01]  /*ef30*/  FMUL.FTZ R46, R2.reuse, R46 ;  /* 0x0000002e022e7220 */ /* 0x040fe20000410000 */
[C---:B------:R-:W-:Y:S01]  /*ef40*/  HMMA.16816.F32 R24, R160.reuse, R154, R24 ;  /* 0x0000009aa018723c */ /* 0x040fe20000001818 */
[----:B------:R-:W-:Y:S01]  /*ef50*/  LDSM.16.MT88.4 R152, [R212+0x4880] ;  /* 0x00488000d498783b */ /* 0x000fe20000004200 */
[----:B------:R-:W-:Y:S02]  /*ef60*/  MUFU.EX2 R187, R187 ;  /* 0x000000bb00bb7308 */ /* 0x000fe40000000800 */
[C---:B------:R-:W-:Y:S02]  /*ef70*/  FMUL.FTZ R47, R2.reuse, R47 ;  /* 0x0000002f022f7220 */ /* 0x040fe40000410000 */
[C---:B------:R-:W-:Y:S02]  /*ef80*/  FMUL.FTZ R50, R2.reuse, R50 ;  /* 0x0000003202327220 */ /* 0x040fe40000410000 */
[C---:B---3--:R-:W-:Y:S04]  /*ef90*/  HMMA.16816.F32 R28, R160.reuse, R144, R28 ;  /* 0x00000090a01c723c */ /* 0x048fe8000000181c */
[C---:B------:R-:W-:Y:S01]  /*efa0*/  FMUL.FTZ R51, R2.reuse, R51 ;  /* 0x0000003302337220 */ /* 0x040fe20000410000 */
[----:B------:R-:W-:Y:S01]  /*efb0*/  MUFU.EX2 R192, R192 ;  /* 0x000000c000c07308 */ /* 0x000fe20000000800 */
[C---:B------:R-:W-:Y:S02]  /*efc0*/  FMUL.FTZ R54, R2.reuse, R54 ;  /* 0x0000003602367220 */ /* 0x040fe40000410000 */
[C---:B------:R-:W-:Y:S01]  /*efd0*/  HMMA.16816.F32 R32, R160.reuse, R146, R32 ;  /* 0x00000092a020723c */ /* 0x040fe20000001820 */
[----:B------:R-:W-:Y:S03]  /*efe0*/  LDSM.16.MT88.4 R144, [R214+0x4880] ;  /* 0x00488000d690783b */ /* 0x000fe60000004200 */
[C---:B------:R-:W-:Y:S02]  /*eff0*/  FMUL.FTZ R55, R2.reuse, R55 ;  /* 0x0000003702377220 */ /* 0x040fe40000410000 */
[C---:B------:R-:W-:Y:S02]  /*f000*/  FMUL.FTZ R58, R2.reuse, R58 ;  /* 0x0000003a023a7220 */ /* 0x040fe40000410000 */
[C---:B------:R-:W-:Y:S01]  /*f010*/  FMUL.FTZ R59, R2.reuse, R59 ;  /* 0x0000003b023b7220 */ /* 0x040fe20000410000 */
[C---:B----4-:R-:W-:Y:S03]  /*f020*/  HMMA.16816.F32 R36, R160.reuse, R136, R36 ;  /* 0x00000088a024723c */ /* 0x050fe60000001824 */
[C---:B------:R-:W-:Y:S02]  /*f030*/  FMUL.FTZ R62, R2.reuse, R62 ;  /* 0x0000003e023e7220 */ /* 0x040fe40000410000 */
[----:B------:R-:W-:Y:S02]  /*f040*/  FMUL.FTZ R63, R2, R63 ;  /* 0x0000003f023f7220 */ /* 0x000fe40000410000 */
[----:B------:R-:W-:Y:S01]  /*f050*/  FMUL.FTZ R65, R0, R65 ;  /* 0x0000004100417220 */ /* 0x000fe20000410000 */
        /* <DEDUP_REMOVED lines=8> */
[----:B------:R-:W3:Y:S03]  /*f0e0*/  LDSM.16.MT88.4 R132, [R216+0x7080] ;  /* 0x00708000d884783b */ /* 0x000ee60000004200 */
[C---:B------:R-:W-:Y:S02]  /*f0f0*/  FMUL.FTZ R70, R2.reuse, R70 ;  /* 0x0000004602467220 */ /* 0x040fe40000410000 */
[----:B------:R-:W-:Y:S02]  /*f100*/  FMUL.FTZ R71, R2, R71 ;  /* 0x0000004702477220 */ /* 0x000fe40000410000 */
[C---:B------:R-:W-:Y:S04]  /*f110*/  HMMA.16816.F32 R52, R160.reuse, R140, R52 ;  /* 0x0000008ca034723c */ /* 0x040fe80000001834 */
[C---:B------:R-:W-:Y:S02]  /*f120*/  FMUL.FTZ R72, R0.reuse, R72 ;  /* 0x0000004800487220 */ /* 0x040fe40000410000 */
[----:B------:R-:W-:Y:S02]  /*f130*/  FMUL.FTZ R73, R0, R73 ;  /* 0x0000004900497220 */ /* 0x000fe40000410000 */
[C---:B------:R-:W-:Y:S01]  /*f140*/  HMMA.16816.F32 R56, R160.reuse, R142, R56 ;  /* 0x0000008ea038723c */ /* 0x040fe20000001838 */
[----:B------:R-:W4:Y:S03]  /*f150*/  LDSM.16.MT88.4 R140, [R214+0x7080] ;  /* 0x00708000d68c783b */ /* 0x000f260000004200 */
        /* <DEDUP_REMOVED lines=9> */
[C---:B------:R-:W-:Y:S02]  /*f1f0*/  FMUL.FTZ R80, R0.reuse, R80 ;  /* 0x0000005000507220 */ /* 0x040fe40000410000 */
[----:B------:R-:W-:Y:S02]  /*f200*/  FMUL.FTZ R81, R0, R81 ;  /* 0x0000005100517220 */ /* 0x000fe40000410000 */
[C---:B---3--:R-:W-:Y:S04]  /*f210*/  HMMA.16816.F32 R68, R160.reuse, R132, R68 ;  /* 0x00000084a044723c */ /* 0x048fe80000001844 */
[C---:B------:R-:W-:Y:S02]  /*f220*/  FMUL.FTZ R82, R2.reuse, R82 ;  /* 0x0000005202527220 */ /* 0x040fe40000410000 */
[----:B------:R-:W-:Y:S02]  /*f230*/  FMUL.FTZ R83, R2, R83 ;  /* 0x0000005302537220 */ /* 0x000fe40000410000 */
[C---:B------:R-:W-:Y:S01]  /*f240*/  HMMA.16816.F32 R72, R160.reuse, R134, R72 ;  /* 0x00000086a048723c */ /* 0x040fe20000001848 */
[----:B------:R-:W3:Y:S03]  /*f250*/  LDSM.16.MT88.4 R132, [R212+0x7080] ;  /* 0x00708000d484783b */ /* 0x000ee60000004200 */
[C---:B------:R-:W-:Y:S02]  /*f260*/  FMUL.FTZ R84, R0.reuse, R84 ;  /* 0x0000005400547220 */ /* 0x040fe40000410000 */
[----:B------:R-:W-:Y:S02]  /*f270*/  FMUL.FTZ R85, R0, R85 ;  /* 0x0000005500557220 */ /* 0x000fe40000410000 */
[C---:B----4-:R-:W-:Y:S04]  /*f280*/  HMMA.16816.F32 R76, R160.reuse, R140, R76 ;  /* 0x0000008ca04c723c */ /* 0x050fe8000000184c */
        /* <DEDUP_REMOVED lines=10> */
[----:B------:R-:W-:Y:S02]  /*f330*/  FMUL.FTZ R93, R0, R93 ;  /* 0x0000005d005d7220 */ /* 0x000fe40000410000 */
[C---:B------:R-:W-:Y:S01]  /*f340*/  FMUL.FTZ R94, R2.reuse, R94 ;  /* 0x0000005e025e7220 */ /* 0x040fe20000410000 */
[C---:B------:R-:W-:Y:S01]  /*f350*/  HMMA.16816.F32 R88, R160.reuse, R138, R88 ;  /* 0x0000008aa058723c */ /* 0x040fe20000001858 */
[----:B------:R-:W1:Y:S02]  /*f360*/  LDSM.16.MT88.4 R136, [R214+0x8880] ;  /* 0x00888000d688783b */ /* 0x000e640000004200 */
[----:B------:R-:W-:Y:S02]  /*f370*/  FMUL.FTZ R95, R2, R95 ;  /* 0x0000005f025f7220 */ /* 0x000fe40000410000 */
[C---:B------:R-:W-:Y:S02]  /*f380*/  FMUL.FTZ R96, R0.reuse, R96 ;  /* 0x0000006000607220 */ /* 0x040fe40000410000 */
[----:B------:R-:W-:Y:S02]  /*f390*/  FMUL.FTZ R97, R0, R97 ;  /* 0x0000006100617220 */ /* 0x000fe40000410000 */
[C---:B------:R-:W-:Y:S01]  /*f3a0*/  FMUL.FTZ R98, R2.reuse, R98 ;  /* 0x0000006202627220 */ /* 0x040fe20000410000 */
[C---:B---3--:R-:W-:Y:S03]  /*f3b0*/  HMMA.16816.F32 R92, R160.reuse, R132, R92 ;  /* 0x00000084a05c723c */ /* 0x048fe6000000185c */
[----:B------:R-:W-:Y:S02]  /*f3c0*/  FMUL.FTZ R99, R2, R99 ;  /* 0x0000006302637220 */ /* 0x000fe40000410000 */
[C---:B------:R-:W-:Y:S02]  /*f3d0*/  FMUL.FTZ R100, R0.reuse, R100 ;  /* 0x0000006400647220 */ /* 0x040fe40000410000 */
[----:B------:R-:W-:Y:S02]  /*f3e0*/  FMUL.FTZ R101, R0, R101 ;  /* 0x0000006500657220 */ /* 0x000fe40000410000 */
[C---:B------:R-:W-:Y:S01]  /*f3f0*/  FMUL.FTZ R102, R2.reuse, R102 ;  /* 0x0000006602667220 */ /* 0x040fe20000410000 */
[C---:B------:R-:W-:Y:S01]  /*f400*/  HMMA.16816.F32 R96, R160.reuse, R134, R96 ;  /* 0x00000086a060723c */ /* 0x040fe20000001860 */
[----:B------:R-:W3:Y:S02]  /*f410*/  LDSM.16.MT88.4 R132, [R213+0x8880] ;  /* 0x00888000d584783b */ /* 0x000ee40000004200 */
[----:B------:R-:W-:Y:S02]  /*f420*/  FMUL.FTZ R103, R2, R103 ;  /* 0x0000006702677220 */ /* 0x000fe40000410000 */
[C---:B------:R-:W-:Y:S02]  /*f430*/  FMUL.FTZ R104, R0.reuse, R104 ;  /* 0x0000006800687220 */ /* 0x040fe40000410000 */
[----:B------:R-:W-:Y:S02]  /*f440*/  FMUL.FTZ R105, R0, R105 ;  /* 0x0000006900697220 */ /* 0x000fe40000410000 */
[C---:B------:R-:W-:Y:S01]  /*f450*/  FMUL.FTZ R106, R2.reuse, R106 ;  /* 0x0000006a026a7220 */ /* 0x040fe20000410000 */
[C---:B----4-:R-:W-:Y:S03]  /*f460*/  HMMA.16816.F32 R100, R160.reuse, R140, R100 ;  /* 0x0000008ca064723c */ /* 0x050fe60000001864 */
[----:B------:R-:W-:Y:S02]  /*f470*/  FMUL.FTZ R107, R2, R107 ;  /* 0x0000006b026b7220 */ /* 0x000fe40000410000 */
[C---:B------:R-:W-:Y:S02]  /*f480*/  FMUL.FTZ R108, R0.reuse, R108 ;  /* 0x0000006c006c7220 */ /* 0x040fe40000410000 */
[----:B------:R-:W-:Y:S02]  /*f490*/  FMUL.FTZ R109, R0, R109 ;  /* 0x0000006d006d7220 */ /* 0x000fe40000410000 */
[C---:B------:R-:W-:Y:S01]  /*f4a0*/  FMUL.FTZ R110, R2.reuse, R110 ;  /* 0x0000006e026e7220 */ /* 0x040fe20000410000 */
[C---:B------:R-:W-:Y:S01]  /*f4b0*/  HMMA.16816.F32 R104, R160.reuse, R142, R104 ;  /* 0x0000008ea068723c */ /* 0x040fe20000001868 */
[----:B------:R-:W4:Y:S02]  /*f4c0*/  LDSM.16.MT88.4 R140, [R212+0x8880] ;  /* 0x00888000d48c783b */ /* 0x000f240000004200 */
[----:B------:R-:W-:Y:S02]  /*f4d0*/  FMUL.FTZ R111, R2, R111 ;  /* 0x0000006f026f7220 */ /* 0x000fe40000410000 */
        /* <DEDUP_REMOVED lines=16> */
[----:B------:R-:W-:Y:S02]  /*f5e0*/  FMUL.FTZ R124, R0, R124 ;  /* 0x0000007c007c7220 */ /* 0x000fe40000410000 */
[--C-:B------:R-:W-:Y:S01]  /*f5f0*/  FFMA.FTZ R132, R164, c[0x0][0x2d0], -R185.reuse ;  /* 0x0000b400a4847a23 */ /* 0x100fe200000108b9 */
[----:B--2---:R-:W-:Y:S01]  /*f600*/  F2FP.PACK_AB R133, R249, R252 ;  /* 0x000000fcf985723e */ /* 0x004fe200000000ff */
[----:B------:R-:W2:Y:S01]  /*f610*/  LDSM.16.MT88.4 R164, [R216+0x6080] ;  /* 0x00608000d8a4783b */ /* 0x000ea20000004200 */
[C---:B------:R-:W-:Y:S01]  /*f620*/  HMMA.16816.F32 R120, R160.reuse, R134, R120 ;  /* 0x00000086a078723c */ /* 0x040fe20000001878 */
[----:B------:R3:W5:Y:S02]  /*f630*/  MUFU.EX2 R197, R132 ;  /* 0x0000008400c57308 */ /* 0x0007640000000800 */
[----:B------:R-:W-:Y:S02]  /*f640*/  FMUL.FTZ R125, R0, R125 ;  /* 0x0000007d007d7220 */ /* 0x000fe40000410000 */
[C---:B------:R-:W-:Y:S02]  /*f650*/  FMUL.FTZ R126, R2.reuse, R126 ;  /* 0x0000007e027e7220 */ /* 0x040fe40000410000 */
[----:B------:R-:W-:Y:S01]  /*f660*/  FMUL.FTZ R127, R2, R127 ;  /* 0x0000007f027f7220 */ /* 0x000fe20000410000 */
[----:B------:R-:W-:Y:S01]  /*f670*/  F2FP.PACK_AB R134, R250, R195 ;  /* 0x000000c3fa86723e */ /* 0x000fe200000000ff */
[C---:B------:R-:W-:Y:S03]  /*f680*/  FMUL.FTZ R128, R0.reuse, R128 ;  /* 0x0000008000807220 */ /* 0x040fe60000410000 */
[----:B------:R-:W-:Y:S02]  /*f690*/  FMUL.FTZ R129, R0, R129 ;  /* 0x0000008100817220 */ /* 0x000fe40000410000 */
[C---:B----4-:R-:W-:Y:S03]  /*f6a0*/  HMMA.16816.F32 R124, R160.reuse, R140, R124 ;  /* 0x0000008ca07c723c */ /* 0x050fe6000000187c */
[C---:B------:R-:W-:Y:S02]  /*f6b0*/  FMUL.FTZ R130, R2.reuse, R130 ;  /* 0x0000008202827220 */ /* 0x040fe40000410000 */
[----:B------:R-:W-:Y:S02]  /*f6c0*/  FMUL.FTZ R131, R2, R131 ;  /* 0x0000008302837220 */ /* 0x000fe40000410000 */
[--C-:B------:R-:W-:Y:S02]  /*f6d0*/  FFMA.FTZ R159, R190, c[0x0][0x2d0], -R185.reuse ;  /* 0x0000b400be9f7a23 */ /* 0x100fe400000108b9 */
[--C-:B------:R-:W-:Y:S03]  /*f6e0*/  FFMA.FTZ R188, R188, c[0x0][0x2d0], -R185.reuse ;  /* 0x0000b400bcbc7a23 */ /* 0x100fe600000108b9 */
[----:B------:R-:W-:Y:S01]  /*f6f0*/  HMMA.16816.F32 R128, R160, R142, R128 ;  /* 0x0000008ea080723c */ /* 0x000fe20000001880 */
[----:B------:R-:W4:Y:S01]  /*f700*/  LDSM.16.MT88.4 R140, [R214+0x6080] ;  /* 0x00608000d68c783b */ /* 0x000f220000004200 */
[----:B------:R-:W-:Y:S01]  /*f710*/  MUFU.EX2 R159, R159 ;  /* 0x0000009f009f7308 */ /* 0x000fe20000000800 */
[----:B---3--:R-:W-:Y:S01]  /*f720*/  F2FP.PACK_AB R132, R194, R193 ;  /* 0x000000c1c284723e */ /* 0x008fe200000000ff */
[--C-:B------:R-:W-:Y:S01]  /*f730*/  FFMA.FTZ R186, R186, c[0x0][0x2d0], -R185.reuse ;  /* 0x0000b400baba7a23 */ /* 0x100fe200000108b9 */
[----:B-----5:R-:W-:Y:S01]  /*f740*/  F2FP.PACK_AB R135, R197, R251 ;  /* 0x000000fbc587723e */ /* 0x020fe200000000ff */
[----:B------:R-:W-:Y:S02]  /*f750*/  FFMA.FTZ R185, R158, c[0x0][0x2d0], -R185 ;  /* 0x0000b4009eb97a23 */ /* 0x000fe400000108b9 */
[----:B------:R-:W-:Y:S01]  /*f760*/  FFMA.FTZ R180, R0, R247, R180 ;  /* 0x000000f700b47223 */ /* 0x000fe200000100b4 */
[----:B------:R-:W3:Y:S03]  /*f770*/  LDSM.16.MT88.4 R160, [R213+0x6080] ;  /* 0x00608000d5a0783b */ /* 0x000ee60000004200 */
[C---:B-1----:R-:W-:Y:S01]  /*f780*/  HMMA.16816.F32 R4, R132.reuse, R136, R4 ;  /* 0x000000888404723c */ /* 0x042fe20000001804 */
[----:B------:R-:W1:Y:S04]  /*f790*/  MUFU.EX2 R188, R188 ;  /* 0x000000bc00bc7308 */ /* 0x000e680000000800 */
[----:B------:R-:W-:Y:S01]  /*f7a0*/  FFMA.FTZ R184, R2, R243, R184 ;  /* 0x000000f302b87223 */ /* 0x000fe200000100b8 */
[----:B------:R-:W-:Y:S01]  /*f7b0*/  MOV R2, R156 ;  /* 0x0000009c00027202 */ /* 0x000fe20000000f00 */
[----:B------:R-:W-:Y:S01]  /*f7c0*/  FADD.FTZ R179, R179, R180 ;  /* 0x000000b4b3b37221 */ /* 0x000fe20000010000 */
[C---:B------:R-:W-:Y:S01]  /*f7d0*/  HMMA.16816.F32 R8, R132.reuse, R138, R8 ;  /* 0x0000008a8408723c */ /* 0x040fe20000001808 */
[----:B------:R-:W5:Y:S02]  /*f7e0*/  LDSM.16.MT88.4 R136, [R216+0x7880] ;  /* 0x00788000d888783b */ /* 0x000f640000004200 */
[----:B------:R-:W-:Y:S01]  /*f7f0*/  MUFU.EX2 R186, R186 ;  /* 0x000000ba00ba7308 */ /* 0x000fe20000000800 */
[----:B------:R-:W-:Y:S02]  /*f800*/  FADD.FTZ R183, R183, R184 ;  /* 0x000000b8b7b77221 */ /* 0x000fe40000010000 */
[----:B------:R-:W-:Y:S02]  /*f810*/  FADD.FTZ R0, R178, R179 ;  /* 0x000000b3b2007221 */ /* 0x000fe40000010000 */
[C---:B------:R-:W-:Y:S04]  /*f820*/  HMMA.16816.F32 R12, R132.reuse, R144, R12 ;  /* 0x00000090840c723c */ /* 0x040fe8000000180c */
[----:B------:R-:W-:Y:S01]  /*f830*/  FADD.FTZ R182, R182, R183 ;  /* 0x000000b7b6b67221 */ /* 0x000fe20000010000 */
[----:B------:R-:W1:Y:S01]  /*f840*/  MUFU.EX2 R185, R185 ;  /* 0x000000b900b97308 */ /* 0x000e620000000800 */
[----:B------:R-:W-:Y:S02]  /*f850*/  FADD.FTZ R0, R177, R0 ;  /* 0x00000000b1007221 */ /* 0x000fe40000010000 */
[C---:B------:R-:W-:Y:S01]  /*f860*/  HMMA.16816.F32 R16, R132.reuse, R146, R16 ;  /* 0x000000928410723c */ /* 0x040fe20000001810 */
[----:B------:R-:W1:Y:S03]  /*f870*/  LDSM.16.MT88.4 R144, [R213+0x7880] ;  /* 0x00788000d590783b */ /* 0x000e660000004200 */
[----:B------:R-:W-:Y:S02]  /*f880*/  FADD.FTZ R181, R181, R182 ;  /* 0x000000b6b5b57221 */ /* 0x000fe40000010000 */
[----:B------:R-:W-:Y:S02]  /*f890*/  FADD.FTZ R193, R193, R0 ;  /* 0x00000000c1c17221 */ /* 0x000fe40000010000 */
[C---:B------:R-:W-:Y:S04]  /*f8a0*/  HMMA.16816.F32 R20, R132.reuse, R148, R20 ;  /* 0x000000948414723c */ /* 0x040fe80000001814 */
[----:B------:R-:W-:Y:S02]  /*f8b0*/  FADD.FTZ R252, R252, R181 ;  /* 0x000000b5fcfc7221 */ /* 0x000fe40000010000 */
        /* <DEDUP_REMOVED lines=8> */
[C---:B------:R-:W-:Y:S04]  /*f940*/  HMMA.16816.F32 R32, R132.reuse, R154, R32 ;  /* 0x0000009a8420723c */ /* 0x040fe80000001820 */
[----:B------:R-:W-:Y:S01]  /*f950*/  FADD.FTZ R0, R197, R251 ;  /* 0x000000fbc5007221 */ /* 0x000fe20000010000 */
[----:B------:R-:W-:Y:S01]  /*f960*/  MOV R197, c[0x0][0x32c] ;  /* 0x0000cb0000c57a02 */ /* 0x000fe20000000f00 */
[----:B------:R-:W-:Y:S02]  /*f970*/  FADD.FTZ R250, R191, R250 ;  /* 0x000000fabffa7221 */ /* 0x000fe40000010000 */
[C---:B--2---:R-:W-:Y:S08]  /*f980*/  HMMA.16816.F32 R36, R132.reuse, R164, R36 ;  /* 0x000000a48424723c */ /* 0x044ff00000001824 */
[C---:B------:R-:W-:Y:S01]  /*f990*/  HMMA.16816.F32 R40, R132.reuse, R166, R40 ;  /* 0x000000a68428723c */ /* 0x040fe20000001828 */
[----:B------:R-:W-:Y:S07]  /*f9a0*/  LDSM.16.MT88.4 R164, [R213+0x5080] ;  /* 0x00508000d5a4783b */ /* 0x000fee0000004200 */
[C---:B----4-:R-:W-:Y:S08]  /*f9b0*/  HMMA.16816.F32 R44, R132.reuse, R140, R44 ;  /* 0x0000008c842c723c */ /* 0x050ff0000000182c */
[C---:B------:R-:W-:Y:S01]  /*f9c0*/  HMMA.16816.F32 R48, R132.reuse, R142, R48 ;  /* 0x0000008e8430723c */ /* 0x040fe20000001830 */
[----:B------:R-:W2:Y:S07]  /*f9d0*/  LDSM.16.MT88.4 R140, [R216+0x9080] ;  /* 0x00908000d88c783b */ /* 0x000eae0000004200 */
[C---:B---3--:R-:W-:Y:S07]  /*f9e0*/  HMMA.16816.F32 R52, R132.reuse, R160, R52 ;  /* 0x000000a08434723c */ /* 0x048fee0000001834 */
[----:B------:R-:W-:Y:S01]  /*f9f0*/  F2FP.PACK_AB R160, R189, R191 ;  /* 0x000000bfbda0723e */ /* 0x000fe200000000ff */
[C---:B------:R-:W-:Y:S04]  /*fa00*/  HMMA.16816.F32 R56, R132.reuse, R162, R56 ;  /* 0x000000a28438723c */ /* 0x040fe80000001838 */
[----:B-1----:R-:W-:Y:S01]  /*fa10*/  F2FP.PACK_AB R161, R188, R159 ;  /* 0x0000009fbca1723e */ /* 0x002fe200000000ff */
[----:B------:R-:W-:Y:S02]  /*fa20*/  FADD.FTZ R159, R159, R0 ;  /* 0x000000009f9f7221 */ /* 0x000fe40000010000 */
[----:B------:R-:W-:Y:S01]  /*fa30*/  F2FP.PACK_AB R162, R192, R187 ;  /* 0x000000bbc0a2723e */ /* 0x000fe200000000ff */
[C---:B------:R-:W-:Y:S04]  /*fa40*/  HMMA.16816.F32 R60, R132.reuse, R168, R60 ;  /* 0x000000a8843c723c */ /* 0x040fe8000000183c */
[----:B------:R-:W-:Y:S01]  /*fa50*/  F2FP.PACK_AB R163, R185, R186 ;  /* 0x000000bab9a3723e */ /* 0x000fe200000000ff */
[----:B------:R-:W-:Y:S02]  /*fa60*/  FADD.FTZ R0, R189, R250 ;  /* 0x000000fabd007221 */ /* 0x000fe40000010000 */
[----:B------:R-:W-:Y:S01]  /*fa70*/  FADD.FTZ R159, R188, R159 ;  /* 0x0000009fbc9f7221 */ /* 0x000fe20000010000 */
[C---:B------:R-:W-:Y:S01]  /*fa80*/  HMMA.16816.F32 R64, R132.reuse, R170, R64 ;  /* 0x000000aa8440723c */ /* 0x040fe20000001840 */
[----:B------:R-:W-:Y:S03]  /*fa90*/  LDSM.16.MT88.4 R168, [R212+0x5080] ;  /* 0x00508000d4a8783b */ /* 0x000fe60000004200 */
[----:B------:R-:W-:Y:S01]  /*faa0*/  FADD.FTZ R187, R187, R0 ;  /* 0x00000000bbbb7221 */ /* 0x000fe20000010000 */
[----:B------:R-:W-:Y:S01]  /*fab0*/  MOV R0, R157 ;  /* 0x0000009d00007202 */ /* 0x000fe20000000f00 */
[----:B------:R-:W-:Y:S02]  /*fac0*/  FADD.FTZ R186, R186, R159 ;  /* 0x0000009fbaba7221 */ /* 0x000fe40000010000 */
[C---:B-----5:R-:W-:Y:S04]  /*fad0*/  HMMA.16816.F32 R68, R132.reuse, R136, R68 ;  /* 0x000000888444723c */ /* 0x060fe80000001844 */
[----:B------:R-:W-:Y:S02]  /*fae0*/  FADD.FTZ R247, R192, R187 ;  /* 0x000000bbc0f77221 */ /* 0x000fe40000010000 */
[----:B------:R-:W-:Y:S02]  /*faf0*/  FADD.FTZ R243, R185, R186 ;  /* 0x000000bab9f37221 */ /* 0x000fe40000010000 */
[C---:B------:R-:W-:Y:S01]  /*fb00*/  HMMA.16816.F32 R72, R132.reuse, R138, R72 ;  /* 0x0000008a8448723c */ /* 0x040fe20000001848 */
[----:B------:R-:W1:Y:S07]  /*fb10*/  LDSM.16.MT88.4 R136, [R214+0x9080] ;  /* 0x00908000d688783b */ /* 0x000e6e0000004200 */
[C---:B------:R-:W-:Y:S08]  /*fb20*/  HMMA.16816.F32 R76, R132.reuse, R172, R76 ;  /* 0x000000ac844c723c */ /* 0x040ff0000000184c */
[C---:B------:R-:W-:Y:S01]  /*fb30*/  HMMA.16816.F32 R80, R132.reuse, R174, R80 ;  /* 0x000000ae8450723c */ /* 0x040fe20000001850 */
[----:B------:R-:W-:Y:S07]  /*fb40*/  LDSM.16.MT88.4 R172, [R216+0x6880] ;  /* 0x00688000d8ac783b */ /* 0x000fee0000004200 */
        /* <DEDUP_REMOVED lines=8> */
[----:B------:R-:W-:Y:S07]  /*fbd0*/  LDSM.16.MT88.4 R140, [R214+0x5080] ;  /* 0x00508000d68c783b */ /* 0x000fee0000004200 */
[C---:B-1----:R-:W-:Y:S08]  /*fbe0*/  HMMA.16816.F32 R108, R132.reuse, R136, R108 ;  /* 0x00000088846c723c */ /* 0x042ff0000000186c */
[C---:B------:R-:W-:Y:S01]  /*fbf0*/  HMMA.16816.F32 R112, R132.reuse, R138, R112 ;  /* 0x0000008a8470723c */ /* 0x040fe20000001870 */
[----:B------:R-:W1:Y:S07]  /*fc00*/  LDSM.16.MT88.4 R136, [R216+0x5080] ;  /* 0x00508000d888783b */ /* 0x000e6e0000004200 */
[C---:B---3--:R-:W-:Y:S08]  /*fc10*/  HMMA.16816.F32 R116, R132.reuse, R144, R116 ;  /* 0x000000908474723c */ /* 0x048ff00000001874 */
        /* <DEDUP_REMOVED lines=43> */
[----:B------:R-:W-:Y:S01]  /*fed0*/  IADD3 R4, R246, -0x1, RZ ;  /* 0xfffffffff6047810 */ /* 0x000fe20007ffe0ff */
[C---:B------:R-:W-:Y:S04]  /*fee0*/  HMMA.16816.F32 R120, R160.reuse, R6, R120 ;  /* 0x00000006a078723c */ /* 0x040fe80000001878 */
[----:B------:R-:W-:Y:S04]  /*fef0*/  MOV R246, R4 ;  /* 0x0000000400f67202 */ /* 0x000fe80000000f00 */
[C---:B--2---:R-:W-:Y:S08]  /*ff00*/  HMMA.16816.F32 R124, R160.reuse, R8, R124 ;  /* 0x00000008a07c723c */ /* 0x044ff0000000187c */
[----:B------:R-:W-:Y:S01]  /*ff10*/  HMMA.16816.F32 R128, R160, R10, R128 ;  /* 0x0000000aa080723c */ /* 0x000fe20000001880 */
[----:B------:R-:W-:-:S07]  /*ff20*/  @P0 BRA `(.L_x_1114) ;  /* 0xffffc9f000000947 */ /* 0x000fce000383ffff */
[----:B------:R-:W-:Y:S06]  /*ff30*/  @!UPT UIADD3 URZ, URZ, URZ, URZ ;  /* 0x0000003f3f3ff290 */ /* 0x000fec000fffe03f */
[----:B------:R-:W-:Y:S01]  /*ff40*/  IMAD.SHL.U32 R170, R176, 0x80, RZ ;  /* 0x00000080b0aa7824 */ /* 0x000fe200078e00ff */
[----:B------:R-:W-:Y:S01]  /*ff50*/  MOV R0, R157 ;  /* 0x0000009d00007202 */ /* 0x000fe20000000f00 */
[----:B------:R-:W-:Y:S01]  /*ff60*/  IMAD.MOV.U32 R2, RZ, RZ, R156 ;  /* 0x000000ffff027224 */ /* 0x000fe200078e009c */
[----:B------:R-:W-:-:S07]  /*ff70*/  MOV R246, R4 ;  /* 0x0000000400f67202 */ /* 0x000fce0000000f00 */
.L_x_1101:
[----:B------:R-:W2:Y:S04]  /*ff80*/  LDL R5, [R1+0x64] ;  /* 0x0000640001057983 */ /* 0x000ea80000100800 */
[----:B------:R-:W3:Y:S01]  /*ff90*/  LDL R4, [R1+0x58] ;  /* 0x0000580001047983 */ /* 0x000ee20000100800 */
[----:B------:R-:W-:Y:S01]  /*ffa0*/  IMAD.MOV.U32 R250, RZ, RZ, c[0x0][0x2c4] ;  /* 0x0000b100fffa7624 */ /* 0x000fe200078e00ff */
[----:B------:R-:W-:Y:S01]  /*ffb0*/  IADD3 R170, R170, 0x7f, RZ ;  /* 0x0000007faaaa7810 */ /* 0x000fe20007ffe0ff */
[----:B------:R-:W-:-:S03]  /*ffc0*/  IMAD.MOV.U32 R249, RZ, RZ, c[0x0][0x32c] ;  /* 0x0000cb00fff97624 */ /* 0x000fc600078e00ff */
[----:B------:R-:W-:-:S13]  /*ffd0*/  ISETP.NE.AND P0, PT, R250, 0x1, PT ;  /* 0x00000001fa00780c */ /* 0x000fda0003f05270 */
[----:B------:R-:W-:-:S05]  /*ffe0*/  @P0 IMAD.HI.U32 R6, R170, c[0x0][0x2c8], RZ ;  /* 0x0000b200aa060a27 */ /* 0x000fca00078e00ff */
[----:B------:R-:W-:Y:S02]  /*fff0*/  @P0 SHF.R.U32.HI R170, RZ, c[0x0][0x2cc], R6 ;  /* 0x0000b300ffaa0a19 */ /* 0x000fe40000011606 */
[----:B------:R-:W-:Y:S02]  /*10000*/  ISETP.GE.AND P0, PT, R249, 0x1, PT ;  /* 0x00000001f900780c */ /* 0x000fe40003f06270 */
[----:B--2---:R-:W-:-:S05]  /*10010*/  IADD3 R5, R170, 0x1, R5 ;  /* 0x00000001aa057810 */ /* 0x004fca0007ffe005 */
[----:B---3--:R-:W-:-:S05]  /*10020*/  IMAD.IADD R6, R5, 0x1, -R4 ;  /* 0x0000000105067824 */ /* 0x008fca00078e0a04 */
[----:B------:R-:W-:Y:S01]  /*10030*/  IADD3 R4, R6, -c[0x0][0x324], RZ ;  /* 0x8000c90006047a10 */ /* 0x000fe20007ffe0ff */
        /* <DEDUP_REMOVED lines=10> */
.L_x_1117:
[----:B------:R-:W-:-:S13]  /*100e0*/  ISETP.NE.AND P0, PT, R249, 0x1, PT ;  /* 0x00000001f900780c */ /* 0x000fda0003f05270 */
[----:B------:R-:W-:-:S05]  /*100f0*/  @P0 IMAD.HI.U32 R5, R6, c[0x0][0x330], RZ ;  /* 0x0000cc0006050a27 */ /* 0x000fca00078e00ff */
[----:B------:R-:W-:Y:S02]  /*10100*/  @P0 SHF.R.U32.HI R6, RZ, c[0x0][0x334], R5 ;  /* 0x0000cd00ff060a19 */ /* 0x000fe40000011605 */
.L_x_1118:
[----:B------:R-:W-:Y:S05]  /*10110*/  BSYNC B0 ;  /* 0x0000000000007941 */ /* 0x000fea0003800000 */
.L_x_1116:
[----:B------:R-:W-:-:S05]  /*10120*/  IMAD R5, R6, c[0x0][0x32c], RZ ;  /* 0x0000cb0006057a24 */ /* 0x000fca00078e02ff */
[----:B------:R-:W-:-:S04]  /*10130*/  IMNMX R4, R4, R5, !PT ;  /* 0x0000000504047217 */ /* 0x000fc80007800200 */
.L_x_1115:
[----:B------:R-:W-:-:S05]  /*10140*/  IADD3 R5, R4, 0x2f, RZ ;  /* 0x0000002f04057810 */ /* 0x000fca0007ffe0ff */
[----:B------:R-:W-:-:S05]  /*10150*/  IMAD.HI R5, R5, 0x2aaaaaab, RZ ;  /* 0x2aaaaaab05057827 */ /* 0x000fca00078e02ff */
[----:B------:R-:W-:-:S04]  /*10160*/  SHF.R.U32.HI R4, RZ, 0x1f, R5 ;  /* 0x0000001fff047819 */ /* 0x000fc80000011605 */
[----:B------:R-:W-:-:S04]  /*10170*/  LEA.HI.SX32 R4, R5, R4, 0x1d ;  /* 0x0000000405047211 */ /* 0x000fc800078feaff */
[----:B------:R-:W-:-:S04]  /*10180*/  IMNMX R252, R229, R4, !PT ;  /* 0x00000004e5fc7217 */ /* 0x000fc80007800200 */
[----:B------:R-:W-:-:S13]  /*10190*/  ISETP.GE.AND P0, PT, R246, R252, PT ;  /* 0x000000fcf600720c */ /* 0x000fda0003f06270 */
[----:B------:R-:W-:Y:S05]  /*101a0*/  @!P0 BRA `(.L_x_1119) ;  /* 0x00002b5000008947 */ /* 0x000fea0003800000 */
.L_x_1124:
[----:B------:R-:W-:Y:S04]  /*101b0*/  DEPBAR.LE SB0, 0x0 ;  /* 0x000080000000791a */ /* 0x000fe80000000000 */
[----:B------:R-:W-:Y:S01]  /*101c0*/  WARPSYNC 0xffffffff ;  /* 0xffffffff00007948 */ /* 0x000fe20003800000 */
[----:B------:R-:W-:Y:S01]  /*101d0*/  BAR.SYNC.DEFER_BLOCKING 0x0 ;  /* 0x0000000000007b1d */ /* 0x000fe20000010000 */
[----:B------:R-:W-:Y:S01]  /*101e0*/  ISETP.GT.AND P0, PT, R229, R246, PT ;  /* 0x000000f6e500720c */ /* 0x000fe20003f04270 */
[----:B------:R-:W-:Y:S01]  /*101f0*/  IMAD.MOV.U32 R157, RZ, RZ, R0 ;  /* 0x000000ffff9d7224 */ /* 0x000fe200078e0000 */
[----:B------:R-:W-:Y:S01]  /*10200*/  ISETP.GE.AND P3, PT, R225, c[0x0][0x1d4], PT ;  /* 0x00007500e1007a0c */ /* 0x000fe20003f66270 */
[----:B------:R-:W-:Y:S01]  /*10210*/  IMAD.MOV.U32 R251, RZ, RZ, R246 ;  /* 0x000000fffffb7224 */ /* 0x000fe200078e00f6 */
        /* <DEDUP_REMOVED lines=45> */
.L_x_1121:
[----:B------:R-:W-:Y:S05]  /*104f0*/  BSYNC B0 ;  /* 0x0000000000007941 */ /* 0x000fea0003800000 */
.L_x_1120:
        /* <DEDUP_REMOVED lines=204> */
[----:B------:R1:W1:Y:S01]  /*111c0*/  MUFU.TANH R158, R27 ;  /* 0x0000001b009e7308 */ /* 0x0002620000002400 */
[----:B------:R-:W-:-:S05]  /*111d0*/  @!P0 BRA `(.L_x_1123) ;  /* 0x0000020000008947 */ /* 0x000fca0003800000 */
[----:B--234-:R-:W-:Y:S04]  /*111e0*/  IADD3 R5, R246, -0x1, RZ ;  /* 0xfffffffff6057810 */ /* 0x01cfe80007ffe0ff */
[----:B------:R-:W-:Y:S01]  /*111f0*/  SHF.R.S32.HI R4, RZ, 0x1f, R5 ;  /* 0x0000001fff047819 */ /* 0x000fe20000011405 */
[C---:B-1----:R-:W-:Y:S04]  /*11200*/  IMAD.WIDE.U32 R12, R5.reuse, c[0x0][0x1e0], RZ ;  /* 0x00007800050c7a25 */ /* 0x042fe800078e00ff */
        /* <DEDUP_REMOVED lines=29> */
.L_x_1123:
[----:B--234-:R-:W-:Y:S05]  /*113e0*/  BSYNC B0 ;  /* 0x0000000000007941 */ /* 0x01cfea0003800000 */
.L_x_1122:
[----:B-1----:R-:W-:Y:S01]  /*113f0*/  FMNMX.FTZ R7, R177, R0, !PT ;  /* 0x00000000b1077209 */ /* 0x002fe20007810000 */
        /* <DEDUP_REMOVED lines=24> */
[----:B------:R-:W-:Y:S02]  /*11580*/  ISETP.GT.AND P0, PT, R251, R252, PT ;  /* 0x000000fcfb00720c */ /* 0x000fe40003f04270 */
[----:B------:R-:W-:Y:S02]  /*11590*/  FMNMX.FTZ R12, R184, R5, !PT ;  /* 0x00000005b80c7209 */ /* 0x000fe40007810000 */
[----:B------:R-:W-:Y:S02]  /*115a0*/  FMNMX.FTZ R5, R159, R0, !PT ;  /* 0x000000009f057209 */ /* 0x000fe40007810000 */
[----:B------:R-:W-:Y:S01]  /*115b0*/  IADD3 R246, R246, -0x1, RZ ;  /* 0xfffffffff6f67810 */ /* 0x000fe20007ffe0ff */
[----:B------:R-:W-:Y:S01]  /*115c0*/  SHFL.BFLY PT, R13, R12, 0x2, 0x1f ;  /* 0x0c401f000c0d7f89 */ /* 0x000fe200000e0000 */
[----:B------:R-:W-:Y:S07]  /*115d0*/  FMNMX.FTZ R7, R158, R5, !PT ;  /* 0x000000059e077209 */ /* 0x000fee0007810000 */
[----:B------:R-:W1:Y:S02]  /*115e0*/  SHFL.BFLY PT, R0, R7, 0x2, 0x1f ;  /* 0x0c401f0007007f89 */ /* 0x000e6400000e0000 */
[----:B-1----:R-:W-:Y:S02]  /*115f0*/  FMNMX.FTZ R6, R7, R0, !PT ;  /* 0x0000000007067209 */ /* 0x002fe40007810000 */
[----:B------:R-:W-:Y:S04]  /*11600*/  FMNMX.FTZ R11, R12, R13, !PT ;  /* 0x0000000d0c0b7209 */ /* 0x000fe80007810000 */
[----:B------:R-:W-:Y:S08]  /*11610*/  LDSM.16.MT88.4 R12, [R216+0x4080] ;  /* 0x00408000d80c783b */ /* 0x000ff00000004200 */
[----:B------:R-:W1:Y:S08]  /*11620*/  SHFL.BFLY PT, R4, R11, 0x1, 0x1f ;  /* 0x0c201f000b047f89 */ /* 0x000e7000000e0000 */
[----:B------:R-:W2:Y:S01]  /*11630*/  SHFL.BFLY PT, R5, R6, 0x1, 0x1f ;  /* 0x0c201f0006057f89 */ /* 0x000ea200000e0000 */
[----:B-1----:R-:W-:Y:S05]  /*11640*/  FMNMX.FTZ R0, R11, R4, !PT ;  /* 0x000000040b007209 */ /* 0x002fea0007810000 */
[C---:B------:R-:W-:Y:S02]  /*11650*/  FADD.FTZ R4, -R0.reuse, R157 ;  /* 0x0000009d00047221 */ /* 0x040fe40000010100 */
[----:B------:R-:W-:Y:S01]  /*11660*/  FMUL.FTZ R187, R0, c[0x0][0x2d0] ;  /* 0x0000b40000bb7a20 */ /* 0x000fe20000410000 */
[----:B--2---:R-:W-:Y:S01]  /*11670*/  FMNMX.FTZ R157, R6, R5, !PT ;  /* 0x00000005069d7209 */ /* 0x004fe20007810000 */
[----:B------:R-:W-:Y:S02]  /*11680*/  FMUL.FTZ R156, R4, c[0x0][0x2d0] ;  /* 0x0000b400049c7a20 */ /* 0x000fe40000410000 */
[----:B------:R-:W-:Y:S02]  /*11690*/  FFMA.FTZ R183, R177, c[0x0][0x2d0], -R187 ;  /* 0x0000b400b1b77a23 */ /* 0x000fe400000108bb */
[C---:B------:R-:W-:Y:S02]  /*116a0*/  FMUL.FTZ R185, R157.reuse, c[0x0][0x2d0] ;  /* 0x0000b4009db97a20 */ /* 0x040fe40000410000 */
[----:B------:R-:W-:Y:S01]  /*116b0*/  FADD.FTZ R4, -R157, R2 ;  /* 0x000000029d047221 */ /* 0x000fe20000010100 */
[----:B------:R-:W1:Y:S01]  /*116c0*/  MUFU.EX2 R156, R156 ;  /* 0x0000009c009c7308 */ /* 0x000e620000000800 */
[--C-:B------:R-:W-:Y:S02]  /*116d0*/  FFMA.FTZ R179, R175, c[0x0][0x2d0], -R185.reuse ;  /* 0x0000b400afb37a23 */ /* 0x100fe400000108b9 */
[----:B------:R-:W-:Y:S02]  /*116e0*/  FFMA.FTZ R177, R10, c[0x0][0x2d0], -R185 ;  /* 0x0000b4000ab17a23 */ /* 0x000fe400000108b9 */
[----:B------:R-:W-:Y:S02]  /*116f0*/  FMUL.FTZ R2, R4, c[0x0][0x2d0] ;  /* 0x0000b40004027a20 */ /* 0x000fe40000410000 */
[--C-:B------:R-:W-:Y:S02]  /*11700*/  FFMA.FTZ R182, R178, c[0x0][0x2d0], -R187.reuse ;  /* 0x0000b400b2b67a23 */ /* 0x100fe400000108bb */
[--C-:B------:R-:W-:Y:S01]  /*11710*/  FFMA.FTZ R181, R180, c[0x0][0x2d0], -R187.reuse ;  /* 0x0000b400b4b57a23 */ /* 0x100fe200000108bb */
[----:B------:R-:W-:Y:S01]  /*11720*/  MUFU.EX2 R183, R183 ;  /* 0x000000b700b77308 */ /* 0x000fe20000000800 */
[----:B------:R-:W-:Y:S02]  /*11730*/  FFMA.FTZ R180, R9, c[0x0][0x2d0], -R187 ;  /* 0x0000b40009b47a23 */ /* 0x000fe400000108bb */
[--C-:B------:R-:W-:Y:S02]  /*11740*/  FFMA.FTZ R178, R176, c[0x0][0x2d0], -R185.reuse ;  /* 0x0000b400b0b27a23 */ /* 0x100fe400000108b9 */
[----:B------:R-:W-:Y:S02]  /*11750*/  FFMA.FTZ R176, R8, c[0x0][0x2d0], -R185 ;  /* 0x0000b40008b07a23 */ /* 0x000fe400000108b9 */
[--C-:B------:R-:W-:Y:S02]  /*11760*/  FFMA.FTZ R189, R173, c[0x0][0x2d0], -R187.reuse ;  /* 0x0000b400adbd7a23 */ /* 0x100fe400000108bb */
[----:B------:R-:W-:Y:S01]  /*11770*/  FFMA.FTZ R194, R171, c[0x0][0x2d0], -R187 ;  /* 0x0000b400abc27a23 */ /* 0x000fe200000108bb */
[----:B------:R-:W2:Y:S01]  /*11780*/  MUFU.EX2 R2, R2 ;  /* 0x0000000200027308 */ /* 0x000ea20000000800 */
[----:B------:R-:W-:Y:S02]  /*11790*/  FFMA.FTZ R191, R169, c[0x0][0x2d0], -R185 ;  /* 0x0000b400a9bf7a23 */ /* 0x000fe400000108b9 */
[--C-:B------:R-:W-:Y:S02]  /*117a0*/  FFMA.FTZ R195, R174, c[0x0][0x2d0], -R187.reuse ;  /* 0x0000b400aec37a23 */ /* 0x100fe400000108bb */
[C---:B-1----:R-:W-:Y:S02]  /*117b0*/  FMUL.FTZ R4, R156.reuse, R152 ;  /* 0x000000989c047220 */ /* 0x042fe40000410000 */
[C---:B------:R-:W-:Y:S02]  /*117c0*/  FMUL.FTZ R5, R156.reuse, R153 ;  /* 0x000000999c057220 */ /* 0x040fe40000410000 */
[C---:B------:R-:W-:Y:S01]  /*117d0*/  FMUL.FTZ R8, R156.reuse, R148 ;  /* 0x000000949c087220 */ /* 0x040fe20000410000 */
[----:B------:R-:W1:Y:S01]  /*117e0*/  MUFU.EX2 R182, R182 ;  /* 0x000000b600b67308 */ /* 0x000e620000000800 */
[C---:B------:R-:W-:Y:S02]  /*117f0*/  FMUL.FTZ R9, R156.reuse, R149 ;  /* 0x000000959c097220 */ /* 0x040fe40000410000 */
[C---:B------:R-:W-:Y:S02]  /*11800*/  FMUL.FTZ R16, R156.reuse, R140 ;  /* 0x0000008c9c107220 */ /* 0x040fe40000410000 */
[C---:B------:R-:W-:Y:S02]  /*11810*/  FMUL.FTZ R17, R156.reuse, R141 ;  /* 0x0000008d9c117220 */ /* 0x040fe40000410000 */
[C---:B------:R-:W-:Y:S02]  /*11820*/  FMUL.FTZ R24, R156.reuse, R132 ;  /* 0x000000849c187220 */ /* 0x040fe40000410000 */
[----:B------:R-:W-:Y:S01]  /*11830*/  FMUL.FTZ R25, R156, R133 ;  /* 0x000000859c197220 */ /* 0x000fe20000410000 */
[----:B------:R-:W-:Y:S01]  /*11840*/  MUFU.EX2 R181, R181 ;  /* 0x000000b500b57308 */ /* 0x000fe20000000800 */
[----:B------:R-:W-:Y:S02]  /*11850*/  FFMA.FTZ R193, R172, c[0x0][0x2d0], -R187 ;  /* 0x0000b400acc17a23 */ /* 0x000fe400000108bb */
[----:B------:R-:W-:Y:S01]  /*11860*/  LDSM.16.MT88.4 R172, [R216+0x7880] ;  /* 0x00788000d8ac783b */ /* 0x000fe20000004200 */
[C---:B--2---:R-:W-:Y:S02]  /*11870*/  FMUL.FTZ R6, R2.reuse, R154 ;  /* 0x0000009a02067220 */ /* 0x044fe40000410000 */
[C---:B------:R-:W-:Y:S02]  /*11880*/  FMUL.FTZ R7, R2.reuse, R155 ;  /* 0x0000009b02077220 */ /* 0x040fe40000410000 */
[C---:B------:R-:W-:Y:S02]  /*11890*/  FMUL.FTZ R10, R2.reuse, R150 ;  /* 0x00000096020a7220 */ /* 0x040fe40000410000 */
[----:B------:R-:W2:Y:S01]  /*118a0*/  MUFU.EX2 R180, R180 ;  /* 0x000000b400b47308 */ /* 0x000ea20000000800 */
[C---:B------:R-:W-:Y:S02]  /*118b0*/  FMUL.FTZ R11, R2.reuse, R151 ;  /* 0x00000097020b7220 */ /* 0x040fe40000410000 */
[----:B------:R-:W-:Y:S01]  /*118c0*/  FMUL.FTZ R18, R2, R142 ;  /* 0x0000008e02127220 */ /* 0x000fe20000410000 */
[----:B-1----:R-:W-:Y:S01]  /*118d0*/  F2FP.PACK_AB R152, R182, R183 ;  /* 0x000000b7b698723e */ /* 0x002fe200000000ff */
[C---:B------:R-:W-:Y:S01]  /*118e0*/  FMUL.FTZ R19, R2.reuse, R143 ;  /* 0x0000008f02137220 */ /* 0x040fe20000410000 */
[----:B------:R-:W-:Y:S01]  /*118f0*/  LDSM.16.MT88.4 R148, [R213+0x4880] ;  /* 0x00488000d594783b */ /* 0x000fe20000004200 */
[C---:B------:R-:W-:Y:S02]  /*11900*/  FMUL.FTZ R26, R2.reuse, R134 ;  /* 0x00000086021a7220 */ /* 0x040fe40000410000 */
[----:B------:R-:W-:Y:S01]  /*11910*/  FMUL.FTZ R27, R2, R135 ;  /* 0x00000087021b7220 */ /* 0x000fe20000410000 */
[----:B------:R-:W-:Y:S01]  /*11920*/  MUFU.EX2 R179, R179 ;  /* 0x000000b300b37308 */ /* 0x000fe20000000800 */
[--C-:B------:R-:W-:Y:S02]  /*11930*/  FFMA.FTZ R197, R170, c[0x0][0x2d0], -R185.reuse ;  /* 0x0000b400aac57a23 */ /* 0x100fe400000108b9 */
[--C-:B------:R-:W-:Y:S01]  /*11940*/  FFMA.FTZ R199, R168, c[0x0][0x2d0], -R185.reuse ;  /* 0x0000b400a8c77a23 */ /* 0x100fe200000108b9 */
[----:B------:R-:W-:Y:S01]  /*11950*/  LDSM.16.MT88.4 R132, [R214+0x5880] ;  /* 0x00588000d684783b */ /* 0x000fe20000004200 */
[C---:B------:R-:W-:Y:S02]  /*11960*/  FMUL.FTZ R28, R156.reuse, R28 ;  /* 0x0000001c9c1c7220 */ /* 0x040fe40000410000 */
[----:B------:R-:W-:Y:S02]  /*11970*/  FMUL.FTZ R29, R156, R29 ;  /* 0x0000001d9c1d7220 */ /* 0x000fe40000410000 */
[C---:B------:R-:W-:Y:S01]  /*11980*/  FMUL.FTZ R30, R2.reuse, R30 ;  /* 0x0000001e021e7220 */ /* 0x040fe20000410000 */
[----:B------:R-:W1:Y:S01]  /*11990*/  MUFU.EX2 R178, R178 ;  /* 0x000000b200b27308 */ /* 0x000e620000000800 */
[----:B------:R-:W-:Y:S01]  /*119a0*/  FMUL.FTZ R31, R2, R31 ;  /* 0x0000001f021f7220 */ /* 0x000fe20000410000 */
[----:B------:R-:W-:Y:S01]  /*119b0*/  LDSM.16.MT88.4 R140, [R213+0x5880] ;  /* 0x00588000d58c783b */ /* 0x000fe20000004200 */
[----:B------:R-:W-:Y:S01]  /*119c0*/  FMUL.FTZ R32, R156, R32 ;  /* 0x000000209c207220 */ /* 0x000fe20000410000 */
[----:B--2---:R-:W-:Y:S01]  /*119d0*/  F2FP.PACK_AB R154, R180, R181 ;  /* 0x000000b5b49a723e */ /* 0x004fe200000000ff */
[----:B------:R-:W-:Y:S02]  /*119e0*/  FMUL.FTZ R33, R156, R33 ;  /* 0x000000219c217220 */ /* 0x000fe40000410000 */
[C---:B------:R-:W-:Y:S02]  /*119f0*/  FMUL.FTZ R34, R2.reuse, R34 ;  /* 0x0000002202227220 */ /* 0x040fe40000410000 */
[----:B------:R-:W-:Y:S01]  /*11a00*/  FMUL.FTZ R35, R2, R35 ;  /* 0x0000002302237220 */ /* 0x000fe20000410000 */
[----:B------:R-:W-:Y:S01]  /*11a10*/  MUFU.EX2 R177, R177 ;  /* 0x000000b100b17308 */ /* 0x000fe20000000800 */
[----:B------:R-:W-:Y:S01]  /*11a20*/  LDSM.16.MT88.4 R168, [R212+0x6080] ;  /* 0x00608000d4a8783b */ /* 0x000fe20000004200 */
[C---:B------:R-:W-:Y:S02]  /*11a30*/  FMUL.FTZ R36, R156.reuse, R36 ;  /* 0x000000249c247220 */ /* 0x040fe40000410000 */
[----:B------:R-:W-:Y:S02]  /*11a40*/  FMUL.FTZ R37, R156, R37 ;  /* 0x000000259c257220 */ /* 0x000fe40000410000 */
[C---:B------:R-:W-:Y:S02]  /*11a50*/  FMUL.FTZ R38, R2.reuse, R38 ;  /* 0x0000002602267220 */ /* 0x040fe40000410000 */
[----:B------:R-:W-:Y:S02]  /*11a60*/  FMUL.FTZ R39, R2, R39 ;  /* 0x0000002702277220 */ /* 0x000fe40000410000 */
[----:B------:R-:W2:Y:S01]  /*11a70*/  MUFU.EX2 R176, R176 ;  /* 0x000000b000b07308 */ /* 0x000ea20000000800 */
[C---:B------:R-:W-:Y:S02]  /*11a80*/  FMUL.FTZ R40, R156.reuse, R40 ;  /* 0x000000289c287220 */ /* 0x040fe40000410000 */
[----:B------:R-:W-:Y:S01]  /*11a90*/  FMUL.FTZ R41, R156, R41 ;  /* 0x000000299c297220 */ /* 0x000fe20000410000 */
[----:B-1----:R-:W-:Y:S01]  /*11aa0*/  F2FP.PACK_AB R153, R178, R179 ;  /* 0x000000b3b299723e */ /* 0x002fe200000000ff */
[C---:B------:R-:W-:Y:S02]  /*11ab0*/  FMUL.FTZ R42, R2.reuse, R42 ;  /* 0x0000002a022a7220 */ /* 0x040fe40000410000 */
[----:B------:R-:W-:Y:S02]  /*11ac0*/  FMUL.FTZ R43, R2, R43 ;  /* 0x0000002b022b7220 */ /* 0x000fe40000410000 */
[C---:B------:R-:W-:Y:S01]  /*11ad0*/  FMUL.FTZ R44, R156.reuse, R44 ;  /* 0x0000002c9c2c7220 */ /* 0x040fe20000410000 */
[----:B------:R-:W-:Y:S01]  /*11ae0*/  MUFU.EX2 R189, R189 ;  /* 0x000000bd00bd7308 */ /* 0x000fe20000000800 */
[----:B------:R-:W-:Y:S02]  /*11af0*/  FMUL.FTZ R45, R156, R45 ;  /* 0x0000002d9c2d7220 */ /* 0x000fe40000410000 */
[C---:B------:R-:W-:Y:S02]  /*11b00*/  FMUL.FTZ R46, R2.reuse, R46 ;  /* 0x0000002e022e7220 */ /* 0x040fe40000410000 */
[----:B------:R-:W-:Y:S02]  /*11b10*/  FMUL.FTZ R47, R2, R47 ;  /* 0x0000002f022f7220 */ /* 0x000fe40000410000 */
[C---:B------:R-:W-:Y:S02]  /*11b20*/  FMUL.FTZ R48, R156.reuse, R48 ;  /* 0x000000309c307220 */ /* 0x040fe40000410000 */
[----:B------:R-:W-:Y:S01]  /*11b30*/  FMUL.FTZ R49, R156, R49 ;  /* 0x000000319c317220 */ /* 0x000fe20000410000 */
[----:B------:R-:W1:Y:S01]  /*11b40*/  MUFU.EX2 R194, R194 ;  /* 0x000000c200c27308 */ /* 0x000e620000000800 */
[C---:B------:R-:W-:Y:S02]  /*11b50*/  FMUL.FTZ R50, R2.reuse, R50 ;  /* 0x0000003202327220 */ /* 0x040fe40000410000 */
[----:B------:R-:W-:Y:S01]  /*11b60*/  FMUL.FTZ R51, R2, R51 ;  /* 0x0000003302337220 */ /* 0x000fe20000410000 */
[----:B--2---:R-:W-:Y:S01]  /*11b70*/  F2FP.PACK_AB R155, R176, R177 ;  /* 0x000000b1b09b723e */ /* 0x004fe200000000ff */
[C---:B------:R-:W-:Y:S02]  /*11b80*/  FMUL.FTZ R52, R156.reuse, R52 ;  /* 0x000000349c347220 */ /* 0x040fe40000410000 */
[----:B------:R-:W-:Y:S02]  /*11b90*/  FMUL.FTZ R53, R156, R53 ;  /* 0x000000359c357220 */ /* 0x000fe40000410000 */
[C---:B------:R-:W-:Y:S01]  /*11ba0*/  FMUL.FTZ R54, R2.reuse, R54 ;  /* 0x0000003602367220 */ /* 0x040fe20000410000 */
[----:B------:R-:W-:Y:S01]  /*11bb0*/  MUFU.EX2 R191, R191 ;  /* 0x000000bf00bf7308 */ /* 0x000fe20000000800 */
[C---:B------:R-:W-:Y:S05]  /*11bc0*/  HMMA.16816.F32 R4, R152.reuse, R12, R4 ;  /* 0x0000000c9804723c */ /* 0x040fea0000001804 */
[----:B------:R-:W-:Y:S02]  /*11bd0*/  FMUL.FTZ R55, R2, R55 ;  /* 0x0000003702377220 */ /* 0x000fe40000410000 */
[C---:B------:R-:W-:Y:S01]  /*11be0*/  FMUL.FTZ R12, R156.reuse, R144 ;  /* 0x000000909c0c7220 */ /* 0x040fe20000410000 */
[C---:B------:R-:W-:Y:S01]  /*11bf0*/  HMMA.16816.F32 R8, R152.reuse, R14, R8 ;  /* 0x0000000e9808723c */ /* 0x040fe20000001808 */
[----:B------:R-:W-:Y:S03]  /*11c00*/  MUFU.EX2 R195, R195 ;  /* 0x000000c300c37308 */ /* 0x000fe60000000800 */
[C---:B------:R-:W-:Y:S02]  /*11c10*/  FMUL.FTZ R13, R156.reuse, R145 ;  /* 0x000000919c0d7220 */ /* 0x040fe40000410000 */
[----:B------:R-:W-:Y:S02]  /*11c20*/  FMUL.FTZ R56, R156, R56 ;  /* 0x000000389c387220 */ /* 0x000fe40000410000 */
[C---:B------:R-:W-:Y:S03]  /*11c30*/  FMUL.FTZ R14, R2.reuse, R146 ;  /* 0x00000092020e7220 */ /* 0x040fe60000410000 */
[----:B------:R-:W2:Y:S01]  /*11c40*/  MUFU.EX2 R193, R193 ;  /* 0x000000c100c17308 */ /* 0x000ea20000000800 */
[----:B------:R-:W-:Y:S02]  /*11c50*/  FMUL.FTZ R15, R2, R147 ;  /* 0x00000093020f7220 */ /* 0x000fe40000410000 */
[----:B------:R-:W3:Y:S01]  /*11c60*/  LDSM.16.MT88.4 R144, [R212+0x4080] ;  /* 0x00408000d490783b */ /* 0x000ee20000004200 */
[----:B------:R-:W-:Y:S02]  /*11c70*/  FMUL.FTZ R57, R156, R57 ;  /* 0x000000399c397220 */ /* 0x000fe40000410000 */
[C---:B------:R-:W-:Y:S02]  /*11c80*/  FMUL.FTZ R58, R2.reuse, R58 ;  /* 0x0000003a023a7220 */ /* 0x040fe40000410000 */
[C---:B------:R-:W-:Y:S02]  /*11c90*/  HMMA.16816.F32 R12, R152.reuse, R20, R12 ;  /* 0x00000014980c723c */ /* 0x040fe4000000180c */
[----:B------:R-:W-:Y:S01]  /*11ca0*/  MUFU.EX2 R197, R197 ;  /* 0x000000c500c57308 */ /* 0x000fe20000000800 */
[----:B------:R-:W-:Y:S02]  /*11cb0*/  FMUL.FTZ R59, R2, R59 ;  /* 0x0000003b023b7220 */ /* 0x000fe40000410000 */
[C---:B------:R-:W-:Y:S02]  /*11cc0*/  FMUL.FTZ R60, R156.reuse, R60 ;  /* 0x0000003c9c3c7220 */ /* 0x040fe40000410000 */
[C---:B------:R-:W-:Y:S01]  /*11cd0*/  FMUL.FTZ R20, R156.reuse, R136 ;  /* 0x000000889c147220 */ /* 0x040fe20000410000 */
[C---:B------:R-:W-:Y:S04]  /*11ce0*/  HMMA.16816.F32 R16, R152.reuse, R22, R16 ;  /* 0x000000169810723c */ /* 0x040fe80000001810 */
[C---:B------:R-:W-:Y:S01]  /*11cf0*/  FMUL.FTZ R21, R156.reuse, R137 ;  /* 0x000000899c157220 */ /* 0x040fe20000410000 */
[----:B------:R-:W-:Y:S01]  /*11d00*/  MUFU.EX2 R199, R199 ;  /* 0x000000c700c77308 */ /* 0x000fe20000000800 */
[----:B------:R-:W-:Y:S02]  /*11d10*/  FMUL.FTZ R61, R156, R61 ;  /* 0x0000003d9c3d7220 */ /* 0x000fe40000410000 */
[C---:B------:R-:W-:Y:S04]  /*11d20*/  FMUL.FTZ R22, R2.reuse, R138 ;  /* 0x0000008a02167220 */ /* 0x040fe80000410000 */
[C---:B------:R-:W-:Y:S02]  /*11d30*/  FMUL.FTZ R23, R2.reuse, R139 ;  /* 0x0000008b02177220 */ /* 0x040fe40000410000 */
[----:B------:R-:W4:Y:S01]  /*11d40*/  LDSM.16.MT88.4 R136, [R216+0x5880] ;  /* 0x00588000d888783b */ /* 0x000f220000004200 */
[C---:B------:R-:W-:Y:S02]  /*11d50*/  FMUL.FTZ R62, R2.reuse, R62 ;  /* 0x0000003e023e7220 */ /* 0x040fe40000410000 */
[----:B------:R-:W-:Y:S02]  /*11d60*/  FMUL.FTZ R63, R2, R63 ;  /* 0x0000003f023f7220 */ /* 0x000fe40000410000 */
[C---:B------:R-:W-:Y:S03]  /*11d70*/  HMMA.16816.F32 R20, R152.reuse, R160, R20 ;  /* 0x000000a09814723c */ /* 0x040fe60000001814 */
[C---:B------:R-:W-:Y:S02]  /*11d80*/  FMUL.FTZ R64, R156.reuse, R64 ;  /* 0x000000409c407220 */ /* 0x040fe40000410000 */
[----:B------:R-:W-:Y:S02]  /*11d90*/  FMUL.FTZ R65, R156, R65 ;  /* 0x000000419c417220 */ /* 0x000fe40000410000 */
[C---:B------:R-:W-:Y:S01]  /*11da0*/  FMUL.FTZ R66, R2.reuse, R66 ;  /* 0x0000004202427220 */ /* 0x040fe20000410000 */
[C---:B------:R-:W-:Y:S01]  /*11db0*/  HMMA.16816.F32 R24, R152.reuse, R162, R24 ;  /* 0x000000a29818723c */ /* 0x040fe20000001818 */
[----:B------:R-:W-:Y:S03]  /*11dc0*/  LDSM.16.MT88.4 R160, [R212+0x4880] ;  /* 0x00488000d4a0783b */ /* 0x000fe60000004200 */
[----:B------:R-:W-:Y:S02]  /*11dd0*/  FMUL.FTZ R67, R2, R67 ;  /* 0x0000004302437220 */ /* 0x000fe40000410000 */
[C---:B------:R-:W-:Y:S02]  /*11de0*/  FMUL.FTZ R68, R156.reuse, R68 ;  /* 0x000000449c447220 */ /* 0x040fe40000410000 */
[C---:B---3--:R-:W-:Y:S04]  /*11df0*/  HMMA.16816.F32 R28, R152.reuse, R144, R28 ;  /* 0x00000090981c723c */ /* 0x048fe8000000181c */
[----:B------:R-:W-:Y:S02]  /*11e00*/  FMUL.FTZ R69, R156, R69 ;  /* 0x000000459c457220 */ /* 0x000fe40000410000 */
[C---:B------:R-:W-:Y:S02]  /*11e10*/  FMUL.FTZ R70, R2.reuse, R70 ;  /* 0x0000004602467220 */ /* 0x040fe40000410000 */
[C---:B------:R-:W-:Y:S01]  /*11e20*/  HMMA.16816.F32 R32, R152.reuse, R146, R32 ;  /* 0x000000929820723c */ /* 0x040fe20000001820 */
[----:B------:R-:W-:Y:S03]  /*11e30*/  LDSM.16.MT88.4 R144, [R214+0x4880] ;  /* 0x00488000d690783b */ /* 0x000fe60000004200 */
        /* <DEDUP_REMOVED lines=8> */
[----:B------:R-:W3:Y:S03]  /*11ec0*/  LDSM.16.MT88.4 R136, [R212+0x5880] ;  /* 0x00588000d488783b */ /* 0x000ee60000004200 */
[----:B------:R-:W-:Y:S02]  /*11ed0*/  FMUL.FTZ R77, R156, R77 ;  /* 0x0000004d9c4d7220 */ /* 0x000fe40000410000 */
[C---:B------:R-:W-:Y:S02]  /*11ee0*/  FMUL.FTZ R78, R2.reuse, R78 ;  /* 0x0000004e024e7220 */ /* 0x040fe40000410000 */
[C---:B------:R-:W-:Y:S04]  /*11ef0*/  HMMA.16816.F32 R44, R152.reuse, R132, R44 ;  /* 0x00000084982c723c */ /* 0x040fe8000000182c */
[----:B------:R-:W-:Y:S02]  /*11f00*/  FMUL.FTZ R79, R2, R79 ;  /* 0x0000004f024f7220 */ /* 0x000fe40000410000 */
[C---:B------:R-:W-:Y:S02]  /*11f10*/  FMUL.FTZ R80, R156.reuse, R80 ;  /* 0x000000509c507220 */ /* 0x040fe40000410000 */
[C---:B------:R-:W-:Y:S01]  /*11f20*/  HMMA.16816.F32 R48, R152.reuse, R134, R48 ;  /* 0x000000869830723c */ /* 0x040fe20000001830 */
[----:B------:R-:W4:Y:S03]  /*11f30*/  LDSM.16.MT88.4 R132, [R216+0x7080] ;  /* 0x00708000d884783b */ /* 0x000f260000004200 */
[----:B------:R-:W-:Y:S02]  /*11f40*/  FMUL.FTZ R81, R156, R81 ;  /* 0x000000519c517220 */ /* 0x000fe40000410000 */
[C---:B------:R-:W-:Y:S02]  /*11f50*/  FMUL.FTZ R82, R2.reuse, R82 ;  /* 0x0000005202527220 */ /* 0x040fe40000410000 */
[C---:B------:R-:W-:Y:S04]  /*11f60*/  HMMA.16816.F32 R52, R152.reuse, R140, R52 ;  /* 0x0000008c9834723c */ /* 0x040fe80000001834 */
[----:B------:R-:W-:Y:S02]  /*11f70*/  FMUL.FTZ R83, R2, R83 ;  /* 0x0000005302537220 */ /* 0x000fe40000410000 */
[C---:B------:R-:W-:Y:S02]  /*11f80*/  FMUL.FTZ R84, R156.reuse, R84 ;  /* 0x000000549c547220 */ /* 0x040fe40000410000 */
[C---:B------:R-:W-:Y:S01]  /*11f90*/  HMMA.16816.F32 R56, R152.reuse, R142, R56 ;  /* 0x0000008e9838723c */ /* 0x040fe20000001838 */
[----:B------:R-:W5:Y:S03]  /*11fa0*/  LDSM.16.MT88.4 R140, [R214+0x7080] ;  /* 0x00708000d68c783b */ /* 0x000f660000004200 */
[----:B------:R-:W-:Y:S02]  /*11fb0*/  FMUL.FTZ R85, R156, R85 ;  /* 0x000000559c557220 */ /* 0x000fe40000410000 */
[C---:B------:R-:W-:Y:S02]  /*11fc0*/  FMUL.FTZ R86, R2.reuse, R86 ;  /* 0x0000005602567220 */ /* 0x040fe40000410000 */
[----:B------:R-:W-:Y:S01]  /*11fd0*/  FMUL.FTZ R87, R2, R87 ;  /* 0x0000005702577220 */ /* 0x000fe20000410000 */
[C---:B---3--:R-:W-:Y:S03]  /*11fe0*/  HMMA.16816.F32 R60, R152.reuse, R136, R60 ;  /* 0x00000088983c723c */ /* 0x048fe6000000183c */
[C---:B------:R-:W-:Y:S02]  /*11ff0*/  FMUL.FTZ R88, R156.reuse, R88 ;  /* 0x000000589c587220 */ /* 0x040fe40000410000 */
[----:B------:R-:W-:Y:S02]  /*12000*/  FMUL.FTZ R89, R156, R89 ;  /* 0x000000599c597220 */ /* 0x000fe40000410000 */
[C---:B------:R-:W-:Y:S01]  /*12010*/  FMUL.FTZ R90, R2.reuse, R90 ;  /* 0x0000005a025a7220 */ /* 0x040fe20000410000 */
        /* <DEDUP_REMOVED lines=9> */
[----:B------:R-:W-:Y:S02]  /*120b0*/  FMUL.FTZ R95, R2, R95 ;  /* 0x0000005f025f7220 */ /* 0x000fe40000410000 */
[C---:B------:R-:W-:Y:S02]  /*120c0*/  FMUL.FTZ R96, R156.reuse, R96 ;  /* 0x000000609c607220 */ /* 0x040fe40000410000 */
[C---:B-----5:R-:W-:Y:S04]  /*120d0*/  HMMA.16816.F32 R76, R152.reuse, R140, R76 ;  /* 0x0000008c984c723c */ /* 0x060fe8000000184c */
        /* <DEDUP_REMOVED lines=37> */
[----:B------:R-:W-:Y:S02]  /*12330*/  FFMA.FTZ R198, R198, c[0x0][0x2d0], -R185 ;  /* 0x0000b400c6c67a23 */ /* 0x000fe400000108b9 */
[C---:B------:R-:W-:Y:S03]  /*12340*/  FMUL.FTZ R120, R156.reuse, R120 ;  /* 0x000000789c787220 */ /* 0x040fe60000410000 */
[C---:B----4-:R-:W-:Y:S01]  /*12350*/  HMMA.16816.F32 R116, R152.reuse, R132, R116 ;  /* 0x000000849874723c */ /* 0x050fe20000001874 */
[----:B------:R-:W4:Y:S02]  /*12360*/  MUFU.EX2 R198, R198 ;  /* 0x000000c600c67308 */ /* 0x000f240000000800 */
[----:B------:R-:W-:Y:S02]  /*12370*/  FMUL.FTZ R121, R156, R121 ;  /* 0x000000799c797220 */ /* 0x000fe40000410000 */
[C---:B------:R-:W-:Y:S02]  /*12380*/  FMUL.FTZ R122, R2.reuse, R122 ;  /* 0x0000007a027a7220 */ /* 0x040fe40000410000 */
[----:B------:R-:W-:Y:S01]  /*12390*/  FMUL.FTZ R123, R2, R123 ;  /* 0x0000007b027b7220 */ /* 0x000fe20000410000 */
[----:B-1----:R-:W-:Y:S01]  /*123a0*/  F2FP.PACK_AB R132, R194, R189 ;  /* 0x000000bdc284723e */ /* 0x002fe200000000ff */
[C---:B------:R-:W-:Y:S03]  /*123b0*/  FMUL.FTZ R124, R156.reuse, R124 ;  /* 0x0000007c9c7c7220 */ /* 0x040fe60000410000 */
[----:B------:R-:W-:Y:S02]  /*123c0*/  FMUL.FTZ R125, R156, R125 ;  /* 0x0000007d9c7d7220 */ /* 0x000fe40000410000 */
[C---:B------:R-:W-:Y:S03]  /*123d0*/  HMMA.16816.F32 R120, R152.reuse, R134, R120 ;  /* 0x000000869878723c */ /* 0x040fe60000001878 */
[C---:B------:R-:W-:Y:S02]  /*123e0*/  FMUL.FTZ R126, R2.reuse, R126 ;  /* 0x0000007e027e7220 */ /* 0x040fe40000410000 */
[----:B------:R-:W-:Y:S02]  /*123f0*/  FMUL.FTZ R127, R2, R127 ;  /* 0x0000007f027f7220 */ /* 0x000fe40000410000 */
[C---:B------:R-:W-:Y:S01]  /*12400*/  FMUL.FTZ R128, R156.reuse, R128 ;  /* 0x000000809c807220 */ /* 0x040fe20000410000 */
[----:B--2---:R-:W-:Y:S01]  /*12410*/  F2FP.PACK_AB R134, R193, R195 ;  /* 0x000000c3c186723e */ /* 0x004fe200000000ff */
[----:B------:R-:W-:Y:S03]  /*12420*/  FMUL.FTZ R129, R156, R129 ;  /* 0x000000819c817220 */ /* 0x000fe60000410000 */
[C---:B-----5:R-:W-:Y:S03]  /*12430*/  HMMA.16816.F32 R124, R152.reuse, R140, R124 ;  /* 0x0000008c987c723c */ /* 0x060fe6000000187c */
[----:B------:R-:W-:Y:S01]  /*12440*/  FMUL.FTZ R130, R2, R130 ;  /* 0x0000008202827220 */ /* 0x000fe20000410000 */
[----:B----4-:R-:W-:Y:S01]  /*12450*/  F2FP.PACK_AB R133, R198, R191 ;  /* 0x000000bfc685723e */ /* 0x010fe200000000ff */
[----:B------:R-:W-:Y:S01]  /*12460*/  FMUL.FTZ R131, R2, R131 ;  /* 0x0000008302837220 */ /* 0x000fe20000410000 */
[----:B------:R-:W-:Y:S01]  /*12470*/  F2FP.PACK_AB R135, R199, R197 ;  /* 0x000000c5c787723e */ /* 0x000fe200000000ff */
[--C-:B------:R-:W-:Y:S02]  /*12480*/  FFMA.FTZ R196, R196, c[0x0][0x2d0], -R187.reuse ;  /* 0x0000b400c4c47a23 */ /* 0x100fe400000108bb */
[----:B------:R-:W-:Y:S03]  /*12490*/  FFMA.FTZ R192, R192, c[0x0][0x2d0], -R187 ;  /* 0x0000b400c0c07a23 */ /* 0x000fe600000108bb */
[----:B------:R-:W-:Y:S01]  /*124a0*/  HMMA.16816.F32 R128, R152, R142, R128 ;  /* 0x0000008e9880723c */ /* 0x000fe20000001880 */
[----:B------:R-:W1:Y:S01]  /*124b0*/  LDSM.16.MT88.4 R140, [R216+0x6080] ;  /* 0x00608000d88c783b */ /* 0x000e620000004200 */
[----:B------:R-:W-:Y:S01]  /*124c0*/  MUFU.EX2 R196, R196 ;  /* 0x000000c400c47308 */ /* 0x000fe20000000800 */
[--C-:B------:R-:W-:Y:S02]  /*124d0*/  FFMA.FTZ R190, R190, c[0x0][0x2d0], -R185.reuse ;  /* 0x0000b400bebe7a23 */ /* 0x100fe400000108b9 */
[----:B------:R-:W-:Y:S02]  /*124e0*/  FFMA.FTZ R188, R188, c[0x0][0x2d0], -R185 ;  /* 0x0000b400bcbc7a23 */ /* 0x000fe400000108b9 */
        /* <DEDUP_REMOVED lines=12> */
[----:B------:R-:W-:Y:S01]  /*125b0*/  FFMA.FTZ R179, R2, R243, R179 ;  /* 0x000000f302b37223 */ /* 0x000fe200000100b3 */
[----:B------:R-:W-:Y:S01]  /*125c0*/  MOV R2, R157 ;  /* 0x0000009d00027202 */ /* 0x000fe20000000f00 */
[----:B------:R-:W-:Y:S02]  /*125d0*/  FADD.FTZ R182, R182, R183 ;  /* 0x000000b7b6b67221 */ /* 0x000fe40000010000 */
[C---:B------:R-:W-:Y:S01]  /*125e0*/  HMMA.16816.F32 R16, R132.reuse, R146, R16 ;  /* 0x000000928410723c */ /* 0x040fe20000001810 */
[----:B------:R-:W5:Y:S01]  /*125f0*/  LDSM.16.MT88.4 R144, [R213+0x7880] ;  /* 0x00788000d590783b */ /* 0x000f620000004200 */
[----:B------:R-:W1:Y:S02]  /*12600*/  MUFU.EX2 R188, R188 ;  /* 0x000000bc00bc7308 */ /* 0x000e640000000800 */
[----:B------:R-:W-:Y:S02]  /*12610*/  FADD.FTZ R178, R178, R179 ;  /* 0x000000b3b2b27221 */ /* 0x000fe40000010000 */
[----:B------:R-:W-:Y:S02]  /*12620*/  FADD.FTZ R181, R181, R182 ;  /* 0x000000b6b5b57221 */ /* 0x000fe40000010000 */
[C---:B------:R-:W-:Y:S04]  /*12630*/  HMMA.16816.F32 R20, R132.reuse, R148, R20 ;  /* 0x000000948414723c */ /* 0x040fe80000001814 */
[----:B------:R-:W-:Y:S01]  /*12640*/  MUFU.EX2 R186, R186 ;  /* 0x000000ba00ba7308 */ /* 0x000fe20000000800 */
[----:B------:R-:W-:Y:S02]  /*12650*/  FADD.FTZ R177, R177, R178 ;  /* 0x000000b2b1b17221 */ /* 0x000fe40000010000 */
[----:B------:R-:W-:Y:S01]  /*12660*/  FADD.FTZ R180, R180, R181 ;  /* 0x000000b5b4b47221 */ /* 0x000fe20000010000 */
[C---:B------:R-:W-:Y:S01]  /*12670*/  HMMA.16816.F32 R24, R132.reuse, R150, R24 ;  /* 0x000000968418723c */ /* 0x040fe20000001818 */
[----:B------:R-:W-:Y:S03]  /*12680*/  LDSM.16.MT88.4 R148, [R216+0x9080] ;  /* 0x00908000d894783b */ /* 0x000fe60000004200 */
[----:B------:R-:W-:Y:S02]  /*12690*/  FADD.FTZ R176, R176, R177 ;  /* 0x000000b1b0b07221 */ /* 0x000fe40000010000 */
[----:B------:R-:W2:Y:S01]  /*126a0*/  MUFU.EX2 R187, R187 ;  /* 0x000000bb00bb7308 */ /* 0x000ea20000000800 */
[----:B------:R-:W-:Y:S01]  /*126b0*/  FADD.FTZ R189, R189, R180 ;  /* 0x000000b4bdbd7221 */ /* 0x000fe20000010000 */
[C---:B------:R-:W-:Y:S04]  /*126c0*/  HMMA.16816.F32 R28, R132.reuse, R160, R28 ;  /* 0x000000a0841c723c */ /* 0x040fe8000000181c */
[----:B------:R-:W-:Y:S02]  /*126d0*/  FADD.FTZ R191, R191, R176 ;  /* 0x000000b0bfbf7221 */ /* 0x000fe40000010000 */
[----:B------:R-:W-:Y:S01]  /*126e0*/  FADD.FTZ R194, R194, R189 ;  /* 0x000000bdc2c27221 */ /* 0x000fe20000010000 */
[----:B---3--:R-:W-:Y:S01]  /*126f0*/  F2FP.PACK_AB R160, R192, R196 ;  /* 0x000000c4c0a0723e */ /* 0x008fe200000000ff */
[C---:B------:R-:W-:Y:S01]  /*12700*/  HMMA.16816.F32 R32, R132.reuse, R162, R32 ;  /* 0x000000a28420723c */ /* 0x040fe20000001820 */
[----:B------:R-:W-:Y:S03]  /*12710*/  MUFU.EX2 R159, R159 ;  /* 0x0000009f009f7308 */ /* 0x000fe60000000800 */
[----:B-1----:R-:W-:Y:S01]  /*12720*/  F2FP.PACK_AB R161, R188, R190 ;  /* 0x000000bebca1723e */ /* 0x002fe200000000ff */
[----:B------:R-:W-:Y:S02]  /*12730*/  FADD.FTZ R198, R198, R191 ;  /* 0x000000bfc6c67221 */ /* 0x000fe40000010000 */
[----:B------:R-:W-:Y:S01]  /*12740*/  FADD.FTZ R194, R195, R194 ;  /* 0x000000c2c3c27221 */ /* 0x000fe20000010000 */
[C---:B------:R-:W-:Y:S03]  /*12750*/  HMMA.16816.F32 R36, R132.reuse, R140, R36 ;  /* 0x0000008c8424723c */ /* 0x040fe60000001824 */
[----:B------:R-:W1:Y:S01]  /*12760*/  MUFU.EX2 R158, R185 ;  /* 0x000000b9009e7308 */ /* 0x000e620000000800 */
[----:B------:R-:W-:Y:S01]  /*12770*/  FADD.FTZ R198, R197, R198 ;  /* 0x000000c6c5c67221 */ /* 0x000fe20000010000 */
[----:B--2---:R-:W-:Y:S01]  /*12780*/  F2FP.PACK_AB R162, R187, R186 ;  /* 0x000000babba2723e */ /* 0x004fe200000000ff */
[----:B------:R-:W-:Y:S02]  /*12790*/  FADD.FTZ R193, R193, R194 ;  /* 0x000000c2c1c17221 */ /* 0x000fe40000010000 */
[C---:B------:R-:W-:Y:S01]  /*127a0*/  HMMA.16816.F32 R40, R132.reuse, R142, R40 ;  /* 0x0000008e8428723c */ /* 0x040fe20000001828 */
[----:B------:R-:W2:Y:S03]  /*127b0*/  LDSM.16.MT88.4 R140, [R212+0x7880] ;  /* 0x00788000d48c783b */ /* 0x000ea60000004200 */
[----:B------:R-:W-:Y:S04]  /*127c0*/  FADD.FTZ R199, R199, R198 ;  /* 0x000000c6c7c77221 */ /* 0x000fe80000010000 */
[C---:B------:R-:W-:Y:S04]  /*127d0*/  HMMA.16816.F32 R44, R132.reuse, R152, R44 ;  /* 0x00000098842c723c */ /* 0x040fe8000000182c */
[----:B------:R-:W-:Y:S04]  /*127e0*/  FADD.FTZ R199, R190, R199 ;  /* 0x000000c7bec77221 */ /* 0x000fe80000010000 */
[C---:B------:R-:W-:Y:S04]  /*127f0*/  HMMA.16816.F32 R48, R132.reuse, R154, R48 ;  /* 0x0000009a8430723c */ /* 0x040fe80000001830 */
[----:B-1----:R-:W-:Y:S01]  /*12800*/  F2FP.PACK_AB R163, R158, R159 ;  /* 0x0000009f9ea3723e */ /* 0x002fe200000000ff */
[----:B------:R-:W-:Y:S03]  /*12810*/  FADD.FTZ R188, R188, R199 ;  /* 0x000000c7bcbc7221 */ /* 0x000fe60000010000 */
[C---:B------:R-:W-:Y:S04]  /*12820*/  HMMA.16816.F32 R52, R132.reuse, R164, R52 ;  /* 0x000000a48434723c */ /* 0x040fe80000001834 */
[----:B------:R-:W-:Y:S04]  /*12830*/  FADD.FTZ R159, R159, R188 ;  /* 0x000000bc9f9f7221 */ /* 0x000fe80000010000 */
[C---:B------:R-:W-:Y:S01]  /*12840*/  HMMA.16816.F32 R56, R132.reuse, R166, R56 ;  /* 0x000000a68438723c */ /* 0x040fe20000001838 */
[----:B------:R-:W-:Y:S03]  /*12850*/  LDSM.16.MT88.4 R164, [R213+0x5080] ;  /* 0x00508000d5a4783b */ /* 0x000fe60000004200 */
[----:B------:R-:W-:Y:S04]  /*12860*/  FADD.FTZ R243, R158, R159 ;  /* 0x0000009f9ef37221 */ /* 0x000fe80000010000 */
        /* <DEDUP_REMOVED lines=8> */
[----:B------:R-:W1:Y:S07]  /*128f0*/  LDSM.16.MT88.4 R136, [R214+0x9080] ;  /* 0x00908000d688783b */ /* 0x000e6e0000004200 */
[C---:B-----5:R-:W-:Y:S08]  /*12900*/  HMMA.16816.F32 R84, R132.reuse, R144, R84 ;  /* 0x000000908454723c */ /* 0x060ff00000001854 */
[C---:B------:R-:W-:Y:S01]  /*12910*/  HMMA.16816.F32 R88, R132.reuse, R146, R88 ;  /* 0x000000928458723c */ /* 0x040fe20000001858 */
[----:B------:R-:W3:Y:S07]  /*12920*/  LDSM.16.MT88.4 R144, [R213+0x9080] ;  /* 0x00908000d590783b */ /* 0x000eee0000004200 */
[C---:B--2---:R-:W-:Y:S08]  /*12930*/  HMMA.16816.F32 R92, R132.reuse, R140, R92 ;  /* 0x0000008c845c723c */ /* 0x044ff0000000185c */
[C---:B------:R-:W-:Y:S01]  /*12940*/  HMMA.16816.F32 R96, R132.reuse, R142, R96 ;  /* 0x0000008e8460723c */ /* 0x040fe20000001860 */
[----:B------:R-:W2:Y:S07]  /*12950*/  LDSM.16.MT88.4 R140, [R212+0x9080] ;  /* 0x00908000d48c783b */ /* 0x000eae0000004200 */
[C---:B------:R-:W-:Y:S08]  /*12960*/  HMMA.16816.F32 R100, R132.reuse, R148, R100 ;  /* 0x000000948464723c */ /* 0x040ff00000001864 */
        /* <DEDUP_REMOVED lines=8> */
[----:B------:R-:W-:Y:S08]  /*129f0*/  HMMA.16816.F32 R128, R132, R142, R128 ;  /* 0x0000008e8480723c */ /* 0x000ff00000001880 */
[C---:B----4-:R-:W-:Y:S01]  /*12a00*/  HMMA.16816.F32 R152, R160.reuse, R148, R4 ;  /* 0x00000094a098723c */ /* 0x050fe20000001804 */
[----:B------:R-:W2:Y:S07]  /*12a10*/  LDSM.16.MT88.4 R4, [R216+0x6880] ;  /* 0x00688000d804783b */ /* 0x000eae0000004200 */
[C---:B------:R-:W-:Y:S01]  /*12a20*/  HMMA.16816.F32 R148, R160.reuse, R150, R8 ;  /* 0x00000096a094723c */ /* 0x040fe20000001808 */
[----:B------:R-:W3:Y:S07]  /*12a30*/  LDSM.16.MT88.4 R8, [R214+0x6880] ;  /* 0x00688000d608783b */ /* 0x000eee0000004200 */
[C---:B-1----:R-:W-:Y:S01]  /*12a40*/  HMMA.16816.F32 R144, R160.reuse, R136, R12 ;  /* 0x00000088a090723c */ /* 0x042fe2000000180c */
[----:B------:R-:W1:Y:S07]  /*12a50*/  LDSM.16.MT88.4 R12, [R213+0x6880] ;  /* 0x00688000d50c783b */ /* 0x000e6e0000004200 */
        /* <DEDUP_REMOVED lines=31> */
[C---:B--2---:R-:W-:Y:S07]  /*12c50*/  HMMA.16816.F32 R108, R160.reuse, R4, R108 ;  /* 0x00000004a06c723c */ /* 0x044fee000000186c */
[----:B------:R-:W-:Y:S01]  /*12c60*/  FADD.FTZ R5, R196, R193 ;  /* 0x000000c1c4057221 */ /* 0x000fe20000010000 */
[C---:B------:R-:W-:Y:S04]  /*12c70*/  HMMA.16816.F32 R112, R160.reuse, R6, R112 ;  /* 0x00000006a070723c */ /* 0x040fe80000001870 */
[----:B------:R-:W-:Y:S04]  /*12c80*/  FADD.FTZ R5, R192, R5 ;  /* 0x00000005c0057221 */ /* 0x000fe80000010000 */
[C---:B---3--:R-:W-:Y:S04]  /*12c90*/  HMMA.16816.F32 R116, R160.reuse, R8, R116 ;  /* 0x00000008a074723c */ /* 0x048fe80000001874 */
[----:B------:R-:W-:Y:S04]  /*12ca0*/  FADD.FTZ R186, R186, R5 ;  /* 0x00000005baba7221 */ /* 0x000fe80000010000 */
[C---:B------:R-:W-:Y:S04]  /*12cb0*/  HMMA.16816.F32 R120, R160.reuse, R10, R120 ;  /* 0x0000000aa078723c */ /* 0x040fe80000001878 */
[----:B------:R-:W-:Y:S04]  /*12cc0*/  FADD.FTZ R247, R187, R186 ;  /* 0x000000babbf77221 */ /* 0x000fe80000010000 */
[C---:B-1----:R-:W-:Y:S08]  /*12cd0*/  HMMA.16816.F32 R124, R160.reuse, R12, R124 ;  /* 0x0000000ca07c723c */ /* 0x042ff0000000187c */
[----:B------:R-:W-:Y:S01]  /*12ce0*/  HMMA.16816.F32 R128, R160, R14, R128 ;  /* 0x0000000ea080723c */ /* 0x000fe20000001880 */
[----:B------:R-:W-:-:S07]  /*12cf0*/  @P0 BRA `(.L_x_1124) ;  /* 0xffffd4b000000947 */ /* 0x000fce000383ffff */
.L_x_1119:
[----:B------:R-:W-:-:S13]  /*12d00*/  ISETP.GE.AND P0, PT, R246, R229, PT ;  /* 0x000000e5f600720c */ /* 0x000fda0003f06270 */
[----:B------:R-:W-:Y:S05]  /*12d10*/  @!P0 BRA `(.L_x_1125) ;  /* 0x00003a0000008947 */ /* 0x000fea0003800000 */
[----:B------:R-:W-:Y:S01]  /*12d20*/  IMAD.MOV.U32 R159, RZ, RZ, c[0x0][0x20c] ;  /* 0x00008300ff9f7624 */ /* 0x000fe200078e00ff */
[----:B------:R-:W-:Y:S01]  /*12d30*/  ULDC UR4, c[0x0][0x208] ;  /* 0x0000820000047ab9 */ /* 0x000fe20000000800 */
[----:B------:R-:W-:Y:S01]  /*12d40*/  IADD3 R248, -R248, 0x30, RZ ;  /* 0x00000030f8f87810 */ /* 0x000fe20007ffe1ff */
[----:B------:R-:W-:Y:S01]  /*12d50*/  UIMAD.WIDE.U32 UR8, UR4, 0x30, URZ ;  /* 0x00000030040878a5 */ /* 0x000fe2000f8e003f */
[----:B------:R-:W-:Y:S01]  /*12d60*/  IMAD R159, R159, 0x30, RZ ;  /* 0x000000309f9f7824 */ /* 0x000fe200078e02ff */
[----:B------:R-:W-:Y:S01]  /*12d70*/  MOV R156, R2 ;  /* 0x00000002009c7202 */ /* 0x000fe20000000f00 */
[----:B------:R-:W-:-:S03]  /*12d80*/  IMAD.MOV.U32 R157, RZ, RZ, R0 ;  /* 0x000000ffff9d7224 */ /* 0x000fc600078e0000 */
[----:B------:R-:W-:Y:S02]  /*12d90*/  IADD3 R159, R159, UR9, RZ ;  /* 0x000000099f9f7c10 */ /* 0x000fe4000fffe0ff */
.L_x_1136:
[----:B------:R-:W-:Y:S01]  /*12da0*/  ISETP.GT.AND P1, PT, R224, 0x7f, PT ;  /* 0x0000007fe000780c */ /* 0x000fe20003f24270 */
[----:B------:R-:W-:Y:S01]  /*12db0*/  IMAD.MOV.U32 R11, RZ, RZ, c[0x0][0x208] ;  /* 0x00008200ff0b7624 */ /* 0x000fe200078e00ff */
[----:B------:R-:W-:Y:S01]  /*12dc0*/  SHF.R.S32.HI R0, RZ, 0x1f, R246 ;  /* 0x0000001fff007819 */ /* 0x000fe200000114f6 */
[----:B------:R-:W-:Y:S01]  /*12dd0*/  IMAD R5, R159, R246, RZ ;  /* 0x000000f69f057224 */ /* 0x000fe200078e02ff */
[----:B------:R-:W-:Y:S01]  /*12de0*/  IADD3 R10, P0, R232, 0x40, RZ ;  /* 0x00000040e80a7810 */ /* 0x000fe20007f1e0ff */
[----:B------:R-:W-:Y:S01]  /*12df0*/  IMAD R16, R11, 0x30, RZ ;  /* 0x000000300b107824 */ /* 0x000fe200078e02ff */
[----:B------:R-:W-:Y:S04]  /*12e00*/  DEPBAR.LE SB0, 0x0 ;  /* 0x000080000000791a */ /* 0x000fe80000000000 */
[----:B------:R-:W-:Y:S01]  /*12e10*/  IMAD R5, R0, R16, R5 ;  /* 0x0000001000057224 */ /* 0x000fe200078e0205 */
[----:B------:R-:W-:Y:S01]  /*12e20*/  WARPSYNC 0xffffffff ;  /* 0xffffffff00007948 */ /* 0x000fe20003800000 */
[----:B------:R-:W-:Y:S01]  /*12e30*/  IMAD.WIDE.U32 R16, R16, R246, RZ ;  /* 0x000000f610107225 */ /* 0x000fe200078e00ff */
[----:B------:R-:W-:Y:S01]  /*12e40*/  BAR.SYNC.DEFER_BLOCKING 0x0 ;  /* 0x0000000000007b1d */ /* 0x000fe20000010000 */
[----:B------:R-:W-:Y:S02]  /*12e50*/  ISETP.GE.AND P6, PT, R228, c[0x0][0x1d4], PT ;  /* 0x00007500e4007a0c */ /* 0x000fe40003fc6270 */
[----:B------:R-:W-:Y:S01]  /*12e60*/  @!P1 IMAD.MOV.U32 R0, RZ, RZ, c[0x0][0x20c] ;  /* 0x00008300ff009624 */ /* 0x000fe200078e00ff */
[----:B------:R-:W-:Y:S01]  /*12e70*/  IADD3 R5, R17, R5, RZ ;  /* 0x0000000511057210 */ /* 0x000fe20007ffe0ff */
[--C-:B------:R-:W-:Y:S01]  /*12e80*/  IMAD.X R4, RZ, RZ, R237.reuse, P0 ;  /* 0x000000ffff047224 */ /* 0x100fe200000e06ed */
[CC--:B------:R-:W-:Y:S02]  /*12e90*/  @!P1 LEA R17, P0, R11.reuse, R16.reuse, 0x5 ;  /* 0x000000100b119211 */ /* 0x0c0fe400078028ff */
[----:B------:R-:W-:Y:S02]  /*12ea0*/  ISETP.GE.AND P5, PT, R230, c[0x0][0x1d4], PT ;  /* 0x00007500e6007a0c */ /* 0x000fe40003fa6270 */
[----:B------:R-:W-:Y:S02]  /*12eb0*/  @!P1 LEA.HI.X R11, R11, R5, R0, 0x5, P0 ;  /* 0x000000050b0b9211 */ /* 0x000fe400000f2c00 */
[-C--:B------:R-:W-:Y:S02]  /*12ec0*/  IADD3 R9, P0, R232, R16.reuse, RZ ;  /* 0x00000010e8097210 */ /* 0x080fe40007f1e0ff */
[----:B------:R-:W-:Y:S02]  /*12ed0*/  ISETP.GE.AND P4, PT, R227, c[0x0][0x1d4], PT ;  /* 0x00007500e3007a0c */ /* 0x000fe40003f86270 */
[----:B------:R-:W-:Y:S01]  /*12ee0*/  ISETP.GE.AND P3, PT, R225, c[0x0][0x1d4], PT ;  /* 0x00007500e1007a0c */ /* 0x000fe20003f66270 */
[C-C-:B------:R-:W-:Y:S01]  /*12ef0*/  IMAD.X R2, R5.reuse, 0x1, R237.reuse, P0 ;  /* 0x0000000105027824 */ /* 0x140fe200000e06ed */
[-C--:B------:R-:W-:Y:S05]  /*12f00*/  IADD3 R7, P0, R10, R16.reuse, RZ ;  /* 0x000000100a077210 */ /* 0x080fea0007f1e0ff */
[----:B------:R-:W-:Y:S01]  /*12f10*/  IMAD.X R0, R5, 0x1, R4, P0 ;  /* 0x0000000105007824 */ /* 0x000fe200000e0604 */
[C---:B------:R-:W-:Y:S01]  /*12f20*/  LEA R14, P0, R9.reuse, c[0x0][0x1f8], 0x1 ;  /* 0x00007e00090e7a11 */ /* 0x040fe200078008ff */
[----:B------:R-:W-:Y:S01]  /*12f30*/  LDSM.16.M88.4 R24, [R222] ;  /* 0x00000000de18783b */ /* 0x000fe20000000200 */
[----:B------:R-:W-:Y:S02]  /*12f40*/  BSSY B0, `(.L_x_1126) ;  /* 0x000013d000007945 */ /* 0x000fe40003800000 */
[----:B------:R-:W-:Y:S02]  /*12f50*/  LEA.HI.X R15, R9, c[0x0][0x1fc], R2, 0x1, P0 ;  /* 0x00007f00090f7a11 */ /* 0x000fe400000f0c02 */
[C---:B------:R-:W-:Y:S01]  /*12f60*/  LEA R12, P0, R7.reuse, c[0x0][0x1f8], 0x1 ;  /* 0x00007e00070c7a11 */ /* 0x040fe200078008ff */
[----:B------:R-:W-:Y:S03]  /*12f70*/  LDSM.16.M88.4 R160, [R221+0xb080] ;  /* 0x00b08000dda0783b */ /* 0x000fe60000000200 */
[----:B------:R-:W-:Y:S02]  /*12f80*/  LEA.HI.X R13, R7, c[0x0][0x1fc], R0, 0x1, P0 ;  /* 0x00007f00070d7a11 */ /* 0x000fe400000f0c00 */
[----:B------:R-:W-:Y:S01]  /*12f90*/  IADD3 R8, P0, R232, 0x80, RZ ;  /* 0x00000080e8087810 */ /* 0x000fe20007f1e0ff */
[----:B------:R-:W-:Y:S03]  /*12fa0*/  LDSM.16.M88.4 R164, [R220] ;  /* 0x00000000dca4783b */ /* 0x000fe60000000200 */
[----:B------:R-:W-:Y:S02]  /*12fb0*/  IADD3.X R2, RZ, R237, RZ, P0, !PT ;  /* 0x000000edff027210 */ /* 0x000fe400007fe4ff */
[-C--:B------:R-:W-:Y:S01]  /*12fc0*/  IADD3 R7, P0, R8, R16.reuse, RZ ;  /* 0x0000001008077210 */ /* 0x080fe20007f1e0ff */
[----:B------:R-:W-:Y:S04]  /*12fd0*/  LDSM.16.M88.4 R168, [R219] ;  /* 0x00000000dba8783b */ /* 0x000fe80000000200 */
[----:B------:R-:W-:Y:S01]  /*12fe0*/  IMAD.X R0, R5, 0x1, R2, P0 ;  /* 0x0000000105007824 */ /* 0x000fe200000e0602 */
[C---:B------:R-:W-:Y:S01]  /*12ff0*/  LEA R22, P0, R7.reuse, c[0x0][0x1f8], 0x1 ;  /* 0x00007e0007167a11 */ /* 0x040fe200078008ff */
[----:B------:R-:W-:Y:S03]  /*13000*/  LDSM.16.M88.4 R172, [R211] ;  /* 0x00000000d3ac783b */ /* 0x000fe60000000200 */
[----:B------:R-:W-:Y:S02]  /*13010*/  LEA.HI.X R23, R7, c[0x0][0x1fc], R0, 0x1, P0 ;  /* 0x00007f0007177a11 */ /* 0x000fe400000f0c00 */
[----:B------:R-:W-:Y:S01]  /*13020*/  IADD3 R6, P0, R232, 0xc0, RZ ;  /* 0x000000c0e8067810 */ /* 0x000fe20007f1e0ff */
[----:B------:R-:W-:Y:S04]  /*13030*/  LDSM.16.M88.4 R176, [R210] ;  /* 0x00000000d2b0783b */ /* 0x000fe80000000200 */
[----:B------:R-:W-:Y:S01]  /*13040*/  IMAD.X R0, RZ, RZ, R237, P0 ;  /* 0x000000ffff007224 */ /* 0x000fe200000e06ed */
[----:B------:R-:W-:Y:S04]  /*13050*/  IADD3 R16, P0, R6, R16, RZ ;  /* 0x0000001006107210 */ /* 0x000fe80007f1e0ff */
[----:B------:R-:W-:Y:S02]  /*13060*/  IADD3.X R5, R5, R0, RZ, P0, !PT ;  /* 0x0000000005057210 */ /* 0x000fe400007fe4ff */
[C---:B------:R-:W-:Y:S04]  /*13070*/  LEA R20, P0, R16.reuse, c[0x0][0x1f8], 0x1 ;  /* 0x00007e0010147a11 */ /* 0x040fe800078008ff */
[----:B------:R-:W-:Y:S02]  /*13080*/  LEA.HI.X R21, R16, c[0x0][0x1fc], R5, 0x1, P0 ;  /* 0x00007f0010157a11 */ /* 0x000fe400000f0c05 */
[----:B------:R-:W-:Y:S05]  /*13090*/  @!P1 IADD3 R9, P0, R17, R10, RZ ;  /* 0x0000000a11099210 */ /* 0x000fea0007f1e0ff */
[----:B------:R-:W-:Y:S01]  /*130a0*/  @!P1 IMAD.X R4, R11, 0x1, R4, P0 ;  /* 0x000000010b049824 */ /* 0x000fe200000e0604 */
[----:B------:R-:W-:Y:S05]  /*130b0*/  @!P1 IADD3 R7, P0, R17, R8, RZ ;  /* 0x0000000811079210 */ /* 0x000fea0007f1e0ff */
[----:B------:R-:W-:Y:S01]  /*130c0*/  @!P1 IMAD.X R2, R11, 0x1, R2, P0 ;  /* 0x000000010b029824 */ /* 0x000fe200000e0602 */
[----:B------:R-:W-:Y:S04]  /*130d0*/  @!P1 IADD3 R5, P0, R17, R6, RZ ;  /* 0x0000000611059210 */ /* 0x000fe80007f1e0ff */
[----:B------:R-:W-:Y:S02]  /*130e0*/  @!P1 IADD3.X R0, R11, R0, RZ, P0, !PT ;  /* 0x000000000b009210 */ /* 0x000fe400007fe4ff */
[----:B------:R-:W-:Y:S05]  /*130f0*/  @!P1 IADD3 R17, P0, R17, R232, RZ ;  /* 0x000000e811119210 */ /* 0x000fea0007f1e0ff */
[----:B------:R-:W-:Y:S01]  /*13100*/  @!P1 IMAD.X R6, R11, 0x1, R237, P0 ;  /* 0x000000010b069824 */ /* 0x000fe200000e06ed */
[C---:B------:R-:W-:Y:S04]  /*13110*/  @!P1 LEA R194, P0, R17.reuse, c[0x0][0x1f8], 0x1 ;  /* 0x00007e0011c29a11 */ /* 0x040fe800078008ff */
[----:B------:R-:W-:Y:S02]  /*13120*/  @!P1 LEA.HI.X R195, R17, c[0x0][0x1fc], R6, 0x1, P0 ;  /* 0x00007f0011c39a11 */ /* 0x000fe400000f0c06 */
[C---:B------:R-:W-:Y:S01]  /*13130*/  @!P1 LEA R190, P0, R9.reuse, c[0x0][0x1f8], 0x1 ;  /* 0x00007e0009be9a11 */ /* 0x040fe200078008ff */
[----:B------:R-:W-:Y:S03]  /*13140*/  LDSM.16.M88.4 R16, [R221+0xa880] ;  /* 0x00a88000dd10783b */ /* 0x000fe60000000200 */
[----:B------:R-:W-:Y:S02]  /*13150*/  @!P1 LEA.HI.X R191, R9, c[0x0][0x1fc], R4, 0x1, P0 ;  /* 0x00007f0009bf9a11 */ /* 0x000fe400000f0c04 */
[C---:B------:R-:W-:Y:S01]  /*13160*/  @!P1 LEA R188, P0, R7.reuse, c[0x0][0x1f8], 0x1 ;  /* 0x00007e0007bc9a11 */ /* 0x040fe200078008ff */
[----:B------:R-:W1:Y:S03]  /*13170*/  LDSM.16.M88.4 R8, [R221+0xa080] ;  /* 0x00a08000dd08783b */ /* 0x000e660000000200 */
[----:B------:R-:W-:Y:S02]  /*13180*/  @!P1 LEA.HI.X R189, R7, c[0x0][0x1fc], R2, 0x1, P0 ;  /* 0x00007f0007bd9a11 */ /* 0x000fe400000f0c02 */
[C---:B------:R-:W-:Y:S01]  /*13190*/  @!P1 LEA R192, P0, R5.reuse, c[0x0][0x1f8], 0x1 ;  /* 0x00007e0005c09a11 */ /* 0x040fe200078008ff */
[----:B------:R-:W-:Y:S01]  /*131a0*/  @!PT LDS RZ, [RZ] ;  /* 0x00000000fffff984 */ /* 0x000fe20000000800 */
[----:B------:R-:W-:Y:S01]  /*131b0*/  @!PT LDS RZ, [RZ] ;  /* 0x00000000fffff984 */ /* 0x000fe20000000800 */
[----:B------:R-:W-:Y:S01]  /*131c0*/  @!PT LDS RZ, [RZ] ;  /* 0x00000000fffff984 */ /* 0x000fe20000000800 */
[----:B------:R2:W-:Y:S03]  /*131d0*/  LDGSTS.E.BYPASS.LTC128B.128 [R231+0x4080], [R14.64], !P6 ;  /* 0x040800000ee77fae */ /* 0x0005e6000f101d52 */
[----:B------:R-:W-:Y:S02]  /*131e0*/  @!P1 LEA.HI.X R193, R5, c[0x0][0x1fc], R0, 0x1, P0 ;  /* 0x00007f0005c19a11 */ /* 0x000fe400000f0c00 */
[----:B------:R-:W-:Y:S01]  /*131f0*/  ISETP.GT.AND P0, PT, R246, R229, PT ;  /* 0x000000e5f600720c */ /* 0x000fe20003f04270 */
[----:B------:R2:W-:Y:S06]  /*13200*/  LDGSTS.E.BYPASS.LTC128B.128 [R231+0x5880], [R12.64], !P5 ;  /* 0x058800000ce77fae */ /* 0x0005ec000e901d52 */
[----:B------:R3:W-:Y:S06]  /*13210*/  LDGSTS.E.BYPASS.LTC128B.128 [R231+0x7080], [R22.64], !P4 ;  /* 0x0708000016e77fae */ /* 0x0007ec000e101d52 */
[----:B------:R3:W-:Y:S06]  /*13220*/  LDGSTS.E.BYPASS.LTC128B.128 [R231+0x8880], [R20.64], !P3 ;  /* 0x0888000014e77fae */ /* 0x0007ec000d901d52 */
[----:B------:R4:W-:Y:S06]  /*13230*/  @!P1 LDGSTS.E.BYPASS.LTC128B.128 [R231+0x5080], [R194.64], !P6 ;  /* 0x05080000c2e79fae */ /* 0x0009ec000f101d52 */
[----:B------:R5:W-:Y:S01]  /*13240*/  @!P1 LDGSTS.E.BYPASS.LTC128B.128 [R231+0x6880], [R190.64], !P5 ;  /* 0x06880000bee79fae */ /* 0x000be2000e901d52 */
[C---:B-1----:R-:W-:Y:S05]  /*13250*/  HMMA.16816.F32 R4, R24.reuse, R8, RZ ;  /* 0x000000081804723c */ /* 0x042fea00000018ff */
[----:B------:R5:W-:Y:S03]  /*13260*/  @!P1 LDGSTS.E.BYPASS.LTC128B.128 [R231+0x8080], [R188.64], !P4 ;  /* 0x08080000bce79fae */ /* 0x000be6000e101d52 */
[C---:B------:R-:W-:Y:S03]  /*13270*/  HMMA.16816.F32 R8, R24.reuse, R10, RZ ;  /* 0x0000000a1808723c */ /* 0x040fe600000018ff */
[----:B------:R4:W-:Y:S06]  /*13280*/  @!P1 LDGSTS.E.BYPASS.LTC128B.128 [R231+0x9880], [R192.64], !P3 ;  /* 0x09880000c0e79fae */ /* 0x0009ec000d901d52 */
[----:B------:R-:W-:Y:S01]  /*13290*/  LDSM.16.M88.4 R180, [R218] ;  /* 0x00000000dab4783b */ /* 0x000fe20000000200 */
[C---:B--2---:R-:W-:Y:S05]  /*132a0*/  HMMA.16816.F32 R12, R24.reuse, R16, RZ ;  /* 0x00000010180c723c */ /* 0x044fea00000018ff */
[----:B------:R-:W0:Y:S03]  /*132b0*/  LDGDEPBAR ;  /* 0x00000000000079af */ /* 0x000e260000000000 */
[C---:B------:R-:W-:Y:S03]  /*132c0*/  HMMA.16816.F32 R16, R24.reuse, R18, RZ ;  /* 0x000000121810723c */ /* 0x040fe600000018ff */
[----:B------:R-:W1:Y:S05]  /*132d0*/  LDSM.16.M88.4 R184, [R215+0xa080] ;  /* 0x00a08000d7b8783b */ /* 0x000e6a0000000200 */
[C---:B---3--:R-:W-:Y:S01]  /*132e0*/  HMMA.16816.F32 R20, R24.reuse, R160, RZ ;  /* 0x000000a01814723c */ /* 0x048fe200000018ff */
[----:B-----5:R-:W-:Y:S06]  /*132f0*/  LDSM.16.M88.4 R188, [R215+0xb080] ;  /* 0x00b08000d7bc783b */ /* 0x020fec0000000200 */
[----:B----4-:R-:W-:Y:S01]  /*13300*/  LDSM.16.M88.4 R192, [R217] ;  /* 0x00000000d9c0783b */ /* 0x010fe20000000200 */
[----:B------:R-:W-:Y:S05]  /*13310*/  HMMA.16816.F32 R24, R24, R162, RZ ;  /* 0x000000a21818723c */ /* 0x000fea00000018ff */
[----:B------:R-:W2:Y:S03]  /*13320*/  LDSM.16.M88.4 R160, [R215+0xa880] ;  /* 0x00a88000d7a0783b */ /* 0x000ea60000000200 */
[C---:B------:R-:W-:Y:S03]  /*13330*/  HMMA.16816.F32 R4, R164.reuse, R168, R4 ;  /* 0x000000a8a404723c */ /* 0x040fe60000001804 */
[----:B------:R-:W3:Y:S05]  /*13340*/  LDSM.16.M88.4 R196, [R209] ;  /* 0x00000000d1c4783b */ /* 0x000eea0000000200 */
[C---:B------:R-:W-:Y:S01]  /*13350*/  HMMA.16816.F32 R8, R164.reuse, R170, R8 ;  /* 0x000000aaa408723c */ /* 0x040fe20000001808 */
[----:B------:R-:W-:Y:S07]  /*13360*/  LDSM.16.M88.4 R168, [R209+0x1000] ;  /* 0x00100000d1a8783b */ /* 0x000fee0000000200 */
[C---:B------:R-:W-:Y:S08]  /*13370*/  HMMA.16816.F32 R12, R164.reuse, R172, R12 ;  /* 0x000000aca40c723c */ /* 0x040ff0000000180c */
[C---:B------:R-:W-:Y:S01]  /*13380*/  HMMA.16816.F32 R16, R164.reuse, R174, R16 ;  /* 0x000000aea410723c */ /* 0x040fe20000001810 */
[----:B------:R-:W-:Y:S07]  /*13390*/  LDSM.16.M88.4 R172, [R222+0x4000] ;  /* 0x00400000deac783b */ /* 0x000fee0000000200 */
[C---:B------:R-:W-:Y:S08]  /*133a0*/  HMMA.16816.F32 R20, R164.reuse, R176, R20 ;  /* 0x000000b0a414723c */ /* 0x040ff00000001814 */
[----:B------:R-:W-:Y:S01]  /*133b0*/  HMMA.16816.F32 R24, R164, R178, R24 ;  /* 0x000000b2a418723c */ /* 0x000fe20000001818 */
[----:B------:R-:W4:Y:S06]  /*133c0*/  LDSM.16.M88.4 R164, [R209+0x800] ;  /* 0x00080000d1a4783b */ /* 0x000f2c0000000200 */
[----:B------:R-:W5:Y:S01]  /*133d0*/  LDSM.16.M88.4 R176, [R221+0xb880] ;  /* 0x00b88000ddb0783b */ /* 0x000f620000000200 */
[C---:B-1----:R-:W-:Y:S08]  /*133e0*/  HMMA.16816.F32 R4, R180.reuse, R184, R4 ;  /* 0x000000b8b404723c */ /* 0x042ff00000001804 */
[C---:B------:R-:W-:Y:S01]  /*133f0*/  HMMA.16816.F32 R8, R180.reuse, R186, R8 ;  /* 0x000000bab408723c */ /* 0x040fe20000001808 */
[----:B------:R-:W-:Y:S07]  /*13400*/  LDSM.16.M88.4 R184, [R220+0x4000] ;  /* 0x00400000dcb8783b */ /* 0x000fee0000000200 */
[C---:B--2---:R-:W-:Y:S08]  /*13410*/  HMMA.16816.F32 R12, R180.reuse, R160, R12 ;  /* 0x000000a0b40c723c */ /* 0x044ff0000000180c */
[C---:B------:R-:W-:Y:S01]  /*13420*/  HMMA.16816.F32 R16, R180.reuse, R162, R16 ;  /* 0x000000a2b410723c */ /* 0x040fe20000001810 */
[----:B------:R-:W1:Y:S07]  /*13430*/  LDSM.16.M88.4 R160, [R221+0xc080] ;  /* 0x00c08000dda0783b */ /* 0x000e6e0000000200 */
[C---:B------:R-:W-:Y:S08]  /*13440*/  HMMA.16816.F32 R20, R180.reuse, R188, R20 ;  /* 0x000000bcb414723c */ /* 0x040ff00000001814 */
[----:B------:R-:W-:Y:S01]  /*13450*/  HMMA.16816.F32 R24, R180, R190, R24 ;  /* 0x000000beb418723c */ /* 0x000fe20000001818 */
[----:B------:R-:W2:Y:S06]  /*13460*/  LDSM.16.M88.4 R180, [R221+0xc880] ;  /* 0x00c88000ddb4783b */ /* 0x000eac0000000200 */
[----:B------:R-:W1:Y:S01]  /*13470*/  LDSM.16.M88.4 R188, [R208] ;  /* 0x00000000d0bc783b */ /* 0x000e620000000200 */
[C---:B---3--:R-:W-:Y:S08]  /*13480*/  HMMA.16816.F32 R4, R192.reuse, R196, R4 ;  /* 0x000000c4c004723c */ /* 0x048ff00000001804 */
[C---:B------:R-:W-:Y:S01]  /*13490*/  HMMA.16816.F32 R8, R192.reuse, R198, R8 ;  /* 0x000000c6c008723c */ /* 0x040fe20000001808 */
[----:B------:R-:W-:Y:S07]  /*134a0*/  LDSM.16.M88.4 R196, [R215+0xb880] ;  /* 0x00b88000d7c4783b */ /* 0x000fee0000000200 */
[C---:B----4-:R-:W-:Y:S08]  /*134b0*/  HMMA.16816.F32 R12, R192.reuse, R164, R12 ;  /* 0x000000a4c00c723c */ /* 0x050ff0000000180c */
[C---:B------:R-:W-:Y:S01]  /*134c0*/  HMMA.16816.F32 R16, R192.reuse, R166, R16 ;  /* 0x000000a6c010723c */ /* 0x040fe20000001810 */
[----:B------:R-:W3:Y:S07]  /*134d0*/  LDSM.16.M88.4 R164, [R207] ;  /* 0x00000000cfa4783b */ /* 0x000eee0000000200 */
[C---:B------:R-:W-:Y:S08]  /*134e0*/  HMMA.16816.F32 R20, R192.reuse, R168, R20 ;  /* 0x000000a8c014723c */ /* 0x040ff00000001814 */
[----:B------:R-:W-:Y:S01]  /*134f0*/  HMMA.16816.F32 R24, R192, R170, R24 ;  /* 0x000000aac018723c */ /* 0x000fe20000001818 */
[----:B------:R-:W4:Y:S06]  /*13500*/  LDSM.16.M88.4 R168, [R206] ;  /* 0x00000000cea8783b */ /* 0x000f2c0000000200 */
[----:B------:R-:W3:Y:S01]  /*13510*/  LDSM.16.M88.4 R192, [R218+0x4000] ;  /* 0x00400000dac0783b */ /* 0x000ee20000000200 */
[C---:B-----5:R-:W-:Y:S08]  /*13520*/  HMMA.16816.F32 R4, R172.reuse, R176, R4 ;  /* 0x000000b0ac04723c */ /* 0x060ff00000001804 */
[C---:B------:R-:W-:Y:S01]  /*13530*/  HMMA.16816.F32 R8, R172.reuse, R178, R8 ;  /* 0x000000b2ac08723c */ /* 0x040fe20000001808 */
[----:B------:R-:W-:Y:S07]  /*13540*/  LDSM.16.M88.4 R176, [R217+0x4000] ;  /* 0x00400000d9b0783b */ /* 0x000fee0000000200 */
[C---:B-1----:R-:W-:Y:S08]  /*13550*/  HMMA.16816.F32 R12, R172.reuse, R160, R12 ;  /* 0x000000a0ac0c723c */ /* 0x042ff0000000180c */
[C---:B------:R-:W-:Y:S01]  /*13560*/  HMMA.16816.F32 R16, R172.reuse, R162, R16 ;  /* 0x000000a2ac10723c */ /* 0x040fe20000001810 */
[----:B------:R-:W1:Y:S07]  /*13570*/  LDSM.16.M88.4 R160, [R215+0xc080] ;  /* 0x00c08000d7a0783b */ /* 0x000e6e0000000200 */
[C---:B--2---:R-:W-:Y:S08]  /*13580*/  HMMA.16816.F32 R20, R172.reuse, R180, R20 ;  /* 0x000000b4ac14723c */ /* 0x044ff00000001814 */
[----:B------:R-:W-:Y:S01]  /*13590*/  HMMA.16816.F32 R24, R172, R182, R24 ;  /* 0x000000b6ac18723c */ /* 0x000fe20000001818 */
[----:B------:R-:W2:Y:S06]  /*135a0*/  LDSM.16.M88.4 R172, [R215+0xc880] ;  /* 0x00c88000d7ac783b */ /* 0x000eac0000000200 */
[----:B------:R-:W5:Y:S01]  /*135b0*/  LDSM.16.M88.4 R180, [R209+0x1800] ;  /* 0x00180000d1b4783b */ /* 0x000f620000000200 */
[C---:B------:R-:W-:Y:S08]  /*135c0*/  HMMA.16816.F32 R4, R184.reuse, R188, R4 ;  /* 0x000000bcb804723c */ /* 0x040ff00000001804 */
[C---:B------:R-:W-:Y:S01]  /*135d0*/  HMMA.16816.F32 R8, R184.reuse, R190, R8 ;  /* 0x000000beb808723c */ /* 0x040fe20000001808 */
[----:B------:R-:W-:Y:S07]  /*135e0*/  LDSM.16.M88.4 R188, [R221+0xd080] ;  /* 0x00d08000ddbc783b */ /* 0x000fee0000000200 */
[C---:B---3--:R-:W-:Y:S08]  /*135f0*/  HMMA.16816.F32 R12, R184.reuse, R164, R12 ;  /* 0x000000a4b80c723c */ /* 0x048ff0000000180c */
[C---:B------:R-:W-:Y:S01]  /*13600*/  HMMA.16816.F32 R16, R184.reuse, R166, R16 ;  /* 0x000000a6b810723c */ /* 0x040fe20000001810 */
[----:B------:R-:W3:Y:S07]  /*13610*/  LDSM.16.M88.4 R164, [R209+0x2000] ;  /* 0x00200000d1a4783b */ /* 0x000eee0000000200 */
[C---:B----4-:R-:W-:Y:S08]  /*13620*/  HMMA.16816.F32 R20, R184.reuse, R168, R20 ;  /* 0x000000a8b814723c */ /* 0x050ff00000001814 */
[----:B------:R-:W-:Y:S01]  /*13630*/  HMMA.16816.F32 R24, R184, R170, R24 ;  /* 0x000000aab818723c */ /* 0x000fe20000001818 */
[----:B------:R-:W4:Y:S06]  /*13640*/  LDSM.16.M88.4 R168, [R209+0x2800] ;  /* 0x00280000d1a8783b */ /* 0x000f2c0000000200 */
[----:B------:R-:W3:Y:S01]  /*13650*/  LDSM.16.M88.4 R184, [R222+0x8000] ;  /* 0x00800000deb8783b */ /* 0x000ee20000000200 */
[C---:B------:R-:W-:Y:S08]  /*13660*/  HMMA.16816.F32 R4, R192.reuse, R196, R4 ;  /* 0x000000c4c004723c */ /* 0x040ff00000001804 */
[C---:B------:R-:W-:Y:S01]  /*13670*/  HMMA.16816.F32 R8, R192.reuse, R198, R8 ;  /* 0x000000c6c008723c */ /* 0x040fe20000001808 */
[----:B------:R-:W-:Y:S07]  /*13680*/  LDSM.16.M88.4 R196, [R205] ;  /* 0x00000000cdc4783b */ /* 0x000fee0000000200 */
[C---:B-1----:R-:W-:Y:S08]  /*13690*/  HMMA.16816.F32 R12, R192.reuse, R160, R12 ;  /* 0x000000a0c00c723c */ /* 0x042ff0000000180c */
[C---:B------:R-:W-:Y:S01]  /*136a0*/  HMMA.16816.F32 R16, R192.reuse, R162, R16 ;  /* 0x000000a2c010723c */ /* 0x040fe20000001810 */
[----:B------:R-:W1:Y:S07]  /*136b0*/  LDSM.16.M88.4 R160, [R221+0xd880] ;  /* 0x00d88000dda0783b */ /* 0x000e6e0000000200 */
[C---:B--2---:R-:W-:Y:S08]  /*136c0*/  HMMA.16816.F32 R20, R192.reuse, R172, R20 ;  /* 0x000000acc014723c */ /* 0x044ff00000001814 */
[----:B------:R-:W-:Y:S01]  /*136d0*/  HMMA.16816.F32 R24, R192, R174, R24 ;  /* 0x000000aec018723c */ /* 0x000fe20000001818 */
[----:B------:R-:W2:Y:S06]  /*136e0*/  LDSM.16.M88.4 R172, [R221+0xe080] ;  /* 0x00e08000ddac783b */ /* 0x000eac0000000200 */
[----:B------:R-:W1:Y:S01]  /*136f0*/  LDSM.16.M88.4 R192, [R220+0x8000] ;  /* 0x00800000dcc0783b */ /* 0x000e620000000200 */
[C---:B-----5:R-:W-:Y:S08]  /*13700*/  HMMA.16816.F32 R4, R176.reuse, R180, R4 ;  /* 0x000000b4b004723c */ /* 0x060ff00000001804 */
[C---:B------:R-:W-:Y:S01]  /*13710*/  HMMA.16816.F32 R8, R176.reuse, R182, R8 ;  /* 0x000000b6b008723c */ /* 0x040fe20000001808 */
[----:B------:R-:W-:Y:S07]  /*13720*/  LDSM.16.M88.4 R180, [R215+0xd080] ;  /* 0x00d08000d7b4783b */ /* 0x000fee0000000200 */
[C---:B---3--:R-:W-:Y:S08]  /*13730*/  HMMA.16816.F32 R12, R176.reuse, R164, R12 ;  /* 0x000000a4b00c723c */ /* 0x048ff0000000180c */
[C---:B------:R-:W-:Y:S01]  /*13740*/  HMMA.16816.F32 R16, R176.reuse, R166, R16 ;  /* 0x000000a6b010723c */ /* 0x040fe20000001810 */
[----:B------:R-:W3:Y:S07]  /*13750*/  LDSM.16.M88.4 R164, [R204] ;  /* 0x00000000cca4783b */ /* 0x000eee0000000200 */
[C---:B----4-:R-:W-:Y:S08]  /*13760*/  HMMA.16816.F32 R20, R176.reuse, R168, R20 ;  /* 0x000000a8b014723c */ /* 0x050ff00000001814 */
[----:B------:R-:W-:Y:S01]  /*13770*/  HMMA.16816.F32 R24, R176, R170, R24 ;  /* 0x000000aab018723c */ /* 0x000fe20000001818 */
[----:B------:R-:W4:Y:S06]  /*13780*/  LDSM.16.M88.4 R168, [R203] ;  /* 0x00000000cba8783b */ /* 0x000f2c0000000200 */
[----:B------:R-:W5:Y:S01]  /*13790*/  LDSM.16.M88.4 R176, [R218+0x8000] ;  /* 0x00800000dab0783b */ /* 0x000f620000000200 */
[C---:B------:R-:W-:Y:S08]  /*137a0*/  HMMA.16816.F32 R4, R184.reuse, R188, R4 ;  /* 0x000000bcb804723c */ /* 0x040ff00000001804 */
        /* <DEDUP_REMOVED lines=8> */
[----:B------:R-:W1:Y:S01]  /*13830*/  LDSM.16.M88.4 R184, [R217+0x8000] ;  /* 0x00800000d9b8783b */ /* 0x000e620000000200 */
        /* <DEDUP_REMOVED lines=10> */
[C---:B-----5:R-:W-:Y:S08]  /*138e0*/  HMMA.16816.F32 R4, R176.reuse, R180, R4 ;  /* 0x000000b4b004723c */ /* 0x060ff00000001804 */
        /* <DEDUP_REMOVED lines=18> */
[----:B------:R-:W3:Y:S01]  /*13a10*/  LDSM.16.M88.4 R184, [R218+0xc000] ;  /* 0x00c00000dab8783b */ /* 0x000ee20000000200 */
        /* <DEDUP_REMOVED lines=11> */
[C---:B------:R-:W-:Y:S08]  /*13ad0*/  HMMA.16816.F32 R8, R176.reuse, R182, R8 ;  /* 0x000000b6b008723c */ /* 0x040ff00000001808 */
[C---:B---3--:R-:W-:Y:S08]  /*13ae0*/  HMMA.16816.F32 R12, R176.reuse, R164, R12 ;  /* 0x000000a4b00c723c */ /* 0x048ff0000000180c */
[C---:B------:R-:W-:Y:S08]  /*13af0*/  HMMA.16816.F32 R16, R176.reuse, R166, R16 ;  /* 0x000000a6b010723c */ /* 0x040ff00000001810 */
[C---:B----4-:R-:W-:Y:S08]  /*13b00*/  HMMA.16816.F32 R20, R176.reuse, R168, R20 ;  /* 0x000000a8b014723c */ /* 0x050ff00000001814 */
[----:B------:R-:W-:Y:S08]  /*13b10*/  HMMA.16816.F32 R24, R176, R170, R24 ;  /* 0x000000aab018723c */ /* 0x000ff00000001818 */
[C---:B------:R-:W-:Y:S08]  /*13b20*/  HMMA.16816.F32 R4, R184.reuse, R188, R4 ;  /* 0x000000bcb804723c */ /* 0x040ff00000001804 */
[C---:B------:R-:W-:Y:S08]  /*13b30*/  HMMA.16816.F32 R8, R184.reuse, R190, R8 ;  /* 0x000000beb808723c */ /* 0x040ff00000001808 */
[C---:B-1----:R-:W-:Y:S08]  /*13b40*/  HMMA.16816.F32 R12, R184.reuse, R160, R12 ;  /* 0x000000a0b80c723c */ /* 0x042ff0000000180c */
[C---:B------:R-:W-:Y:S01]  /*13b50*/  HMMA.16816.F32 R16, R184.reuse, R162, R16 ;  /* 0x000000a2b810723c */ /* 0x040fe20000001810 */
[----:B------:R-:W1:Y:S07]  /*13b60*/  LDSM.16.M88.4 R160, [R209+0x5000] ;  /* 0x00500000d1a0783b */ /* 0x000e6e0000000200 */
[C---:B--2---:R-:W-:Y:S08]  /*13b70*/  HMMA.16816.F32 R20, R184.reuse, R172, R20 ;  /* 0x000000acb814723c */ /* 0x044ff00000001814 */
[----:B------:R-:W-:Y:S08]  /*13b80*/  HMMA.16816.F32 R24, R184, R174, R24 ;  /* 0x000000aeb818723c */ /* 0x000ff00000001818 */
[C---:B------:R-:W-:Y:S08]  /*13b90*/  HMMA.16816.F32 R4, R192.reuse, R196, R4 ;  /* 0x000000c4c004723c */ /* 0x040ff00000001804 */
[C---:B------:R-:W-:Y:S08]  /*13ba0*/  HMMA.16816.F32 R8, R192.reuse, R198, R8 ;  /* 0x000000c6c008723c */ /* 0x040ff00000001808 */
[C---:B-1----:R-:W-:Y:S08]  /*13bb0*/  HMMA.16816.F32 R12, R192.reuse, R160, R12 ;  /* 0x000000a0c00c723c */ /* 0x042ff0000000180c */
[----:B------:R-:W-:Y:S01]  /*13bc0*/  FMUL.FTZ R0, R4, c[0x0][0x320] ;  /* 0x0000c80004007a20 */ /* 0x000fe20000410000 */
[C---:B------:R-:W-:Y:S03]  /*13bd0*/  HMMA.16816.F32 R16, R192.reuse, R162, R16 ;  /* 0x000000a2c010723c */ /* 0x040fe60000001810 */
[----:B------:R-:W-:Y:S02]  /*13be0*/  FMUL.FTZ R164, R5, c[0x0][0x320] ;  /* 0x0000c80005a47a20 */ /* 0x000fe40000410000 */
[----:B------:R-:W1:Y:S01]  /*13bf0*/  MUFU.TANH R0, R0 ;  /* 0x0000000000007308 */ /* 0x000e620000002400 */
[----:B------:R-:W-:Y:S02]  /*13c00*/  FMUL.FTZ R2, R6, c[0x0][0x320] ;  /* 0x0000c80006027a20 */ /* 0x000fe40000410000 */
[----:B------:R-:W-:Y:S02]  /*13c10*/  FMUL.FTZ R158, R7, c[0x0][0x320] ;  /* 0x0000c800079e7a20 */ /* 0x000fe40000410000 */
[----:B------:R-:W2:Y:S01]  /*13c20*/  LDSM.16.M88.4 R4, [R209+0x5800] ;  /* 0x00580000d104783b */ /* 0x000ea20000000200 */
[----:B------:R-:W-:Y:S04]  /*13c30*/  DEPBAR.LE SB0, 0x0 ;  /* 0x000080000000791a */ /* 0x000fe80000000000 */
[----:B------:R-:W3:Y:S01]  /*13c40*/  MUFU.TANH R164, R164 ;  /* 0x000000a400a47308 */ /* 0x000ee20000002400 */
[----:B------:R-:W-:Y:S01]  /*13c50*/  BAR.SYNC.DEFER_BLOCKING 0x0 ;  /* 0x0000000000007b1d */ /* 0x000fe20000010000 */
[----:B------:R-:W-:Y:S02]  /*13c60*/  FMUL.FTZ R165, R8, c[0x0][0x320] ;  /* 0x0000c80008a57a20 */ /* 0x000fe40000410000 */
[----:B------:R-:W-:Y:S02]  /*13c70*/  FMUL.FTZ R160, R9, c[0x0][0x320] ;  /* 0x0000c80009a07a20 */ /* 0x000fe40000410000 */
[----:B------:R-:W-:Y:S02]  /*13c80*/  FMUL.FTZ R8, R10, c[0x0][0x320] ;  /* 0x0000c8000a087a20 */ /* 0x000fe40000410000 */
[----:B------:R-:W-:Y:S02]  /*13c90*/  FMUL.FTZ R9, R11, c[0x0][0x320] ;  /* 0x0000c8000b097a20 */ /* 0x000fe40000410000 */
[----:B------:R-:W4:Y:S01]  /*13ca0*/  MUFU.TANH R2, R2 ;  /* 0x0000000200027308 */ /* 0x000f220000002400 */
[----:B------:R-:W-:Y:S02]  /*13cb0*/  FMUL.FTZ R171, R12, c[0x0][0x320] ;  /* 0x0000c8000cab7a20 */ /* 0x000fe40000410000 */
[----:B------:R-:W-:Y:S02]  /*13cc0*/  FMUL.FTZ R167, R16, c[0x0][0x320] ;  /* 0x0000c80010a77a20 */ /* 0x000fe40000410000 */
[----:B------:R-:W-:Y:S02]  /*13cd0*/  FMUL.FTZ R13, R13, c[0x0][0x320] ;  /* 0x0000c8000d0d7a20 */ /* 0x000fe40000410000 */
[----:B------:R-:W-:Y:S02]  /*13ce0*/  FMUL.FTZ R14, R14, c[0x0][0x320] ;  /* 0x0000c8000e0e7a20 */ /* 0x000fe40000410000 */
[----:B------:R-:W-:Y:S01]  /*13cf0*/  FMUL.FTZ R15, R15, c[0x0][0x320] ;  /* 0x0000c8000f0f7a20 */ /* 0x000fe20000410000 */
[----:B------:R-:W1:Y:S01]  /*13d00*/  MUFU.TANH R158, R158 ;  /* 0x0000009e009e7308 */ /* 0x000e620000002400 */
[----:B------:R-:W-:Y:S09]  /*13d10*/  FMUL.FTZ R18, R18, c[0x0][0x320] ;  /* 0x0000c80012127a20 */ /* 0x000ff20000410000 */
[----:B------:R-:W1:Y:S01]  /*13d20*/  MUFU.TANH R165, R165 ;  /* 0x000000a500a57308 */ /* 0x000e620000002400 */
[C---:B--2---:R-:W-:Y:S09]  /*13d30*/  HMMA.16816.F32 R20, R192.reuse, R4, R20 ;  /* 0x00000004c014723c */ /* 0x044ff20000001814 */
[----:B------:R-:W2:Y:S03]  /*13d40*/  MUFU.TANH R160, R160 ;  /* 0x000000a000a07308 */ /* 0x000ea60000002400 */
[----:B------:R-:W-:Y:S01]  /*13d50*/  FMUL.FTZ R5, R17, c[0x0][0x320] ;  /* 0x0000c80011057a20 */ /* 0x000fe20000410000 */
[----:B------:R-:W-:Y:S03]  /*13d60*/  HMMA.16816.F32 R24, R192, R6, R24 ;  /* 0x00000006c018723c */ /* 0x000fe60000001818 */
[----:B------:R-:W-:Y:S03]  /*13d70*/  FMUL.FTZ R4, R19, c[0x0][0x320] ;  /* 0x0000c80013047a20 */ /* 0x000fe60000410000 */
[----:B------:R-:W1:Y:S06]  /*13d80*/  MUFU.TANH R8, R8 ;  /* 0x0000000800087308 */ /* 0x000e6c0000002400 */
[----:B------:R-:W-:Y:S04]  /*13d90*/  FMUL.FTZ R191, R20, c[0x0][0x320] ;  /* 0x0000c80014bf7a20 */ /* 0x000fe80000410000 */
[----:B------:R-:W1:Y:S01]  /*13da0*/  MUFU.TANH R9, R9 ;  /* 0x0000000900097308 */ /* 0x000e620000002400 */
[----:B------:R-:W-:Y:S02]  /*13db0*/  FMUL.FTZ R21, R21, c[0x0][0x320] ;  /* 0x0000c80015157a20 */ /* 0x000fe40000410000 */
[----:B------:R-:W-:Y:S02]  /*13dc0*/  FMUL.FTZ R22, R22, c[0x0][0x320] ;  /* 0x0000c80016167a20 */ /* 0x000fe40000410000 */
[----:B------:R-:W-:Y:S03]  /*13dd0*/  FMUL.FTZ R23, R23, c[0x0][0x320] ;  /* 0x0000c80017177a20 */ /* 0x000fe60000410000 */
[----:B------:R-:W-:Y:S02]  /*13de0*/  FMUL.FTZ R187, R24, c[0x0][0x320] ;  /* 0x0000c80018bb7a20 */ /* 0x000fe40000410000 */
[----:B------:R-:W-:Y:S01]  /*13df0*/  FMUL.FTZ R7, R27, c[0x0][0x320] ;  /* 0x0000c8001b077a20 */ /* 0x000fe20000410000 */
[----:B------:R-:W1:Y:S01]  /*13e00*/  MUFU.TANH R171, R171 ;  /* 0x000000ab00ab7308 */ /* 0x000e620000002400 */
[----:B------:R-:W-:Y:S02]  /*13e10*/  FMUL.FTZ R25, R25, c[0x0][0x320] ;  /* 0x0000c80019197a20 */ /* 0x000fe40000410000 */
[----:B------:R-:W-:Y:S07]  /*13e20*/  FMUL.FTZ R26, R26, c[0x0][0x320] ;  /* 0x0000c8001a1a7a20 */ /* 0x000fee0000410000 */
[----:B------:R1:W1:Y:S10]  /*13e30*/  MUFU.TANH R169, R13 ;  /* 0x0000000d00a97308 */ /* 0x0002740000002400 */
[----:B------:R1:W1:Y:S10]  /*13e40*/  MUFU.TANH R170, R14 ;  /* 0x0000000e00aa7308 */ /* 0x0002740000002400 */
[----:B------:R1:W1:Y:S10]  /*13e50*/  MUFU.TANH R168, R15 ;  /* 0x0000000f00a87308 */ /* 0x0002740000002400 */
[----:B------:R-:W1:Y:S10]  /*13e60*/  MUFU.TANH R167, R167 ;  /* 0x000000a700a77308 */ /* 0x000e740000002400 */
[----:B------:R-:W1:Y:S10]  /*13e70*/  MUFU.TANH R5, R5 ;  /* 0x0000000500057308 */ /* 0x000e740000002400 */
[----:B------:R1:W1:Y:S10]  /*13e80*/  MUFU.TANH R166, R18 ;  /* 0x0000001200a67308 */ /* 0x0002740000002400 */
        /* <DEDUP_REMOVED lines=8> */
[----:B------:R-:W1:Y:S01]  /*13f10*/  MUFU.TANH R7, R7 ;  /* 0x0000000700077308 */ /* 0x000e620000002400 */
[----:B------:R-:W-:-:S05]  /*13f20*/  @!P0 BRA `(.L_x_1127) ;  /* 0x000003e000008947 */ /* 0x000fca0003800000 */
[----:B--234-:R-:W-:Y:S02]  /*13f30*/  IADD3 R6, R246, -0x1, RZ ;  /* 0xfffffffff6067810 */ /* 0x01cfe40007ffe0ff */
[----:B------:R-:W-:Y:S02]  /*13f40*/  ISETP.GE.AND P1, PT, R248, 0x1, PT ;  /* 0x00000001f800780c */ /* 0x000fe40003f26270 */
[----:B-1----:R-:W-:Y:S01]  /*13f50*/  SHF.R.S32.HI R15, RZ, 0x1f, R6 ;  /* 0x0000001fff0f7819 */ /* 0x002fe20000011406 */
[----:B------:R-:W-:Y:S01]  /*13f60*/  IMAD.WIDE.U32 R26, R6, c[0x0][0x1e0], RZ ;  /* 0x00007800061a7a25 */ /* 0x000fe200078e00ff */
[C---:B------:R-:W-:Y:S03]  /*13f70*/  IADD3 R14, P0, R234.reuse, 0x40, RZ ;  /* 0x00000040ea0e7810 */ /* 0x040fe60007f1e0ff */
[----:B------:R-:W-:Y:S02]  /*13f80*/  IMAD R15, R15, c[0x0][0x1e0], RZ ;  /* 0x000078000f0f7a24 */ /* 0x000fe400078e02ff */
[----:B------:R-:W-:Y:S01]  /*13f90*/  IMAD.X R11, RZ, RZ, R245, P0 ;  /* 0x000000ffff0b7224 */ /* 0x000fe200000e06f5 */
[----:B------:R-:W-:Y:S01]  /*13fa0*/  IADD3 R13, P0, R234, 0x80, RZ ;  /* 0x00000080ea0d7810 */ /* 0x000fe20007f1e0ff */
[----:B------:R-:W-:Y:S04]  /*13fb0*/  IMAD R15, R6, c[0x0][0x1e4], R15 ;  /* 0x00007900060f7a24 */ /* 0x000fe800078e020f */
[----:B------:R-:W-:Y:S02]  /*13fc0*/  IMAD.IADD R15, R27, 0x1, R15 ;  /* 0x000000011b0f7824 */ /* 0x000fe400078e020f */
[----:B------:R-:W-:Y:S04]  /*13fd0*/  IMAD.WIDE.U32 R26, R26, 0x30, RZ ;  /* 0x000000301a1a7825 */ /* 0x000fe800078e00ff */
[----:B------:R-:W-:Y:S02]  /*13fe0*/  IMAD R15, R15, 0x30, RZ ;  /* 0x000000300f0f7824 */ /* 0x000fe400078e02ff */
[----:B------:R-:W-:Y:S01]  /*13ff0*/  IMAD.X R10, RZ, RZ, R245, P0 ;  /* 0x000000ffff0a7224 */ /* 0x000fe200000e06f5 */
[-C--:B------:R-:W-:Y:S01]  /*14000*/  @P1 IADD3 R21, P0, R234, R26.reuse, RZ ;  /* 0x0000001aea151210 */ /* 0x080fe20007f1e0ff */
[----:B------:R-:W-:Y:S04]  /*14010*/  IMAD.IADD R15, R27, 0x1, R15 ;  /* 0x000000011b0f7824 */ /* 0x000fe800078e020f */
[C---:B------:R-:W-:Y:S01]  /*14020*/  @P1 IMAD.X R16, R15.reuse, 0x1, R245, P0 ;  /* 0x000000010f101824 */ /* 0x040fe200000e06f5 */
[-C--:B------:R-:W-:Y:S05]  /*14030*/  @P1 IADD3 R19, P0, R14, R26.reuse, RZ ;  /* 0x0000001a0e131210 */ /* 0x080fea0007f1e0ff */
[----:B------:R-:W-:Y:S01]  /*14040*/  @P1 IMAD.X R12, R15, 0x1, R11, P0 ;  /* 0x000000010f0c1824 */ /* 0x000fe200000e060b */
[-C--:B------:R-:W-:Y:S05]  /*14050*/  @P1 IADD3 R17, P0, R13, R26.reuse, RZ ;  /* 0x0000001a0d111210 */ /* 0x080fea0007f1e0ff */
        /* <DEDUP_REMOVED lines=9> */
[C---:B------:R-:W-:Y:S03]  /*140f0*/  @P1 LEA R20, P0, R17.reuse, c[0x0][0x1c8], 0x1 ;  /* 0x0000720011141a11 */ /* 0x040fe600078008ff */
[----:B------:R1:W-:Y:S01]  /*14100*/  @P1 LDGSTS.E.BYPASS.LTC128B.128 [R231+0xb880], [R22.64], !P5 ;  /* 0x0b88000016e71fae */ /* 0x0003e2000e901d52 */
[----:B------:R-:W-:Y:S02]  /*14110*/  @P1 LEA.HI.X R21, R17, c[0x0][0x1cc], R6, 0x1, P0 ;  /* 0x0000730011151a11 */ /* 0x000fe400000f0c06 */
[----:B------:R-:W-:Y:S03]  /*14120*/  IADD3 R12, P0, R234, 0xc0, RZ ;  /* 0x000000c0ea0c7810 */ /* 0x000fe60007f1e0ff */
[----:B------:R1:W-:Y:S02]  /*14130*/  @P1 LDGSTS.E.BYPASS.LTC128B.128 [R231+0xd080], [R20.64], !P4 ;  /* 0x0d08000014e71fae */ /* 0x0003e4000e101d52 */
[----:B------:R-:W-:Y:S01]  /*14140*/  IMAD.X R6, RZ, RZ, R245, P0 ;  /* 0x000000ffff067224 */ /* 0x000fe200000e06f5 */
[----:B------:R-:W-:Y:S05]  /*14150*/  @P1 IADD3 R17, P0, R12, R26, RZ ;  /* 0x0000001a0c111210 */ /* 0x000fea0007f1e0ff */
[----:B------:R-:W-:Y:S01]  /*14160*/  @P1 IMAD.X R16, R15, 0x1, R6, P0 ;  /* 0x000000010f101824 */ /* 0x000fe200000e0606 */
[C---:B------:R-:W-:Y:S04]  /*14170*/  @P1 LEA R18, P0, R17.reuse, c[0x0][0x1c8], 0x1 ;  /* 0x0000720011121a11 */ /* 0x040fe800078008ff */
[----:B------:R-:W-:Y:S02]  /*14180*/  @P1 LEA.HI.X R19, R17, c[0x0][0x1cc], R16, 0x1, P0 ;  /* 0x0000730011131a11 */ /* 0x000fe400000f0c10 */
[----:B------:R-:W-:Y:S03]  /*14190*/  ISETP.GE.AND P0, PT, R248, 0x21, PT ;  /* 0x00000021f800780c */ /* 0x000fe60003f06270 */
[----:B------:R1:W-:Y:S10]  /*141a0*/  @P1 LDGSTS.E.BYPASS.LTC128B.128 [R231+0xe880], [R18.64], !P3 ;  /* 0x0e88000012e71fae */ /* 0x0003f4000d901d52 */
[----:B------:R-:W-:Y:S04]  /*141b0*/  @P0 IADD3 R17, P2, R26, UR6, RZ ;  /* 0x000000061a110c10 */ /* 0x000fe8000ff5e0ff */
[----:B------:R-:W-:Y:S02]  /*141c0*/  @P0 IADD3.X R15, R15, UR5, RZ, P2, !PT ;  /* 0x000000050f0f0c10 */ /* 0x000fe400097fe4ff */
[----:B------:R-:W-:Y:S05]  /*141d0*/  @P0 IADD3 R14, P2, R17, R14, RZ ;  /* 0x0000000e110e0210 */ /* 0x000fea0007f5e0ff */
[----:B------:R-:W-:Y:S01]  /*141e0*/  @P0 IMAD.X R11, R15, 0x1, R11, P2 ;  /* 0x000000010f0b0824 */ /* 0x000fe200010e060b */
[----:B------:R-:W-:Y:S05]  /*141f0*/  @P0 IADD3 R13, P2, R17, R13, RZ ;  /* 0x0000000d110d0210 */ /* 0x000fea0007f5e0ff */
[----:B------:R-:W-:Y:S01]  /*14200*/  @P0 IMAD.X R10, R15, 0x1, R10, P2 ;  /* 0x000000010f0a0824 */ /* 0x000fe200010e060a */
[----:B------:R-:W-:Y:S05]  /*14210*/  @P0 IADD3 R12, P2, R17, R12, RZ ;  /* 0x0000000c110c0210 */ /* 0x000fea0007f5e0ff */
[----:B------:R-:W-:Y:S01]  /*14220*/  @P0 IMAD.X R27, R15, 0x1, R6, P2 ;  /* 0x000000010f1b0824 */ /* 0x000fe200010e0606 */
[----:B------:R-:W-:Y:S05]  /*14230*/  @P0 IADD3 R17, P2, R17, R234, RZ ;  /* 0x000000ea11110210 */ /* 0x000fea0007f5e0ff */
[----:B------:R-:W-:Y:S01]  /*14240*/  @P0 IMAD.X R6, R15, 0x1, R245, P2 ;  /* 0x000000010f060824 */ /* 0x000fe200010e06f5 */
[C---:B------:R-:W-:Y:S04]  /*14250*/  @P0 LEA R16, P2, R17.reuse, c[0x0][0x1c8], 0x1 ;  /* 0x0000720011100a11 */ /* 0x040fe800078408ff */
[----:B------:R-:W-:Y:S02]  /*14260*/  @P0 LEA.HI.X R17, R17, c[0x0][0x1cc], R6, 0x1, P2 ;  /* 0x0000730011110a11 */ /* 0x000fe400010f0c06 */
[C---:B------:R-:W-:Y:S03]  /*14270*/  @P0 LEA R162, P2, R14.reuse, c[0x0][0x1c8], 0x1 ;  /* 0x000072000ea20a11 */ /* 0x040fe600078408ff */
[----:B------:R1:W-:Y:S01]  /*14280*/  @P0 LDGSTS.E.BYPASS.LTC128B.128 [R231+0xb080], [R16.64], !P6 ;  /* 0x0b08000010e70fae */ /* 0x0003e2000f101d52 */
[----:B------:R-:W-:Y:S02]  /*14290*/  @P0 LEA.HI.X R163, R14, c[0x0][0x1cc], R11, 0x1, P2 ;  /* 0x000073000ea30a11 */ /* 0x000fe400010f0c0b */
[C---:B------:R-:W-:Y:S03]  /*142a0*/  @P0 LEA R14, P2, R13.reuse, c[0x0][0x1c8], 0x1 ;  /* 0x000072000d0e0a11 */ /* 0x040fe600078408ff */
[----:B------:R1:W-:Y:S01]  /*142b0*/  @P0 LDGSTS.E.BYPASS.LTC128B.128 [R231+0xc880], [R162.64], !P5 ;  /* 0x0c880000a2e70fae */ /* 0x0003e2000e901d52 */
[----:B------:R-:W-:Y:S02]  /*142c0*/  @P0 LEA.HI.X R15, R13, c[0x0][0x1cc], R10, 0x1, P2 ;  /* 0x000073000d0f0a11 */ /* 0x000fe400010f0c0a */
[C---:B------:R-:W-:Y:S03]  /*142d0*/  @P0 LEA R10, P2, R12.reuse, c[0x0][0x1c8], 0x1 ;  /* 0x000072000c0a0a11 */ /* 0x040fe600078408ff */
[----:B------:R1:W-:Y:S01]  /*142e0*/  @P0 LDGSTS.E.BYPASS.LTC128B.128 [R231+0xe080], [R14.64], !P4 ;  /* 0x0e0800000ee70fae */ /* 0x0003e2000e101d52 */
[----:B------:R-:W-:Y:S05]  /*142f0*/  @P0 LEA.HI.X R11, R12, c[0x0][0x1cc], R27, 0x1, P2 ;  /* 0x000073000c0b0a11 */ /* 0x000fea00010f0c1b */
[----:B------:R1:W-:Y:S04]  /*14300*/  @P0 LDGSTS.E.BYPASS.LTC128B.128 [R231+0xf880], [R10.64], !P3 ;  /* 0x0f8800000ae70fae */ /* 0x0003e8000d901d52 */
.L_x_1127:
[----:B--234-:R-:W-:Y:S05]  /*14310*/  BSYNC B0 ;  /* 0x0000000000007941 */ /* 0x01cfea0003800000 */
.L_x_1126:
[----:B------:R-:W-:Y:S01]  /*14320*/  ISETP.NE.AND P0, PT, R250, 0x1, PT ;  /* 0x00000001fa00780c */ /* 0x000fe20003f05270 */
[----:B------:R-:W2:Y:S01]  /*14330*/  LDL R6, [R1+0x4] ;  /* 0x0000040001067983 */ /* 0x000ea20000100800 */
[----:B-1----:R-:W-:Y:S01]  /*14340*/  IMAD R23, R246, -0x30, RZ ;  /* 0xffffffd0f6177824 */ /* 0x002fe200078e02ff */
[----:B------:R-:W-:Y:S02]  /*14350*/  ULDC UR4, c[0x0][0x324] ;  /* 0x0000c90000047ab9 */ /* 0x000fe40000000800 */
[----:B------:R-:W-:Y:S01]  /*14360*/  ULOP3.LUT UR4, URZ, UR4, URZ, 0x33, !UPT ;  /* 0x000000043f047292 */ /* 0x000fe2000f8e333f */
[----:B------:R-:W0:Y:S01]  /*14370*/  LDGDEPBAR ;  /* 0x00000000000079af */ /* 0x000e220000000000 */
[----:B------:R-:W-:Y:S01]  /*14380*/  IADD3 R19, -R240, 0x1, R23 ;  /* 0x00000001f0137810 */ /* 0x000fe20007ffe117 */
[----:B------:R-:W-:Y:S03]  /*14390*/  IMAD.IADD R12, R23, 0x1, -R240 ;  /* 0x00000001170c7824 */ /* 0x000fe600078e0af0 */
        /* <DEDUP_REMOVED lines=8> */
[----:B------:R-:W1:Y:S02]  /*14420*/  SHFL.IDX PT, R11, R21, RZ, 0x1c1f ;  /* 0x001c1fff150b7589 */ /* 0x000e6400000e0000 */
[--C-:B-1----:R-:W-:Y:S02]  /*14430*/  IMAD.IADD R24, R20, 0x1, R11.reuse ;  /* 0x0000000114187824 */ /* 0x102fe400078e020b */
        /* <DEDUP_REMOVED lines=15> */
.L_x_1130:
[----:B------:R-:W-:Y:S04]  /*14530*/  MOV R6, c[0x0][0x32c] ;  /* 0x0000cb0000067a02 */ /* 0x000fe80000000f00 */
[----:B------:R-:W-:Y:S11]  /*14540*/  ISETP.NE.AND P0, PT, R6, 0x1, PT ;  /* 0x000000010600780c */ /* 0x000ff60003f05270 */
[----:B------:R-:W-:Y:S02]  /*14550*/  @!UPT UIADD3 URZ, URZ, URZ, URZ ;  /* 0x0000003f3f3ff290 */ /* 0x000fe4000fffe03f */
[----:B------:R-:W-:Y:S05]  /*14560*/  @P0 IMAD.HI.U32 R6, R11, c[0x0][0x330], RZ ;  /* 0x0000cc000b060a27 */ /* 0x000fea00078e00ff */
[----:B------:R-:W-:Y:S02]  /*14570*/  @P0 SHF.R.U32.HI R11, RZ, c[0x0][0x334], R6 ;  /* 0x0000cd00ff0b0a19 */ /* 0x000fe40000011606 */
.L_x_1131:
[----:B------:R-:W-:Y:S05]  /*14580*/  BSYNC B0 ;  /* 0x0000000000007941 */ /* 0x000fea0003800000 */
.L_x_1129:
[----:B------:R-:W-:Y:S05]  /*14590*/  IMAD R13, R11, c[0x0][0x32c], R12 ;  /* 0x0000cb000b0d7a24 */ /* 0x000fea00078e020c */
[----:B------:R-:W-:Y:S02]  /*145a0*/  IADD3 R11, R13, c[0x0][0x32c], RZ ;  /* 0x0000cb000d0b7a10 */ /* 0x000fe40007ffe0ff */
[----:B------:R-:W-:Y:S02]  /*145b0*/  IMNMX R22, R22, R13, !PT ;  /* 0x0000000d16167217 */ /* 0x000fe40007800200 */
[----:B------:R-:W-:Y:S02]  /*145c0*/  IMNMX R24, R24, R11, PT ;  /* 0x0000000b18187217 */ /* 0x000fe40003800200 */
.L_x_1128:
[C---:B------:R-:W-:Y:S01]  /*145d0*/  ISETP.GE.AND P0, PT, R23.reuse, 0x2, PT ;  /* 0x000000021700780c */ /* 0x040fe20003f06270 */
[----:B------:R-:W1:Y:S01]  /*145e0*/  SHFL.IDX PT, R21, R21, 0x1, 0x1c1f ;  /* 0x003c1f0015157f89 */ /* 0x000e6200000e0000 */
[C---:B------:R-:W-:Y:S02]  /*145f0*/  ISETP.GE.AND P1, PT, R23.reuse, 0x9, PT ;  /* 0x000000091700780c */ /* 0x040fe40003f26270 */
[----:B------:R-:W-:Y:S02]  /*14600*/  P2R R10, PR, RZ, 0x1 ;  /* 0x00000001ff0a7803 */ /* 0x000fe40000000000 */
[----:B------:R-:W-:Y:S02]  /*14610*/  ISETP.GT.AND P0, PT, R22, 0x1, !P0 ;  /* 0x000000011600780c */ /* 0x000fe40004704270 */
[----:B------:R-:W-:Y:S02]  /*14620*/  P2R R18, PR, RZ, 0x2 ;  /* 0x00000002ff127803 */ /* 0x000fe40000000000 */
[----:B------:R-:W-:Y:S02]  /*14630*/  ISETP.LT.OR P0, PT, R24, 0x2, P0 ;  /* 0x000000021800780c */ /* 0x000fe40000701670 */
[C---:B------:R-:W-:Y:S02]  /*14640*/  ISETP.GE.AND P6, PT, R23.reuse, 0x19, PT ;  /* 0x000000191700780c */ /* 0x040fe40003fc6270 */
[----:B------:R-:W-:Y:S02]  /*14650*/  FSEL R15, R164, -INF , !P0 ;  /* 0xff800000a40f7808 */ /* 0x000fe40004000000 */
[----:B------:R-:W-:Y:S02]  /*14660*/  ISETP.GT.AND P0, PT, R22, 0x8, !P1 ;  /* 0x000000081600780c */ /* 0x000fe40004f04270 */
[----:B------:R-:W-:Y:S02]  /*14670*/  ISETP.GE.AND P1, PT, R23, 0xa, PT ;  /* 0x0000000a1700780c */ /* 0x000fe40003f26270 */
[----:B------:R-:W-:Y:S02]  /*14680*/  ISETP.LT.OR P0, PT, R24, 0x9, P0 ;  /* 0x000000091800780c */ /* 0x000fe40000701670 */
[----:B------:R-:W-:Y:S02]  /*14690*/  P2R R6, PR, RZ, 0x2 ;  /* 0x00000002ff067803 */ /* 0x000fe40000000000 */
[----:B------:R-:W-:Y:S01]  /*146a0*/  FSEL R13, R165, -INF , !P0 ;  /* 0xff800000a50d7808 */ /* 0x000fe20004000000 */
[--C-:B-1----:R-:W-:Y:S01]  /*146b0*/  IMAD.IADD R20, R20, 0x1, R21.reuse ;  /* 0x0000000114147824 */ /* 0x102fe200078e0215 */
[----:B------:R-:W-:Y:S01]  /*146c0*/  ISETP.GT.AND P0, PT, R22, 0x9, !P1 ;  /* 0x000000091600780c */ /* 0x000fe20004f04270 */
[----:B------:R-:W-:Y:S01]  /*146d0*/  IMAD.IADD R19, R19, 0x1, R21 ;  /* 0x0000000113137824 */ /* 0x000fe200078e0215 */
        /* <DEDUP_REMOVED lines=12> */
[----:B------:R-:W-:Y:S02]  /*147a0*/  ISETP.GE.AND P3, PT, R23, 0x22, PT ;  /* 0x000000221700780c */ /* 0x000fe40003f66270 */
        /* <DEDUP_REMOVED lines=25> */
[----:B------:R-:W-:Y:S04]  /*14940*/  ISETP.LT.OR P0, PT, R24, 0x2a, P0 ;  /* 0x0000002a1800780c */ /* 0x000fe80000701670 */
        /* <DEDUP_REMOVED lines=17> */
.L_x_1134:
[----:B------:R-:W-:Y:S04]  /*14a60*/  MOV R5, c[0x0][0x32c] ;  /* 0x0000cb0000057a02 */ /* 0x000fe80000000f00 */
[----:B------:R-:W-:Y:S11]  /*14a70*/  ISETP.NE.AND P0, PT, R5, 0x1, PT ;  /* 0x000000010500780c */ /* 0x000ff60003f05270 */
[----:B------:R-:W-:Y:S02]  /*14a80*/  @!UPT UIADD3 URZ, URZ, URZ, URZ ;  /* 0x0000003f3f3ff290 */ /* 0x000fe4000fffe03f */
[----:B------:R-:W-:Y:S05]  /*14a90*/  @P0 IMAD.HI.U32 R5, R21, c[0x0][0x330], RZ ;  /* 0x0000cc0015050a27 */ /* 0x000fea00078e00ff */
[----:B------:R-:W-:Y:S02]  /*14aa0*/  @P0 SHF.R.U32.HI R21, RZ, c[0x0][0x334], R5 ;  /* 0x0000cd00ff150a19 */ /* 0x000fe40000011605 */
.L_x_1135:
[----:B------:R-:W-:Y:S05]  /*14ab0*/  BSYNC B0 ;  /* 0x0000000000007941 */ /* 0x000fea0003800000 */
.L_x_1133:
[----:B------:R-:W-:Y:S05]  /*14ac0*/  IMAD R12, R21, c[0x0][0x32c], R12 ;  /* 0x0000cb00150c7a24 */ /* 0x000fea00078e020c */
[----:B------:R-:W-:Y:S02]  /*14ad0*/  IADD3 R5, R12, c[0x0][0x32c], RZ ;  /* 0x0000cb000c057a10 */ /* 0x000fe40007ffe0ff */
[----:B------:R-:W-:Y:S02]  /*14ae0*/  IMNMX R19, R19, R12, !PT ;  /* 0x0000000c13137217 */ /* 0x000fe40007800200 */
[----:B------:R-:W-:Y:S02]  /*14af0*/  IMNMX R20, R20, R5, PT ;  /* 0x0000000514147217 */ /* 0x000fe40003800200 */
.L_x_1132:
[----:B------:R-:W-:Y:S01]  /*14b00*/  ISETP.GT.AND P0, PT, R19, RZ, !P1 ;  /* 0x000000ff1300720c */ /* 0x000fe20004f04270 */
[----:B------:R-:W-:Y:S01]  /*14b10*/  LDSM.16.MT88.4 R172, [R214+0x7880] ;  /* 0x00788000d6ac783b */ /* 0x000fe20000004200 */
[----:B------:R-:W-:Y:S02]  /*14b20*/  ISETP.NE.AND P1, PT, R0, RZ, PT ;  /* 0x000000ff0000720c */ /* 0x000fe40003f25270 */
[----:B------:R-:W-:Y:S02]  /*14b30*/  ISETP.LT.OR P0, PT, R20, 0x1, P0 ;  /* 0x000000011400780c */ /* 0x000fe40000701670 */
[----:B------:R-:W-:Y:S02]  /*14b40*/  FMNMX.FTZ R0, R14, R157, !PT ;  /* 0x0000009d0e007209 */ /* 0x000fe40007810000 */
[----:B------:R-:W-:Y:S02]  /*14b50*/  FSEL R12, R2, -INF , !P0 ;  /* 0xff800000020c7808 */ /* 0x000fe40004000000 */
[----:B------:R-:W-:Y:S02]  /*14b60*/  ISETP.NE.AND P0, PT, R10, RZ, PT ;  /* 0x000000ff0a00720c */ /* 0x000fe40003f05270 */
[----:B------:R-:W-:Y:S02]  /*14b70*/  FMNMX.FTZ R0, R15, R0, !PT ;  /* 0x000000000f007209 */ /* 0x000fe40007810000 */
[----:B------:R-:W-:Y:S02]  /*14b80*/  ISETP.GT.AND P0, PT, R19, 0x1, !P0 ;  /* 0x000000011300780c */ /* 0x000fe40004704270 */
[----:B------:R-:W-:Y:S02]  /*14b90*/  FMNMX.FTZ R0, R13, R0, !PT ;  /* 0x000000000d007209 */ /* 0x000fe40007810000 */
        /* <DEDUP_REMOVED lines=31> */
[C---:B------:R-:W-:Y:S01]  /*14d90*/  ISETP.GT.AND P0, PT, R19.reuse, 0x18, !P6 ;  /* 0x000000181300780c */ /* 0x040fe20007704270 */
[----:B------:R-:W1:Y:S01]  /*14da0*/  SHFL.BFLY PT, R0, R9, 0x2, 0x1f ;  /* 0x0c401f0009007f89 */ /* 0x000e6200000e0000 */
[----:B------:R-:W-:Y:S02]  /*14db0*/  FMNMX.FTZ R5, R170, R5, !PT ;  /* 0x00000005aa057209 */ /* 0x000fe40007810000 */
[----:B------:R-:W-:Y:S02]  /*14dc0*/  ISETP.LT.OR P0, PT, R20, 0x19, P0 ;  /* 0x000000191400780c */ /* 0x000fe40000701670 */
[----:B------:R-:W-:Y:S02]  /*14dd0*/  FMNMX.FTZ R5, R168, R5, !PT ;  /* 0x00000005a8057209 */ /* 0x000fe40007810000 */
[----:B------:R-:W-:Y:S02]  /*14de0*/  FSEL R166, R166, -INF , !P0 ;  /* 0xff800000a6a67808 */ /* 0x000fe40004000000 */
[C---:B------:R-:W-:Y:S02]  /*14df0*/  ISETP.GT.AND P0, PT, R19.reuse, 0x19, !P5 ;  /* 0x000000191300780c */ /* 0x040fe40006f04270 */
[----:B------:R-:W-:Y:S02]  /*14e00*/  FMNMX.FTZ R5, R166, R5, !PT ;  /* 0x00000005a6057209 */ /* 0x000fe40007810000 */
[----:B------:R-:W-:Y:S04]  /*14e10*/  ISETP.LT.OR P0, PT, R20, 0x1a, P0 ;  /* 0x0000001a1400780c */ /* 0x000fe80000701670 */
        /* <DEDUP_REMOVED lines=13> */
[----:B------:R-:W-:Y:S02]  /*14ef0*/  ISETP.GT.AND P0, PT, R19, 0x29, !P1 ;  /* 0x000000291300780c */ /* 0x000fe40004f04270 */
[----:B------:R-:W-:Y:S02]  /*14f00*/  FMNMX.FTZ R5, R186, R5, !PT ;  /* 0x00000005ba057209 */ /* 0x000fe40007810000 */
[----:B------:R-:W-:Y:S02]  /*14f10*/  ISETP.LT.OR P0, PT, R20, 0x2a, P0 ;  /* 0x0000002a1400780c */ /* 0x000fe40000701670 */
[----:B------:R-:W-:Y:S02]  /*14f20*/  LDSM.16.MT88.4 R20, [R214+0x4080] ;  /* 0x00408000d614783b */ /* 0x000fe40000004200 */
[----:B------:R-:W-:Y:S02]  /*14f30*/  FSEL R158, R7, -INF , !P0 ;  /* 0xff800000079e7808 */ /* 0x000fe40004000000 */
[----:B-1----:R-:W-:Y:S02]  /*14f40*/  FMNMX.FTZ R7, R9, R0, !PT ;  /* 0x0000000009077209 */ /* 0x002fe40007810000 */
[----:B------:R-:W-:Y:S03]  /*14f50*/  FMNMX.FTZ R9, R158, R5, !PT ;  /* 0x000000059e097209 */ /* 0x000fe60007810000 */
[----:B------:R-:W1:Y:S08]  /*14f60*/  SHFL.BFLY PT, R0, R7, 0x1, 0x1f ;  /* 0x0c201f0007007f89 */ /* 0x000e7000000e0000 */
[----:B------:R-:W2:Y:S01]  /*14f70*/  SHFL.BFLY PT, R2, R9, 0x2, 0x1f ;  /* 0x0c401f0009027f89 */ /* 0x000ea200000e0000 */
[----:B-1----:R-:W-:Y:S04]  /*14f80*/  FMNMX.FTZ R0, R7, R0, !PT ;  /* 0x0000000007007209 */ /* 0x002fe80007810000 */
[C---:B------:R-:W-:Y:S01]  /*14f90*/  FSETP.NEU.FTZ.AND P0, PT, R0.reuse, -INF , PT ;  /* 0xff8000000000780b */ /* 0x040fe20003f1d000 */
[----:B------:R-:W-:Y:S01]  /*14fa0*/  FMUL.FTZ R192, R0, c[0x0][0x2d0] ;  /* 0x0000b40000c07a20 */ /* 0x000fe20000410000 */
[----:B--2---:R-:W-:Y:S04]  /*14fb0*/  FMNMX.FTZ R7, R9, R2, !PT ;  /* 0x0000000209077209 */ /* 0x004fe80007810000 */
[----:B------:R-:W-:Y:S02]  /*14fc0*/  FSEL R192, R192, RZ, P0 ;  /* 0x000000ffc0c07208 */ /* 0x000fe40000000000 */
[----:B------:R-:W-:Y:S01]  /*14fd0*/  FSEL R4, R0, RZ, P0 ;  /* 0x000000ff00047208 */ /* 0x000fe20000000000 */
[----:B------:R-:W1:Y:S02]  /*14fe0*/  SHFL.BFLY PT, R2, R7, 0x1, 0x1f ;  /* 0x0c201f0007027f89 */ /* 0x000e6400000e0000 */
[--C-:B------:R-:W-:Y:S02]  /*14ff0*/  FFMA.FTZ R180, R14, c[0x0][0x2d0], -R192.reuse ;  /* 0x0000b4000eb47a23 */ /* 0x100fe400000108c0 */
[--C-:B------:R-:W-:Y:S02]  /*15000*/  FFMA.FTZ R178, R15, c[0x0][0x2d0], -R192.reuse ;  /* 0x0000b4000fb27a23 */ /* 0x100fe400000108c0 */
[--C-:B------:R-:W-:Y:S02]  /*15010*/  FFMA.FTZ R177, R13, c[0x0][0x2d0], -R192.reuse ;  /* 0x0000b4000db17a23 */ /* 0x100fe400000108c0 */
[----:B------:R-:W-:Y:S01]  /*15020*/  FADD.FTZ R4, -R4, R157 ;  /* 0x0000009d04047221 */ /* 0x000fe20000010100 */
[----:B------:R-:W-:Y:S01]  /*15030*/  MUFU.EX2 R180, R180 ;  /* 0x000000b400b47308 */ /* 0x000fe20000000800 */
[--C-:B------:R-:W-:Y:S02]  /*15040*/  FFMA.FTZ R176, R11, c[0x0][0x2d0], -R192.reuse ;  /* 0x0000b4000bb07a23 */ /* 0x100fe400000108c0 */
        /* <DEDUP_REMOVED lines=8> */
[--C-:B------:R-:W-:Y:S02]  /*150d0*/  FFMA.FTZ R189, R189, c[0x0][0x2d0], -R192.reuse ;  /* 0x0000b400bdbd7a23 */ /* 0x100fe400000108c0 */
[--C-:B------:R-:W-:Y:S01]  /*150e0*/  FFMA.FTZ R187, R187, c[0x0][0x2d0], -R192.reuse ;  /* 0x0000b400bbbb7a23 */ /* 0x100fe200000108c0 */
[C---:B------:R-:W-:Y:S01]  /*150f0*/  FSETP.NEU.FTZ.AND P0, PT, R2.reuse, -INF , PT ;  /* 0xff8000000200780b */ /* 0x040fe20003f1d000 */
[C---:B------:R-:W-:Y:S01]  /*15100*/  FMUL.FTZ R183, R2.reuse, c[0x0][0x2d0] ;  /* 0x0000b40002b77a20 */ /* 0x040fe20000410000 */
[----:B------:R-:W-:Y:S01]  /*15110*/  MUFU.EX2 R177, R177 ;  /* 0x000000b100b17308 */ /* 0x000fe20000000800 */
[----:B------:R-:W-:Y:S01]  /*15120*/  FFMA.FTZ R192, R185, c[0x0][0x2d0], -R192 ;  /* 0x0000b400b9c07a23 */ /* 0x000fe200000108c0 */
[----:B------:R-:W-:Y:S02]  /*15130*/  FSEL R5, R2, RZ, P0 ;  /* 0x000000ff02057208 */ /* 0x000fe40000000000 */
[----:B------:R-:W-:Y:S02]  /*15140*/  FSEL R183, R183, RZ, P0 ;  /* 0x000000ffb7b77208 */ /* 0x000fe40000000000 */
[----:B------:R-:W-:Y:S01]  /*15150*/  ISETP.GT.AND P0, PT, R246, R229, PT ;  /* 0x000000e5f600720c */ /* 0x000fe20003f04270 */
[----:B------:R-:W-:Y:S02]  /*15160*/  FADD.FTZ R5, -R5, R156 ;  /* 0x0000009c05057221 */ /* 0x000fe40000010100 */
[--C-:B------:R-:W-:Y:S01]  /*15170*/  FFMA.FTZ R184, R12, c[0x0][0x2d0], -R183.reuse ;  /* 0x0000b4000cb87a23 */ /* 0x100fe200000108b7 */
[----:B------:R-:W1:Y:S01]  /*15180*/  MUFU.EX2 R176, R176 ;  /* 0x000000b000b07308 */ /* 0x000e620000000800 */
[----:B------:R-:W3:Y:S01]  /*15190*/  LDSM.16.MT88.4 R12, [R216+0x4080] ;  /* 0x00408000d80c783b */ /* 0x000ee20000004200 */
[--C-:B------:R-:W-:Y:S01]  /*151a0*/  FFMA.FTZ R181, R10, c[0x0][0x2d0], -R183.reuse ;  /* 0x0000b4000ab57a23 */ /* 0x100fe200000108b7 */
[----:B--2---:R-:W-:Y:S01]  /*151b0*/  F2FP.PACK_AB R160, R178, R180 ;  /* 0x000000b4b2a0723e */ /* 0x004fe200000000ff */
[--C-:B------:R-:W-:Y:S02]  /*151c0*/  FFMA.FTZ R179, R6, c[0x0][0x2d0], -R183.reuse ;  /* 0x0000b40006b37a23 */ /* 0x100fe400000108b7 */
[--C-:B------:R-:W-:Y:S02]  /*151d0*/  FFMA.FTZ R182, R8, c[0x0][0x2d0], -R183.reuse ;  /* 0x0000b40008b67a23 */ /* 0x100fe400000108b7 */
[----:B------:R-:W-:Y:S02]  /*151e0*/  FMUL.FTZ R8, R5, c[0x0][0x2d0] ;  /* 0x0000b40005087a20 */ /* 0x000fe40000410000 */
[----:B------:R-:W2:Y:S01]  /*151f0*/  MUFU.EX2 R157, R157 ;  /* 0x0000009d009d7308 */ /* 0x000ea20000000800 */
[--C-:B------:R-:W-:Y:S02]  /*15200*/  FFMA.FTZ R198, R170, c[0x0][0x2d0], -R183.reuse ;  /* 0x0000b400aac67a23 */ /* 0x100fe400000108b7 */
[--C-:B------:R-:W-:Y:S02]  /*15210*/  FFMA.FTZ R197, R168, c[0x0][0x2d0], -R183.reuse ;  /* 0x0000b400a8c57a23 */ /* 0x100fe400000108b7 */
[----:B------:R-:W-:Y:S01]  /*15220*/  LDSM.16.MT88.4 R168, [R212+0x6080] ;  /* 0x00608000d4a8783b */ /* 0x000fe20000004200 */
[--C-:B------:R-:W-:Y:S02]  /*15230*/  FFMA.FTZ R199, R166, c[0x0][0x2d0], -R183.reuse ;  /* 0x0000b400a6c77a23 */ /* 0x100fe400000108b7 */
[--C-:B------:R-:W-:Y:S02]  /*15240*/  FFMA.FTZ R252, R164, c[0x0][0x2d0], -R183.reuse ;  /* 0x0000b400a4fc7a23 */ /* 0x100fe400000108b7 */
[----:B------:R-:W-:Y:S01]  /*15250*/  MUFU.EX2 R184, R184 ;  /* 0x000000b800b87308 */ /* 0x000fe20000000800 */
[--C-:B------:R-:W-:Y:S02]  /*15260*/  FFMA.FTZ R185, R190, c[0x0][0x2d0], -R183.reuse ;  /* 0x0000b400beb97a23 */ /* 0x100fe400000108b7 */
[----:B------:R-:W-:Y:S01]  /*15270*/  LDSM.16.MT88.4 R164, [R216+0x6080] ;  /* 0x00608000d8a4783b */ /* 0x000fe20000004200 */
[----:B-1----:R-:W-:Y:S01]  /*15280*/  F2FP.PACK_AB R162, R176, R177 ;  /* 0x000000b1b0a2723e */ /* 0x002fe200000000ff */
[--C-:B------:R-:W-:Y:S02]  /*15290*/  FFMA.FTZ R188, R188, c[0x0][0x2d0], -R183.reuse ;  /* 0x0000b400bcbc7a23 */ /* 0x100fe400000108b7 */
[--C-:B------:R-:W-:Y:S02]  /*152a0*/  FFMA.FTZ R186, R186, c[0x0][0x2d0], -R183.reuse ;  /* 0x0000b400baba7a23 */ /* 0x100fe400000108b7 */
[----:B------:R-:W-:Y:S01]  /*152b0*/  FFMA.FTZ R183, R158, c[0x0][0x2d0], -R183 ;  /* 0x0000b4009eb77a23 */ /* 0x000fe200000108b7 */
[----:B------:R-:W1:Y:S01]  /*152c0*/  MUFU.EX2 R181, R181 ;  /* 0x000000b500b57308 */ /* 0x000e620000000800 */
[C---:B--2---:R-:W-:Y:S02]  /*152d0*/  FMUL.FTZ R4, R157.reuse, R152 ;  /* 0x000000989d047220 */ /* 0x044fe40000410000 */
[C---:B------:R-:W-:Y:S02]  /*152e0*/  FMUL.FTZ R5, R157.reuse, R153 ;  /* 0x000000999d057220 */ /* 0x040fe40000410000 */
[C---:B------:R-:W-:Y:S05]  /*152f0*/  FMUL.FTZ R9, R157.reuse, R149 ;  /* 0x000000959d097220 */ /* 0x040fea0000410000 */
[----:B------:R-:W-:Y:S01]  /*15300*/  MUFU.EX2 R182, R182 ;  /* 0x000000b600b67308 */ /* 0x000fe20000000800 */
[C---:B------:R-:W-:Y:S02]  /*15310*/  FMUL.FTZ R16, R157.reuse, R140 ;  /* 0x0000008c9d107220 */ /* 0x040fe40000410000 */
[C---:B------:R-:W-:Y:S02]  /*15320*/  FMUL.FTZ R17, R157.reuse, R141 ;  /* 0x0000008d9d117220 */ /* 0x040fe40000410000 */
[C---:B------:R-:W-:Y:S02]  /*15330*/  FMUL.FTZ R24, R157.reuse, R132 ;  /* 0x000000849d187220 */ /* 0x040fe40000410000 */
[C---:B------:R-:W-:Y:S02]  /*15340*/  FMUL.FTZ R25, R157.reuse, R133 ;  /* 0x000000859d197220 */ /* 0x040fe40000410000 */
[C---:B------:R-:W-:Y:S01]  /*15350*/  FMUL.FTZ R28, R157.reuse, R28 ;  /* 0x0000001c9d1c7220 */ /* 0x040fe20000410000 */
[----:B------:R-:W2:Y:S01]  /*15360*/  MUFU.EX2 R179, R179 ;  /* 0x000000b300b37308 */ /* 0x000ea20000000800 */
[C---:B------:R-:W-:Y:S02]  /*15370*/  FMUL.FTZ R29, R157.reuse, R29 ;  /* 0x0000001d9d1d7220 */ /* 0x040fe40000410000 */
[----:B------:R-:W-:Y:S01]  /*15380*/  FMUL.FTZ R32, R157, R32 ;  /* 0x000000209d207220 */ /* 0x000fe20000410000 */
        /* <DEDUP_REMOVED lines=12> */
[----:B------:R-:W-:Y:S01]  /*15450*/  FMUL.FTZ R52, R157, R52 ;  /* 0x000000349d347220 */ /* 0x000fe20000410000 */
[----:B--2---:R-:W-:Y:S01]  /*15460*/  F2FP.PACK_AB R163, R179, R182 ;  /* 0x000000b6b3a3723e */ /* 0x004fe200000000ff */
        /* <DEDUP_REMOVED lines=9> */
[C---:B------:R-:W-:Y:S01]  /*15500*/  FMUL.FTZ R8, R157.reuse, R148 ;  /* 0x000000949d087220 */ /* 0x040fe20000410000 */
[----:B------:R-:W-:Y:S01]  /*15510*/  MUFU.EX2 R195, R195 ;  /* 0x000000c300c37308 */ /* 0x000fe20000000800 */
[C---:B------:R-:W-:Y:S02]  /*15520*/  FMUL.FTZ R10, R156.reuse, R150 ;  /* 0x000000969c0a7220 */ /* 0x040fe40000410000 */
[C---:B---3--:R-:W-:Y:S05]  /*15530*/  HMMA.16816.F32 R4, R160.reuse, R12, R4 ;  /* 0x0000000ca004723c */ /* 0x048fea0000001804 */
[C---:B------:R-:W-:Y:S02]  /*15540*/  FMUL.FTZ R11, R156.reuse, R151 ;  /* 0x000000979c0b7220 */ /* 0x040fe40000410000 */
[----:B------:R-:W-:Y:S01]  /*15550*/  LDSM.16.MT88.4 R148, [R213+0x4880] ;  /* 0x00488000d594783b */ /* 0x000fe20000004200 */
[C---:B------:R-:W-:Y:S01]  /*15560*/  FMUL.FTZ R12, R157.reuse, R144 ;  /* 0x000000909d0c7220 */ /* 0x040fe20000410000 */
[----:B------:R-:W-:Y:S03]  /*15570*/  MUFU.EX2 R196, R196 ;  /* 0x000000c400c47308 */ /* 0x000fe60000000800 */
[C---:B------:R-:W-:Y:S03]  /*15580*/  HMMA.16816.F32 R8, R160.reuse, R14, R8 ;  /* 0x0000000ea008723c */ /* 0x040fe60000001808 */
[C---:B------:R-:W-:Y:S02]  /*15590*/  FMUL.FTZ R13, R157.reuse, R145 ;  /* 0x000000919d0d7220 */ /* 0x040fe40000410000 */
[C---:B------:R-:W-:Y:S02]  /*155a0*/  FMUL.FTZ R18, R156.reuse, R142 ;  /* 0x0000008e9c127220 */ /* 0x040fe40000410000 */
[C---:B------:R-:W-:Y:S01]  /*155b0*/  FMUL.FTZ R14, R156.reuse, R146 ;  /* 0x000000929c0e7220 */ /* 0x040fe20000410000 */
[----:B------:R-:W-:Y:S01]  /*155c0*/  MUFU.EX2 R198, R198 ;  /* 0x000000c600c67308 */ /* 0x000fe20000000800 */
[C---:B------:R-:W-:Y:S02]  /*155d0*/  FMUL.FTZ R15, R156.reuse, R147 ;  /* 0x000000939c0f7220 */ /* 0x040fe40000410000 */
[----:B------:R-:W3:Y:S01]  /*155e0*/  LDSM.16.MT88.4 R144, [R212+0x4080] ;  /* 0x00408000d490783b */ /* 0x000ee20000004200 */
[C---:B------:R-:W-:Y:S02]  /*155f0*/  FMUL.FTZ R19, R156.reuse, R143 ;  /* 0x0000008f9c137220 */ /* 0x040fe40000410000 */
[C---:B------:R-:W-:Y:S02]  /*15600*/  FMUL.FTZ R26, R156.reuse, R134 ;  /* 0x000000869c1a7220 */ /* 0x040fe40000410000 */
[C---:B------:R-:W-:Y:S02]  /*15610*/  HMMA.16816.F32 R12, R160.reuse, R20, R12 ;  /* 0x00000014a00c723c */ /* 0x040fe4000000180c */
[----:B------:R-:W4:Y:S01]  /*15620*/  MUFU.EX2 R197, R197 ;  /* 0x000000c500c57308 */ /* 0x000f220000000800 */
[----:B------:R-:W-:Y:S01]  /*15630*/  LDSM.16.MT88.4 R140, [R213+0x5880] ;  /* 0x00588000d58c783b */ /* 0x000fe20000004200 */
[C---:B------:R-:W-:Y:S02]  /*15640*/  FMUL.FTZ R27, R156.reuse, R135 ;  /* 0x000000879c1b7220 */ /* 0x040fe40000410000 */
[C---:B------:R-:W-:Y:S02]  /*15650*/  FMUL.FTZ R30, R156.reuse, R30 ;  /* 0x0000001e9c1e7220 */ /* 0x040fe40000410000 */
[C---:B------:R-:W-:Y:S03]  /*15660*/  HMMA.16816.F32 R16, R160.reuse, R22, R16 ;  /* 0x00000016a010723c */ /* 0x040fe60000001810 */
[----:B------:R-:W-:Y:S01]  /*15670*/  LDSM.16.MT88.4 R132, [R214+0x5880] ;  /* 0x00588000d684783b */ /* 0x000fe20000004200 */
[C---:B------:R-:W-:Y:S01]  /*15680*/  FMUL.FTZ R20, R157.reuse, R136 ;  /* 0x000000889d147220 */ /* 0x040fe20000410000 */
[----:B------:R-:W-:Y:S01]  /*15690*/  MUFU.EX2 R199, R199 ;  /* 0x000000c700c77308 */ /* 0x000fe20000000800 */
[C---:B------:R-:W-:Y:S02]  /*156a0*/  FMUL.FTZ R21, R157.reuse, R137 ;  /* 0x000000899d157220 */ /* 0x040fe40000410000 */
[C---:B------:R-:W-:Y:S04]  /*156b0*/  FMUL.FTZ R22, R156.reuse, R138 ;  /* 0x0000008a9c167220 */ /* 0x040fe80000410000 */
[C---:B------:R-:W-:Y:S02]  /*156c0*/  FMUL.FTZ R23, R156.reuse, R139 ;  /* 0x0000008b9c177220 */ /* 0x040fe40000410000 */
[----:B------:R-:W5:Y:S01]  /*156d0*/  LDSM.16.MT88.4 R136, [R216+0x5880] ;  /* 0x00588000d888783b */ /* 0x000f620000004200 */
[C---:B------:R-:W-:Y:S01]  /*156e0*/  FMUL.FTZ R31, R156.reuse, R31 ;  /* 0x0000001f9c1f7220 */ /* 0x040fe20000410000 */
[----:B------:R-:W2:Y:S01]  /*156f0*/  MUFU.EX2 R252, R252 ;  /* 0x000000fc00fc7308 */ /* 0x000ea20000000800 */
        /* <DEDUP_REMOVED lines=12> */
[----:B------:R-:W1:Y:S01]  /*157c0*/  MUFU.EX2 R189, R189 ;  /* 0x000000bd00bd7308 */ /* 0x000e620000000800 */
[C---:B------:R-:W-:Y:S02]  /*157d0*/  FMUL.FTZ R47, R156.reuse, R47 ;  /* 0x0000002f9c2f7220 */ /* 0x040fe40000410000 */
[C---:B------:R-:W-:Y:S01]  /*157e0*/  HMMA.16816.F32 R32, R160.reuse, R146, R32 ;  /* 0x00000092a020723c */ /* 0x040fe20000001820 */
[----:B------:R-:W-:Y:S03]  /*157f0*/  LDSM.16.MT88.4 R144, [R214+0x4880] ;  /* 0x00488000d690783b */ /* 0x000fe60000004200 */
[C---:B------:R-:W-:Y:S02]  /*15800*/  FMUL.FTZ R50, R156.reuse, R50 ;  /* 0x000000329c327220 */ /* 0x040fe40000410000 */
[C---:B------:R-:W-:Y:S01]  /*15810*/  FMUL.FTZ R51, R156.reuse, R51 ;  /* 0x000000339c337220 */ /* 0x040fe20000410000 */
[----:B------:R-:W-:Y:S01]  /*15820*/  MUFU.EX2 R187, R187 ;  /* 0x000000bb00bb7308 */ /* 0x000fe20000000800 */
[C---:B------:R-:W-:Y:S01]  /*15830*/  FMUL.FTZ R54, R156.reuse, R54 ;  /* 0x000000369c367220 */ /* 0x040fe20000410000 */
[C---:B-----5:R-:W-:Y:S03]  /*15840*/  HMMA.16816.F32 R36, R160.reuse, R136, R36 ;  /* 0x00000088a024723c */ /* 0x060fe60000001824 */
[C---:B------:R-:W-:Y:S02]  /*15850*/  FMUL.FTZ R55, R156.reuse, R55 ;  /* 0x000000379c377220 */ /* 0x040fe40000410000 */
[C---:B------:R-:W-:Y:S03]  /*15860*/  FMUL.FTZ R58, R156.reuse, R58 ;  /* 0x0000003a9c3a7220 */ /* 0x040fe60000410000 */
[----:B------:R-:W-:Y:S01]  /*15870*/  MUFU.EX2 R192, R192 ;  /* 0x000000c000c07308 */ /* 0x000fe20000000800 */
[C---:B------:R-:W-:Y:S01]  /*15880*/  FMUL.FTZ R59, R156.reuse, R59 ;  /* 0x0000003b9c3b7220 */ /* 0x040fe20000410000 */
[C---:B------:R-:W-:Y:S01]  /*15890*/  HMMA.16816.F32 R40, R160.reuse, R138, R40 ;  /* 0x0000008aa028723c */ /* 0x040fe20000001828 */
[----:B------:R-:W3:Y:S02]  /*158a0*/  LDSM.16.MT88.4 R136, [R212+0x5880] ;  /* 0x00588000d488783b */ /* 0x000ee40000004200 */
[C---:B------:R-:W-:Y:S02]  /*158b0*/  FMUL.FTZ R62, R156.reuse, R62 ;  /* 0x0000003e9c3e7220 */ /* 0x040fe40000410000 */
[C---:B------:R-:W-:Y:S03]  /*158c0*/  FMUL.FTZ R63, R156.reuse, R63 ;  /* 0x0000003f9c3f7220 */ /* 0x040fe60000410000 */
[C---:B------:R-:W-:Y:S01]  /*158d0*/  HMMA.16816.F32 R44, R160.reuse, R132, R44 ;  /* 0x00000084a02c723c */ /* 0x040fe2000000182c */
[----:B------:R-:W-:Y:S03]  /*158e0*/  MUFU.EX2 R185, R185 ;  /* 0x000000b900b97308 */ /* 0x000fe60000000800 */
[C---:B------:R-:W-:Y:S02]  /*158f0*/  FMUL.FTZ R64, R157.reuse, R64 ;  /* 0x000000409d407220 */ /* 0x040fe40000410000 */
[C---:B------:R-:W-:Y:S02]  /*15900*/  FMUL.FTZ R65, R157.reuse, R65 ;  /* 0x000000419d417220 */ /* 0x040fe40000410000 */
[C---:B------:R-:W-:Y:S01]  /*15910*/  HMMA.16816.F32 R48, R160.reuse, R134, R48 ;  /* 0x00000086a030723c */ /* 0x040fe20000001830 */
[----:B------:R-:W5:Y:S02]  /*15920*/  LDSM.16.MT88.4 R132, [R216+0x7080] ;  /* 0x00708000d884783b */ /* 0x000f640000004200 */
[----:B------:R-:W1:Y:S01]  /*15930*/  MUFU.EX2 R188, R188 ;  /* 0x000000bc00bc7308 */ /* 0x000e620000000800 */
[C---:B------:R-:W-:Y:S02]  /*15940*/  FMUL.FTZ R66, R156.reuse, R66 ;  /* 0x000000429c427220 */ /* 0x040fe40000410000 */
[C---:B------:R-:W-:Y:S02]  /*15950*/  FMUL.FTZ R67, R156.reuse, R67 ;  /* 0x000000439c437220 */ /* 0x040fe40000410000 */
[C---:B------:R-:W-:Y:S04]  /*15960*/  HMMA.16816.F32 R52, R160.reuse, R140, R52 ;  /* 0x0000008ca034723c */ /* 0x040fe80000001834 */
[C---:B------:R-:W-:Y:S01]  /*15970*/  FMUL.FTZ R68, R157.reuse, R68 ;  /* 0x000000449d447220 */ /* 0x040fe20000410000 */
[----:B------:R-:W-:Y:S01]  /*15980*/  MUFU.EX2 R186, R186 ;  /* 0x000000ba00ba7308 */ /* 0x000fe20000000800 */
[C---:B------:R-:W-:Y:S02]  /*15990*/  FMUL.FTZ R69, R157.reuse, R69 ;  /* 0x000000459d457220 */ /* 0x040fe40000410000 */
[C---:B------:R-:W-:Y:S01]  /*159a0*/  HMMA.16816.F32 R56, R160.reuse, R142, R56 ;  /* 0x0000008ea038723c */ /* 0x040fe20000001838 */
[----:B------:R-:W1:Y:S03]  /*159b0*/  LDSM.16.MT88.4 R140, [R214+0x7080] ;  /* 0x00708000d68c783b */ /* 0x000e660000004200 */
[C---:B------:R-:W-:Y:S02]  /*159c0*/  FMUL.FTZ R70, R156.reuse, R70 ;  /* 0x000000469c467220 */ /* 0x040fe40000410000 */
[C---:B------:R-:W-:Y:S01]  /*159d0*/  FMUL.FTZ R71, R156.reuse, R71 ;  /* 0x000000479c477220 */ /* 0x040fe20000410000 */
[----:B------:R-:W1:Y:S01]  /*159e0*/  MUFU.EX2 R183, R183 ;  /* 0x000000b700b77308 */ /* 0x000e620000000800 */
        /* <DEDUP_REMOVED lines=19> */
[C---:B------:R-:W-:Y:S04]  /*15b20*/  FMUL.FTZ R84, R157.reuse, R84 ;  /* 0x000000549d547220 */ /* 0x040fe80000410000 */
[C---:B------:R-:W-:Y:S01]  /*15b30*/  FMUL.FTZ R85, R157.reuse, R85 ;  /* 0x000000559d557220 */ /* 0x040fe20000410000 */
[C---:B------:R-:W-:Y:S01]  /*15b40*/  HMMA.16816.F32 R80, R160.reuse, R142, R80 ;  /* 0x0000008ea050723c */ /* 0x040fe20000001850 */
[----:B------:R-:W1:Y:S02]  /*15b50*/  LDSM.16.MT88.4 R140, [R216+0x8880] ;  /* 0x00888000d88c783b */ /* 0x000e640000004200 */
        /* <DEDUP_REMOVED lines=15> */
[C---:B-----5:R-:W-:Y:S03]  /*15c50*/  HMMA.16816.F32 R92, R160.reuse, R132, R92 ;  /* 0x00000084a05c723c */ /* 0x060fe6000000185c */
[C---:B------:R-:W-:Y:S02]  /*15c60*/  FMUL.FTZ R98, R156.reuse, R98 ;  /* 0x000000629c627220 */ /* 0x040fe40000410000 */
[C---:B------:R-:W-:Y:S02]  /*15c70*/  FMUL.FTZ R99, R156.reuse, R99 ;  /* 0x000000639c637220 */ /* 0x040fe40000410000 */
[C---:B------:R-:W-:Y:S02]  /*15c80*/  FMUL.FTZ R100, R157.reuse, R100 ;  /* 0x000000649d647220 */ /* 0x040fe40000410000 */
[C---:B------:R-:W-:Y:S03]  /*15c90*/  FMUL.FTZ R101, R157.reuse, R101 ;  /* 0x000000659d657220 */ /* 0x040fe60000410000 */
[C---:B------:R-:W-:Y:S01]  /*15ca0*/  HMMA.16816.F32 R96, R160.reuse, R134, R96 ;  /* 0x00000086a060723c */ /* 0x040fe20000001860 */
[----:B------:R-:W5:Y:S02]  /*15cb0*/  LDSM.16.MT88.4 R132, [R213+0x8880] ;  /* 0x00888000d584783b */ /* 0x000f640000004200 */
        /* <DEDUP_REMOVED lines=28> */
[----:B------:R-:W-:Y:S02]  /*15e80*/  FMUL.FTZ R123, R156, R123 ;  /* 0x0000007b9c7b7220 */ /* 0x000fe40000410000 */
[C---:B------:R-:W-:Y:S01]  /*15e90*/  FMUL.FTZ R124, R157.reuse, R124 ;  /* 0x0000007c9d7c7220 */ /* 0x040fe20000410000 */
[----:B--2---:R-:W-:Y:S01]  /*15ea0*/  F2FP.PACK_AB R132, R194, R193 ;  /* 0x000000c1c284723e */ /* 0x004fe200000000ff */
[----:B------:R-:W-:Y:S03]  /*15eb0*/  FMUL.FTZ R125, R157, R125 ;  /* 0x0000007d9d7d7220 */ /* 0x000fe60000410000 */
[C---:B------:R-:W-:Y:S03]  /*15ec0*/  HMMA.16816.F32 R120, R160.reuse, R134, R120 ;  /* 0x00000086a078723c */ /* 0x040fe60000001878 */
[C---:B------:R-:W-:Y:S01]  /*15ed0*/  FMUL.FTZ R126, R156.reuse, R126 ;  /* 0x0000007e9c7e7220 */ /* 0x040fe20000410000 */
[----:B----4-:R-:W-:Y:S01]  /*15ee0*/  F2FP.PACK_AB R133, R197, R198 ;  /* 0x000000c6c585723e */ /* 0x010fe200000000ff */
[----:B------:R-:W-:Y:S02]  /*15ef0*/  FMUL.FTZ R127, R156, R127 ;  /* 0x0000007f9c7f7220 */ /* 0x000fe40000410000 */
[C---:B------:R-:W-:Y:S01]  /*15f00*/  FMUL.FTZ R128, R157.reuse, R128 ;  /* 0x000000809d807220 */ /* 0x040fe20000410000 */
[----:B------:R-:W-:Y:S01]  /*15f10*/  F2FP.PACK_AB R134, R196, R195 ;  /* 0x000000c3c486723e */ /* 0x000fe200000000ff */
[C---:B------:R-:W-:Y:S03]  /*15f20*/  FMUL.FTZ R129, R157.reuse, R129 ;  /* 0x000000819d817220 */ /* 0x040fe60000410000 */
[C---:B-1----:R-:W-:Y:S03]  /*15f30*/  HMMA.16816.F32 R124, R160.reuse, R140, R124 ;  /* 0x0000008ca07c723c */ /* 0x042fe6000000187c */
[----:B------:R-:W-:Y:S01]  /*15f40*/  FMUL.FTZ R130, R156, R130 ;  /* 0x000000829c827220 */ /* 0x000fe20000410000 */
[----:B------:R-:W-:Y:S01]  /*15f50*/  F2FP.PACK_AB R135, R252, R199 ;  /* 0x000000c7fc87723e */ /* 0x000fe200000000ff */
[C---:B------:R-:W-:Y:S02]  /*15f60*/  FMUL.FTZ R131, R156.reuse, R131 ;  /* 0x000000839c837220 */ /* 0x040fe40000410000 */
[----:B------:R-:W-:Y:S01]  /*15f70*/  FFMA.FTZ R180, R157, R247, R180 ;  /* 0x000000f79db47223 */ /* 0x000fe200000100b4 */
[----:B------:R-:W-:Y:S01]  /*15f80*/  MOV R157, R0 ;  /* 0x00000000009d7202 */ /* 0x000fe20000000f00 */
[----:B------:R-:W-:Y:S03]  /*15f90*/  FFMA.FTZ R184, R156, R243, R184 ;  /* 0x000000f39cb87223 */ /* 0x000fe600000100b8 */
[----:B------:R-:W-:Y:S01]  /*15fa0*/  HMMA.16816.F32 R128, R160, R142, R128 ;  /* 0x0000008ea080723c */ /* 0x000fe20000001880 */
[----:B------:R-:W1:Y:S02]  /*15fb0*/  LDSM.16.MT88.4 R140, [R214+0x6080] ;  /* 0x00608000d68c783b */ /* 0x000e640000004200 */
[----:B------:R-:W-:Y:S01]  /*15fc0*/  FADD.FTZ R180, R178, R180 ;  /* 0x000000b4b2b47221 */ /* 0x000fe20000010000 */
[----:B------:R-:W-:Y:S01]  /*15fd0*/  MOV R156, R2 ;  /* 0x00000002009c7202 */ /* 0x000fe20000000f00 */
[----:B------:R-:W-:Y:S02]  /*15fe0*/  FADD.FTZ R181, R181, R184 ;  /* 0x000000b8b5b57221 */ /* 0x000fe40000010000 */
[----:B------:R-:W-:Y:S01]  /*15ff0*/  FADD.FTZ R177, R177, R180 ;  /* 0x000000b4b1b17221 */ /* 0x000fe20000010000 */
[C---:B---3--:R-:W-:Y:S01]  /*16000*/  HMMA.16816.F32 R4, R132.reuse, R136, R4 ;  /* 0x000000888404723c */ /* 0x048fe20000001804 */
[----:B------:R-:W2:Y:S04]  /*16010*/  LDSM.16.MT88.4 R160, [R213+0x6080] ;  /* 0x00608000d5a0783b */ /* 0x000ea80000004200 */
[----:B------:R-:W-:Y:S02]  /*16020*/  FADD.FTZ R182, R182, R181 ;  /* 0x000000b5b6b67221 */ /* 0x000fe40000010000 */
[----:B------:R-:W-:Y:S01]  /*16030*/  FADD.FTZ R176, R176, R177 ;  /* 0x000000b1b0b07221 */ /* 0x000fe20000010000 */
[C---:B------:R-:W-:Y:S01]  /*16040*/  HMMA.16816.F32 R8, R132.reuse, R138, R8 ;  /* 0x0000008a8408723c */ /* 0x040fe20000001808 */
[----:B------:R-:W3:Y:S03]  /*16050*/  LDSM.16.MT88.4 R136, [R216+0x7880] ;  /* 0x00788000d888783b */ /* 0x000ee60000004200 */
        /* <DEDUP_REMOVED lines=12> */
[C---:B------:R-:W-:Y:S01]  /*16120*/  HMMA.16816.F32 R24, R132.reuse, R150, R24 ;  /* 0x000000968418723c */ /* 0x040fe20000001818 */
[----:B------:R-:W5:Y:S03]  /*16130*/  LDSM.16.MT88.4 R148, [R212+0x7880] ;  /* 0x00788000d494783b */ /* 0x000f660000004200 */
[----:B------:R-:W-:Y:S04]  /*16140*/  FADD.FTZ R252, R252, R199 ;  /* 0x000000c7fcfc7221 */ /* 0x000fe80000010000 */
[C---:B------:R-:W-:Y:S08]  /*16150*/  HMMA.16816.F32 R28, R132.reuse, R152, R28 ;  /* 0x00000098841c723c */ /* 0x040ff0000000181c */
[C---:B------:R-:W-:Y:S08]  /*16160*/  HMMA.16816.F32 R32, R132.reuse, R154, R32 ;  /* 0x0000009a8420723c */ /* 0x040ff00000001820 */
[C---:B------:R-:W-:Y:S08]  /*16170*/  HMMA.16816.F32 R36, R132.reuse, R164, R36 ;  /* 0x000000a48424723c */ /* 0x040ff00000001824 */
[C---:B------:R-:W-:Y:S01]  /*16180*/  HMMA.16816.F32 R40, R132.reuse, R166, R40 ;  /* 0x000000a68428723c */ /* 0x040fe20000001828 */
[----:B------:R-:W-:Y:S07]  /*16190*/  LDSM.16.MT88.4 R164, [R213+0x5080] ;  /* 0x00508000d5a4783b */ /* 0x000fee0000004200 */
[C---:B-1----:R-:W-:Y:S08]  /*161a0*/  HMMA.16816.F32 R44, R132.reuse, R140, R44 ;  /* 0x0000008c842c723c */ /* 0x042ff0000000182c */
[C---:B------:R-:W-:Y:S01]  /*161b0*/  HMMA.16816.F32 R48, R132.reuse, R142, R48 ;  /* 0x0000008e8430723c */ /* 0x040fe20000001830 */
[----:B------:R-:W1:Y:S07]  /*161c0*/  LDSM.16.MT88.4 R140, [R216+0x9080] ;  /* 0x00908000d88c783b */ /* 0x000e6e0000004200 */
[C---:B--2---:R-:W-:Y:S07]  /*161d0*/  HMMA.16816.F32 R52, R132.reuse, R160, R52 ;  /* 0x000000a08434723c */ /* 0x044fee0000001834 */
[----:B------:R-:W-:Y:S01]  /*161e0*/  F2FP.PACK_AB R160, R189, R191 ;  /* 0x000000bfbda0723e */ /* 0x000fe200000000ff */
[C---:B------:R-:W-:Y:S04]  /*161f0*/  HMMA.16816.F32 R56, R132.reuse, R162, R56 ;  /* 0x000000a28438723c */ /* 0x040fe80000001838 */
[----:B------:R-:W-:Y:S01]  /*16200*/  F2FP.PACK_AB R161, R188, R185 ;  /* 0x000000b9bca1723e */ /* 0x000fe200000000ff */
[----:B------:R-:W-:Y:S02]  /*16210*/  FADD.FTZ R185, R185, R252 ;  /* 0x000000fcb9b97221 */ /* 0x000fe40000010000 */
[----:B------:R-:W-:Y:S01]  /*16220*/  F2FP.PACK_AB R162, R192, R187 ;  /* 0x000000bbc0a2723e */ /* 0x000fe200000000ff */
[C---:B------:R-:W-:Y:S04]  /*16230*/  HMMA.16816.F32 R60, R132.reuse, R168, R60 ;  /* 0x000000a8843c723c */ /* 0x040fe8000000183c */
[C---:B------:R-:W-:Y:S01]  /*16240*/  F2FP.PACK_AB R163, R183.reuse, R186 ;  /* 0x000000bab7a3723e */ /* 0x040fe200000000ff */
[----:B------:R-:W-:Y:S03]  /*16250*/  FADD.FTZ R185, R188, R185 ;  /* 0x000000b9bcb97221 */ /* 0x000fe60000010000 */
[C---:B------:R-:W-:Y:S01]  /*16260*/  HMMA.16816.F32 R64, R132.reuse, R170, R64 ;  /* 0x000000aa8440723c */ /* 0x040fe20000001840 */
[----:B------:R-:W-:Y:S03]  /*16270*/  LDSM.16.MT88.4 R168, [R212+0x5080] ;  /* 0x00508000d4a8783b */ /* 0x000fe60000004200 */
[----:B------:R-:W-:Y:S04]  /*16280*/  FADD.FTZ R186, R186, R185 ;  /* 0x000000b9baba7221 */ /* 0x000fe80000010000 */
[C---:B---3--:R-:W-:Y:S04]  /*16290*/  HMMA.16816.F32 R68, R132.reuse, R136, R68 ;  /* 0x000000888444723c */ /* 0x048fe80000001844 */
[----:B------:R-:W-:Y:S04]  /*162a0*/  FADD.FTZ R243, R183, R186 ;  /* 0x000000bab7f37221 */ /* 0x000fe80000010000 */
[C---:B------:R-:W-:Y:S01]  /*162b0*/  HMMA.16816.F32 R72, R132.reuse, R138, R72 ;  /* 0x0000008a8448723c */ /* 0x040fe20000001848 */
[----:B------:R-:W2:Y:S07]  /*162c0*/  LDSM.16.MT88.4 R136, [R214+0x9080] ;  /* 0x00908000d688783b */ /* 0x000eae0000004200 */
[C---:B------:R-:W-:Y:S08]  /*162d0*/  HMMA.16816.F32 R76, R132.reuse, R172, R76 ;  /* 0x000000ac844c723c */ /* 0x040ff0000000184c */
[C---:B------:R-:W-:Y:S01]  /*162e0*/  HMMA.16816.F32 R80, R132.reuse, R174, R80 ;  /* 0x000000ae8450723c */ /* 0x040fe20000001850 */
[----:B------:R-:W-:Y:S07]  /*162f0*/  LDSM.16.MT88.4 R172, [R216+0x6880] ;  /* 0x00688000d8ac783b */ /* 0x000fee0000004200 */
[C---:B----4-:R-:W-:Y:S08]  /*16300*/  HMMA.16816.F32 R84, R132.reuse, R144, R84 ;  /* 0x000000908454723c */ /* 0x050ff00000001854 */
[C---:B------:R-:W-:Y:S01]  /*16310*/  HMMA.16816.F32 R88, R132.reuse, R146, R88 ;  /* 0x000000928458723c */ /* 0x040fe20000001858 */
[----:B------:R-:W3:Y:S07]  /*16320*/  LDSM.16.MT88.4 R144, [R213+0x9080] ;  /* 0x00908000d590783b */ /* 0x000eee0000004200 */
[C---:B-----5:R-:W-:Y:S08]  /*16330*/  HMMA.16816.F32 R92, R132.reuse, R148, R92 ;  /* 0x00000094845c723c */ /* 0x060ff0000000185c */
[C---:B------:R-:W-:Y:S01]  /*16340*/  HMMA.16816.F32 R96, R132.reuse, R150, R96 ;  /* 0x000000968460723c */ /* 0x040fe20000001860 */
[----:B------:R-:W4:Y:S07]  /*16350*/  LDSM.16.MT88.4 R148, [R212+0x9080] ;  /* 0x00908000d494783b */ /* 0x000f2e0000004200 */
[C---:B-1----:R-:W-:Y:S08]  /*16360*/  HMMA.16816.F32 R100, R132.reuse, R140, R100 ;  /* 0x0000008c8464723c */ /* 0x042ff00000001864 */
[C---:B------:R-:W-:Y:S01]  /*16370*/  HMMA.16816.F32 R104, R132.reuse, R142, R104 ;  /* 0x0000008e8468723c */ /* 0x040fe20000001868 */
[----:B------:R-:W-:Y:S07]  /*16380*/  LDSM.16.MT88.4 R140, [R214+0x5080] ;  /* 0x00508000d68c783b */ /* 0x000fee0000004200 */
[C---:B--2---:R-:W-:Y:S08]  /*16390*/  HMMA.16816.F32 R108, R132.reuse, R136, R108 ;  /* 0x00000088846c723c */ /* 0x044ff0000000186c */
        /* <DEDUP_REMOVED lines=50> */
[----:B------:R-:W-:Y:S01]  /*166c0*/  FADD.FTZ R187, R187, R4 ;  /* 0x00000004bbbb7221 */ /* 0x000fe20000010000 */
[----:B------:R-:W-:Y:S03]  /*166d0*/  IADD3 R4, R246, -0x1, RZ ;  /* 0xfffffffff6047810 */ /* 0x000fe60007ffe0ff */
[----:B------:R-:W-:Y:S04]  /*166e0*/  HMMA.16816.F32 R128, R160, R10, R128 ;  /* 0x0000000aa080723c */ /* 0x000fe80000001880 */
[----:B------:R-:W-:Y:S01]  /*166f0*/  MOV R246, R4 ;  /* 0x0000000400f67202 */ /* 0x000fe20000000f00 */
[----:B------:R-:W-:Y:S03]  /*16700*/  FADD.FTZ R247, R192, R187 ;  /* 0x000000bbc0f77221 */ /* 0x000fe60000010000 */
[----:B------:R-:W-:-:S05]  /*16710*/  @P0 BRA `(.L_x_1136) ;  /* 0xffffc68000000947 */ /* 0x000fca000383ffff */
.L_x_1125:
[----:B------:R-:W-:Y:S02]  /*16720*/  @!UPT UIADD3 URZ, URZ, URZ, URZ ;  /* 0x0000003f3f3ff290 */ /* 0x000fe4000fffe03f */
[----:B------:R-:W-:Y:S02]  /*16730*/  MOV R4, 0x1f ;  /* 0x0000001f00047802 */ /* 0x000fe40000000f00 */
[----:B------:R-:W-:Y:S01]  /*16740*/  MOV R3, 0xffffffff ;  /* 0xffffffff00037802 */ /* 0x000fe20000000f00 */
[----:B------:R-:W-:Y:S06]  /*16750*/  BRA.DIV ~URZ, `(.L_x_1137) ;  /* 0x000036327f007947 */ /* 0x000fec000b800000 */
[----:B------:R1:W2:Y:S02]  /*16760*/  SHFL.BFLY PT, R6, R247, 0x2, 0x1f ;  /* 0x0c401f00f7067f89 */ /* 0x0002a400000e0000 */
.L_x_1168:
[----:B-12---:R-:W-:Y:S01]  /*16770*/  FADD.FTZ R247, R6, R247 ;  /* 0x000000f706f77221 */ /* 0x006fe20000010000 */
[----:B------:R-:W-:Y:S05]  /*16780*/  BRA.DIV ~URZ, `(.L_x_1138) ;  /* 0x000036427f007947 */ /* 0x000fea000b800000 */
[----:B------:R-:W1:Y:S04]  /*16790*/  SHFL.BFLY PT, R6, R243, 0x2, 0x1f ;  /* 0x0c401f00f3067f89 */ /* 0x000e6800000e0000 */
[----:B------:R-:W2:Y:S01]  /*167a0*/  SHFL.BFLY PT, R4, R247, 0x1, 0x1f ;  /* 0x0c201f00f7047f89 */ /* 0x000ea200000e0000 */
[----:B-1----:R-:W-:-:S02]  /*167b0*/  FADD.FTZ R5, R6, R243 ;  /* 0x000000f306057221 */ /* 0x002fc40000010000 */
[----:B--2---:R-:W-:-:S03]  /*167c0*/  FADD.FTZ R9, R247, R4 ;  /* 0x00000004f7097221 */ /* 0x004fc60000010000 */
[----:B------:R1:W2:Y:S04]  /*167d0*/  SHFL.BFLY PT, R6, R5, 0x1, 0x1f ;  /* 0x0c201f0005067f89 */ /* 0x0002a800000e0000 */
.L_x_1169:
[----:B--2---:R-:W-:Y:S01]  /*167e0*/  FADD.FTZ R3, R6, R5 ;  /* 0x0000000506037221 */ /* 0x004fe20000010000 */
[----:B------:R-:W-:Y:S02]  /*167f0*/  FSETP.NE.FTZ.AND P1, PT, R9, RZ, PT ;  /* 0x000000ff0900720b */ /* 0x000fe40003f35000 */
[----:B------:R-:W-:Y:S02]  /*16800*/  MOV R6, RZ ;  /* 0x000000ff00067202 */ /* 0x000fe40000000f00 */
[----:B------:R-:W-:Y:S02]  /*16810*/  FSETP.NE.FTZ.AND P0, PT, R3, RZ, PT ;  /* 0x000000ff0300720b */ /* 0x000fe40003f15000 */
[----:B------:R-:W-:Y:S02]  /*16820*/  MOV R8, RZ ;  /* 0x000000ff00087202 */ /* 0x000fe40000000f00 */
[----:B------:R-:W-:-:S05]  /*16830*/  MOV R4, 0xff800000 ;  /* 0xff80000000047802 */ /* 0x000fca0000000f00 */
[----:B------:R-:W2:Y:S01]  /*16840*/  @P1 MUFU.LG2 R7, R9 ;  /* 0x0000000900071308 */ /* 0x000ea20000000c00 */
[----:B-1----:R-:W-:-:S03]  /*16850*/  @P1 MOV R5, 0x3f317218 ;  /* 0x3f31721800051802 */ /* 0x002fc60000000f00 */
[----:B------:R-:W-:Y:S02]  /*16860*/  @P0 MOV R10, 0x3f317218 ;  /* 0x3f317218000a0802 */ /* 0x000fe40000000f00 */
[----:B------:R-:W-:Y:S02]  /*16870*/  @P1 FMUL.FTZ R5, R5, c[0x0][0x2d0] ;  /* 0x0000b40005051a20 */ /* 0x000fe40000410000 */
[----:B------:R-:W1:Y:S08]  /*16880*/  @P0 MUFU.RCP R6, R3 ;  /* 0x0000000300060308 */ /* 0x000e700000001000 */
[----:B------:R-:W3:Y:S01]  /*16890*/  @P0 MUFU.LG2 R3, R3 ;  /* 0x0000000300030308 */ /* 0x000ee20000000c00 */
[----:B--2---:R-:W-:-:S04]  /*168a0*/  @P1 FMUL.FTZ R7, R7, 0.69314718246459960938 ;  /* 0x3f31721807071820 */ /* 0x004fc80000410000 */
[----:B------:R-:W-:Y:S01]  /*168b0*/  @P1 FFMA.FTZ R4, R5, R0, R7 ;  /* 0x0000000005041223 */ /* 0x000fe20000010007 */
[----:B------:R-:W-:Y:S02]  /*168c0*/  MOV R7, 0xff800000 ;  /* 0xff80000000077802 */ /* 0x000fe40000000f00 */
[----:B------:R-:W2:Y:S01]  /*168d0*/  @P1 MUFU.RCP R8, R9 ;  /* 0x0000000900081308 */ /* 0x000ea20000001000 */
[C---:B-1----:R-:W-:Y:S01]  /*168e0*/  FMUL.FTZ R154, R6.reuse, R154 ;  /* 0x0000009a069a7220 */ /* 0x042fe20000410000 */
[----:B------:R-:W-:Y:S01]  /*168f0*/  PLOP3.LUT P1, PT, PT, PT, PT, 0x8, 0x0 ;  /* 0x000000000000781c */ /* 0x000fe20003f2e170 */
[C---:B------:R-:W-:Y:S02]  /*16900*/  FMUL.FTZ R155, R6.reuse, R155 ;  /* 0x0000009b069b7220 */ /* 0x040fe40000410000 */
[C---:B------:R-:W-:Y:S02]  /*16910*/  FMUL.FTZ R150, R6.reuse, R150 ;  /* 0x0000009606967220 */ /* 0x040fe40000410000 */
[----:B------:R-:W-:-:S02]  /*16920*/  FMUL.FTZ R151, R6, R151 ;  /* 0x0000009706977220 */ /* 0x000fc40000410000 */
[----:B---3--:R-:W-:Y:S02]  /*16930*/  @P0 FMUL.FTZ R0, R3, 0.69314718246459960938 ;  /* 0x3f31721803000820 */ /* 0x008fe40000410000 */
[----:B------:R-:W-:Y:S02]  /*16940*/  @P0 FMUL.FTZ R3, R10, c[0x0][0x2d0] ;  /* 0x0000b4000a030a20 */ /* 0x000fe40000410000 */
[C---:B------:R-:W-:Y:S02]  /*16950*/  FMUL.FTZ R146, R6.reuse, R146 ;  /* 0x0000009206927220 */ /* 0x040fe40000410000 */
[----:B------:R-:W-:Y:S02]  /*16960*/  FMUL.FTZ R147, R6, R147 ;  /* 0x0000009306937220 */ /* 0x000fe40000410000 */
[C---:B--2---:R-:W-:Y:S02]  /*16970*/  FMUL.FTZ R152, R8.reuse, R152 ;  /* 0x0000009808987220 */ /* 0x044fe40000410000 */
        /* <DEDUP_REMOVED lines=121> */
[----:B------:R-:W-:Y:S02]  /*17110*/  @P0 FFMA.FTZ R7, R3, R2, R0 ;  /* 0x0000000203070223 */ /* 0x000fe40000010000 */
.L_x_1071:
[----:B--2---:R-:W-:Y:S01]  /*17120*/  SHF.R.S32.HI R0, RZ, 0x1f, R223 ;  /* 0x0000001fff007819 */ /* 0x004fe200000114df */
[----:B------:R-:W-:Y:S05]  /*17130*/  @P1 BRA `(.L_x_1139) ;  /* 0x00001a9000001947 */ /* 0x000fea0003800000 */
[----:B------:R-:W1:Y:S01]  /*17140*/  S2R R2, SR_TID.X ;  /* 0x0000000000027919 */ /* 0x000e620000002100 */
[----:B------:R-:W-:Y:S01]  /*17150*/  F2FP.PACK_AB R5, R8, R5 ;  /* 0x000000050805723e */ /* 0x000fe200000000ff */
[----:B------:R-:W-:Y:S01]  /*17160*/  WARPSYNC 0xffffffff ;  /* 0xffffffff00007948 */ /* 0x000fe20003800000 */
        /* <DEDUP_REMOVED lines=18> */
[----:B------:R-:W-:Y:S02]  /*17290*/  F2FP.PACK_AB R28, R29, R28 ;  /* 0x0000001c1d1c723e */ /* 0x000fe400000000ff */
[----:B------:R-:W-:Y:S02]  /*172a0*/  LEA.HI R10, R10, R11, RZ, 0x3 ;  /* 0x0000000b0a0a7211 */ /* 0x000fe400078f18ff */
[----:B------:R-:W-:Y:S02]  /*172b0*/  F2FP.PACK_AB R30, R31, R30 ;  /* 0x0000001e1f1e723e */ /* 0x000fe400000000ff */
[----:B------:R-:W-:Y:S02]  /*172c0*/  LOP3.LUT R10, R10, 0xfffffff8, RZ, 0xc0, !PT ;  /* 0xfffffff80a0a7812 */ /* 0x000fe400078ec0ff */
[----:B------:R-:W-:-:S02]  /*172d0*/  F2FP.PACK_AB R32, R33, R32 ;  /* 0x000000202120723e */ /* 0x000fc400000000ff */
[----:B------:R-:W-:Y:S01]  /*172e0*/  F2FP.PACK_AB R34, R35, R34 ;  /* 0x000000222322723e */ /* 0x000fe200000000ff */
[----:B------:R-:W-:Y:S01]  /*172f0*/  IMAD.IADD R10, R11, 0x1, -R10 ;  /* 0x000000010b0a7824 */ /* 0x000fe200078e0a0a */
[----:B------:R-:W-:Y:S02]  /*17300*/  LOP3.LUT R11, R6, 0xfffffffc, RZ, 0xc0, !PT ;  /* 0xfffffffc060b7812 */ /* 0x000fe400078ec0ff */
[----:B------:R-:W-:Y:S01]  /*17310*/  SHF.R.S32.HI R6, RZ, 0x5, R8 ;  /* 0x00000005ff067819 */ /* 0x000fe20000011408 */
        /* <DEDUP_REMOVED lines=126> */
[----:B------:R1:W-:Y:S04]  /*17b00*/  STS [R15+0xc400], R106 ;  /* 0x00c4006a0f007388 */ /* 0x0003e80000000800 */
[----:B------:R-:W-:Y:S04]  /*17b10*/  STS [R17+0xc080], R108 ;  /* 0x00c0806c11007388 */ /* 0x000fe80000000800 */
[----:B------:R-:W-:Y:S04]  /*17b20*/  STS [R17+0xc480], R110 ;  /* 0x00c4806e11007388 */ /* 0x000fe80000000800 */
        /* <DEDUP_REMOVED lines=20> */
[----:B---3--:R-:W-:Y:S05]  /*17c70*/  @!P0 BRA `(.L_x_1140) ;  /* 0x0000003000008947 */ /* 0x008fea0003800000 */
[----:B-----5:R-:W2:Y:S04]  /*17c80*/  LDG.E R5, [R14.64] ;  /* 0x000000120e057981 */ /* 0x020ea8000c1e1900 */
[----:B------:R-:W2:Y:S02]  /*17c90*/  LDG.E R10, [R14.64+0x4] ;  /* 0x000004120e0a7981 */ /* 0x000ea4000c1e1900 */
[----:B--2---:R-:W-:-:S02]  /*17ca0*/  IADD3 R5, -R5, R10, RZ ;  /* 0x0000000a05057210 */ /* 0x004fc40007ffe1ff */
.L_x_1140:
[----:B---3--:R-:W-:Y:S01]  /*17cb0*/  LOP3.LUT R9, R8, 0xffffffe0, RZ, 0xc0, !PT ;  /* 0xffffffe008097812 */ /* 0x008fe200078ec0ff */
[----:B------:R-:W1:Y:S01]  /*17cc0*/  S2R R75, SR_CTAID.X ;  /* 0x00000000004b7919 */ /* 0x000e620000002500 */
[----:B------:R-:W-:Y:S01]  /*17cd0*/  SHF.R.S32.HI R15, RZ, 0x1f, R6 ;  /* 0x0000001fff0f7819 */ /* 0x000fe20000011406 */
[----:B------:R-:W-:Y:S01]  /*17ce0*/  IMAD.MOV.U32 R8, RZ, RZ, c[0x0][0x4e8] ;  /* 0x00013a00ff087624 */ /* 0x000fe200078e00ff */
[----:B------:R-:W-:Y:S01]  /*17cf0*/  MOV R18, R12 ;  /* 0x0000000c00127202 */ /* 0x000fe20000000f00 */
[----:B------:R-:W-:Y:S01]  /*17d00*/  IMAD.IADD R14, R2, 0x1, -R9 ;  /* 0x00000001020e7824 */ /* 0x000fe200078e0a09 */
[----:B------:R-:W-:Y:S01]  /*17d10*/  LEA.HI R15, R15, R6, RZ, 0x3 ;  /* 0x000000060f0f7211 */ /* 0x000fe200078f18ff */
[----:B------:R-:W-:Y:S01]  /*17d20*/  IMAD.MOV.U32 R19, RZ, RZ, R13 ;  /* 0x000000ffff137224 */ /* 0x000fe200078e000d */
[----:B------:R-:W-:Y:S01]  /*17d30*/  LEA.HI R9, R11, R11, RZ, 0x1 ;  /* 0x0000000b0b097211 */ /* 0x000fe200078f08ff */
[----:B------:R-:W-:Y:S01]  /*17d40*/  BSSY B0, `(.L_x_1141) ;  /* 0x000008b000007945 */ /* 0x000fe20003800000 */
[----:B------:R-:W-:Y:S01]  /*17d50*/  SHF.R.S32.HI R17, RZ, 0x1f, R14 ;  /* 0x0000001fff117819 */ /* 0x000fe2000001140e */
[----:B------:R-:W-:Y:S01]  /*17d60*/  IMAD.WIDE.U32 R18, R223, c[0x0][0x490], R18 ;  /* 0x00012400df127a25 */ /* 0x000fe200078e0012 */
[----:B------:R-:W-:-:S02]  /*17d70*/  LOP3.LUT R15, R15, 0xffffff8, RZ, 0xc0, !PT ;  /* 0x0ffffff80f0f7812 */ /* 0x000fc400078ec0ff */
[----:B------:R-:W-:Y:S02]  /*17d80*/  LEA.HI R10, R17, R14, RZ, 0x2 ;  /* 0x0000000e110a7211 */ /* 0x000fe400078f10ff */
[----:B------:R-:W-:Y:S02]  /*17d90*/  IADD3 R6, R6, -R15, RZ ;  /* 0x8000000f06067210 */ /* 0x000fe40007ffe0ff */
[----:B------:R-:W-:Y:S02]  /*17da0*/  LOP3.LUT R16, R9, 0x1ffffffe, RZ, 0xc0, !PT ;  /* 0x1ffffffe09107812 */ /* 0x000fe400078ec0ff */
[----:B------:R-:W-:Y:S02]  /*17db0*/  SHF.R.S32.HI R15, RZ, 0x2, R10 ;  /* 0x00000002ff0f7819 */ /* 0x000fe4000001140a */
[----:B------:R-:W-:Y:S01]  /*17dc0*/  ISETP.NE.AND P1, PT, R8, 0x1, PT ;  /* 0x000000010800780c */ /* 0x000fe20003f25270 */
[----:B------:R-:W-:Y:S01]  /*17dd0*/  IMAD.IADD R9, R11, 0x1, -R16 ;  /* 0x000000010b097824 */ /* 0x000fe200078e0a10 */
[CC--:B------:R-:W-:Y:S01]  /*17de0*/  LEA.HI R16, R3.reuse, R2.reuse, RZ, 0x3 ;  /* 0x0000000203107211 */ /* 0x0c0fe200078f18ff */
[----:B------:R-:W-:Y:S01]  /*17df0*/  IMAD R6, R6, 0x10, R15 ;  /* 0x0000001006067824 */ /* 0x000fe200078e020f */
[----:B------:R-:W-:Y:S01]  /*17e00*/  LEA.HI R3, R3, R2, RZ, 0x6 ;  /* 0x0000000203037211 */ /* 0x000fe200078f30ff */
[----:B------:R-:W-:Y:S01]  /*17e10*/  IMAD R11, R13, c[0x0][0x3a0], RZ ;  /* 0x0000e8000d0b7a24 */ /* 0x000fe200078e02ff */
[----:B------:R-:W-:Y:S01]  /*17e20*/  LOP3.LUT P2, RZ, R14, 0x3, RZ, 0xc0, !PT ;  /* 0x000000030eff7812 */ /* 0x000fe2000784c0ff */
[----:B------:R-:W-:Y:S01]  /*17e30*/  IMAD R10, R9, 0x8, R6 ;  /* 0x00000008090a7824 */ /* 0x000fe200078e0206 */
[----:B------:R-:W-:Y:S01]  /*17e40*/  LOP3.LUT R9, R16, 0xfffffff8, RZ, 0xc0, !PT ;  /* 0xfffffff810097812 */ /* 0x000fe200078ec0ff */
[C---:B------:R-:W-:Y:S01]  /*17e50*/  IMAD R11, R12.reuse, c[0x0][0x3a4], R11 ;  /* 0x0000e9000c0b7a24 */ /* 0x040fe200078e020b */
[----:B------:R-:W-:Y:S01]  /*17e60*/  SHF.R.S32.HI R16, RZ, 0x3, R16 ;  /* 0x00000003ff107819 */ /* 0x000fe20000011410 */
[----:B------:R-:W-:Y:S01]  /*17e70*/  IMAD.WIDE.U32 R12, R12, c[0x0][0x3a0], RZ ;  /* 0x0000e8000c0c7a25 */ /* 0x000fe200078e00ff */
[----:B-1----:R-:W-:-:S03]  /*17e80*/  LEA R10, R75, R10, 0x7 ;  /* 0x0000000a4b0a7211 */ /* 0x002fc600078e38ff */
[----:B------:R-:W-:Y:S01]  /*17e90*/  IMAD R8, R0, c[0x0][0x490], RZ ;  /* 0x0001240000087a24 */ /* 0x000fe200078e02ff */
[----:B------:R-:W-:Y:S01]  /*17ea0*/  IADD3 R13, R13, R11, RZ ;  /* 0x0000000b0d0d7210 */ /* 0x000fe20007ffe0ff */
[----:B------:R-:W-:-:S04]  /*17eb0*/  @P1 IMAD.HI.U32 R11, R10, c[0x0][0x4ec], RZ ;  /* 0x00013b000a0b1a27 */ /* 0x000fc800078e00ff */
[----:B------:R-:W-:Y:S02]  /*17ec0*/  IMAD R15, R223, c[0x0][0x494], R8 ;  /* 0x00012500df0f7a24 */ /* 0x000fe400078e0208 */
[----:B------:R-:W-:Y:S01]  /*17ed0*/  IMAD.IADD R9, R2, 0x1, -R9 ;  /* 0x0000000102097824 */ /* 0x000fe200078e0a09 */
[----:B------:R-:W-:Y:S01]  /*17ee0*/  SHF.R.S32.HI R2, RZ, 0x1f, R226 ;  /* 0x0000001fff027819 */ /* 0x000fe200000114e2 */
[----:B------:R-:W-:Y:S01]  /*17ef0*/  IMAD.MOV.U32 R8, RZ, RZ, R10 ;  /* 0x000000ffff087224 */ /* 0x000fe200078e000a */
[----:B------:R-:W-:Y:S01]  /*17f00*/  @P1 SHF.R.U32.HI R8, RZ, c[0x0][0x4f0], R11 ;  /* 0x00013c00ff081a19 */ /* 0x000fe2000001160b */
[----:B------:R-:W-:Y:S01]  /*17f10*/  IMAD.IADD R19, R19, 0x1, R15 ;  /* 0x0000000113137824 */ /* 0x000fe200078e020f */
[----:B------:R-:W-:Y:S01]  /*17f20*/  SEL R226, R226, RZ, !P0 ;  /* 0x000000ffe2e27207 */ /* 0x000fe20004000000 */
[----:B------:R-:W-:Y:S01]  /*17f30*/  IMAD R0, R0, c[0x0][0x3e8], RZ ;  /* 0x0000fa0000007a24 */ /* 0x000fe200078e02ff */
[----:B------:R-:W-:Y:S01]  /*17f40*/  SEL R2, R2, RZ, !P0 ;  /* 0x000000ff02027207 */ /* 0x000fe20004000000 */
[----:B------:R-:W-:-:S02]  /*17f50*/  IMAD.MOV R11, RZ, RZ, -R8 ;  /* 0x000000ffff0b7224 */ /* 0x000fc400078e0a08 */
[----:B------:R-:W-:Y:S01]  /*17f60*/  IMAD R15, R223, c[0x0][0x3ec], R0 ;  /* 0x0000fb00df0f7a24 */ /* 0x000fe200078e0200 */
[----:B------:R-:W-:Y:S01]  /*17f70*/  LEA R0, R9, R16, 0x5 ;  /* 0x0000001009007211 */ /* 0x000fe200078e28ff */
[----:B------:R-:W-:-:S04]  /*17f80*/  IMAD.WIDE.U32 R12, R223, c[0x0][0x3e8], R12 ;  /* 0x0000fa00df0c7a25 */ /* 0x000fc800078e000c */
[----:B------:R-:W-:Y:S01]  /*17f90*/  IMAD.WIDE.U32 R18, R226, c[0x0][0x498], R18 ;  /* 0x00012600e2127a25 */ /* 0x000fe200078e0012 */
[----:B------:R-:W-:Y:S02]  /*17fa0*/  IADD3 R13, R13, R15, RZ ;  /* 0x0000000f0d0d7210 */ /* 0x000fe40007ffe0ff */
[----:B------:R-:W-:Y:S01]  /*17fb0*/  SHF.R.S32.HI R15, RZ, 0x1f, R8 ;  /* 0x0000001fff0f7819 */ /* 0x000fe20000011408 */
[----:B------:R-:W-:Y:S01]  /*17fc0*/  IMAD R11, R11, c[0x0][0x4e8], R10 ;  /* 0x00013a000b0b7a24 */ /* 0x000fe200078e020a */
[----:B------:R-:W-:Y:S01]  /*17fd0*/  IADD3 R20, P0, R8, R18, RZ ;  /* 0x0000001208147210 */ /* 0x000fe20007f1e0ff */
[----:B------:R-:W-:Y:S02]  /*17fe0*/  IMAD R17, R2, c[0x0][0x498], RZ ;  /* 0x0001260002117a24 */ /* 0x000fe400078e02ff */
[----:B------:R-:W-:Y:S01]  /*17ff0*/  IMAD R10, R75, 0x80, R0 ;  /* 0x000000804b0a7824 */ /* 0x000fe200078e0200 */
[----:B------:R-:W-:Y:S01]  /*18000*/  SHF.R.S32.HI R18, RZ, 0x1f, R11 ;  /* 0x0000001fff127819 */ /* 0x000fe2000001140b */
[----:B------:R-:W-:-:S02]  /*18010*/  IMAD R14, R226, c[0x0][0x49c], R17 ;  /* 0x00012700e20e7a24 */ /* 0x000fc400078e0211 */
        /* <DEDUP_REMOVED lines=31> */
[----:B------:R-:W-:-:S02]  /*18210*/  IMAD R19, R19, c[0x0][0x4e8], R10 ;  /* 0x00013a0013137a24 */ /* 0x000fc400078e020a */
[C---:B------:R-:W-:Y:S01]  /*18220*/  IMAD R21, R8.reuse, c[0x0][0x3e4], R21 ;  /* 0x0000f90008157a24 */ /* 0x040fe200078e0215 */
[-C--:B------:R-:W-:Y:S01]  /*18230*/  ISETP.GE.OR P1, PT, R9, R2.reuse, P2 ;  /* 0x000000020900720c */ /* 0x080fe20001726670 */
[----:B------:R-:W-:Y:S01]  /*18240*/  IMAD.WIDE.U32 R12, R8, c[0x0][0x3e0], R12 ;  /* 0x0000f800080c7a25 */ /* 0x000fe200078e000c */
[----:B------:R-:W-:Y:S02]  /*18250*/  ISETP.GE.OR P0, PT, R5, R2, P2 ;  /* 0x000000020500720c */ /* 0x000fe40001706670 */
[----:B------:R-:W-:Y:S01]  /*18260*/  SHF.L.U32 R8, R3, 0x3, RZ ;  /* 0x0000000303087819 */ /* 0x000fe200000006ff */
[----:B------:R-:W-:Y:S01]  /*18270*/  IMAD.IADD R13, R13, 0x1, R21 ;  /* 0x000000010d0d7824 */ /* 0x000fe200078e0215 */
[----:B------:R-:W-:Y:S02]  /*18280*/  SHF.R.S32.HI R6, RZ, 0x1f, R19 ;  /* 0x0000001fff067819 */ /* 0x000fe40000011413 */
[----:B------:R-:W-:-:S03]  /*18290*/  LOP3.LUT R8, R15, 0x7ffffe00, R8, 0xf8, !PT ;  /* 0x7ffffe000f087812 */ /* 0x000fc600078ef808 */
[----:B------:R-:W-:Y:S01]  /*182a0*/  IMAD R6, R6, c[0x0][0x3d8], RZ ;  /* 0x0000f60006067a24 */ /* 0x000fe200078e02ff */
[----:B------:R-:W-:Y:S01]  /*182b0*/  SHF.L.U32 R76, R8, 0x1, RZ ;  /* 0x00000001084c7819 */ /* 0x000fe200000006ff */
[----:B-1----:R1:W-:Y:S02]  /*182c0*/  @!P1 ST.E [R32.64], R4 ;  /* 0x0000000420009985 */ /* 0x0023e4000c101912 */
[C---:B------:R-:W-:Y:S02]  /*182d0*/  IMAD R3, R19.reuse, c[0x0][0x3dc], R6 ;  /* 0x0000f70013037a24 */ /* 0x040fe400078e0206 */
[----:B------:R-:W-:Y:S01]  /*182e0*/  IMAD.WIDE.U32 R18, R19, c[0x0][0x3d8], R12 ;  /* 0x0000f60013127a25 */ /* 0x000fe200078e000c */
[----:B--2---:R1:W-:Y:S03]  /*182f0*/  @!P0 ST.E [R34.64], R7 ;  /* 0x0000000722008985 */ /* 0x0043e6000c101912 */
[----:B------:R-:W-:Y:S01]  /*18300*/  IMAD.IADD R3, R19, 0x1, R3 ;  /* 0x0000000113037824 */ /* 0x000fe200078e0203 */
[----:B------:R1:W2:Y:S01]  /*18310*/  LDS.128 R60, [R76+0x1080] ;  /* 0x001080004c3c7984 */ /* 0x0002a20000000c00 */
[----:B------:R-:W-:-:S03]  /*18320*/  LEA R74, P0, R18, c[0x0][0x380], 0x1 ;  /* 0x0000e000124a7a11 */ /* 0x000fc600078008ff */
[----:B------:R1:W3:Y:S01]  /*18330*/  LDS.128 R56, [R76+0x2080] ;  /* 0x002080004c387984 */ /* 0x0002e20000000c00 */
[----:B------:R-:W-:Y:S02]  /*18340*/  LEA.HI.X R73, R18, c[0x0][0x384], R3, 0x1, P0 ;  /* 0x0000e10012497a11 */ /* 0x000fe400000f0c03 */
[----:B------:R-:W-:Y:S01]  /*18350*/  ISETP.GE.AND P0, PT, R75, R2, PT ;  /* 0x000000024b00720c */ /* 0x000fe20003f06270 */
        /* <DEDUP_REMOVED lines=41> */
.L_x_1142:
[----:B--234-:R-:W-:Y:S05]  /*185f0*/  BSYNC B0 ;  /* 0x0000000000007941 */ /* 0x01cfea0003800000 */
.L_x_1141:
        /* <DEDUP_REMOVED lines=30> */
.L_x_1144:
[----:B------:R-:W-:Y:S05]  /*187e0*/  BSYNC B0 ;  /* 0x0000000000007941 */ /* 0x000fea0003800000 */
.L_x_1143:
        /* <DEDUP_REMOVED lines=30> */
.L_x_1146:
[----:B------:R-:W-:Y:S05]  /*189d0*/  BSYNC B0 ;  /* 0x0000000000007941 */ /* 0x000fea0003800000 */
.L_x_1145:
        /* <DEDUP_REMOVED lines=31> */
.L_x_1139:
        /* <DEDUP_REMOVED lines=18> */
.L_x_1147:
        /* <DEDUP_REMOVED lines=41> */
.L_x_1149:
[----:B------:R-:W-:Y:S05]  /*18f80*/  BSYNC B0 ;  /* 0x0000000000007941 */ /* 0x000fea0003800000 */
.L_x_1148:
[----:B-1----:R-:W1:Y:S01]  /*18f90*/  S2R R4, SR_CTAID.X ;  /* 0x0000000000047919 */ /* 0x002e620000002500 */
[----:B------:R-:W-:Y:S01]  /*18fa0*/  SHF.R.S32.HI R6, RZ, 0x1f, R3 ;  /* 0x0000001fff067819 */ /* 0x000fe20000011403 */
[----:B------:R-:W-:Y:S01]  /*18fb0*/  IMAD R7, R11, c[0x0][0x3a0], RZ ;  /* 0x0000e8000b077a24 */ /* 0x000fe200078e02ff */
[----:B------:R-:W-:Y:S01]  /*18fc0*/  MOV R8, c[0x0][0x4e8] ;  /* 0x00013a0000087a02 */ /* 0x000fe20000000f00 */
[----:B------:R-:W-:Y:S01]  /*18fd0*/  IMAD.WIDE.U32 R12, R10, c[0x0][0x3a0], RZ ;  /* 0x0000e8000a0c7a25 */ /* 0x000fe200078e00ff */
[----:B------:R-:W-:Y:S02]  /*18fe0*/  LEA.HI R6, R6, R3, RZ, 0x3 ;  /* 0x0000000306067211 */ /* 0x000fe400078f18ff */
[----:B------:R-:W-:Y:S01]  /*18ff0*/  ISETP.NE.AND P0, PT, R8, 0x1, PT ;  /* 0x000000010800780c */ /* 0x000fe20003f05270 */
[----:B------:R-:W-:Y:S01]  /*19000*/  IMAD R7, R10, c[0x0][0x3a4], R7 ;  /* 0x0000e9000a077a24 */ /* 0x000fe200078e0207 */
[----:B------:R-:W-:Y:S01]  /*19010*/  LOP3.LUT R10, R6, 0xfffffff8, RZ, 0xc0, !PT ;  /* 0xfffffff8060a7812 */ /* 0x000fe200078ec0ff */
[----:B------:R-:W-:-:S02]  /*19020*/  IMAD R0, R0, c[0x0][0x3e8], RZ ;  /* 0x0000fa0000007a24 */ /* 0x000fc400078e02ff */
[----:B------:R-:W-:Y:S01]  /*19030*/  IMAD R5, R5, c[0x0][0x3f0], RZ ;  /* 0x0000fc0005057a24 */ /* 0x000fe200078e02ff */
[----:B------:R-:W-:Y:S01]  /*19040*/  IADD3 R13, R13, R7, RZ ;  /* 0x000000070d0d7210 */ /* 0x000fe20007ffe0ff */
[----:B------:R-:W-:Y:S01]  /*19050*/  IMAD.IADD R10, R3, 0x1, -R10 ;  /* 0x00000001030a7824 */ /* 0x000fe200078e0a0a */
[----:B------:R-:W-:Y:S01]  /*19060*/  SHF.R.S32.HI R3, RZ, 0x3, R6 ;  /* 0x00000003ff037819 */ /* 0x000fe20000011406 */
[C---:B------:R-:W-:Y:S02]  /*19070*/  IMAD R0, R223.reuse, c[0x0][0x3ec], R0 ;  /* 0x0000fb00df007a24 */ /* 0x040fe400078e0200 */
[----:B------:R-:W-:Y:S01]  /*19080*/  IMAD.WIDE.U32 R12, R223, c[0x0][0x3e8], R12 ;  /* 0x0000fa00df0c7a25 */ /* 0x000fe200078e000c */
[----:B------:R-:W-:-:S03]  /*19090*/  LEA R7, R10, R3, 0x5 ;  /* 0x000000030a077211 */ /* 0x000fc600078e28ff */
[----:B------:R-:W-:Y:S01]  /*190a0*/  IMAD R5, R226, c[0x0][0x3f4], R5 ;  /* 0x0000fd00e2057a24 */ /* 0x000fe200078e0205 */
[----:B------:R-:W-:Y:S01]  /*190b0*/  IADD3 R13, R0, R13, RZ ;  /* 0x0000000d000d7210 */ /* 0x000fe20007ffe0ff */
[----:B-1----:R-:W-:-:S04]  /*190c0*/  IMAD R7, R4, 0x80, R7 ;  /* 0x0000008004077824 */ /* 0x002fc800078e0207 */
[----:B------:R-:W-:Y:S01]  /*190d0*/  @P0 IMAD.HI.U32 R0, R7, c[0x0][0x4ec], RZ ;  /* 0x00013b0007000a27 */ /* 0x000fe200078e00ff */
[----:B------:R-:W-:-:S03]  /*190e0*/  MOV R6, R7 ;  /* 0x0000000700067202 */ /* 0x000fc60000000f00 */
[----:B------:R-:W-:Y:S01]  /*190f0*/  IMAD.WIDE.U32 R12, R226, c[0x0][0x3f0], R12 ;  /* 0x0000fc00e20c7a25 */ /* 0x000fe200078e000c */
[----:B------:R-:W-:-:S04]  /*19100*/  @P0 SHF.R.U32.HI R6, RZ, c[0x0][0x4f0], R0 ;  /* 0x00013c00ff060a19 */ /* 0x000fc80000011600 */
[--C-:B------:R-:W-:Y:S01]  /*19110*/  SHF.R.S32.HI R8, RZ, 0x1f, R6.reuse ;  /* 0x0000001fff087819 */ /* 0x100fe20000011406 */
[----:B------:R-:W-:Y:S01]  /*19120*/  IMAD.MOV R0, RZ, RZ, -R6 ;  /* 0x000000ffff007224 */ /* 0x000fe200078e0a06 */
[----:B------:R-:W-:-:S03]  /*19130*/  IADD3 R13, R13, R5, RZ ;  /* 0x000000050d0d7210 */ /* 0x000fc60007ffe0ff */
[----:B------:R-:W-:Y:S02]  /*19140*/  IMAD R5, R8, c[0x0][0x3e0], RZ ;  /* 0x0000f80008057a24 */ /* 0x000fe400078e02ff */
[----:B------:R-:W-:Y:S02]  /*19150*/  IMAD R0, R0, c[0x0][0x4e8], R7 ;  /* 0x00013a0000007a24 */ /* 0x000fe400078e0207 */
[----:B------:R-:W-:-:S03]  /*19160*/  IMAD.WIDE.U32 R12, R6, c[0x0][0x3e0], R12 ;  /* 0x0000f800060c7a25 */ /* 0x000fc600078e000c */
[----:B------:R-:W-:Y:S01]  /*19170*/  SHF.R.S32.HI R7, RZ, 0x1f, R0 ;  /* 0x0000001fff077819 */ /* 0x000fe20000011400 */
[----:B------:R-:W-:Y:S02]  /*19180*/  IMAD R5, R6, c[0x0][0x3e4], R5 ;  /* 0x0000f90006057a24 */ /* 0x000fe400078e0205 */
[----:B------:R-:W-:Y:S02]  /*19190*/  IMAD.SHL.U32 R6, R10, 0x8, RZ ;  /* 0x000000080a067824 */ /* 0x000fe400078e00ff */
[----:B------:R-:W-:Y:S01]  /*191a0*/  IMAD R7, R7, c[0x0][0x3d8], RZ ;  /* 0x0000f60007077a24 */ /* 0x000fe200078e02ff */
[----:B------:R-:W-:Y:S02]  /*191b0*/  IADD3 R13, R13, R5, RZ ;  /* 0x000000050d0d7210 */ /* 0x000fe40007ffe0ff */
[----:B------:R-:W-:Y:S01]  /*191c0*/  IADD3 R5, R6, 0x40, RZ ;  /* 0x0000004006057810 */ /* 0x000fe20007ffe0ff */
[C---:B------:R-:W-:Y:S02]  /*191d0*/  IMAD R7, R0.reuse, c[0x0][0x3dc], R7 ;  /* 0x0000f70000077a24 */ /* 0x040fe400078e0207 */
[----:B------:R-:W-:Y:S01]  /*191e0*/  IMAD.WIDE.U32 R12, R0, c[0x0][0x3d8], R12 ;  /* 0x0000f600000c7a25 */ /* 0x000fe200078e000c */
[----:B------:R-:W-:-:S02]  /*191f0*/  LEA R0, R4, R3, 0x7 ;  /* 0x0000000304007211 */ /* 0x000fc400078e38ff */
[----:B------:R-:W-:Y:S02]  /*19200*/  IADD3 R4, R6, 0x80, RZ ;  /* 0x0000008006047810 */ /* 0x000fe40007ffe0ff */
[----:B------:R-:W-:Y:S02]  /*19210*/  IADD3 R7, R13, R7, RZ ;  /* 0x000000070d077210 */ /* 0x000fe40007ffe0ff */
[----:B------:R-:W-:Y:S02]  /*19220*/  LEA R8, P0, R12, c[0x0][0x380], 0x1 ;  /* 0x0000e0000c087a11 */ /* 0x000fe400078008ff */
[----:B------:R-:W-:Y:S02]  /*19230*/  IADD3 R3, R6, 0xc0, RZ ;  /* 0x000000c006037810 */ /* 0x000fe40007ffe0ff */
[----:B------:R-:W-:Y:S01]  /*19240*/  LEA.HI.X R7, R12, c[0x0][0x384], R7, 0x1, P0 ;  /* 0x0000e1000c077a11 */ /* 0x000fe200000f0c07 */
[----:B------:R-:W-:Y:S06]  /*19250*/  BRA.DIV ~URZ, `(.L_x_1150) ;  /* 0x00000c527f007947 */ /* 0x000fec000b800000 */
[----:B------:R1:W2:Y:S02]  /*19260*/  SHFL.IDX PT, R9, R7, RZ, 0x181f ;  /* 0x00181fff07097589 */ /* 0x0002a400000e0000 */
.L_x_1170:
[----:B------:R-:W-:Y:S05]  /*19270*/  BRA.DIV ~URZ, `(.L_x_1151) ;  /* 0x00000cb27f007947 */ /* 0x000fea000b800000 */
[----:B------:R3:W4:Y:S02]  /*19280*/  SHFL.IDX PT, R12, R8, RZ, 0x181f ;  /* 0x00181fff080c7589 */ /* 0x00072400000e0000 */
.L_x_1171:
[----:B-----5:R-:W-:Y:S01]  /*19290*/  IMAD R15, R2, c[0x0][0x4e8], RZ ;  /* 0x00013a00020f7a24 */ /* 0x020fe200078e02ff */
[----:B------:R-:W-:Y:S01]  /*192a0*/  BSSY B0, `(.L_x_1152) ;  /* 0x0000019000007945 */ /* 0x000fe20003800000 */
[----:B--2---:R-:W-:-:S03]  /*192b0*/  MOV R13, R9 ;  /* 0x00000009000d7202 */ /* 0x004fc60000000f00 */
[----:B------:R-:W-:-:S13]  /*192c0*/  ISETP.GE.AND P0, PT, R0, R15, PT ;  /* 0x0000000f0000720c */ /* 0x000fda0003f06270 */
        /* <DEDUP_REMOVED lines=9> */
[----:B----4-:R-:W-:Y:S01]  /*19360*/  @!P3 IMAD.WIDE R16, R6, 0x2, R12 ;  /* 0x000000020610b825 */ /* 0x010fe200078e020c */
        /* <DEDUP_REMOVED lines=12> */
.L_x_1153:
[----:B------:R-:W-:Y:S05]  /*19430*/  BSYNC B0 ;  /* 0x0000000000007941 */ /* 0x000fea0003800000 */
.L_x_1152:
[----:B------:R-:W-:Y:S05]  /*19440*/  BRA.DIV ~URZ, `(.L_x_1154) ;  /* 0x00000b627f007947 */ /* 0x000fea000b800000 */
[----:B------:R1:W2:Y:S04]  /*19450*/  SHFL.IDX PT, R9, R7, 0x1, 0x181f ;  /* 0x00381f0007097f89 */ /* 0x0002a800000e0000 */
[----:B--2-4-:R1:W2:Y:S02]  /*19460*/  SHFL.IDX PT, R12, R8, 0x1, 0x181f ;  /* 0x00381f00080c7f89 */ /* 0x0142a400000e0000 */
.L_x_1172:
[----:B------:R-:W-:Y:S01]  /*19470*/  IADD3 R2, R0, 0x20, RZ ;  /* 0x0000002000027810 */ /* 0x000fe20007ffe0ff */
[----:B------:R-:W-:Y:S01]  /*19480*/  BSSY B0, `(.L_x_1155) ;  /* 0x0000019000007945 */ /* 0x000fe20003800000 */
[----:B------:R-:W-:-:S02]  /*19490*/  IMAD.MOV.U32 R13, RZ, RZ, R9 ;  /* 0x000000ffff0d7224 */ /* 0x000fc400078e0009 */
        /* <DEDUP_REMOVED lines=10> */
[----:B--2---:R-:W-:Y:S01]  /*19540*/  @!P3 IMAD.WIDE R16, R6, 0x2, R12 ;  /* 0x000000020610b825 */ /* 0x004fe200078e020c */
        /* <DEDUP_REMOVED lines=12> */
.L_x_1156:
[----:B------:R-:W-:Y:S05]  /*19610*/  BSYNC B0 ;  /* 0x0000000000007941 */ /* 0x000fea0003800000 */
.L_x_1155:
[----:B------:R-:W-:Y:S05]  /*19620*/  BRA.DIV ~URZ, `(.L_x_1157) ;  /* 0x00000a727f007947 */ /* 0x000fea000b800000 */
[----:B------:R4:W1:Y:S02]  /*19630*/  SHFL.IDX PT, R9, R7, 0x2, 0x181f ;  /* 0x00581f0007097f89 */ /* 0x00086400000e0000 */
.L_x_1173:
[----:B------:R-:W-:Y:S05]  /*19640*/  BRA.DIV ~URZ, `(.L_x_1158) ;  /* 0x00000ad27f007947 */ /* 0x000fea000b800000 */
[----:B--2---:R2:W3:Y:S02]  /*19650*/  SHFL.IDX PT, R12, R8, 0x2, 0x181f ;  /* 0x00581f00080c7f89 */ /* 0x0044e400000e0000 */
.L_x_1174:
[----:B------:R-:W-:Y:S01]  /*19660*/  IADD3 R2, R0, 0x40, RZ ;  /* 0x0000004000027810 */ /* 0x000fe20007ffe0ff */
[----:B------:R-:W-:Y:S01]  /*19670*/  BSSY B0, `(.L_x_1159) ;  /* 0x0000019000007945 */ /* 0x000fe20003800000 */
[----:B-1----:R-:W-:-:S02]  /*19680*/  IMAD.MOV.U32 R13, RZ, RZ, R9 ;  /* 0x000000ffff0d7224 */ /* 0x002fc400078e0009 */
        /* <DEDUP_REMOVED lines=10> */
[----:B---3--:R-:W-:Y:S01]  /*19730*/  @!P3 IMAD.WIDE R16, R6, 0x2, R12 ;  /* 0x000000020610b825 */ /* 0x008fe200078e020c */
        /* <DEDUP_REMOVED lines=12> */
.L_x_1160:
[----:B------:R-:W-:Y:S05]  /*19800*/  BSYNC B0 ;  /* 0x0000000000007941 */ /* 0x000fea0003800000 */
.L_x_1159:
[----:B------:R-:W-:Y:S05]  /*19810*/  BRA.DIV ~URZ, `(.L_x_1161) ;  /* 0x000009827f007947 */ /* 0x000fea000b800000 */
[----:B----4-:R-:W4:Y:S04]  /*19820*/  SHFL.IDX PT, R7, R7, 0x3, 0x181f ;  /* 0x00781f0007077f89 */ /* 0x010f2800000e0000 */
[----:B-1----:R1:W2:Y:S02]  /*19830*/  SHFL.IDX PT, R16, R8, 0x3, 0x181f ;  /* 0x00781f0008107f89 */ /* 0x0022a400000e0000 */
.L_x_1175:
[----:B------:R-:W-:Y:S01]  /*19840*/  IADD3 R0, R0, 0x60, RZ ;  /* 0x0000006000007810 */ /* 0x000fe20007ffe0ff */
[----:B----4-:R-:W-:-:S03]  /*19850*/  IMAD.MOV.U32 R17, RZ, RZ, R7 ;  /* 0x000000ffff117224 */ /* 0x010fc600078e0007 */
[----:B------:R-:W-:-:S13]  /*19860*/  ISETP.GE.AND P0, PT, R0, R15, PT ;  /* 0x0000000f0000720c */ /* 0x000fda0003f06270 */
[----:B------:R-:W-:Y:S05]  /*19870*/  @P0 EXIT ;  /* 0x000000000000094d */ /* 0x000fea0003800000 */
[----:B------:R-:W-:Y:S02]  /*19880*/  ISETP.GE.AND P1, PT, R5, c[0x0][0x3c8], PT ;  /* 0x0000f20005007a0c */ /* 0x000fe40003f26270 */
[----:B------:R-:W-:Y:S02]  /*19890*/  ISETP.GE.AND P0, PT, R4, c[0x0][0x3c8], PT ;  /* 0x0000f20004007a0c */ /* 0x000fe40003f06270 */
[----:B------:R-:W-:-:S09]  /*198a0*/  ISETP.GE.AND P2, PT, R6, c[0x0][0x3c8], PT ;  /* 0x0000f20006007a0c */ /* 0x000fd20003f46270 */
[----:B------:R-:W-:Y:S02]  /*198b0*/  @!P1 SHF.R.S32.HI R0, RZ, 0x1f, R5 ;  /* 0x0000001fff009819 */ /* 0x000fe40000011405 */
[----:B------:R-:W-:Y:S02]  /*198c0*/  @!P0 SHF.R.S32.HI R7, RZ, 0x1f, R4 ;  /* 0x0000001fff078819 */ /* 0x000fe40000011404 */
[----:B------:R-:W-:Y:S01]  /*198d0*/  @!P1 LEA.HI R0, R0, R5, RZ, 0x3 ;  /* 0x0000000500009211 */ /* 0x000fe200078f18ff */
[--C-:B-123--:R-:W-:Y:S01]  /*198e0*/  @!P2 IMAD.WIDE R8, R6, 0x2, R16.reuse ;  /* 0x000000020608a825 */ /* 0x10efe200078e0210 */
        /* <DEDUP_REMOVED lines=16> */
.L_x_1072:
[----:B--2---:R-:W-:Y:S01]  /*199f0*/  IMAD.MOV.U32 R14, RZ, RZ, R15 ;  /* 0x000000ffff0e7224 */ /* 0x004fe200078e000f */
[----:B------:R-:W-:Y:S01]  /*19a00*/  MOV R12, 0x181f ;  /* 0x0000181f000c7802 */ /* 0x000fe20000000f00 */
[----:B------:R-:W-:Y:S01]  /*19a10*/  IMAD.MOV.U32 R13, RZ, RZ, RZ ;  /* 0x000000ffff0d7224 */ /* 0x000fe200078e00ff */
[----:B------:R-:W-:Y:S02]  /*19a20*/  MOV R11, 0xffffffff ;  /* 0xffffffff000b7802 */ /* 0x000fe40000000f00 */
[----:B------:R-:W-:Y:S02]  /*19a30*/  MOV R10, 0x19a50 ;  /* 0x00019a50000a7802 */ /* 0x000fe40000000f00 */
[----:B------:R-:W-:Y:S05]  /*19a40*/  CALL.REL.NOINC `($__internal_3_$__cuda_sm70_shflsync_idx_p) ;  /* 0x0000ad0000007944 */ /* 0x000fea0003c00000 */
[----:B--2---:R-:W-:Y:S01]  /*19a50*/  MOV R17, R16 ;  /* 0x0000001000117202 */ /* 0x004fe20000000f00 */
[----:B-1----:R-:W-:Y:S05]  /*19a60*/  BRA `(.L_x_1162) ;  /* 0xfffeee3000007947 */ /* 0x002fea000383ffff */
.L_x_1073:
[----:B------:R-:W-:Y:S01]  /*19a70*/  IMAD.MOV.U32 R14, RZ, RZ, R2 ;  /* 0x000000ffff0e7224 */ /* 0x000fe200078e0002 */
[----:B------:R-:W-:Y:S01]  /*19a80*/  MOV R12, 0x181f ;  /* 0x0000181f000c7802 */ /* 0x000fe20000000f00 */
[----:B------:R-:W-:Y:S01]  /*19a90*/  IMAD.MOV.U32 R13, RZ, RZ, RZ ;  /* 0x000000ffff0d7224 */ /* 0x000fe200078e00ff */
[----:B------:R-:W-:-:S02]  /*19aa0*/  MOV R11, 0xffffffff ;  /* 0xffffffff000b7802 */ /* 0x000fc40000000f00 */
[----:B------:R-:W-:Y:S02]  /*19ab0*/  MOV R10, 0x19ad0 ;  /* 0x00019ad0000a7802 */ /* 0x000fe40000000f00 */
[----:B-12---:R-:W-:Y:S05]  /*19ac0*/  CALL.REL.NOINC `($__internal_3_$__cuda_sm70_shflsync_idx_p) ;  /* 0x0000ac8000007944 */ /* 0x006fea0003c00000 */
[----:B-12---:R-:W-:Y:S05]  /*19ad0*/  BRA `(.L_x_1163) ;  /* 0xfffeede000007947 */ /* 0x006fea000383ffff */
.L_x_1076:
[----:B------:R-:W-:Y:S01]  /*19ae0*/  IMAD.MOV.U32 R14, RZ, RZ, R15 ;  /* 0x000000ffff0e7224 */ /* 0x000fe200078e000f */
[----:B--2---:R-:W-:Y:S01]  /*19af0*/  MOV R12, 0x181f ;  /* 0x0000181f000c7802 */ /* 0x004fe20000000f00 */
[----:B------:R-:W-:Y:S01]  /*19b00*/  IMAD.MOV.U32 R13, RZ, RZ, 0x1 ;  /* 0x00000001ff0d7424 */ /* 0x000fe200078e00ff */
[----:B------:R-:W-:Y:S02]  /*19b10*/  MOV R11, 0xffffffff ;  /* 0xffffffff000b7802 */ /* 0x000fe40000000f00 */
[----:B------:R-:W-:Y:S02]  /*19b20*/  MOV R10, 0x19b40 ;  /* 0x00019b40000a7802 */ /* 0x000fe40000000f00 */
[----:B-1-34-:R-:W-:Y:S05]  /*19b30*/  CALL.REL.NOINC `($__internal_3_$__cuda_sm70_shflsync_idx_p) ;  /* 0x0000ac1000007944 */ /* 0x01afea0003c00000 */
[----:B--2---:R-:W-:Y:S01]  /*19b40*/  IMAD.MOV.U32 R17, RZ, RZ, R16 ;  /* 0x000000ffff117224 */ /* 0x004fe200078e0010 */
[----:B-1----:R-:W-:Y:S01]  /*19b50*/  MOV R14, R2 ;  /* 0x00000002000e7202 */ /* 0x002fe20000000f00 */
[----:B------:R-:W-:Y:S01]  /*19b60*/  IMAD.MOV.U32 R13, RZ, RZ, 0x1 ;  /* 0x00000001ff0d7424 */ /* 0x000fe200078e00ff */
[----:B------:R-:W-:Y:S01]  /*19b70*/  MOV R12, 0x181f ;  /* 0x0000181f000c7802 */ /* 0x000fe20000000f00 */
[----:B------:R-:W-:Y:S01]  /*19b80*/  IMAD.MOV.U32 R11, RZ, RZ, -0x1 ;  /* 0xffffffffff0b7424 */ /* 0x000fe200078e00ff */
[----:B------:R-:W-:-:S02]  /*19b90*/  MOV R10, 0x19bb0 ;  /* 0x00019bb0000a7802 */ /* 0x000fc40000000f00 */
[----:B------:R-:W-:Y:S05]  /*19ba0*/  CALL.REL.NOINC `($__internal_3_$__cuda_sm70_shflsync_idx_p) ;  /* 0x0000aba000007944 */ /* 0x000fea0003c00000 */
[----:B-12---:R-:W-:Y:S05]  /*19bb0*/  BRA `(.L_x_1164) ;  /* 0xfffeef3000007947 */ /* 0x006fea000383ffff */
.L_x_1079:
[----:B------:R-:W-:Y:S01]  /*19bc0*/  IMAD.MOV.U32 R14, RZ, RZ, R15 ;  /* 0x000000ffff0e7224 */ /* 0x000fe200078e000f */
[----:B-1----:R-:W-:Y:S01]  /*19bd0*/  MOV R12, 0x181f ;  /* 0x0000181f000c7802 */ /* 0x002fe20000000f00 */
[----:B------:R-:W-:Y:S01]  /*19be0*/  IMAD.MOV.U32 R13, RZ, RZ, 0x2 ;  /* 0x00000002ff0d7424 */ /* 0x000fe200078e00ff */
[----:B------:R-:W-:-:S02]  /*19bf0*/  MOV R11, 0xffffffff ;  /* 0xffffffff000b7802 */ /* 0x000fc40000000f00 */
[----:B------:R-:W-:Y:S02]  /*19c00*/  MOV R10, 0x19c20 ;  /* 0x00019c20000a7802 */ /* 0x000fe40000000f00 */
[----:B--234-:R-:W-:Y:S05]  /*19c10*/  CALL.REL.NOINC `($__internal_3_$__cuda_sm70_shflsync_idx_p) ;  /* 0x0000ab3000007944 */ /* 0x01cfea0003c00000 */
[----:B--2---:R-:W-:Y:S01]  /*19c20*/  MOV R17, R16 ;  /* 0x0000001000117202 */ /* 0x004fe20000000f00 */
[----:B-1----:R-:W-:Y:S05]  /*19c30*/  BRA `(.L_x_1165) ;  /* 0xfffef0a000007947 */ /* 0x002fea000383ffff */
.L_x_1080:
[----:B------:R-:W-:Y:S01]  /*19c40*/  IMAD.MOV.U32 R14, RZ, RZ, R2 ;  /* 0x000000ffff0e7224 */ /* 0x000fe200078e0002 */
[----:B------:R-:W-:Y:S01]  /*19c50*/  MOV R12, 0x181f ;  /* 0x0000181f000c7802 */ /* 0x000fe20000000f00 */
[----:B------:R-:W-:Y:S01]  /*19c60*/  IMAD.MOV.U32 R13, RZ, RZ, 0x2 ;  /* 0x00000002ff0d7424 */ /* 0x000fe200078e00ff */
[----:B------:R-:W-:Y:S02]  /*19c70*/  MOV R11, 0xffffffff ;  /* 0xffffffff000b7802 */ /* 0x000fe40000000f00 */
[----:B------:R-:W-:Y:S02]  /*19c80*/  MOV R10, 0x19ca0 ;  /* 0x00019ca0000a7802 */ /* 0x000fe40000000f00 */
[----:B-1234-:R-:W-:Y:S05]  /*19c90*/  CALL.REL.NOINC `($__internal_3_$__cuda_sm70_shflsync_idx_p) ;  /* 0x0000aab000007944 */ /* 0x01efea0003c00000 */
[----:B-12---:R-:W-:Y:S05]  /*19ca0*/  BRA `(.L_x_1166) ;  /* 0xfffef05000007947 */ /* 0x006fea000383ffff */
.L_x_1083:
[----:B------:R-:W-:Y:S01]  /*19cb0*/  IMAD.MOV.U32 R14, RZ, RZ, R15 ;  /* 0x000000ffff0e7224 */ /* 0x000fe200078e000f */
[----:B-1----:R-:W-:Y:S01]  /*19cc0*/  MOV R12, 0x181f ;  /* 0x0000181f000c7802 */ /* 0x002fe20000000f00 */
[----:B------:R-:W-:Y:S01]  /*19cd0*/  IMAD.MOV.U32 R13, RZ, RZ, 0x3 ;  /* 0x00000003ff0d7424 */ /* 0x000fe200078e00ff */
[----:B------:R-:W-:Y:S02]  /*19ce0*/  MOV R11, 0xffffffff ;  /* 0xffffffff000b7802 */ /* 0x000fe40000000f00 */
[----:B------:R-:W-:-:S02]  /*19cf0*/  MOV R10, 0x19d10 ;  /* 0x00019d10000a7802 */ /* 0x000fc40000000f00 */
[----:B--234-:R-:W-:Y:S05]  /*19d00*/  CALL.REL.NOINC `($__internal_3_$__cuda_sm70_shflsync_idx_p) ;  /* 0x0000aa4000007944 */ /* 0x01cfea0003c00000 */
        /* <DEDUP_REMOVED lines=8> */
.L_x_1137:
[----:B------:R-:W-:Y:S02]  /*19d90*/  MOV R6, 0x2 ;  /* 0x0000000200067802 */ /* 0x000fe40000000f00 */
[----:B------:R-:W-:-:S02]  /*19da0*/  MOV R10, 0x19dc0 ;  /* 0x00019dc0000a7802 */ /* 0x000fc40000000f00 */
[----:B------:R-:W-:Y:S05]  /*19db0*/  CALL.REL.NOINC `($__internal_2_$__cuda_sm70_shflsync_bfly_p) ;  /* 0x0000a95000007944 */ /* 0x000fea0003c00000 */
[----:B-12---:R-:W-:Y:S05]  /*19dc0*/  BRA `(.L_x_1168) ;  /* 0xffffc9a000007947 */ /* 0x006fea000383ffff */
.L_x_1138:
[----:B------:R-:W-:Y:S02]  /*19dd0*/  MOV R6, 0x1 ;  /* 0x0000000100067802 */ /* 0x000fe40000000f00 */
[----:B------:R-:W-:-:S02]  /*19de0*/  MOV R10, 0x19e00 ;  /* 0x00019e00000a7802 */ /* 0x000fc40000000f00 */
[----:B------:R-:W-:Y:S05]  /*19df0*/  CALL.REL.NOINC `($__internal_2_$__cuda_sm70_shflsync_bfly_p) ;  /* 0x0000a91000007944 */ /* 0x000fea0003c00000 */
[----:B--2---:R-:W-:Y:S01]  /*19e00*/  FADD.FTZ R9, R247, R6 ;  /* 0x00000006f7097221 */ /* 0x004fe20000010000 */
[----:B-1----:R-:W-:-:S02]  /*19e10*/  MOV R247, R243 ;  /* 0x000000f300f77202 */ /* 0x002fc40000000f00 */
[----:B------:R-:W-:Y:S02]  /*19e20*/  MOV R6, 0x2 ;  /* 0x0000000200067802 */ /* 0x000fe40000000f00 */
[----:B------:R-:W-:Y:S02]  /*19e30*/  MOV R10, 0x19e50 ;  /* 0x00019e50000a7802 */ /* 0x000fe40000000f00 */
[----:B------:R-:W-:Y:S05]  /*19e40*/  CALL.REL.NOINC `($__internal_2_$__cuda_sm70_shflsync_bfly_p) ;  /* 0x0000a8c000007944 */ /* 0x000fea0003c00000 */
[----:B--2---:R-:W-:Y:S01]  /*19e50*/  FADD.FTZ R5, R243, R6 ;  /* 0x00000006f3057221 */ /* 0x004fe20000010000 */
[----:B------:R-:W-:Y:S02]  /*19e60*/  MOV R6, 0x1 ;  /* 0x0000000100067802 */ /* 0x000fe40000000f00 */
[----:B------:R-:W-:Y:S02]  /*19e70*/  MOV R10, 0x19ea0 ;  /* 0x00019ea0000a7802 */ /* 0x000fe40000000f00 */
[----:B-1----:R-:W-:Y:S02]  /*19e80*/  MOV R247, R5 ;  /* 0x0000000500f77202 */ /* 0x002fe40000000f00 */
[----:B------:R-:W-:Y:S05]  /*19e90*/  CALL.REL.NOINC `($__internal_2_$__cuda_sm70_shflsync_bfly_p) ;  /* 0x0000a87000007944 */ /* 0x000fea0003c00000 */
[----:B-12---:R-:W-:Y:S05]  /*19ea0*/  BRA `(.L_x_1169) ;  /* 0xffffc93000007947 */ /* 0x006fea000383ffff */
.L_x_1150:
[----:B------:R-:W-:Y:S01]  /*19eb0*/  IMAD.MOV.U32 R14, RZ, RZ, R7 ;  /* 0x000000ffff0e7224 */ /* 0x000fe200078e0007 */
[----:B------:R-:W-:Y:S01]  /*19ec0*/  MOV R12, 0x181f ;  /* 0x0000181f000c7802 */ /* 0x000fe20000000f00 */
[----:B------:R-:W-:Y:S01]  /*19ed0*/  IMAD.MOV.U32 R13, RZ, RZ, RZ ;  /* 0x000000ffff0d7224 */ /* 0x000fe200078e00ff */
[----:B------:R-:W-:-:S02]  /*19ee0*/  MOV R11, 0xffffffff ;  /* 0xffffffff000b7802 */ /* 0x000fc40000000f00 */
[----:B------:R-:W-:Y:S02]  /*19ef0*/  MOV R10, 0x19f10 ;  /* 0x00019f10000a7802 */ /* 0x000fe40000000f00 */
[----:B-----5:R-:W-:Y:S05]  /*19f00*/  CALL.REL.NOINC `($__internal_3_$__cuda_sm70_shflsync_idx_p) ;  /* 0x0000a84000007944 */ /* 0x020fea0003c00000 */
[----:B--2---:R-:W-:Y:S01]  /*19f10*/  MOV R9, R16 ;  /* 0x0000001000097202 */ /* 0x004fe20000000f00 */
[----:B-1----:R-:W-:Y:S05]  /*19f20*/  BRA `(.L_x_1170) ;  /* 0xfffff34000007947 */ /* 0x002fea000383ffff */
.L_x_1151:
[----:B------:R-:W-:Y:S01]  /*19f30*/  IMAD.MOV.U32 R14, RZ, RZ, R8 ;  /* 0x000000ffff0e7224 */ /* 0x000fe200078e0008 */
[----:B------:R-:W-:Y:S01]  /*19f40*/  MOV R12, 0x181f ;  /* 0x0000181f000c7802 */ /* 0x000fe20000000f00 */
[----:B------:R-:W-:Y:S01]  /*19f50*/  IMAD.MOV.U32 R13, RZ, RZ, RZ ;  /* 0x000000ffff0d7224 */ /* 0x000fe200078e00ff */
[----:B------:R-:W-:Y:S02]  /*19f60*/  MOV R11, 0xffffffff ;  /* 0xffffffff000b7802 */ /* 0x000fe40000000f00 */
[----:B------:R-:W-:Y:S02]  /*19f70*/  MOV R10, 0x19f90 ;  /* 0x00019f90000a7802 */ /* 0x000fe40000000f00 */
[----:B-12--5:R-:W-:Y:S05]  /*19f80*/  CALL.REL.NOINC `($__internal_3_$__cuda_sm70_shflsync_idx_p) ;  /* 0x0000a7c000007944 */ /* 0x026fea0003c00000 */
[----:B-12---:R-:W-:Y:S01]  /*19f90*/  MOV R12, R16 ;  /* 0x00000010000c7202 */ /* 0x006fe20000000f00 */
[----:B------:R-:W-:Y:S05]  /*19fa0*/  BRA `(.L_x_1171) ;  /* 0xfffff2e000007947 */ /* 0x000fea000383ffff */
.L_x_1154:
[----:B------:R-:W-:Y:S01]  /*19fb0*/  IMAD.MOV.U32 R14, RZ, RZ, R7 ;  /* 0x000000ffff0e7224 */ /* 0x000fe200078e0007 */
[----:B--2-4-:R-:W-:Y:S01]  /*19fc0*/  MOV R12, 0x181f ;  /* 0x0000181f000c7802 */ /* 0x014fe20000000f00 */
[----:B------:R-:W-:Y:S01]  /*19fd0*/  IMAD.MOV.U32 R13, RZ, RZ, 0x1 ;  /* 0x00000001ff0d7424 */ /* 0x000fe200078e00ff */
[----:B------:R-:W-:-:S02]  /*19fe0*/  MOV R11, 0xffffffff ;  /* 0xffffffff000b7802 */ /* 0x000fc40000000f00 */
[----:B------:R-:W-:Y:S02]  /*19ff0*/  MOV R10, 0x1a010 ;  /* 0x0001a010000a7802 */ /* 0x000fe40000000f00 */
[----:B-1-3--:R-:W-:Y:S05]  /*1a000*/  CALL.REL.NOINC `($__internal_3_$__cuda_sm70_shflsync_idx_p) ;  /* 0x0000a74000007944 */ /* 0x00afea0003c00000 */
[----:B--2---:R-:W-:Y:S01]  /*1a010*/  IMAD.MOV.U32 R9, RZ, RZ, R16 ;  /* 0x000000ffff097224 */ /* 0x004fe200078e0010 */
[----:B-1----:R-:W-:Y:S01]  /*1a020*/  MOV R14, R8 ;  /* 0x00000008000e7202 */ /* 0x002fe20000000f00 */
[----:B------:R-:W-:Y:S01]  /*1a030*/  IMAD.MOV.U32 R13, RZ, RZ, 0x1 ;  /* 0x00000001ff0d7424 */ /* 0x000fe200078e00ff */
[----:B------:R-:W-:Y:S01]  /*1a040*/  MOV R12, 0x181f ;  /* 0x0000181f000c7802 */ /* 0x000fe20000000f00 */
[----:B------:R-:W-:Y:S01]  /*1a050*/  IMAD.MOV.U32 R11, RZ, RZ, -0x1 ;  /* 0xffffffffff0b7424 */ /* 0x000fe200078e00ff */
[----:B------:R-:W-:Y:S02]  /*1a060*/  MOV R10, 0x1a080 ;  /* 0x0001a080000a7802 */ /* 0x000fe40000000f00 */
[----:B------:R-:W-:Y:S05]  /*1a070*/  CALL.REL.NOINC `($__internal_3_$__cuda_sm70_shflsync_idx_p) ;  /* 0x0000a6d000007944 */ /* 0x000fea0003c00000 */
[----:B-12---:R-:W-:Y:S01]  /*1a080*/  MOV R12, R16 ;  /* 0x00000010000c7202 */ /* 0x006fe20000000f00 */
[----:B------:R-:W-:Y:S05]  /*1a090*/  BRA `(.L_x_1172) ;  /* 0xfffff3d000007947 */ /* 0x000fea000383ffff */
.L_x_1157:
[----:B------:R-:W-:Y:S01]  /*1a0a0*/  IMAD.MOV.U32 R14, RZ, RZ, R7 ;  /* 0x000000ffff0e7224 */ /* 0x000fe200078e0007 */
[----:B--2---:R-:W-:Y:S01]  /*1a0b0*/  MOV R12, 0x181f ;  /* 0x0000181f000c7802 */ /* 0x004fe20000000f00 */
[----:B------:R-:W-:Y:S01]  /*1a0c0*/  IMAD.MOV.U32 R13, RZ, RZ, 0x2 ;  /* 0x00000002ff0d7424 */ /* 0x000fe200078e00ff */
[----:B------:R-:W-:Y:S02]  /*1a0d0*/  MOV R11, 0xffffffff ;  /* 0xffffffff000b7802 */ /* 0x000fe40000000f00 */
[----:B------:R-:W-:-:S02]  /*1a0e0*/  MOV R10, 0x1a100 ;  /* 0x0001a100000a7802 */ /* 0x000fc40000000f00 */
[----:B-1-3--:R-:W-:Y:S05]  /*1a0f0*/  CALL.REL.NOINC `($__internal_3_$__cuda_sm70_shflsync_idx_p) ;  /* 0x0000a65000007944 */ /* 0x00afea0003c00000 */
[----:B--2---:R-:W-:Y:S01]  /*1a100*/  MOV R9, R16 ;  /* 0x0000001000097202 */ /* 0x004fe20000000f00 */
[----:B-1----:R-:W-:Y:S05]  /*1a110*/  BRA `(.L_x_1173) ;  /* 0xfffff52000007947 */ /* 0x002fea000383ffff */
.L_x_1158:
[----:B------:R-:W-:Y:S01]  /*1a120*/  IMAD.MOV.U32 R14, RZ, RZ, R8 ;  /* 0x000000ffff0e7224 */ /* 0x000fe200078e0008 */
[----:B--2---:R-:W-:Y:S01]  /*1a130*/  MOV R12, 0x181f ;  /* 0x0000181f000c7802 */ /* 0x004fe20000000f00 */
[----:B------:R-:W-:Y:S01]  /*1a140*/  IMAD.MOV.U32 R13, RZ, RZ, 0x2 ;  /* 0x00000002ff0d7424 */ /* 0x000fe200078e00ff */
[----:B------:R-:W-:-:S02]  /*1a150*/  MOV R11, 0xffffffff ;  /* 0xffffffff000b7802 */ /* 0x000fc40000000f00 */
[----:B------:R-:W-:Y:S02]  /*1a160*/  MOV R10, 0x1a180 ;  /* 0x0001a180000a7802 */ /* 0x000fe40000000f00 */
[----:B-1-34-:R-:W-:Y:S05]  /*1a170*/  CALL.REL.NOINC `($__internal_3_$__cuda_sm70_shflsync_idx_p) ;  /* 0x0000a5d000007944 */ /* 0x01afea0003c00000 */
[----:B-12---:R-:W-:Y:S01]  /*1a180*/  MOV R12, R16 ;  /* 0x00000010000c7202 */ /* 0x006fe20000000f00 */
[----:B------:R-:W-:Y:S05]  /*1a190*/  BRA `(.L_x_1174) ;  /* 0xfffff4c000007947 */ /* 0x000fea000383ffff */
.L_x_1161:
[----:B------:R-:W-:Y:S01]  /*1a1a0*/  IMAD.MOV.U32 R14, RZ, RZ, R7 ;  /* 0x000000ffff0e7224 */ /* 0x000fe200078e0007 */
[----:B-1-3--:R-:W-:Y:S01]  /*1a1b0*/  MOV R12, 0x181f ;  /* 0x0000181f000c7802 */ /* 0x00afe20000000f00 */
[----:B------:R-:W-:Y:S01]  /*1a1c0*/  IMAD.MOV.U32 R13, RZ, RZ, 0x3 ;  /* 0x00000003ff0d7424 */ /* 0x000fe200078e00ff */
[----:B------:R-:W-:Y:S02]  /*1a1d0*/  MOV R11, 0xffffffff ;  /* 0xffffffff000b7802 */ /* 0x000fe40000000f00 */
[----:B------:R-:W-:Y:S02]  /*1a1e0*/  MOV R10, 0x1a200 ;  /* 0x0001a200000a7802 */ /* 0x000fe40000000f00 */
[----:B--2-4-:R-:W-:Y:S05]  /*1a1f0*/  CALL.REL.NOINC `($__internal_3_$__cuda_sm70_shflsync_idx_p) ;  /* 0x0000a55000007944 */ /* 0x014fea0003c00000 */
        /* <DEDUP_REMOVED lines=8> */
        .type           $_ZN7cutlass13device_kernelIN5flash19enable_sm80_to_sm89INS1_16FlashAttnFwdSm80INS1_25CollectiveMainloopFwdSm80ILi8ELi1ELb0EN4cute5tupleIJNS5_1CILi128EEENS7_ILi48EEENS7_ILi256EEEEEELi256ENS_6half_tEfNS_4arch4Sm80ELb0ELb1ELb1ELb1ELb0ELb1ELb1ELb0EEENS1_21CollectiveEpilogueFwdINS6_IJS8_SA_S9_EEENS6_IJNS7_ILi1EEESI_SI_EEESC_SE_Li256ELb1ELb1ELb0ELb0EEENS1_19SingleTileSchedulerILb1ELb0ELb1ELi128EEEEEEEEEvNT_6ParamsE$_ZZN5flash25CollectiveMainloopFwdSm80ILi8ELi1ELb0EN4cute5tupleIJNS1_1CILi128EEENS3_ILi48EEENS3_ILi256EEEEEELi256EN7cutlass6half_tEfNS8_4arch4Sm80ELb0ELb1ELb1ELb1ELb0ELb1ELb1ELb0EE3mmaINS_16FlashAttnFwdSm80ISC_NS_21CollectiveEpilogueFwdINS2_IJS4_S6_S5_EEENS2_IJNS3_ILi1EEESH_SH_EEES9_SB_Li256ELb1ELb1ELb0ELb0EEENS_19SingleTileSchedulerILb1ELb0ELb1ELi128EEEE13SharedStorageENS1_6TensorINS1_11ArrayEngineIfLm128EEENS1_6LayoutINS2_IJNS2_IJNS3_ILi2EEESS_EEESH_NS3_ILi32EEEEEENS2_IJNS2_IJSH_SS_EEENS3_ILi0EEENS3_ILi4EEEEEEEEEENS_7SoftmaxILi2ELi0EEEEEbRKNSC_6ParamsERT0_RT1_iRKNS_16SeqlenInfoQKNewKILb1ELb1EEENS2_IJiiiiEEERT_ENKUlvE_clEv,@function
        .size           $_ZN7cutlass13device_kernelIN5flash19enable_sm80_to_sm89INS1_16FlashAttnFwdSm80INS1_25CollectiveMainloopFwdSm80ILi8ELi1ELb0EN4cute5tupleIJNS5_1CILi128EEENS7_ILi48EEENS7_ILi256EEEEEELi256ENS_6half_tEfNS_4arch4Sm80ELb0ELb1ELb1ELb1ELb0ELb1ELb1ELb0EEENS1_21CollectiveEpilogueFwdINS6_IJS8_SA_S9_EEENS6_IJNS7_ILi1EEESI_SI_EEESC_SE_Li256ELb1ELb1ELb0ELb0EEENS1_19SingleTileSchedulerILb1ELb0ELb1ELi128EEEEEEEEEvNT_6ParamsE$_ZZN5flash25CollectiveMainloopFwdSm80ILi8ELi1ELb0EN4cute5tupleIJNS1_1CILi128EEENS3_ILi48EEENS3_ILi256EEEEEELi256EN7cutlass6half_tEfNS8_4arch4Sm80ELb0ELb1ELb1ELb1ELb0ELb1ELb1ELb0EE3mmaINS_16FlashAttnFwdSm80ISC_NS_21CollectiveEpilogueFwdINS2_IJS4_S6_S5_EEENS2_IJNS3_ILi1EEESH_SH_EEES9_SB_Li256ELb1ELb1ELb0ELb0EEENS_19SingleTileSchedulerILb1ELb0ELb1ELi128EEEE13SharedStorageENS1_6TensorINS1_11ArrayEngineIfLm128EEENS1_6LayoutINS2_IJNS2_IJNS3_ILi2EEESS_EEESH_NS3_ILi32EEEEEENS2_IJNS2_IJSH_SS_EEENS3_ILi0EEENS3_ILi4EEEEEEEEEENS_7SoftmaxILi2ELi0EEEEEbRKNSC_6ParamsERT0_RT1_iRKNS_16SeqlenInfoQKNewKILb1ELb1EEENS2_IJiiiiEEERT_ENKUlvE_clEv,($__internal_2_$__cuda_sm70_shflsync_bfly_p - $_ZN7cutlass13device_kernelIN5flash19enable_sm80_to_sm89INS1_16FlashAttnFwdSm80INS1_25CollectiveMainloopFwdSm80ILi8ELi1ELb0EN4cute5tupleIJNS5_1CILi128EEENS7_ILi48EEENS7_ILi256EEEEEELi256ENS_6half_tEfNS_4arch4Sm80ELb0ELb1ELb1ELb1ELb0ELb1ELb1ELb0EEENS1_21CollectiveEpilogueFwdINS6_IJS8_SA_S9_EEENS6_IJNS7_ILi1EEESI_SI_EEESC_SE_Li256ELb1ELb1ELb0ELb0EEENS1_19SingleTileSchedulerILb1ELb0ELb1ELi128EEEEEEEEEvNT_6ParamsE$_ZZN5flash25CollectiveMainloopFwdSm80ILi8ELi1ELb0EN4cute5tupleIJNS1_1CILi128EEENS3_ILi48EEENS3_ILi256EEEEEELi256EN7cutlass6half_tEfNS8_4arch4Sm80ELb0ELb1ELb1ELb1ELb0ELb1ELb1ELb0EE3mmaINS_16FlashAttnFwdSm80ISC_NS_21CollectiveEpilogueFwdINS2_IJS4_S6_S5_EEENS2_IJNS3_ILi1EEESH_SH_EEES9_SB_Li256ELb1ELb1ELb0ELb0EEENS_19SingleTileSchedulerILb1ELb0ELb1ELi128EEEE13SharedStorageENS1_6TensorINS1_11ArrayEngineIfLm128EEENS1_6LayoutINS2_IJNS2_IJNS3_ILi2EEESS_EEESH_NS3_ILi32EEEEEENS2_IJNS2_IJSH_SS_EEENS3_ILi0EEENS3_ILi4EEEEEEEEEENS_7SoftmaxILi2ELi0EEEEEbRKNSC_6ParamsERT0_RT1_iRKNS_16SeqlenInfoQKNewKILb1ELb1EEENS2_IJiiiiEEERT_ENKUlvE_clEv)
$_ZN7cutlass13device_kernelIN5flash19enable_sm80_to_sm89INS1_16FlashAttnFwdSm80INS1_25CollectiveMainloopFwdSm80ILi8ELi1ELb0EN4cute5tupleIJNS5_1CILi128EEENS7_ILi48EEENS7_ILi256EEEEEELi256ENS_6half_tEfNS_4arch4Sm80ELb0ELb1ELb1ELb1ELb0ELb1ELb1ELb0EEENS1_21CollectiveEpilogueFwdINS6_IJS8_SA_S9_EEENS6_IJNS7_ILi1EEESI_SI_EEESC_SE_Li256ELb1ELb1ELb0ELb0EEENS1_19SingleTileSchedulerILb1ELb0ELb1ELi128EEEEEEEEEvNT_6ParamsE$_ZZN5flash25CollectiveMainloopFwdSm80ILi8ELi1ELb0EN4cute5tupleIJNS1_1CILi128EEENS3_ILi48EEENS3_ILi256EEEEEELi256EN7cutlass6half_tEfNS8_4arch4Sm80ELb0ELb1ELb1ELb1ELb0ELb1ELb1ELb0EE3mmaINS_16FlashAttnFwdSm80ISC_NS_21CollectiveEpilogueFwdINS2_IJS4_S6_S5_EEENS2_IJNS3_ILi1EEESH_SH_EEES9_SB_Li256ELb1ELb1ELb0ELb0EEENS_19SingleTileSchedulerILb1ELb0ELb1ELi128EEEE13SharedStorageENS1_6TensorINS1_11ArrayEngineIfLm128EEENS1_6LayoutINS2_IJNS2_IJNS3_ILi2EEESS_EEESH_NS3_ILi32EEEEEENS2_IJNS2_IJSH_SS_EEENS3_ILi0EEENS3_ILi4EEEEEEEEEENS_7SoftmaxILi2ELi0EEEEEbRKNSC_6ParamsERT0_RT1_iRKNS_16SeqlenInfoQKNewKILb1ELb1EEENS2_IJiiiiEEERT_ENKUlvE_clEv:
[----:B------:R-:W-:-:S05]  /*1a280*/  IADD3 R11, R9, -c[0x0][0x20], RZ ;  /* 0x80000800090b7a10 */ /* 0x000fca0007ffe0ff */
[----:B------:R-:W2:Y:S01]  /*1a290*/  LDL.64 R34, [R11] ;  /* 0x000000000b227983 */ /* 0x000ea20000100a00 */
[----:B------:R-:W-:-:S03]  /*1a2a0*/  ULDC.64 UR8, c[0x0][0x118] ;  /* 0x0000460000087ab9 */ /* 0x000fc60000000a00 */
[----:B--2---:R-:W2:Y:S02]  /*1a2b0*/  LD.E R70, [R34.64+0x11c] ;  /* 0x00011c0822467980 */ /* 0x004ea4000c101900 */
[----:B--2---:R-:W-:-:S13]  /*1a2c0*/  ISETP.GT.AND P0, PT, R70, RZ, PT ;  /* 0x000000ff4600720c */ /* 0x004fda0003f04270 */
[----:B------:R-:W-:Y:S05]  /*1a2d0*/  @P0 BRA `(.L_x_1176) ;  /* 0x0000004000000947 */ /* 0x000fea0003800000 */
[----:B------:R-:W-:Y:S01]  /*1a2e0*/  MOV R8, R64 ;  /* 0x0000004000087202 */ /* 0x000fe20000000f00 */
[----:B------:R-:W-:-:S04]  /*1a2f0*/  DEPBAR.LE SB0, 0x1 ;  /* 0x000080400000791a */ /* 0x000fc80000000000 */
[----:B------:R-:W-:-:S04]  /*1a300*/  MOV R9, 0x0 ;  /* 0x0000000000097802 */ /* 0x000fc80000000f00 */
[----:B------:R-:W-:Y:S05]  /*1a310*/  RET.REL.NODEC R8 `(_ZN7cutlass13device_kernelIN5flash19enable_sm80_to_sm89INS1_16FlashAttnFwdSm80INS1_25CollectiveMainloopFwdSm80ILi8ELi1ELb0EN4cute5tupleIJNS5_1CILi128EEENS7_ILi48EEENS7_ILi256EEEEEELi256ENS_6half_tEfNS_4arch4Sm80ELb0ELb1ELb1ELb1ELb0ELb1ELb1ELb0EEENS1_21CollectiveEpilogueFwdINS6_IJS8_SA_S9_EEENS6_IJNS7_ILi1EEESI_SI_EEESC_SE_Li256ELb1ELb1ELb0ELb0EEENS1_19SingleTileSchedulerILb1ELb0ELb1ELi128EEEEEEEEEvNT_6ParamsE) ;  /* 0xfffe5ce008007950 */ /* 0x000fea0003c3ffff */
.L_x_1176:
[----:B------:R-:W2:Y:S04]  /*1a320*/  LDL.64 R12, [R11+0x8] ;  /* 0x000008000b0c7983 */ /* 0x000ea80000100a00 */
[----:B------:R-:W3:Y:S04]  /*1a330*/  LDL.64 R18, [R11+0x20] ;  /* 0x000020000b127983 */ /* 0x000ee80000100a00 */
[----:B------:R-:W4:Y:S04]  /*1a340*/  LDL.64 R16, [R11+0x18] ;  /* 0x000018000b107983 */ /* 0x000f280000100a00 */
[----:B------:R-:W4:Y:S04]  /*1a350*/  LDL.64 R26, [R11+0x10] ;  /* 0x000010000b1a7983 */ /* 0x000f280000100a00 */
[----:B------:R-:W4:Y:S04]  /*1a360*/  LD.E.U8 R10, [R34.64+0x138] ;  /* 0x00013808220a7980 */ /* 0x000f28000c101100 */
[----:B------:R1:W5:Y:S04]  /*1a370*/  LD.E R15, [R34.64+0x164] ;  /* 0x00016408220f7980 */ /* 0x000368000c101900 */
[----:B------:R1:W5:Y:S04]  /*1a380*/  LD.E.64 R28, [R34.64+0x110] ;  /* 0x00011008221c7980 */ /* 0x000368000c101b00 */
[----:B------:R1:W5:Y:S04]  /*1a390*/  LD.E.64 R22, [R34.64+0x128] ;  /* 0x0001280822167980 */ /* 0x000368000c101b00 */
[----:B------:R1:W5:Y:S04]  /*1a3a0*/  LD.E.64 R32, [R34.64+0x120] ;  /* 0x0001200822207980 */ /* 0x000368000c101b00 */
[----:B------:R1:W5:Y:S04]  /*1a3b0*/  LD.E.64 R30, [R34.64+0x130] ;  /* 0x00013008221e7980 */ /* 0x000368000c101b00 */
[----:B--2---:R-:W2:Y:S04]  /*1a3c0*/  LD.E R8, [R12.64] ;  /* 0x000000080c087980 */ /* 0x004ea8000c101900 */
[----:B---3--:R-:W3:Y:S04]  /*1a3d0*/  LD.E R18, [R18.64] ;  /* 0x0000000812127980 */ /* 0x008ee8000c101900 */
[----:B----4-:R-:W4:Y:S04]  /*1a3e0*/  LD.E R16, [R16.64+0x20] ;  /* 0x0000200810107980 */ /* 0x010f28000c101900 */
[----:B------:R1:W5:Y:S01]  /*1a3f0*/  LD.E R26, [R26.64] ;  /* 0x000000081a1a7980 */ /* 0x000362000c101900 */
[----:B------:R-:W-:-:S02]  /*1a400*/  ISETP.NE.AND P0, PT, R10, RZ, PT ;  /* 0x000000ff0a00720c */ /* 0x000fc40003f05270 */
[----:B--2---:R-:W-:-:S04]  /*1a410*/  SHF.R.S32.HI R97, RZ, 0x1f, R8 ;  /* 0x0000001fff617819 */ /* 0x004fc80000011408 */
[----:B------:R-:W-:-:S04]  /*1a420*/  LEA.HI R97, R97, R8, RZ, 0x3 ;  /* 0x0000000861617211 */ /* 0x000fc800078f18ff */
[----:B------:R-:W-:Y:S02]  /*1a430*/  LOP3.LUT R11, R97, 0xfffffff8, RZ, 0xc0, !PT ;  /* 0xfffffff8610b7812 */ /* 0x000fe400078ec0ff */
[----:B------:R-:W-:-:S03]  /*1a440*/  SHF.R.S32.HI R97, RZ, 0x3, R97 ;  /* 0x00000003ff617819 */ /* 0x000fc60000011461 */
[----:B------:R-:W-:Y:S02]  /*1a450*/  IMAD.IADD R11, R8, 0x1, -R11 ;  /* 0x00000001080b7824 */ /* 0x000fe400078e0a0b */
[----:B---3--:R-:W-:Y:S01]  /*1a460*/  IMAD R20, R18, 0x80, R97 ;  /* 0x0000008012147824 */ /* 0x008fe200078e0261 */
[----:B----4-:R-:W-:-:S03]  /*1a470*/  SHF.R.S32.HI R12, RZ, 0x1f, R16 ;  /* 0x0000001fff0c7819 */ /* 0x010fc60000011410 */
[----:B------:R-:W-:Y:S01]  /*1a480*/  IMAD R14, R11, 0x20, R20 ;  /* 0x000000200b0e7824 */ /* 0x000fe200078e0214 */
[----:B------:R-:W-:Y:S05]  /*1a490*/  @!P0 BRA `(.L_x_1177) ;  /* 0x000048c000008947 */ /* 0x000fea0003800000 */
[----:B-1---5:R-:W-:-:S13]  /*1a4a0*/  ISETP.NE.AND P0, PT, R15, 0x1, PT ;  /* 0x000000010f00780c */ /* 0x022fda0003f05270 */
[----:B------:R-:W2:Y:S04]  /*1a4b0*/  @P0 LD.E R11, [R34.64+0x168] ;  /* 0x00016808220b0980 */ /* 0x000ea8000c101900 */
[----:B------:R-:W3:Y:S01]  /*1a4c0*/  @P0 LD.E R10, [R34.64+0x16c] ;  /* 0x00016c08220a0980 */ /* 0x000ee2000c101900 */
[----:B--2---:R-:W-:-:S05]  /*1a4d0*/  @P0 IMAD.HI.U32 R11, R14, R11, RZ ;  /* 0x0000000b0e0b0227 */ /* 0x004fca00078e00ff */
[----:B---3--:R-:W-:-:S04]  /*1a4e0*/  @P0 SHF.R.U32.HI R14, RZ, R10, R11 ;  /* 0x0000000aff0e0219 */ /* 0x008fc8000001160b */
[----:B------:R-:W-:Y:S01]  /*1a4f0*/  SHF.R.S32.HI R13, RZ, 0x1f, R14 ;  /* 0x0000001fff0d7819 */ /* 0x000fe2000001140e */
[-C--:B------:R-:W-:Y:S02]  /*1a500*/  IMAD R24, R33, R14.reuse, RZ ;  /* 0x0000000e21187224 */ /* 0x080fe400078e02ff */
[-C--:B------:R-:W-:Y:S02]  /*1a510*/  IMAD R10, R31, R14.reuse, RZ ;  /* 0x0000000e1f0a7224 */ /* 0x080fe400078e02ff */
[----:B------:R-:W-:-:S04]  /*1a520*/  IMAD.WIDE.U32 R36, R32, R14, RZ ;  /* 0x0000000e20247225 */ /* 0x000fc800078e00ff */
[-C--:B------:R-:W-:Y:S02]  /*1a530*/  IMAD R11, R32, R13.reuse, R24 ;  /* 0x0000000d200b7224 */ /* 0x080fe400078e0218 */
[C---:B------:R-:W-:Y:S02]  /*1a540*/  IMAD R10, R30.reuse, R13, R10 ;  /* 0x0000000d1e0a7224 */ /* 0x040fe400078e020a */
[----:B------:R-:W-:Y:S01]  /*1a550*/  IMAD.WIDE.U32 R24, R30, R14, RZ ;  /* 0x0000000e1e187225 */ /* 0x000fe200078e00ff */
[----:B------:R-:W-:-:S03]  /*1a560*/  IADD3 R37, R37, R11, RZ ;  /* 0x0000000b25257210 */ /* 0x000fc60007ffe0ff */
[----:B------:R-:W-:Y:S01]  /*1a570*/  IMAD R13, R33, R16, RZ ;  /* 0x00000010210d7224 */ /* 0x000fe200078e02ff */
[----:B------:R-:W-:Y:S01]  /*1a580*/  IADD3 R25, R25, R10, RZ ;  /* 0x0000000a19197210 */ /* 0x000fe20007ffe0ff */
[----:B------:R-:W-:Y:S02]  /*1a590*/  IMAD R11, R31, R16, RZ ;  /* 0x000000101f0b7224 */ /* 0x000fe400078e02ff */
[----:B------:R-:W-:-:S04]  /*1a5a0*/  IMAD.WIDE.U32 R34, R16, R32, R36 ;  /* 0x0000002010227225 */ /* 0x000fc800078e0024 */
[----:B------:R-:W-:Y:S01]  /*1a5b0*/  IMAD.WIDE.U32 R16, R16, R30, R24 ;  /* 0x0000001e10107225 */ /* 0x000fe200078e0018 */
[----:B------:R-:W-:-:S03]  /*1a5c0*/  LEA R24, P1, R34, R28, 0x1 ;  /* 0x0000001c22187211 */ /* 0x000fc600078208ff */
[----:B------:R-:W-:Y:S01]  /*1a5d0*/  IMAD R13, R32, R12, R13 ;  /* 0x0000000c200d7224 */ /* 0x000fe200078e020d */
[----:B------:R-:W-:Y:S01]  /*1a5e0*/  LEA R19, P0, R16, R22, 0x1 ;  /* 0x0000001610137211 */ /* 0x000fe200078008ff */
[----:B------:R-:W-:-:S03]  /*1a5f0*/  IMAD R11, R30, R12, R11 ;  /* 0x0000000c1e0b7224 */ /* 0x000fc600078e020b */
[----:B------:R-:W-:Y:S02]  /*1a600*/  IADD3 R13, R35, R13, RZ ;  /* 0x0000000d230d7210 */ /* 0x000fe40007ffe0ff */
[----:B------:R-:W-:Y:S02]  /*1a610*/  IADD3 R11, R17, R11, RZ ;  /* 0x0000000b110b7210 */ /* 0x000fe40007ffe0ff */
[----:B------:R-:W-:Y:S02]  /*1a620*/  LEA.HI.X R27, R34, R29, R13, 0x1, P1 ;  /* 0x0000001d221b7211 */ /* 0x000fe400008f0c0d */
[----:B------:R-:W-:Y:S01]  /*1a630*/  LEA.HI.X R25, R16, R23, R11, 0x1, P0 ;  /* 0x0000001710197211 */ /* 0x000fe200000f0c0b */
[----:B------:R-:W-:Y:S05]  /*1a640*/  BRA.DIV ~URZ, `(.L_x_1178) ;  /* 0x000092127f007947 */ /* 0x000fea000b800000 */
[----:B------:R1:W2:Y:S02]  /*1a650*/  SHFL.IDX PT, R29, R27, RZ, 0x181f ;  /* 0x00181fff1b1d7589 */ /* 0x0002a400000e0000 */
.L_x_1252:
[----:B------:R-:W-:Y:S05]  /*1a660*/  BRA.DIV ~URZ, `(.L_x_1179) ;  /* 0x000092727f007947 */ /* 0x000fea000b800000 */
[----:B------:R3:W4:Y:S04]  /*1a670*/  SHFL.IDX PT, R28, R24, RZ, 0x181f ;  /* 0x00181fff181c7589 */ /* 0x00072800000e0000 */
[----:B------:R3:W1:Y:S04]  /*1a680*/  SHFL.IDX PT, R21, R25, RZ, 0x181f ;  /* 0x00181fff19157589 */ /* 0x00066800000e0000 */
[----:B------:R3:W2:Y:S02]  /*1a690*/  SHFL.IDX PT, R16, R19, RZ, 0x181f ;  /* 0x00181fff13107589 */ /* 0x0006a400000e0000 */
.L_x_1253:
[----:B------:R-:W-:Y:S01]  /*1a6a0*/  IMAD R15, R26, R15, RZ ;  /* 0x0000000f1a0f7224 */ /* 0x000fe200078e02ff */
[----:B------:R-:W-:Y:S01]  /*1a6b0*/  SHF.R.S32.HI R17, RZ, 0x1f, R8 ;  /* 0x0000001fff117819 */ /* 0x000fe20000011408 */
[----:B------:R-:W-:Y:S01]  /*1a6c0*/  BSSY B0, `(.L_x_1180) ;  /* 0x000003a000007945 */ /* 0x000fe20003800000 */
[----:B------:R-:W-:Y:S01]  /*1a6d0*/  CS2R R88, SRZ ;  /* 0x0000000000587805 */ /* 0x000fe2000001ff00 */
[----:B------:R-:W-:Y:S01]  /*1a6e0*/  CS2R R114, SRZ ;  /* 0x0000000000727805 */ /* 0x000fe2000001ff00 */
[----:B------:R-:W-:Y:S01]  /*1a6f0*/  ISETP.GE.AND P0, PT, R20, R15, PT ;  /* 0x0000000f1400720c */ /* 0x000fe20003f06270 */
[----:B------:R-:W-:Y:S01]  /*1a700*/  CS2R R128, SRZ ;  /* 0x0000000000807805 */ /* 0x000fe2000001ff00 */
[----:B------:R-:W-:Y:S01]  /*1a710*/  LEA.HI R17, R17, R8, RZ, 0x3 ;  /* 0x0000000811117211 */ /* 0x000fe200078f18ff */
[----:B------:R-:W-:Y:S01]  /*1a720*/  CS2R R134, SRZ ;  /* 0x0000000000867805 */ /* 0x000fe2000001ff00 */
[----:B------:R-:W-:Y:S01]  /*1a730*/  CS2R R116, SRZ ;  /* 0x0000000000747805 */ /* 0x000fe2000001ff00 */
[----:B------:R-:W-:Y:S01]  /*1a740*/  CS2R R112, SRZ ;  /* 0x0000000000707805 */ /* 0x000fe2000001ff00 */
[----:B------:R-:W-:Y:S01]  /*1a750*/  LOP3.LUT R17, R17, 0xfffffff8, RZ, 0xc0, !PT ;  /* 0xfffffff811117812 */ /* 0x000fe200078ec0ff */
[----:B------:R-:W-:Y:S01]  /*1a760*/  CS2R R124, SRZ ;  /* 0x00000000007c7805 */ /* 0x000fe2000001ff00 */
[----:B------:R-:W-:Y:S01]  /*1a770*/  CS2R R132, SRZ ;  /* 0x0000000000847805 */ /* 0x000fe2000001ff00 */
[----:B------:R-:W-:Y:S01]  /*1a780*/  CS2R R118, SRZ ;  /* 0x0000000000767805 */ /* 0x000fe2000001ff00 */
[----:B--2---:R-:W-:Y:S01]  /*1a790*/  MOV R22, R16 ;  /* 0x0000001000167202 */ /* 0x004fe20000000f00 */
[----:B------:R-:W-:-:S02]  /*1a7a0*/  IMAD.IADD R17, R8, 0x1, -R17 ;  /* 0x0000000108117824 */ /* 0x000fc400078e0a11 */
[----:B-1----:R-:W-:Y:S02]  /*1a7b0*/  IMAD.MOV.U32 R23, RZ, RZ, R21 ;  /* 0x000000ffff177224 */ /* 0x002fe400078e0015 */
[----:B------:R-:W-:Y:S01]  /*1a7c0*/  IMAD.SHL.U32 R17, R17, 0x4, RZ ;  /* 0x0000000411117824 */ /* 0x000fe200078e00ff */
[----:B------:R-:W-:Y:S05]  /*1a7d0*/  @P0 BRA `(.L_x_1181) ;  /* 0x0000028000000947 */ /* 0x000fea0003800000 */
[C---:B------:R-:W-:Y:S01]  /*1a7e0*/  ISETP.GE.AND P0, PT, R17.reuse, R70, PT ;  /* 0x000000461100720c */ /* 0x040fe20003f06270 */
[----:B------:R-:W-:Y:S01]  /*1a7f0*/  CS2R R116, SRZ ;  /* 0x0000000000747805 */ /* 0x000fe2000001ff00 */
[----:B------:R-:W-:Y:S01]  /*1a800*/  CS2R R118, SRZ ;  /* 0x0000000000767805 */ /* 0x000fe2000001ff00 */
[C---:B------:R-:W-:Y:S02]  /*1a810*/  IADD3 R13, R17.reuse, 0x40, RZ ;  /* 0x00000040110d7810 */ /* 0x040fe40007ffe0ff */
[C---:B------:R-:W-:Y:S02]  /*1a820*/  IADD3 R21, R17.reuse, 0x20, RZ ;  /* 0x0000002011157810 */ /* 0x040fe40007ffe0ff */
[----:B------:R-:W-:-:S02]  /*1a830*/  IADD3 R11, R17, 0x60, RZ ;  /* 0x00000060110b7810 */ /* 0x000fc40007ffe0ff */
[----:B------:R-:W-:-:S04]  /*1a840*/  ISETP.GE.AND P1, PT, R13, R70, PT ;  /* 0x000000460d00720c */ /* 0x000fc80003f26270 */
[----:B----4-:R-:W-:-:S04]  /*1a850*/  @!P0 IMAD.WIDE R32, R17, 0x2, R28 ;  /* 0x0000000211208825 */ /* 0x010fc800078e021c */
[----:B------:R-:W-:Y:S01]  /*1a860*/  @!P0 IMAD.WIDE R30, R17, 0x2, R22 ;  /* 0x00000002111e8825 */ /* 0x000fe200078e0216 */
[----:B------:R1:W5:Y:S01]  /*1a870*/  @!P0 LD.E.64 R116, [R32.64] ;  /* 0x0000000820748980 */ /* 0x000362000c101b00 */
[----:B------:R-:W-:-:S03]  /*1a880*/  ISETP.GE.AND P2, PT, R21, R70, PT ;  /* 0x000000461500720c */ /* 0x000fc60003f46270 */
[----:B------:R2:W5:Y:S01]  /*1a890*/  @!P0 LD.E.64 R118, [R30.64] ;  /* 0x000000081e768980 */ /* 0x000562000c101b00 */
[----:B------:R-:W-:Y:S01]  /*1a8a0*/  ISETP.GE.AND P0, PT, R11, R70, PT ;  /* 0x000000460b00720c */ /* 0x000fe20003f06270 */
[----:B------:R-:W-:Y:S01]  /*1a8b0*/  CS2R R134, SRZ ;  /* 0x0000000000867805 */ /* 0x000fe2000001ff00 */
[----:B------:R-:W-:-:S04]  /*1a8c0*/  @!P1 SHF.R.S32.HI R12, RZ, 0x1f, R13 ;  /* 0x0000001fff0c9819 */ /* 0x000fc8000001140d */
[----:B------:R-:W-:-:S03]  /*1a8d0*/  @!P1 LEA.HI R13, R12, R13, RZ, 0x2 ;  /* 0x0000000d0c0d9211 */ /* 0x000fc600078f10ff */
[----:B------:R-:W-:Y:S02]  /*1a8e0*/  @!P2 SHF.R.S32.HI R14, RZ, 0x1f, R21 ;  /* 0x0000001fff0ea819 */ /* 0x000fe40000011415 */
[----:B------:R-:W-:Y:S02]  /*1a8f0*/  @!P1 LOP3.LUT R13, R13, 0xfffffffc, RZ, 0xc0, !PT ;  /* 0xfffffffc0d0d9812 */ /* 0x000fe400078ec0ff */
[----:B------:R-:W-:Y:S02]  /*1a900*/  @!P0 SHF.R.S32.HI R10, RZ, 0x1f, R11 ;  /* 0x0000001fff0a8819 */ /* 0x000fe4000001140b */
[----:B------:R-:W-:Y:S02]  /*1a910*/  @!P2 LEA.HI R21, R14, R21, RZ, 0x2 ;  /* 0x000000150e15a211 */ /* 0x000fe400078f10ff */
[----:B------:R-:W-:Y:S02]  /*1a920*/  @!P0 LEA.HI R11, R10, R11, RZ, 0x2 ;  /* 0x0000000b0a0b8211 */ /* 0x000fe400078f10ff */
[----:B------:R-:W-:-:S02]  /*1a930*/  @!P2 LOP3.LUT R21, R21, 0xfffffffc, RZ, 0xc0, !PT ;  /* 0xfffffffc1515a812 */ /* 0x000fc400078ec0ff */
[----:B------:R-:W-:Y:S01]  /*1a940*/  @!P0 LOP3.LUT R11, R11, 0xfffffffc, RZ, 0xc0, !PT ;  /* 0xfffffffc0b0b8812 */ /* 0x000fe200078ec0ff */
[----:B------:R-:W-:Y:S01]  /*1a950*/  CS2R R132, SRZ ;  /* 0x0000000000847805 */ /* 0x000fe2000001ff00 */
[----:B------:R-:W-:Y:S01]  /*1a960*/  CS2R R128, SRZ ;  /* 0x0000000000807805 */ /* 0x000fe2000001ff00 */
[--C-:B--2---:R-:W-:Y:S01]  /*1a970*/  @!P1 IMAD.WIDE R30, R13, 0x2, R28.reuse ;  /* 0x000000020d1e9825 */ /* 0x104fe200078e021c */
[----:B------:R-:W-:Y:S01]  /*1a980*/  CS2R R114, SRZ ;  /* 0x0000000000727805 */ /* 0x000fe2000001ff00 */
[----:B------:R-:W-:Y:S01]  /*1a990*/  CS2R R124, SRZ ;  /* 0x00000000007c7805 */ /* 0x000fe2000001ff00 */
[----:B------:R-:W-:Y:S01]  /*1a9a0*/  CS2R R112, SRZ ;  /* 0x0000000000707805 */ /* 0x000fe2000001ff00 */
[C---:B------:R-:W-:Y:S01]  /*1a9b0*/  @!P2 IMAD.WIDE R34, R21.reuse, 0x2, R28 ;  /* 0x000000021522a825 */ /* 0x040fe200078e021c */
[----:B------:R2:W5:Y:S03]  /*1a9c0*/  @!P1 LD.E.64 R128, [R30.64] ;  /* 0x000000081e809980 */ /* 0x000566000c101b00 */
[--C-:B-1----:R-:W-:Y:S01]  /*1a9d0*/  @!P2 IMAD.WIDE R32, R21, 0x2, R22.reuse ;  /* 0x000000021520a825 */ /* 0x102fe200078e0216 */
[----:B------:R2:W5:Y:S03]  /*1a9e0*/  @!P2 LD.E.64 R134, [R34.64] ;  /* 0x000000082286a980 */ /* 0x000566000c101b00 */
[----:B------:R-:W-:Y:S01]  /*1a9f0*/  @!P1 IMAD.WIDE R12, R13, 0x2, R22 ;  /* 0x000000020d0c9825 */ /* 0x000fe200078e0216 */
[----:B------:R2:W5:Y:S03]  /*1aa00*/  @!P2 LD.E.64 R132, [R32.64] ;  /* 0x000000082084a980 */ /* 0x000566000c101b00 */
[C---:B------:R-:W-:Y:S01]  /*1aa10*/  @!P0 IMAD.WIDE R28, R11.reuse, 0x2, R28 ;  /* 0x000000020b1c8825 */ /* 0x040fe200078e021c */
[----:B------:R2:W5:Y:S03]  /*1aa20*/  @!P1 LD.E.64 R124, [R12.64] ;  /* 0x000000080c7c9980 */ /* 0x000566000c101b00 */
[----:B------:R-:W-:Y:S01]  /*1aa30*/  @!P0 IMAD.WIDE R22, R11, 0x2, R22 ;  /* 0x000000020b168825 */ /* 0x000fe200078e0216 */
[----:B------:R2:W5:Y:S04]  /*1aa40*/  @!P0 LD.E.64 R114, [R28.64] ;  /* 0x000000081c728980 */ /* 0x000568000c101b00 */
[----:B------:R2:W5:Y:S02]  /*1aa50*/  @!P0 LD.E.64 R112, [R22.64] ;  /* 0x0000000816708980 */ /* 0x000564000c101b00 */
.L_x_1181:
[----:B------:R-:W-:Y:S05]  /*1aa60*/  BSYNC B0 ;  /* 0x0000000000007941 */ /* 0x000fea0003800000 */
.L_x_1180:
[----:B--2--5:R-:W-:Y:S01]  /*1aa70*/  IMAD.MOV.U32 R13, RZ, RZ, R114 ;  /* 0x000000ffff0d7224 */ /* 0x024fe200078e0072 */
[----:B------:R-:W-:Y:S01]  /*1aa80*/  MOV R10, R129 ;  /* 0x00000081000a7202 */ /* 0x000fe20000000f00 */
[----:B------:R-:W-:-:S02]  /*1aa90*/  IMAD.MOV.U32 R12, RZ, RZ, R115 ;  /* 0x000000ffff0c7224 */ /* 0x000fc400078e0073 */
[----:B------:R-:W-:-:S03]  /*1aaa0*/  IMAD.MOV.U32 R11, RZ, RZ, R128 ;  /* 0x000000ffff0b7224 */ /* 0x000fc600078e0080 */
[----:B------:R-:W-:Y:S01]  /*1aab0*/  PRMT R91, R12, 0x5410, R13 ;  /* 0x000054100c5b7816 */ /* 0x000fe2000000000d */
[----:B------:R-:W-:Y:S01]  /*1aac0*/  IMAD.MOV.U32 R13, RZ, RZ, R134 ;  /* 0x000000ffff0d7224 */ /* 0x000fe200078e0086 */
[----:B------:R-:W-:Y:S01]  /*1aad0*/  PRMT R98, R10, 0x5410, R11 ;  /* 0x000054100a627816 */ /* 0x000fe2000000000b */
[----:B------:R-:W-:Y:S01]  /*1aae0*/  IMAD.MOV.U32 R12, RZ, RZ, R135 ;  /* 0x000000ffff0c7224 */ /* 0x000fe200078e0087 */
[----:B------:R-:W-:Y:S01]  /*1aaf0*/  MOV R11, R116 ;  /* 0x00000074000b7202 */ /* 0x000fe20000000f00 */
        /* <DEDUP_REMOVED lines=15> */
[----:B------:R-:W-:Y:S05]  /*1abf0*/  BRA.DIV ~URZ, `(.L_x_1182) ;  /* 0x00008e327f007947 */ /* 0x000fea000b800000 */
[----:B------:R1:W2:Y:S04]  /*1ac00*/  SHFL.IDX PT, R29, R27, 0x1, 0x181f ;  /* 0x00381f001b1d7f89 */ /* 0x0002a800000e0000 */
[----:B----4-:R1:W4:Y:S04]  /*1ac10*/  SHFL.IDX PT, R28, R24, 0x1, 0x181f ;  /* 0x00381f00181c7f89 */ /* 0x01032800000e0000 */
[----:B------:R1:W3:Y:S04]  /*1ac20*/  SHFL.IDX PT, R21, R25, 0x1, 0x181f ;  /* 0x00381f0019157f89 */ /* 0x0002e800000e0000 */
[----:B------:R1:W1:Y:S02]  /*1ac30*/  SHFL.IDX PT, R16, R19, 0x1, 0x181f ;  /* 0x00381f0013107f89 */ /* 0x00026400000e0000 */
.L_x_1254:
[----:B------:R-:W-:Y:S01]  /*1ac40*/  IADD3 R10, R20, 0x20, RZ ;  /* 0x00000020140a7810 */ /* 0x000fe20007ffe0ff */
[----:B------:R-:W-:Y:S01]  /*1ac50*/  BSSY B0, `(.L_x_1183) ;  /* 0x0000034000007945 */ /* 0x000fe20003800000 */
[----:B------:R-:W-:Y:S01]  /*1ac60*/  CS2R R94, SRZ ;  /* 0x00000000005e7805 */ /* 0x000fe2000001ff00 */
[----:B------:R-:W-:Y:S01]  /*1ac70*/  CS2R R102, SRZ ;  /* 0x0000000000667805 */ /* 0x000fe2000001ff00 */
[----:B------:R-:W-:Y:S01]  /*1ac80*/  ISETP.GE.AND P0, PT, R10, R15, PT ;  /* 0x0000000f0a00720c */ /* 0x000fe20003f06270 */
[----:B------:R-:W-:Y:S01]  /*1ac90*/  CS2R R110, SRZ ;  /* 0x00000000006e7805 */ /* 0x000fe2000001ff00 */
[----:B------:R-:W-:Y:S01]  /*1aca0*/  CS2R R84, SRZ ;  /* 0x0000000000547805 */ /* 0x000fe2000001ff00 */
[----:B------:R-:W-:Y:S01]  /*1acb0*/  CS2R R92, SRZ ;  /* 0x00000000005c7805 */ /* 0x000fe2000001ff00 */
[----:B------:R-:W-:Y:S01]  /*1acc0*/  CS2R R100, SRZ ;  /* 0x0000000000647805 */ /* 0x000fe2000001ff00 */
[----:B------:R-:W-:Y:S01]  /*1acd0*/  CS2R R106, SRZ ;  /* 0x00000000006a7805 */ /* 0x000fe2000001ff00 */
[----:B-1----:R-:W-:-:S02]  /*1ace0*/  IMAD.MOV.U32 R22, RZ, RZ, R16 ;  /* 0x000000ffff167224 */ /* 0x002fc400078e0010 */
[----:B---3--:R-:W-:-:S05]  /*1acf0*/  IMAD.MOV.U32 R23, RZ, RZ, R21 ;  /* 0x000000ffff177224 */ /* 0x008fca00078e0015 */
[----:B------:R-:W-:Y:S05]  /*1ad00*/  @P0 BRA `(.L_x_1184) ;  /* 0x0000028000000947 */ /* 0x000fea0003800000 */
[CC--:B------:R-:W-:Y:S01]  /*1ad10*/  ISETP.GE.AND P0, PT, R17.reuse, R70.reuse, PT ;  /* 0x000000461100720c */ /* 0x0c0fe20003f06270 */
[----:B------:R-:W-:Y:S01]  /*1ad20*/  CS2R R110, SRZ ;  /* 0x00000000006e7805 */ /* 0x000fe2000001ff00 */
[----:B------:R-:W-:Y:S01]  /*1ad30*/  CS2R R106, SRZ ;  /* 0x00000000006a7805 */ /* 0x000fe2000001ff00 */
[C---:B------:R-:W-:Y:S02]  /*1ad40*/  IADD3 R13, R17.reuse, 0x40, RZ ;  /* 0x00000040110d7810 */ /* 0x040fe40007ffe0ff */
[C---:B------:R-:W-:Y:S02]  /*1ad50*/  IADD3 R21, R17.reuse, 0x20, RZ ;  /* 0x0000002011157810 */ /* 0x040fe40007ffe0ff */
[----:B------:R-:W-:Y:S02]  /*1ad60*/  IADD3 R11, R17, 0x60, RZ ;  /* 0x00000060110b7810 */ /* 0x000fe40007ffe0ff */
[----:B------:R-:W-:-:S04]  /*1ad70*/  ISETP.GE.AND P1, PT, R13, R70, PT ;  /* 0x000000460d00720c */ /* 0x000fc80003f26270 */
[----:B--2-4-:R-:W-:-:S04]  /*1ad80*/  @!P0 IMAD.WIDE R32, R17, 0x2, R28 ;  /* 0x0000000211208825 */ /* 0x014fc800078e021c */
        /* <DEDUP_REMOVED lines=32> */
.L_x_1184:
[----:B------:R-:W-:Y:S05]  /*1af90*/  BSYNC B0 ;  /* 0x0000000000007941 */ /* 0x000fea0003800000 */
.L_x_1183:
        /* <DEDUP_REMOVED lines=25> */
[----:B------:R1:W2:Y:S02]  /*1b130*/  SHFL.IDX PT, R29, R27, 0x2, 0x181f ;  /* 0x00581f001b1d7f89 */ /* 0x0002a400000e0000 */
.L_x_1255:
[----:B------:R-:W-:Y:S05]  /*1b140*/  BRA.DIV ~URZ, `(.L_x_1186) ;  /* 0x00008b327f007947 */ /* 0x000fea000b800000 */
[----:B----4-:R3:W4:Y:S04]  /*1b150*/  SHFL.IDX PT, R28, R24, 0x2, 0x181f ;  /* 0x00581f00181c7f89 */ /* 0x01072800000e0000 */
[----:B------:R3:W1:Y:S04]  /*1b160*/  SHFL.IDX PT, R21, R25, 0x2, 0x181f ;  /* 0x00581f0019157f89 */ /* 0x00066800000e0000 */
[----:B------:R3:W2:Y:S02]  /*1b170*/  SHFL.IDX PT, R16, R19, 0x2, 0x181f ;  /* 0x00581f0013107f89 */ /* 0x0006a400000e0000 */
.L_x_1256:
        /* <DEDUP_REMOVED lines=10> */
[----:B------:R-:W-:Y:S01]  /*1b220*/  CS2R R74, SRZ ;  /* 0x00000000004a7805 */ /* 0x000fe2000001ff00 */
[----:B--2---:R-:W-:-:S02]  /*1b230*/  IMAD.MOV.U32 R22, RZ, RZ, R16 ;  /* 0x000000ffff167224 */ /* 0x004fc400078e0010 */
[----:B-1----:R-:W-:-:S04]  /*1b240*/  IMAD.MOV.U32 R23, RZ, RZ, R21 ;  /* 0x000000ffff177224 */ /* 0x002fc800078e0015 */
[----:B------:R-:W-:Y:S05]  /*1b250*/  @P0 BRA `(.L_x_1188) ;  /* 0x0000028000000947 */ /* 0x000fea0003800000 */
[C---:B------:R-:W-:Y:S01]  /*1b260*/  ISETP.GE.AND P0, PT, R17.reuse, R70, PT ;  /* 0x000000461100720c */ /* 0x040fe20003f06270 */
[----:B------:R-:W-:Y:S01]  /*1b270*/  CS2R R82, SRZ ;  /* 0x0000000000527805 */ /* 0x000fe2000001ff00 */
[----:B------:R-:W-:Y:S01]  /*1b280*/  CS2R R74, SRZ ;  /* 0x00000000004a7805 */ /* 0x000fe2000001ff00 */
[C---:B------:R-:W-:Y:S02]  /*1b290*/  IADD3 R21, R17.reuse, 0x20, RZ ;  /* 0x0000002011157810 */ /* 0x040fe40007ffe0ff */
[C---:B------:R-:W-:Y:S02]  /*1b2a0*/  IADD3 R13, R17.reuse, 0x40, RZ ;  /* 0x00000040110d7810 */ /* 0x040fe40007ffe0ff */
[----:B------:R-:W-:-:S06]  /*1b2b0*/  IADD3 R11, R17, 0x60, RZ ;  /* 0x00000060110b7810 */ /* 0x000fcc0007ffe0ff */
[----:B----4-:R-:W-:-:S04]  /*1b2c0*/  @!P0 IMAD.WIDE R32, R17, 0x2, R28 ;  /* 0x0000000211208825 */ /* 0x010fc800078e021c */
[----:B------:R-:W-:Y:S01]  /*1b2d0*/  @!P0 IMAD.WIDE R30, R17, 0x2, R22 ;  /* 0x00000002111e8825 */ /* 0x000fe200078e0216 */
[----:B------:R1:W5:Y:S01]  /*1b2e0*/  @!P0 LD.E.64 R82, [R32.64] ;  /* 0x0000000820528980 */ /* 0x000362000c101b00 */
[-C--:B------:R-:W-:Y:S02]  /*1b2f0*/  ISETP.GE.AND P2, PT, R21, R70.reuse, PT ;  /* 0x000000461500720c */ /* 0x080fe40003f46270 */
[-C--:B------:R-:W-:Y:S01]  /*1b300*/  ISETP.GE.AND P1, PT, R13, R70.reuse, PT ;  /* 0x000000460d00720c */ /* 0x080fe20003f26270 */
[----:B------:R2:W5:Y:S01]  /*1b310*/  @!P0 LD.E.64 R74, [R30.64] ;  /* 0x000000081e4a8980 */ /* 0x000562000c101b00 */
[----:B------:R-:W-:Y:S01]  /*1b320*/  ISETP.GE.AND P0, PT, R11, R70, PT ;  /* 0x000000460b00720c */ /* 0x000fe20003f06270 */
        /* <DEDUP_REMOVED lines=10> */
[--C-:B-1----:R-:W-:Y:S01]  /*1b3d0*/  @!P2 IMAD.WIDE R32, R12, 0x2, R28.reuse ;  /* 0x000000020c20a825 */ /* 0x102fe200078e021c */
[----:B------:R-:W-:Y:S01]  /*1b3e0*/  CS2R R62, SRZ ;  /* 0x00000000003e7805 */ /* 0x000fe2000001ff00 */
[----:B------:R-:W-:Y:S01]  /*1b3f0*/  CS2R R54, SRZ ;  /* 0x0000000000367805 */ /* 0x000fe2000001ff00 */
[----:B------:R-:W-:Y:S01]  /*1b400*/  CS2R R52, SRZ ;  /* 0x0000000000347805 */ /* 0x000fe2000001ff00 */
[--C-:B------:R-:W-:Y:S01]  /*1b410*/  @!P1 IMAD.WIDE R20, R11, 0x2, R28.reuse ;  /* 0x000000020b149825 */ /* 0x100fe200078e021c */
[----:B------:R-:W-:Y:S01]  /*1b420*/  CS2R R48, SRZ ;  /* 0x0000000000307805 */ /* 0x000fe2000001ff00 */
[----:B------:R-:W-:Y:S01]  /*1b430*/  CS2R R44, SRZ ;  /* 0x00000000002c7805 */ /* 0x000fe2000001ff00 */
[----:B------:R1:W5:Y:S01]  /*1b440*/  @!P2 LD.E.64 R72, [R32.64] ;  /* 0x000000082048a980 */ /* 0x000362000c101b00 */
[----:B------:R-:W-:-:S03]  /*1b450*/  @!P0 IMAD.WIDE R28, R10, 0x2, R28 ;  /* 0x000000020a1c8825 */ /* 0x000fc600078e021c */
[----:B------:R1:W5:Y:S01]  /*1b460*/  @!P1 LD.E.64 R54, [R20.64] ;  /* 0x0000000814369980 */ /* 0x000362000c101b00 */
[----:B--2---:R-:W-:-:S03]  /*1b470*/  @!P1 IMAD.WIDE R30, R11, 0x2, R22 ;  /* 0x000000020b1e9825 */ /* 0x004fc600078e0216 */
[----:B------:R1:W5:Y:S01]  /*1b480*/  @!P0 LD.E.64 R48, [R28.64] ;  /* 0x000000081c308980 */ /* 0x000362000c101b00 */
[----:B------:R-:W-:-:S03]  /*1b490*/  @!P2 IMAD.WIDE R12, R12, 0x2, R22 ;  /* 0x000000020c0ca825 */ /* 0x000fc600078e0216 */
[----:B------:R1:W5:Y:S01]  /*1b4a0*/  @!P1 LD.E.64 R52, [R30.64] ;  /* 0x000000081e349980 */ /* 0x000362000c101b00 */
[----:B------:R-:W-:-:S03]  /*1b4b0*/  @!P0 IMAD.WIDE R10, R10, 0x2, R22 ;  /* 0x000000020a0a8825 */ /* 0x000fc600078e0216 */
[----:B------:R1:W5:Y:S04]  /*1b4c0*/  @!P2 LD.E.64 R62, [R12.64] ;  /* 0x000000080c3ea980 */ /* 0x000368000c101b00 */
[----:B------:R1:W5:Y:S02]  /*1b4d0*/  @!P0 LD.E.64 R44, [R10.64] ;  /* 0x000000080a2c8980 */ /* 0x000364000c101b00 */
.L_x_1188:
[----:B------:R-:W-:Y:S05]  /*1b4e0*/  BSYNC B0 ;  /* 0x0000000000007941 */ /* 0x000fea0003800000 */
.L_x_1187:
[----:B-1---5:R-:W-:Y:S01]  /*1b4f0*/  IMAD.MOV.U32 R13, RZ, RZ, R48 ;  /* 0x000000ffff0d7224 */ /* 0x022fe200078e0030 */
[----:B------:R-:W-:Y:S01]  /*1b500*/  MOV R10, R55 ;  /* 0x00000037000a7202 */ /* 0x000fe20000000f00 */
[----:B------:R-:W-:Y:S01]  /*1b510*/  IMAD.MOV.U32 R12, RZ, RZ, R49 ;  /* 0x000000ffff0c7224 */ /* 0x000fe200078e0031 */
[----:B------:R-:W-:Y:S01]  /*1b520*/  CS2R R20, SRZ ;  /* 0x0000000000147805 */ /* 0x000fe2000001ff00 */
        /* <DEDUP_REMOVED lines=22> */
[----:B------:R-:W1:Y:S02]  /*1b690*/  SHFL.IDX PT, R27, R27, 0x3, 0x181f ;  /* 0x00781f001b1b7f89 */ /* 0x000e6400000e0000 */
.L_x_1257:
[----:B------:R-:W-:Y:S01]  /*1b6a0*/  SHF.R.S32.HI R11, RZ, 0x1f, R8 ;  /* 0x0000001fff0b7819 */ /* 0x000fe20000011408 */
[----:B------:R-:W-:-:S03]  /*1b6b0*/  IMAD.SHL.U32 R18, R18, 0x80, RZ ;  /* 0x0000008012127824 */ /* 0x000fc600078e00ff */
[----:B------:R-:W-:-:S04]  /*1b6c0*/  LEA.HI R11, R11, R8, RZ, 0x3 ;  /* 0x000000080b0b7211 */ /* 0x000fc800078f18ff */
[----:B------:R-:W-:Y:S01]  /*1b6d0*/  LEA.HI.SX32 R18, R11, R18, 0x1d ;  /* 0x000000120b127211 */ /* 0x000fe200078feaff */
[----:B------:R-:W-:Y:S05]  /*1b6e0*/  BRA.DIV ~URZ, `(.L_x_1190) ;  /* 0x000087627f007947 */ /* 0x000fea000b800000 */
[----:B------:R2:W3:Y:S01]  /*1b6f0*/  SHFL.IDX PT, R120, R24, 0x3, 0x181f ;  /* 0x00781f0018787f89 */ /* 0x0004e200000e0000 */
[----:B-1----:R-:W-:-:S03]  /*1b700*/  MOV R121, R27 ;  /* 0x0000001b00797202 */ /* 0x002fc60000000f00 */
[----:B---3--:R-:W1:Y:S04]  /*1b710*/  SHFL.IDX PT, R25, R25, 0x3, 0x181f ;  /* 0x00781f0019197f89 */ /* 0x008e6800000e0000 */
[----:B------:R2:W3:Y:S02]  /*1b720*/  SHFL.IDX PT, R16, R19, 0x3, 0x181f ;  /* 0x00781f0013107f89 */ /* 0x0004e400000e0000 */
.L_x_1258:
[----:B------:R-:W-:Y:S01]  /*1b730*/  IADD3 R18, R18, 0x60, RZ ;  /* 0x0000006012127810 */ /* 0x000fe20007ffe0ff */
[----:B------:R-:W-:Y:S01]  /*1b740*/  BSSY B0, `(.L_x_1191) ;  /* 0x0000033000007945 */ /* 0x000fe20003800000 */
[----:B----4-:R-:W-:Y:S01]  /*1b750*/  CS2R R28, SRZ ;  /* 0x00000000001c7805 */ /* 0x010fe2000001ff00 */
[----:B------:R-:W-:Y:S01]  /*1b760*/  CS2R R34, SRZ ;  /* 0x0000000000227805 */ /* 0x000fe2000001ff00 */
[----:B------:R-:W-:Y:S01]  /*1b770*/  ISETP.GE.AND P0, PT, R18, R15, PT ;  /* 0x0000000f1200720c */ /* 0x000fe20003f06270 */
[----:B------:R-:W-:Y:S01]  /*1b780*/  CS2R R40, SRZ ;  /* 0x0000000000287805 */ /* 0x000fe2000001ff00 */
[----:B--2---:R-:W-:Y:S01]  /*1b790*/  CS2R R18, SRZ ;  /* 0x0000000000127805 */ /* 0x004fe2000001ff00 */
[----:B------:R-:W-:Y:S01]  /*1b7a0*/  CS2R R26, SRZ ;  /* 0x00000000001a7805 */ /* 0x000fe2000001ff00 */
[----:B------:R-:W-:Y:S01]  /*1b7b0*/  CS2R R32, SRZ ;  /* 0x0000000000207805 */ /* 0x000fe2000001ff00 */
[----:B------:R-:W-:Y:S01]  /*1b7c0*/  CS2R R38, SRZ ;  /* 0x0000000000267805 */ /* 0x000fe2000001ff00 */
[----:B---3--:R-:W-:-:S07]  /*1b7d0*/  IMAD.MOV.U32 R24, RZ, RZ, R16 ;  /* 0x000000ffff187224 */ /* 0x008fce00078e0010 */
[----:B------:R-:W-:Y:S05]  /*1b7e0*/  @P0 BRA `(.L_x_1192) ;  /* 0x0000028000000947 */ /* 0x000fea0003800000 */
[C---:B------:R-:W-:Y:S01]  /*1b7f0*/  ISETP.GE.AND P0, PT, R17.reuse, R70, PT ;  /* 0x000000461100720c */ /* 0x040fe20003f06270 */
[----:B------:R-:W-:Y:S01]  /*1b800*/  CS2R R40, SRZ ;  /* 0x0000000000287805 */ /* 0x000fe2000001ff00 */
[----:B------:R-:W-:Y:S01]  /*1b810*/  CS2R R38, SRZ ;  /* 0x0000000000267805 */ /* 0x000fe2000001ff00 */
[C---:B------:R-:W-:Y:S02]  /*1b820*/  IADD3 R19, R17.reuse, 0x20, RZ ;  /* 0x0000002011137810 */ /* 0x040fe40007ffe0ff */
[C---:B------:R-:W-:Y:S02]  /*1b830*/  IADD3 R13, R17.reuse, 0x40, RZ ;  /* 0x00000040110d7810 */ /* 0x040fe40007ffe0ff */
[----:B------:R-:W-:-:S06]  /*1b840*/  IADD3 R11, R17, 0x60, RZ ;  /* 0x00000060110b7810 */ /* 0x000fcc0007ffe0ff */
[----:B------:R-:W-:-:S04]  /*1b850*/  @!P0 IMAD.WIDE R22, R17, 0x2, R120 ;  /* 0x0000000211168825 */ /* 0x000fc800078e0278 */
[----:B-1----:R-:W-:Y:S01]  /*1b860*/  @!P0 IMAD.WIDE R20, R17, 0x2, R24 ;  /* 0x0000000211148825 */ /* 0x002fe200078e0218 */
        /* <DEDUP_REMOVED lines=19> */
[--C-:B-1----:R-:W-:Y:S01]  /*1b9a0*/  @!P1 IMAD.WIDE R22, R11, 0x2, R120.reuse ;  /* 0x000000020b169825 */ /* 0x102fe200078e0278 */
[----:B--2---:R-:W-:Y:S01]  /*1b9b0*/  CS2R R20, SRZ ;  /* 0x0000000000147805 */ /* 0x004fe2000001ff00 */
[----:B------:R-:W-:Y:S01]  /*1b9c0*/  CS2R R18, SRZ ;  /* 0x0000000000127805 */ /* 0x000fe2000001ff00 */
        /* <DEDUP_REMOVED lines=10> */
.L_x_1192:
[----:B------:R-:W-:Y:S05]  /*1ba70*/  BSYNC B0 ;  /* 0x0000000000007941 */ /* 0x000fea0003800000 */
.L_x_1191:
[----:B-1----:R-:W-:Y:S01]  /*1ba80*/  IADD3 R10, R9, -c[0x0][0x20], RZ ;  /* 0x80000800090a7a10 */ /* 0x002fe20007ffe0ff */
[----:B------:R-:W-:-:S04]  /*1ba90*/  DEPBAR.LE SB0, 0x1 ;  /* 0x000080400000791a */ /* 0x000fc80000000000 */
[----:B------:R-:W2:Y:S04]  /*1baa0*/  LDL.64 R22, [R10+0x20] ;  /* 0x000020000a167983 */ /* 0x000ea80000100a00 */
[----:B------:R-:W3:Y:S01]  /*1bab0*/  LDL.64 R120, [R10+0x28] ;  /* 0x000028000a787983 */ /* 0x000ee20000100a00 */
[----:B------:R-:W-:Y:S03]  /*1bac0*/  WARPSYNC 0xffffffff ;  /* 0xffffffff00007948 */ /* 0x000fe60003800000 */
[----:B------:R-:W-:Y:S01]  /*1bad0*/  BAR.SYNC.DEFER_BLOCKING 0x0 ;  /* 0x0000000000007b1d */ /* 0x000fe20000010000 */
[----:B-----5:R-:W-:Y:S02]  /*1bae0*/  IMAD.MOV.U32 R9, RZ, RZ, R20 ;  /* 0x000000ffff097224 */ /* 0x020fe400078e0014 */
[----:B------:R-:W-:-:S03]  /*1baf0*/  IMAD.MOV.U32 R11, RZ, RZ, R21 ;  /* 0x000000ffff0b7224 */ /* 0x000fc600078e0015 */
[----:B------:R-:W-:Y:S01]  /*1bb00*/  PRMT R12, R12, 0x5410, R9 ;  /* 0x000054100c0c7816 */ /* 0x000fe20000000009 */
[----:B--2---:R1:W2:Y:S04]  /*1bb10*/  LD.E R36, [R22.64] ;  /* 0x0000000816247980 */ /* 0x0042a8000c101900 */
[----:B---3--:R-:W3:Y:S01]  /*1bb20*/  LD.E.64 R120, [R120.64] ;  /* 0x0000000878787980 */ /* 0x008ee2000c101b00 */
[----:B------:R-:W-:Y:S01]  /*1bb30*/  SHF.R.S32.HI R9, RZ, 0x1f, R8 ;  /* 0x0000001fff097819 */ /* 0x000fe20000011408 */
[----:B------:R-:W-:Y:S01]  /*1bb40*/  IMAD.MOV.U32 R13, RZ, RZ, R28 ;  /* 0x000000ffff0d7224 */ /* 0x000fe200078e001c */
[----:B------:R-:W-:Y:S01]  /*1bb50*/  PRMT R12, R11, 0x7610, R12 ;  /* 0x000076100b0c7816 */ /* 0x000fe2000000000c */
[----:B------:R-:W-:Y:S01]  /*1bb60*/  IMAD.MOV.U32 R10, RZ, RZ, R29 ;  /* 0x000000ffff0a7224 */ /* 0x000fe200078e001d */
[-C--:B------:R-:W-:Y:S01]  /*1bb70*/  LEA.HI R11, R9, R8.reuse, RZ, 0x3 ;  /* 0x00000008090b7211 */ /* 0x080fe200078f18ff */
[----:B------:R-:W-:Y:S01]  /*1bb80*/  IMAD.SHL.U32 R14, R97, 0x40, RZ ;  /* 0x00000040610e7824 */ /* 0x000fe200078e00ff */
[----:B------:R-:W-:Y:S01]  /*1bb90*/  LEA.HI R9, R9, R8, RZ, 0x6 ;  /* 0x0000000809097211 */ /* 0x000fe200078f30ff */
[----:B------:R-:W-:Y:S01]  /*1bba0*/  BSSY B1, `(.L_x_1193) ;  /* 0x00000dc000017945 */ /* 0x000fe20003800000 */
[----:B------:R-:W-:-:S02]  /*1bbb0*/  LOP3.LUT R11, R11, 0xfffffff8, RZ, 0xc0, !PT ;  /* 0xfffffff80b0b7812 */ /* 0x000fc400078ec0ff */
[----:B------:R-:W-:Y:S01]  /*1bbc0*/  PRMT R16, R10, 0x5410, R13 ;  /* 0x000054100a107816 */ /* 0x000fe2000000000d */
[----:B------:R-:W-:Y:S01]  /*1bbd0*/  IMAD.MOV.U32 R13, RZ, RZ, R34 ;  /* 0x000000ffff0d7224 */ /* 0x000fe200078e0022 */
[----:B------:R-:W-:Y:S01]  /*1bbe0*/  LOP3.LUT R14, R14, 0x1c0, RZ, 0xc0, !PT ;  /* 0x000001c00e0e7812 */ /* 0x000fe200078ec0ff */
[----:B------:R-:W-:Y:S02]  /*1bbf0*/  IMAD.IADD R11, R8, 0x1, -R11 ;  /* 0x00000001080b7824 */ /* 0x000fe400078e0a0b */
[----:B------:R-:W-:Y:S02]  /*1bc00*/  IMAD.MOV.U32 R10, RZ, RZ, R35 ;  /* 0x000000ffff0a7224 */ /* 0x000fe400078e0023 */
[----:B------:R-:W-:Y:S02]  /*1bc10*/  IMAD.SHL.U32 R11, R11, 0x8, RZ ;  /* 0x000000080b0b7824 */ /* 0x000fe400078e00ff */
[----:B------:R-:W-:Y:S01]  /*1bc20*/  IMAD.MOV.U32 R8, RZ, RZ, R18 ;  /* 0x000000ffff087224 */ /* 0x000fe200078e0012 */
[----:B------:R-:W-:Y:S01]  /*1bc30*/  PRMT R24, R10, 0x5410, R13 ;  /* 0x000054100a187816 */ /* 0x000fe2000000000d */
[----:B------:R-:W-:Y:S01]  /*1bc40*/  IMAD.MOV.U32 R13, RZ, RZ, R40 ;  /* 0x000000ffff0d7224 */ /* 0x000fe200078e0028 */
[----:B------:R-:W-:Y:S01]  /*1bc50*/  LOP3.LUT R11, R14, 0x38, R11, 0xf8, !PT ;  /* 0x000000380e0b7812 */ /* 0x000fe200078ef80b */
[----:B------:R-:W-:Y:S01]  /*1bc60*/  IMAD.MOV.U32 R10, RZ, RZ, R41 ;  /* 0x000000ffff0a7224 */ /* 0x000fe200078e0029 */
[----:B------:R-:W-:Y:S01]  /*1bc70*/  SHF.R.U32.HI R14, RZ, 0x3, R14 ;  /* 0x00000003ff0e7819 */ /* 0x000fe2000001160e */
[----:B------:R-:W-:-:S03]  /*1bc80*/  IMAD.SHL.U32 R9, R9, 0x8, RZ ;  /* 0x0000000809097824 */ /* 0x000fc600078e00ff */
[----:B------:R-:W-:Y:S01]  /*1bc90*/  PRMT R30, R10, 0x5410, R13 ;  /* 0x000054100a1e7816 */ /* 0x000fe2000000000d */
[----:B------:R-:W-:Y:S01]  /*1bca0*/  IMAD.MOV.U32 R10, RZ, RZ, R26 ;  /* 0x000000ffff0a7224 */ /* 0x000fe200078e001a */
[----:B------:R-:W-:Y:S01]  /*1bcb0*/  PRMT R13, R13, 0x5410, R8 ;  /* 0x000054100d0d7816 */ /* 0x000fe20000000008 */
[----:B------:R-:W-:Y:S01]  /*1bcc0*/  IMAD.MOV.U32 R8, RZ, RZ, R27 ;  /* 0x000000ffff087224 */ /* 0x000fe200078e001b */
[----:B------:R-:W-:Y:S01]  /*1bcd0*/  LOP3.LUT R14, R11, R14, RZ, 0x3c, !PT ;  /* 0x0000000e0b0e7212 */ /* 0x000fe200078e3cff */
[----:B------:R-:W-:-:S03]  /*1bce0*/  IMAD.MOV.U32 R11, RZ, RZ, R19 ;  /* 0x000000ffff0b7224 */ /* 0x000fc600078e0013 */
[----:B-1----:R-:W-:Y:S01]  /*1bcf0*/  PRMT R22, R8, 0x5410, R10 ;  /* 0x0000541008167816 */ /* 0x002fe2000000000a */
[----:B------:R-:W-:Y:S01]  /*1bd00*/  IMAD.MOV.U32 R10, RZ, RZ, R33 ;  /* 0x000000ffff0a7224 */ /* 0x000fe200078e0021 */
[----:B------:R-:W-:Y:S01]  /*1bd10*/  PRMT R13, R11, 0x7610, R13 ;  /* 0x000076100b0d7816 */ /* 0x000fe2000000000d */
[----:B------:R-:W-:Y:S01]  /*1bd20*/  IMAD.MOV.U32 R11, RZ, RZ, R32 ;  /* 0x000000ffff0b7224 */ /* 0x000fe200078e0020 */
[----:B------:R-:W-:Y:S01]  /*1bd30*/  LOP3.LUT R14, R14, 0xfffffe00, R9, 0xf8, !PT ;  /* 0xfffffe000e0e7812 */ /* 0x000fe200078ef809 */
[----:B------:R-:W-:Y:S02]  /*1bd40*/  IMAD.MOV.U32 R9, RZ, RZ, R38 ;  /* 0x000000ffff097224 */ /* 0x000fe400078e0026 */
[----:B------:R-:W-:Y:S01]  /*1bd50*/  IMAD.MOV.U32 R8, RZ, RZ, R39 ;  /* 0x000000ffff087224 */ /* 0x000fe200078e0027 */
[----:B------:R-:W-:-:S04]  /*1bd60*/  PRMT R23, R10, 0x5410, R11 ;  /* 0x000054100a177816 */ /* 0x000fc8000000000b */
[----:B------:R-:W-:Y:S01]  /*1bd70*/  PRMT R25, R8, 0x5410, R9 ;  /* 0x0000541008197816 */ /* 0x000fe20000000009 */
[----:B--2---:R-:W-:Y:S02]  /*1bd80*/  IMAD R36, R36, -0x80, R15 ;  /* 0xffffff8024247824 */ /* 0x004fe400078e020f */
[----:B---3--:R-:W-:-:S03]  /*1bd90*/  IMAD.WIDE.U32 R14, R14, 0x2, R120 ;  /* 0x000000020e0e7825 */ /* 0x008fc600078e0078 */
[----:B------:R-:W-:-:S04]  /*1bda0*/  IMNMX R36, R36, 0x80, PT ;  /* 0x0000008024247817 */ /* 0x000fc80003800200 */
[----:B------:R-:W-:-:S13]  /*1bdb0*/  ISETP.GE.AND P0, PT, R97, R36, PT ;  /* 0x000000246100720c */ /* 0x000fda0003f06270 */
[----:B------:R-:W-:Y:S05]  /*1bdc0*/  @P0 BRA `(.L_x_1194) ;  /* 0x00000b9000000947 */ /* 0x000fea0003800000 */
[----:B------:R-:W-:Y:S01]  /*1bdd0*/  ISETP.GE.AND P0, PT, R17, R70, PT ;  /* 0x000000461100720c */ /* 0x000fe20003f06270 */
[----:B------:R-:W-:-:S12]  /*1bde0*/  BSSY B0, `(.L_x_1195) ;  /* 0x000002c000007945 */ /* 0x000fd80003800000 */
[----:B------:R-:W-:Y:S05]  /*1bdf0*/  @P0 BRA `(.L_x_1196) ;  /* 0x000002a000000947 */ /* 0x000fea0003800000 */
[----:B------:R-:W2:Y:S01]  /*1be00*/  LD.E.128 R8, [R14.64] ;  /* 0x000000080e087980 */ /* 0x000ea2000c101d00 */
        /* <DEDUP_REMOVED lines=12> */
[--C-:B--2---:R-:W-:Y:S02]  /*1bed0*/  HADD2.F32 R121, -RZ, R11.reuse.H0_H0 ;  /* 0x2000000bff797230 */ /* 0x104fe40000004100 */
[----:B------:R-:W-:Y:S02]  /*1bee0*/  HADD2.F32 R11, -RZ, R11.H1_H1 ;  /* 0x3000000bff0b7230 */ /* 0x000fe40000004100 */
[----:B------:R-:W-:-:S02]  /*1bef0*/  HADD2.F32 R122, -RZ, R8.H0_H0 ;  /* 0x20000008ff7a7230 */ /* 0x000fc40000004100 */
[----:B------:R-:W-:Y:S02]  /*1bf00*/  HADD2.F32 R8, -RZ, R8.H1_H1 ;  /* 0x30000008ff087230 */ /* 0x000fe40000004100 */
[--C-:B------:R-:W-:Y:S02]  /*1bf10*/  HADD2.F32 R123, -RZ, R10.reuse.H0_H0 ;  /* 0x2000000aff7b7230 */ /* 0x100fe40000004100 */
[----:B------:R-:W-:Y:S01]  /*1bf20*/  HADD2.F32 R126, -RZ, R10.H1_H1 ;  /* 0x3000000aff7e7230 */ /* 0x000fe20000004100 */
[C---:B------:R-:W-:Y:S01]  /*1bf30*/  FMUL.FTZ R10, R11.reuse, R118 ;  /* 0x000000760b0a7220 */ /* 0x040fe20000410000 */
[--C-:B------:R-:W-:Y:S01]  /*1bf40*/  HADD2.F32 R127, -RZ, R9.reuse.H0_H0 ;  /* 0x20000009ff7f7230 */ /* 0x100fe20000004100 */
[----:B------:R-:W-:Y:S01]  /*1bf50*/  FMUL.FTZ R11, R11, R116 ;  /* 0x000000740b0b7220 */ /* 0x000fe20000410000 */
[----:B------:R-:W-:Y:S01]  /*1bf60*/  HADD2.F32 R130, -RZ, R9.H1_H1 ;  /* 0x30000009ff827230 */ /* 0x000fe20000004100 */
[----:B------:R-:W-:Y:S02]  /*1bf70*/  FMUL.FTZ R9, R8, R120 ;  /* 0x0000007808097220 */ /* 0x000fe40000410000 */
[----:B------:R-:W-:-:S02]  /*1bf80*/  FFMA.FTZ R10, R121, R116, -R10 ;  /* 0x00000074790a7223 */ /* 0x000fc4000001080a */
[----:B------:R-:W-:Y:S02]  /*1bf90*/  FFMA.FTZ R11, R121, R118, R11 ;  /* 0x00000076790b7223 */ /* 0x000fe4000001000b */
[-C--:B------:R-:W-:Y:S02]  /*1bfa0*/  FMUL.FTZ R121, R8, R119.reuse ;  /* 0x0000007708797220 */ /* 0x080fe40000410000 */
[----:B------:R-:W-:Y:S01]  /*1bfb0*/  FFMA.FTZ R8, R122, R119, -R9 ;  /* 0x000000777a087223 */ /* 0x000fe20000010809 */
[----:B------:R-:W-:Y:S01]  /*1bfc0*/  F2FP.PACK_AB R11, R11, R10 ;  /* 0x0000000a0b0b723e */ /* 0x000fe200000000ff */
[C---:B------:R-:W-:Y:S02]  /*1bfd0*/  FMUL.FTZ R9, R126.reuse, R105 ;  /* 0x000000697e097220 */ /* 0x040fe40000410000 */
[----:B------:R-:W-:Y:S02]  /*1bfe0*/  FMUL.FTZ R126, R126, R108 ;  /* 0x0000006c7e7e7220 */ /* 0x000fe40000410000 */
[----:B------:R-:W-:-:S02]  /*1bff0*/  FMUL.FTZ R116, R130, R117 ;  /* 0x0000007582747220 */ /* 0x000fc40000410000 */
[----:B------:R-:W-:Y:S02]  /*1c000*/  FMUL.FTZ R130, R130, R109 ;  /* 0x0000006d82827220 */ /* 0x000fe40000410000 */
[C---:B------:R-:W-:Y:S02]  /*1c010*/  FFMA.FTZ R9, R123.reuse, R108, -R9 ;  /* 0x0000006c7b097223 */ /* 0x040fe40000010809 */
[----:B------:R-:W-:Y:S02]  /*1c020*/  FFMA.FTZ R126, R123, R105, R126 ;  /* 0x000000697b7e7223 */ /* 0x000fe4000001007e */
[----:B------:R-:W-:Y:S02]  /*1c030*/  FFMA.FTZ R121, R122, R120, R121 ;  /* 0x000000787a797223 */ /* 0x000fe40000010079 */
[C---:B------:R-:W-:Y:S01]  /*1c040*/  FFMA.FTZ R116, R127.reuse, R109, -R116 ;  /* 0x0000006d7f747223 */ /* 0x040fe20000010874 */
[----:B------:R-:W-:Y:S01]  /*1c050*/  F2FP.PACK_AB R10, R126, R9 ;  /* 0x000000097e0a723e */ /* 0x000fe200000000ff */
[----:B------:R-:W-:Y:S01]  /*1c060*/  FFMA.FTZ R117, R127, R117, R130 ;  /* 0x000000757f757223 */ /* 0x000fe20000010082 */
[----:B------:R-:W-:-:S04]  /*1c070*/  F2FP.PACK_AB R8, R121, R8 ;  /* 0x000000087908723e */ /* 0x000fc800000000ff */
[----:B------:R-:W-:-:S05]  /*1c080*/  F2FP.PACK_AB R9, R117, R116 ;  /* 0x000000747509723e */ /* 0x000fca00000000ff */
[----:B------:R1:W-:Y:S02]  /*1c090*/  ST.E.128 [R14.64], R8 ;  /* 0x000000080e007985 */ /* 0x0003e4000c101d08 */
.L_x_1196:
[----:B------:R-:W-:Y:S05]  /*1c0a0*/  BSYNC B0 ;  /* 0x0000000000007941 */ /* 0x000fea0003800000 */
.L_x_1195:
[----:B-1----:R-:W-:Y:S01]  /*1c0b0*/  IADD3 R9, R17, 0x20, RZ ;  /* 0x0000002011097810 */ /* 0x002fe20007ffe0ff */
[----:B------:R-:W-:Y:S03]  /*1c0c0*/  BSSY B0, `(.L_x_1197) ;  /* 0x000002d000007945 */ /* 0x000fe60003800000 */
[----:B------:R-:W-:-:S13]  /*1c0d0*/  ISETP.GE.AND P0, PT, R9, R70, PT ;  /* 0x000000460900720c */ /* 0x000fda0003f06270 */
[----:B------:R-:W-:Y:S05]  /*1c0e0*/  @P0 BRA `(.L_x_1198) ;  /* 0x000002a000000947 */ /* 0x000fea0003800000 */
[----:B------:R-:W2:Y:S01]  /*1c0f0*/  LD.E.128 R8, [R14.64+0x4000] ;  /* 0x004000080e087980 */ /* 0x000ea2000c101d00 */
[----:B------:R-:W-:Y:S01]  /*1c100*/  SHF.R.U64 R108, R132, 0x10, R133 ;  /* 0x00000010846c7819 */ /* 0x000fe20000001285 */
[--C-:B------:R-:W-:Y:S01]  /*1c110*/  HADD2.F32 R116, -RZ, R99.reuse.H1_H1 ;  /* 0x30000063ff747230 */ /* 0x100fe20000004100 */
[----:B------:R-:W-:Y:S01]  /*1c120*/  SHF.R.U64 R105, R134, 0x10, R135 ;  /* 0x0000001086697819 */ /* 0x000fe20000001287 */
[--C-:B------:R-:W-:Y:S01]  /*1c130*/  HADD2.F32 R109, -RZ, R104.reuse.H1_H1 ;  /* 0x30000068ff6d7230 */ /* 0x100fe20000004100 */
[----:B------:R-:W-:Y:S01]  /*1c140*/  SHF.R.U32.HI R132, RZ, 0x10, R133 ;  /* 0x00000010ff847819 */ /* 0x000fe20000011685 */
[----:B------:R-:W-:Y:S01]  /*1c150*/  HADD2.F32 R99, -RZ, R99.H0_H0 ;  /* 0x20000063ff637230 */ /* 0x000fe20000004100 */
[----:B------:R-:W-:Y:S01]  /*1c160*/  SHF.R.U32.HI R134, RZ, 0x10, R135 ;  /* 0x00000010ff867819 */ /* 0x000fe20000011687 */
[----:B------:R-:W-:Y:S02]  /*1c170*/  HADD2.F32 R104, -RZ, R104.H0_H0 ;  /* 0x20000068ff687230 */ /* 0x000fe40000004100 */
[----:B------:R-:W-:-:S02]  /*1c180*/  HADD2.F32 R132, -RZ, R132.H0_H0 ;  /* 0x20000084ff847230 */ /* 0x000fc40000004100 */
[----:B------:R-:W-:Y:S02]  /*1c190*/  HADD2.F32 R134, -RZ, R134.H0_H0 ;  /* 0x20000086ff867230 */ /* 0x000fe40000004100 */
[----:B------:R-:W-:Y:S02]  /*1c1a0*/  HADD2.F32 R108, -RZ, R108.H0_H0 ;  /* 0x2000006cff6c7230 */ /* 0x000fe40000004100 */
[----:B------:R-:W-:Y:S02]  /*1c1b0*/  HADD2.F32 R105, -RZ, R105.H0_H0 ;  /* 0x20000069ff697230 */ /* 0x000fe40000004100 */
[--C-:B--2---:R-:W-:Y:S02]  /*1c1c0*/  HADD2.F32 R117, -RZ, R11.reuse.H0_H0 ;  /* 0x2000000bff757230 */ /* 0x104fe40000004100 */
[----:B------:R-:W-:Y:S02]  /*1c1d0*/  HADD2.F32 R11, -RZ, R11.H1_H1 ;  /* 0x3000000bff0b7230 */ /* 0x000fe40000004100 */
[----:B------:R-:W-:-:S02]  /*1c1e0*/  HADD2.F32 R118, -RZ, R8.H0_H0 ;  /* 0x20000008ff767230 */ /* 0x000fc40000004100 */
[--C-:B------:R-:W-:Y:S02]  /*1c1f0*/  HADD2.F32 R119, -RZ, R10.reuse.H0_H0 ;  /* 0x2000000aff777230 */ /* 0x100fe40000004100 */
[----:B------:R-:W-:Y:S01]  /*1c200*/  HADD2.F32 R120, -RZ, R10.H1_H1 ;  /* 0x3000000aff787230 */ /* 0x000fe20000004100 */
[C---:B------:R-:W-:Y:S01]  /*1c210*/  FMUL.FTZ R10, R11.reuse, R132 ;  /* 0x000000840b0a7220 */ /* 0x040fe20000410000 */
[----:B------:R-:W-:Y:S01]  /*1c220*/  HADD2.F32 R8, -RZ, R8.H1_H1 ;  /* 0x30000008ff087230 */ /* 0x000fe20000004100 */
[-C--:B------:R-:W-:Y:S01]  /*1c230*/  FMUL.FTZ R11, R11, R134.reuse ;  /* 0x000000860b0b7220 */ /* 0x080fe20000410000 */
[--C-:B------:R-:W-:Y:S01]  /*1c240*/  HADD2.F32 R121, -RZ, R9.reuse.H0_H0 ;  /* 0x20000009ff797230 */ /* 0x100fe20000004100 */
[C---:B------:R-:W-:Y:S01]  /*1c250*/  FFMA.FTZ R10, R117.reuse, R134, -R10 ;  /* 0x00000086750a7223 */ /* 0x040fe2000001080a */
[----:B------:R-:W-:Y:S01]  /*1c260*/  HADD2.F32 R122, -RZ, R9.H1_H1 ;  /* 0x30000009ff7a7230 */ /* 0x000fe20000004100 */
[----:B------:R-:W-:Y:S02]  /*1c270*/  FMUL.FTZ R9, R8, R116 ;  /* 0x0000007408097220 */ /* 0x000fe40000410000 */
[----:B------:R-:W-:-:S02]  /*1c280*/  FFMA.FTZ R11, R117, R132, R11 ;  /* 0x00000084750b7223 */ /* 0x000fc4000001000b */
[-C--:B------:R-:W-:Y:S02]  /*1c290*/  FMUL.FTZ R117, R8, R109.reuse ;  /* 0x0000006d08757220 */ /* 0x080fe40000410000 */
[C---:B------:R-:W-:Y:S01]  /*1c2a0*/  FFMA.FTZ R8, R118.reuse, R109, -R9 ;  /* 0x0000006d76087223 */ /* 0x040fe20000010809 */
[----:B------:R-:W-:Y:S01]  /*1c2b0*/  F2FP.PACK_AB R11, R11, R10 ;  /* 0x0000000a0b0b723e */ /* 0x000fe200000000ff */
[----:B------:R-:W-:Y:S02]  /*1c2c0*/  FFMA.FTZ R117, R118, R116, R117 ;  /* 0x0000007476757223 */ /* 0x000fe40000010075 */
[C---:B------:R-:W-:Y:S02]  /*1c2d0*/  FMUL.FTZ R9, R120.reuse, R99 ;  /* 0x0000006378097220 */ /* 0x040fe40000410000 */
[----:B------:R-:W-:Y:S01]  /*1c2e0*/  FMUL.FTZ R120, R120, R104 ;  /* 0x0000006878787220 */ /* 0x000fe20000410000 */
[----:B------:R-:W-:Y:S01]  /*1c2f0*/  F2FP.PACK_AB R8, R117, R8 ;  /* 0x000000087508723e */ /* 0x000fe200000000ff */
[----:B------:R-:W-:-:S02]  /*1c300*/  FMUL.FTZ R116, R122, R108 ;  /* 0x0000006c7a747220 */ /* 0x000fc40000410000 */
[----:B------:R-:W-:Y:S02]  /*1c310*/  FMUL.FTZ R122, R122, R105 ;  /* 0x000000697a7a7220 */ /* 0x000fe40000410000 */
[C---:B------:R-:W-:Y:S02]  /*1c320*/  FFMA.FTZ R9, R119.reuse, R104, -R9 ;  /* 0x0000006877097223 */ /* 0x040fe40000010809 */
[----:B------:R-:W-:Y:S02]  /*1c330*/  FFMA.FTZ R120, R119, R99, R120 ;  /* 0x0000006377787223 */ /* 0x000fe40000010078 */
[C---:B------:R-:W-:Y:S02]  /*1c340*/  FFMA.FTZ R116, R121.reuse, R105, -R116 ;  /* 0x0000006979747223 */ /* 0x040fe40000010874 */
[----:B------:R-:W-:Y:S01]  /*1c350*/  FFMA.FTZ R121, R121, R108, R122 ;  /* 0x0000006c79797223 */ /* 0x000fe2000001007a */
[----:B------:R-:W-:-:S04]  /*1c360*/  F2FP.PACK_AB R10, R120, R9 ;  /* 0x00000009780a723e */ /* 0x000fc800000000ff */
[----:B------:R-:W-:-:S05]  /*1c370*/  F2FP.PACK_AB R9, R121, R116 ;  /* 0x000000747909723e */ /* 0x000fca00000000ff */
[----:B------:R1:W-:Y:S02]  /*1c380*/  ST.E.128 [R14.64+0x4000], R8 ;  /* 0x004000080e007985 */ /* 0x0003e4000c101d08 */
.L_x_1198:
[----:B------:R-:W-:Y:S05]  /*1c390*/  BSYNC B0 ;  /* 0x0000000000007941 */ /* 0x000fea0003800000 */
.L_x_1197:
[----:B-1----:R-:W-:Y:S01]  /*1c3a0*/  IADD3 R9, R17, 0x40, RZ ;  /* 0x0000004011097810 */ /* 0x002fe20007ffe0ff */
[----:B------:R-:W-:Y:S03]  /*1c3b0*/  BSSY B0, `(.L_x_1199) ;  /* 0x000002d000007945 */ /* 0x000fe60003800000 */
[----:B------:R-:W-:-:S13]  /*1c3c0*/  ISETP.GE.AND P0, PT, R9, R70, PT ;  /* 0x000000460900720c */ /* 0x000fda0003f06270 */
[----:B------:R-:W-:Y:S05]  /*1c3d0*/  @P0 BRA `(.L_x_1200) ;  /* 0x000002a000000947 */ /* 0x000fea0003800000 */
[----:B------:R-:W2:Y:S01]  /*1c3e0*/  LD.E.128 R8, [R14.64+0x8000] ;  /* 0x008000080e087980 */ /* 0x000ea2000c101d00 */
[----:B------:R-:W-:Y:S01]  /*1c3f0*/  SHF.R.U64 R104, R124, 0x10, R125 ;  /* 0x000000107c687819 */ /* 0x000fe2000000127d */
[----:B------:R-:W-:Y:S01]  /*1c400*/  HADD2.F32 R108, -RZ, R96.H1_H1 ;  /* 0x30000060ff6c7230 */ /* 0x000fe20000004100 */
[----:B------:R-:W-:Y:S01]  /*1c410*/  SHF.R.U64 R99, R128, 0x10, R129 ;  /* 0x0000001080637819 */ /* 0x000fe20000001281 */
[----:B------:R-:W-:Y:S01]  /*1c420*/  HADD2.F32 R105, -RZ, R98.H1_H1 ;  /* 0x30000062ff697230 */ /* 0x000fe20000004100 */
        /* <DEDUP_REMOVED lines=29> */
[-C--:B------:R-:W-:Y:S02]  /*1c600*/  FMUL.FTZ R120, R120, R99.reuse ;  /* 0x0000006378787220 */ /* 0x080fe40000410000 */
[C---:B------:R-:W-:Y:S02]  /*1c610*/  FFMA.FTZ R9, R117.reuse, R98, -R9 ;  /* 0x0000006275097223 */ /* 0x040fe40000010809 */
[----:B------:R-:W-:Y:S02]  /*1c620*/  FFMA.FTZ R118, R117, R96, R118 ;  /* 0x0000006075767223 */ /* 0x000fe40000010076 */
[C---:B------:R-:W-:Y:S02]  /*1c630*/  FFMA.FTZ R108, R119.reuse, R99, -R108 ;  /* 0x00000063776c7223 */ /* 0x040fe4000001086c */
[----:B------:R-:W-:Y:S01]  /*1c640*/  FFMA.FTZ R119, R119, R104, R120 ;  /* 0x0000006877777223 */ /* 0x000fe20000010078 */
[----:B------:R-:W-:-:S04]  /*1c650*/  F2FP.PACK_AB R10, R118, R9 ;  /* 0x00000009760a723e */ /* 0x000fc800000000ff */
[----:B------:R-:W-:-:S05]  /*1c660*/  F2FP.PACK_AB R9, R119, R108 ;  /* 0x0000006c7709723e */ /* 0x000fca00000000ff */
[----:B------:R1:W-:Y:S02]  /*1c670*/  ST.E.128 [R14.64+0x8000], R8 ;  /* 0x008000080e007985 */ /* 0x0003e4000c101d08 */
.L_x_1200:
[----:B------:R-:W-:Y:S05]  /*1c680*/  BSYNC B0 ;  /* 0x0000000000007941 */ /* 0x000fea0003800000 */
.L_x_1199:
[----:B-1----:R-:W-:-:S04]  /*1c690*/  IADD3 R9, R17, 0x60, RZ ;  /* 0x0000006011097810 */ /* 0x002fc80007ffe0ff */
[----:B------:R-:W-:-:S13]  /*1c6a0*/  ISETP.GE.AND P0, PT, R9, R70, PT ;  /* 0x000000460900720c */ /* 0x000fda0003f06270 */
[----:B------:R-:W-:Y:S05]  /*1c6b0*/  @P0 BRA `(.L_x_1194) ;  /* 0x000002a000000947 */ /* 0x000fea0003800000 */
[----:B------:R-:W2:Y:S01]  /*1c6c0*/  LD.E.128 R8, [R14.64+0xc000] ;  /* 0x00c000080e087980 */ /* 0x000ea2000c101d00 */
[----:B------:R-:W-:Y:S01]  /*1c6d0*/  SHF.R.U64 R98, R112, 0x10, R113 ;  /* 0x0000001070627819 */ /* 0x000fe20000001271 */
[--C-:B------:R-:W-:Y:S01]  /*1c6e0*/  HADD2.F32 R104, -RZ, R90.reuse.H1_H1 ;  /* 0x3000005aff687230 */ /* 0x100fe20000004100 */
        /* <DEDUP_REMOVED lines=9> */
[--C-:B--2---:R-:W-:Y:S02]  /*1c780*/  HADD2.F32 R105, -RZ, R11.reuse.H0_H0 ;  /* 0x2000000bff697230 */ /* 0x104fe40000004100 */
[----:B------:R-:W-:Y:S02]  /*1c790*/  HADD2.F32 R11, -RZ, R11.H1_H1 ;  /* 0x3000000bff0b7230 */ /* 0x000fe40000004100 */
[----:B------:R-:W-:Y:S02]  /*1c7a0*/  HADD2.F32 R108, -RZ, R8.H0_H0 ;  /* 0x20000008ff6c7230 */ /* 0x000fe40000004100 */
[----:B------:R-:W-:-:S02]  /*1c7b0*/  HADD2.F32 R109, -RZ, R10.H0_H0 ;  /* 0x2000000aff6d7230 */ /* 0x000fc40000004100 */
[----:B------:R-:W-:Y:S01]  /*1c7c0*/  HADD2.F32 R113, -RZ, R10.H1_H1 ;  /* 0x3000000aff717230 */ /* 0x000fe20000004100 */
[C---:B------:R-:W-:Y:S01]  /*1c7d0*/  FMUL.FTZ R10, R11.reuse, R112 ;  /* 0x000000700b0a7220 */ /* 0x040fe20000410000 */
[----:B------:R-:W-:Y:S01]  /*1c7e0*/  HADD2.F32 R8, -RZ, R8.H1_H1 ;  /* 0x30000008ff087230 */ /* 0x000fe20000004100 */
[-C--:B------:R-:W-:Y:S01]  /*1c7f0*/  FMUL.FTZ R11, R11, R114.reuse ;  /* 0x000000720b0b7220 */ /* 0x080fe20000410000 */
[--C-:B------:R-:W-:Y:S01]  /*1c800*/  HADD2.F32 R115, -RZ, R9.reuse.H0_H0 ;  /* 0x20000009ff737230 */ /* 0x100fe20000004100 */
[C---:B------:R-:W-:Y:S01]  /*1c810*/  FFMA.FTZ R10, R105.reuse, R114, -R10 ;  /* 0x00000072690a7223 */ /* 0x040fe2000001080a */
[----:B------:R-:W-:Y:S01]  /*1c820*/  HADD2.F32 R116, -RZ, R9.H1_H1 ;  /* 0x30000009ff747230 */ /* 0x000fe20000004100 */
[C---:B------:R-:W-:Y:S02]  /*1c830*/  FMUL.FTZ R9, R8.reuse, R104 ;  /* 0x0000006808097220 */ /* 0x040fe40000410000 */
[----:B------:R-:W-:Y:S01]  /*1c840*/  FFMA.FTZ R11, R105, R112, R11 ;  /* 0x00000070690b7223 */ /* 0x000fe2000001000b */
[----:B------:R-:W-:Y:S01]  /*1c850*/  HADD2.F32 R112, -RZ, R91.H0_H0 ;  /* 0x2000005bff707230 */ /* 0x000fe20000004100 */
[----:B------:R-:W-:-:S02]  /*1c860*/  FMUL.FTZ R105, R8, R99 ;  /* 0x0000006308697220 */ /* 0x000fc40000410000 */
[----:B------:R-:W-:Y:S01]  /*1c870*/  FFMA.FTZ R8, R108, R99, -R9 ;  /* 0x000000636c087223 */ /* 0x000fe20000010809 */
[----:B------:R-:W-:Y:S01]  /*1c880*/  F2FP.PACK_AB R11, R11, R10 ;  /* 0x0000000a0b0b723e */ /* 0x000fe200000000ff */
[C---:B------:R-:W-:Y:S02]  /*1c890*/  FMUL.FTZ R9, R113.reuse, R90 ;  /* 0x0000005a71097220 */ /* 0x040fe40000410000 */
[----:B------:R-:W-:Y:S02]  /*1c8a0*/  FMUL.FTZ R113, R113, R112 ;  /* 0x0000007071717220 */ /* 0x000fe40000410000 */
[C---:B------:R-:W-:Y:S02]  /*1c8b0*/  FMUL.FTZ R91, R116.reuse, R98 ;  /* 0x00000062745b7220 */ /* 0x040fe40000410000 */
[----:B------:R-:W-:Y:S02]  /*1c8c0*/  FMUL.FTZ R116, R116, R96 ;  /* 0x0000006074747220 */ /* 0x000fe40000410000 */
[----:B------:R-:W-:-:S02]  /*1c8d0*/  FFMA.FTZ R9, R109, R112, -R9 ;  /* 0x000000706d097223 */ /* 0x000fc40000010809 */
[----:B------:R-:W-:Y:S02]  /*1c8e0*/  FFMA.FTZ R90, R109, R90, R113 ;  /* 0x0000005a6d5a7223 */ /* 0x000fe40000010071 */
[----:B------:R-:W-:Y:S02]  /*1c8f0*/  FFMA.FTZ R105, R108, R104, R105 ;  /* 0x000000686c697223 */ /* 0x000fe40000010069 */
[C---:B------:R-:W-:Y:S01]  /*1c900*/  FFMA.FTZ R91, R115.reuse, R96, -R91 ;  /* 0x00000060735b7223 */ /* 0x040fe2000001085b */
[----:B------:R-:W-:Y:S01]  /*1c910*/  F2FP.PACK_AB R10, R90, R9 ;  /* 0x000000095a0a723e */ /* 0x000fe200000000ff */
[----:B------:R-:W-:Y:S01]  /*1c920*/  FFMA.FTZ R116, R115, R98, R116 ;  /* 0x0000006273747223 */ /* 0x000fe20000010074 */
[----:B------:R-:W-:-:S04]  /*1c930*/  F2FP.PACK_AB R8, R105, R8 ;  /* 0x000000086908723e */ /* 0x000fc800000000ff */
[----:B------:R-:W-:-:S05]  /*1c940*/  F2FP.PACK_AB R9, R116, R91 ;  /* 0x0000005b7409723e */ /* 0x000fca00000000ff */
[----:B------:R1:W-:Y:S02]  /*1c950*/  ST.E.128 [R14.64+0xc000], R8 ;  /* 0x00c000080e007985 */ /* 0x0003e4000c101d08 */
.L_x_1194:
[----:B------:R-:W-:Y:S05]  /*1c960*/  BSYNC B1 ;  /* 0x0000000000017941 */ /* 0x000fea0003800000 */
.L_x_1193:
[----:B-1----:R-:W-:Y:S01]  /*1c970*/  IADD3 R9, R97, 0x20, RZ ;  /* 0x0000002061097810 */ /* 0x002fe20007ffe0ff */
[----:B------:R-:W-:Y:S03]  /*1c980*/  BSSY B1, `(.L_x_1201) ;  /* 0x00000bc000017945 */ /* 0x000fe60003800000 */
[----:B------:R-:W-:-:S13]  /*1c990*/  ISETP.GE.AND P0, PT, R9, R36, PT ;  /* 0x000000240900720c */ /* 0x000fda0003f06270 */
[----:B------:R-:W-:Y:S05]  /*1c9a0*/  @P0 BRA `(.L_x_1202) ;  /* 0x00000b9000000947 */ /* 0x000fea0003800000 */
[----:B------:R-:W-:Y:S01]  /*1c9b0*/  ISETP.GE.AND P0, PT, R17, R70, PT ;  /* 0x000000461100720c */ /* 0x000fe20003f06270 */
[----:B------:R-:W-:-:S12]  /*1c9c0*/  BSSY B0, `(.L_x_1203) ;  /* 0x000002c000007945 */ /* 0x000fd80003800000 */
        /* <DEDUP_REMOVED lines=15> */
[--C-:B------:R-:W-:Y:S02]  /*1cac0*/  HADD2.F32 R105, -RZ, R8.reuse.H0_H0 ;  /* 0x20000008ff697230 */ /* 0x100fe40000004100 */
[----:B------:R-:W-:-:S02]  /*1cad0*/  HADD2.F32 R107, -RZ, R8.H1_H1 ;  /* 0x30000008ff6b7230 */ /* 0x000fc40000004100 */
[--C-:B------:R-:W-:Y:S02]  /*1cae0*/  HADD2.F32 R8, -RZ, R10.reuse.H0_H0 ;  /* 0x2000000aff087230 */ /* 0x100fe40000004100 */
[----:B------:R-:W-:Y:S01]  /*1caf0*/  HADD2.F32 R104, -RZ, R10.H1_H1 ;  /* 0x3000000aff687230 */ /* 0x000fe20000004100 */
[C---:B------:R-:W-:Y:S01]  /*1cb00*/  FMUL.FTZ R10, R11.reuse, R106 ;  /* 0x0000006a0b0a7220 */ /* 0x040fe20000410000 */
[--C-:B------:R-:W-:Y:S01]  /*1cb10*/  HADD2.F32 R108, -RZ, R9.reuse.H0_H0 ;  /* 0x20000009ff6c7230 */ /* 0x100fe20000004100 */
[----:B------:R-:W-:Y:S01]  /*1cb20*/  FMUL.FTZ R11, R11, R110 ;  /* 0x0000006e0b0b7220 */ /* 0x000fe20000410000 */
[----:B------:R-:W-:Y:S01]  /*1cb30*/  HADD2.F32 R109, -RZ, R9.H1_H1 ;  /* 0x30000009ff6d7230 */ /* 0x000fe20000004100 */
[----:B------:R-:W-:Y:S02]  /*1cb40*/  FMUL.FTZ R9, R107, R98 ;  /* 0x000000626b097220 */ /* 0x000fe40000410000 */
[C---:B------:R-:W-:Y:S02]  /*1cb50*/  FFMA.FTZ R10, R99.reuse, R110, -R10 ;  /* 0x0000006e630a7223 */ /* 0x040fe4000001080a */
[----:B------:R-:W-:Y:S01]  /*1cb60*/  FFMA.FTZ R11, R99, R106, R11 ;  /* 0x0000006a630b7223 */ /* 0x000fe2000001000b */
[----:B------:R-:W-:Y:S01]  /*1cb70*/  HADD2.F32 R99, -RZ, R86.H0_H0 ;  /* 0x20000056ff637230 */ /* 0x000fe20000004100 */
[----:B------:R-:W-:-:S02]  /*1cb80*/  FMUL.FTZ R107, R107, R96 ;  /* 0x000000606b6b7220 */ /* 0x000fc40000410000 */
[----:B------:R-:W-:Y:S01]  /*1cb90*/  FFMA.FTZ R9, R105, R96, -R9 ;  /* 0x0000006069097223 */ /* 0x000fe20000010809 */
[----:B------:R-:W-:Y:S01]  /*1cba0*/  F2FP.PACK_AB R11, R11, R10 ;  /* 0x0000000a0b0b723e */ /* 0x000fe200000000ff */
[----:B------:R-:W-:Y:S02]  /*1cbb0*/  FFMA.FTZ R98, R105, R98, R107 ;  /* 0x0000006269627223 */ /* 0x000fe4000001006b */
[C---:B------:R-:W-:Y:S02]  /*1cbc0*/  FMUL.FTZ R86, R104.reuse, R99 ;  /* 0x0000006368567220 */ /* 0x040fe40000410000 */
[C---:B------:R-:W-:Y:S02]  /*1cbd0*/  FMUL.FTZ R105, R109.reuse, R91 ;  /* 0x0000005b6d697220 */ /* 0x040fe40000410000 */
[----:B------:R-:W-:Y:S02]  /*1cbe0*/  FMUL.FTZ R104, R104, R87 ;  /* 0x0000005768687220 */ /* 0x000fe40000410000 */
[----:B------:R-:W-:-:S02]  /*1cbf0*/  FMUL.FTZ R109, R109, R90 ;  /* 0x0000005a6d6d7220 */ /* 0x000fc40000410000 */
[----:B------:R-:W-:Y:S02]  /*1cc00*/  FFMA.FTZ R105, R108, R90, -R105 ;  /* 0x0000005a6c697223 */ /* 0x000fe40000010869 */
[C---:B------:R-:W-:Y:S02]  /*1cc10*/  FFMA.FTZ R86, R8.reuse, R87, -R86 ;  /* 0x0000005708567223 */ /* 0x040fe40000010856 */
[----:B------:R-:W-:Y:S01]  /*1cc20*/  FFMA.FTZ R99, R8, R99, R104 ;  /* 0x0000006308637223 */ /* 0x000fe20000010068 */
[----:B------:R-:W-:Y:S01]  /*1cc30*/  F2FP.PACK_AB R8, R98, R9 ;  /* 0x000000096208723e */ /* 0x000fe200000000ff */
[----:B------:R-:W-:-:S03]  /*1cc40*/  FFMA.FTZ R108, R108, R91, R109 ;  /* 0x0000005b6c6c7223 */ /* 0x000fc6000001006d */
[----:B------:R-:W-:Y:S02]  /*1cc50*/  F2FP.PACK_AB R10, R99, R86 ;  /* 0x00000056630a723e */ /* 0x000fe400000000ff */
[----:B------:R-:W-:-:S05]  /*1cc60*/  F2FP.PACK_AB R9, R108, R105 ;  /* 0x000000696c09723e */ /* 0x000fca00000000ff */
[----:B------:R1:W-:Y:S02]  /*1cc70*/  ST.E.128 [R14.64+0x1000], R8 ;  /* 0x001000080e007985 */ /* 0x0003e4000c101d08 */
.L_x_1204:
[----:B------:R-:W-:Y:S05]  /*1cc80*/  BSYNC B0 ;  /* 0x0000000000007941 */ /* 0x000fea0003800000 */
.L_x_1203:
        /* <DEDUP_REMOVED lines=20> */
[----:B------:R-:W-:Y:S01]  /*1cdd0*/  HADD2.F32 R8, -RZ, R8.H1_H1 ;  /* 0x30000008ff087230 */ /* 0x000fe20000004100 */
[C---:B------:R-:W-:Y:S01]  /*1cde0*/  FMUL.FTZ R101, R11.reuse, R100 ;  /* 0x000000640b657220 */ /* 0x040fe20000410000 */
[--C-:B------:R-:W-:Y:S01]  /*1cdf0*/  HADD2.F32 R99, -RZ, R10.reuse.H0_H0 ;  /* 0x2000000aff637230 */ /* 0x100fe20000004100 */
[-C--:B------:R-:W-:Y:S01]  /*1ce00*/  FMUL.FTZ R11, R11, R102.reuse ;  /* 0x000000660b0b7220 */ /* 0x080fe20000410000 */
[--C-:B------:R-:W-:Y:S01]  /*1ce10*/  HADD2.F32 R103, -RZ, R9.reuse.H0_H0 ;  /* 0x20000009ff677230 */ /* 0x100fe20000004100 */
[----:B------:R-:W-:Y:S01]  /*1ce20*/  FFMA.FTZ R101, R96, R102, -R101 ;  /* 0x0000006660657223 */ /* 0x000fe20000010865 */
[----:B------:R-:W-:Y:S01]  /*1ce30*/  HADD2.F32 R104, -RZ, R9.H1_H1 ;  /* 0x30000009ff687230 */ /* 0x000fe20000004100 */
[----:B------:R-:W-:Y:S01]  /*1ce40*/  FMUL.FTZ R9, R8, R91 ;  /* 0x0000005b08097220 */ /* 0x000fe20000410000 */
[----:B------:R-:W-:Y:S01]  /*1ce50*/  HADD2.F32 R10, -RZ, R10.H1_H1 ;  /* 0x3000000aff0a7230 */ /* 0x000fe20000004100 */
[----:B------:R-:W-:Y:S02]  /*1ce60*/  FFMA.FTZ R96, R96, R100, R11 ;  /* 0x0000006460607223 */ /* 0x000fe4000001000b */
[----:B------:R-:W-:-:S02]  /*1ce70*/  FMUL.FTZ R8, R8, R90 ;  /* 0x0000005a08087220 */ /* 0x000fc40000410000 */
[----:B------:R-:W-:Y:S02]  /*1ce80*/  FFMA.FTZ R9, R98, R90, -R9 ;  /* 0x0000005a62097223 */ /* 0x000fe40000010809 */
[----:B------:R-:W-:Y:S02]  /*1ce90*/  FMUL.FTZ R11, R10, R76 ;  /* 0x0000004c0a0b7220 */ /* 0x000fe40000410000 */
[----:B------:R-:W-:Y:S02]  /*1cea0*/  FMUL.FTZ R90, R104, R87 ;  /* 0x00000057685a7220 */ /* 0x000fe40000410000 */
[----:B------:R-:W-:Y:S02]  /*1ceb0*/  FMUL.FTZ R10, R10, R80 ;  /* 0x000000500a0a7220 */ /* 0x000fe40000410000 */
[----:B------:R-:W-:Y:S02]  /*1cec0*/  FMUL.FTZ R104, R104, R86 ;  /* 0x0000005668687220 */ /* 0x000fe40000410000 */
[----:B------:R-:W-:-:S02]  /*1ced0*/  FFMA.FTZ R8, R98, R91, R8 ;  /* 0x0000005b62087223 */ /* 0x000fc40000010008 */
[C---:B------:R-:W-:Y:S01]  /*1cee0*/  FFMA.FTZ R80, R99.reuse, R80, -R11 ;  /* 0x0000005063507223 */ /* 0x040fe2000001080b */
[----:B------:R-:W-:Y:S01]  /*1cef0*/  F2FP.PACK_AB R11, R96, R101 ;  /* 0x00000065600b723e */ /* 0x000fe200000000ff */
[----:B------:R-:W-:Y:S01]  /*1cf00*/  FFMA.FTZ R99, R99, R76, R10 ;  /* 0x0000004c63637223 */ /* 0x000fe2000001000a */
[----:B------:R-:W-:Y:S01]  /*1cf10*/  F2FP.PACK_AB R8, R8, R9 ;  /* 0x000000090808723e */ /* 0x000fe200000000ff */
[C---:B------:R-:W-:Y:S02]  /*1cf20*/  FFMA.FTZ R90, R103.reuse, R86, -R90 ;  /* 0x00000056675a7223 */ /* 0x040fe4000001085a */
[----:B------:R-:W-:Y:S01]  /*1cf30*/  FFMA.FTZ R87, R103, R87, R104 ;  /* 0x0000005767577223 */ /* 0x000fe20000010068 */
[----:B------:R-:W-:-:S04]  /*1cf40*/  F2FP.PACK_AB R10, R99, R80 ;  /* 0x00000050630a723e */ /* 0x000fc800000000ff */
[----:B------:R-:W-:-:S05]  /*1cf50*/  F2FP.PACK_AB R9, R87, R90 ;  /* 0x0000005a5709723e */ /* 0x000fca00000000ff */
[----:B------:R1:W-:Y:S02]  /*1cf60*/  ST.E.128 [R14.64+0x5000], R8 ;  /* 0x005000080e007985 */ /* 0x0003e4000c101d08 */
.L_x_1206:
[----:B------:R-:W-:Y:S05]  /*1cf70*/  BSYNC B0 ;  /* 0x0000000000007941 */ /* 0x000fea0003800000 */
.L_x_1205:
        /* <DEDUP_REMOVED lines=19> */
[----:B------:R-:W-:Y:S01]  /*1d0b0*/  HADD2.F32 R8, -RZ, R8.H1_H1 ;  /* 0x30000008ff087230 */ /* 0x000fe20000004100 */
[C---:B------:R-:W-:Y:S01]  /*1d0c0*/  FMUL.FTZ R95, R11.reuse, R92 ;  /* 0x0000005c0b5f7220 */ /* 0x040fe20000410000 */
[--C-:B------:R-:W-:Y:S01]  /*1d0d0*/  HADD2.F32 R93, -RZ, R10.reuse.H0_H0 ;  /* 0x2000000aff5d7230 */ /* 0x100fe20000004100 */
[-C--:B------:R-:W-:Y:S01]  /*1d0e0*/  FMUL.FTZ R11, R11, R94.reuse ;  /* 0x0000005e0b0b7220 */ /* 0x080fe20000410000 */
[----:B------:R-:W-:Y:S01]  /*1d0f0*/  HADD2.F32 R10, -RZ, R10.H1_H1 ;  /* 0x3000000aff0a7230 */ /* 0x000fe20000004100 */
[C---:B------:R-:W-:Y:S01]  /*1d100*/  FFMA.FTZ R95, R90.reuse, R94, -R95 ;  /* 0x0000005e5a5f7223 */ /* 0x040fe2000001085f */
[--C-:B------:R-:W-:Y:S01]  /*1d110*/  HADD2.F32 R98, -RZ, R9.reuse.H1_H1 ;  /* 0x30000009ff627230 */ /* 0x100fe20000004100 */
[----:B------:R-:W-:Y:S01]  /*1d120*/  FFMA.FTZ R90, R90, R92, R11 ;  /* 0x0000005c5a5a7223 */ /* 0x000fe2000001000b */
[----:B------:R-:W-:Y:S01]  /*1d130*/  HADD2.F32 R11, -RZ, R80.H0_H0 ;  /* 0x20000050ff0b7230 */ /* 0x000fe20000004100 */
[----:B------:R-:W-:Y:S01]  /*1d140*/  FMUL.FTZ R76, R10, R69 ;  /* 0x000000450a4c7220 */ /* 0x000fe20000410000 */
[----:B------:R-:W-:Y:S01]  /*1d150*/  HADD2.F32 R96, -RZ, R9.H0_H0 ;  /* 0x20000009ff607230 */ /* 0x000fe20000004100 */
[----:B------:R-:W-:-:S02]  /*1d160*/  FMUL.FTZ R9, R8, R87 ;  /* 0x0000005708097220 */ /* 0x000fc40000410000 */
[-C--:B------:R-:W-:Y:S02]  /*1d170*/  FMUL.FTZ R8, R8, R86.reuse ;  /* 0x0000005608087220 */ /* 0x080fe40000410000 */
[----:B------:R-:W-:Y:S02]  /*1d180*/  FMUL.FTZ R80, R98, R11 ;  /* 0x0000000b62507220 */ /* 0x000fe40000410000 */
[----:B------:R-:W-:Y:S02]  /*1d190*/  FMUL.FTZ R10, R10, R71 ;  /* 0x000000470a0a7220 */ /* 0x000fe40000410000 */
[----:B------:R-:W-:Y:S02]  /*1d1a0*/  FMUL.FTZ R98, R98, R99 ;  /* 0x0000006362627220 */ /* 0x000fe40000410000 */
[C---:B------:R-:W-:Y:S02]  /*1d1b0*/  FFMA.FTZ R9, R91.reuse, R86, -R9 ;  /* 0x000000565b097223 */ /* 0x040fe40000010809 */
[----:B------:R-:W-:-:S02]  /*1d1c0*/  FFMA.FTZ R8, R91, R87, R8 ;  /* 0x000000575b087223 */ /* 0x000fc40000010008 */
[C---:B------:R-:W-:Y:S02]  /*1d1d0*/  FFMA.FTZ R76, R93.reuse, R71, -R76 ;  /* 0x000000475d4c7223 */ /* 0x040fe4000001084c */
[----:B------:R-:W-:Y:S01]  /*1d1e0*/  FFMA.FTZ R69, R93, R69, R10 ;  /* 0x000000455d457223 */ /* 0x000fe2000001000a */
[----:B------:R-:W-:Y:S01]  /*1d1f0*/  F2FP.PACK_AB R8, R8, R9 ;  /* 0x000000090808723e */ /* 0x000fe200000000ff */
[C---:B------:R-:W-:Y:S02]  /*1d200*/  FFMA.FTZ R80, R96.reuse, R99, -R80 ;  /* 0x0000006360507223 */ /* 0x040fe40000010850 */
[----:B------:R-:W-:Y:S01]  /*1d210*/  FFMA.FTZ R71, R96, R11, R98 ;  /* 0x0000000b60477223 */ /* 0x000fe20000010062 */
[----:B------:R-:W-:Y:S02]  /*1d220*/  F2FP.PACK_AB R11, R90, R95 ;  /* 0x0000005f5a0b723e */ /* 0x000fe400000000ff */
[----:B------:R-:W-:Y:S02]  /*1d230*/  F2FP.PACK_AB R10, R69, R76 ;  /* 0x0000004c450a723e */ /* 0x000fe400000000ff */
[----:B------:R-:W-:-:S05]  /*1d240*/  F2FP.PACK_AB R9, R71, R80 ;  /* 0x000000504709723e */ /* 0x000fca00000000ff */
[----:B------:R1:W-:Y:S02]  /*1d250*/  ST.E.128 [R14.64+0x9000], R8 ;  /* 0x009000080e007985 */ /* 0x0003e4000c101d08 */
.L_x_1208:
[----:B------:R-:W-:Y:S05]  /*1d260*/  BSYNC B0 ;  /* 0x0000000000007941 */ /* 0x000fea0003800000 */
.L_x_1207:
[----:B-1----:R-:W-:-:S04]  /*1d270*/  IADD3 R9, R17, 0x60, RZ ;  /* 0x0000006011097810 */ /* 0x002fc80007ffe0ff */
        /* <DEDUP_REMOVED lines=22> */
[-C--:B------:R-:W-:Y:S01]  /*1d3e0*/  FMUL.FTZ R11, R11, R88.reuse ;  /* 0x000000580b0b7220 */ /* 0x080fe20000410000 */
[----:B------:R-:W-:Y:S01]  /*1d3f0*/  HADD2.F32 R91, -RZ, R9.H1_H1 ;  /* 0x30000009ff5b7230 */ /* 0x000fe20000004100 */
[C---:B------:R-:W-:Y:S02]  /*1d400*/  FFMA.FTZ R10, R85.reuse, R88, -R10 ;  /* 0x00000058550a7223 */ /* 0x040fe4000001080a */
[----:B------:R-:W-:Y:S01]  /*1d410*/  FFMA.FTZ R11, R85, R84, R11 ;  /* 0x00000054550b7223 */ /* 0x000fe2000001000b */
[----:B------:R-:W-:Y:S01]  /*1d420*/  HADD2.F32 R85, -RZ, R60.H0_H0 ;  /* 0x2000003cff557230 */ /* 0x000fe20000004100 */
[----:B------:R-:W-:-:S02]  /*1d430*/  FMUL.FTZ R9, R89, R80 ;  /* 0x0000005059097220 */ /* 0x000fc40000410000 */
[----:B------:R-:W-:Y:S01]  /*1d440*/  FMUL.FTZ R89, R89, R76 ;  /* 0x0000004c59597220 */ /* 0x000fe20000410000 */
[----:B------:R-:W-:Y:S01]  /*1d450*/  F2FP.PACK_AB R11, R11, R10 ;  /* 0x0000000a0b0b723e */ /* 0x000fe200000000ff */
[----:B------:R-:W-:Y:S02]  /*1d460*/  FFMA.FTZ R9, R87, R76, -R9 ;  /* 0x0000004c57097223 */ /* 0x000fe40000010809 */
[C---:B------:R-:W-:Y:S02]  /*1d470*/  FMUL.FTZ R60, R86.reuse, R85 ;  /* 0x00000055563c7220 */ /* 0x040fe40000410000 */
[C---:B------:R-:W-:Y:S02]  /*1d480*/  FMUL.FTZ R76, R91.reuse, R71 ;  /* 0x000000475b4c7220 */ /* 0x040fe40000410000 */
[----:B------:R-:W-:Y:S02]  /*1d490*/  FMUL.FTZ R86, R86, R61 ;  /* 0x0000003d56567220 */ /* 0x000fe40000410000 */
[----:B------:R-:W-:-:S02]  /*1d4a0*/  FMUL.FTZ R91, R91, R69 ;  /* 0x000000455b5b7220 */ /* 0x000fc40000410000 */
[----:B------:R-:W-:Y:S02]  /*1d4b0*/  FFMA.FTZ R80, R87, R80, R89 ;  /* 0x0000005057507223 */ /* 0x000fe40000010059 */
[C---:B------:R-:W-:Y:S02]  /*1d4c0*/  FFMA.FTZ R60, R8.reuse, R61, -R60 ;  /* 0x0000003d083c7223 */ /* 0x040fe4000001083c */
[----:B------:R-:W-:Y:S01]  /*1d4d0*/  FFMA.FTZ R85, R8, R85, R86 ;  /* 0x0000005508557223 */ /* 0x000fe20000010056 */
[----:B------:R-:W-:Y:S01]  /*1d4e0*/  F2FP.PACK_AB R8, R80, R9 ;  /* 0x000000095008723e */ /* 0x000fe200000000ff */
[C---:B------:R-:W-:Y:S02]  /*1d4f0*/  FFMA.FTZ R76, R90.reuse, R69, -R76 ;  /* 0x000000455a4c7223 */ /* 0x040fe4000001084c */
[----:B------:R-:W-:Y:S01]  /*1d500*/  FFMA.FTZ R91, R90, R71, R91 ;  /* 0x000000475a5b7223 */ /* 0x000fe2000001005b */
[----:B------:R-:W-:-:S04]  /*1d510*/  F2FP.PACK_AB R10, R85, R60 ;  /* 0x0000003c550a723e */ /* 0x000fc800000000ff */
[----:B------:R-:W-:-:S05]  /*1d520*/  F2FP.PACK_AB R9, R91, R76 ;  /* 0x0000004c5b09723e */ /* 0x000fca00000000ff */
[----:B------:R1:W-:Y:S02]  /*1d530*/  ST.E.128 [R14.64+0xd000], R8 ;  /* 0x00d000080e007985 */ /* 0x0003e4000c101d08 */
.L_x_1202:
[----:B------:R-:W-:Y:S05]  /*1d540*/  BSYNC B1 ;  /* 0x0000000000017941 */ /* 0x000fea0003800000 */
.L_x_1201:
        /* <DEDUP_REMOVED lines=28> */
[--C-:B------:R-:W-:Y:S01]  /*1d710*/  HADD2.F32 R83, -RZ, R10.reuse.H1_H1 ;  /* 0x3000000aff537230 */ /* 0x100fe20000004100 */
[C---:B------:R-:W-:Y:S01]  /*1d720*/  FFMA.FTZ R9, R76.reuse, R69, -R9 ;  /* 0x000000454c097223 */ /* 0x040fe20000010809 */
[----:B------:R-:W-:Y:S01]  /*1d730*/  HADD2.F32 R80, -RZ, R10.H0_H0 ;  /* 0x2000000aff507230 */ /* 0x000fe20000004100 */
[----:B------:R-:W-:Y:S02]  /*1d740*/  FMUL.FTZ R10, R11, R74 ;  /* 0x0000004a0b0a7220 */ /* 0x000fe40000410000 */
[----:B------:R-:W-:-:S02]  /*1d750*/  FFMA.FTZ R8, R76, R71, R8 ;  /* 0x000000474c087223 */ /* 0x000fc40000010008 */
[----:B------:R-:W-:Y:S02]  /*1d760*/  FMUL.FTZ R11, R11, R82 ;  /* 0x000000520b0b7220 */ /* 0x000fe40000410000 */
[----:B------:R-:W-:Y:S01]  /*1d770*/  FMUL.FTZ R69, R83, R50 ;  /* 0x0000003253457220 */ /* 0x000fe20000410000 */
[----:B------:R-:W-:Y:S01]  /*1d780*/  F2FP.PACK_AB R8, R8, R9 ;  /* 0x000000090808723e */ /* 0x000fe200000000ff */
[----:B------:R-:W-:Y:S02]  /*1d790*/  FMUL.FTZ R71, R85, R61 ;  /* 0x0000003d55477220 */ /* 0x000fe40000410000 */
[----:B------:R-:W-:Y:S02]  /*1d7a0*/  FMUL.FTZ R83, R83, R51 ;  /* 0x0000003353537220 */ /* 0x000fe40000410000 */
[----:B------:R-:W-:Y:S02]  /*1d7b0*/  FMUL.FTZ R85, R85, R60 ;  /* 0x0000003c55557220 */ /* 0x000fe40000410000 */
[----:B------:R-:W-:-:S02]  /*1d7c0*/  FFMA.FTZ R10, R75, R82, -R10 ;  /* 0x000000524b0a7223 */ /* 0x000fc4000001080a */
[----:B------:R-:W-:Y:S02]  /*1d7d0*/  FFMA.FTZ R11, R75, R74, R11 ;  /* 0x0000004a4b0b7223 */ /* 0x000fe4000001000b */
[----:B------:R-:W-:Y:S02]  /*1d7e0*/  FFMA.FTZ R71, R84, R60, -R71 ;  /* 0x0000003c54477223 */ /* 0x000fe40000010847 */
[C---:B------:R-:W-:Y:S01]  /*1d7f0*/  FFMA.FTZ R69, R80.reuse, R51, -R69 ;  /* 0x0000003350457223 */ /* 0x040fe20000010845 */
[----:B------:R-:W-:Y:S01]  /*1d800*/  F2FP.PACK_AB R11, R11, R10 ;  /* 0x0000000a0b0b723e */ /* 0x000fe200000000ff */
[----:B------:R-:W-:Y:S02]  /*1d810*/  FFMA.FTZ R50, R80, R50, R83 ;  /* 0x0000003250327223 */ /* 0x000fe40000010053 */
[----:B------:R-:W-:-:S03]  /*1d820*/  FFMA.FTZ R84, R84, R61, R85 ;  /* 0x0000003d54547223 */ /* 0x000fc60000010055 */
[----:B------:R-:W-:Y:S02]  /*1d830*/  F2FP.PACK_AB R10, R50, R69 ;  /* 0x00000045320a723e */ /* 0x000fe400000000ff */
[----:B------:R-:W-:-:S05]  /*1d840*/  F2FP.PACK_AB R9, R84, R71 ;  /* 0x000000475409723e */ /* 0x000fca00000000ff */
[----:B------:R1:W-:Y:S02]  /*1d850*/  ST.E.128 [R14.64+0x2000], R8 ;  /* 0x002000080e007985 */ /* 0x0003e4000c101d08 */
.L_x_1212:
[----:B------:R-:W-:Y:S05]  /*1d860*/  BSYNC B0 ;  /* 0x0000000000007941 */ /* 0x000fea0003800000 */
.L_x_1211:
[----:B-1----:R-:W-:Y:S01]  /*1d870*/  IADD3 R9, R17, 0x20, RZ ;  /* 0x0000002011097810 */ /* 0x002fe20007ffe0ff */
[----:B------:R-:W-:Y:S03]  /*1d880*/  BSSY B0, `(.L_x_1213) ;  /* 0x000002d000007945 */ /* 0x000fe60003800000 */
[----:B------:R-:W-:-:S13]  /*1d890*/  ISETP.GE.AND P0, PT, R9, R70, PT ;  /* 0x000000460900720c */ /* 0x000fda0003f06270 */
[----:B------:R-:W-:Y:S05]  /*1d8a0*/  @P0 BRA `(.L_x_1214) ;  /* 0x000002a000000947 */ /* 0x000fea0003800000 */
[----:B------:R-:W2:Y:S01]  /*1d8b0*/  LD.E.128 R8, [R14.64+0x6000] ;  /* 0x006000080e087980 */ /* 0x000ea2000c101d00 */
[--C-:B------:R-:W-:Y:S01]  /*1d8c0*/  HADD2.F32 R61, -RZ, R46.reuse.H1_H1 ;  /* 0x3000002eff3d7230 */ /* 0x100fe20000004100 */
[----:B------:R-:W-:Y:S01]  /*1d8d0*/  SHF.R.U64 R51, R62, 0x10, R63 ;  /* 0x000000103e337819 */ /* 0x000fe2000000123f */
[----:B------:R-:W-:Y:S01]  /*1d8e0*/  HADD2.F32 R60, -RZ, R47.H1_H1 ;  /* 0x3000002fff3c7230 */ /* 0x000fe20000004100 */
[----:B------:R-:W-:Y:S01]  /*1d8f0*/  SHF.R.U64 R50, R72, 0x10, R73 ;  /* 0x0000001048327819 */ /* 0x000fe20000001249 */
[----:B------:R-:W-:Y:S01]  /*1d900*/  HADD2.F32 R46, -RZ, R46.H0_H0 ;  /* 0x2000002eff2e7230 */ /* 0x000fe20000004100 */
[----:B------:R-:W-:Y:S01]  /*1d910*/  SHF.R.U32.HI R62, RZ, 0x10, R63 ;  /* 0x00000010ff3e7819 */ /* 0x000fe2000001163f */
[----:B------:R-:W-:Y:S01]  /*1d920*/  HADD2.F32 R51, -RZ, R51.H0_H0 ;  /* 0x20000033ff337230 */ /* 0x000fe20000004100 */
[----:B------:R-:W-:Y:S01]  /*1d930*/  SHF.R.U32.HI R72, RZ, 0x10, R73 ;  /* 0x00000010ff487819 */ /* 0x000fe20000011649 */
[----:B------:R-:W-:Y:S02]  /*1d940*/  HADD2.F32 R50, -RZ, R50.H0_H0 ;  /* 0x20000032ff327230 */ /* 0x000fe40000004100 */
[----:B------:R-:W-:-:S02]  /*1d950*/  HADD2.F32 R62, -RZ, R62.H0_H0 ;  /* 0x2000003eff3e7230 */ /* 0x000fc40000004100 */
[----:B------:R-:W-:Y:S02]  /*1d960*/  HADD2.F32 R72, -RZ, R72.H0_H0 ;  /* 0x20000048ff487230 */ /* 0x000fe40000004100 */
[--C-:B--2---:R-:W-:Y:S02]  /*1d970*/  HADD2.F32 R69, -RZ, R8.reuse.H0_H0 ;  /* 0x20000008ff457230 */ /* 0x104fe40000004100 */
[----:B------:R-:W-:Y:S02]  /*1d980*/  HADD2.F32 R8, -RZ, R8.H1_H1 ;  /* 0x30000008ff087230 */ /* 0x000fe40000004100 */
[--C-:B------:R-:W-:Y:S02]  /*1d990*/  HADD2.F32 R74, -RZ, R9.reuse.H0_H0 ;  /* 0x20000009ff4a7230 */ /* 0x100fe40000004100 */
[----:B------:R-:W-:Y:S01]  /*1d9a0*/  HADD2.F32 R75, -RZ, R9.H1_H1 ;  /* 0x30000009ff4b7230 */ /* 0x000fe20000004100 */
[CC--:B------:R-:W-:Y:S01]  /*1d9b0*/  FMUL.FTZ R9, R8.reuse, R61.reuse ;  /* 0x0000003d08097220 */ /* 0x0c0fe20000410000 */
        /* <DEDUP_REMOVED lines=9> */
[C---:B------:R-:W-:Y:S01]  /*1da50*/  FMUL.FTZ R10, R11.reuse, R62 ;  /* 0x0000003e0b0a7220 */ /* 0x040fe20000410000 */
[----:B------:R-:W-:Y:S01]  /*1da60*/  F2FP.PACK_AB R8, R8, R9 ;  /* 0x000000090808723e */ /* 0x000fe200000000ff */
[----:B------:R-:W-:-:S02]  /*1da70*/  FMUL.FTZ R11, R11, R72 ;  /* 0x000000480b0b7220 */ /* 0x000fc40000410000 */
[C---:B------:R-:W-:Y:S02]  /*1da80*/  FMUL.FTZ R47, R73.reuse, R46 ;  /* 0x0000002e492f7220 */ /* 0x040fe40000410000 */
[----:B------:R-:W-:Y:S02]  /*1da90*/  FMUL.FTZ R73, R73, R60 ;  /* 0x0000003c49497220 */ /* 0x000fe40000410000 */
[----:B------:R-:W-:Y:S02]  /*1daa0*/  FMUL.FTZ R75, R75, R50 ;  /* 0x000000324b4b7220 */ /* 0x000fe40000410000 */
[C---:B------:R-:W-:Y:S02]  /*1dab0*/  FFMA.FTZ R10, R63.reuse, R72, -R10 ;  /* 0x000000483f0a7223 */ /* 0x040fe4000001080a */
[----:B------:R-:W-:Y:S02]  /*1dac0*/  FFMA.FTZ R11, R63, R62, R11 ;  /* 0x0000003e3f0b7223 */ /* 0x000fe4000001000b */
[----:B------:R-:W-:-:S02]  /*1dad0*/  FFMA.FTZ R61, R74, R50, -R61 ;  /* 0x000000324a3d7223 */ /* 0x000fc4000001083d */
[----:B------:R-:W-:Y:S01]  /*1dae0*/  FFMA.FTZ R47, R71, R60, -R47 ;  /* 0x0000003c472f7223 */ /* 0x000fe2000001082f */
[----:B------:R-:W-:Y:S01]  /*1daf0*/  F2FP.PACK_AB R11, R11, R10 ;  /* 0x0000000a0b0b723e */ /* 0x000fe200000000ff */
[----:B------:R-:W-:Y:S02]  /*1db00*/  FFMA.FTZ R46, R71, R46, R73 ;  /* 0x0000002e472e7223 */ /* 0x000fe40000010049 */
[----:B------:R-:W-:-:S03]  /*1db10*/  FFMA.FTZ R74, R74, R51, R75 ;  /* 0x000000334a4a7223 */ /* 0x000fc6000001004b */
[----:B------:R-:W-:Y:S02]  /*1db20*/  F2FP.PACK_AB R10, R46, R47 ;  /* 0x0000002f2e0a723e */ /* 0x000fe400000000ff */
[----:B------:R-:W-:-:S05]  /*1db30*/  F2FP.PACK_AB R9, R74, R61 ;  /* 0x0000003d4a09723e */ /* 0x000fca00000000ff */
[----:B------:R1:W-:Y:S02]  /*1db40*/  ST.E.128 [R14.64+0x6000], R8 ;  /* 0x006000080e007985 */ /* 0x0003e4000c101d08 */
.L_x_1214:
[----:B------:R-:W-:Y:S05]  /*1db50*/  BSYNC B0 ;  /* 0x0000000000007941 */ /* 0x000fea0003800000 */
.L_x_1213:
[----:B-1----:R-:W-:Y:S01]  /*1db60*/  IADD3 R9, R17, 0x40, RZ ;  /* 0x0000004011097810 */ /* 0x002fe20007ffe0ff */
[----:B------:R-:W-:Y:S03]  /*1db70*/  BSSY B0, `(.L_x_1215) ;  /* 0x000002d000007945 */ /* 0x000fe60003800000 */
[----:B------:R-:W-:-:S13]  /*1db80*/  ISETP.GE.AND P0, PT, R9, R70, PT ;  /* 0x000000460900720c */ /* 0x000fda0003f06270 */
[----:B------:R-:W-:Y:S05]  /*1db90*/  @P0 BRA `(.L_x_1216) ;  /* 0x000002a000000947 */ /* 0x000fea0003800000 */
[----:B------:R-:W2:Y:S01]  /*1dba0*/  LD.E.128 R8, [R14.64+0xa000] ;  /* 0x00a000080e087980 */ /* 0x000ea2000c101d00 */
        /* <DEDUP_REMOVED lines=17> */
[CC--:B------:R-:W-:Y:S01]  /*1dcc0*/  FMUL.FTZ R9, R8.reuse, R51.reuse ;  /* 0x0000003308097220 */ /* 0x0c0fe20000410000 */
[----:B------:R-:W-:Y:S01]  /*1dcd0*/  HADD2.F32 R11, -RZ, R11.H1_H1 ;  /* 0x3000000bff0b7230 */ /* 0x000fe20000004100 */
[-C--:B------:R-:W-:Y:S01]  /*1dce0*/  FMUL.FTZ R8, R8, R50.reuse ;  /* 0x0000003208087220 */ /* 0x080fe20000410000 */
[--C-:B------:R-:W-:Y:S01]  /*1dcf0*/  HADD2.F32 R61, -RZ, R10.reuse.H1_H1 ;  /* 0x3000000aff3d7230 */ /* 0x100fe20000004100 */
[----:B------:R-:W-:Y:S01]  /*1dd00*/  FFMA.FTZ R9, R55, R50, -R9 ;  /* 0x0000003237097223 */ /* 0x000fe20000010809 */
        /* <DEDUP_REMOVED lines=19> */
.L_x_1216:
[----:B------:R-:W-:Y:S05]  /*1de40*/  BSYNC B0 ;  /* 0x0000000000007941 */ /* 0x000fea0003800000 */
.L_x_1215:
[----:B-1----:R-:W-:-:S04]  /*1de50*/  IADD3 R9, R17, 0x60, RZ ;  /* 0x0000006011097810 */ /* 0x002fc80007ffe0ff */
[----:B------:R-:W-:-:S13]  /*1de60*/  ISETP.GE.AND P0, PT, R9, R70, PT ;  /* 0x000000460900720c */ /* 0x000fda0003f06270 */
[----:B------:R-:W-:Y:S05]  /*1de70*/  @P0 BRA `(.L_x_1210) ;  /* 0x000002a000000947 */ /* 0x000fea0003800000 */
[----:B------:R-:W2:Y:S01]  /*1de80*/  LD.E.128 R8, [R14.64+0xe000] ;  /* 0x00e000080e087980 */ /* 0x000ea2000c101d00 */
[--C-:B------:R-:W-:Y:S01]  /*1de90*/  SHF.R.U64 R42, R48, 0x10, R49.reuse ;  /* 0x00000010302a7819 */ /* 0x100fe20000001231 */
[--C-:B------:R-:W-:Y:S01]  /*1dea0*/  HADD2.F32 R46, -RZ, R31.reuse.H1_H1 ;  /* 0x3000001fff2e7230 */ /* 0x100fe20000004100 */
[----:B------:R-:W-:Y:S01]  /*1deb0*/  SHF.R.U32.HI R48, RZ, 0x10, R49 ;  /* 0x00000010ff307819 */ /* 0x000fe20000011631 */
[----:B------:R-:W-:Y:S01]  /*1dec0*/  HADD2.F32 R31, -RZ, R31.H0_H0 ;  /* 0x2000001fff1f7230 */ /* 0x000fe20000004100 */
[--C-:B------:R-:W-:Y:S01]  /*1ded0*/  SHF.R.U64 R43, R44, 0x10, R45.reuse ;  /* 0x000000102c2b7819 */ /* 0x100fe2000000122d */
[----:B------:R-:W-:Y:S01]  /*1dee0*/  HADD2.F32 R42, -RZ, R42.H0_H0 ;  /* 0x2000002aff2a7230 */ /* 0x000fe20000004100 */
[----:B------:R-:W-:Y:S01]  /*1def0*/  SHF.R.U32.HI R44, RZ, 0x10, R45 ;  /* 0x00000010ff2c7819 */ /* 0x000fe2000001162d */
[----:B------:R-:W-:Y:S02]  /*1df00*/  HADD2.F32 R45, -RZ, R37.H1_H1 ;  /* 0x30000025ff2d7230 */ /* 0x000fe40000004100 */
        /* <DEDUP_REMOVED lines=8> */
[CC--:B------:R-:W-:Y:S01]  /*1df90*/  FMUL.FTZ R54, R8.reuse, R46.reuse ;  /* 0x0000002e08367220 */ /* 0x0c0fe20000410000 */
[--C-:B------:R-:W-:Y:S01]  /*1dfa0*/  HADD2.F32 R51, -RZ, R10.reuse.H1_H1 ;  /* 0x3000000aff337230 */ /* 0x100fe20000004100 */
[-C--:B------:R-:W-:Y:S01]  /*1dfb0*/  FMUL.FTZ R8, R8, R45.reuse ;  /* 0x0000002d08087220 */ /* 0x080fe20000410000 */
[--C-:B------:R-:W-:Y:S01]  /*1dfc0*/  HADD2.F32 R52, -RZ, R9.reuse.H0_H0 ;  /* 0x20000009ff347230 */ /* 0x100fe20000004100 */
[C---:B------:R-:W-:Y:S01]  /*1dfd0*/  FFMA.FTZ R54, R49.reuse, R45, -R54 ;  /* 0x0000002d31367223 */ /* 0x040fe20000010836 */
[----:B------:R-:W-:Y:S01]  /*1dfe0*/  HADD2.F32 R9, -RZ, R9.H1_H1 ;  /* 0x30000009ff097230 */ /* 0x000fe20000004100 */
[----:B------:R-:W-:Y:S01]  /*1dff0*/  FFMA.FTZ R49, R49, R46, R8 ;  /* 0x0000002e31317223 */ /* 0x000fe20000010008 */
[----:B------:R-:W-:Y:S01]  /*1e000*/  HADD2.F32 R50, -RZ, R10.H0_H0 ;  /* 0x2000000aff327230 */ /* 0x000fe20000004100 */
[C---:B------:R-:W-:Y:S02]  /*1e010*/  FMUL.FTZ R10, R11.reuse, R44 ;  /* 0x0000002c0b0a7220 */ /* 0x040fe40000410000 */
[----:B------:R-:W-:-:S02]  /*1e020*/  FMUL.FTZ R11, R11, R48 ;  /* 0x000000300b0b7220 */ /* 0x000fc40000410000 */
[C---:B------:R-:W-:Y:S02]  /*1e030*/  FMUL.FTZ R8, R51.reuse, R31 ;  /* 0x0000001f33087220 */ /* 0x040fe40000410000 */
[----:B------:R-:W-:Y:S02]  /*1e040*/  FMUL.FTZ R51, R51, R37 ;  /* 0x0000002533337220 */ /* 0x000fe40000410000 */
[C---:B------:R-:W-:Y:S02]  /*1e050*/  FMUL.FTZ R45, R9.reuse, R43 ;  /* 0x0000002b092d7220 */ /* 0x040fe40000410000 */
        /* <DEDUP_REMOVED lines=12> */
.L_x_1210:
[----:B------:R-:W-:Y:S05]  /*1e120*/  BSYNC B1 ;  /* 0x0000000000017941 */ /* 0x000fea0003800000 */
.L_x_1209:
[----:B------:R-:W-:Y:S01]  /*1e130*/  IADD3 R97, R97, 0x60, RZ ;  /* 0x0000006061617810 */ /* 0x000fe20007ffe0ff */
[----:B-1----:R-:W-:Y:S02]  /*1e140*/  IMAD.MOV.U32 R8, RZ, RZ, R64 ;  /* 0x000000ffff087224 */ /* 0x002fe400078e0040 */
[----:B------:R-:W-:Y:S01]  /*1e150*/  IMAD.MOV.U32 R9, RZ, RZ, 0x0 ;  /* 0x00000000ff097424 */ /* 0x000fe200078e00ff */
[----:B------:R-:W-:-:S13]  /*1e160*/  ISETP.GE.AND P0, PT, R97, R36, PT ;  /* 0x000000246100720c */ /* 0x000fda0003f06270 */
[----:B------:R-:W-:Y:S05]  /*1e170*/  @P0 RET.REL.NODEC R8 `(_ZN7cutlass13device_kernelIN5flash19enable_sm80_to_sm89INS1_16FlashAttnFwdSm80INS1_25CollectiveMainloopFwdSm80ILi8ELi1ELb0EN4cute5tupleIJNS5_1CILi128EEENS7_ILi48EEENS7_ILi256EEEEEELi256ENS_6half_tEfNS_4arch4Sm80ELb0ELb1ELb1ELb1ELb0ELb1ELb1ELb0EEENS1_21CollectiveEpilogueFwdINS6_IJS8_SA_S9_EEENS6_IJNS7_ILi1EEESI_SI_EEESC_SE_Li256ELb1ELb1ELb0ELb0EEENS1_19SingleTileSchedulerILb1ELb0ELb1ELi128EEEEEEEEEvNT_6ParamsE) ;  /* 0xfffe1e8008000950 */ /* 0x000fea0003c3ffff */
[----:B------:R-:W-:Y:S01]  /*1e180*/  ISETP.GE.AND P0, PT, R17, R70, PT ;  /* 0x000000461100720c */ /* 0x000fe20003f06270 */
[----:B------:R-:W-:-:S12]  /*1e190*/  BSSY B0, `(.L_x_1217) ;  /* 0x000002c000007945 */ /* 0x000fd80003800000 */
[----:B------:R-:W-:Y:S05]  /*1e1a0*/  @P0 BRA `(.L_x_1218) ;  /* 0x000002a000000947 */ /* 0x000fea0003800000 */
[----:B------:R-:W2:Y:S01]  /*1e1b0*/  LD.E.128 R8, [R14.64+0x3000] ;  /* 0x003000080e087980 */ /* 0x000ea2000c101d00 */
[----:B------:R-:W-:Y:S01]  /*1e1c0*/  SHF.R.U64 R36, R38, 0x10, R39 ;  /* 0x0000001026247819 */ /* 0x000fe20000001227 */
[--C-:B------:R-:W-:Y:S01]  /*1e1d0*/  HADD2.F32 R37, -RZ, R30.reuse.H1_H1 ;  /* 0x3000001eff257230 */ /* 0x100fe20000004100 */
[----:B------:R-:W-:Y:S01]  /*1e1e0*/  SHF.R.U64 R31, R40, 0x10, R41 ;  /* 0x00000010281f7819 */ /* 0x000fe20000001229 */
[----:B------:R-:W-:Y:S01]  /*1e1f0*/  HADD2.F32 R30, -RZ, R30.H0_H0 ;  /* 0x2000001eff1e7230 */ /* 0x000fe20000004100 */
[----:B------:R-:W-:Y:S01]  /*1e200*/  SHF.R.U32.HI R38, RZ, 0x10, R39 ;  /* 0x00000010ff267819 */ /* 0x000fe20000011627 */
[--C-:B------:R-:W-:Y:S01]  /*1e210*/  HADD2.F32 R39, -RZ, R25.reuse.H1_H1 ;  /* 0x30000019ff277230 */ /* 0x100fe20000004100 */
        /* <DEDUP_REMOVED lines=17> */
[----:B------:R-:W-:-:S02]  /*1e330*/  FFMA.FTZ R11, R41, R38, R11 ;  /* 0x00000026290b7223 */ /* 0x000fc4000001000b */
[-C--:B------:R-:W-:Y:S02]  /*1e340*/  FMUL.FTZ R8, R8, R37.reuse ;  /* 0x0000002508087220 */ /* 0x080fe40000410000 */
[----:B------:R-:W-:Y:S02]  /*1e350*/  FFMA.FTZ R9, R42, R37, -R9 ;  /* 0x000000252a097223 */ /* 0x000fe40000010809 */
[----:B------:R-:W-:Y:S02]  /*1e360*/  FMUL.FTZ R37, R44, R25 ;  /* 0x000000192c257220 */ /* 0x000fe40000410000 */
[----:B------:R-:W-:Y:S02]  /*1e370*/  FMUL.FTZ R38, R46, R36 ;  /* 0x000000242e267220 */ /* 0x000fe40000410000 */
[----:B------:R-:W-:Y:S02]  /*1e380*/  FMUL.FTZ R44, R44, R30 ;  /* 0x0000001e2c2c7220 */ /* 0x000fe40000410000 */
[----:B------:R-:W-:-:S02]  /*1e390*/  FMUL.FTZ R46, R46, R31 ;  /* 0x0000001f2e2e7220 */ /* 0x000fc40000410000 */
[----:B------:R-:W-:Y:S02]  /*1e3a0*/  FFMA.FTZ R10, R41, R40, -R10 ;  /* 0x00000028290a7223 */ /* 0x000fe4000001080a */
[----:B------:R-:W-:Y:S02]  /*1e3b0*/  FFMA.FTZ R8, R42, R39, R8 ;  /* 0x000000272a087223 */ /* 0x000fe40000010008 */
[----:B------:R-:W-:Y:S01]  /*1e3c0*/  FFMA.FTZ R38, R45, R31, -R38 ;  /* 0x0000001f2d267223 */ /* 0x000fe20000010826 */
[----:B------:R-:W-:Y:S01]  /*1e3d0*/  F2FP.PACK_AB R11, R11, R10 ;  /* 0x0000000a0b0b723e */ /* 0x000fe200000000ff */
[C---:B------:R-:W-:Y:S01]  /*1e3e0*/  FFMA.FTZ R37, R43.reuse, R30, -R37 ;  /* 0x0000001e2b257223 */ /* 0x040fe20000010825 */
[----:B------:R-:W-:Y:S01]  /*1e3f0*/  F2FP.PACK_AB R8, R8, R9 ;  /* 0x000000090808723e */ /* 0x000fe200000000ff */
[----:B------:R-:W-:Y:S02]  /*1e400*/  FFMA.FTZ R44, R43, R25, R44 ;  /* 0x000000192b2c7223 */ /* 0x000fe4000001002c */
[----:B------:R-:W-:-:S03]  /*1e410*/  FFMA.FTZ R45, R45, R36, R46 ;  /* 0x000000242d2d7223 */ /* 0x000fc6000001002e */
[----:B------:R-:W-:Y:S02]  /*1e420*/  F2FP.PACK_AB R10, R44, R37 ;  /* 0x000000252c0a723e */ /* 0x000fe400000000ff */
[----:B------:R-:W-:-:S05]  /*1e430*/  F2FP.PACK_AB R9, R45, R38 ;  /* 0x000000262d09723e */ /* 0x000fca00000000ff */
[----:B------:R1:W-:Y:S02]  /*1e440*/  ST.E.128 [R14.64+0x3000], R8 ;  /* 0x003000080e007985 */ /* 0x0003e4000c101d08 */
.L_x_1218:
[----:B------:R-:W-:Y:S05]  /*1e450*/  BSYNC B0 ;  /* 0x0000000000007941 */ /* 0x000fea0003800000 */
.L_x_1217:
        /* <DEDUP_REMOVED lines=46> */
.L_x_1220:
[----:B------:R-:W-:Y:S05]  /*1e740*/  BSYNC B0 ;  /* 0x0000000000007941 */ /* 0x000fea0003800000 */
.L_x_1219:
        /* <DEDUP_REMOVED lines=46> */
.L_x_1222:
[----:B------:R-:W-:Y:S05]  /*1ea30*/  BSYNC B0 ;  /* 0x0000000000007941 */ /* 0x000fea0003800000 */
.L_x_1221:
[----:B------:R-:W-:Y:S01]  /*1ea40*/  IADD3 R17, R17, 0x60, RZ ;  /* 0x0000006011117810 */ /* 0x000fe20007ffe0ff */
[----:B-1----:R-:W-:Y:S02]  /*1ea50*/  IMAD.MOV.U32 R8, RZ, RZ, R64 ;  /* 0x000000ffff087224 */ /* 0x002fe400078e0040 */
[----:B------:R-:W-:Y:S01]  /*1ea60*/  IMAD.MOV.U32 R9, RZ, RZ, 0x0 ;  /* 0x00000000ff097424 */ /* 0x000fe200078e00ff */
[----:B------:R-:W-:-:S13]  /*1ea70*/  ISETP.GE.AND P0, PT, R17, R70, PT ;  /* 0x000000461100720c */ /* 0x000fda0003f06270 */
[----:B------:R-:W-:Y:S05]  /*1ea80*/  @P0 RET.REL.NODEC R8 `(_ZN7cutlass13device_kernelIN5flash19enable_sm80_to_sm89INS1_16FlashAttnFwdSm80INS1_25CollectiveMainloopFwdSm80ILi8ELi1ELb0EN4cute5tupleIJNS5_1CILi128EEENS7_ILi48EEENS7_ILi256EEEEEELi256ENS_6half_tEfNS_4arch4Sm80ELb0ELb1ELb1ELb1ELb0ELb1ELb1ELb0EEENS1_21CollectiveEpilogueFwdINS6_IJS8_SA_S9_EEENS6_IJNS7_ILi1EEESI_SI_EEESC_SE_Li256ELb1ELb1ELb0ELb0EEENS1_19SingleTileSchedulerILb1ELb0ELb1ELi128EEEEEEEEEvNT_6ParamsE) ;  /* 0xfffe157008000950 */ /* 0x000fea0003c3ffff */
[----:B------:R-:W2:Y:S01]  /*1ea90*/  LD.E.128 R8, [R14.64+0xf000] ;  /* 0x00f000080e087980 */ /* 0x000ea2000c101d00 */
[----:B------:R-:W-:Y:S02]  /*1eaa0*/  SHF.R.U64 R17, R18, 0x10, R19 ;  /* 0x0000001012117819 */ /* 0x000fe40000001213 */
[----:B------:R-:W-:Y:S02]  /*1eab0*/  SHF.R.U64 R16, R20, 0x10, R21 ;  /* 0x0000001014107819 */ /* 0x000fe40000001215 */
[----:B------:R-:W-:Y:S01]  /*1eac0*/  SHF.R.U32.HI R18, RZ, 0x10, R19 ;  /* 0x00000010ff127819 */ /* 0x000fe20000011613 */
[----:B------:R-:W-:Y:S01]  /*1ead0*/  HADD2.F32 R19, -RZ, R12.H1_H1 ;  /* 0x3000000cff137230 */ /* 0x000fe20000004100 */
[----:B------:R-:W-:Y:S01]  /*1eae0*/  SHF.R.U32.HI R20, RZ, 0x10, R21 ;  /* 0x00000010ff147819 */ /* 0x000fe20000011615 */
[----:B------:R-:W-:Y:S02]  /*1eaf0*/  HADD2.F32 R21, -RZ, R13.H1_H1 ;  /* 0x3000000dff157230 */ /* 0x000fe40000004100 */
[----:B------:R-:W-:-:S02]  /*1eb00*/  HADD2.F32 R18, -RZ, R18.H0_H0 ;  /* 0x20000012ff127230 */ /* 0x000fc40000004100 */
[----:B------:R-:W-:Y:S02]  /*1eb10*/  HADD2.F32 R20, -RZ, R20.H0_H0 ;  /* 0x20000014ff147230 */ /* 0x000fe40000004100 */
[----:B------:R-:W-:Y:S02]  /*1eb20*/  HADD2.F32 R13, -RZ, R13.H0_H0 ;  /* 0x2000000dff0d7230 */ /* 0x000fe40000004100 */
[----:B------:R-:W-:Y:S02]  /*1eb30*/  HADD2.F32 R17, -RZ, R17.H0_H0 ;  /* 0x20000011ff117230 */ /* 0x000fe40000004100 */
[----:B------:R-:W-:Y:S02]  /*1eb40*/  HADD2.F32 R12, -RZ, R12.H0_H0 ;  /* 0x2000000cff0c7230 */ /* 0x000fe40000004100 */
[----:B------:R-:W-:Y:S02]  /*1eb50*/  HADD2.F32 R16, -RZ, R16.H0_H0 ;  /* 0x20000010ff107230 */ /* 0x000fe40000004100 */
[----:B--2---:R-:W-:-:S02]  /*1eb60*/  HADD2.F32 R22, -RZ, R11.H0_H0 ;  /* 0x2000000bff167230 */ /* 0x004fc40000004100 */
[----:B------:R-:W-:Y:S02]  /*1eb70*/  HADD2.F32 R11, -RZ, R11.H1_H1 ;  /* 0x3000000bff0b7230 */ /* 0x000fe40000004100 */
[--C-:B------:R-:W-:Y:S02]  /*1eb80*/  HADD2.F32 R24, -RZ, R8.reuse.H0_H0 ;  /* 0x20000008ff187230 */ /* 0x100fe40000004100 */
        /* <DEDUP_REMOVED lines=9> */
[----:B------:R-:W-:-:S02]  /*1ec20*/  FFMA.FTZ R18, R22, R18, R11 ;  /* 0x0000001216127223 */ /* 0x000fc4000001000b */
[-C--:B------:R-:W-:Y:S02]  /*1ec30*/  FMUL.FTZ R8, R8, R19.reuse ;  /* 0x0000001308087220 */ /* 0x080fe40000410000 */
[----:B------:R-:W-:Y:S02]  /*1ec40*/  FFMA.FTZ R9, R24, R19, -R9 ;  /* 0x0000001318097223 */ /* 0x000fe40000010809 */
[C---:B------:R-:W-:Y:S02]  /*1ec50*/  FMUL.FTZ R11, R10.reuse, R13 ;  /* 0x0000000d0a0b7220 */ /* 0x040fe40000410000 */
[C---:B------:R-:W-:Y:S02]  /*1ec60*/  FMUL.FTZ R19, R27.reuse, R17 ;  /* 0x000000111b137220 */ /* 0x040fe40000410000 */
[----:B------:R-:W-:Y:S02]  /*1ec70*/  FMUL.FTZ R10, R10, R12 ;  /* 0x0000000c0a0a7220 */ /* 0x000fe40000410000 */
[----:B------:R-:W-:-:S02]  /*1ec80*/  FMUL.FTZ R27, R27, R16 ;  /* 0x000000101b1b7220 */ /* 0x000fc40000410000 */
[----:B------:R-:W-:Y:S02]  /*1ec90*/  FFMA.FTZ R8, R24, R21, R8 ;  /* 0x0000001518087223 */ /* 0x000fe40000010008 */
[----:B------:R-:W-:Y:S02]  /*1eca0*/  FFMA.FTZ R19, R26, R16, -R19 ;  /* 0x000000101a137223 */ /* 0x000fe40000010813 */
[C---:B------:R-:W-:Y:S01]  /*1ecb0*/  FFMA.FTZ R12, R23.reuse, R12, -R11 ;  /* 0x0000000c170c7223 */ /* 0x040fe2000001080b */
[----:B------:R-:W-:Y:S01]  /*1ecc0*/  F2FP.PACK_AB R8, R8, R9 ;  /* 0x000000090808723e */ /* 0x000fe200000000ff */
[----:B------:R-:W-:Y:S01]  /*1ecd0*/  FFMA.FTZ R13, R23, R13, R10 ;  /* 0x0000000d170d7223 */ /* 0x000fe2000001000a */
[----:B------:R-:W-:Y:S01]  /*1ece0*/  F2FP.PACK_AB R11, R18, R25 ;  /* 0x00000019120b723e */ /* 0x000fe200000000ff */
[----:B------:R-:W-:-:S03]  /*1ecf0*/  FFMA.FTZ R26, R26, R17, R27 ;  /* 0x000000111a1a7223 */ /* 0x000fc6000001001b */
[----:B------:R-:W-:Y:S02]  /*1ed00*/  F2FP.PACK_AB R10, R13, R12 ;  /* 0x0000000c0d0a723e */ /* 0x000fe400000000ff */
[----:B------:R-:W-:Y:S02]  /*1ed10*/  F2FP.PACK_AB R9, R26, R19 ;  /* 0x000000131a09723e */ /* 0x000fe400000000ff */
[----:B------:R-:W-:Y:S02]  /*1ed20*/  MOV R12, R64 ;  /* 0x00000040000c7202 */ /* 0x000fe40000000f00 */
[----:B------:R-:W-:Y:S01]  /*1ed30*/  MOV R13, 0x0 ;  /* 0x00000000000d7802 */ /* 0x000fe20000000f00 */
[----:B------:R1:W-:Y:S03]  /*1ed40*/  ST.E.128 [R14.64+0xf000], R8 ;  /* 0x00f000080e007985 */ /* 0x0003e6000c101d08 */
[----:B------:R-:W-:Y:S05]  /*1ed50*/  RET.REL.NODEC R12 `(_ZN7cutlass13device_kernelIN5flash19enable_sm80_to_sm89INS1_16FlashAttnFwdSm80INS1_25CollectiveMainloopFwdSm80ILi8ELi1ELb0EN4cute5tupleIJNS5_1CILi128EEENS7_ILi48EEENS7_ILi256EEEEEELi256ENS_6half_tEfNS_4arch4Sm80ELb0ELb1ELb1ELb1ELb0ELb1ELb1ELb0EEENS1_21CollectiveEpilogueFwdINS6_IJS8_SA_S9_EEENS6_IJNS7_ILi1EEESI_SI_EEESC_SE_Li256ELb1ELb1ELb0ELb0EEENS1_19SingleTileSchedulerILb1ELb0ELb1ELi128EEEEEEEEEvNT_6ParamsE) ;  /* 0xfffe12a00c007950 */ /* 0x000fea0003c3ffff */
.L_x_1177:
        /* <DEDUP_REMOVED lines=15> */
[----:B------:R-:W-:Y:S01]  /*1ee50*/  IMAD R11, R31, R16, RZ ;  /* 0x000000101f0b7224 */ /* 0x000fe200078e02ff */
[----:B------:R-:W-:Y:S01]  /*1ee60*/  MOV R34, R24 ;  /* 0x0000001800227202 */ /* 0x000fe20000000f00 */
        /* <DEDUP_REMOVED lines=12> */
.L_x_1259:
[----:B------:R-:W-:Y:S05]  /*1ef30*/  BRA.DIV ~URZ, `(.L_x_1224) ;  /* 0x000050f27f007947 */ /* 0x000fea000b800000 */
[----:B------:R3:W4:Y:S04]  /*1ef40*/  SHFL.IDX PT, R24, R19, RZ, 0x181f ;  /* 0x00181fff13187589 */ /* 0x00072800000e0000 */
[----:B------:R3:W1:Y:S04]  /*1ef50*/  SHFL.IDX PT, R21, R61, RZ, 0x181f ;  /* 0x00181fff3d157589 */ /* 0x00066800000e0000 */
[----:B------:R3:W2:Y:S02]  /*1ef60*/  SHFL.IDX PT, R16, R60, RZ, 0x181f ;  /* 0x00181fff3c107589 */ /* 0x0006a400000e0000 */
.L_x_1260:
        /* <DEDUP_REMOVED lines=20> */
[C---:B------:R-:W-:Y:S01]  /*1f0b0*/  IADD3 R10, R69.reuse, 0x40, RZ ;  /* 0x00000040450a7810 */ /* 0x040fe20007ffe0ff */
[----:B------:R-:W-:Y:S01]  /*1f0c0*/  CS2R R110, SRZ ;  /* 0x00000000006e7805 */ /* 0x000fe2000001ff00 */
[-C--:B------:R-:W-:Y:S01]  /*1f0d0*/  ISETP.GE.AND P1, PT, R69, R70.reuse, PT ;  /* 0x000000464500720c */ /* 0x080fe20003f26270 */
[----:B------:R-:W-:Y:S01]  /*1f0e0*/  CS2R R108, SRZ ;  /* 0x00000000006c7805 */ /* 0x000fe2000001ff00 */
[----:B------:R-:W-:Y:S01]  /*1f0f0*/  ISETP.GE.AND P0, PT, R10, R70, PT ;  /* 0x000000460a00720c */ /* 0x000fe20003f06270 */
[----:B------:R-:W-:Y:S01]  /*1f100*/  CS2R R106, SRZ ;  /* 0x00000000006a7805 */ /* 0x000fe2000001ff00 */
[----:B------:R-:W-:Y:S01]  /*1f110*/  CS2R R104, SRZ ;  /* 0x0000000000687805 */ /* 0x000fe2000001ff00 */
[----:B------:R-:W-:Y:S01]  /*1f120*/  CS2R R94, SRZ ;  /* 0x00000000005e7805 */ /* 0x000fe2000001ff00 */
[----:B------:R-:W-:Y:S01]  /*1f130*/  CS2R R92, SRZ ;  /* 0x00000000005c7805 */ /* 0x000fe2000001ff00 */
[----:B------:R-:W-:Y:S01]  /*1f140*/  CS2R R90, SRZ ;  /* 0x00000000005a7805 */ /* 0x000fe2000001ff00 */
[----:B------:R-:W-:-:S05]  /*1f150*/  CS2R R88, SRZ ;  /* 0x0000000000587805 */ /* 0x000fca000001ff00 */
[----:B----4-:R-:W-:Y:S02]  /*1f160*/  @!P1 IMAD.WIDE R22, R69, 0x2, R24 ;  /* 0x0000000245169825 */ /* 0x010fe400078e0218 */
[----:B------:R-:W-:-:S03]  /*1f170*/  @!P0 SHF.R.S32.HI R11, RZ, 0x1f, R10 ;  /* 0x0000001fff0b8819 */ /* 0x000fc6000001140a */
[----:B------:R1:W5:Y:S01]  /*1f180*/  @!P1 LD.E.128 R108, [R22.64] ;  /* 0x00000008166c9980 */ /* 0x000362000c101d00 */
[----:B------:R-:W-:-:S04]  /*1f190*/  @!P0 LEA.HI R11, R11, R10, RZ, 0x3 ;  /* 0x0000000a0b0b8211 */ /* 0x000fc800078f18ff */
[----:B------:R-:W-:-:S05]  /*1f1a0*/  @!P0 LOP3.LUT R11, R11, 0xfffffff8, RZ, 0xc0, !PT ;  /* 0xfffffff80b0b8812 */ /* 0x000fca00078ec0ff */
[----:B------:R-:W-:-:S04]  /*1f1b0*/  @!P0 IMAD.WIDE R24, R11, 0x2, R24 ;  /* 0x000000020b188825 */ /* 0x000fc800078e0218 */
[--C-:B------:R-:W-:Y:S01]  /*1f1c0*/  @!P0 IMAD.WIDE R10, R11, 0x2, R12.reuse ;  /* 0x000000020b0a8825 */ /* 0x100fe200078e020c */
[----:B------:R1:W5:Y:S03]  /*1f1d0*/  @!P0 LD.E.128 R92, [R24.64] ;  /* 0x00000008185c8980 */ /* 0x000366000c101d00 */
[----:B------:R-:W-:Y:S01]  /*1f1e0*/  @!P1 IMAD.WIDE R12, R69, 0x2, R12 ;  /* 0x00000002450c9825 */ /* 0x000fe200078e020c */
[----:B------:R1:W5:Y:S04]  /*1f1f0*/  @!P0 LD.E.128 R88, [R10.64] ;  /* 0x000000080a588980 */ /* 0x000368000c101d00 */
[----:B------:R1:W5:Y:S02]  /*1f200*/  @!P1 LD.E.128 R104, [R12.64] ;  /* 0x000000080c689980 */ /* 0x000364000c101d00 */
.L_x_1226:
[----:B------:R-:W-:Y:S05]  /*1f210*/  BSYNC B0 ;  /* 0x0000000000007941 */ /* 0x000fea0003800000 */
.L_x_1225:
[----:B-1---5:R-:W-:Y:S01]  /*1f220*/  IMAD.MOV.U32 R13, RZ, RZ, R94 ;  /* 0x000000ffff0d7224 */ /* 0x022fe200078e005e */
        /* <DEDUP_REMOVED lines=28> */
.L_x_1261:
        /* <DEDUP_REMOVED lines=24> */
[----:B--2-4-:R-:W-:Y:S02]  /*1f570*/  @!P1 IMAD.WIDE R22, R69, 0x2, R24 ;  /* 0x0000000245169825 */ /* 0x014fe400078e0218 */
        /* <DEDUP_REMOVED lines=10> */
.L_x_1229:
[----:B------:R-:W-:Y:S05]  /*1f620*/  BSYNC B0 ;  /* 0x0000000000007941 */ /* 0x000fea0003800000 */
.L_x_1228:
        /* <DEDUP_REMOVED lines=25> */
[----:B--2---:R1:W2:Y:S02]  /*1f7c0*/  SHFL.IDX PT, R25, R17, 0x2, 0x181f ;  /* 0x00581f0011197f89 */ /* 0x0042a400000e0000 */
.L_x_1262:
[----:B------:R-:W-:Y:S05]  /*1f7d0*/  BRA.DIV ~URZ, `(.L_x_1231) ;  /* 0x00004bf27f007947 */ /* 0x000fea000b800000 */
[----:B----4-:R3:W4:Y:S04]  /*1f7e0*/  SHFL.IDX PT, R24, R19, 0x2, 0x181f ;  /* 0x00581f0013187f89 */ /* 0x01072800000e0000 */
[----:B------:R3:W1:Y:S04]  /*1f7f0*/  SHFL.IDX PT, R21, R61, 0x2, 0x181f ;  /* 0x00581f003d157f89 */ /* 0x00066800000e0000 */
[----:B------:R3:W2:Y:S02]  /*1f800*/  SHFL.IDX PT, R16, R60, 0x2, 0x181f ;  /* 0x00581f003c107f89 */ /* 0x0006a400000e0000 */
.L_x_1263:
        /* <DEDUP_REMOVED lines=11> */
[----:B--2---:R-:W-:-:S06]  /*1f8c0*/  IMAD.MOV.U32 R20, RZ, RZ, R16 ;  /* 0x000000ffff147224 */ /* 0x004fcc00078e0010 */
        /* <DEDUP_REMOVED lines=18> */
[--C-:B-1----:R-:W-:Y:S01]  /*1f9f0*/  @!P0 IMAD.WIDE R10, R10, 0x2, R20.reuse ;  /* 0x000000020a0a8825 */ /* 0x102fe200078e0214 */
[----:B------:R2:W5:Y:S03]  /*1fa00*/  @!P0 LD.E.128 R36, [R24.64] ;  /* 0x0000000818248980 */ /* 0x000566000c101d00 */
[----:B------:R-:W-:Y:S01]  /*1fa10*/  @!P1 IMAD.WIDE R20, R69, 0x2, R20 ;  /* 0x0000000245149825 */ /* 0x000fe200078e0214 */
[----:B------:R2:W5:Y:S04]  /*1fa20*/  @!P0 LD.E.128 R32, [R10.64] ;  /* 0x000000080a208980 */ /* 0x000568000c101d00 */
[----:B------:R2:W5:Y:S02]  /*1fa30*/  @!P1 LD.E.128 R40, [R20.64] ;  /* 0x0000000814289980 */ /* 0x000564000c101d00 */
.L_x_1233:
[----:B------:R-:W-:Y:S05]  /*1fa40*/  BSYNC B0 ;  /* 0x0000000000007941 */ /* 0x000fea0003800000 */
.L_x_1232:
[----:B--2--5:R-:W-:Y:S01]  /*1fa50*/  IMAD.MOV.U32 R13, RZ, RZ, R38 ;  /* 0x000000ffff0d7224 */ /* 0x024fe200078e0026 */
        /* <DEDUP_REMOVED lines=25> */
[----:B-1----:R-:W1:Y:S02]  /*1fbf0*/  SHFL.IDX PT, R17, R17, 0x3, 0x181f ;  /* 0x00781f0011117f89 */ /* 0x002e6400000e0000 */
.L_x_1264:
        /* <DEDUP_REMOVED lines=8> */
[----:B------:R-:W3:Y:S02]  /*1fc80*/  SHFL.IDX PT, R60, R60, 0x3, 0x181f ;  /* 0x00781f003c3c7f89 */ /* 0x000ee400000e0000 */
.L_x_1265:
[----:B------:R-:W-:Y:S01]  /*1fc90*/  IADD3 R18, R18, 0x60, RZ ;  /* 0x0000006012127810 */ /* 0x000fe20007ffe0ff */
[----:B------:R-:W-:Y:S01]  /*1fca0*/  BSSY B0, `(.L_x_1236) ;  /* 0x0000020000007945 */ /* 0x000fe20003800000 */
[----:B------:R-:W-:Y:S01]  /*1fcb0*/  CS2R R28, SRZ ;  /* 0x00000000001c7805 */ /* 0x000fe2000001ff00 */
[----:B------:R-:W-:Y:S01]  /*1fcc0*/  CS2R R26, SRZ ;  /* 0x00000000001a7805 */ /* 0x000fe2000001ff00 */
[----:B------:R-:W-:Y:S01]  /*1fcd0*/  ISETP.GE.AND P0, PT, R18, R15, PT ;  /* 0x0000000f1200720c */ /* 0x000fe20003f06270 */
[----:B----4-:R-:W-:Y:S01]  /*1fce0*/  CS2R R24, SRZ ;  /* 0x0000000000187805 */ /* 0x010fe2000001ff00 */
[----:B------:R-:W-:Y:S01]  /*1fcf0*/  CS2R R22, SRZ ;  /* 0x0000000000167805 */ /* 0x000fe2000001ff00 */
[----:B------:R-:W-:Y:S01]  /*1fd00*/  CS2R R20, SRZ ;  /* 0x0000000000147805 */ /* 0x000fe2000001ff00 */
[----:B--2---:R-:W-:Y:S01]  /*1fd10*/  CS2R R18, SRZ ;  /* 0x0000000000127805 */ /* 0x004fe2000001ff00 */
[----:B------:R-:W-:-:S08]  /*1fd20*/  CS2R R16, SRZ ;  /* 0x0000000000107805 */ /* 0x000fd0000001ff00 */
        /* <DEDUP_REMOVED lines=12> */
[----:B------:R-:W-:Y:S02]  /*1fdf0*/  @!P1 IMAD.WIDE R12, R69, 0x2, R62 ;  /* 0x00000002450c9825 */ /* 0x000fe400078e023e */
[----:B------:R-:W-:-:S03]  /*1fe00*/  @!P0 SHF.R.S32.HI R10, RZ, 0x1f, R11 ;  /* 0x0000001fff0a8819 */ /* 0x000fc6000001140b */
[----:B------:R2:W5:Y:S01]  /*1fe10*/  @!P1 LD.E.128 R24, [R12.64] ;  /* 0x000000080c189980 */ /* 0x000562000c101d00 */
[----:B------:R-:W-:-:S04]  /*1fe20*/  @!P0 LEA.HI R10, R10, R11, RZ, 0x3 ;  /* 0x0000000b0a0a8211 */ /* 0x000fc800078f18ff */
[----:B------:R-:W-:-:S05]  /*1fe30*/  @!P0 LOP3.LUT R10, R10, 0xfffffff8, RZ, 0xc0, !PT ;  /* 0xfffffff80a0a8812 */ /* 0x000fca00078ec0ff */
[----:B------:R-:W-:-:S04]  /*1fe40*/  @!P0 IMAD.WIDE R62, R10, 0x2, R62 ;  /* 0x000000020a3e8825 */ /* 0x000fc800078e023e */
[--C-:B-1-3--:R-:W-:Y:S01]  /*1fe50*/  @!P0 IMAD.WIDE R10, R10, 0x2, R60.reuse ;  /* 0x000000020a0a8825 */ /* 0x10afe200078e023c */
[----:B------:R2:W5:Y:S03]  /*1fe60*/  @!P0 LD.E.128 R28, [R62.64] ;  /* 0x000000083e1c8980 */ /* 0x000566000c101d00 */
[----:B------:R-:W-:Y:S01]  /*1fe70*/  @!P1 IMAD.WIDE R60, R69, 0x2, R60 ;  /* 0x00000002453c9825 */ /* 0x000fe200078e023c */
[----:B------:R2:W5:Y:S04]  /*1fe80*/  @!P0 LD.E.128 R20, [R10.64] ;  /* 0x000000080a148980 */ /* 0x000568000c101d00 */
[----:B------:R2:W5:Y:S02]  /*1fe90*/  @!P1 LD.E.128 R16, [R60.64] ;  /* 0x000000083c109980 */ /* 0x000564000c101d00 */
.L_x_1237:
[----:B------:R-:W-:Y:S05]  /*1fea0*/  BSYNC B0 ;  /* 0x0000000000007941 */ /* 0x000fea0003800000 */
.L_x_1236:
[----:B--2---:R-:W-:Y:S01]  /*1feb0*/  IADD3 R13, R9, -c[0x0][0x20], RZ ;  /* 0x80000800090d7a10 */ /* 0x004fe20007ffe0ff */
[----:B------:R-:W-:-:S04]  /*1fec0*/  DEPBAR.LE SB0, 0x1 ;  /* 0x000080400000791a */ /* 0x000fc80000000000 */
[----:B-1-3--:R-:W2:Y:S04]  /*1fed0*/  LDL.64 R60, [R13+0x20] ;  /* 0x000020000d3c7983 */ /* 0x00aea80000100a00 */
[----:B------:R-:W3:Y:S01]  /*1fee0*/  LDL.64 R102, [R13+0x28] ;  /* 0x000028000d667983 */ /* 0x000ee20000100a00 */
[----:B------:R-:W-:Y:S03]  /*1fef0*/  WARPSYNC 0xffffffff ;  /* 0xffffffff00007948 */ /* 0x000fe60003800000 */
[----:B------:R-:W-:Y:S06]  /*1ff00*/  BAR.SYNC.DEFER_BLOCKING 0x0 ;  /* 0x0000000000007b1d */ /* 0x000fec0000010000 */
[----:B--2---:R1:W2:Y:S04]  /*1ff10*/  LD.E R96, [R60.64] ;  /* 0x000000083c607980 */ /* 0x0042a8000c101900 */
[----:B---3--:R-:W5:Y:S02]  /*1ff20*/  LD.E.64 R102, [R102.64] ;  /* 0x0000000866667980 */ /* 0x008f64000c101b00 */
[----:B-----5:R-:W-:Y:S01]  /*1ff30*/  IMAD.MOV.U32 R12, RZ, RZ, R30 ;  /* 0x000000ffff0c7224 */ /* 0x020fe200078e001e */
[----:B------:R-:W-:Y:S01]  /*1ff40*/  BSSY B1, `(.L_x_1238) ;  /* 0x00000f5000017945 */ /* 0x000fe20003800000 */
[----:B------:R-:W-:-:S02]  /*1ff50*/  IMAD.MOV.U32 R11, RZ, RZ, R31 ;  /* 0x000000ffff0b7224 */ /* 0x000fc400078e001f */
[----:B------:R-:W-:Y:S02]  /*1ff60*/  IMAD.MOV.U32 R10, RZ, RZ, R28 ;  /* 0x000000ffff0a7224 */ /* 0x000fe400078e001c */
[----:B------:R-:W-:Y:S01]  /*1ff70*/  IMAD.MOV.U32 R9, RZ, RZ, R29 ;  /* 0x000000ffff097224 */ /* 0x000fe200078e001d */
[----:B------:R-:W-:Y:S01]  /*1ff80*/  PRMT R63, R11, 0x5410, R12 ;  /* 0x000054100b3f7816 */ /* 0x000fe2000000000c */
[----:B------:R-:W-:Y:S01]  /*1ff90*/  IMAD.MOV.U32 R11, RZ, RZ, R27 ;  /* 0x000000ffff0b7224 */ /* 0x000fe200078e001b */
[----:B------:R-:W-:Y:S02]  /*1ffa0*/  MOV R12, R26 ;  /* 0x0000001a000c7202 */ /* 0x000fe40000000f00 */
[----:B------:R-:W-:Y:S01]  /*1ffb0*/  PRMT R62, R9, 0x5410, R10 ;  /* 0x00005410093e7816 */ /* 0x000fe2000000000a */
[----:B------:R-:W-:Y:S01]  /*1ffc0*/  IMAD.MOV.U32 R10, RZ, RZ, R24 ;  /* 0x000000ffff0a7224 */ /* 0x000fe200078e0018 */
[----:B------:R-:W-:Y:S01]  /*1ffd0*/  PRMT R82, R11, 0x5410, R12 ;  /* 0x000054100b527816 */ /* 0x000fe2000000000c */
[----:B------:R-:W-:-:S02]  /*1ffe0*/  IMAD.MOV.U32 R9, RZ, RZ, R25 ;  /* 0x000000ffff097224 */ /* 0x000fc400078e0019 */
[----:B------:R-:W-:Y:S02]  /*1fff0*/  IMAD.MOV.U32 R11, RZ, RZ, R23 ;  /* 0x000000ffff0b7224 */ /* 0x000fe400078e0017 */
[----:B------:R-:W-:Y:S01]  /*20000*/  IMAD.MOV.U32 R12, RZ, RZ, R18 ;  /* 0x000000ffff0c7224 */ /* 0x000fe200078e0012 */
[----:B------:R-:W-:Y:S01]  /*20010*/  PRMT R80, R9, 0x5410, R10 ;  /* 0x0000541009507816 */ /* 0x000fe2000000000a */
[----:B------:R-:W-:Y:S01]  /*20020*/  IMAD.MOV.U32 R10, RZ, RZ, R20 ;  /* 0x000000ffff0a7224 */ /* 0x000fe200078e0014 */
[----:B------:R-:W-:-:S04]  /*20030*/  MOV R9, R22 ;  /* 0x0000001600097202 */ /* 0x000fc80000000f00 */
[----:B-1----:R-:W-:Y:S01]  /*20040*/  PRMT R61, R11, 0x5410, R9 ;  /* 0x000054100b3d7816 */ /* 0x002fe20000000009 */
[----:B------:R-:W-:Y:S01]  /*20050*/  IMAD.MOV.U32 R11, RZ, RZ, R19 ;  /* 0x000000ffff0b7224 */ /* 0x000fe200078e0013 */
[----:B------:R-:W-:-:S04]  /*20060*/  MOV R9, R21 ;  /* 0x0000001500097202 */ /* 0x000fc80000000f00 */
[----:B------:R-:W-:Y:S01]  /*20070*/  PRMT R60, R9, 0x5410, R10 ;  /* 0x00005410093c7816 */ /* 0x000fe2000000000a */
[----:B------:R-:W-:Y:S01]  /*20080*/  IMAD.MOV.U32 R9, RZ, RZ, R17 ;  /* 0x000000ffff097224 */ /* 0x000fe200078e0011 */
[----:B------:R-:W-:Y:S02]  /*20090*/  MOV R10, R16 ;  /* 0x00000010000a7202 */ /* 0x000fe40000000f00 */
[----:B------:R-:W-:Y:S02]  /*200a0*/  PRMT R76, R11, 0x5410, R12 ;  /* 0x000054100b4c7816 */ /* 0x000fe4000000000c */
[----:B------:R-:W-:Y:S01]  /*200b0*/  PRMT R71, R9, 0x5410, R10 ;  /* 0x0000541009477816 */ /* 0x000fe2000000000a */
[----:B--2---:R-:W-:-:S05]  /*200c0*/  IMAD R96, R96, -0x80, R15 ;  /* 0xffffff8060607824 */ /* 0x004fca00078e020f */
[----:B------:R-:W-:-:S04]  /*200d0*/  IMNMX R96, R96, 0x80, PT ;  /* 0x0000008060607817 */ /* 0x000fc80003800200 */
[----:B------:R-:W-:-:S13]  /*200e0*/  ISETP.GE.AND P0, PT, R97, R96, PT ;  /* 0x000000606100720c */ /* 0x000fda0003f06270 */
[----:B------:R-:W-:Y:S05]  /*200f0*/  @P0 BRA `(.L_x_1239) ;  /* 0x00000d9000000947 */ /* 0x000fea0003800000 */
[----:B------:R-:W-:Y:S01]  /*20100*/  ISETP.GE.AND P0, PT, R69, R70, PT ;  /* 0x000000464500720c */ /* 0x000fe20003f06270 */
[----:B------:R-:W-:Y:S01]  /*20110*/  IMAD.SHL.U32 R130, R97, 0x40, RZ ;  /* 0x0000004061827824 */ /* 0x000fe200078e00ff */
[----:B------:R-:W-:Y:S01]  /*20120*/  SHF.R.S32.HI R9, RZ, 0x1f, R8 ;  /* 0x0000001fff097819 */ /* 0x000fe20000011408 */
[----:B------:R-:W-:Y:S03]  /*20130*/  BSSY B0, `(.L_x_1240) ;  /* 0x0000069000007945 */ /* 0x000fe60003800000 */
[----:B------:R-:W-:Y:S02]  /*20140*/  LEA.HI R128, R9, R8, RZ, 0x6 ;  /* 0x0000000809807211 */ /* 0x000fe400078f30ff */
[----:B------:R-:W-:-:S03]  /*20150*/  LOP3.LUT R130, R130, 0x1c0, RZ, 0xc0, !PT ;  /* 0x000001c082827812 */ /* 0x000fc600078ec0ff */
[----:B------:R-:W-:-:S05]  /*20160*/  IMAD.SHL.U32 R128, R128, 0x8, RZ ;  /* 0x0000000880807824 */ /* 0x000fca00078e00ff */
[----:B------:R-:W-:Y:S01]  /*20170*/  LOP3.LUT R128, R128, 0xfffffe00, RZ, 0xc0, !PT ;  /* 0xfffffe0080807812 */ /* 0x000fe200078ec0ff */
[----:B------:R-:W-:Y:S05]  /*20180*/  @P0 BRA `(.L_x_1241) ;  /* 0x0000063000000947 */ /* 0x000fea0003800000 */
[----:B------:R-:W-:Y:S02]  /*20190*/  LEA.HI R13, R70, R83, RZ, 0x1d ;  /* 0x00000053460d7211 */ /* 0x000fe400078fe8ff */
[----:B------:R-:W-:Y:S02]  /*201a0*/  SHF.R.U32.HI R9, RZ, 0x3, R130 ;  /* 0x00000003ff097819 */ /* 0x000fe40000011682 */
[----:B------:R-:W-:Y:S02]  /*201b0*/  SHF.R.S32.HI R8, RZ, 0x1f, R13 ;  /* 0x0000001fff087819 */ /* 0x000fe4000001140d */
[----:B------:R-:W-:Y:S02]  /*201c0*/  LOP3.LUT R10, R130, 0x38, R69, 0xf8, !PT ;  /* 0x00000038820a7812 */ /* 0x000fe400078ef845 */
[----:B------:R-:W-:Y:S02]  /*201d0*/  SHF.L.U32 R11, R13, 0x3, RZ ;  /* 0x000000030d0b7819 */ /* 0x000fe400000006ff */
[----:B------:R-:W-:-:S02]  /*201e0*/  LEA.HI R8, R8, R13, RZ, 0x3 ;  /* 0x0000000d08087211 */ /* 0x000fc400078f18ff */
[-C--:B------:R-:W-:Y:S02]  /*201f0*/  LOP3.LUT R151, R10, R9.reuse, RZ, 0x3c, !PT ;  /* 0x000000090a977212 */ /* 0x080fe400078e3cff */
[----:B------:R-:W-:Y:S02]  /*20200*/  LOP3.LUT R10, R130, 0x38, R11, 0xf8, !PT ;  /* 0x00000038820a7812 */ /* 0x000fe400078ef80b */
[----:B------:R-:W-:Y:S02]  /*20210*/  SHF.L.U32 R8, R8, 0xa, RZ ;  /* 0x0000000a08087819 */ /* 0x000fe400000006ff */
[----:B------:R-:W-:Y:S02]  /*20220*/  LOP3.LUT R9, R10, R9, RZ, 0x3c, !PT ;  /* 0x000000090a097212 */ /* 0x000fe400078e3cff */
[----:B------:R-:W-:Y:S02]  /*20230*/  LOP3.LUT R8, R8, 0xffffe000, RZ, 0xc0, !PT ;  /* 0xffffe00008087812 */ /* 0x000fe400078ec0ff */
[----:B------:R-:W-:-:S02]  /*20240*/  IADD3 R151, R128, R151, RZ ;  /* 0x0000009780977210 */ /* 0x000fc40007ffe0ff */
[----:B------:R-:W-:-:S03]  /*20250*/  IADD3 R9, R9, R8, R128 ;  /* 0x0000000809097210 */ /* 0x000fc60007ffe080 */
[----:B------:R-:W-:-:S04]  /*20260*/  IMAD.WIDE.U32 R150, R151, 0x2, R102 ;  /* 0x0000000297967825 */ /* 0x000fc800078e0066 */
[----:B------:R-:W-:Y:S01]  /*20270*/  IMAD.WIDE.U32 R148, R9, 0x2, R102 ;  /* 0x0000000209947825 */ /* 0x000fe200078e0066 */
[----:B------:R-:W2:Y:S04]  /*20280*/  LD.E.128 R12, [R150.64] ;  /* 0x00000008960c7980 */ /* 0x000ea8000c101d00 */
[----:B------:R-:W3:Y:S01]  /*20290*/  LD.E.128 R8, [R148.64] ;  /* 0x0000000894087980 */ /* 0x000ee2000c101d00 */
[----:B------:R-:W-:Y:S01]  /*202a0*/  HADD2.F32 R140, -RZ, R129.H0_H0 ;  /* 0x20000081ff8c7230 */ /* 0x000fe20000004100 */
[--C-:B------:R-:W-:Y:S01]  /*202b0*/  SHF.R.U64 R104, R104, 0x10, R105.reuse ;  /* 0x0000001068687819 */ /* 0x100fe20000001269 */
[----:B------:R-:W-:Y:S01]  /*202c0*/  HADD2.F32 R138, -RZ, R132.H0_H0 ;  /* 0x20000084ff8a7230 */ /* 0x000fe20000004100 */
[----:B------:R-:W-:Y:S01]  /*202d0*/  SHF.R.U32.HI R134, RZ, 0x10, R105 ;  /* 0x00000010ff867819 */ /* 0x000fe20000011669 */
[----:B------:R-:W-:Y:S01]  /*202e0*/  HADD2.F32 R146, -RZ, R131.H0_H0 ;  /* 0x20000083ff927230 */ /* 0x000fe20000004100 */
[--C-:B------:R-:W-:Y:S01]  /*202f0*/  SHF.R.U64 R105, R110, 0x10, R111.reuse ;  /* 0x000000106e697819 */ /* 0x100fe2000000126f */
[----:B------:R-:W-:Y:S01]  /*20300*/  HADD2.F32 R129, -RZ, R129.H1_H1 ;  /* 0x30000081ff817230 */ /* 0x000fe20000004100 */
[----:B------:R-:W-:Y:S01]  /*20310*/  SHF.R.U32.HI R110, RZ, 0x10, R111 ;  /* 0x00000010ff6e7819 */ /* 0x000fe2000001166f */
[----:B------:R-:W-:Y:S01]  /*20320*/  HADD2.F32 R134, -RZ, R134.H0_H0 ;  /* 0x20000086ff867230 */ /* 0x000fe20000004100 */
        /* <DEDUP_REMOVED lines=9> */
[--C-:B--2---:R-:W-:Y:S02]  /*203c0*/  HADD2.F32 R111, -RZ, R13.reuse.H0_H0 ;  /* 0x2000000dff6f7230 */ /* 0x104fe40000004100 */
[----:B------:R-:W-:Y:S02]  /*203d0*/  HADD2.F32 R135, -RZ, R13.H1_H1 ;  /* 0x3000000dff877230 */ /* 0x000fe40000004100 */
[--C-:B---3--:R-:W-:Y:S02]  /*203e0*/  HADD2.F32 R139, -RZ, R9.reuse.H0_H0 ;  /* 0x20000009ff8b7230 */ /* 0x108fe40000004100 */
[--C-:B------:R-:W-:Y:S02]  /*203f0*/  HADD2.F32 R142, -RZ, R8.reuse.H0_H0 ;  /* 0x20000008ff8e7230 */ /* 0x100fe40000004100 */
[----:B------:R-:W-:Y:S01]  /*20400*/  HADD2.F32 R144, -RZ, R8.H1_H1 ;  /* 0x30000008ff907230 */ /* 0x000fe20000004100 */
[C---:B------:R-:W-:Y:S01]  /*20410*/  FMUL.FTZ R8, R139.reuse, R140 ;  /* 0x0000008c8b087220 */ /* 0x040fe20000410000 */
[----:B------:R-:W-:Y:S01]  /*20420*/  HADD2.F32 R141, -RZ, R9.H1_H1 ;  /* 0x30000009ff8d7230 */ /* 0x000fe20000004100 */
[-C--:B------:R-:W-:Y:S01]  /*20430*/  FMUL.FTZ R139, R139, R138.reuse ;  /* 0x0000008a8b8b7220 */ /* 0x080fe20000410000 */
[----:B------:R-:W-:Y:S01]  /*20440*/  HADD2.F32 R9, -RZ, R11.H0_H0 ;  /* 0x2000000bff097230 */ /* 0x000fe20000004100 */
[----:B------:R-:W-:Y:S01]  /*20450*/  FFMA.FTZ R8, R111, R138, -R8 ;  /* 0x0000008a6f087223 */ /* 0x000fe20000010808 */
[----:B------:R-:W-:Y:S01]  /*20460*/  HADD2.F32 R138, -RZ, R109.H0_H0 ;  /* 0x2000006dff8a7230 */ /* 0x000fe20000004100 */
[----:B------:R-:W-:Y:S01]  /*20470*/  FMUL.FTZ R109, R141, R134 ;  /* 0x000000868d6d7220 */ /* 0x000fe20000410000 */
[----:B------:R-:W-:Y:S01]  /*20480*/  HADD2.F32 R13, -RZ, R15.H0_H0 ;  /* 0x2000000fff0d7230 */ /* 0x000fe20000004100 */
[----:B------:R-:W-:Y:S01]  /*20490*/  FFMA.FTZ R139, R111, R140, R139 ;  /* 0x0000008c6f8b7223 */ /* 0x000fe2000001008b */
[----:B------:R-:W-:Y:S01]  /*204a0*/  HADD2.F32 R140, -RZ, R133.H0_H0 ;  /* 0x20000085ff8c7230 */ /* 0x000fe20000004100 */
[-C--:B------:R-:W-:Y:S01]  /*204b0*/  FFMA.FTZ R111, R135, R138.reuse, -R109 ;  /* 0x0000008a876f7223 */ /* 0x080fe2000001086d */
[----:B------:R-:W-:Y:S01]  /*204c0*/  HADD2.F32 R11, -RZ, R11.H1_H1 ;  /* 0x3000000bff0b7230 */ /* 0x000fe20000004100 */
[----:B------:R-:W-:Y:S01]  /*204d0*/  FMUL.FTZ R141, R141, R138 ;  /* 0x0000008a8d8d7220 */ /* 0x000fe20000410000 */
[----:B------:R-:W-:Y:S01]  /*204e0*/  HADD2.F32 R138, -RZ, R107.H0_H0 ;  /* 0x2000006bff8a7230 */ /* 0x000fe20000004100 */
[C---:B------:R-:W-:Y:S01]  /*204f0*/  FMUL.FTZ R109, R9.reuse, R146 ;  /* 0x00000092096d7220 */ /* 0x040fe20000410000 */
[----:B------:R-:W-:Y:S01]  /*20500*/  HADD2.F32 R15, -RZ, R15.H1_H1 ;  /* 0x3000000fff0f7230 */ /* 0x000fe20000004100 */
[-C--:B------:R-:W-:Y:S01]  /*20510*/  FMUL.FTZ R9, R9, R140.reuse ;  /* 0x0000008c09097220 */ /* 0x080fe20000410000 */
[----:B------:R-:W-:Y:S01]  /*20520*/  HADD2.F32 R143, -RZ, R10.H0_H0 ;  /* 0x2000000aff8f7230 */ /* 0x000fe20000004100 */
[C---:B------:R-:W-:Y:S01]  /*20530*/  FFMA.FTZ R109, R13.reuse, R140, -R109 ;  /* 0x0000008c0d6d7223 */ /* 0x040fe2000001086d */
[----:B------:R-:W-:Y:S01]  /*20540*/  HADD2.F32 R136, -RZ, R12.H0_H0 ;  /* 0x2000000cff887230 */ /* 0x000fe20000004100 */
[----:B------:R-:W-:Y:S01]  /*20550*/  FFMA.FTZ R146, R13, R146, R9 ;  /* 0x000000920d927223 */ /* 0x000fe20000010009 */
[----:B------:R-:W-:Y:S01]  /*20560*/  HADD2.F32 R13, -RZ, R132.H1_H1 ;  /* 0x30000084ff0d7230 */ /* 0x000fe20000004100 */
[C---:B------:R-:W-:Y:S01]  /*20570*/  FMUL.FTZ R9, R11.reuse, R138 ;  /* 0x0000008a0b097220 */ /* 0x040fe20000410000 */
[----:B------:R-:W-:Y:S01]  /*20580*/  HADD2.F32 R133, -RZ, R133.H1_H1 ;  /* 0x30000085ff857230 */ /* 0x000fe20000004100 */
[-C--:B------:R-:W-:Y:S01]  /*20590*/  FMUL.FTZ R11, R11, R110.reuse ;  /* 0x0000006e0b0b7220 */ /* 0x080fe20000410000 */
[----:B------:R-:W-:Y:S01]  /*205a0*/  HADD2.F32 R137, -RZ, R12.H1_H1 ;  /* 0x3000000cff897230 */ /* 0x000fe20000004100 */
[C---:B------:R-:W-:Y:S01]  /*205b0*/  FFMA.FTZ R110, R15.reuse, R110, -R9 ;  /* 0x0000006e0f6e7223 */ /* 0x040fe20000010809 */
[----:B------:R-:W-:Y:S01]  /*205c0*/  HADD2.F32 R12, -RZ, R14.H0_H0 ;  /* 0x2000000eff0c7230 */ /* 0x000fe20000004100 */
[----:B------:R-:W-:Y:S01]  /*205d0*/  FMUL.FTZ R9, R142, R129 ;  /* 0x000000818e097220 */ /* 0x000fe20000410000 */
[----:B------:R-:W-:Y:S01]  /*205e0*/  HADD2.F32 R10, -RZ, R10.H1_H1 ;  /* 0x3000000aff0a7230 */ /* 0x000fe20000004100 */
[----:B------:R-:W-:Y:S01]  /*205f0*/  FFMA.FTZ R11, R15, R138, R11 ;  /* 0x0000008a0f0b7223 */ /* 0x000fe2000001000b */
[----:B------:R-:W-:Y:S01]  /*20600*/  HADD2.F32 R14, -RZ, R14.H1_H1 ;  /* 0x3000000eff0e7230 */ /* 0x000fe20000004100 */
[----:B------:R-:W-:-:S02]  /*20610*/  FMUL.FTZ R15, R143, R131 ;  /* 0x000000838f0f7220 */ /* 0x000fc40000410000 */
[----:B------:R-:W-:Y:S01]  /*20620*/  FFMA.FTZ R107, R136, R13, -R9 ;  /* 0x0000000d886b7223 */ /* 0x000fe20000010809 */
[----:B------:R-:W-:Y:S01]  /*20630*/  HADD2.F32 R9, -RZ, R106.H0_H0 ;  /* 0x2000006aff097230 */ /* 0x000fe20000004100 */
[-C--:B------:R-:W-:Y:S01]  /*20640*/  FMUL.FTZ R143, R143, R133.reuse ;  /* 0x000000858f8f7220 */ /* 0x080fe20000410000 */
[----:B------:R-:W-:Y:S01]  /*20650*/  F2FP.PACK_AB R11, R11, R146 ;  /* 0x000000920b0b723e */ /* 0x000fe200000000ff */
[C---:B------:R-:W-:Y:S02]  /*20660*/  FFMA.FTZ R133, R12.reuse, R133, -R15 ;  /* 0x000000850c857223 */ /* 0x040fe4000001080f */
[----:B------:R-:W-:Y:S02]  /*20670*/  FFMA.FTZ R143, R12, R131, R143 ;  /* 0x000000830c8f7223 */ /* 0x000fe4000001008f */
[----:B------:R-:W-:Y:S02]  /*20680*/  FMUL.FTZ R12, R144, R104 ;  /* 0x00000068900c7220 */ /* 0x000fe40000410000 */
[----:B------:R-:W-:-:S02]  /*20690*/  FMUL.FTZ R142, R142, R13 ;  /* 0x0000000d8e8e7220 */ /* 0x000fc40000410000 */
[-C--:B------:R-:W-:Y:S02]  /*206a0*/  FMUL.FTZ R144, R144, R108.reuse ;  /* 0x0000006c90907220 */ /* 0x080fe40000410000 */
[C---:B------:R-:W-:Y:S02]  /*206b0*/  FMUL.FTZ R15, R10.reuse, R9 ;  /* 0x000000090a0f7220 */ /* 0x040fe40000410000 */
[-C--:B------:R-:W-:Y:S02]  /*206c0*/  FMUL.FTZ R13, R10, R105.reuse ;  /* 0x000000690a0d7220 */ /* 0x080fe40000410000 */
[C---:B------:R-:W-:Y:S02]  /*206d0*/  FFMA.FTZ R12, R137.reuse, R108, -R12 ;  /* 0x0000006c890c7223 */ /* 0x040fe4000001080c */
[----:B------:R-:W-:Y:S02]  /*206e0*/  FFMA.FTZ R137, R137, R104, R144 ;  /* 0x0000006889897223 */ /* 0x000fe40000010090 */
[----:B------:R-:W-:Y:S01]  /*206f0*/  FFMA.FTZ R10, R14, R105, -R15 ;  /* 0x000000690e0a7223 */ /* 0x000fe2000001080f */
[----:B------:R-:W-:Y:S01]  /*20700*/  F2FP.PACK_AB R15, R110, R109 ;  /* 0x0000006d6e0f723e */ /* 0x000fe200000000ff */
[----:B------:R-:W-:Y:S01]  /*20710*/  FFMA.FTZ R134, R135, R134, R141 ;  /* 0x0000008687867223 */ /* 0x000fe2000001008d */
[----:B------:R-:W-:Y:S01]  /*20720*/  F2FP.PACK_AB R12, R12, R107 ;  /* 0x0000006b0c0c723e */ /* 0x000fe200000000ff */
[----:B------:R-:W-:-:S02]  /*20730*/  FFMA.FTZ R142, R136, R129, R142 ;  /* 0x00000081888e7223 */ /* 0x000fc4000001008e */
[----:B------:R-:W-:Y:S01]  /*20740*/  FFMA.FTZ R104, R14, R9, R13 ;  /* 0x000000090e687223 */ /* 0x000fe2000001000d */
[----:B------:R-:W-:Y:S02]  /*20750*/  F2FP.PACK_AB R13, R111, R8 ;  /* 0x000000086f0d723e */ /* 0x000fe400000000ff */
[----:B------:R-:W-:Y:S02]  /*20760*/  F2FP.PACK_AB R14, R10, R133 ;  /* 0x000000850a0e723e */ /* 0x000fe400000000ff */
[----:B------:R-:W-:Y:S02]  /*20770*/  F2FP.PACK_AB R9, R134, R139 ;  /* 0x0000008b8609723e */ /* 0x000fe400000000ff */
[----:B------:R-:W-:Y:S01]  /*20780*/  F2FP.PACK_AB R8, R137, R142 ;  /* 0x0000008e8908723e */ /* 0x000fe200000000ff */
[----:B------:R1:W-:Y:S01]  /*20790*/  ST.E.128 [R150.64], R12 ;  /* 0x0000000c96007985 */ /* 0x0003e2000c101d08 */
[----:B------:R-:W-:-:S05]  /*207a0*/  F2FP.PACK_AB R10, R104, R143 ;  /* 0x0000008f680a723e */ /* 0x000fca00000000ff */
[----:B------:R1:W-:Y:S02]  /*207b0*/  ST.E.128 [R148.64], R8 ;  /* 0x0000000894007985 */ /* 0x0003e4000c101d08 */
.L_x_1241:
[----:B------:R-:W-:Y:S05]  /*207c0*/  BSYNC B0 ;  /* 0x0000000000007941 */ /* 0x000fea0003800000 */
.L_x_1240:
[----:B-1----:R-:W-:-:S04]  /*207d0*/  IADD3 R9, R69, 0x40, RZ ;  /* 0x0000004045097810 */ /* 0x002fc80007ffe0ff */
[----:B------:R-:W-:-:S13]  /*207e0*/  ISETP.GE.AND P0, PT, R9, R70, PT ;  /* 0x000000460900720c */ /* 0x000fda0003f06270 */
[----:B------:R-:W-:Y:S05]  /*207f0*/  @P0 BRA `(.L_x_1239) ;  /* 0x0000069000000947 */ /* 0x000fea0003800000 */
[----:B------:R-:W-:-:S04]  /*20800*/  SHF.R.S32.HI R10, RZ, 0x1f, R9 ;  /* 0x0000001fff0a7819 */ /* 0x000fc80000011409 */
[CC--:B------:R-:W-:Y:S02]  /*20810*/  LEA.HI R11, R10.reuse, R9.reuse, RZ, 0x3 ;  /* 0x000000090a0b7211 */ /* 0x0c0fe400078f18ff */
[----:B------:R-:W-:Y:S02]  /*20820*/  LEA.HI R10, R10, R9, RZ, 0x6 ;  /* 0x000000090a0a7211 */ /* 0x000fe400078f30ff */
[--C-:B------:R-:W-:Y:S02]  /*20830*/  SHF.R.S32.HI R13, RZ, 0x3, R11.reuse ;  /* 0x00000003ff0d7819 */ /* 0x100fe4000001140b */
[----:B------:R-:W-:Y:S02]  /*20840*/  LOP3.LUT R12, R130, 0x38, R11, 0xf8, !PT ;  /* 0x00000038820c7812 */ /* 0x000fe400078ef80b */
[----:B------:R-:W-:Y:S02]  /*20850*/  LEA.HI R13, R70, R13, RZ, 0x1d ;  /* 0x0000000d460d7211 */ /* 0x000fe400078fe8ff */
[----:B------:R-:W-:-:S02]  /*20860*/  SHF.R.U32.HI R9, RZ, 0x3, R130 ;  /* 0x00000003ff097819 */ /* 0x000fc40000011682 */
[----:B------:R-:W-:Y:S02]  /*20870*/  SHF.R.S32.HI R8, RZ, 0x1f, R13 ;  /* 0x0000001fff087819 */ /* 0x000fe4000001140d */
[----:B------:R-:W-:Y:S02]  /*20880*/  SHF.L.U32 R11, R13, 0x3, RZ ;  /* 0x000000030d0b7819 */ /* 0x000fe400000006ff */
[----:B------:R-:W-:Y:S02]  /*20890*/  LEA.HI R8, R8, R13, RZ, 0x3 ;  /* 0x0000000d08087211 */ /* 0x000fe400078f18ff */
[----:B------:R-:W-:Y:S02]  /*208a0*/  LOP3.LUT R130, R130, 0x38, R11, 0xf8, !PT ;  /* 0x0000003882827812 */ /* 0x000fe400078ef80b */
[----:B------:R-:W-:Y:S02]  /*208b0*/  SHF.L.U32 R8, R8, 0xa, RZ ;  /* 0x0000000a08087819 */ /* 0x000fe400000006ff */
[----:B------:R-:W-:-:S02]  /*208c0*/  LOP3.LUT R15, R12, R9, RZ, 0x3c, !PT ;  /* 0x000000090c0f7212 */ /* 0x000fc400078e3cff */
[----:B------:R-:W-:Y:S02]  /*208d0*/  SHF.L.U32 R10, R10, 0x7, RZ ;  /* 0x000000070a0a7819 */ /* 0x000fe400000006ff */
[----:B------:R-:W-:Y:S02]  /*208e0*/  LOP3.LUT R9, R130, R9, RZ, 0x3c, !PT ;  /* 0x0000000982097212 */ /* 0x000fe400078e3cff */
[----:B------:R-:W-:Y:S02]  /*208f0*/  LOP3.LUT R8, R8, 0xffffe000, RZ, 0xc0, !PT ;  /* 0xffffe00008087812 */ /* 0x000fe400078ec0ff */
[----:B------:R-:W-:Y:S02]  /*20900*/  LOP3.LUT R10, R10, 0xffffe000, RZ, 0xc0, !PT ;  /* 0xffffe0000a0a7812 */ /* 0x000fe400078ec0ff */
[--C-:B------:R-:W-:Y:S02]  /*20910*/  IADD3 R9, R9, R8, R128.reuse ;  /* 0x0000000809097210 */ /* 0x100fe40007ffe080 */
        /* <DEDUP_REMOVED lines=8> */
[----:B------:R-:W-:Y:S02]  /*209a0*/  SHF.R.U32.HI R104, RZ, 0x10, R89 ;  /* 0x00000010ff687819 */ /* 0x000fe40000011659 */
[----:B------:R-:W-:-:S02]  /*209b0*/  SHF.R.U64 R89, R94, 0x10, R95 ;  /* 0x000000105e597819 */ /* 0x000fc4000000125f */
[----:B------:R-:W-:Y:S02]  /*209c0*/  SHF.R.U32.HI R94, RZ, 0x10, R95 ;  /* 0x00000010ff5e7819 */ /* 0x000fe4000001165f */
[--C-:B------:R-:W-:Y:S01]  /*209d0*/  SHF.R.U64 R92, R92, 0x10, R93.reuse ;  /* 0x000000105c5c7819 */ /* 0x100fe2000000125d */
[----:B------:R-:W-:Y:S01]  /*209e0*/  HADD2.F32 R104, -RZ, R104.H0_H0 ;  /* 0x20000068ff687230 */ /* 0x000fe20000004100 */
[----:B------:R-:W-:Y:S01]  /*209f0*/  SHF.R.U32.HI R93, RZ, 0x10, R93 ;  /* 0x00000010ff5d7819 */ /* 0x000fe2000001165d */
[--C-:B------:R-:W-:Y:S01]  /*20a00*/  HADD2.F32 R132, -RZ, R125.reuse.H0_H0 ;  /* 0x2000007dff847230 */ /* 0x100fe20000004100 */
[--C-:B------:R-:W-:Y:S02]  /*20a10*/  SHF.R.U64 R90, R90, 0x10, R91.reuse ;  /* 0x000000105a5a7819 */ /* 0x100fe4000000125b */
[----:B------:R-:W-:Y:S01]  /*20a20*/  SHF.R.U32.HI R91, RZ, 0x10, R91 ;  /* 0x00000010ff5b7819 */ /* 0x000fe2000001165b */
[----:B------:R-:W-:Y:S02]  /*20a30*/  HADD2.F32 R94, -RZ, R94.H0_H0 ;  /* 0x2000005eff5e7230 */ /* 0x000fe40000004100 */
[----:B------:R-:W-:-:S02]  /*20a40*/  HADD2.F32 R125, -RZ, R125.H1_H1 ;  /* 0x3000007dff7d7230 */ /* 0x000fc40000004100 */
[----:B------:R-:W-:Y:S02]  /*20a50*/  HADD2.F32 R88, -RZ, R88.H0_H0 ;  /* 0x20000058ff587230 */ /* 0x000fe40000004100 */
[----:B------:R-:W-:Y:S02]  /*20a60*/  HADD2.F32 R92, -RZ, R92.H0_H0 ;  /* 0x2000005cff5c7230 */ /* 0x000fe40000004100 */
[----:B------:R-:W-:Y:S02]  /*20a70*/  HADD2.F32 R89, -RZ, R89.H0_H0 ;  /* 0x20000059ff597230 */ /* 0x000fe40000004100 */
[----:B--2---:R-:W-:Y:S02]  /*20a80*/  HADD2.F32 R109, -RZ, R9.H0_H0 ;  /* 0x20000009ff6d7230 */ /* 0x004fe40000004100 */
[----:B------:R-:W-:Y:S02]  /*20a90*/  HADD2.F32 R128, -RZ, R8.H0_H0 ;  /* 0x20000008ff807230 */ /* 0x000fe40000004100 */
[----:B---3--:R-:W-:-:S02]  /*20aa0*/  HADD2.F32 R95, -RZ, R13.H0_H0 ;  /* 0x2000000dff5f7230 */ /* 0x008fc40000004100 */
[----:B------:R-:W-:Y:S01]  /*20ab0*/  HADD2.F32 R130, -RZ, R8.H1_H1 ;  /* 0x30000008ff827230 */ /* 0x000fe20000004100 */
[C---:B------:R-:W-:Y:S01]  /*20ac0*/  FMUL.FTZ R8, R109.reuse, R110 ;  /* 0x0000006e6d087220 */ /* 0x040fe20000410000 */
[----:B------:R-:W-:Y:S01]  /*20ad0*/  HADD2.F32 R111, -RZ, R9.H1_H1 ;  /* 0x30000009ff6f7230 */ /* 0x000fe20000004100 */
[-C--:B------:R-:W-:Y:S01]  /*20ae0*/  FMUL.FTZ R109, R109, R108.reuse ;  /* 0x0000006c6d6d7220 */ /* 0x080fe20000410000 */
[----:B------:R-:W-:Y:S01]  /*20af0*/  HADD2.F32 R105, -RZ, R13.H1_H1 ;  /* 0x3000000dff697230 */ /* 0x000fe20000004100 */
[----:B------:R-:W-:Y:S01]  /*20b00*/  FFMA.FTZ R8, R95, R108, -R8 ;  /* 0x0000006c5f087223 */ /* 0x000fe20000010808 */
[----:B------:R-:W-:Y:S01]  /*20b10*/  HADD2.F32 R108, -RZ, R93.H0_H0 ;  /* 0x2000005dff6c7230 */ /* 0x000fe20000004100 */
[----:B------:R-:W-:Y:S01]  /*20b20*/  FMUL.FTZ R93, R111, R104 ;  /* 0x000000686f5d7220 */ /* 0x000fe20000410000 */
[----:B------:R-:W-:Y:S01]  /*20b30*/  HADD2.F32 R9, -RZ, R11.H0_H0 ;  /* 0x2000000bff097230 */ /* 0x000fe20000004100 */
[----:B------:R-:W-:Y:S01]  /*20b40*/  FFMA.FTZ R109, R95, R110, R109 ;  /* 0x0000006e5f6d7223 */ /* 0x000fe2000001006d */
[----:B------:R-:W-:Y:S01]  /*20b50*/  HADD2.F32 R110, -RZ, R127.H0_H0 ;  /* 0x2000007fff6e7230 */ /* 0x000fe20000004100 */
[-C--:B------:R-:W-:Y:S01]  /*20b60*/  FFMA.FTZ R95, R105, R108.reuse, -R93 ;  /* 0x0000006c695f7223 */ /* 0x080fe2000001085d */
[----:B------:R-:W-:Y:S01]  /*20b70*/  HADD2.F32 R13, -RZ, R15.H0_H0 ;  /* 0x2000000fff0d7230 */ /* 0x000fe20000004100 */
[----:B------:R-:W-:Y:S01]  /*20b80*/  FMUL.FTZ R111, R111, R108 ;  /* 0x0000006c6f6f7220 */ /* 0x000fe20000410000 */
[----:B------:R-:W-:Y:S01]  /*20b90*/  HADD2.F32 R11, -RZ, R11.H1_H1 ;  /* 0x3000000bff0b7230 */ /* 0x000fe20000004100 */
[C---:B------:R-:W-:Y:S01]  /*20ba0*/  FMUL.FTZ R93, R9.reuse, R132 ;  /* 0x00000084095d7220 */ /* 0x040fe20000410000 */
[----:B------:R-:W-:Y:S01]  /*20bb0*/  HADD2.F32 R108, -RZ, R91.H0_H0 ;  /* 0x2000005bff6c7230 */ /* 0x000fe20000004100 */
[----:B------:R-:W-:Y:S01]  /*20bc0*/  FMUL.FTZ R9, R9, R110 ;  /* 0x0000006e09097220 */ /* 0x000fe20000410000 */
[----:B------:R-:W-:-:S02]  /*20bd0*/  HADD2.F32 R15, -RZ, R15.H1_H1 ;  /* 0x3000000fff0f7230 */ /* 0x000fc40000004100 */
[----:B------:R-:W-:Y:S01]  /*20be0*/  HADD2.F32 R91, -RZ, R124.H1_H1 ;  /* 0x3000007cff5b7230 */ /* 0x000fe20000004100 */
[----:B------:R-:W-:Y:S02]  /*20bf0*/  FFMA.FTZ R132, R13, R132, R9 ;  /* 0x000000840d847223 */ /* 0x000fe40000010009 */
[----:B------:R-:W-:Y:S01]  /*20c00*/  FMUL.FTZ R9, R11, R108 ;  /* 0x0000006c0b097220 */ /* 0x000fe20000410000 */
[----:B------:R-:W-:Y:S01]  /*20c10*/  HADD2.F32 R129, -RZ, R10.H0_H0 ;  /* 0x2000000aff817230 */ /* 0x000fe20000004100 */
[----:B------:R-:W-:Y:S01]  /*20c20*/  FFMA.FTZ R93, R13, R110, -R93 ;  /* 0x0000006e0d5d7223 */ /* 0x000fe2000001085d */
[----:B------:R-:W-:Y:S01]  /*20c30*/  HADD2.F32 R106, -RZ, R12.H0_H0 ;  /* 0x2000000cff6a7230 */ /* 0x000fe20000004100 */
[-C--:B------:R-:W-:Y:S01]  /*20c40*/  FMUL.FTZ R11, R11, R94.reuse ;  /* 0x0000005e0b0b7220 */ /* 0x080fe20000410000 */
[----:B------:R-:W-:Y:S01]  /*20c50*/  HADD2.F32 R13, -RZ, R126.H1_H1 ;  /* 0x3000007eff0d7230 */ /* 0x000fe20000004100 */
[C---:B------:R-:W-:Y:S01]  /*20c60*/  FFMA.FTZ R94, R15.reuse, R94, -R9 ;  /* 0x0000005e0f5e7223 */ /* 0x040fe20000010809 */
[----:B------:R-:W-:Y:S01]  /*20c70*/  HADD2.F32 R127, -RZ, R127.H1_H1 ;  /* 0x3000007fff7f7230 */ /* 0x000fe20000004100 */
[----:B------:R-:W-:Y:S01]  /*20c80*/  FMUL.FTZ R9, R128, R91 ;  /* 0x0000005b80097220 */ /* 0x000fe20000410000 */
[----:B------:R-:W-:Y:S01]  /*20c90*/  HADD2.F32 R107, -RZ, R12.H1_H1 ;  /* 0x3000000cff6b7230 */ /* 0x000fe20000004100 */
[----:B------:R-:W-:Y:S01]  /*20ca0*/  FFMA.FTZ R11, R15, R108, R11 ;  /* 0x0000006c0f0b7223 */ /* 0x000fe2000001000b */
[----:B------:R-:W-:Y:S01]  /*20cb0*/  HADD2.F32 R12, -RZ, R14.H0_H0 ;  /* 0x2000000eff0c7230 */ /* 0x000fe20000004100 */
[----:B------:R-:W-:-:S02]  /*20cc0*/  FFMA.FTZ R104, R105, R104, R111 ;  /* 0x0000006869687223 */ /* 0x000fc4000001006f */
[C---:B------:R-:W-:Y:S01]  /*20cd0*/  FMUL.FTZ R15, R129.reuse, R125 ;  /* 0x0000007d810f7220 */ /* 0x040fe20000410000 */
[----:B------:R-:W-:Y:S01]  /*20ce0*/  HADD2.F32 R10, -RZ, R10.H1_H1 ;  /* 0x3000000aff0a7230 */ /* 0x000fe20000004100 */
[----:B------:R-:W-:Y:S01]  /*20cf0*/  FFMA.FTZ R105, R106, R13, -R9 ;  /* 0x0000000d6a697223 */ /* 0x000fe20000010809 */
[----:B------:R-:W-:Y:S01]  /*20d00*/  HADD2.F32 R9, -RZ, R90.H0_H0 ;  /* 0x2000005aff097230 */ /* 0x000fe20000004100 */
[-C--:B------:R-:W-:Y:S01]  /*20d10*/  FMUL.FTZ R129, R129, R127.reuse ;  /* 0x0000007f81817220 */ /* 0x080fe20000410000 */
[----:B------:R-:W-:Y:S01]  /*20d20*/  HADD2.F32 R14, -RZ, R14.H1_H1 ;  /* 0x3000000eff0e7230 */ /* 0x000fe20000004100 */
[C---:B------:R-:W-:Y:S02]  /*20d30*/  FFMA.FTZ R127, R12.reuse, R127, -R15 ;  /* 0x0000007f0c7f7223 */ /* 0x040fe4000001080f */
[----:B------:R-:W-:Y:S02]  /*20d40*/  FFMA.FTZ R129, R12, R125, R129 ;  /* 0x0000007d0c817223 */ /* 0x000fe40000010081 */
[----:B------:R-:W-:-:S02]  /*20d50*/  FMUL.FTZ R12, R130, R88 ;  /* 0x00000058820c7220 */ /* 0x000fc40000410000 */
[----:B------:R-:W-:Y:S02]  /*20d60*/  FMUL.FTZ R128, R128, R13 ;  /* 0x0000000d80807220 */ /* 0x000fe40000410000 */
[-C--:B------:R-:W-:Y:S02]  /*20d70*/  FMUL.FTZ R130, R130, R92.reuse ;  /* 0x0000005c82827220 */ /* 0x080fe40000410000 */
[C---:B------:R-:W-:Y:S02]  /*20d80*/  FMUL.FTZ R15, R10.reuse, R9 ;  /* 0x000000090a0f7220 */ /* 0x040fe40000410000 */
[----:B------:R-:W-:Y:S02]  /*20d90*/  FMUL.FTZ R13, R10, R89 ;  /* 0x000000590a0d7220 */ /* 0x000fe40000410000 */
[C---:B------:R-:W-:Y:S02]  /*20da0*/  FFMA.FTZ R12, R107.reuse, R92, -R12 ;  /* 0x0000005c6b0c7223 */ /* 0x040fe4000001080c */
[----:B------:R-:W-:-:S02]  /*20db0*/  FFMA.FTZ R107, R107, R88, R130 ;  /* 0x000000586b6b7223 */ /* 0x000fc40000010082 */
[----:B------:R-:W-:Y:S02]  /*20dc0*/  FFMA.FTZ R10, R14, R89, -R15 ;  /* 0x000000590e0a7223 */ /* 0x000fe4000001080f */
[----:B------:R-:W-:Y:S02]  /*20dd0*/  FFMA.FTZ R128, R106, R91, R128 ;  /* 0x0000005b6a807223 */ /* 0x000fe40000010080 */
[----:B------:R-:W-:Y:S01]  /*20de0*/  FFMA.FTZ R88, R14, R9, R13 ;  /* 0x000000090e587223 */ /* 0x000fe2000001000d */
[----:B------:R-:W-:Y:S02]  /*20df0*/  F2FP.PACK_AB R13, R95, R8 ;  /* 0x000000085f0d723e */ /* 0x000fe400000000ff */
[----:B------:R-:W-:Y:S02]  /*20e00*/  F2FP.PACK_AB R15, R94, R93 ;  /* 0x0000005d5e0f723e */ /* 0x000fe400000000ff */
[----:B------:R-:W-:Y:S02]  /*20e10*/  F2FP.PACK_AB R12, R12, R105 ;  /* 0x000000690c0c723e */ /* 0x000fe400000000ff */
[----:B------:R-:W-:-:S02]  /*20e20*/  F2FP.PACK_AB R14, R10, R127 ;  /* 0x0000007f0a0e723e */ /* 0x000fc400000000ff */
[----:B------:R-:W-:Y:S02]  /*20e30*/  F2FP.PACK_AB R9, R104, R109 ;  /* 0x0000006d6809723e */ /* 0x000fe400000000ff */
[----:B------:R-:W-:Y:S02]  /*20e40*/  F2FP.PACK_AB R11, R11, R132 ;  /* 0x000000840b0b723e */ /* 0x000fe400000000ff */
[----:B------:R-:W-:Y:S02]  /*20e50*/  F2FP.PACK_AB R8, R107, R128 ;  /* 0x000000806b08723e */ /* 0x000fe400000000ff */
[----:B------:R-:W-:Y:S01]  /*20e60*/  F2FP.PACK_AB R10, R88, R129 ;  /* 0x00000081580a723e */ /* 0x000fe200000000ff */
[----:B------:R1:W-:Y:S04]  /*20e70*/  ST.E.128 [R134.64], R12 ;  /* 0x0000000c86007985 */ /* 0x0003e8000c101d08 */
[----:B------:R1:W-:Y:S02]  /*20e80*/  ST.E.128 [R136.64], R8 ;  /* 0x0000000888007985 */ /* 0x0003e4000c101d08 */
.L_x_1239:
[----:B------:R-:W-:Y:S05]  /*20e90*/  BSYNC B1 ;  /* 0x0000000000017941 */ /* 0x000fea0003800000 */
.L_x_1238:
[----:B-1----:R-:W-:Y:S01]  /*20ea0*/  IADD3 R9, R97, 0x20, RZ ;  /* 0x0000002061097810 */ /* 0x002fe20007ffe0ff */
[----:B------:R-:W-:Y:S03]  /*20eb0*/  BSSY B1, `(.L_x_1242) ;  /* 0x00000db000017945 */ /* 0x000fe60003800000 */
        /* <DEDUP_REMOVED lines=8> */
[----:B------:R-:W-:Y:S01]  /*20f40*/  IMAD.SHL.U32 R88, R88, 0x40, RZ ;  /* 0x0000004058587824 */ /* 0x000fe200078e00ff */
[----:B------:R-:W-:-:S04]  /*20f50*/  SHF.R.U32.HI R89, RZ, 0x3, R90 ;  /* 0x00000003ff597819 */ /* 0x000fc8000001165a */
[----:B------:R-:W-:Y:S01]  /*20f60*/  LOP3.LUT R88, R88, 0xfffffe00, RZ, 0xc0, !PT ;  /* 0xfffffe0058587812 */ /* 0x000fe200078ec0ff */
[----:B------:R-:W-:Y:S05]  /*20f70*/  @P0 BRA `(.L_x_1245) ;  /* 0x0000062000000947 */ /* 0x000fea0003800000 */
[----:B------:R-:W-:Y:S02]  /*20f80*/  LEA.HI R8, R70, R83, RZ, 0x1d ;  /* 0x0000005346087211 */ /* 0x000fe400078fe8ff */
[----:B------:R-:W-:Y:S02]  /*20f90*/  LOP3.LUT R10, R90, 0x38, R69, 0xf8, !PT ;  /* 0x000000385a0a7812 */ /* 0x000fe400078ef845 */
[----:B------:R-:W-:Y:S02]  /*20fa0*/  SHF.R.S32.HI R9, RZ, 0x1f, R8 ;  /* 0x0000001fff097819 */ /* 0x000fe40000011408 */
[----:B------:R-:W-:Y:S02]  /*20fb0*/  SHF.L.U32 R11, R8, 0x3, RZ ;  /* 0x00000003080b7819 */ /* 0x000fe400000006ff */
[----:B------:R-:W-:Y:S02]  /*20fc0*/  LEA.HI R9, R9, R8, RZ, 0x3 ;  /* 0x0000000809097211 */ /* 0x000fe400078f18ff */
[----:B------:R-:W-:-:S02]  /*20fd0*/  LOP3.LUT R8, R90, 0x38, R11, 0xf8, !PT ;  /* 0x000000385a087812 */ /* 0x000fc400078ef80b */
[----:B------:R-:W-:Y:S02]  /*20fe0*/  SHF.L.U32 R9, R9, 0xa, RZ ;  /* 0x0000000a09097819 */ /* 0x000fe400000006ff */
[-C--:B------:R-:W-:Y:S02]  /*20ff0*/  LOP3.LUT R8, R8, R89.reuse, RZ, 0x3c, !PT ;  /* 0x0000005908087212 */ /* 0x080fe400078e3cff */
[----:B------:R-:W-:Y:S02]  /*21000*/  LOP3.LUT R9, R9, 0xffffe000, RZ, 0xc0, !PT ;  /* 0xffffe00009097812 */ /* 0x000fe400078ec0ff */
[----:B------:R-:W-:Y:S02]  /*21010*/  LOP3.LUT R127, R10, R89, RZ, 0x3c, !PT ;  /* 0x000000590a7f7212 */ /* 0x000fe400078e3cff */
[----:B------:R-:W-:Y:S02]  /*21020*/  IADD3 R9, R8, R9, R88 ;  /* 0x0000000908097210 */ /* 0x000fe40007ffe058 */
[----:B------:R-:W-:-:S03]  /*21030*/  IADD3 R127, R88, R127, RZ ;  /* 0x0000007f587f7210 */ /* 0x000fc60007ffe0ff */
[----:B------:R-:W-:-:S04]  /*21040*/  IMAD.WIDE.U32 R124, R9, 0x2, R102 ;  /* 0x00000002097c7825 */ /* 0x000fc800078e0066 */
[----:B------:R-:W-:Y:S01]  /*21050*/  IMAD.WIDE.U32 R126, R127, 0x2, R102 ;  /* 0x000000027f7e7825 */ /* 0x000fe200078e0066 */
[----:B------:R-:W2:Y:S04]  /*21060*/  LD.E.128 R8, [R124.64] ;  /* 0x000000087c087980 */ /* 0x000ea8000c101d00 */
[----:B------:R-:W3:Y:S01]  /*21070*/  LD.E.128 R12, [R126.64] ;  /* 0x000000087e0c7980 */ /* 0x000ee2000c101d00 */
[----:B------:R-:W-:Y:S01]  /*21080*/  HADD2.F32 R106, -RZ, R120.H0_H0 ;  /* 0x20000078ff6a7230 */ /* 0x000fe20000004100 */
[--C-:B------:R-:W-:Y:S02]  /*21090*/  SHF.R.U64 R72, R72, 0x10, R73.reuse ;  /* 0x0000001048487819 */ /* 0x100fe40000001249 */
[----:B------:R-:W-:Y:S02]  /*210a0*/  SHF.R.U32.HI R91, RZ, 0x10, R73 ;  /* 0x00000010ff5b7819 */ /* 0x000fe40000011649 */
[--C-:B------:R-:W-:Y:S01]  /*210b0*/  SHF.R.U64 R73, R86, 0x10, R87.reuse ;  /* 0x0000001056497819 */ /* 0x100fe20000001257 */
[----:B------:R-:W-:Y:S01]  /*210c0*/  HADD2.F32 R104, -RZ, R122.H0_H0 ;  /* 0x2000007aff687230 */ /* 0x000fe20000004100 */
[----:B------:R-:W-:-:S02]  /*210d0*/  SHF.R.U32.HI R86, RZ, 0x10, R87 ;  /* 0x00000010ff567819 */ /* 0x000fc40000011657 */
[--C-:B------:R-:W-:Y:S02]  /*210e0*/  SHF.R.U64 R84, R84, 0x10, R85.reuse ;  /* 0x0000001054547819 */ /* 0x100fe40000001255 */
[----:B------:R-:W-:Y:S01]  /*210f0*/  SHF.R.U32.HI R85, RZ, 0x10, R85 ;  /* 0x00000010ff557819 */ /* 0x000fe20000011655 */
[----:B------:R-:W-:Y:S02]  /*21100*/  HADD2.F32 R110, -RZ, R91.H0_H0 ;  /* 0x2000005bff6e7230 */ /* 0x000fe40000004100 */
[----:B------:R-:W-:Y:S02]  /*21110*/  HADD2.F32 R120, -RZ, R120.H1_H1 ;  /* 0x30000078ff787230 */ /* 0x000fe40000004100 */
[----:B------:R-:W-:Y:S01]  /*21120*/  HADD2.F32 R122, -RZ, R122.H1_H1 ;  /* 0x3000007aff7a7230 */ /* 0x000fe20000004100 */
[--C-:B------:R-:W-:Y:S01]  /*21130*/  SHF.R.U64 R74, R74, 0x10, R75.reuse ;  /* 0x000000104a4a7819 */ /* 0x100fe2000000124b */
[--C-:B------:R-:W-:Y:S01]  /*21140*/  HADD2.F32 R91, -RZ, R121.reuse.H1_H1 ;  /* 0x30000079ff5b7230 */ /* 0x100fe20000004100 */
[----:B------:R-:W-:Y:S01]  /*21150*/  SHF.R.U32.HI R75, RZ, 0x10, R75 ;  /* 0x00000010ff4b7819 */ /* 0x000fe2000001164b */
[----:B------:R-:W-:-:S02]  /*21160*/  HADD2.F32 R121, -RZ, R121.H0_H0 ;  /* 0x20000079ff797230 */ /* 0x000fc40000004100 */
[----:B------:R-:W-:Y:S02]  /*21170*/  HADD2.F32 R72, -RZ, R72.H0_H0 ;  /* 0x20000048ff487230 */ /* 0x000fe40000004100 */
[----:B------:R-:W-:Y:S02]  /*21180*/  HADD2.F32 R74, -RZ, R74.H0_H0 ;  /* 0x2000004aff4a7230 */ /* 0x000fe40000004100 */
[----:B------:R-:W-:Y:S02]  /*21190*/  HADD2.F32 R86, -RZ, R86.H0_H0 ;  /* 0x20000056ff567230 */ /* 0x000fe40000004100 */
[----:B------:R-:W-:Y:S02]  /*211a0*/  HADD2.F32 R84, -RZ, R84.H0_H0 ;  /* 0x20000054ff547230 */ /* 0x000fe40000004100 */
[----:B------:R-:W-:Y:S02]  /*211b0*/  HADD2.F32 R73, -RZ, R73.H0_H0 ;  /* 0x20000049ff497230 */ /* 0x000fe40000004100 */
[----:B--2---:R-:W-:-:S02]  /*211c0*/  HADD2.F32 R95, -RZ, R9.H0_H0 ;  /* 0x20000009ff5f7230 */ /* 0x004fc40000004100 */
[--C-:B------:R-:W-:Y:S02]  /*211d0*/  HADD2.F32 R105, -RZ, R8.reuse.H0_H0 ;  /* 0x20000008ff697230 */ /* 0x100fe40000004100 */
[----:B------:R-:W-:Y:S02]  /*211e0*/  HADD2.F32 R107, -RZ, R8.H1_H1 ;  /* 0x30000008ff6b7230 */ /* 0x000fe40000004100 */
[----:B---3--:R-:W-:Y:S02]  /*211f0*/  HADD2.F32 R87, -RZ, R13.H0_H0 ;  /* 0x2000000dff577230 */ /* 0x008fe40000004100 */
[--C-:B------:R-:W-:Y:S02]  /*21200*/  HADD2.F32 R8, -RZ, R10.reuse.H0_H0 ;  /* 0x2000000aff087230 */ /* 0x100fe40000004100 */
[----:B------:R-:W-:Y:S01]  /*21210*/  HADD2.F32 R109, -RZ, R10.H1_H1 ;  /* 0x3000000aff6d7230 */ /* 0x000fe20000004100 */
[C---:B------:R-:W-:Y:S01]  /*21220*/  FMUL.FTZ R10, R95.reuse, R106 ;  /* 0x0000006a5f0a7220 */ /* 0x040fe20000410000 */
[----:B------:R-:W-:Y:S01]  /*21230*/  HADD2.F32 R9, -RZ, R9.H1_H1 ;  /* 0x30000009ff097230 */ /* 0x000fe20000004100 */
[----:B------:R-:W-:-:S02]  /*21240*/  FMUL.FTZ R95, R95, R104 ;  /* 0x000000685f5f7220 */ /* 0x000fc40000410000 */
[----:B------:R-:W-:Y:S01]  /*21250*/  FFMA.FTZ R10, R87, R104, -R10 ;  /* 0x00000068570a7223 */ /* 0x000fe2000001080a */
[----:B------:R-:W-:Y:S01]  /*21260*/  HADD2.F32 R104, -RZ, R85.H0_H0 ;  /* 0x20000055ff687230 */ /* 0x000fe20000004100 */
[----:B------:R-:W-:Y:S01]  /*21270*/  FMUL.FTZ R85, R9, R110 ;  /* 0x0000006e09557220 */ /* 0x000fe20000410000 */
[----:B------:R-:W-:Y:S01]  /*21280*/  HADD2.F32 R13, -RZ, R13.H1_H1 ;  /* 0x3000000dff0d7230 */ /* 0x000fe20000004100 */
[----:B------:R-:W-:Y:S02]  /*21290*/  FFMA.FTZ R95, R87, R106, R95 ;  /* 0x0000006a575f7223 */ /* 0x000fe4000001005f */
[----:B------:R-:W-:Y:S01]  /*212a0*/  FMUL.FTZ R9, R9, R104 ;  /* 0x0000006809097220 */ /* 0x000fe20000410000 */
[----:B------:R-:W-:Y:S01]  /*212b0*/  HADD2.F32 R92, -RZ, R12.H0_H0 ;  /* 0x2000000cff5c7230 */ /* 0x000fe20000004100 */
[C---:B------:R-:W-:Y:S02]  /*212c0*/  FMUL.FTZ R87, R105.reuse, R120 ;  /* 0x0000007869577220 */ /* 0x040fe40000410000 */
[----:B------:R-:W-:-:S02]  /*212d0*/  FMUL.FTZ R105, R105, R122 ;  /* 0x0000007a69697220 */ /* 0x000fc40000410000 */
[C---:B------:R-:W-:Y:S01]  /*212e0*/  FFMA.FTZ R110, R13.reuse, R110, R9 ;  /* 0x0000006e0d6e7223 */ /* 0x040fe20000010009 */
[----:B------:R-:W-:Y:S01]  /*212f0*/  HADD2.F32 R9, -RZ, R123.H1_H1 ;  /* 0x3000007bff097230 */ /* 0x000fe20000004100 */
[C---:B------:R-:W-:Y:S01]  /*21300*/  FFMA.FTZ R87, R92.reuse, R122, -R87 ;  /* 0x0000007a5c577223 */ /* 0x040fe20000010857 */
[----:B------:R-:W-:Y:S01]  /*21310*/  HADD2.F32 R93, -RZ, R12.H1_H1 ;  /* 0x3000000cff5d7230 */ /* 0x000fe20000004100 */
[----:B------:R-:W-:Y:S01]  /*21320*/  FFMA.FTZ R105, R92, R120, R105 ;  /* 0x000000785c697223 */ /* 0x000fe20000010069 */
[----:B------:R-:W-:Y:S01]  /*21330*/  HADD2.F32 R12, -RZ, R14.H0_H0 ;  /* 0x2000000eff0c7230 */ /* 0x000fe20000004100 */
[----:B------:R-:W-:Y:S01]  /*21340*/  FFMA.FTZ R85, R13, R104, -R85 ;  /* 0x000000680d557223 */ /* 0x000fe20000010855 */
[--C-:B------:R-:W-:Y:S01]  /*21350*/  HADD2.F32 R108, -RZ, R11.reuse.H0_H0 ;  /* 0x2000000bff6c7230 */ /* 0x100fe20000004100 */
[C---:B------:R-:W-:Y:S01]  /*21360*/  FMUL.FTZ R92, R8.reuse, R91 ;  /* 0x0000005b085c7220 */ /* 0x040fe20000410000 */
[----:B------:R-:W-:Y:S01]  /*21370*/  HADD2.F32 R11, -RZ, R11.H1_H1 ;  /* 0x3000000bff0b7230 */ /* 0x000fe20000004100 */
[----:B------:R-:W-:Y:S01]  /*21380*/  FMUL.FTZ R8, R8, R9 ;  /* 0x0000000908087220 */ /* 0x000fe20000410000 */
[----:B------:R-:W-:-:S02]  /*21390*/  HADD2.F32 R104, -RZ, R75.H0_H0 ;  /* 0x2000004bff687230 */ /* 0x000fc40000004100 */
[----:B------:R-:W-:Y:S02]  /*213a0*/  HADD2.F32 R123, -RZ, R123.H0_H0 ;  /* 0x2000007bff7b7230 */ /* 0x000fe40000004100 */
[----:B------:R-:W-:Y:S01]  /*213b0*/  HADD2.F32 R94, -RZ, R14.H1_H1 ;  /* 0x3000000eff5e7230 */ /* 0x000fe20000004100 */
[C---:B------:R-:W-:Y:S01]  /*213c0*/  FFMA.FTZ R92, R12.reuse, R9, -R92 ;  /* 0x000000090c5c7223 */ /* 0x040fe2000001085c */
[--C-:B------:R-:W-:Y:S01]  /*213d0*/  HADD2.F32 R14, -RZ, R15.reuse.H0_H0 ;  /* 0x2000000fff0e7230 */ /* 0x100fe20000004100 */
[----:B------:R-:W-:Y:S01]  /*213e0*/  FFMA.FTZ R91, R12, R91, R8 ;  /* 0x0000005b0c5b7223 */ /* 0x000fe20000010008 */
[----:B------:R-:W-:Y:S01]  /*213f0*/  HADD2.F32 R15, -RZ, R15.H1_H1 ;  /* 0x3000000fff0f7230 */ /* 0x000fe20000004100 */
[----:B------:R-:W-:Y:S02]  /*21400*/  FMUL.FTZ R9, R108, R121 ;  /* 0x000000796c097220 */ /* 0x000fe40000410000 */
[----:B------:R-:W-:Y:S02]  /*21410*/  FMUL.FTZ R8, R11, R104 ;  /* 0x000000680b087220 */ /* 0x000fe40000410000 */
[----:B------:R-:W-:-:S02]  /*21420*/  FMUL.FTZ R12, R107, R72 ;  /* 0x000000486b0c7220 */ /* 0x000fc40000410000 */
[----:B------:R-:W-:Y:S02]  /*21430*/  FMUL.FTZ R13, R109, R74 ;  /* 0x0000004a6d0d7220 */ /* 0x000fe40000410000 */
        /* <DEDUP_REMOVED lines=8> */
[----:B------:R-:W-:Y:S02]  /*214c0*/  FFMA.FTZ R108, R14, R121, R108 ;  /* 0x000000790e6c7223 */ /* 0x000fe4000001006c */
[----:B------:R-:W-:Y:S02]  /*214d0*/  FFMA.FTZ R11, R15, R104, R11 ;  /* 0x000000680f0b7223 */ /* 0x000fe4000001000b */
[----:B------:R-:W-:-:S02]  /*214e0*/  FFMA.FTZ R72, R93, R72, R107 ;  /* 0x000000485d487223 */ /* 0x000fc4000001006b */
[----:B------:R-:W-:Y:S01]  /*214f0*/  FFMA.FTZ R74, R94, R74, R109 ;  /* 0x0000004a5e4a7223 */ /* 0x000fe2000001006d */
[----:B------:R-:W-:Y:S02]  /*21500*/  F2FP.PACK_AB R15, R8, R9 ;  /* 0x00000009080f723e */ /* 0x000fe400000000ff */
[----:B------:R-:W-:Y:S02]  /*21510*/  F2FP.PACK_AB R13, R85, R10 ;  /* 0x0000000a550d723e */ /* 0x000fe400000000ff */
[----:B------:R-:W-:Y:S02]  /*21520*/  F2FP.PACK_AB R12, R12, R87 ;  /* 0x000000570c0c723e */ /* 0x000fe400000000ff */
[----:B------:R-:W-:Y:S02]  /*21530*/  F2FP.PACK_AB R14, R73, R92 ;  /* 0x0000005c490e723e */ /* 0x000fe400000000ff */
[----:B------:R-:W-:Y:S02]  /*21540*/  F2FP.PACK_AB R11, R11, R108 ;  /* 0x0000006c0b0b723e */ /* 0x000fe400000000ff */
[----:B------:R-:W-:-:S02]  /*21550*/  F2FP.PACK_AB R9, R110, R95 ;  /* 0x0000005f6e09723e */ /* 0x000fc400000000ff */
[----:B------:R-:W-:Y:S02]  /*21560*/  F2FP.PACK_AB R8, R72, R105 ;  /* 0x000000694808723e */ /* 0x000fe400000000ff */
[----:B------:R-:W-:Y:S01]  /*21570*/  F2FP.PACK_AB R10, R74, R91 ;  /* 0x0000005b4a0a723e */ /* 0x000fe200000000ff */
[----:B------:R1:W-:Y:S04]  /*21580*/  ST.E.128 [R126.64], R12 ;  /* 0x0000000c7e007985 */ /* 0x0003e8000c101d08 */
[----:B------:R1:W-:Y:S02]  /*21590*/  ST.E.128 [R124.64], R8 ;  /* 0x000000087c007985 */ /* 0x0003e4000c101d08 */
.L_x_1245:
[----:B------:R-:W-:Y:S05]  /*215a0*/  BSYNC B0 ;  /* 0x0000000000007941 */ /* 0x000fea0003800000 */
.L_x_1244:
        /* <DEDUP_REMOVED lines=9> */
[----:B------:R-:W-:-:S02]  /*21640*/  LOP3.LUT R10, R10, R89, RZ, 0x3c, !PT ;  /* 0x000000590a0a7212 */ /* 0x000fc400078e3cff */
[----:B------:R-:W-:Y:S02]  /*21650*/  SHF.R.S32.HI R8, RZ, 0x1f, R11 ;  /* 0x0000001fff087819 */ /* 0x000fe4000001140b */
[----:B------:R-:W-:Y:S02]  /*21660*/  SHF.L.U32 R9, R11, 0x3, RZ ;  /* 0x000000030b097819 */ /* 0x000fe400000006ff */
[----:B------:R-:W-:Y:S02]  /*21670*/  LEA.HI R8, R8, R11, RZ, 0x3 ;  /* 0x0000000b08087211 */ /* 0x000fe400078f18ff */
[----:B------:R-:W-:Y:S02]  /*21680*/  LOP3.LUT R90, R90, 0x38, R9, 0xf8, !PT ;  /* 0x000000385a5a7812 */ /* 0x000fe400078ef809 */
[----:B------:R-:W-:Y:S02]  /*21690*/  SHF.L.U32 R8, R8, 0xa, RZ ;  /* 0x0000000a08087819 */ /* 0x000fe400000006ff */
[----:B------:R-:W-:-:S02]  /*216a0*/  SHF.L.U32 R13, R13, 0x7, RZ ;  /* 0x000000070d0d7819 */ /* 0x000fc400000006ff */
        /* <DEDUP_REMOVED lines=91> */
.L_x_1243:
[----:B------:R-:W-:Y:S05]  /*21c60*/  BSYNC B1 ;  /* 0x0000000000017941 */ /* 0x000fea0003800000 */
.L_x_1242:
[----:B-1----:R-:W-:Y:S01]  /*21c70*/  IADD3 R9, R97, 0x40, RZ ;  /* 0x0000004061097810 */ /* 0x002fe20007ffe0ff */
[----:B------:R-:W-:Y:S03]  /*21c80*/  BSSY B1, `(.L_x_1246) ;  /* 0x00000db000017945 */ /* 0x000fe60003800000 */
[----:B------:R-:W-:-:S13]  /*21c90*/  ISETP.GE.AND P0, PT, R9, R96, PT ;  /* 0x000000600900720c */ /* 0x000fda0003f06270 */
[----:B------:R-:W-:Y:S05]  /*21ca0*/  @P0 BRA `(.L_x_1247) ;  /* 0x00000d8000000947 */ /* 0x000fea0003800000 */
[----:B------:R-:W-:Y:S01]  /*21cb0*/  ISETP.GE.AND P0, PT, R69, R70, PT ;  /* 0x000000464500720c */ /* 0x000fe20003f06270 */
[----:B------:R-:W-:Y:S01]  /*21cc0*/  IMAD.SHL.U32 R50, R9, 0x40, RZ ;  /* 0x0000004009327824 */ /* 0x000fe200078e00ff */
[----:B------:R-:W-:Y:S01]  /*21cd0*/  SHF.R.S32.HI R48, RZ, 0x1f, R9 ;  /* 0x0000001fff307819 */ /* 0x000fe20000011409 */
[----:B------:R-:W-:Y:S01]  /*21ce0*/  BSSY B0, `(.L_x_1248) ;  /* 0x000006a000007945 */ /* 0x000fe20003800000 */
[----:B------:R-:W-:Y:S02]  /*21cf0*/  SHF.R.U32.HI R52, RZ, 0x3, R70 ;  /* 0x00000003ff347819 */ /* 0x000fe40000011646 */
[----:B------:R-:W-:Y:S02]  /*21d00*/  LEA.HI R48, R48, R9, RZ, 0x3 ;  /* 0x0000000930307211 */ /* 0x000fe400078f18ff */
[----:B------:R-:W-:-:S03]  /*21d10*/  LOP3.LUT R50, R50, 0x1c0, RZ, 0xc0, !PT ;  /* 0x000001c032327812 */ /* 0x000fc600078ec0ff */
[----:B------:R-:W-:Y:S01]  /*21d20*/  IMAD.SHL.U32 R48, R48, 0x40, RZ ;  /* 0x0000004030307824 */ /* 0x000fe200078e00ff */
[----:B------:R-:W-:-:S04]  /*21d30*/  SHF.R.U32.HI R49, RZ, 0x3, R50 ;  /* 0x00000003ff317819 */ /* 0x000fc80000011632 */
[----:B------:R-:W-:Y:S01]  /*21d40*/  LOP3.LUT R48, R48, 0xfffffe00, RZ, 0xc0, !PT ;  /* 0xfffffe0030307812 */ /* 0x000fe200078ec0ff */
[----:B------:R-:W-:Y:S05]  /*21d50*/  @P0 BRA `(.L_x_1249) ;  /* 0x0000062000000947 */ /* 0x000fea0003800000 */
[----:B------:R-:W-:Y:S02]  /*21d60*/  IADD3 R11, R83, R52, RZ ;  /* 0x00000034530b7210 */ /* 0x000fe40007ffe0ff */
[----:B------:R-:W-:Y:S02]  /*21d70*/  LOP3.LUT R10, R50, 0x38, R69, 0xf8, !PT ;  /* 0x00000038320a7812 */ /* 0x000fe400078ef845 */
[----:B------:R-:W-:Y:S02]  /*21d80*/  SHF.R.S32.HI R8, RZ, 0x1f, R11 ;  /* 0x0000001fff087819 */ /* 0x000fe4000001140b */
[----:B------:R-:W-:Y:S02]  /*21d90*/  SHF.L.U32 R9, R11, 0x3, RZ ;  /* 0x000000030b097819 */ /* 0x000fe400000006ff */
[----:B------:R-:W-:Y:S02]  /*21da0*/  LEA.HI R8, R8, R11, RZ, 0x3 ;  /* 0x0000000b08087211 */ /* 0x000fe400078f18ff */
[----:B------:R-:W-:-:S02]  /*21db0*/  LOP3.LUT R89, R10, R49, RZ, 0x3c, !PT ;  /* 0x000000310a597212 */ /* 0x000fc400078e3cff */
[----:B------:R-:W-:Y:S02]  /*21dc0*/  LOP3.LUT R10, R50, 0x38, R9, 0xf8, !PT ;  /* 0x00000038320a7812 */ /* 0x000fe400078ef809 */
[----:B------:R-:W-:Y:S02]  /*21dd0*/  SHF.L.U32 R8, R8, 0xa, RZ ;  /* 0x0000000a08087819 */ /* 0x000fe400000006ff */
[----:B------:R-:W-:Y:S02]  /*21de0*/  LOP3.LUT R9, R10, R49, RZ, 0x3c, !PT ;  /* 0x000000310a097212 */ /* 0x000fe400078e3cff */
[----:B------:R-:W-:Y:S02]  /*21df0*/  LOP3.LUT R8, R8, 0xffffe000, RZ, 0xc0, !PT ;  /* 0xffffe00008087812 */ /* 0x000fe400078ec0ff */
[----:B------:R-:W-:Y:S02]  /*21e00*/  IADD3 R89, R48, R89, RZ ;  /* 0x0000005930597210 */ /* 0x000fe40007ffe0ff */
        /* <DEDUP_REMOVED lines=9> */
[----:B------:R-:W-:Y:S01]  /*21ea0*/  HADD2.F32 R112, -RZ, R112.H1_H1 ;  /* 0x30000070ff707230 */ /* 0x000fe20000004100 */
[--C-:B------:R-:W-:Y:S01]  /*21eb0*/  SHF.R.U64 R41, R46, 0x10, R47.reuse ;  /* 0x000000102e297819 */ /* 0x100fe2000000122f */
[----:B------:R-:W-:Y:S01]  /*21ec0*/  HADD2.F32 R114, -RZ, R114.H1_H1 ;  /* 0x30000072ff727230 */ /* 0x000fe20000004100 */
[----:B------:R-:W-:Y:S01]  /*21ed0*/  SHF.R.U32.HI R46, RZ, 0x10, R47 ;  /* 0x00000010ff2e7819 */ /* 0x000fe2000001162f */
[----:B------:R-:W-:Y:S01]  /*21ee0*/  HADD2.F32 R92, -RZ, R51.H0_H0 ;  /* 0x20000033ff5c7230 */ /* 0x000fe20000004100 */
[--C-:B------:R-:W-:Y:S01]  /*21ef0*/  SHF.R.U64 R44, R44, 0x10, R45.reuse ;  /* 0x000000102c2c7819 */ /* 0x100fe2000000122d */
[--C-:B------:R-:W-:Y:S01]  /*21f00*/  HADD2.F32 R51, -RZ, R113.reuse.H1_H1 ;  /* 0x30000071ff337230 */ /* 0x100fe20000004100 */
        /* <DEDUP_REMOVED lines=9> */
[----:B---3--:R-:W-:Y:S02]  /*21fa0*/  HADD2.F32 R73, -RZ, R9.H0_H0 ;  /* 0x20000009ff497230 */ /* 0x008fe40000004100 */
[--C-:B------:R-:W-:Y:S02]  /*21fb0*/  HADD2.F32 R75, -RZ, R8.reuse.H0_H0 ;  /* 0x20000008ff4b7230 */ /* 0x100fe40000004100 */
[----:B------:R-:W-:-:S02]  /*21fc0*/  HADD2.F32 R86, -RZ, R8.H1_H1 ;  /* 0x30000008ff567230 */ /* 0x000fc40000004100 */
[--C-:B------:R-:W-:Y:S02]  /*21fd0*/  HADD2.F32 R8, -RZ, R10.reuse.H0_H0 ;  /* 0x2000000aff087230 */ /* 0x100fe40000004100 */
[----:B------:R-:W-:Y:S01]  /*21fe0*/  HADD2.F32 R90, -RZ, R10.H1_H1 ;  /* 0x3000000aff5a7230 */ /* 0x000fe20000004100 */
[C---:B------:R-:W-:Y:S01]  /*21ff0*/  FMUL.FTZ R10, R73.reuse, R74 ;  /* 0x0000004a490a7220 */ /* 0x040fe20000410000 */
[----:B------:R-:W-:Y:S01]  /*22000*/  HADD2.F32 R9, -RZ, R9.H1_H1 ;  /* 0x30000009ff097230 */ /* 0x000fe20000004100 */
[-C--:B------:R-:W-:Y:S01]  /*22010*/  FMUL.FTZ R73, R73, R72.reuse ;  /* 0x0000004849497220 */ /* 0x080fe20000410000 */
[--C-:B------:R-:W-:Y:S01]  /*22020*/  HADD2.F32 R53, -RZ, R12.reuse.H0_H0 ;  /* 0x2000000cff357230 */ /* 0x100fe20000004100 */
[----:B------:R-:W-:Y:S01]  /*22030*/  FFMA.FTZ R10, R47, R72, -R10 ;  /* 0x000000482f0a7223 */ /* 0x000fe2000001080a */
[----:B------:R-:W-:Y:S01]  /*22040*/  HADD2.F32 R72, -RZ, R45.H0_H0 ;  /* 0x2000002dff487230 */ /* 0x000fe20000004100 */
[----:B------:R-:W-:Y:S01]  /*22050*/  FMUL.FTZ R45, R9, R92 ;  /* 0x0000005c092d7220 */ /* 0x000fe20000410000 */
[----:B------:R-:W-:Y:S01]  /*22060*/  HADD2.F32 R54, -RZ, R12.H1_H1 ;  /* 0x3000000cff367230 */ /* 0x000fe20000004100 */
[----:B------:R-:W-:Y:S01]  /*22070*/  FFMA.FTZ R73, R47, R74, R73 ;  /* 0x0000004a2f497223 */ /* 0x000fe20000010049 */
[--C-:B------:R-:W-:Y:S01]  /*22080*/  HADD2.F32 R12, -RZ, R14.reuse.H0_H0 ;  /* 0x2000000eff0c7230 */ /* 0x100fe20000004100 */
[----:B------:R-:W-:Y:S01]  /*22090*/  FMUL.FTZ R9, R9, R72 ;  /* 0x0000004809097220 */ /* 0x000fe20000410000 */
[----:B------:R-:W-:Y:S01]  /*220a0*/  HADD2.F32 R87, -RZ, R11.H0_H0 ;  /* 0x2000000bff577230 */ /* 0x000fe20000004100 */
[C---:B------:R-:W-:Y:S01]  /*220b0*/  FMUL.FTZ R47, R75.reuse, R112 ;  /* 0x000000704b2f7220 */ /* 0x040fe20000410000 */
[----:B------:R-:W-:Y:S01]  /*220c0*/  HADD2.F32 R55, -RZ, R14.H1_H1 ;  /* 0x3000000eff377230 */ /* 0x000fe20000004100 */
[----:B------:R-:W-:Y:S01]  /*220d0*/  FMUL.FTZ R75, R75, R114 ;  /* 0x000000724b4b7220 */ /* 0x000fe20000410000 */
[----:B------:R-:W-:Y:S01]  /*220e0*/  HADD2.F32 R14, -RZ, R15.H0_H0 ;  /* 0x2000000fff0e7230 */ /* 0x000fe20000004100 */
[----:B------:R-:W-:Y:S01]  /*220f0*/  FFMA.FTZ R92, R13, R92, R9 ;  /* 0x0000005c0d5c7223 */ /* 0x000fe20000010009 */
[--C-:B------:R-:W-:Y:S01]  /*22100*/  HADD2.F32 R9, -RZ, R115.reuse.H1_H1 ;  /* 0x30000073ff097230 */ /* 0x100fe20000004100 */
[C---:B------:R-:W-:Y:S01]  /*22110*/  FFMA.FTZ R47, R53.reuse, R114, -R47 ;  /* 0x00000072352f7223 */ /* 0x040fe2000001082f */
[----:B------:R-:W-:Y:S01]  /*22120*/  HADD2.F32 R115, -RZ, R115.H0_H0 ;  /* 0x20000073ff737230 */ /* 0x000fe20000004100 */
[----:B------:R-:W-:Y:S01]  /*22130*/  FFMA.FTZ R75, R53, R112, R75 ;  /* 0x00000070354b7223 */ /* 0x000fe2000001004b */
[----:B------:R-:W-:Y:S01]  /*22140*/  HADD2.F32 R11, -RZ, R11.H1_H1 ;  /* 0x3000000bff0b7230 */ /* 0x000fe20000004100 */
[C---:B------:R-:W-:Y:S01]  /*22150*/  FMUL.FTZ R53, R8.reuse, R51 ;  /* 0x0000003308357220 */ /* 0x040fe20000410000 */
[----:B------:R-:W-:Y:S01]  /*22160*/  HADD2.F32 R15, -RZ, R15.H1_H1 ;  /* 0x3000000fff0f7230 */ /* 0x000fe20000004100 */
[----:B------:R-:W-:-:S02]  /*22170*/  FMUL.FTZ R8, R8, R9 ;  /* 0x0000000908087220 */ /* 0x000fc40000410000 */
[C---:B------:R-:W-:Y:S02]  /*22180*/  FFMA.FTZ R53, R12.reuse, R9, -R53 ;  /* 0x000000090c357223 */ /* 0x040fe40000010835 */
[----:B------:R-:W-:Y:S01]  /*22190*/  FFMA.FTZ R45, R13, R72, -R45 ;  /* 0x000000480d2d7223 */ /* 0x000fe2000001082d */
[----:B------:R-:W-:Y:S01]  /*221a0*/  HADD2.F32 R72, -RZ, R43.H0_H0 ;  /* 0x2000002bff487230 */ /* 0x000fe20000004100 */
[C---:B------:R-:W-:Y:S01]  /*221b0*/  FMUL.FTZ R9, R87.reuse, R113 ;  /* 0x0000007157097220 */ /* 0x040fe20000410000 */
[----:B------:R-:W-:Y:S01]  /*221c0*/  HADD2.F32 R13, -RZ, R40.H0_H0 ;  /* 0x20000028ff0d7230 */ /* 0x000fe20000004100 */
[----:B------:R-:W-:Y:S01]  /*221d0*/  FMUL.FTZ R87, R87, R115 ;  /* 0x0000007357577220 */ /* 0x000fe20000410000 */
[----:B------:R-:W-:Y:S01]  /*221e0*/  HADD2.F32 R43, -RZ, R44.H0_H0 ;  /* 0x2000002cff2b7230 */ /* 0x000fe20000004100 */
[----:B------:R-:W-:Y:S02]  /*221f0*/  FFMA.FTZ R51, R12, R51, R8 ;  /* 0x000000330c337223 */ /* 0x000fe40000010008 */
[----:B------:R-:W-:-:S02]  /*22200*/  FFMA.FTZ R9, R14, R115, -R9 ;  /* 0x000000730e097223 */ /* 0x000fc40000010809 */
[----:B------:R-:W-:Y:S02]  /*22210*/  FFMA.FTZ R87, R14, R113, R87 ;  /* 0x000000710e577223 */ /* 0x000fe40000010057 */
[C---:B------:R-:W-:Y:S02]  /*22220*/  FMUL.FTZ R8, R11.reuse, R72 ;  /* 0x000000480b087220 */ /* 0x040fe40000410000 */
        /* <DEDUP_REMOVED lines=8> */
[----:B------:R-:W-:Y:S01]  /*222b0*/  FFMA.FTZ R72, R15, R72, R11 ;  /* 0x000000480f487223 */ /* 0x000fe2000001000b */
[----:B------:R-:W-:Y:S01]  /*222c0*/  F2FP.PACK_AB R15, R8, R9 ;  /* 0x00000009080f723e */ /* 0x000fe200000000ff */
[----:B------:R-:W-:Y:S01]  /*222d0*/  FFMA.FTZ R54, R54, R13, R86 ;  /* 0x0000000d36367223 */ /* 0x000fe20000010056 */
[----:B------:R-:W-:Y:S01]  /*222e0*/  F2FP.PACK_AB R13, R45, R10 ;  /* 0x0000000a2d0d723e */ /* 0x000fe200000000ff */
[----:B------:R-:W-:Y:S01]  /*222f0*/  FFMA.FTZ R90, R55, R42, R90 ;  /* 0x0000002a375a7223 */ /* 0x000fe2000001005a */
[----:B------:R-:W-:-:S02]  /*22300*/  F2FP.PACK_AB R12, R12, R47 ;  /* 0x0000002f0c0c723e */ /* 0x000fc400000000ff */
[----:B------:R-:W-:Y:S02]  /*22310*/  F2FP.PACK_AB R14, R14, R53 ;  /* 0x000000350e0e723e */ /* 0x000fe400000000ff */
[----:B------:R-:W-:Y:S02]  /*22320*/  F2FP.PACK_AB R11, R72, R87 ;  /* 0x00000057480b723e */ /* 0x000fe400000000ff */
[----:B------:R-:W-:Y:S01]  /*22330*/  F2FP.PACK_AB R9, R92, R73 ;  /* 0x000000495c09723e */ /* 0x000fe200000000ff */
[----:B------:R1:W-:Y:S01]  /*22340*/  ST.E.128 [R88.64], R12 ;  /* 0x0000000c58007985 */ /* 0x0003e2000c101d08 */
[----:B------:R-:W-:Y:S02]  /*22350*/  F2FP.PACK_AB R8, R54, R75 ;  /* 0x0000004b3608723e */ /* 0x000fe400000000ff */
[----:B------:R-:W-:-:S05]  /*22360*/  F2FP.PACK_AB R10, R90, R51 ;  /* 0x000000335a0a723e */ /* 0x000fca00000000ff */
[----:B------:R1:W-:Y:S02]  /*22370*/  ST.E.128 [R84.64], R8 ;  /* 0x0000000854007985 */ /* 0x0003e4000c101d08 */
.L_x_1249:
[----:B------:R-:W-:Y:S05]  /*22380*/  BSYNC B0 ;  /* 0x0000000000007941 */ /* 0x000fea0003800000 */
.L_x_1248:
[----:B-1----:R-:W-:-:S04]  /*22390*/  IADD3 R8, R69, 0x40, RZ ;  /* 0x0000004045087810 */ /* 0x002fc80007ffe0ff */
[----:B------:R-:W-:-:S13]  /*223a0*/  ISETP.GE.AND P0, PT, R8, R70, PT ;  /* 0x000000460800720c */ /* 0x000fda0003f06270 */
[----:B------:R-:W-:Y:S05]  /*223b0*/  @P0 BRA `(.L_x_1247) ;  /* 0x0000067000000947 */ /* 0x000fea0003800000 */
[----:B------:R-:W-:-:S04]  /*223c0*/  SHF.R.S32.HI R11, RZ, 0x1f, R8 ;  /* 0x0000001fff0b7819 */ /* 0x000fc80000011408 */
[CC--:B------:R-:W-:Y:S02]  /*223d0*/  LEA.HI R9, R11.reuse, R8.reuse, RZ, 0x6 ;  /* 0x000000080b097211 */ /* 0x0c0fe400078f30ff */
[----:B------:R-:W-:Y:S02]  /*223e0*/  LEA.HI R11, R11, R8, RZ, 0x3 ;  /* 0x000000080b0b7211 */ /* 0x000fe400078f18ff */
[----:B------:R-:W-:Y:S02]  /*223f0*/  SHF.L.U32 R9, R9, 0x7, RZ ;  /* 0x0000000709097819 */ /* 0x000fe400000006ff */
[----:B------:R-:W-:Y:S02]  /*22400*/  LEA.HI.SX32 R13, R11, R52, 0x1d ;  /* 0x000000340b0d7211 */ /* 0x000fe400078feaff */
[----:B------:R-:W-:Y:S02]  /*22410*/  LOP3.LUT R10, R50, 0x38, R11, 0xf8, !PT ;  /* 0x00000038320a7812 */ /* 0x000fe400078ef80b */
[----:B------:R-:W-:-:S02]  /*22420*/  SHF.R.S32.HI R8, RZ, 0x1f, R13 ;  /* 0x0000001fff087819 */ /* 0x000fc4000001140d */
[----:B------:R-:W-:Y:S02]  /*22430*/  SHF.L.U32 R11, R13, 0x3, RZ ;  /* 0x000000030d0b7819 */ /* 0x000fe400000006ff */
[----:B------:R-:W-:Y:S02]  /*22440*/  LEA.HI R8, R8, R13, RZ, 0x3 ;  /* 0x0000000d08087211 */ /* 0x000fe400078f18ff */
[----:B------:R-:W-:Y:S02]  /*22450*/  LOP3.LUT R50, R50, 0x38, R11, 0xf8, !PT ;  /* 0x0000003832327812 */ /* 0x000fe400078ef80b */
[----:B------:R-:W-:Y:S02]  /*22460*/  SHF.L.U32 R8, R8, 0xa, RZ ;  /* 0x0000000a08087819 */ /* 0x000fe400000006ff */
[-C--:B------:R-:W-:Y:S02]  /*22470*/  LOP3.LUT R10, R10, R49.reuse, RZ, 0x3c, !PT ;  /* 0x000000310a0a7212 */ /* 0x080fe400078e3cff */
[----:B------:R-:W-:-:S02]  /*22480*/  LOP3.LUT R49, R50, R49, RZ, 0x3c, !PT ;  /* 0x0000003132317212 */ /* 0x000fc400078e3cff */
[----:B------:R-:W-:Y:S02]  /*22490*/  LOP3.LUT R8, R8, 0xffffe000, RZ, 0xc0, !PT ;  /* 0xffffe00008087812 */ /* 0x000fe400078ec0ff */
[----:B------:R-:W-:Y:S02]  /*224a0*/  LOP3.LUT R9, R9, 0xffffe000, RZ, 0xc0, !PT ;  /* 0xffffe00009097812 */ /* 0x000fe400078ec0ff */
[--C-:B------:R-:W-:Y:S02]  /*224b0*/  IADD3 R47, R49, R8, R48.reuse ;  /* 0x00000008312f7210 */ /* 0x100fe40007ffe030 */
[----:B------:R-:W-:-:S03]  /*224c0*/  IADD3 R9, R10, R9, R48 ;  /* 0x000000090a097210 */ /* 0x000fc60007ffe030 */
[----:B------:R-:W-:-:S04]  /*224d0*/  IMAD.WIDE.U32 R46, R47, 0x2, R102 ;  /* 0x000000022f2e7825 */ /* 0x000fc800078e0066 */
[----:B------:R-:W-:Y:S02]  /*224e0*/  IMAD.WIDE.U32 R42, R9, 0x2, R102 ;  /* 0x00000002092a7825 */ /* 0x000fe400078e0066 */
[----:B------:R-:W2:Y:S04]  /*224f0*/  LD.E.128 R8, [R46.64] ;  /* 0x000000082e087980 */ /* 0x000ea8000c101d00 */
[----:B------:R-:W3:Y:S01]  /*22500*/  LD.E.128 R12, [R42.64] ;  /* 0x000000082a0c7980 */ /* 0x000ee2000c101d00 */
[----:B------:R-:W-:Y:S01]  /*22510*/  HADD2.F32 R50, -RZ, R99.H0_H0 ;  /* 0x20000063ff327230 */ /* 0x000fe20000004100 */
[--C-:B------:R-:W-:Y:S02]  /*22520*/  SHF.R.U64 R34, R34, 0x10, R35.reuse ;  /* 0x0000001022227819 */ /* 0x100fe40000001223 */
[----:B------:R-:W-:-:S02]  /*22530*/  SHF.R.U32.HI R40, RZ, 0x10, R35 ;  /* 0x00000010ff287819 */ /* 0x000fc40000011623 */
[--C-:B------:R-:W-:Y:S01]  /*22540*/  SHF.R.U64 R35, R36, 0x10, R37.reuse ;  /* 0x0000001024237819 */ /* 0x100fe20000001225 */
[----:B------:R-:W-:Y:S01]  /*22550*/  HADD2.F32 R48, -RZ, R101.H0_H0 ;  /* 0x20000065ff307230 */ /* 0x000fe20000004100 */
[----:B------:R-:W-:Y:S02]  /*22560*/  SHF.R.U32.HI R36, RZ, 0x10, R37 ;  /* 0x00000010ff247819 */ /* 0x000fe40000011625 */
[--C-:B------:R-:W-:Y:S01]  /*22570*/  SHF.R.U64 R38, R38, 0x10, R39.reuse ;  /* 0x0000001026267819 */ /* 0x100fe20000001227 */
[----:B------:R-:W-:Y:S01]  /*22580*/  HADD2.F32 R40, -RZ, R40.H0_H0 ;  /* 0x20000028ff287230 */ /* 0x000fe20000004100 */
[----:B------:R-:W-:Y:S02]  /*22590*/  SHF.R.U32.HI R39, RZ, 0x10, R39 ;  /* 0x00000010ff277819 */ /* 0x000fe40000011627 */
[--C-:B------:R-:W-:Y:S02]  /*225a0*/  SHF.R.U64 R32, R32, 0x10, R33.reuse ;  /* 0x0000001020207819 */ /* 0x100fe40000001221 */
[----:B------:R-:W-:Y:S01]  /*225b0*/  SHF.R.U32.HI R33, RZ, 0x10, R33 ;  /* 0x00000010ff217819 */ /* 0x000fe20000011621 */
[----:B------:R-:W-:-:S02]  /*225c0*/  HADD2.F32 R36, -RZ, R36.H0_H0 ;  /* 0x20000024ff247230 */ /* 0x000fc40000004100 */
[----:B------:R-:W-:Y:S02]  /*225d0*/  HADD2.F32 R72, -RZ, R98.H0_H0 ;  /* 0x20000062ff487230 */ /* 0x000fe40000004100 */
[----:B------:R-:W-:Y:S02]  /*225e0*/  HADD2.F32 R99, -RZ, R99.H1_H1 ;  /* 0x30000063ff637230 */ /* 0x000fe40000004100 */
[----:B------:R-:W-:Y:S02]  /*225f0*/  HADD2.F32 R101, -RZ, R101.H1_H1 ;  /* 0x30000065ff657230 */ /* 0x000fe40000004100 */
[----:B------:R-:W-:Y:S02]  /*22600*/  HADD2.F32 R32, -RZ, R32.H0_H0 ;  /* 0x20000020ff207230 */ /* 0x000fe40000004100 */
[----:B------:R-:W-:Y:S02]  /*22610*/  HADD2.F32 R35, -RZ, R35.H0_H0 ;  /* 0x20000023ff237230 */ /* 0x000fe40000004100 */
[----:B--2---:R-:W-:-:S02]  /*22620*/  HADD2.F32 R49, -RZ, R11.H0_H0 ;  /* 0x2000000bff317230 */ /* 0x004fc40000004100 */
[--C-:B------:R-:W-:Y:S02]  /*22630*/  HADD2.F32 R52, -RZ, R8.reuse.H0_H0 ;  /* 0x20000008ff347230 */ /* 0x100fe40000004100 */
[----:B---3--:R-:W-:Y:S02]  /*22640*/  HADD2.F32 R37, -RZ, R15.H0_H0 ;  /* 0x2000000fff257230 */ /* 0x008fe40000004100 */
        /* <DEDUP_REMOVED lines=8> */
[----:B------:R-:W-:-:S02]  /*226d0*/  HADD2.F32 R51, -RZ, R9.H0_H0 ;  /* 0x20000009ff337230 */ /* 0x000fc40000004100 */
[----:B------:R-:W-:Y:S01]  /*226e0*/  HADD2.F32 R9, -RZ, R9.H1_H1 ;  /* 0x30000009ff097230 */ /* 0x000fe20000004100 */
[-C--:B------:R-:W-:Y:S02]  /*226f0*/  FMUL.FTZ R11, R11, R48.reuse ;  /* 0x000000300b0b7220 */ /* 0x080fe40000410000 */
[C---:B------:R-:W-:Y:S01]  /*22700*/  FFMA.FTZ R39, R15.reuse, R48, -R39 ;  /* 0x000000300f277223 */ /* 0x040fe20000010827 */
[----:B------:R-:W-:Y:S01]  /*22710*/  HADD2.F32 R48, -RZ, R33.H0_H0 ;  /* 0x20000021ff307230 */ /* 0x000fe20000004100 */
[----:B------:R-:W-:Y:S01]  /*22720*/  FFMA.FTZ R40, R15, R40, R11 ;  /* 0x000000280f287223 */ /* 0x000fe2000001000b */
[--C-:B------:R-:W-:Y:S01]  /*22730*/  HADD2.F32 R41, -RZ, R13.reuse.H0_H0 ;  /* 0x2000000dff297230 */ /* 0x100fe20000004100 */
[----:B------:R-:W-:Y:S01]  /*22740*/  FFMA.FTZ R49, R37, R50, R49 ;  /* 0x0000003225317223 */ /* 0x000fe20000010031 */
[----:B------:R-:W-:Y:S01]  /*22750*/  HADD2.F32 R13, -RZ, R13.H1_H1 ;  /* 0x3000000dff0d7230 */ /* 0x000fe20000004100 */
[C---:B------:R-:W-:Y:S01]  /*22760*/  FMUL.FTZ R11, R9.reuse, R48 ;  /* 0x00000030090b7220 */ /* 0x040fe20000410000 */
[----:B------:R-:W-:Y:S01]  /*22770*/  HADD2.F32 R53, -RZ, R10.H0_H0 ;  /* 0x2000000aff357230 */ /* 0x000fe20000004100 */
[----:B------:R-:W-:Y:S01]  /*22780*/  FMUL.FTZ R9, R9, R36 ;  /* 0x0000002409097220 */ /* 0x000fe20000410000 */
[----:B------:R-:W-:-:S02]  /*22790*/  HADD2.F32 R50, -RZ, R100.H0_H0 ;  /* 0x20000064ff327230 */ /* 0x000fc40000004100 */
[----:B------:R-:W-:Y:S01]  /*227a0*/  HADD2.F32 R33, -RZ, R98.H1_H1 ;  /* 0x30000062ff217230 */ /* 0x000fe20000004100 */
[----:B------:R-:W-:Y:S01]  /*227b0*/  FMUL.FTZ R37, R51, R72 ;  /* 0x0000004833257220 */ /* 0x000fe20000410000 */
[--C-:B------:R-:W-:Y:S01]  /*227c0*/  HADD2.F32 R44, -RZ, R12.reuse.H0_H0 ;  /* 0x2000000cff2c7230 */ /* 0x100fe20000004100 */
[----:B------:R-:W-:Y:S01]  /*227d0*/  FFMA.FTZ R48, R13, R48, R9 ;  /* 0x000000300d307223 */ /* 0x000fe20000010009 */
[----:B------:R-:W-:Y:S01]  /*227e0*/  HADD2.F32 R45, -RZ, R12.H1_H1 ;  /* 0x3000000cff2d7230 */ /* 0x000fe20000004100 */
[----:B------:R-:W-:Y:S01]  /*227f0*/  FMUL.FTZ R51, R51, R50 ;  /* 0x0000003233337220 */ /* 0x000fe20000410000 */
[----:B------:R-:W-:Y:S01]  /*22800*/  HADD2.F32 R12, -RZ, R14.H0_H0 ;  /* 0x2000000eff0c7230 */ /* 0x000fe20000004100 */
[----:B------:R-:W-:Y:S01]  /*22810*/  FFMA.FTZ R36, R13, R36, -R11 ;  /* 0x000000240d247223 */ /* 0x000fe2000001080b */
[----:B------:R-:W-:Y:S01]  /*22820*/  HADD2.F32 R15, -RZ, R100.H1_H1 ;  /* 0x30000064ff0f7230 */ /* 0x000fe20000004100 */
[----:B------:R-:W-:Y:S02]  /*22830*/  FMUL.FTZ R9, R53, R99 ;  /* 0x0000006335097220 */ /* 0x000fe40000410000 */
[----:B------:R-:W-:-:S02]  /*22840*/  FMUL.FTZ R11, R52, R33 ;  /* 0x00000021340b7220 */ /* 0x000fc40000410000 */
[-C--:B------:R-:W-:Y:S01]  /*22850*/  FMUL.FTZ R53, R53, R101.reuse ;  /* 0x0000006535357220 */ /* 0x080fe20000410000 */
[----:B------:R-:W-:Y:S01]  /*22860*/  HADD2.F32 R10, -RZ, R10.H1_H1 ;  /* 0x3000000aff0a7230 */ /* 0x000fe20000004100 */
[C---:B------:R-:W-:Y:S02]  /*22870*/  FFMA.FTZ R37, R41.reuse, R50, -R37 ;  /* 0x0000003229257223 */ /* 0x040fe40000010825 */
[----:B------:R-:W-:Y:S02]  /*22880*/  FFMA.FTZ R51, R41, R72, R51 ;  /* 0x0000004829337223 */ /* 0x000fe40000010033 */
[----:B------:R-:W-:Y:S01]  /*22890*/  FFMA.FTZ R101, R12, R101, -R9 ;  /* 0x000000650c657223 */ /* 0x000fe20000010809 */
[----:B------:R-:W-:Y:S01]  /*228a0*/  HADD2.F32 R9, -RZ, R34.H0_H0 ;  /* 0x20000022ff097230 */ /* 0x000fe20000004100 */
[----:B------:R-:W-:Y:S01]  /*228b0*/  FFMA.FTZ R41, R44, R15, -R11 ;  /* 0x0000000f2c297223 */ /* 0x000fe2000001080b */
[----:B------:R-:W-:Y:S01]  /*228c0*/  HADD2.F32 R11, -RZ, R38.H0_H0 ;  /* 0x20000026ff0b7230 */ /* 0x000fe20000004100 */
[----:B------:R-:W-:Y:S01]  /*228d0*/  FFMA.FTZ R53, R12, R99, R53 ;  /* 0x000000630c357223 */ /* 0x000fe20000010035 */
[----:B------:R-:W-:Y:S01]  /*228e0*/  HADD2.F32 R14, -RZ, R14.H1_H1 ;  /* 0x3000000eff0e7230 */ /* 0x000fe20000004100 */
[----:B------:R-:W-:-:S02]  /*228f0*/  FMUL.FTZ R52, R52, R15 ;  /* 0x0000000f34347220 */ /* 0x000fc40000410000 */
[CC--:B------:R-:W-:Y:S02]  /*22900*/  FMUL.FTZ R12, R54.reuse, R32.reuse ;  /* 0x00000020360c7220 */ /* 0x0c0fe40000410000 */
[----:B------:R-:W-:Y:S02]  /*22910*/  FMUL.FTZ R54, R54, R35 ;  /* 0x0000002336367220 */ /* 0x000fe40000410000 */
        /* <DEDUP_REMOVED lines=17> */
.L_x_1247:
[----:B------:R-:W-:Y:S05]  /*22a30*/  BSYNC B1 ;  /* 0x0000000000017941 */ /* 0x000fea0003800000 */
.L_x_1246:
[----:B------:R-:W-:Y:S01]  /*22a40*/  IADD3 R97, R97, 0x60, RZ ;  /* 0x0000006061617810 */ /* 0x000fe20007ffe0ff */
[----:B-1----:R-:W-:-:S02]  /*22a50*/  IMAD.MOV.U32 R8, RZ, RZ, R64 ;  /* 0x000000ffff087224 */ /* 0x002fc400078e0040 */
[----:B------:R-:W-:Y:S01]  /*22a60*/  IMAD.MOV.U32 R9, RZ, RZ, 0x0 ;  /* 0x00000000ff097424 */ /* 0x000fe200078e00ff */
[----:B------:R-:W-:-:S13]  /*22a70*/  ISETP.GE.AND P0, PT, R97, R96, PT ;  /* 0x000000606100720c */ /* 0x000fda0003f06270 */
[----:B------:R-:W-:Y:S05]  /*22a80*/  @P0 RET.REL.NODEC R8 `(_ZN7cutlass13device_kernelIN5flash19enable_sm80_to_sm89INS1_16FlashAttnFwdSm80INS1_25CollectiveMainloopFwdSm80ILi8ELi1ELb0EN4cute5tupleIJNS5_1CILi128EEENS7_ILi48EEENS7_ILi256EEEEEELi256ENS_6half_tEfNS_4arch4Sm80ELb0ELb1ELb1ELb1ELb0ELb1ELb1ELb0EEENS1_21CollectiveEpilogueFwdINS6_IJS8_SA_S9_EEENS6_IJNS7_ILi1EEESI_SI_EEESC_SE_Li256ELb1ELb1ELb0ELb0EEENS1_19SingleTileSchedulerILb1ELb0ELb1ELi128EEEEEEEEEvNT_6ParamsE) ;  /* 0xfffdd57008000950 */ /* 0x000fea0003c3ffff */
        /* <DEDUP_REMOVED lines=37> */
[----:B------:R-:W-:Y:S02]  /*22ce0*/  HADD2.F32 R80, -RZ, R80.H1_H1 ;  /* 0x30000050ff507230 */ /* 0x000fe40000004100 */
[--C-:B------:R-:W-:Y:S01]  /*22cf0*/  HADD2.F32 R35, -RZ, R76.reuse.H1_H1 ;  /* 0x3000004cff237230 */ /* 0x100fe20000004100 */
[--C-:B------:R-:W-:Y:S01]  /*22d00*/  SHF.R.U64 R18, R18, 0x10, R19.reuse ;  /* 0x0000001012127819 */ /* 0x100fe20000001213 */
[----:B------:R-:W-:Y:S01]  /*22d10*/  HADD2.F32 R76, -RZ, R76.H0_H0 ;  /* 0x2000004cff4c7230 */ /* 0x000fe20000004100 */
[----:B------:R-:W-:Y:S01]  /*22d20*/  SHF.R.U32.HI R19, RZ, 0x10, R19 ;  /* 0x00000010ff137819 */ /* 0x000fe20000011613 */
[----:B------:R-:W-:-:S02]  /*22d30*/  HADD2.F32 R26, -RZ, R26.H0_H0 ;  /* 0x2000001aff1a7230 */ /* 0x000fc40000004100 */
[----:B------:R-:W-:Y:S02]  /*22d40*/  HADD2.F32 R18, -RZ, R18.H0_H0 ;  /* 0x20000012ff127230 */ /* 0x000fe40000004100 */
[----:B------:R-:W-:Y:S02]  /*22d50*/  HADD2.F32 R17, -RZ, R17.H0_H0 ;  /* 0x20000011ff117230 */ /* 0x000fe40000004100 */
[----:B--2---:R-:W-:Y:S02]  /*22d60*/  HADD2.F32 R45, -RZ, R9.H0_H0 ;  /* 0x20000009ff2d7230 */ /* 0x004fe40000004100 */
[--C-:B------:R-:W-:Y:S02]  /*22d70*/  HADD2.F32 R47, -RZ, R8.reuse.H0_H0 ;  /* 0x20000008ff2f7230 */ /* 0x100fe40000004100 */
[----:B------:R-:W-:Y:S02]  /*22d80*/  HADD2.F32 R48, -RZ, R8.H1_H1 ;  /* 0x30000008ff307230 */ /* 0x000fe40000004100 */
[----:B---3--:R-:W-:-:S02]  /*22d90*/  HADD2.F32 R27, -RZ, R13.H0_H0 ;  /* 0x2000000dff1b7230 */ /* 0x008fc40000004100 */
[--C-:B------:R-:W-:Y:S02]  /*22da0*/  HADD2.F32 R8, -RZ, R10.reuse.H0_H0 ;  /* 0x2000000aff087230 */ /* 0x100fe40000004100 */
[----:B------:R-:W-:Y:S01]  /*22db0*/  HADD2.F32 R50, -RZ, R10.H1_H1 ;  /* 0x3000000aff327230 */ /* 0x000fe20000004100 */
[C---:B------:R-:W-:Y:S01]  /*22dc0*/  FMUL.FTZ R10, R45.reuse, R46 ;  /* 0x0000002e2d0a7220 */ /* 0x040fe20000410000 */
[----:B------:R-:W-:Y:S01]  /*22dd0*/  HADD2.F32 R9, -RZ, R9.H1_H1 ;  /* 0x30000009ff097230 */ /* 0x000fe20000004100 */
[-C--:B------:R-:W-:Y:S02]  /*22de0*/  FMUL.FTZ R45, R45, R44.reuse ;  /* 0x0000002c2d2d7220 */ /* 0x080fe40000410000 */
[----:B------:R-:W-:Y:S01]  /*22df0*/  FFMA.FTZ R10, R27, R44, -R10 ;  /* 0x0000002c1b0a7223 */ /* 0x000fe2000001080a */
[----:B------:R-:W-:Y:S01]  /*22e00*/  HADD2.F32 R44, -RZ, R25.H0_H0 ;  /* 0x20000019ff2c7230 */ /* 0x000fe20000004100 */
[----:B------:R-:W-:Y:S01]  /*22e10*/  FMUL.FTZ R25, R9, R52 ;  /* 0x0000003409197220 */ /* 0x000fe20000410000 */
[----:B------:R-:W-:Y:S01]  /*22e20*/  HADD2.F32 R13, -RZ, R13.H1_H1 ;  /* 0x3000000dff0d7230 */ /* 0x000fe20000004100 */
[----:B------:R-:W-:Y:S01]  /*22e30*/  FFMA.FTZ R45, R27, R46, R45 ;  /* 0x0000002e1b2d7223 */ /* 0x000fe2000001002d */
[----:B------:R-:W-:Y:S01]  /*22e40*/  HADD2.F32 R37, -RZ, R12.H0_H0 ;  /* 0x2000000cff257230 */ /* 0x000fe20000004100 */
[----:B------:R-:W-:-:S02]  /*22e50*/  FMUL.FTZ R9, R9, R44 ;  /* 0x0000002c09097220 */ /* 0x000fc40000410000 */
[C---:B------:R-:W-:Y:S02]  /*22e60*/  FMUL.FTZ R27, R47.reuse, R54 ;  /* 0x000000362f1b7220 */ /* 0x040fe40000410000 */
[----:B------:R-:W-:Y:S01]  /*22e70*/  FMUL.FTZ R47, R47, R80 ;  /* 0x000000502f2f7220 */ /* 0x000fe20000410000 */
[----:B------:R-:W-:Y:S01]  /*22e80*/  HADD2.F32 R42, -RZ, R12.H1_H1 ;  /* 0x3000000cff2a7230 */ /* 0x000fe20000004100 */
[----:B------:R-:W-:Y:S01]  /*22e90*/  FFMA.FTZ R52, R13, R52, R9 ;  /* 0x000000340d347223 */ /* 0x000fe20000010009 */
[----:B------:R-:W-:Y:S01]  /*22ea0*/  HADD2.F32 R12, -RZ, R14.H0_H0 ;  /* 0x2000000eff0c7230 */ /* 0x000fe20000004100 */
[C---:B------:R-:W-:Y:S01]  /*22eb0*/  FFMA.FTZ R27, R37.reuse, R80, -R27 ;  /* 0x00000050251b7223 */ /* 0x040fe2000001081b */
[--C-:B------:R-:W-:Y:S01]  /*22ec0*/  HADD2.F32 R9, -RZ, R82.reuse.H1_H1 ;  /* 0x30000052ff097230 */ /* 0x100fe20000004100 */
[----:B------:R-:W-:Y:S01]  /*22ed0*/  FFMA.FTZ R47, R37, R54, R47 ;  /* 0x00000036252f7223 */ /* 0x000fe2000001002f */
[----:B------:R-:W-:Y:S01]  /*22ee0*/  HADD2.F32 R49, -RZ, R11.H0_H0 ;  /* 0x2000000bff317230 */ /* 0x000fe20000004100 */
[C---:B------:R-:W-:Y:S01]  /*22ef0*/  FMUL.FTZ R37, R8.reuse, R35 ;  /* 0x0000002308257220 */ /* 0x040fe20000410000 */
[----:B------:R-:W-:Y:S01]  /*22f00*/  HADD2.F32 R82, -RZ, R82.H0_H0 ;  /* 0x20000052ff527230 */ /* 0x000fe20000004100 */
[-C--:B------:R-:W-:Y:S01]  /*22f10*/  FMUL.FTZ R8, R8, R9.reuse ;  /* 0x0000000908087220 */ /* 0x080fe20000410000 */
[----:B------:R-:W-:Y:S01]  /*22f20*/  HADD2.F32 R43, -RZ, R14.H1_H1 ;  /* 0x3000000eff2b7230 */ /* 0x000fe20000004100 */
[----:B------:R-:W-:Y:S01]  /*22f30*/  FFMA.FTZ R37, R12, R9, -R37 ;  /* 0x000000090c257223 */ /* 0x000fe20000010825 */
[----:B------:R-:W-:Y:S01]  /*22f40*/  HADD2.F32 R14, -RZ, R15.H0_H0 ;  /* 0x2000000fff0e7230 */ /* 0x000fe20000004100 */
[----:B------:R-:W-:Y:S01]  /*22f50*/  FFMA.FTZ R25, R13, R44, -R25 ;  /* 0x0000002c0d197223 */ /* 0x000fe20000010819 */
[----:B------:R-:W-:Y:S01]  /*22f60*/  HADD2.F32 R11, -RZ, R11.H1_H1 ;  /* 0x3000000bff0b7230 */ /* 0x000fe20000004100 */
[C---:B------:R-:W-:Y:S01]  /*22f70*/  FMUL.FTZ R9, R49.reuse, R76 ;  /* 0x0000004c31097220 */ /* 0x040fe20000410000 */
[----:B------:R-:W-:Y:S01]  /*22f80*/  HADD2.F32 R44, -RZ, R19.H0_H0 ;  /* 0x20000013ff2c7230 */ /* 0x000fe20000004100 */
[----:B------:R-:W-:Y:S01]  /*22f90*/  FMUL.FTZ R49, R49, R82 ;  /* 0x0000005231317220 */ /* 0x000fe20000410000 */
[----:B------:R-:W-:-:S02]  /*22fa0*/  HADD2.F32 R13, -RZ, R16.H0_H0 ;  /* 0x20000010ff0d7230 */ /* 0x000fc40000004100 */
[----:B------:R-:W-:Y:S01]  /*22fb0*/  HADD2.F32 R19, -RZ, R24.H0_H0 ;  /* 0x20000018ff137230 */ /* 0x000fe20000004100 */
[----:B------:R-:W-:Y:S01]  /*22fc0*/  FFMA.FTZ R35, R12, R35, R8 ;  /* 0x000000230c237223 */ /* 0x000fe20000010008 */
[----:B------:R-:W-:Y:S01]  /*22fd0*/  HADD2.F32 R15, -RZ, R15.H1_H1 ;  /* 0x3000000fff0f7230 */ /* 0x000fe20000004100 */
[C---:B------:R-:W-:Y:S02]  /*22fe0*/  FFMA.FTZ R9, R14.reuse, R82, -R9 ;  /* 0x000000520e097223 */ /* 0x040fe40000010809 */
[----:B------:R-:W-:Y:S02]  /*22ff0*/  FFMA.FTZ R49, R14, R76, R49 ;  /* 0x0000004c0e317223 */ /* 0x000fe40000010031 */
[----:B------:R-:W-:Y:S02]  /*23000*/  FMUL.FTZ R8, R11, R44 ;  /* 0x0000002c0b087220 */ /* 0x000fe40000410000 */
[----:B------:R-:W-:Y:S02]  /*23010*/  FMUL.FTZ R12, R48, R13 ;  /* 0x0000000d300c7220 */ /* 0x000fe40000410000 */
[----:B------:R-:W-:-:S02]  /*23020*/  FMUL.FTZ R14, R50, R18 ;  /* 0x00000012320e7220 */ /* 0x000fc40000410000 */
[-C--:B------:R-:W-:Y:S02]  /*23030*/  FMUL.FTZ R11, R11, R26.reuse ;  /* 0x0000001a0b0b7220 */ /* 0x080fe40000410000 */
[----:B------:R-:W-:Y:S02]  /*23040*/  FMUL.FTZ R48, R48, R19 ;  /* 0x0000001330307220 */ /* 0x000fe40000410000 */
[----:B------:R-:W-:Y:S02]  /*23050*/  FMUL.FTZ R50, R50, R17 ;  /* 0x0000001132327220 */ /* 0x000fe40000410000 */
[----:B------:R-:W-:Y:S02]  /*23060*/  FFMA.FTZ R8, R15, R26, -R8 ;  /* 0x0000001a0f087223 */ /* 0x000fe40000010808 */
[----:B------:R-:W-:Y:S02]  /*23070*/  FFMA.FTZ R12, R42, R19, -R12 ;  /* 0x000000132a0c7223 */ /* 0x000fe4000001080c */
[----:B------:R-:W-:-:S02]  /*23080*/  FFMA.FTZ R14, R43, R17, -R14 ;  /* 0x000000112b0e7223 */ /* 0x000fc4000001080e */
[----:B------:R-:W-:Y:S02]  /*23090*/  FFMA.FTZ R44, R15, R44, R11 ;  /* 0x0000002c0f2c7223 */ /* 0x000fe4000001000b */
        /* <DEDUP_REMOVED lines=12> */
.L_x_1251:
[----:B------:R-:W-:Y:S05]  /*23160*/  BSYNC B0 ;  /* 0x0000000000007941 */ /* 0x000fea0003800000 */
.L_x_1250:
[----:B-1----:R-:W-:Y:S01]  /*23170*/  IADD3 R9, R69, 0x40, RZ ;  /* 0x0000004045097810 */ /* 0x002fe20007ffe0ff */
[----:B------:R-:W-:-:S02]  /*23180*/  IMAD.MOV.U32 R10, RZ, RZ, R64 ;  /* 0x000000ffff0a7224 */ /* 0x000fc400078e0040 */
[----:B------:R-:W-:Y:S01]  /*23190*/  IMAD.MOV.U32 R11, RZ, RZ, 0x0 ;  /* 0x00000000ff0b7424 */ /* 0x000fe200078e00ff */
[----:B------:R-:W-:-:S13]  /*231a0*/  ISETP.GE.AND P0, PT, R9, R70, PT ;  /* 0x000000460900720c */ /* 0x000fda0003f06270 */
[----:B------:R-:W-:Y:S05]  /*231b0*/  @P0 RET.REL.NODEC R10 `(_ZN7cutlass13device_kernelIN5flash19enable_sm80_to_sm89INS1_16FlashAttnFwdSm80INS1_25CollectiveMainloopFwdSm80ILi8ELi1ELb0EN4cute5tupleIJNS5_1CILi128EEENS7_ILi48EEENS7_ILi256EEEEEELi256ENS_6half_tEfNS_4arch4Sm80ELb0ELb1ELb1ELb1ELb0ELb1ELb1ELb0EEENS1_21CollectiveEpilogueFwdINS6_IJS8_SA_S9_EEENS6_IJNS7_ILi1EEESI_SI_EEESC_SE_Li256ELb1ELb1ELb0ELb0EEENS1_19SingleTileSchedulerILb1ELb0ELb1ELi128EEEEEEEEEvNT_6ParamsE) ;  /* 0xfffdce400a000950 */ /* 0x000fea0003c3ffff */
        /* <DEDUP_REMOVED lines=11> */
[----:B------:R-:W-:Y:S02]  /*23270*/  LOP3.LUT R13, R13, 0xffffe000, RZ, 0xc0, !PT ;  /* 0xffffe0000d0d7812 */ /* 0x000fe400078ec0ff */
[----:B------:R-:W-:-:S02]  /*23280*/  LOP3.LUT R10, R10, R33, RZ, 0x3c, !PT ;  /* 0x000000210a0a7212 */ /* 0x000fc400078e3cff */
[----:B------:R-:W-:Y:S02]  /*23290*/  LOP3.LUT R33, R36, R33, RZ, 0x3c, !PT ;  /* 0x0000002124217212 */ /* 0x000fe400078e3cff */
[----:B------:R-:W-:Y:S02]  /*232a0*/  LOP3.LUT R9, R8, 0xffffe000, RZ, 0xc0, !PT ;  /* 0xffffe00008097812 */ /* 0x000fe400078ec0ff */
[--C-:B------:R-:W-:Y:S02]  /*232b0*/  IADD3 R13, R10, R13, R32.reuse ;  /* 0x0000000d0a0d7210 */ /* 0x100fe40007ffe020 */
[----:B------:R-:W-:-:S03]  /*232c0*/  IADD3 R9, R33, R9, R32 ;  /* 0x0000000921097210 */ /* 0x000fc60007ffe020 */
[----:B------:R-:W-:-:S04]  /*232d0*/  IMAD.WIDE.U32 R16, R13, 0x2, R102 ;  /* 0x000000020d107825 */ /* 0x000fc800078e0066 */
[----:B------:R-:W-:Y:S01]  /*232e0*/  IMAD.WIDE.U32 R102, R9, 0x2, R102 ;  /* 0x0000000209667825 */ /* 0x000fe200078e0066 */
[----:B------:R-:W2:Y:S04]  /*232f0*/  LD.E.128 R12, [R16.64] ;  /* 0x00000008100c7980 */ /* 0x000ea8000c101d00 */
[----:B------:R-:W3:Y:S01]  /*23300*/  LD.E.128 R8, [R102.64] ;  /* 0x0000000866087980 */ /* 0x000ee2000c101d00 */
[----:B------:R-:W-:Y:S01]  /*23310*/  SHF.R.U64 R19, R20, 0x10, R21 ;  /* 0x0000001014137819 */ /* 0x000fe20000001215 */
[--C-:B------:R-:W-:Y:S01]  /*23320*/  HADD2.F32 R40, -RZ, R61.reuse.H0_H0 ;  /* 0x2000003dff287230 */ /* 0x100fe20000004100 */
[----:B------:R-:W-:Y:S01]  /*23330*/  SHF.R.U64 R20, R30, 0x10, R31 ;  /* 0x000000101e147819 */ /* 0x000fe2000000121f */
[----:B------:R-:W-:Y:S01]  /*23340*/  HADD2.F32 R61, -RZ, R61.H1_H1 ;  /* 0x3000003dff3d7230 */ /* 0x000fe20000004100 */
[----:B------:R-:W-:Y:S01]  /*23350*/  SHF.R.U64 R18, R28, 0x10, R29 ;  /* 0x000000101c127819 */ /* 0x000fe2000000121d */
[----:B------:R-:W-:Y:S01]  /*23360*/  HADD2.F32 R19, -RZ, R19.H0_H0 ;  /* 0x20000013ff137230 */ /* 0x000fe20000004100 */
[----:B------:R-:W-:Y:S01]  /*23370*/  SHF.R.U32.HI R30, RZ, 0x10, R31 ;  /* 0x00000010ff1e7819 */ /* 0x000fe2000001161f */
[----:B------:R-:W-:Y:S01]  /*23380*/  HADD2.F32 R31, -RZ, R60.H0_H0 ;  /* 0x2000003cff1f7230 */ /* 0x000fe20000004100 */
[----:B------:R-:W-:Y:S01]  /*23390*/  SHF.R.U32.HI R28, RZ, 0x10, R29 ;  /* 0x00000010ff1c7819 */ /* 0x000fe2000001161d */
        /* <DEDUP_REMOVED lines=17> */
[C---:B------:R-:W-:Y:S01]  /*234b0*/  FFMA.FTZ R8, R24.reuse, R29, -R8 ;  /* 0x0000001d18087223 */ /* 0x040fe20000010808 */
[----:B------:R-:W-:Y:S01]  /*234c0*/  HADD2.F32 R13, -RZ, R15.H0_H0 ;  /* 0x2000000fff0d7230 */ /* 0x000fe20000004100 */
[----:B------:R-:W-:Y:S01]  /*234d0*/  FMUL.FTZ R21, R33, R38 ;  /* 0x0000002621157220 */ /* 0x000fe20000410000 */
[----:B------:R-:W-:Y:S01]  /*234e0*/  HADD2.F32 R11, -RZ, R11.H1_H1 ;  /* 0x3000000bff0b7230 */ /* 0x000fe20000004100 */
[----:B------:R-:W-:Y:S01]  /*234f0*/  FFMA.FTZ R32, R24, R31, R32 ;  /* 0x0000001f18207223 */ /* 0x000fe20000010020 */
[----:B------:R-:W-:Y:S01]  /*23500*/  HADD2.F32 R24, -RZ, R63.H0_H0 ;  /* 0x2000003fff187230 */ /* 0x000fe20000004100 */
[-C--:B------:R-:W-:Y:S01]  /*23510*/  FFMA.FTZ R29, R25, R28.reuse, -R21 ;  /* 0x0000001c191d7223 */ /* 0x080fe20000010815 */
[----:B------:R-:W-:Y:S01]  /*23520*/  HADD2.F32 R15, -RZ, R15.H1_H1 ;  /* 0x3000000fff0f7230 */ /* 0x000fe20000004100 */
[----:B------:R-:W-:Y:S01]  /*23530*/  FMUL.FTZ R33, R33, R28 ;  /* 0x0000001c21217220 */ /* 0x000fe20000410000 */
[----:B------:R-:W-:Y:S01]  /*23540*/  HADD2.F32 R28, -RZ, R23.H0_H0 ;  /* 0x20000017ff1c7230 */ /* 0x000fe20000004100 */
[C---:B------:R-:W-:Y:S01]  /*23550*/  FMUL.FTZ R21, R9.reuse, R40 ;  /* 0x0000002809157220 */ /* 0x040fe20000410000 */
[----:B------:R-:W-:Y:S01]  /*23560*/  HADD2.F32 R35, -RZ, R10.H0_H0 ;  /* 0x2000000aff237230 */ /* 0x000fe20000004100 */
[-C--:B------:R-:W-:Y:S01]  /*23570*/  FMUL.FTZ R9, R9, R24.reuse ;  /* 0x0000001809097220 */ /* 0x080fe20000410000 */
[----:B------:R-:W-:Y:S01]  /*23580*/  HADD2.F32 R23, -RZ, R60.H1_H1 ;  /* 0x3000003cff177230 */ /* 0x000fe20000004100 */
[C---:B------:R-:W-:Y:S01]  /*23590*/  FFMA.FTZ R21, R13.reuse, R24, -R21 ;  /* 0x000000180d157223 */ /* 0x040fe20000010815 */
[--C-:B------:R-:W-:Y:S01]  /*235a0*/  HADD2.F32 R26, -RZ, R12.reuse.H0_H0 ;  /* 0x2000000cff1a7230 */ /* 0x100fe20000004100 */
[----:B------:R-:W-:Y:S01]  /*235b0*/  FFMA.FTZ R40, R13, R40, R9 ;  /* 0x000000280d287223 */ /* 0x000fe20000010009 */
[----:B------:R-:W-:Y:S01]  /*235c0*/  HADD2.F32 R27, -RZ, R12.H1_H1 ;  /* 0x3000000cff1b7230 */ /* 0x000fe20000004100 */
[C---:B------:R-:W-:Y:S01]  /*235d0*/  FMUL.FTZ R9, R11.reuse, R28 ;  /* 0x0000001c0b097220 */ /* 0x040fe20000410000 */
[----:B------:R-:W-:Y:S01]  /*235e0*/  HADD2.F32 R63, -RZ, R63.H1_H1 ;  /* 0x3000003fff3f7230 */ /* 0x000fe20000004100 */
[-C--:B------:R-:W-:Y:S01]  /*235f0*/  FMUL.FTZ R11, R11, R30.reuse ;  /* 0x0000001e0b0b7220 */ /* 0x080fe20000410000 */
[----:B------:R-:W-:Y:S01]  /*23600*/  HADD2.F32 R12, -RZ, R14.H0_H0 ;  /* 0x2000000eff0c7230 */ /* 0x000fe20000004100 */
[----:B------:R-:W-:Y:S01]  /*23610*/  FFMA.FTZ R30, R15, R30, -R9 ;  /* 0x0000001e0f1e7223 */ /* 0x000fe20000010809 */
[----:B------:R-:W-:Y:S01]  /*23620*/  HADD2.F32 R13, -RZ, R62.H1_H1 ;  /* 0x3000003eff0d7230 */ /* 0x000fe20000004100 */
[C---:B------:R-:W-:Y:S01]  /*23630*/  FMUL.FTZ R9, R35.reuse, R61 ;  /* 0x0000003d23097220 */ /* 0x040fe20000410000 */
[----:B------:R-:W-:Y:S01]  /*23640*/  HADD2.F32 R10, -RZ, R10.H1_H1 ;  /* 0x3000000aff0a7230 */ /* 0x000fe20000004100 */
[----:B------:R-:W-:Y:S01]  /*23650*/  FMUL.FTZ R24, R34, R23 ;  /* 0x0000001722187220 */ /* 0x000fe20000410000 */
[----:B------:R-:W-:Y:S01]  /*23660*/  HADD2.F32 R14, -RZ, R14.H1_H1 ;  /* 0x3000000eff0e7230 */ /* 0x000fe20000004100 */
[----:B------:R-:W-:-:S02]  /*23670*/  FMUL.FTZ R35, R35, R63 ;  /* 0x0000003f23237220 */ /* 0x000fc40000410000 */
[----:B------:R-:W-:Y:S01]  /*23680*/  FFMA.FTZ R63, R12, R63, -R9 ;  /* 0x0000003f0c3f7223 */ /* 0x000fe20000010809 */
[----:B------:R-:W-:Y:S01]  /*23690*/  HADD2.F32 R9, -RZ, R22.H0_H0 ;  /* 0x20000016ff097230 */ /* 0x000fe20000004100 */
[-C--:B------:R-:W-:Y:S02]  /*236a0*/  FMUL.FTZ R34, R34, R13.reuse ;  /* 0x0000000d22227220 */ /* 0x080fe40000410000 */
[----:B------:R-:W-:Y:S01]  /*236b0*/  FFMA.FTZ R24, R26, R13, -R24 ;  /* 0x0000000d1a187223 */ /* 0x000fe20000010818 */
[----:B------:R-:W-:Y:S01]  /*236c0*/  HADD2.F32 R13, -RZ, R20.H0_H0 ;  /* 0x20000014ff0d7230 */ /* 0x000fe20000004100 */
[----:B------:R-:W-:Y:S02]  /*236d0*/  FFMA.FTZ R35, R12, R61, R35 ;  /* 0x0000003d0c237223 */ /* 0x000fe40000010023 */
[----:B------:R-:W-:Y:S02]  /*236e0*/  FMUL.FTZ R20, R10, R9 ;  /* 0x000000090a147220 */ /* 0x000fe40000410000 */
[----:B------:R-:W-:-:S02]  /*236f0*/  FFMA.FTZ R11, R15, R28, R11 ;  /* 0x0000001c0f0b7223 */ /* 0x000fc4000001000b */
[----:B------:R-:W-:Y:S02]  /*23700*/  FMUL.FTZ R12, R10, R13 ;  /* 0x0000000d0a0c7220 */ /* 0x000fe40000410000 */
[C---:B------:R-:W-:Y:S01]  /*23710*/  FMUL.FTZ R15, R36.reuse, R19 ;  /* 0x00000013240f7220 */ /* 0x040fe20000410000 */
[----:B------:R-:W-:Y:S01]  /*23720*/  F2FP.PACK_AB R11, R11, R40 ;  /* 0x000000280b0b723e */ /* 0x000fe200000000ff */
[----:B------:R-:W-:Y:S02]  /*23730*/  FMUL.FTZ R36, R36, R18 ;  /* 0x0000001224247220 */ /* 0x000fe40000410000 */
[C---:B------:R-:W-:Y:S01]  /*23740*/  FFMA.FTZ R10, R14.reuse, R13, -R20 ;  /* 0x0000000d0e0a7223 */ /* 0x040fe20000010814 */
[----:B------:R-:W-:Y:S01]  /*23750*/  F2FP.PACK_AB R13, R29, R8 ;  /* 0x000000081d0d723e */ /* 0x000fe200000000ff */
[----:B------:R-:W-:Y:S02]  /*23760*/  FFMA.FTZ R33, R25, R38, R33 ;  /* 0x0000002619217223 */ /* 0x000fe40000010021 */
[----:B------:R-:W-:Y:S01]  /*23770*/  FFMA.FTZ R12, R14, R9, R12 ;  /* 0x000000090e0c7223 */ /* 0x000fe2000001000c */
[----:B------:R-:W-:Y:S01]  /*23780*/  F2FP.PACK_AB R14, R10, R63 ;  /* 0x0000003f0a0e723e */ /* 0x000fe200000000ff */
[C---:B------:R-:W-:Y:S01]  /*23790*/  FFMA.FTZ R25, R27.reuse, R18, -R15 ;  /* 0x000000121b197223 */ /* 0x040fe2000001080f */
[----:B------:R-:W-:Y:S01]  /*237a0*/  F2FP.PACK_AB R15, R30, R21 ;  /* 0x000000151e0f723e */ /* 0x000fe200000000ff */
[----:B------:R-:W-:Y:S01]  /*237b0*/  FFMA.FTZ R23, R26, R23, R34 ;  /* 0x000000171a177223 */ /* 0x000fe20000010022 */
[----:B------:R-:W-:Y:S01]  /*237c0*/  F2FP.PACK_AB R10, R12, R35 ;  /* 0x000000230c0a723e */ /* 0x000fe200000000ff */
[----:B------:R-:W-:Y:S01]  /*237d0*/  FFMA.FTZ R36, R27, R19, R36 ;  /* 0x000000131b247223 */ /* 0x000fe20000010024 */
[----:B------:R-:W-:-:S02]  /*237e0*/  F2FP.PACK_AB R12, R25, R24 ;  /* 0x00000018190c723e */ /* 0x000fc400000000ff */
[----:B------:R-:W-:Y:S02]  /*237f0*/  F2FP.PACK_AB R9, R33, R32 ;  /* 0x000000202109723e */ /* 0x000fe400000000ff */
[----:B------:R-:W-:Y:S01]  /*23800*/  F2FP.PACK_AB R8, R36, R23 ;  /* 0x000000172408723e */ /* 0x000fe200000000ff */
[----:B------:R1:W-:Y:S01]  /*23810*/  ST.E.128 [R16.64], R12 ;  /* 0x0000000c10007985 */ /* 0x0003e2000c101d08 */
[----:B------:R-:W-:Y:S02]  /*23820*/  MOV R18, R64 ;  /* 0x0000004000127202 */ /* 0x000fe40000000f00 */
[----:B------:R-:W-:Y:S01]  /*23830*/  MOV R19, 0x0 ;  /* 0x0000000000137802 */ /* 0x000fe20000000f00 */
[----:B------:R1:W-:Y:S03]  /*23840*/  ST.E.128 [R102.64], R8 ;  /* 0x0000000866007985 */ /* 0x0003e6000c101d08 */
[----:B------:R-:W-:Y:S05]  /*23850*/  RET.REL.NODEC R18 `(_ZN7cutlass13device_kernelIN5flash19enable_sm80_to_sm89INS1_16FlashAttnFwdSm80INS1_25CollectiveMainloopFwdSm80ILi8ELi1ELb0EN4cute5tupleIJNS5_1CILi128EEENS7_ILi48EEENS7_ILi256EEEEEELi256ENS_6half_tEfNS_4arch4Sm80ELb0ELb1ELb1ELb1ELb0ELb1ELb1ELb0EEENS1_21CollectiveEpilogueFwdINS6_IJS8_SA_S9_EEENS6_IJNS7_ILi1EEESI_SI_EEESC_SE_Li256ELb1ELb1ELb0ELb0EEENS1_19SingleTileSchedulerILb1ELb0ELb1ELi128EEEEEEEEEvNT_6ParamsE) ;  /* 0xfffdc7a012007950 */ /* 0x000fea0003c3ffff */
.L_x_1178:
[----:B------:R-:W-:Y:S01]  /*23860*/  IMAD.MOV.U32 R14, RZ, RZ, R27 ;  /* 0x000000ffff0e7224 */ /* 0x000fe200078e001b */
[----:B------:R-:W-:Y:S01]  /*23870*/  MOV R12, 0x181f ;  /* 0x0000181f000c7802 */ /* 0x000fe20000000f00 */
[----:B------:R-:W-:Y:S01]  /*23880*/  IMAD.MOV.U32 R13, RZ, RZ, RZ ;  /* 0x000000ffff0d7224 */ /* 0x000fe200078e00ff */
[----:B------:R-:W-:-:S02]  /*23890*/  MOV R11, 0xffffffff ;  /* 0xffffffff000b7802 */ /* 0x000fc40000000f00 */
[----:B------:R-:W-:Y:S02]  /*238a0*/  MOV R10, 0x238c0 ;  /* 0x000238c0000a7802 */ /* 0x000fe40000000f00 */
[----:B------:R-:W-:Y:S05]  /*238b0*/  CALL.REL.NOINC `($__internal_3_$__cuda_sm70_shflsync_idx_p) ;  /* 0x00000e9000007944 */ /* 0x000fea0003c00000 */
[----:B--2---:R-:W-:Y:S01]  /*238c0*/  MOV R29, R16 ;  /* 0x00000010001d7202 */ /* 0x004fe20000000f00 */
[----:B-1----:R-:W-:Y:S05]  /*238d0*/  BRA `(.L_x_1252) ;  /* 0xffff6d8000007947 */ /* 0x002fea000383ffff */
.L_x_1179:
[----:B------:R-:W-:Y:S01]  /*238e0*/  IMAD.MOV.U32 R14, RZ, RZ, R24 ;  /* 0x000000ffff0e7224 */ /* 0x000fe200078e0018 */
[----:B------:R-:W-:Y:S01]  /*238f0*/  MOV R12, 0x181f ;  /* 0x0000181f000c7802 */ /* 0x000fe20000000f00 */
[----:B------:R-:W-:Y:S01]  /*23900*/  IMAD.MOV.U32 R13, RZ, RZ, RZ ;  /* 0x000000ffff0d7224 */ /* 0x000fe200078e00ff */
[----:B------:R-:W-:Y:S02]  /*23910*/  MOV R11, 0xffffffff ;  /* 0xffffffff000b7802 */ /* 0x000fe40000000f00 */
[----:B------:R-:W-:Y:S02]  /*23920*/  MOV R10, 0x23940 ;  /* 0x00023940000a7802 */ /* 0x000fe40000000f00 */
[----:B-12---:R-:W-:Y:S05]  /*23930*/  CALL.REL.NOINC `($__internal_3_$__cuda_sm70_shflsync_idx_p) ;  /* 0x00000e1000007944 */ /* 0x006fea0003c00000 */
[----:B-1----:R-:W-:Y:S01]  /*23940*/  IMAD.MOV.U32 R14, RZ, RZ, R25 ;  /* 0x000000ffff0e7224 */ /* 0x002fe200078e0019 */
[----:B------:R-:W-:Y:S01]  /*23950*/  MOV R13, RZ ;  /* 0x000000ff000d7202 */ /* 0x000fe20000000f00 */
[----:B------:R-:W-:Y:S01]  /*23960*/  IMAD.MOV.U32 R12, RZ, RZ, 0x181f ;  /* 0x0000181fff0c7424 */ /* 0x000fe200078e00ff */
[----:B------:R-:W-:Y:S01]  /*23970*/  MOV R11, 0xffffffff ;  /* 0xffffffff000b7802 */ /* 0x000fe20000000f00 */
[----:B--2---:R-:W-:Y:S01]  /*23980*/  IMAD.MOV.U32 R28, RZ, RZ, R16 ;  /* 0x000000ffff1c7224 */ /* 0x004fe200078e0010 */
[----:B------:R-:W-:-:S02]  /*23990*/  MOV R10, 0x239b0 ;  /* 0x000239b0000a7802 */ /* 0x000fc40000000f00 */
[----:B------:R-:W-:Y:S05]  /*239a0*/  CALL.REL.NOINC `($__internal_3_$__cuda_sm70_shflsync_idx_p) ;  /* 0x00000da000007944 */ /* 0x000fea0003c00000 */
[----:B--2---:R-:W-:Y:S01]  /*239b0*/  IMAD.MOV.U32 R21, RZ, RZ, R16 ;  /* 0x000000ffff157224 */ /* 0x004fe200078e0010 */
[----:B-1----:R-:W-:Y:S01]  /*239c0*/  MOV R14, R19 ;  /* 0x00000013000e7202 */ /* 0x002fe20000000f00 */
[----:B------:R-:W-:Y:S01]  /*239d0*/  IMAD.MOV.U32 R13, RZ, RZ, RZ ;  /* 0x000000ffff0d7224 */ /* 0x000fe200078e00ff */
[----:B------:R-:W-:Y:S01]  /*239e0*/  MOV R12, 0x181f ;  /* 0x0000181f000c7802 */ /* 0x000fe20000000f00 */
[----:B------:R-:W-:Y:S01]  /*239f0*/  IMAD.MOV.U32 R11, RZ, RZ, -0x1 ;  /* 0xffffffffff0b7424 */ /* 0x000fe200078e00ff */
[----:B------:R-:W-:-:S02]  /*23a00*/  MOV R10, 0x23a20 ;  /* 0x00023a20000a7802 */ /* 0x000fc40000000f00 */
[----:B------:R-:W-:Y:S05]  /*23a10*/  CALL.REL.NOINC `($__internal_3_$__cuda_sm70_shflsync_idx_p) ;  /* 0x00000d3000007944 */ /* 0x000fea0003c00000 */
[----:B-12---:R-:W-:Y:S05]  /*23a20*/  BRA `(.L_x_1253) ;  /* 0xffff6c7000007947 */ /* 0x006fea000383ffff */
.L_x_1182:
[----:B------:R-:W-:Y:S01]  /*23a30*/  IMAD.MOV.U32 R14, RZ, RZ, R27 ;  /* 0x000000ffff0e7224 */ /* 0x000fe200078e001b */
[----:B------:R-:W-:Y:S01]  /*23a40*/  MOV R12, 0x181f ;  /* 0x0000181f000c7802 */ /* 0x000fe20000000f00 */
[----:B------:R-:W-:Y:S01]  /*23a50*/  IMAD.MOV.U32 R13, RZ, RZ, 0x1 ;  /* 0x00000001ff0d7424 */ /* 0x000fe200078e00ff */
[----:B------:R-:W-:-:S02]  /*23a60*/  MOV R11, 0xffffffff ;  /* 0xffffffff000b7802 */ /* 0x000fc40000000f00 */
[----:B------:R-:W-:Y:S02]  /*23a70*/  MOV R10, 0x23a90 ;  /* 0x00023a90000a7802 */ /* 0x000fe40000000f00 */
[----:B---34-:R-:W-:Y:S05]  /*23a80*/  CALL.REL.NOINC `($__internal_3_$__cuda_sm70_shflsync_idx_p) ;  /* 0x00000cc000007944 */ /* 0x018fea0003c00000 */
[----:B--2---:R-:W-:Y:S01]  /*23a90*/  IMAD.MOV.U32 R21, RZ, RZ, R16 ;  /* 0x000000ffff157224 */ /* 0x004fe200078e0010 */
[----:B-1----:R-:W-:Y:S01]  /*23aa0*/  MOV R14, R24 ;  /* 0x00000018000e7202 */ /* 0x002fe20000000f00 */
[----:B------:R-:W-:Y:S01]  /*23ab0*/  IMAD.MOV.U32 R13, RZ, RZ, 0x1 ;  /* 0x00000001ff0d7424 */ /* 0x000fe200078e00ff */
[----:B------:R-:W-:Y:S01]  /*23ac0*/  MOV R12, 0x181f ;  /* 0x0000181f000c7802 */ /* 0x000fe20000000f00 */
[----:B------:R-:W-:Y:S01]  /*23ad0*/  IMAD.MOV.U32 R11, RZ, RZ, -0x1 ;  /* 0xffffffffff0b7424 */ /* 0x000fe200078e00ff */
[----:B------:R-:W-:Y:S02]  /*23ae0*/  MOV R10, 0x23b00 ;  /* 0x00023b00000a7802 */ /* 0x000fe40000000f00 */
[----:B------:R-:W-:Y:S05]  /*23af0*/  CALL.REL.NOINC `($__internal_3_$__cuda_sm70_shflsync_idx_p) ;  /* 0x00000c5000007944 */ /* 0x000fea0003c00000 */
[----:B-1----:R-:W-:Y:S01]  /*23b00*/  IMAD.MOV.U32 R14, RZ, RZ, R25 ;  /* 0x000000ffff0e7224 */ /* 0x002fe200078e0019 */
[----:B------:R-:W-:Y:S01]  /*23b10*/  MOV R12, 0x181f ;  /* 0x0000181f000c7802 */ /* 0x000fe20000000f00 */
[----:B------:R-:W-:Y:S01]  /*23b20*/  IMAD.MOV.U32 R13, RZ, RZ, 0x1 ;  /* 0x00000001ff0d7424 */ /* 0x000fe200078e00ff */
[----:B--2---:R-:W-:Y:S01]  /*23b30*/  MOV R28, R16 ;  /* 0x00000010001c7202 */ /* 0x004fe20000000f00 */
[----:B------:R-:W-:Y:S01]  /*23b40*/  IMAD.MOV.U32 R11, RZ, RZ, -0x1 ;  /* 0xffffffffff0b7424 */ /* 0x000fe200078e00ff */
[----:B------:R-:W-:-:S02]  /*23b50*/  MOV R29, R21 ;  /* 0x00000015001d7202 */ /* 0x000fc40000000f00 */
[----:B------:R-:W-:Y:S02]  /*23b60*/  MOV R10, 0x23b80 ;  /* 0x00023b80000a7802 */ /* 0x000fe40000000f00 */
[----:B------:R-:W-:Y:S05]  /*23b70*/  CALL.REL.NOINC `($__internal_3_$__cuda_sm70_shflsync_idx_p) ;  /* 0x00000bd000007944 */ /* 0x000fea0003c00000 */
[----:B--2---:R-:W-:Y:S01]  /*23b80*/  IMAD.MOV.U32 R21, RZ, RZ, R16 ;  /* 0x000000ffff157224 */ /* 0x004fe200078e0010 */
[----:B-1----:R-:W-:Y:S01]  /*23b90*/  MOV R14, R19 ;  /* 0x00000013000e7202 */ /* 0x002fe20000000f00 */
[----:B------:R-:W-:Y:S01]  /*23ba0*/  IMAD.MOV.U32 R13, RZ, RZ, 0x1 ;  /* 0x00000001ff0d7424 */ /* 0x000fe200078e00ff */
[----:B------:R-:W-:Y:S01]  /*23bb0*/  MOV R12, 0x181f ;  /* 0x0000181f000c7802 */ /* 0x000fe20000000f00 */
[----:B------:R-:W-:Y:S01]  /*23bc0*/  IMAD.MOV.U32 R11, RZ, RZ, -0x1 ;  /* 0xffffffffff0b7424 */ /* 0x000fe200078e00ff */
[----:B------:R-:W-:Y:S02]  /*23bd0*/  MOV R10, 0x23bf0 ;  /* 0x00023bf0000a7802 */ /* 0x000fe40000000f00 */
[----:B------:R-:W-:Y:S05]  /*23be0*/  CALL.REL.NOINC `($__internal_3_$__cuda_sm70_shflsync_idx_p) ;  /* 0x00000b6000007944 */ /* 0x000fea0003c00000 */
[----:B-12---:R-:W-:Y:S05]  /*23bf0*/  BRA `(.L_x_1254) ;  /* 0xffff704000007947 */ /* 0x006fea000383ffff */
.L_x_1185:
[----:B------:R-:W-:Y:S01]  /*23c00*/  IMAD.MOV.U32 R14, RZ, RZ, R27 ;  /* 0x000000ffff0e7224 */ /* 0x000fe200078e001b */
[----:B------:R-:W-:Y:S01]  /*23c10*/  MOV R12, 0x181f ;  /* 0x0000181f000c7802 */ /* 0x000fe20000000f00 */
[----:B------:R-:W-:Y:S01]  /*23c20*/  IMAD.MOV.U32 R13, RZ, RZ, 0x2 ;  /* 0x00000002ff0d7424 */ /* 0x000fe200078e00ff */
[----:B------:R-:W-:Y:S02]  /*23c30*/  MOV R11, 0xffffffff ;  /* 0xffffffff000b7802 */ /* 0x000fe40000000f00 */
[----:B------:R-:W-:-:S02]  /*23c40*/  MOV R10, 0x23c60 ;  /* 0x00023c60000a7802 */ /* 0x000fc40000000f00 */
[----:B----4-:R-:W-:Y:S05]  /*23c50*/  CALL.REL.NOINC `($__internal_3_$__cuda_sm70_shflsync_idx_p) ;  /* 0x00000af000007944 */ /* 0x010fea0003c00000 */
[----:B--2---:R-:W-:Y:S01]  /*23c60*/  MOV R29, R16 ;  /* 0x00000010001d7202 */ /* 0x004fe20000000f00 */
[----:B-1----:R-:W-:Y:S05]  /*23c70*/  BRA `(.L_x_1255) ;  /* 0xffff74c000007947 */ /* 0x002fea000383ffff */
.L_x_1186:
[----:B------:R-:W-:Y:S01]  /*23c80*/  IMAD.MOV.U32 R14, RZ, RZ, R24 ;  /* 0x000000ffff0e7224 */ /* 0x000fe200078e0018 */
[----:B------:R-:W-:Y:S01]  /*23c90*/  MOV R12, 0x181f ;  /* 0x0000181f000c7802 */ /* 0x000fe20000000f00 */
[----:B------:R-:W-:Y:S01]  /*23ca0*/  IMAD.MOV.U32 R13, RZ, RZ, 0x2 ;  /* 0x00000002ff0d7424 */ /* 0x000fe200078e00ff */
[----:B------:R-:W-:-:S02]  /*23cb0*/  MOV R11, 0xffffffff ;  /* 0xffffffff000b7802 */ /* 0x000fc40000000f00 */
[----:B------:R-:W-:Y:S02]  /*23cc0*/  MOV R10, 0x23ce0 ;  /* 0x00023ce0000a7802 */ /* 0x000fe40000000f00 */
[----:B-12-4-:R-:W-:Y:S05]  /*23cd0*/  CALL.REL.NOINC `($__internal_3_$__cuda_sm70_shflsync_idx_p) ;  /* 0x00000a7000007944 */ /* 0x016fea0003c00000 */
[----:B-1----:R-:W-:Y:S01]  /*23ce0*/  IMAD.MOV.U32 R14, RZ, RZ, R25 ;  /* 0x000000ffff0e7224 */ /* 0x002fe200078e0019 */
[----:B------:R-:W-:Y:S01]  /*23cf0*/  MOV R13, 0x2 ;  /* 0x00000002000d7802 */ /* 0x000fe20000000f00 */
[----:B------:R-:W-:Y:S01]  /*23d00*/  IMAD.MOV.U32 R12, RZ, RZ, 0x181f ;  /* 0x0000181fff0c7424 */ /* 0x000fe200078e00ff */
[----:B------:R-:W-:Y:S01]  /*23d10*/  MOV R11, 0xffffffff ;  /* 0xffffffff000b7802 */ /* 0x000fe20000000f00 */
[----:B--2---:R-:W-:Y:S01]  /*23d20*/  IMAD.MOV.U32 R28, RZ, RZ, R16 ;  /* 0x000000ffff1c7224 */ /* 0x004fe200078e0010 */
[----:B------:R-:W-:Y:S02]  /*23d30*/  MOV R10, 0x23d50 ;  /* 0x00023d50000a7802 */ /* 0x000fe40000000f00 */
[----:B------:R-:W-:Y:S05]  /*23d40*/  CALL.REL.NOINC `($__internal_3_$__cuda_sm70_shflsync_idx_p) ;  /* 0x00000a0000007944 */ /* 0x000fea0003c00000 */
        /* <DEDUP_REMOVED lines=8> */
.L_x_1189:
[----:B------:R-:W-:Y:S01]  /*23dd0*/  IMAD.MOV.U32 R14, RZ, RZ, R27 ;  /* 0x000000ffff0e7224 */ /* 0x000fe200078e001b */
[----:B------:R-:W-:Y:S01]  /*23de0*/  MOV R12, 0x181f ;  /* 0x0000181f000c7802 */ /* 0x000fe20000000f00 */
[----:B------:R-:W-:Y:S01]  /*23df0*/  IMAD.MOV.U32 R13, RZ, RZ, 0x3 ;  /* 0x00000003ff0d7424 */ /* 0x000fe200078e00ff */
[----:B------:R-:W-:-:S02]  /*23e00*/  MOV R11, 0xffffffff ;  /* 0xffffffff000b7802 */ /* 0x000fc40000000f00 */
[----:B------:R-:W-:Y:S02]  /*23e10*/  MOV R10, 0x23e30 ;  /* 0x00023e30000a7802 */ /* 0x000fe40000000f00 */
[----:B---34-:R-:W-:Y:S05]  /*23e20*/  CALL.REL.NOINC `($__internal_3_$__cuda_sm70_shflsync_idx_p) ;  /* 0x0000092000007944 */ /* 0x018fea0003c00000 */
[----:B--2---:R-:W-:Y:S01]  /*23e30*/  MOV R27, R16 ;  /* 0x00000010001b7202 */ /* 0x004fe20000000f00 */
[----:B-1----:R-:W-:Y:S05]  /*23e40*/  BRA `(.L_x_1257) ;  /* 0xffff785000007947 */ /* 0x002fea000383ffff */
.L_x_1190:
[----:B------:R-:W-:Y:S01]  /*23e50*/  IMAD.MOV.U32 R14, RZ, RZ, R24 ;  /* 0x000000ffff0e7224 */ /* 0x000fe200078e0018 */
[----:B------:R-:W-:Y:S01]  /*23e60*/  MOV R12, 0x181f ;  /* 0x0000181f000c7802 */ /* 0x000fe20000000f00 */
[----:B------:R-:W-:Y:S01]  /*23e70*/  IMAD.MOV.U32 R13, RZ, RZ, 0x3 ;  /* 0x00000003ff0d7424 */ /* 0x000fe200078e00ff */
[----:B------:R-:W-:Y:S02]  /*23e80*/  MOV R11, 0xffffffff ;  /* 0xffffffff000b7802 */ /* 0x000fe40000000f00 */
[----:B------:R-:W-:Y:S02]  /*23e90*/  MOV R10, 0x23eb0 ;  /* 0x00023eb0000a7802 */ /* 0x000fe40000000f00 */
[----:B-1-34-:R-:W-:Y:S05]  /*23ea0*/  CALL.REL.NOINC `($__internal_3_$__cuda_sm70_shflsync_idx_p) ;  /* 0x000008a000007944 */ /* 0x01afea0003c00000 */
        /* <DEDUP_REMOVED lines=16> */
.L_x_1223:
[----:B------:R-:W-:Y:S01]  /*23fb0*/  IMAD.MOV.U32 R14, RZ, RZ, R17 ;  /* 0x000000ffff0e7224 */ /* 0x000fe200078e0011 */
[----:B------:R-:W-:Y:S01]  /*23fc0*/  MOV R12, 0x181f ;  /* 0x0000181f000c7802 */ /* 0x000fe20000000f00 */
[----:B------:R-:W-:Y:S01]  /*23fd0*/  IMAD.MOV.U32 R13, RZ, RZ, RZ ;  /* 0x000000ffff0d7224 */ /* 0x000fe200078e00ff */
[----:B------:R-:W-:Y:S02]  /*23fe0*/  MOV R11, 0xffffffff ;  /* 0xffffffff000b7802 */ /* 0x000fe40000000f00 */
[----:B------:R-:W-:-:S02]  /*23ff0*/  MOV R10, 0x24010 ;  /* 0x00024010000a7802 */ /* 0x000fc40000000f00 */
[----:B------:R-:W-:Y:S05]  /*24000*/  CALL.REL.NOINC `($__internal_3_$__cuda_sm70_shflsync_idx_p) ;  /* 0x0000074000007944 */ /* 0x000fea0003c00000 */
[----:B--2---:R-:W-:Y:S01]  /*24010*/  MOV R25, R16 ;  /* 0x0000001000197202 */ /* 0x004fe20000000f00 */
[----:B-1----:R-:W-:Y:S05]  /*24020*/  BRA `(.L_x_1259) ;  /* 0xffffaf0000007947 */ /* 0x002fea000383ffff */
.L_x_1224:
[----:B------:R-:W-:Y:S01]  /*24030*/  IMAD.MOV.U32 R14, RZ, RZ, R19 ;  /* 0x000000ffff0e7224 */ /* 0x000fe200078e0013 */
[----:B------:R-:W-:Y:S01]  /*24040*/  MOV R12, 0x181f ;  /* 0x0000181f000c7802 */ /* 0x000fe20000000f00 */
[----:B------:R-:W-:Y:S01]  /*24050*/  IMAD.MOV.U32 R13, RZ, RZ, RZ ;  /* 0x000000ffff0d7224 */ /* 0x000fe200078e00ff */
[----:B------:R-:W-:-:S02]  /*24060*/  MOV R11, 0xffffffff ;  /* 0xffffffff000b7802 */ /* 0x000fc40000000f00 */
[----:B------:R-:W-:Y:S02]  /*24070*/  MOV R10, 0x24090 ;  /* 0x00024090000a7802 */ /* 0x000fe40000000f00 */
[----:B-12---:R-:W-:Y:S05]  /*24080*/  CALL.REL.NOINC `($__internal_3_$__cuda_sm70_shflsync_idx_p) ;  /* 0x000006c000007944 */ /* 0x006fea0003c00000 */
[----:B-1----:R-:W-:Y:S01]  /*24090*/  IMAD.MOV.U32 R14, RZ, RZ, R61 ;  /* 0x000000ffff0e7224 */ /* 0x002fe200078e003d */
[----:B------:R-:W-:Y:S01]  /*240a0*/  MOV R13, RZ ;  /* 0x000000ff000d7202 */ /* 0x000fe20000000f00 */
[----:B------:R-:W-:Y:S01]  /*240b0*/  IMAD.MOV.U32 R12, RZ, RZ, 0x181f ;  /* 0x0000181fff0c7424 */ /* 0x000fe200078e00ff */
[----:B------:R-:W-:Y:S01]  /*240c0*/  MOV R11, 0xffffffff ;  /* 0xffffffff000b7802 */ /* 0x000fe20000000f00 */
[----:B--2---:R-:W-:Y:S01]  /*240d0*/  IMAD.MOV.U32 R24, RZ, RZ, R16 ;  /* 0x000000ffff187224 */ /* 0x004fe200078e0010 */
[----:B------:R-:W-:Y:S02]  /*240e0*/  MOV R10, 0x24100 ;  /* 0x00024100000a7802 */ /* 0x000fe40000000f00 */
        /* <DEDUP_REMOVED lines=9> */
.L_x_1227:
        /* <DEDUP_REMOVED lines=29> */
.L_x_1230:
[----:B------:R-:W-:Y:S01]  /*24350*/  IMAD.MOV.U32 R14, RZ, RZ, R17 ;  /* 0x000000ffff0e7224 */ /* 0x000fe200078e0011 */
[----:B------:R-:W-:Y:S01]  /*24360*/  MOV R12, 0x181f ;  /* 0x0000181f000c7802 */ /* 0x000fe20000000f00 */
[----:B------:R-:W-:Y:S01]  /*24370*/  IMAD.MOV.U32 R13, RZ, RZ, 0x2 ;  /* 0x00000002ff0d7424 */ /* 0x000fe200078e00ff */
[----:B------:R-:W-:Y:S02]  /*24380*/  MOV R11, 0xffffffff ;  /* 0xffffffff000b7802 */ /* 0x000fe40000000f00 */
[----:B------:R-:W-:-:S02]  /*24390*/  MOV R10, 0x243b0 ;  /* 0x000243b0000a7802 */ /* 0x000fc40000000f00 */
[----:B--2-4-:R-:W-:Y:S05]  /*243a0*/  CALL.REL.NOINC `($__internal_3_$__cuda_sm70_shflsync_idx_p) ;  /* 0x000003a000007944 */ /* 0x014fea0003c00000 */
[----:B--2---:R-:W-:Y:S01]  /*243b0*/  MOV R25, R16 ;  /* 0x0000001000197202 */ /* 0x004fe20000000f00 */
[----:B-1----:R-:W-:Y:S05]  /*243c0*/  BRA `(.L_x_1262) ;  /* 0xffffb40000007947 */ /* 0x002fea000383ffff */
.L_x_1231:
        /* <DEDUP_REMOVED lines=21> */
.L_x_1234:
[----:B------:R-:W-:Y:S01]  /*24520*/  IMAD.MOV.U32 R14, RZ, RZ, R17 ;  /* 0x000000ffff0e7224 */ /* 0x000fe200078e0011 */
[----:B------:R-:W-:Y:S01]  /*24530*/  MOV R12, 0x181f ;  /* 0x0000181f000c7802 */ /* 0x000fe20000000f00 */
[----:B------:R-:W-:Y:S01]  /*24540*/  IMAD.MOV.U32 R13, RZ, RZ, 0x3 ;  /* 0x00000003ff0d7424 */ /* 0x000fe200078e00ff */
[----:B------:R-:W-:-:S02]  /*24550*/  MOV R11, 0xffffffff ;  /* 0xffffffff000b7802 */ /* 0x000fc40000000f00 */
[----:B------:R-:W-:Y:S02]  /*24560*/  MOV R10, 0x24580 ;  /* 0x00024580000a7802 */ /* 0x000fe40000000f00 */
[----:B-1-34-:R-:W-:Y:S05]  /*24570*/  CALL.REL.NOINC `($__internal_3_$__cuda_sm70_shflsync_idx_p) ;  /* 0x000001d000007944 */ /* 0x01afea0003c00000 */
[----:B--2---:R-:W-:Y:S01]  /*24580*/  MOV R17, R16 ;  /* 0x0000001000117202 */ /* 0x004fe20000000f00 */
[----:B-1----:R-:W-:Y:S05]  /*24590*/  BRA `(.L_x_1264) ;  /* 0xffffb66000007947 */ /* 0x002fea000383ffff */
.L_x_1235:
        /* <DEDUP_REMOVED lines=21> */
[----:B--2---:R-:W-:Y:S01]  /*246f0*/  MOV R60, R16 ;  /* 0x00000010003c7202 */ /* 0x004fe20000000f00 */
[----:B-1----:R-:W-:Y:S05]  /*24700*/  BRA `(.L_x_1265) ;  /* 0xffffb58000007947 */ /* 0x002fea000383ffff */
        .weak           $__internal_2_$__cuda_sm70_shflsync_bfly_p
        .type           $__internal_2_$__cuda_sm70_shflsync_bfly_p,@function
        .size           $__internal_2_$__cuda_sm70_shflsync_bfly_p,($__internal_3_$__cuda_sm70_shflsync_idx_p - $__internal_2_$__cuda_sm70_shflsync_bfly_p)
$__internal_2_$__cuda_sm70_shflsync_bfly_p:
[----:B------:R-:W-:Y:S01]  /*24710*/  MOV R11, 0x0 ;  /* 0x00000000000b7802 */ /* 0x000fe20000000f00 */
[----:B------:R-:W-:Y:S04]  /*24720*/  WARPSYNC R3 ;  /* 0x0000000300007348 */ /* 0x000fe80003800000 */
[----:B------:R1:W2:Y:S01]  /*24730*/  SHFL.BFLY PT, R6, R247, R6, R4 ;  /* 0x0c000006f7067389 */ /* 0x0002a200000e0004 */
[----:B------:R-:W-:Y:S05]  /*24740*/  RET.REL.NODEC R10 `(_ZN7cutlass13device_kernelIN5flash19enable_sm80_to_sm89INS1_16FlashAttnFwdSm80INS1_25CollectiveMainloopFwdSm80ILi8ELi1ELb0EN4cute5tupleIJNS5_1CILi128EEENS7_ILi48EEENS7_ILi256EEEEEELi256ENS_6half_tEfNS_4arch4Sm80ELb0ELb1ELb1ELb1ELb0ELb1ELb1ELb0EEENS1_21CollectiveEpilogueFwdINS6_IJS8_SA_S9_EEENS6_IJNS7_ILi1EEESI_SI_EEESC_SE_Li256ELb1ELb1ELb0ELb0EEENS1_19SingleTileSchedulerILb1ELb0ELb1ELi128EEEEEEEEEvNT_6ParamsE) ;  /* 0xfffdb8b00a007950 */ /* 0x000fea0003c3ffff */
        .weak           $__internal_3_$__cuda_sm70_shflsync_idx_p
        .type           $__internal_3_$__cuda_sm70_shflsync_idx_p,@function
        .size           $__internal_3_$__cuda_sm70_shflsync_idx_p,(.L_x_1544 - $__internal_3_$__cuda_sm70_shflsync_idx_p)
$__internal_3_$__cuda_sm70_shflsync_idx_p:
[----:B------:R-:W-:Y:S01]  /*24750*/  MOV R22, R10 ;  /* 0x0000000a00167202 */ /* 0x000fe20000000f00 */
[----:B------:R-:W-:Y:S04]  /*24760*/  WARPSYNC R11 ;  /* 0x0000000b00007348 */ /* 0x000fe80003800000 */
[----:B------:R-:W-:Y:S01]  /*24770*/  MOV R23, 0x0 ;  /* 0x0000000000177802 */ /* 0x000fe20000000f00 */
[----:B------:R1:W2:Y:S03]  /*24780*/  SHFL.IDX PT, R16, R14, R13, R12 ;  /* 0x0000000d0e107389 */ /* 0x0002a600000e000c */
[----:B------:R-:W-:Y:S05]  /*24790*/  RET.REL.NODEC R22 `(_ZN7cutlass13device_kernelIN5flash19enable_sm80_to_sm89INS1_16FlashAttnFwdSm80INS1_25CollectiveMainloopFwdSm80ILi8ELi1ELb0EN4cute5tupleIJNS5_1CILi128EEENS7_ILi48EEENS7_ILi256EEEEEELi256ENS_6half_tEfNS_4arch4Sm80ELb0ELb1ELb1ELb1ELb0ELb1ELb1ELb0EEENS1_21CollectiveEpilogueFwdINS6_IJS8_SA_S9_EEENS6_IJNS7_ILi1EEESI_SI_EEESC_SE_Li256ELb1ELb1ELb0ELb0EEENS1_19SingleTileSchedulerILb1ELb0ELb1ELi128EEEEEEEEEvNT_6ParamsE) ;  /* 0xfffdb86016007950 */ /* 0x000fea0003c3ffff */
.L_x_1266:
        /* <DEDUP_REMOVED lines=14> */
.L_x_1544:


//--------------------- .text._ZN7cutlass13device_kernelIN5flash19enable_sm80_to_sm89INS1_16FlashAttnFwdSm80INS1_25CollectiveMainloopFwdSm80ILi8ELi1ELb0EN4cute5tupleIJNS5_1CILi128EEENS7_ILi96EEENS7_ILi256EEEEEELi256ENS_6half_tEfNS_4arch4Sm80ELb1ELb0ELb1ELb0ELb0ELb0ELb1ELb0EEENS1_21CollectiveEpilogueFwdINS6_IJS8_SA_S9_EEENS6_IJNS7_ILi1EEESI_SI_EEESC_SE_Li256ELb0ELb1ELb0ELb0EEENS1_30DynamicPersistentTileSchedulerILi256ELi256ELb0ELb1ELb0EEEEEEEEEvNT_6ParamsE --------------------------
	.section	.text._ZN7cutlass13device_kernelIN5flash19enable_sm80_to_sm89INS1_16FlashAttnFwdSm80INS1_25CollectiveMainloopFwdSm80ILi8ELi1ELb0EN4cute5tupleIJNS5_1CILi128EEENS7_ILi96EEENS7_ILi256EEEEEELi256ENS_6half_tEfNS_4arch4Sm80ELb1ELb0ELb1ELb0ELb0ELb0ELb1ELb0EEENS1_21CollectiveEpilogueFwdINS6_IJS8_SA_S9_EEENS6_IJNS7_ILi1EEESI_SI_EEESC_SE_Li256ELb0ELb1ELb0ELb0EEENS1_30DynamicPersistentTileSchedulerILi256ELi256ELb0ELb1ELb0EEEEEEEEEvNT_6ParamsE,"ax",@progbits
	.sectioninfo	@"SHI_REGISTERS=255"
	.align	128
.text._ZN7cutlass13device_kernelIN5flash19enable_sm80_to_sm89INS1_16FlashAttnFwdSm80INS1_25CollectiveMainloopFwdSm80ILi8ELi1ELb0EN4cute5tupleIJNS5_1CILi128EEENS7_ILi96EEENS7_ILi256EEEEEELi256ENS_6half_tEfNS_4arch4Sm80ELb1ELb0ELb1ELb0ELb0ELb0ELb1ELb0EEENS1_21CollectiveEpilogueFwdINS6_IJS8_SA_S9_EEENS6_IJNS7_ILi1EEESI_SI_EEESC_SE_Li256ELb0ELb1ELb0ELb0EEENS1_30DynamicPersistentTileSchedulerILi256ELi256ELb0ELb1ELb0EEEEEEEEEvNT_6ParamsE:
        .type           _ZN7cutlass13device_kernelIN5flash19enable_sm80_to_sm89INS1_16FlashAttnFwdSm80INS1_25CollectiveMainloopFwdSm80ILi8ELi1ELb0EN4cute5tupleIJNS5_1CILi128EEENS7_ILi96EEENS7_ILi256EEEEEELi256ENS_6half_tEfNS_4arch4Sm80ELb1ELb0ELb1ELb0ELb0ELb0ELb1ELb0EEENS1_21CollectiveEpilogueFwdINS6_IJS8_SA_S9_EEENS6_IJNS7_ILi1EEESI_SI_EEESC_SE_Li256ELb0ELb1ELb0ELb0EEENS1_30DynamicPersistentTileSchedulerILi256ELi256ELb0ELb1ELb0EEEEEEEEEvNT_6ParamsE,@function
        .size           _ZN7cutlass13device_kernelIN5flash19enable_sm80_to_sm89INS1_16FlashAttnFwdSm80INS1_25CollectiveMainloopFwdSm80ILi8ELi1ELb0EN4cute5tupleIJNS5_1CILi128EEENS7_ILi96EEENS7_ILi256EEEEEELi256ENS_6half_tEfNS_4arch4Sm80ELb1ELb0ELb1ELb0ELb0ELb0ELb1ELb0EEENS1_21CollectiveEpilogueFwdINS6_IJS8_SA_S9_EEENS6_IJNS7_ILi1EEESI_SI_EEESC_SE_Li256ELb0ELb1ELb0ELb0EEENS1_30DynamicPersistentTileSchedulerILi256ELi256ELb0ELb1ELb0EEEEEEEEEvNT_6ParamsE,(.L_x_1548 - _ZN7cutlass13device_kernelIN5flash19enable_sm80_to_sm89INS1_16FlashAttnFwdSm80INS1_25CollectiveMainloopFwdSm80ILi8ELi1ELb0EN4cute5tupleIJNS5_1CILi128EEENS7_ILi96EEENS7_ILi256EEEEEELi256ENS_6half_tEfNS_4arch4Sm80ELb1ELb0ELb1ELb0ELb0ELb0ELb1ELb0EEENS1_21CollectiveEpilogueFwdINS6_IJS8_SA_S9_EEENS6_IJNS7_ILi1EEESI_SI_EEESC_SE_Li256ELb0ELb1ELb0ELb0EEENS1_30DynamicPersistentTileSchedulerILi256ELi256ELb0ELb1ELb0EEEEEEEEEvNT_6ParamsE)
        .other          _ZN7cutlass13device_kernelIN5flash19enable_sm80_to_sm89INS1_16FlashAttnFwdSm80INS1_25CollectiveMainloopFwdSm80ILi8ELi1ELb0EN4cute5tupleIJNS5_1CILi128EEENS7_ILi96EEENS7_ILi256EEEEEELi256ENS_6half_tEfNS_4arch4Sm80ELb1ELb0ELb1ELb0ELb0ELb0ELb1ELb0EEENS1_21CollectiveEpilogueFwdINS6_IJS8_SA_S9_EEENS6_IJNS7_ILi1EEESI_SI_EEESC_SE_Li256ELb0ELb1ELb0ELb0EEENS1_30DynamicPersistentTileSchedulerILi256ELi256ELb0ELb1ELb0EEEEEEEEEvNT_6ParamsE,@"STO_CUDA_ENTRY STV_DEFAULT"
_ZN7cutlass13device_kernelIN5flash19enable_sm80_to_sm89INS1_16FlashAttnFwdSm80INS1_25CollectiveMainloopFwdSm80ILi8ELi1ELb0EN4cute5tupleIJNS5_1CILi128EEENS7_ILi96EEENS7_ILi256EEEEEELi256ENS_6half_tEfNS_4arch4Sm80ELb1ELb0ELb1ELb0ELb0ELb0ELb1ELb0EEENS1_21CollectiveEpilogueFwdINS6_IJS8_SA_S9_EEENS6_IJNS7_ILi1EEESI_SI_EEESC_SE_Li256ELb0ELb1ELb0ELb0EEENS1_30DynamicPersistentTileSchedulerILi256ELi256ELb0ELb1ELb0EEEEEEEEEvNT_6ParamsE:
[----:B------:R-:W-:-:S03]  /*0000*/  MOV R1, c[0x0][0x28] ;  /* 0x00000a0000017a02 */ /* 0x000fc60000000f00 */
[----:B------:R-:W1:Y:S01]  /*0010*/  S2R R18, SR_TID.X ;  /* 0x0000000000127919 */ /* 0x000e620000002100 */
[----:B------:R-:W-:-:S03]  /*0020*/  IADD3 R1, R1, -0xa8, RZ ;  /* 0xffffff5801017810 */ /* 0x000fc60007ffe0ff */
[----:B------:R-:W2:Y:S01]  /*0030*/  S2R R13, SR_CTAID.X ;  /* 0x00000000000d7919 */ /* 0x000ea20000002500 */
[----:B-1----:R-:W-:-:S05]  /*0040*/  SHF.R.U32.HI R0, RZ, 0x5, R18 ;  /* 0x00000005ff007819 */ /* 0x002fca0000011612 */
[----:B------:R-:W1:Y:S04]  /*0050*/  SHFL.IDX PT, R2, R0, RZ, 0x1f ;  /* 0x00001fff00027589 */ /* 0x000e6800000e0000 */
[----:B------:R-:W3:Y:S01]  /*0060*/  SHFL.IDX PT, R0, R0, RZ, 0x1f ;  /* 0x00001fff00007589 */ /* 0x000ee200000e0000 */
[----:B-1----:R-:W-:Y:S01]  /*0070*/  ISETP.GE.AND P0, PT, R2, 0x1, PT ;  /* 0x000000010200780c */ /* 0x002fe20003f06270 */
[----:B---3--:R1:W3:-:S12]  /*0080*/  R2UR UR6, R0 ;  /* 0x00000000000673c2 */ /* 0x0082d800000e0000 */
[----:B------:R-:W-:Y:S06]  /*0090*/  @P0 BAR.ARV 0x4, 0x100 ;  /* 0x0104000000000b1d */ /* 0x000fec0000002000 */
[----:B--2---:R-:W-:-:S13]  /*00a0*/  ISETP.GE.AND P0, PT, R13, c[0x0][0x538], PT ;  /* 0x00014e000d007a0c */ /* 0x004fda0003f06270 */
[----:B------:R-:W-:Y:S05]  /*00b0*/  @P0 EXIT ;  /* 0x000000000000094d */ /* 0x000fea0003800000 */
[----:B-1-3--:R-:W-:Y:S01]  /*00c0*/  SHF.R.S32.HI R11, RZ, 0x1f, R18 ;  /* 0x0000001fff0b7819 */ /* 0x00afe20000011412 */
[----:B------:R-:W-:Y:S01]  /*00d0*/  IMAD.MOV.U32 R220, RZ, RZ, 0x40 ;  /* 0x00000040ffdc7424 */ /* 0x000fe200078e00ff */
[----:B------:R-:W-:Y:S01]  /*00e0*/  ULDC.64 UR8, c[0x0][0x118] ;  /* 0x0000460000087ab9 */ /* 0x000fe20000000a00 */
[----:B------:R-:W-:Y:S01]  /*00f0*/  IMAD.MOV.U32 R218, RZ, RZ, 0x20 ;  /* 0x00000020ffda7424 */ /* 0x000fe200078e00ff */
[CC--:B------:R-:W-:Y:S02]  /*0100*/  LEA.HI R2, R11.reuse, R18.reuse, RZ, 0x4 ;  /* 0x000000120b027211 */ /* 0x0c0fe400078f20ff */
[----:B------:R-:W-:Y:S02]  /*0110*/  LEA.HI R9, R11, R18, RZ, 0x3 ;  /* 0x000000120b097211 */ /* 0x000fe400078f18ff */
[----:B------:R-:W-:Y:S02]  /*0120*/  SHF.R.S32.HI R3, RZ, 0x4, R2 ;  /* 0x00000004ff037819 */ /* 0x000fe40000011402 */
[----:B------:R-:W-:-:S02]  /*0130*/  LOP3.LUT R5, R9, 0xfffffff8, RZ, 0xc0, !PT ;  /* 0xfffffff809057812 */ /* 0x000fc400078ec0ff */
[----:B------:R-:W-:Y:S02]  /*0140*/  LEA.HI R0, R2, R3, RZ, 0x1 ;  /* 0x0000000302007211 */ /* 0x000fe400078f08ff */
[----:B------:R-:W-:Y:S01]  /*0150*/  SHF.R.S32.HI R15, RZ, 0x3, R9 ;  /* 0x00000003ff0f7819 */ /* 0x000fe20000011409 */
[----:B------:R-:W-:Y:S01]  /*0160*/  IMAD.IADD R8, R18, 0x1, -R5 ;  /* 0x0000000112087824 */ /* 0x000fe200078e0a05 */
[----:B------:R-:W-:Y:S02]  /*0170*/  LOP3.LUT R0, R0, 0xfffffffe, RZ, 0xc0, !PT ;  /* 0xfffffffe00007812 */ /* 0x000fe400078ec0ff */
[----:B------:R-:W-:Y:S01]  /*0180*/  LEA.HI R12, R11, R18, RZ, 0x2 ;  /* 0x000000120b0c7211 */ /* 0x000fe200078f10ff */
[----:B------:R-:W-:Y:S02]  /*0190*/  IMAD.SHL.U32 R4, R15, 0x40, RZ ;  /* 0x000000400f047824 */ /* 0x000fe400078e00ff */
[----:B------:R-:W-:Y:S01]  /*01a0*/  IMAD.IADD R216, R3, 0x1, -R0 ;  /* 0x0000000103d87824 */ /* 0x000fe200078e0a00 */
[----:B------:R-:W-:Y:S01]  /*01b0*/  LOP3.LUT R0, R2, 0xfffffff0, RZ, 0xc0, !PT ;  /* 0xfffffff002007812 */ /* 0x000fe200078ec0ff */
[C---:B------:R-:W-:Y:S01]  /*01c0*/  IMAD.SHL.U32 R16, R8.reuse, 0x8, RZ ;  /* 0x0000000808107824 */ /* 0x040fe200078e00ff */
[--C-:B------:R-:W-:Y:S01]  /*01d0*/  SHF.R.S32.HI R10, RZ, 0x2, R12.reuse ;  /* 0x00000002ff0a7819 */ /* 0x100fe2000001140c */
[----:B------:R-:W-:Y:S01]  /*01e0*/  IMAD.SHL.U32 R6, R8, 0x40, RZ ;  /* 0x0000004008067824 */ /* 0x000fe200078e00ff */
[----:B------:R-:W-:Y:S01]  /*01f0*/  SHF.R.S32.HI R3, RZ, 0x1f, R12 ;  /* 0x0000001fff037819 */ /* 0x000fe2000001140c */
[----:B------:R-:W-:Y:S01]  /*0200*/  IMAD.IADD R2, R18, 0x1, -R0 ;  /* 0x0000000112027824 */ /* 0x000fe200078e0a00 */
[----:B------:R-:W-:-:S02]  /*0210*/  LOP3.LUT R0, R4, 0x1c0, RZ, 0xc0, !PT ;  /* 0x000001c004007812 */ /* 0x000fc400078ec0ff */
[----:B------:R-:W-:Y:S02]  /*0220*/  LEA.HI R3, R3, R10, RZ, 0x3 ;  /* 0x0000000a03037211 */ /* 0x000fe400078f18ff */
[----:B------:R-:W-:Y:S02]  /*0230*/  LOP3.LUT R5, R0, 0x38, R16, 0xf8, !PT ;  /* 0x0000003800057812 */ /* 0x000fe400078ef810 */
[----:B------:R-:W-:Y:S02]  /*0240*/  LOP3.LUT R4, R3, 0xfffffff8, RZ, 0xc0, !PT ;  /* 0xfffffff803047812 */ /* 0x000fe400078ec0ff */
[----:B------:R-:W-:Y:S02]  /*0250*/  SHF.R.U32.HI R3, RZ, 0x3, R0 ;  /* 0x00000003ff037819 */ /* 0x000fe40000011600 */
[----:B------:R-:W-:Y:S02]  /*0260*/  SHF.R.S32.HI R7, RZ, 0x1f, R2 ;  /* 0x0000001fff077819 */ /* 0x000fe40000011402 */
[----:B------:R-:W-:-:S02]  /*0270*/  LOP3.LUT R0, R6, 0x1c0, RZ, 0xc0, !PT ;  /* 0x000001c006007812 */ /* 0x000fc400078ec0ff */
[----:B------:R-:W-:Y:S02]  /*0280*/  LOP3.LUT R5, R5, R3, RZ, 0x3c, !PT ;  /* 0x0000000305057212 */ /* 0x000fe400078e3cff */
[----:B------:R-:W-:Y:S01]  /*0290*/  LEA.HI R217, R7, R2, RZ, 0x3 ;  /* 0x0000000207d97211 */ /* 0x000fe200078f18ff */
[----:B------:R-:W-:Y:S01]  /*02a0*/  IMAD.IADD R7, R10, 0x1, -R4 ;  /* 0x000000010a077824 */ /* 0x000fe200078e0a04 */
[----:B------:R-:W-:Y:S02]  /*02b0*/  LOP3.LUT R3, R0, 0x8, R9, 0xf8, !PT ;  /* 0x0000000800037812 */ /* 0x000fe400078ef809 */
[----:B------:R-:W-:Y:S02]  /*02c0*/  SHF.R.U32.HI R0, RZ, 0x3, R0 ;  /* 0x00000003ff007819 */ /* 0x000fe40000011600 */
[-C--:B------:R-:W-:Y:S02]  /*02d0*/  LEA.HI R6, R11, R18.reuse, RZ, 0x5 ;  /* 0x000000120b067211 */ /* 0x080fe400078f28ff */
[C---:B------:R-:W-:Y:S01]  /*02e0*/  LOP3.LUT R4, R217.reuse, 0xfffffff8, RZ, 0xc0, !PT ;  /* 0xfffffff8d9047812 */ /* 0x040fe200078ec0ff */
[----:B------:R-:W-:Y:S01]  /*02f0*/  IMAD.SHL.U32 R217, R217, 0x40, RZ ;  /* 0x00000040d9d97824 */ /* 0x000fe200078e00ff */
[----:B------:R-:W-:-:S02]  /*0300*/  LEA.HI R10, R11, R18, RZ, 0x6 ;  /* 0x000000120b0a7211 */ /* 0x000fc400078f30ff */
[----:B------:R-:W-:Y:S01]  /*0310*/  LOP3.LUT R11, R3, R0, RZ, 0x3c, !PT ;  /* 0x00000000030b7212 */ /* 0x000fe200078e3cff */
[----:B------:R-:W-:Y:S01]  /*0320*/  IMAD.IADD R9, R2, 0x1, -R4 ;  /* 0x0000000102097824 */ /* 0x000fe200078e0a04 */
[----:B------:R-:W-:Y:S01]  /*0330*/  LOP3.LUT R0, R6, 0xffffffe0, RZ, 0xc0, !PT ;  /* 0xffffffe006007812 */ /* 0x000fe200078ec0ff */
[----:B------:R-:W-:Y:S01]  /*0340*/  IMAD.SHL.U32 R4, R10, 0x8, RZ ;  /* 0x000000080a047824 */ /* 0x000fe200078e00ff */
[--C-:B------:R-:W-:Y:S02]  /*0350*/  SHF.R.S32.HI R223, RZ, 0x5, R6.reuse ;  /* 0x00000005ffdf7819 */ /* 0x100fe40000011406 */
[----:B------:R-:W-:Y:S01]  /*0360*/  SHF.R.S32.HI R2, RZ, 0x1f, R6 ;  /* 0x0000001fff027819 */ /* 0x000fe20000011406 */
[----:B------:R-:W-:Y:S01]  /*0370*/  IMAD.IADD R14, R18, 0x1, -R0 ;  /* 0x00000001120e7824 */ /* 0x000fe200078e0a00 */
[----:B------:R-:W-:Y:S01]  /*0380*/  LOP3.LUT R251, R5, 0x7ffffe00, R4, 0xf8, !PT ;  /* 0x7ffffe0005fb7812 */ /* 0x000fe200078ef804 */
[----:B------:R-:W-:Y:S01]  /*0390*/  IMAD.SHL.U32 R5, R216, 0x8, RZ ;  /* 0x00000008d8057824 */ /* 0x000fe200078e00ff */
[----:B------:R-:W-:Y:S01]  /*03a0*/  LEA.HI R0, R2, R223, RZ, 0x3 ;  /* 0x000000df02007211 */ /* 0x000fe200078f18ff */
[----:B------:R-:W-:Y:S01]  /*03b0*/  IMAD.SHL.U32 R2, R9, 0x40, RZ ;  /* 0x0000004009027824 */ /* 0x000fe200078e00ff */
[----:B------:R-:W-:Y:S01]  /*03c0*/  SHF.R.S32.HI R4, RZ, 0x1f, R14 ;  /* 0x0000001fff047819 */ /* 0x000fe2000001140e */
[----:B------:R-:W-:Y:S01]  /*03d0*/  IMAD R216, R216, 0x200, R11 ;  /* 0x00000200d8d87824 */ /* 0x000fe200078e020b */
[----:B------:R-:W-:Y:S01]  /*03e0*/  LOP3.LUT R3, R12, 0xfffffffc, RZ, 0xc0, !PT ;  /* 0xfffffffc0c037812 */ /* 0x000fe200078ec0ff */
[----:B------:R-:W-:Y:S01]  /*03f0*/  IMAD.SHL.U32 R251, R251, 0x2, RZ ;  /* 0x00000002fbfb7824 */ /* 0x000fe200078e00ff */
[----:B------:R-:W-:-:S02]  /*0400*/  LOP3.LUT R0, R0, 0xffffff8, RZ, 0xc0, !PT ;  /* 0x0ffffff800007812 */ /* 0x000fc400078ec0ff */
[----:B------:R-:W-:Y:S01]  /*0410*/  LEA.HI R10, R4, R14, RZ, 0x2 ;  /* 0x0000000e040a7211 */ /* 0x000fe200078f10ff */
[----:B------:R-:W-:Y:S01]  /*0420*/  IMAD.IADD R6, R18, 0x1, -R3 ;  /* 0x0000000112067824 */ /* 0x000fe200078e0a03 */
[----:B------:R-:W-:Y:S01]  /*0430*/  LOP3.LUT R2, R2, 0x1c0, RZ, 0xc0, !PT ;  /* 0x000001c002027812 */ /* 0x000fe200078ec0ff */
[C---:B------:R-:W-:Y:S01]  /*0440*/  IMAD.IADD R3, R223.reuse, 0x1, -R0 ;  /* 0x00000001df037824 */ /* 0x040fe200078e0a00 */
[----:B------:R-:W-:Y:S01]  /*0450*/  SHF.R.S32.HI R0, RZ, 0x2, R10 ;  /* 0x00000002ff007819 */ /* 0x000fe2000001140a */
[----:B------:R-:W-:Y:S01]  /*0460*/  IMAD.SHL.U32 R223, R223, 0x400, RZ ;  /* 0x00000400dfdf7824 */ /* 0x000fe200078e00ff */
[----:B------:R-:W-:Y:S02]  /*0470*/  LOP3.LUT R5, R2, 0x8, R5, 0xf8, !PT ;  /* 0x0000000802057812 */ /* 0x000fe400078ef805 */
[----:B------:R-:W-:Y:S01]  /*0480*/  SHF.R.U32.HI R2, RZ, 0x3, R2 ;  /* 0x00000003ff027819 */ /* 0x000fe20000011602 */
[----:B------:R-:W-:Y:S01]  /*0490*/  IMAD R12, R3, 0x10, R0 ;  /* 0x00000010030c7824 */ /* 0x000fe200078e0200 */
[C---:B------:R-:W-:Y:S01]  /*04a0*/  LEA.HI R0, R6.reuse, R6, RZ, 0x1 ;  /* 0x0000000606007211 */ /* 0x040fe200078f08ff */
[----:B------:R-:W-:Y:S01]  /*04b0*/  IMAD R3, R6, 0x2, R223 ;  /* 0x0000000206037824 */ /* 0x000fe200078e02df */
[----:B------:R-:W-:Y:S01]  /*04c0*/  LOP3.LUT R5, R5, R2, RZ, 0x3c, !PT ;  /* 0x0000000205057212 */ /* 0x000fe200078e3cff */
[C---:B------:R-:W-:Y:S01]  /*04d0*/  IMAD.SHL.U32 R2, R7.reuse, 0x40, RZ ;  /* 0x0000004007027824 */ /* 0x040fe200078e00ff */
[----:B------:R-:W-:Y:S01]  /*04e0*/  LOP3.LUT R4, R7, 0x1, RZ, 0xc0, !PT ;  /* 0x0000000107047812 */ /* 0x000fe200078ec0ff */
[----:B------:R-:W-:Y:S01]  /*04f0*/  STL [R1+0x94], R12 ;  /* 0x0000940c01007387 */ /* 0x000fe20000100800 */
[----:B------:R-:W-:-:S02]  /*0500*/  LOP3.LUT R0, R0, 0x1ffffffe, RZ, 0xc0, !PT ;  /* 0x1ffffffe00007812 */ /* 0x000fc400078ec0ff */
[----:B------:R-:W-:Y:S01]  /*0510*/  LOP3.LUT R2, R2, 0x1c0, RZ, 0xc0, !PT ;  /* 0x000001c002027812 */ /* 0x000fe200078ec0ff */
[----:B------:R-:W-:Y:S01]  /*0520*/  STL [R1+0x68], R13 ;  /* 0x0000680d01007387 */ /* 0x000fe20000100800 */
[----:B------:R-:W-:Y:S01]  /*0530*/  ISETP.NE.U32.AND P0, PT, R4, 0x1, PT ;  /* 0x000000010400780c */ /* 0x000fe20003f05070 */
[----:B------:R-:W-:Y:S01]  /*0540*/  IMAD.IADD R4, R6, 0x1, -R0 ;  /* 0x0000000106047824 */ /* 0x000fe200078e0a00 */
[----:B------:R-:W-:Y:S02]  /*0550*/  LEA.HI R0, R2, R2, RZ, 0x1d ;  /* 0x0000000202007211 */ /* 0x000fe400078fe8ff */
[----:B------:R-:W-:Y:S02]  /*0560*/  LOP3.LUT R217, R217, 0xfffffe00, RZ, 0xc0, !PT ;  /* 0xfffffe00d9d97812 */ /* 0x000fe400078ec0ff */
[----:B------:R-:W-:Y:S01]  /*0570*/  SHF.R.S32.HI R17, RZ, 0x1f, R16 ;  /* 0x0000001fff117819 */ /* 0x000fe20000011410 */
[----:B------:R-:W-:Y:S01]  /*0580*/  IMAD.IADD R3, R3, 0x1, R0 ;  /* 0x0000000103037824 */ /* 0x000fe200078e0200 */
[----:B------:R-:W-:Y:S01]  /*0590*/  IADD3 R6, R16, 0x40, RZ ;  /* 0x0000004010067810 */ /* 0x000fe20007ffe0ff */
[----:B------:R-:W-:Y:S01]  /*05a0*/  IMAD R0, R8, 0x20, R15 ;  /* 0x0000002008007824 */ /* 0x000fe200078e020f */
[----:B------:R-:W-:-:S02]  /*05b0*/  IADD3 R223, R5, R217, R223 ;  /* 0x000000d905df7210 */ /* 0x000fc40007ffe0df */
[----:B------:R-:W-:Y:S02]  /*05c0*/  LOP3.LUT R217, R5, R217, RZ, 0xfc, !PT ;  /* 0x000000d905d97212 */ /* 0x000fe400078efcff */
[----:B------:R1:W-:Y:S01]  /*05d0*/  STL [R1+0x90], R0 ;  /* 0x0000900001007387 */ /* 0x0003e20000100800 */
[C---:B------:R-:W-:Y:S02]  /*05e0*/  IADD3 R5, R16.reuse, 0x80, RZ ;  /* 0x0000008010057810 */ /* 0x040fe40007ffe0ff */
[----:B------:R-:W-:Y:S01]  /*05f0*/  IADD3 R2, R16, 0xc0, RZ ;  /* 0x000000c010027810 */ /* 0x000fe20007ffe0ff */
[----:B------:R-:W-:Y:S01]  /*0600*/  STL.64 [R1+0x38], R16 ;  /* 0x0000381001007387 */ /* 0x000fe20000100a00 */
[----:B------:R-:W-:Y:S02]  /*0610*/  R2P PR, R7, 0x6 ;  /* 0x0000000607007804 */ /* 0x000fe40000000000 */
[----:B------:R-:W-:Y:S01]  /*0620*/  LEA R3, R3, 0x80, 0x1 ;  /* 0x0000008003037811 */ /* 0x000fe200078e08ff */
[----:B------:R2:W-:Y:S01]  /*0630*/  STL [R1+0x44], R6 ;  /* 0x0000440601007387 */ /* 0x0005e20000100800 */
[----:B------:R-:W-:-:S02]  /*0640*/  LOP3.LUT P4, RZ, R8, 0x2, RZ, 0xc0, !PT ;  /* 0x0000000208ff7812 */ /* 0x000fc4000788c0ff */
[C---:B------:R-:W-:Y:S01]  /*0650*/  LOP3.LUT P6, RZ, R9.reuse, 0x2, RZ, 0xc0, !PT ;  /* 0x0000000209ff7812 */ /* 0x040fe200078cc0ff */
[----:B------:R3:W-:Y:S01]  /*0660*/  STL [R1+0x40], R5 ;  /* 0x0000400501007387 */ /* 0x0007e20000100800 */
[----:B------:R-:W-:Y:S02]  /*0670*/  LOP3.LUT P3, RZ, R8, 0x4, RZ, 0xc0, !PT ;  /* 0x0000000408ff7812 */ /* 0x000fe4000786c0ff */
[----:B------:R-:W-:Y:S02]  /*0680*/  LOP3.LUT P5, RZ, R9, 0x4, RZ, 0xc0, !PT ;  /* 0x0000000409ff7812 */ /* 0x000fe400078ac0ff */
[----:B------:R-:W-:Y:S02]  /*0690*/  LEA R216, R216, 0xc100, 0x1 ;  /* 0x0000c100d8d87811 */ /* 0x000fe400078e08ff */
[----:B------:R-:W-:Y:S02]  /*06a0*/  LEA R223, R223, 0x18100, 0x1 ;  /* 0x00018100dfdf7811 */ /* 0x000fe400078e08ff */
[----:B------:R-:W-:-:S02]  /*06b0*/  LEA R217, R217, 0x100, 0x1 ;  /* 0x00000100d9d97811 */ /* 0x000fc400078e08ff */
[----:B------:R-:W-:Y:S02]  /*06c0*/  SEL R219, R220, 0xffffffc0, !P3 ;  /* 0xffffffc0dcdb7807 */ /* 0x000fe40005800000 */
[----:B-1----:R-:W-:Y:S02]  /*06d0*/  LOP3.LUT R0, R10, 0x7ffffffc, RZ, 0xc0, !PT ;  /* 0x7ffffffc0a007812 */ /* 0x002fe400078ec0ff */
[C---:B------:R-:W-:Y:S01]  /*06e0*/  IADD3 R227, R216.reuse, 0x20, RZ ;  /* 0x00000020d8e37810 */ /* 0x040fe20007ffe0ff */
[C---:B------:R-:W-:Y:S01]  /*06f0*/  IMAD.IADD R222, R216.reuse, 0x1, R219 ;  /* 0x00000001d8de7824 */ /* 0x040fe200078e02db */
[----:B------:R-:W-:Y:S01]  /*0700*/  @P4 IADD3 R227, R216, -0x20, RZ ;  /* 0xffffffe0d8e34810 */ /* 0x000fe20007ffe0ff */
[----:B------:R-:W-:Y:S01]  /*0710*/  IMAD.IADD R0, R14, 0x1, -R0 ;  /* 0x000000010e007824 */ /* 0x000fe200078e0a00 */
[----:B--2---:R-:W-:-:S03]  /*0720*/  SHF.R.S32.HI R6, RZ, 0x1f, R6 ;  /* 0x0000001fff067819 */ /* 0x004fc60000011406 */
[----:B------:R-:W-:Y:S01]  /*0730*/  IMAD.IADD R219, R219, 0x1, R227 ;  /* 0x00000001dbdb7824 */ /* 0x000fe200078e02e3 */
[C---:B------:R-:W-:Y:S02]  /*0740*/  IADD3 R250, R227.reuse, 0x800, RZ ;  /* 0x00000800e3fa7810 */ /* 0x040fe40007ffe0ff */
[----:B---3--:R-:W-:Y:S01]  /*0750*/  SHF.R.S32.HI R5, RZ, 0x1f, R5 ;  /* 0x0000001fff057819 */ /* 0x008fe20000011405 */
[----:B------:R1:W-:Y:S01]  /*0760*/  STL [R1+0x64], R6 ;  /* 0x0000640601007387 */ /* 0x0003e20000100800 */
[C---:B------:R-:W-:Y:S02]  /*0770*/  IADD3 R249, R227.reuse, 0x1000, RZ ;  /* 0x00001000e3f97810 */ /* 0x040fe40007ffe0ff */
[C---:B------:R-:W-:Y:S01]  /*0780*/  IADD3 R248, R227.reuse, 0x1800, RZ ;  /* 0x00001800e3f87810 */ /* 0x040fe20007ffe0ff */
[----:B------:R2:W-:Y:S01]  /*0790*/  STL [R1+0x48], R2 ;  /* 0x0000480201007387 */ /* 0x0005e20000100800 */
[C---:B------:R-:W-:Y:S02]  /*07a0*/  IADD3 R247, R227.reuse, 0x2000, RZ ;  /* 0x00002000e3f77810 */ /* 0x040fe40007ffe0ff */
[C---:B------:R-:W-:Y:S01]  /*07b0*/  IADD3 R246, R227.reuse, 0x2800, RZ ;  /* 0x00002800e3f67810 */ /* 0x040fe20007ffe0ff */
[----:B------:R3:W-:Y:S01]  /*07c0*/  STL [R1+0x60], R5 ;  /* 0x0000600501007387 */ /* 0x0007e20000100800 */
[----:B------:R-:W-:-:S02]  /*07d0*/  IADD3 R245, R227, 0x3000, RZ ;  /* 0x00003000e3f57810 */ /* 0x000fc40007ffe0ff */
[C---:B------:R-:W-:Y:S02]  /*07e0*/  IADD3 R244, R227.reuse, 0x3800, RZ ;  /* 0x00003800e3f47810 */ /* 0x040fe40007ffe0ff */
[C---:B------:R-:W-:Y:S02]  /*07f0*/  IADD3 R243, R227.reuse, 0x4000, RZ ;  /* 0x00004000e3f37810 */ /* 0x040fe40007ffe0ff */
[C---:B------:R-:W-:Y:S02]  /*0800*/  IADD3 R242, R227.reuse, 0x4800, RZ ;  /* 0x00004800e3f27810 */ /* 0x040fe40007ffe0ff */
[C---:B------:R-:W-:Y:S02]  /*0810*/  IADD3 R241, R227.reuse, 0x5000, RZ ;  /* 0x00005000e3f17810 */ /* 0x040fe40007ffe0ff */
[C---:B------:R-:W-:Y:S02]  /*0820*/  IADD3 R240, R227.reuse, 0x5800, RZ ;  /* 0x00005800e3f07810 */ /* 0x040fe40007ffe0ff */
[----:B------:R-:W-:-:S02]  /*0830*/  IADD3 R239, R227, 0x6000, RZ ;  /* 0x00006000e3ef7810 */ /* 0x000fc40007ffe0ff */
[C---:B------:R-:W-:Y:S01]  /*0840*/  IADD3 R238, R227.reuse, 0x6800, RZ ;  /* 0x00006800e3ee7810 */ /* 0x040fe20007ffe0ff */
[----:B-1----:R-:W-:Y:S01]  /*0850*/  IMAD.SHL.U32 R6, R0, 0x2, RZ ;  /* 0x0000000200067824 */ /* 0x002fe200078e00ff */
[C---:B------:R-:W-:Y:S01]  /*0860*/  IADD3 R237, R227.reuse, 0x7000, RZ ;  /* 0x00007000e3ed7810 */ /* 0x040fe20007ffe0ff */
[----:B------:R-:W-:Y:S01]  /*0870*/  IMAD R0, R4, 0x8, R12 ;  /* 0x0000000804007824 */ /* 0x000fe200078e020c */
[C---:B------:R-:W-:Y:S02]  /*0880*/  IADD3 R236, R227.reuse, 0x7800, RZ ;  /* 0x00007800e3ec7810 */ /* 0x040fe40007ffe0ff */
[----:B--2---:R-:W-:Y:S02]  /*0890*/  SHF.R.S32.HI R2, RZ, 0x1f, R2 ;  /* 0x0000001fff027819 */ /* 0x004fe40000011402 */
[----:B------:R-:W-:Y:S02]  /*08a0*/  IADD3 R235, R227, 0x8000, RZ ;  /* 0x00008000e3eb7810 */ /* 0x000fe40007ffe0ff */
[C---:B---3--:R-:W-:Y:S01]  /*08b0*/  SEL R5, R218.reuse, 0xffffffe0, !P1 ;  /* 0xffffffe0da057807 */ /* 0x048fe20004800000 */
[----:B------:R1:W-:Y:S01]  /*08c0*/  STL [R1+0x5c], R2 ;  /* 0x00005c0201007387 */ /* 0x0003e20000100800 */
[----:B------:R-:W-:-:S02]  /*08d0*/  SEL R218, R218, 0xffffffe0, !P6 ;  /* 0xffffffe0dada7807 */ /* 0x000fc40007000000 */
[C---:B------:R-:W-:Y:S01]  /*08e0*/  IADD3 R234, R227.reuse, 0x8800, RZ ;  /* 0x00008800e3ea7810 */ /* 0x040fe20007ffe0ff */
[----:B------:R2:W-:Y:S01]  /*08f0*/  STL [R1+0x54], R6 ;  /* 0x0000540601007387 */ /* 0x0005e20000100800 */
[----:B------:R-:W-:Y:S01]  /*0900*/  IADD3 R233, R227, 0x9000, RZ ;  /* 0x00009000e3e97810 */ /* 0x000fe20007ffe0ff */
[----:B------:R-:W-:Y:S01]  /*0910*/  IMAD.IADD R224, R223, 0x1, R218 ;  /* 0x00000001dfe07824 */ /* 0x000fe200078e02da */
[C---:B------:R-:W-:Y:S01]  /*0920*/  IADD3 R232, R227.reuse, 0x9800, RZ ;  /* 0x00009800e3e87810 */ /* 0x040fe20007ffe0ff */
[----:B------:R3:W-:Y:S01]  /*0930*/  STL [R1+0x8c], R0 ;  /* 0x00008c0001007387 */ /* 0x0007e20000100800 */
[----:B------:R-:W-:Y:S01]  /*0940*/  IMAD.IADD R218, R218, 0x1, R217 ;  /* 0x00000001dada7824 */ /* 0x000fe200078e02d9 */
[C---:B------:R-:W-:Y:S02]  /*0950*/  IADD3 R231, R227.reuse, 0xa000, RZ ;  /* 0x0000a000e3e77810 */ /* 0x040fe40007ffe0ff */
[----:B------:R4:W-:Y:S01]  /*0960*/  STL [R1+0x6c], R3 ;  /* 0x00006c0301007387 */ /* 0x0009e20000100800 */
[----:B------:R-:W-:-:S02]  /*0970*/  IADD3 R230, R227, 0xa800, RZ ;  /* 0x0000a800e3e67810 */ /* 0x000fc40007ffe0ff */
[C---:B------:R-:W-:Y:S02]  /*0980*/  IADD3 R229, R227.reuse, 0xb000, RZ ;  /* 0x0000b000e3e57810 */ /* 0x040fe40007ffe0ff */
[----:B------:R-:W-:Y:S02]  /*0990*/  IADD3 R228, R227, 0xb800, RZ ;  /* 0x0000b800e3e47810 */ /* 0x000fe40007ffe0ff */
[C---:B-1----:R-:W-:Y:S02]  /*09a0*/  SEL R2, R220.reuse, 0xffffffc0, !P2 ;  /* 0xffffffc0dc027807 */ /* 0x042fe40005000000 */
[----:B------:R-:W-:Y:S02]  /*09b0*/  SEL R220, R220, 0xffffffc0, !P5 ;  /* 0xffffffc0dcdc7807 */ /* 0x000fe40006800000 */
[C---:B--2---:R-:W-:Y:S01]  /*09c0*/  IADD3 R6, R3.reuse, -0x10, RZ ;  /* 0xfffffff003067810 */ /* 0x044fe20007ffe0ff */
[C---:B------:R-:W-:Y:S01]  /*09d0*/  IMAD.IADD R4, R3.reuse, 0x1, R2 ;  /* 0x0000000103047824 */ /* 0x040fe200078e0202 */
[----:B------:R-:W-:Y:S01]  /*09e0*/  @P0 IADD3 R6, R3, 0x10, RZ ;  /* 0x0000001003060810 */ /* 0x000fe20007ffe0ff */
[----:B------:R-:W-:-:S02]  /*09f0*/  IMAD.IADD R226, R223, 0x1, R220 ;  /* 0x00000001dfe27824 */ /* 0x000fc400078e02dc */
[----:B---3--:R-:W-:Y:S01]  /*0a00*/  IMAD.IADD R0, R3, 0x1, R5 ;  /* 0x0000000103007824 */ /* 0x008fe200078e0205 */
[----:B------:R-:W-:Y:S01]  /*0a10*/  STL [R1+0x88], R4 ;  /* 0x0000880401007387 */ /* 0x000fe20000100800 */
[----:B------:R-:W-:Y:S02]  /*0a20*/  IMAD.IADD R221, R220, 0x1, R217 ;  /* 0x00000001dcdd7824 */ /* 0x000fe400078e02d9 */
[----:B----4-:R-:W-:Y:S01]  /*0a30*/  IMAD.IADD R3, R2, 0x1, R6 ;  /* 0x0000000102037824 */ /* 0x010fe200078e0206 */
[----:B------:R1:W-:Y:S01]  /*0a40*/  STL [R1+0x78], R0 ;  /* 0x0000780001007387 */ /* 0x0003e20000100800 */
[----:B------:R-:W-:Y:S02]  /*0a50*/  IMAD.IADD R225, R224, 0x1, R220 ;  /* 0x00000001e0e17824 */ /* 0x000fe400078e02dc */
[----:B------:R-:W-:Y:S02]  /*0a60*/  IMAD.IADD R220, R220, 0x1, R218 ;  /* 0x00000001dcdc7824 */ /* 0x000fe400078e02da */
[----:B-1----:R-:W-:-:S05]  /*0a70*/  IMAD.IADD R0, R0, 0x1, R2 ;  /* 0x0000000100007824 */ /* 0x002fca00078e0202 */
[----:B------:R1:W-:Y:S04]  /*0a80*/  STL [R1+0x84], R0 ;  /* 0x0000840001007387 */ /* 0x0003e80000100800 */
[----:B------:R-:W-:Y:S04]  /*0a90*/  STL [R1+0x70], R6 ;  /* 0x0000700601007387 */ /* 0x000fe80000100800 */
[----:B------:R-:W-:Y:S01]  /*0aa0*/  STL [R1+0x80], R3 ;  /* 0x0000800301007387 */ /* 0x000fe20000100800 */
[----:B-1----:R-:W-:-:S05]  /*0ab0*/  IMAD.IADD R0, R5, 0x1, R6 ;  /* 0x0000000105007824 */ /* 0x002fca00078e0206 */
[----:B------:R1:W-:Y:S02]  /*0ac0*/  STL [R1+0x74], R0 ;  /* 0x0000740001007387 */ /* 0x0003e40000100800 */
[----:B-1----:R-:W-:-:S05]  /*0ad0*/  IMAD.IADD R0, R0, 0x1, R2 ;  /* 0x0000000100007824 */ /* 0x002fca00078e0202 */
[----:B------:R1:W-:Y:S02]  /*0ae0*/  STL [R1+0x7c], R0 ;  /* 0x00007c0001007387 */ /* 0x0003e40000100800 */
.L_x_1320:
[----:B------:R-:W2:Y:S01]  /*0af0*/  LDL R4, [R1+0x68] ;  /* 0x0000680001047983 */ /* 0x000ea20000100800 */
[----:B-1----:R-:W-:Y:S01]  /*0b00*/  IMAD.MOV.U32 R0, RZ, RZ, c[0x0][0x560] ;  /* 0x00015800ff007624 */ /* 0x002fe200078e00ff */
        /* <DEDUP_REMOVED lines=17> */
.L_x_1268:
[----:B------:R-:W-:-:S04]  /*0c20*/  MOV R0, c[0x0][0x554] ;  /* 0x0001550000007a02 */ /* 0x000fc80000000f00 */
[----:B------:R-:W-:Y:S02]  /*0c30*/  ISETP.NE.AND P0, PT, R0, 0x1, PT ;  /* 0x000000010000780c */ /* 0x000fe40003f05270 */
[----:B------:R-:W-:-:S11]  /*0c40*/  MOV R0, R2 ;  /* 0x0000000200007202 */ /* 0x000fd60000000f00 */
[----:B------:R-:W-:-:S05]  /*0c50*/  @P0 IMAD.HI.U32 R4, R2, c[0x0][0x558], RZ ;  /* 0x0001560002040a27 */ /* 0x000fca00078e00ff */
[----:B------:R-:W-:-:S05]  /*0c60*/  @P0 SHF.R.U32.HI R0, RZ, c[0x0][0x55c], R4 ;  /* 0x00015700ff000a19 */ /* 0x000fca0000011604 */
[----:B------:R-:W-:Y:S02]  /*0c70*/  IMAD R4, R0, c[0x0][0x554], RZ ;  /* 0x0001550000047a24 */ /* 0x000fe400078e02ff */
.L_x_1269:
[----:B------:R-:W-:Y:S05]  /*0c80*/  BSYNC B0 ;  /* 0x0000000000007941 */ /* 0x000fea0003800000 */
.L_x_1267:
[----:B------:R-:W2:Y:S01]  /*0c90*/  LDL.LU R55, [R1+0xc] ;  /* 0x00000c0001377983 */ /* 0x000ea20000300800 */
        /* <DEDUP_REMOVED lines=8> */
[----:B------:R-:W-:Y:S01]  /*0d20*/  MOV R5, c[0x0][0x548] ;  /* 0x0001520000057a02 */ /* 0x000fe20000000f00 */
[----:B------:R-:W-:Y:S01]  /*0d30*/  IMAD.SHL.U32 R54, R0, 0x80, RZ ;  /* 0x0000008000367824 */ /* 0x000fe200078e00ff */
[----:B------:R-:W-:Y:S01]  /*0d40*/  UIMAD.WIDE UR4, UR4, 0x2aaaaaab, URZ ;  /* 0x2aaaaaab040478a5 */ /* 0x000fe2000f8e023f */
[----:B------:R-:W-:Y:S01]  /*0d50*/  CS2R R130, SRZ ;  /* 0x0000000000827805 */ /* 0x000fe2000001ff00 */
[----:B------:R-:W-:Y:S01]  /*0d60*/  ISETP.NE.AND P0, PT, R5, 0x1, PT ;  /* 0x000000010500780c */ /* 0x000fe20003f05270 */
[----:B------:R-:W-:Y:S01]  /*0d70*/  IMAD.MOV.U32 R5, RZ, RZ, c[0x0][0x168] ;  /* 0x00005a00ff057624 */ /* 0x000fe200078e00ff */
[----:B------:R-:W-:Y:S01]  /*0d80*/  IADD3 R0, R54, 0x7f, RZ ;  /* 0x0000007f36007810 */ /* 0x000fe20007ffe0ff */
[----:B------:R-:W-:Y:S01]  /*0d90*/  USHF.R.U32.HI UR4, URZ, 0x1f, UR5 ;  /* 0x0000001f3f047899 */ /* 0x000fe20008011605 */
[----:B------:R-:W-:Y:S01]  /*0da0*/  MOV R56, R2 ;  /* 0x0000000200387202 */ /* 0x000fe20000000f00 */
[----:B------:R1:W-:Y:S01]  /*0db0*/  STL [R1+0x58], R54 ;  /* 0x0000583601007387 */ /* 0x0003e20000100800 */
[----:B------:R-:W-:Y:S01]  /*0dc0*/  CS2R R128, SRZ ;  /* 0x0000000000807805 */ /* 0x000fe2000001ff00 */
[----:B------:R-:W-:Y:S01]  /*0dd0*/  @P1 IMAD.HI.U32 R4, R0, c[0x0][0x2c8], RZ ;  /* 0x0000b20000041a27 */ /* 0x000fe200078e00ff */
[----:B------:R-:W-:Y:S01]  /*0de0*/  ULEA.HI.SX32 UR4, UR5, UR4, 0x1c ;  /* 0x0000000405047291 */ /* 0x000fe2000f8fe23f */
[----:B------:R-:W-:Y:S01]  /*0df0*/  CS2R R126, SRZ ;  /* 0x00000000007e7805 */ /* 0x000fe2000001ff00 */
[----:B------:R-:W-:Y:S01]  /*0e00*/  CS2R R124, SRZ ;  /* 0x00000000007c7805 */ /* 0x000fe2000001ff00 */
[----:B------:R-:W-:Y:S01]  /*0e10*/  IMAD.MOV.U32 R122, RZ, RZ, RZ ;  /* 0x000000ffff7a7224 */ /* 0x000fe200078e00ff */
[----:B------:R-:W-:Y:S01]  /*0e20*/  @P1 SHF.R.U32.HI R0, RZ, c[0x0][0x2cc], R4 ;  /* 0x0000b300ff001a19 */ /* 0x000fe20000011604 */
[----:B------:R-:W-:Y:S01]  /*0e30*/  @P0 IMAD.HI.U32 R3, R2, c[0x0][0x54c], RZ ;  /* 0x0001530002030a27 */ /* 0x000fe200078e00ff */
[----:B------:R-:W-:Y:S01]  /*0e40*/  IADD3 R4, -R5, 0x60, RZ ;  /* 0x0000006005047810 */ /* 0x000fe20007ffe1ff */
[----:B------:R-:W-:Y:S01]  /*0e50*/  CS2R R120, SRZ ;  /* 0x0000000000787805 */ /* 0x000fe2000001ff00 */
[----:B------:R-:W-:Y:S01]  /*0e60*/  CS2R R6, SRZ ;  /* 0x0000000000067805 */ /* 0x000fe2000001ff00 */
[----:B------:R-:W-:Y:S01]  /*0e70*/  MOV R118, RZ ;  /* 0x000000ff00767202 */ /* 0x000fe20000000f00 */
[----:B------:R-:W-:Y:S01]  /*0e80*/  CS2R R116, SRZ ;  /* 0x0000000000747805 */ /* 0x000fe2000001ff00 */
[----:B------:R-:W-:Y:S01]  /*0e90*/  IADD3 R0, R0, c[0x0][0x1d0], R4 ;  /* 0x0000740000007a10 */ /* 0x000fe20007ffe004 */
[----:B------:R-:W-:Y:S01]  /*0ea0*/  CS2R R8, SRZ ;  /* 0x0000000000087805 */ /* 0x000fe2000001ff00 */
[----:B------:R-:W-:Y:S01]  /*0eb0*/  @P0 SHF.R.U32.HI R56, RZ, c[0x0][0x550], R3 ;  /* 0x00015400ff380a19 */ /* 0x000fe20000011603 */
[----:B------:R-:W-:Y:S01]  /*0ec0*/  IMAD.MOV.U32 R114, RZ, RZ, RZ ;  /* 0x000000ffff727224 */ /* 0x000fe200078e00ff */
[----:B------:R-:W-:Y:S01]  /*0ed0*/  CS2R R10, SRZ ;  /* 0x00000000000a7805 */ /* 0x000fe2000001ff00 */
[----:B------:R-:W-:Y:S01]  /*0ee0*/  IMAD.HI R3, R0, 0x2aaaaaab, RZ ;  /* 0x2aaaaaab00037827 */ /* 0x000fe200078e02ff */
[----:B------:R-:W-:Y:S01]  /*0ef0*/  MOV R110, RZ ;  /* 0x000000ff006e7202 */ /* 0x000fe20000000f00 */
[----:B------:R-:W-:Y:S01]  /*0f00*/  CS2R R12, SRZ ;  /* 0x00000000000c7805 */ /* 0x000fe2000001ff00 */
[----:B------:R-:W-:Y:S01]  /*0f10*/  CS2R R14, SRZ ;  /* 0x00000000000e7805 */ /* 0x000fe2000001ff00 */
[----:B------:R-:W-:Y:S01]  /*0f20*/  IMAD.MOV R0, RZ, RZ, -R56 ;  /* 0x000000ffff007224 */ /* 0x000fe200078e0a38 */
[----:B------:R-:W-:Y:S01]  /*0f30*/  SHF.R.U32.HI R4, RZ, 0x1f, R3 ;  /* 0x0000001fff047819 */ /* 0x000fe20000011603 */
[----:B------:R-:W-:Y:S01]  /*0f40*/  IMAD.MOV.U32 R112, RZ, RZ, RZ ;  /* 0x000000ffff707224 */ /* 0x000fe200078e00ff */
[----:B------:R-:W-:Y:S01]  /*0f50*/  MOV R104, RZ ;  /* 0x000000ff00687202 */ /* 0x000fe20000000f00 */
[----:B------:R-:W-:Y:S01]  /*0f60*/  IMAD R60, R0, c[0x0][0x548], R2 ;  /* 0x00015200003c7a24 */ /* 0x000fe200078e0202 */
[----:B------:R-:W-:Y:S01]  /*0f70*/  LEA.HI.SX32 R3, R3, R4, 0x1c ;  /* 0x0000000403037211 */ /* 0x000fe200078fe2ff */
[----:B------:R-:W-:Y:S01]  /*0f80*/  IMAD.MOV.U32 R108, RZ, RZ, RZ ;  /* 0x000000ffff6c7224 */ /* 0x000fe200078e00ff */
[----:B------:R-:W-:Y:S01]  /*0f90*/  PRMT R0, RZ, 0x7610, R0 ;  /* 0x00007610ff007816 */ /* 0x000fe20000000000 */
[----:B------:R-:W-:Y:S01]  /*0fa0*/  CS2R R4, SRZ ;  /* 0x0000000000047805 */ /* 0x000fe2000001ff00 */
[----:B------:R-:W-:Y:S01]  /*0fb0*/  IMNMX R52, R3, UR4, PT ;  /* 0x0000000403347c17 */ /* 0x000fe2000b800200 */
[----:B------:R-:W-:Y:S01]  /*0fc0*/  IMAD.MOV.U32 R106, RZ, RZ, RZ ;  /* 0x000000ffff6a7224 */ /* 0x000fe200078e00ff */
[----:B------:R-:W-:Y:S01]  /*0fd0*/  CS2R R16, SRZ ;  /* 0x0000000000107805 */ /* 0x000fe2000001ff00 */
[----:B------:R-:W-:Y:S01]  /*0fe0*/  IMAD.MOV.U32 R102, RZ, RZ, RZ ;  /* 0x000000ffff667224 */ /* 0x000fe200078e00ff */
[----:B------:R-:W-:Y:S01]  /*0ff0*/  ISETP.GE.AND P0, PT, R52, 0x1, PT ;  /* 0x000000013400780c */ /* 0x000fe20003f06270 */
        /* <DEDUP_REMOVED lines=70> */
[----:B------:R1:W-:Y:S04]  /*1460*/  STL [R1+0x4c], R60 ;  /* 0x00004c3c01007387 */ /* 0x0003e80000100800 */
[----:B------:R1:W-:Y:S01]  /*1470*/  STL [R1+0x14], R52 ;  /* 0x0000143401007387 */ /* 0x0003e20000100800 */
[----:B------:R-:W-:Y:S05]  /*1480*/  @!P0 BRA `(.L_x_1270) ;  /* 0x000117a000008947 */ /* 0x000fea0003800000 */
[----:B-1----:R-:W2:Y:S01]  /*1490*/  LDL R52, [R1+0x90] ;  /* 0x0000900001347983 */ /* 0x002ea20000100800 */
[----:B------:R-:W-:Y:S01]  /*14a0*/  IMAD.MOV.U32 R62, RZ, RZ, R55 ;  /* 0x000000ffff3e7224 */ /* 0x000fe200078e0037 */
[----:B------:R-:W-:-:S02]  /*14b0*/  ISETP.NE.U32.AND P0, PT, RZ, c[0x0][0x340], PT ;  /* 0x0000d000ff007a0c */ /* 0x000fc40003f05070 */
[----:B------:R-:W3:Y:S02]  /*14c0*/  LDL R55, [R1+0x44] ;  /* 0x0000440001377983 */ /* 0x000ee40000100800 */
[----:B------:R-:W-:Y:S02]  /*14d0*/  ISETP.NE.AND.EX P0, PT, RZ, c[0x0][0x344], PT, P0 ;  /* 0x0000d100ff007a0c */ /* 0x000fe40003f05300 */
[----:B------:R-:W4:Y:S04]  /*14e0*/  LDL.64 R58, [R1+0x38] ;  /* 0x00003800013a7983 */ /* 0x000f280000100a00 */
[----:B------:R-:W5:Y:S04]  /*14f0*/  LDL R18, [R1+0x40] ;  /* 0x0000400001127983 */ /* 0x000f680000100800 */
[----:B------:R-:W3:Y:S03]  /*1500*/  LDL R17, [R1+0x48] ;  /* 0x0000480001117983 */ /* 0x000ee60000100800 */
[----:B------:R-:W-:-:S04]  /*1510*/  @P0 IMAD.MOV.U32 R2, RZ, RZ, 0x4 ;  /* 0x00000004ff020424 */ /* 0x000fc800078e00ff */
[----:B------:R-:W-:-:S05]  /*1520*/  @P0 IMAD.WIDE R2, R56, R2, c[0x0][0x340] ;  /* 0x0000d00038020625 */ /* 0x000fca00078e0202 */
[----:B------:R1:W4:Y:S04]  /*1530*/  @P0 LDG.E R16, [R2.64] ;  /* 0x0000000802100981 */ /* 0x000328000c1e1900 */
[----:B------:R-:W2:Y:S01]  /*1540*/  S2R R63, SR_TID.X ;  /* 0x00000000003f7919 */ /* 0x000ea20000002100 */
[----:B------:R-:W-:-:S05]  /*1550*/  SHF.R.S32.HI R13, RZ, 0x1f, R60 ;  /* 0x0000001fff0d7819 */ /* 0x000fca000001143c */
[----:B------:R-:W-:Y:S01]  /*1560*/  IMAD R5, R13, c[0x0][0x1b8], RZ ;  /* 0x00006e000d057a24 */ /* 0x000fe200078e02ff */
[----:B------:R-:W-:-:S03]  /*1570*/  SHF.R.S32.HI R15, RZ, 0x1f, R56 ;  /* 0x0000001fff0f7819 */ /* 0x000fc60000011438 */
[C---:B------:R-:W-:Y:S02]  /*1580*/  IMAD R5, R60.reuse, c[0x0][0x1bc], R5 ;  /* 0x00006f003c057a24 */ /* 0x040fe400078e0205 */
[----:B-1----:R-:W-:-:S05]  /*1590*/  IMAD.WIDE.U32 R2, R60, c[0x0][0x1b8], RZ ;  /* 0x00006e003c027a25 */ /* 0x002fca00078e00ff */
[----:B------:R-:W-:Y:S01]  /*15a0*/  IADD3 R3, R3, R5, RZ ;  /* 0x0000000503037210 */ /* 0x000fe20007ffe0ff */
[----:B------:R-:W-:-:S04]  /*15b0*/  IMAD R5, R15, c[0x0][0x1c0], RZ ;  /* 0x000070000f057a24 */ /* 0x000fc800078e02ff */
[C---:B------:R-:W-:Y:S02]  /*15c0*/  IMAD R5, R56.reuse, c[0x0][0x1c4], R5 ;  /* 0x0000710038057a24 */ /* 0x040fe400078e0205 */
[----:B------:R-:W-:-:S05]  /*15d0*/  IMAD.WIDE.U32 R2, R56, c[0x0][0x1c0], R2 ;  /* 0x0000700038027a25 */ /* 0x000fca00078e0002 */
[----:B------:R-:W-:Y:S02]  /*15e0*/  IADD3 R3, R3, R5, RZ ;  /* 0x0000000503037210 */ /* 0x000fe40007ffe0ff */
[----:B------:R-:W-:Y:S02]  /*15f0*/  LOP3.LUT R62, R62, 0xfffffffe, RZ, 0xc0, !PT ;  /* 0xfffffffe3e3e7812 */ /* 0x000fe400078ec0ff */
[----:B--2---:R-:W-:Y:S02]  /*1600*/  IADD3 R4, R52, R54, RZ ;  /* 0x0000003634047210 */ /* 0x004fe40007ffe0ff */
[----:B------:R-:W-:-:S03]  /*1610*/  SHF.R.S32.HI R52, RZ, 0x1f, R63 ;  /* 0x0000001fff347819 */ /* 0x000fc6000001143f */
[----:B------:R-:W-:Y:S01]  /*1620*/  @P1 IMAD.HI.U32 R6, R4, c[0x0][0x2c8], RZ ;  /* 0x0000b20004061a27 */ /* 0x000fe200078e00ff */
[----:B------:R-:W-:-:S03]  /*1630*/  LEA.HI R52, R52, R63, RZ, 0x3 ;  /* 0x0000003f34347211 */ /* 0x000fc600078f18ff */
[----:B------:R-:W-:Y:S01]  /*1640*/  IMAD.MOV.U32 R0, RZ, RZ, R4 ;  /* 0x000000ffff007224 */ /* 0x000fe200078e0004 */
[----:B------:R-:W-:Y:S02]  /*1650*/  @P1 SHF.R.U32.HI R0, RZ, c[0x0][0x2cc], R6 ;  /* 0x0000b300ff001a19 */ /* 0x000fe40000011606 */
[----:B------:R-:W-:Y:S02]  /*1660*/  SHF.R.S32.HI R52, RZ, 0x3, R52 ;  /* 0x00000003ff347819 */ /* 0x000fe40000011434 */
[--C-:B------:R-:W-:Y:S01]  /*1670*/  SHF.R.S32.HI R6, RZ, 0x1f, R0.reuse ;  /* 0x0000001fff067819 */ /* 0x100fe20000011400 */
[----:B------:R-:W-:Y:S01]  /*1680*/  IMAD.MOV R8, RZ, RZ, -R0 ;  /* 0x000000ffff087224 */ /* 0x000fe200078e0a00 */
[----:B------:R-:W-:Y:S02]  /*1690*/  SHF.R.S32.HI R9, RZ, 0x1f, R52 ;  /* 0x0000001fff097819 */ /* 0x000fe40000011434 */
[----:B---3--:R-:W-:Y:S01]  /*16a0*/  ISETP.GE.AND P2, PT, R55, c[0x0][0x1d4], PT ;  /* 0x0000750037007a0c */ /* 0x008fe20003f46270 */
[----:B------:R-:W-:-:S02]  /*16b0*/  IMAD R5, R6, c[0x0][0x1b0], RZ ;  /* 0x00006c0006057a24 */ /* 0x000fc400078e02ff */
[----:B------:R-:W-:Y:S01]  /*16c0*/  IMAD.WIDE.U32 R2, R0, c[0x0][0x1b0], R2 ;  /* 0x00006c0000027a25 */ /* 0x000fe200078e0002 */
[----:B------:R-:W-:-:S03]  /*16d0*/  SEL R10, RZ, 0xffffffff, P2 ;  /* 0xffffffffff0a7807 */ /* 0x000fc60001000000 */
[----:B------:R-:W-:Y:S02]  /*16e0*/  IMAD R12, R0, c[0x0][0x1b4], R5 ;  /* 0x00006d00000c7a24 */ /* 0x000fe400078e0205 */
[----:B------:R-:W-:Y:S02]  /*16f0*/  IMAD R8, R8, c[0x0][0x2c4], R4 ;  /* 0x0000b10008087a24 */ /* 0x000fe400078e0204 */
[----:B------:R-:W-:Y:S02]  /*1700*/  IMAD R0, R9, c[0x0][0x1e0], RZ ;  /* 0x0000780009007a24 */ /* 0x000fe400078e02ff */
[----:B----4-:R-:W-:-:S04]  /*1710*/  IMAD.WIDE.U32 R6, R52, c[0x0][0x1e0], R58 ;  /* 0x0000780034067a25 */ /* 0x010fc800078e003a */
[----:B------:R-:W-:Y:S02]  /*1720*/  IMAD R0, R52, c[0x0][0x1e4], R0 ;  /* 0x0000790034007a24 */ /* 0x000fe400078e0200 */
[----:B------:R-:W-:Y:S01]  /*1730*/  IMAD.SHL.U32 R14, R10, 0x2, RZ ;  /* 0x000000020a0e7824 */ /* 0x000fe200078e00ff */
[----:B------:R-:W-:Y:S01]  /*1740*/  SHF.R.S32.HI R10, RZ, 0x1f, R8 ;  /* 0x0000001fff0a7819 */ /* 0x000fe20000011408 */
[----:B------:R-:W-:Y:S01]  /*1750*/  IMAD R9, R9, c[0x0][0x208], RZ ;  /* 0x0000820009097a24 */ /* 0x000fe200078e02ff */
[----:B------:R-:W-:Y:S01]  /*1760*/  IADD3 R7, R7, R0, RZ ;  /* 0x0000000007077210 */ /* 0x000fe20007ffe0ff */
[----:B------:R-:W-:Y:S01]  /*1770*/  IMAD.WIDE.U32 R4, R52, c[0x0][0x208], R58 ;  /* 0x0000820034047a25 */ /* 0x000fe200078e003a */
[----:B------:R-:W-:-:S03]  /*1780*/  IADD3 R3, R3, R12, RZ ;  /* 0x0000000c03037210 */ /* 0x000fc60007ffe0ff */
[----:B------:R-:W-:Y:S02]  /*1790*/  IMAD R9, R52, c[0x0][0x20c], R9 ;  /* 0x0000830034097a24 */ /* 0x000fe400078e0209 */
[----:B------:R-:W-:Y:S02]  /*17a0*/  IMAD R0, R10, c[0x0][0x1a8], RZ ;  /* 0x00006a000a007a24 */ /* 0x000fe400078e02ff */
[----:B------:R-:W-:Y:S02]  /*17b0*/  IMAD.IADD R5, R5, 0x1, R9 ;  /* 0x0000000105057824 */ /* 0x000fe400078e0209 */
[C---:B------:R-:W-:Y:S02]  /*17c0*/  IMAD R12, R8.reuse, c[0x0][0x1ac], R0 ;  /* 0x00006b00080c7a24 */ /* 0x040fe400078e0200 */
[----:B------:R-:W-:Y:S01]  /*17d0*/  IMAD.WIDE.U32 R8, R8, c[0x0][0x1a8], R2 ;  /* 0x00006a0008087a25 */ /* 0x000fe200078e0002 */
[----:B------:R-:W-:-:S03]  /*17e0*/  ISETP.GE.AND P1, PT, R58, c[0x0][0x1d4], PT ;  /* 0x000075003a007a0c */ /* 0x000fc60003f26270 */
[C---:B------:R-:W-:Y:S02]  /*17f0*/  IMAD R2, R13.reuse, c[0x0][0x210], RZ ;  /* 0x000084000d027a24 */ /* 0x040fe400078e02ff */
[----:B------:R-:W-:Y:S02]  /*1800*/  IMAD R0, R13, c[0x0][0x1e8], RZ ;  /* 0x00007a000d007a24 */ /* 0x000fe400078e02ff */
[C---:B------:R-:W-:Y:S02]  /*1810*/  IMAD R2, R60.reuse, c[0x0][0x214], R2 ;  /* 0x000085003c027a24 */ /* 0x040fe400078e0202 */
[----:B------:R-:W-:Y:S01]  /*1820*/  IMAD.WIDE.U32 R4, R60, c[0x0][0x210], R4 ;  /* 0x000084003c047a25 */ /* 0x000fe200078e0004 */
[----:B------:R-:W-:Y:S02]  /*1830*/  @P2 LOP3.LUT R62, R62, 0x1, RZ, 0xfc, !PT ;  /* 0x000000013e3e2812 */ /* 0x000fe400078efcff */
[----:B------:R-:W-:Y:S01]  /*1840*/  @P0 SHF.R.S32.HI R3, RZ, 0x1f, R16 ;  /* 0x0000001fff030819 */ /* 0x000fe20000011410 */
[C---:B------:R-:W-:Y:S01]  /*1850*/  IMAD R0, R60.reuse, c[0x0][0x1ec], R0 ;  /* 0x00007b003c007a24 */ /* 0x040fe200078e0200 */
[----:B------:R-:W-:Y:S01]  /*1860*/  @!P0 MOV R3, R15 ;  /* 0x0000000f00038202 */ /* 0x000fe20000000f00 */
[----:B------:R-:W-:Y:S01]  /*1870*/  IMAD.WIDE.U32 R6, R60, c[0x0][0x1e8], R6 ;  /* 0x00007a003c067a25 */ /* 0x000fe200078e0006 */
[----:B------:R-:W-:-:S02]  /*1880*/  IADD3 R5, R5, R2, RZ ;  /* 0x0000000205057210 */ /* 0x000fc40007ffe0ff */
[----:B------:R-:W-:Y:S01]  /*1890*/  LOP3.LUT R62, R62, 0xfffffffd, RZ, 0xc0, !PT ;  /* 0xfffffffd3e3e7812 */ /* 0x000fe200078ec0ff */
[----:B------:R-:W-:Y:S01]  /*18a0*/  IMAD.IADD R7, R7, 0x1, R0 ;  /* 0x0000000107077824 */ /* 0x000fe200078e0200 */
[----:B------:R-:W-:Y:S01]  /*18b0*/  @P0 MOV R2, R16 ;  /* 0x0000001000020202 */ /* 0x000fe20000000f00 */
[----:B------:R-:W-:Y:S02]  /*18c0*/  @!P0 IMAD.MOV.U32 R2, RZ, RZ, R56 ;  /* 0x000000ffff028224 */ /* 0x000fe400078e0038 */
[C---:B------:R-:W-:Y:S01]  /*18d0*/  IMAD R0, R3.reuse, c[0x0][0x1f0], RZ ;  /* 0x00007c0003007a24 */ /* 0x040fe200078e02ff */
[----:B------:R-:W-:Y:S01]  /*18e0*/  @P1 LOP3.LUT R62, R62, 0x2, RZ, 0xfc, !PT ;  /* 0x000000023e3e1812 */ /* 0x000fe200078efcff */
[----:B------:R-:W-:Y:S02]  /*18f0*/  IMAD R3, R3, c[0x0][0x218], RZ ;  /* 0x0000860003037a24 */ /* 0x000fe400078e02ff */
[----:B------:R-:W-:-:S04]  /*1900*/  IMAD.WIDE.U32 R6, R2, c[0x0][0x1f0], R6 ;  /* 0x00007c0002067a25 */ /* 0x000fc800078e0006 */
[C---:B------:R-:W-:Y:S01]  /*1910*/  IMAD.WIDE.U32 R4, R2.reuse, c[0x0][0x218], R4 ;  /* 0x0000860002047a25 */ /* 0x040fe200078e0004 */
[----:B------:R-:W-:Y:S03]  /*1920*/  STL [R1+0xc], R62 ;  /* 0x00000c3e01007387 */ /* 0x000fe60000100800 */
[C---:B------:R-:W-:Y:S02]  /*1930*/  IMAD R0, R2.reuse, c[0x0][0x1f4], R0 ;  /* 0x00007d0002007a24 */ /* 0x040fe400078e0200 */
[----:B------:R-:W-:Y:S01]  /*1940*/  IMAD R2, R2, c[0x0][0x21c], R3 ;  /* 0x0000870002027a24 */ /* 0x000fe200078e0203 */
[----:B------:R1:W-:Y:S04]  /*1950*/  STL.64 [R1+0x20], R6 ;  /* 0x0000200601007387 */ /* 0x0003e80000100a00 */
[----:B------:R2:W-:Y:S01]  /*1960*/  STL.64 [R1+0x28], R4 ;  /* 0x0000280401007387 */ /* 0x0005e20000100a00 */
[----:B------:R-:W-:-:S02]  /*1970*/  SEL R11, RZ, 0x1, P1 ;  /* 0x00000001ff0b7807 */ /* 0x000fc40000800000 */
[----:B-----5:R-:W-:Y:S02]  /*1980*/  ISETP.GE.AND P6, PT, R18, c[0x0][0x1d4], PT ;  /* 0x0000750012007a0c */ /* 0x020fe40003fc6270 */
[----:B------:R-:W-:Y:S02]  /*1990*/  ISETP.GE.AND P5, PT, R17, c[0x0][0x1d4], PT ;  /* 0x0000750011007a0c */ /* 0x000fe40003fa6270 */
[----:B-1----:R-:W-:Y:S02]  /*19a0*/  IADD3 R6, R7, R0, RZ ;  /* 0x0000000007067210 */ /* 0x002fe40007ffe0ff */
[----:B------:R-:W-:-:S03]  /*19b0*/  IADD3 R0, R5, R2, RZ ;  /* 0x0000000205007210 */ /* 0x000fc60007ffe0ff */
[----:B------:R2:W-:Y:S04]  /*19c0*/  STL [R1+0x30], R6 ;  /* 0x0000300601007387 */ /* 0x0005e80000100800 */
[----:B------:R2:W-:Y:S01]  /*19d0*/  STL [R1+0x34], R0 ;  /* 0x0000340001007387 */ /* 0x0005e20000100800 */
[----:B------:R-:W-:Y:S01]  /*19e0*/  LOP3.LUT R20, R14, 0x2, R11, 0xe2, !PT ;  /* 0x000000020e147812 */ /* 0x000fe200078ee20b */
[----:B------:R-:W-:Y:S01]  /*19f0*/  IMAD.IADD R12, R9, 0x1, R12 ;  /* 0x00000001090c7824 */ /* 0x000fe200078e020c */
[----:B------:R-:W-:Y:S02]  /*1a00*/  SEL R11, RZ, 0x4, P6 ;  /* 0x00000004ff0b7807 */ /* 0x000fe40003000000 */
[----:B------:R-:W-:Y:S02]  /*1a10*/  SEL R10, RZ, 0x8, P5 ;  /* 0x00000008ff0a7807 */ /* 0x000fe40002800000 */
[----:B------:R-:W-:-:S02]  /*1a20*/  LEA R14, P1, R8, c[0x0][0x160], 0x1 ;  /* 0x00005800080e7a11 */ /* 0x000fc400078208ff */
[----:B------:R-:W-:Y:S01]  /*1a30*/  ISETP.GE.AND P0, PT, R55, c[0x0][0x198], PT ;  /* 0x0000660037007a0c */ /* 0x000fe20003f06270 */
[----:B------:R-:W-:Y:S01]  /*1a40*/  IMAD.IADD R3, R52, 0x1, R54 ;  /* 0x0000000134037824 */ /* 0x000fe200078e0236 */
[----:B------:R-:W-:Y:S02]  /*1a50*/  LOP3.LUT R20, R10, R20, R11, 0xfe, !PT ;  /* 0x000000140a147212 */ /* 0x000fe400078efe0b */
[----:B------:R-:W-:Y:S02]  /*1a60*/  LEA.HI.X R12, R8, c[0x0][0x164], R12, 0x1, P1 ;  /* 0x00005900080c7a11 */ /* 0x000fe400008f0c0c */
[----:B------:R-:W-:Y:S02]  /*1a70*/  ISETP.GE.AND P2, PT, R58, c[0x0][0x198], PT ;  /* 0x000066003a007a0c */ /* 0x000fe40003f46270 */
[----:B------:R-:W-:Y:S02]  /*1a80*/  P2R R13, PR, RZ, 0x1 ;  /* 0x00000001ff0d7803 */ /* 0x000fe40000000000 */
[----:B------:R-:W-:-:S02]  /*1a90*/  ISETP.GE.AND P4, PT, R18, c[0x0][0x198], PT ;  /* 0x0000660012007a0c */ /* 0x000fc40003f86270 */
[----:B------:R-:W-:Y:S01]  /*1aa0*/  ISETP.GE.AND P3, PT, R17, c[0x0][0x198], PT ;  /* 0x0000660011007a0c */ /* 0x000fe20003f66270 */
[----:B------:R-:W-:Y:S10]  /*1ab0*/  BRA.DIV ~URZ, `(.L_x_1271) ;  /* 0x000136627f007947 */ /* 0x000ff4000b800000 */
[----:B------:R1:W3:Y:S02]  /*1ac0*/  SHFL.IDX PT, R2, R12, RZ, 0x181f ;  /* 0x00181fff0c027589 */ /* 0x0002e400000e0000 */
.L_x_1321:
[----:B------:R-:W-:Y:S05]  /*1ad0*/  BRA.DIV ~URZ, `(.L_x_1272) ;  /* 0x000136b27f007947 */ /* 0x000fea000b800000 */
[----:B--2---:R2:W4:Y:S02]  /*1ae0*/  SHFL.IDX PT, R0, R14, RZ, 0x181f ;  /* 0x00181fff0e007589 */ /* 0x00452400000e0000 */
.L_x_1322:
        /* <DEDUP_REMOVED lines=12> */
[----:B------:R-:W-:-:S02]  /*1bb0*/  ISETP.NE.AND P1, PT, R13, RZ, PT ;  /* 0x000000ff0d00720c */ /* 0x000fc40003f25270 */
[----:B-----5:R-:W-:-:S04]  /*1bc0*/  LEA R10, P0, R8, R0, 0x1 ;  /* 0x00000000080a7211 */ /* 0x020fc800078008ff */
[----:B------:R-:W-:Y:S02]  /*1bd0*/  LEA.HI.X R11, R8, R2, R9, 0x1, P0 ;  /* 0x00000002080b7211 */ /* 0x000fe400000f0c09 */
[----:B--2---:R-:W-:-:S03]  /*1be0*/  LEA R8, P0, R6, R0, 0x1 ;  /* 0x0000000006087211 */ /* 0x004fc600078008ff */
[----:B------:R-:W-:Y:S01]  /*1bf0*/  @!PT LDS RZ, [RZ] ;  /* 0x00000000fffff984 */ /* 0x000fe20000000800 */
[----:B------:R-:W-:Y:S01]  /*1c00*/  @!PT LDS RZ, [RZ] ;  /* 0x00000000fffff984 */ /* 0x000fe20000000800 */
[----:B------:R-:W-:Y:S01]  /*1c10*/  @!PT LDS RZ, [RZ] ;  /* 0x00000000fffff984 */ /* 0x000fe20000000800 */
[----:B------:R2:W-:Y:S01]  /*1c20*/  LDGSTS.E.BYPASS.LTC128B.128 [R251+0x18100], [R10.64], !P2 ;  /* 0x181000000afb7fae */ /* 0x0005e2000d101d48 */
[----:B----4-:R-:W-:Y:S02]  /*1c30*/  LEA.HI.X R9, R6, R2, R7, 0x1, P0 ;  /* 0x0000000206097211 */ /* 0x010fe400000f0c07 */
[----:B---3--:R-:W-:-:S03]  /*1c40*/  LEA R6, P0, R4, R0, 0x1 ;  /* 0x0000000004067211 */ /* 0x008fc600078008ff */
[----:B------:R2:W-:Y:S01]  /*1c50*/  LDGSTS.E.BYPASS.LTC128B.128 [R251+0x1c100], [R8.64], !P1 ;  /* 0x1c10000008fb7fae */ /* 0x0005e2000c901d48 */
[----:B------:R-:W-:Y:S02]  /*1c60*/  LEA.HI.X R7, R4, R2, R5, 0x1, P0 ;  /* 0x0000000204077211 */ /* 0x000fe400000f0c05 */
[----:B------:R-:W-:-:S03]  /*1c70*/  LEA R4, P0, R16, R0, 0x1 ;  /* 0x0000000010047211 */ /* 0x000fc600078008ff */
[----:B------:R2:W-:Y:S01]  /*1c80*/  LDGSTS.E.BYPASS.LTC128B.128 [R251+0x20100], [R6.64], !P4 ;  /* 0x2010000006fb7fae */ /* 0x0005e2000e101d48 */
[----:B------:R-:W-:-:S05]  /*1c90*/  LEA.HI.X R5, R16, R2, R17, 0x1, P0 ;  /* 0x0000000210057211 */ /* 0x000fca00000f0c11 */
[----:B------:R2:W-:Y:S04]  /*1ca0*/  LDGSTS.E.BYPASS.LTC128B.128 [R251+0x24100], [R4.64], !P3 ;  /* 0x2410000004fb7fae */ /* 0x0005e8000d901d48 */
.L_x_1274:
[----:B------:R-:W-:Y:S05]  /*1cb0*/  BSYNC B0 ;  /* 0x0000000000007941 */ /* 0x000fea0003800000 */
.L_x_1273:
[----:B------:R-:W-:Y:S05]  /*1cc0*/  BRA.DIV ~URZ, `(.L_x_1275) ;  /* 0x000135227f007947 */ /* 0x000fea000b800000 */
[----:B---3--:R3:W1:Y:S04]  /*1cd0*/  SHFL.IDX PT, R2, R12, 0x1, 0x181f ;  /* 0x00381f000c027f89 */ /* 0x00866800000e0000 */
[----:B----4-:R3:W4:Y:S02]  /*1ce0*/  SHFL.IDX PT, R0, R14, 0x1, 0x181f ;  /* 0x00381f000e007f89 */ /* 0x01072400000e0000 */
.L_x_1323:
[----:B--2---:R-:W-:Y:S01]  /*1cf0*/  IADD3 R4, R3, 0x20, RZ ;  /* 0x0000002003047810 */ /* 0x004fe20007ffe0ff */
[----:B------:R-:W-:Y:S03]  /*1d00*/  BSSY B0, `(.L_x_1276) ;  /* 0x000001a000007945 */ /* 0x000fe60003800000 */
[----:B------:R-:W-:-:S13]  /*1d10*/  ISETP.GE.AND P0, PT, R4, R15, PT ;  /* 0x0000000f0400720c */ /* 0x000fda0003f06270 */
[----:B------:R-:W-:Y:S05]  /*1d20*/  @P0 BRA `(.L_x_1277) ;  /* 0x0000017000000947 */ /* 0x000fea0003800000 */
[----:B------:R-:W2:Y:S04]  /*1d30*/  LDL.64 R8, [R1+0x38] ;  /* 0x0000380001087983 */ /* 0x000ea80000100a00 */
[----:B------:R-:W5:Y:S04]  /*1d40*/  LDL R6, [R1+0x44] ;  /* 0x0000440001067983 */ /* 0x000f680000100800 */
[----:B---3--:R-:W3:Y:S04]  /*1d50*/  LDL R7, [R1+0x64] ;  /* 0x0000640001077983 */ /* 0x008ee80000100800 */
[----:B----4-:R-:W4:Y:S04]  /*1d60*/  LDL R5, [R1+0x40] ;  /* 0x0000400001057983 */ /* 0x010f280000100800 */
[----:B------:R-:W4:Y:S04]  /*1d70*/  LDL R18, [R1+0x60] ;  /* 0x0000600001127983 */ /* 0x000f280000100800 */
[----:B------:R-:W4:Y:S04]  /*1d80*/  LDL R16, [R1+0x48] ;  /* 0x0000480001107983 */ /* 0x000f280000100800 */
[----:B------:R-:W4:Y:S01]  /*1d90*/  LDL R17, [R1+0x5c] ;  /* 0x00005c0001117983 */ /* 0x000f220000100800 */
[----:B------:R-:W-:-:S02]  /*1da0*/  ISETP.NE.AND P1, PT, R13, RZ, PT ;  /* 0x000000ff0d00720c */ /* 0x000fc40003f25270 */
[----:B--2---:R-:W-:-:S04]  /*1db0*/  LEA R10, P0, R8, R0, 0x1 ;  /* 0x00000000080a7211 */ /* 0x004fc800078008ff */
[----:B-1----:R-:W-:Y:S02]  /*1dc0*/  LEA.HI.X R11, R8, R2, R9, 0x1, P0 ;  /* 0x00000002080b7211 */ /* 0x002fe400000f0c09 */
[----:B-----5:R-:W-:-:S03]  /*1dd0*/  LEA R8, P0, R6, R0, 0x1 ;  /* 0x0000000006087211 */ /* 0x020fc600078008ff */
[----:B------:R-:W-:Y:S01]  /*1de0*/  @!PT LDS RZ, [RZ] ;  /* 0x00000000fffff984 */ /* 0x000fe20000000800 */
[----:B------:R-:W-:Y:S01]  /*1df0*/  @!PT LDS RZ, [RZ] ;  /* 0x00000000fffff984 */ /* 0x000fe20000000800 */
[----:B------:R-:W-:Y:S01]  /*1e00*/  @!PT LDS RZ, [RZ] ;  /* 0x00000000fffff984 */ /* 0x000fe20000000800 */
[----:B------:R1:W-:Y:S01]  /*1e10*/  LDGSTS.E.BYPASS.LTC128B.128 [R251+0x19100], [R10.64], !P2 ;  /* 0x191000000afb7fae */ /* 0x0003e2000d101d48 */
[----:B---3--:R-:W-:Y:S02]  /*1e20*/  LEA.HI.X R9, R6, R2, R7, 0x1, P0 ;  /* 0x0000000206097211 */ /* 0x008fe400000f0c07 */
[----:B----4-:R-:W-:-:S03]  /*1e30*/  LEA R6, P0, R5, R0, 0x1 ;  /* 0x0000000005067211 */ /* 0x010fc600078008ff */
[----:B------:R1:W-:Y:S01]  /*1e40*/  LDGSTS.E.BYPASS.LTC128B.128 [R251+0x1d100], [R8.64], !P1 ;  /* 0x1d10000008fb7fae */ /* 0x0003e2000c901d48 */
[----:B------:R-:W-:Y:S02]  /*1e50*/  LEA.HI.X R7, R5, R2, R18, 0x1, P0 ;  /* 0x0000000205077211 */ /* 0x000fe400000f0c12 */
[----:B------:R-:W-:-:S03]  /*1e60*/  LEA R4, P0, R16, R0, 0x1 ;  /* 0x0000000010047211 */ /* 0x000fc600078008ff */
[----:B------:R1:W-:Y:S01]  /*1e70*/  LDGSTS.E.BYPASS.LTC128B.128 [R251+0x21100], [R6.64], !P4 ;  /* 0x2110000006fb7fae */ /* 0x0003e2000e101d48 */
[----:B------:R-:W-:-:S05]  /*1e80*/  LEA.HI.X R5, R16, R2, R17, 0x1, P0 ;  /* 0x0000000210057211 */ /* 0x000fca00000f0c11 */
[----:B------:R1:W-:Y:S04]  /*1e90*/  LDGSTS.E.BYPASS.LTC128B.128 [R251+0x25100], [R4.64], !P3 ;  /* 0x2510000004fb7fae */ /* 0x0003e8000d901d48 */
.L_x_1277:
[----:B------:R-:W-:Y:S05]  /*1ea0*/  BSYNC B0 ;  /* 0x0000000000007941 */ /* 0x000fea0003800000 */
.L_x_1276:
[----:B------:R-:W-:Y:S05]  /*1eb0*/  BRA.DIV ~URZ, `(.L_x_1278) ;  /* 0x000133f27f007947 */ /* 0x000fea000b800000 */
[----:B-1----:R1:W2:Y:S02]  /*1ec0*/  SHFL.IDX PT, R2, R12, 0x2, 0x181f ;  /* 0x00581f000c027f89 */ /* 0x0022a400000e0000 */
.L_x_1324:
[----:B------:R-:W-:Y:S05]  /*1ed0*/  BRA.DIV ~URZ, `(.L_x_1279) ;  /* 0x000134427f007947 */ /* 0x000fea000b800000 */
[----:B----4-:R4:W1:Y:S02]  /*1ee0*/  SHFL.IDX PT, R0, R14, 0x2, 0x181f ;  /* 0x00581f000e007f89 */ /* 0x01086400000e0000 */
.L_x_1325:
        /* <DEDUP_REMOVED lines=11> */
[----:B------:R-:W-:-:S02]  /*1fa0*/  ISETP.NE.AND P1, PT, R13, RZ, PT ;  /* 0x000000ff0d00720c */ /* 0x000fc40003f25270 */
[----:B-1---5:R-:W-:-:S04]  /*1fb0*/  LEA R10, P0, R8, R0, 0x1 ;  /* 0x00000000080a7211 */ /* 0x022fc800078008ff */
[----:B------:R-:W-:Y:S02]  /*1fc0*/  LEA.HI.X R11, R8, R2, R9, 0x1, P0 ;  /* 0x00000002080b7211 */ /* 0x000fe400000f0c09 */
[----:B---3--:R-:W-:-:S03]  /*1fd0*/  LEA R8, P0, R6, R0, 0x1 ;  /* 0x0000000006087211 */ /* 0x008fc600078008ff */
[----:B------:R-:W-:Y:S01]  /*1fe0*/  @!PT LDS RZ, [RZ] ;  /* 0x00000000fffff984 */ /* 0x000fe20000000800 */
[----:B------:R-:W-:Y:S01]  /*1ff0*/  @!PT LDS RZ, [RZ] ;  /* 0x00000000fffff984 */ /* 0x000fe20000000800 */
[----:B------:R-:W-:Y:S01]  /*2000*/  @!PT LDS RZ, [RZ] ;  /* 0x00000000fffff984 */ /* 0x000fe20000000800 */
[----:B------:R1:W-:Y:S01]  /*2010*/  LDGSTS.E.BYPASS.LTC128B.128 [R251+0x1a100], [R10.64], !P2 ;  /* 0x1a1000000afb7fae */ /* 0x0003e2000d101d48 */
[----:B----4-:R-:W-:Y:S02]  /*2020*/  LEA.HI.X R9, R6, R2, R7, 0x1, P0 ;  /* 0x0000000206097211 */ /* 0x010fe400000f0c07 */
[----:B--2---:R-:W-:-:S03]  /*2030*/  LEA R6, P0, R5, R0, 0x1 ;  /* 0x0000000005067211 */ /* 0x004fc600078008ff */
[----:B------:R1:W-:Y:S01]  /*2040*/  LDGSTS.E.BYPASS.LTC128B.128 [R251+0x1e100], [R8.64], !P1 ;  /* 0x1e10000008fb7fae */ /* 0x0003e2000c901d48 */
[----:B------:R-:W-:Y:S02]  /*2050*/  LEA.HI.X R7, R5, R2, R18, 0x1, P0 ;  /* 0x0000000205077211 */ /* 0x000fe400000f0c12 */
[----:B------:R-:W-:-:S03]  /*2060*/  LEA R4, P0, R16, R0, 0x1 ;  /* 0x0000000010047211 */ /* 0x000fc600078008ff */
[----:B------:R1:W-:Y:S01]  /*2070*/  LDGSTS.E.BYPASS.LTC128B.128 [R251+0x22100], [R6.64], !P4 ;  /* 0x2210000006fb7fae */ /* 0x0003e2000e101d48 */
[----:B------:R-:W-:-:S05]  /*2080*/  LEA.HI.X R5, R16, R2, R17, 0x1, P0 ;  /* 0x0000000210057211 */ /* 0x000fca00000f0c11 */
[----:B------:R1:W-:Y:S04]  /*2090*/  LDGSTS.E.BYPASS.LTC128B.128 [R251+0x26100], [R4.64], !P3 ;  /* 0x2610000004fb7fae */ /* 0x0003e8000d901d48 */
.L_x_1281:
[----:B------:R-:W-:Y:S05]  /*20a0*/  BSYNC B0 ;  /* 0x0000000000007941 */ /* 0x000fea0003800000 */
.L_x_1280:
[----:B------:R-:W-:Y:S05]  /*20b0*/  BRA.DIV ~URZ, `(.L_x_1282) ;  /* 0x000132c27f007947 */ /* 0x000fea000b800000 */
[----:B--2---:R2:W3:Y:S04]  /*20c0*/  SHFL.IDX PT, R2, R12, 0x3, 0x181f ;  /* 0x00781f000c027f89 */ /* 0x0044e800000e0000 */
[----:B-1----:R2:W1:Y:S02]  /*20d0*/  SHFL.IDX PT, R0, R14, 0x3, 0x181f ;  /* 0x00781f000e007f89 */ /* 0x00246400000e0000 */
.L_x_1326:
[----:B------:R-:W5:Y:S04]  /*20e0*/  LDL.64 R8, [R1+0x38] ;  /* 0x0000380001087983 */ /* 0x000f680000100a00 */
[----:B--2---:R-:W2:Y:S04]  /*20f0*/  LDL R6, [R1+0x44] ;  /* 0x0000440001067983 */ /* 0x004ea80000100800 */
[----:B----4-:R-:W4:Y:S04]  /*2100*/  LDL R7, [R1+0x64] ;  /* 0x0000640001077983 */ /* 0x010f280000100800 */
[----:B---3--:R-:W3:Y:S04]  /*2110*/  LDL R12, [R1+0x40] ;  /* 0x00004000010c7983 */ /* 0x008ee80000100800 */
[----:B------:R-:W3:Y:S04]  /*2120*/  LDL R14, [R1+0x60] ;  /* 0x00006000010e7983 */ /* 0x000ee80000100800 */
[----:B------:R-:W3:Y:S04]  /*2130*/  LDL R10, [R1+0x48] ;  /* 0x00004800010a7983 */ /* 0x000ee80000100800 */
[----:B------:R-:W3:Y:S04]  /*2140*/  LDL R11, [R1+0x5c] ;  /* 0x00005c00010b7983 */ /* 0x000ee80000100800 */
[----:B------:R-:W3:Y:S01]  /*2150*/  LDL R154, [R1+0x14] ;  /* 0x00001400019a7983 */ /* 0x000ee20000100800 */
[----:B------:R-:W-:-:S04]  /*2160*/  IADD3 R3, R3, 0x60, RZ ;  /* 0x0000006003037810 */ /* 0x000fc80007ffe0ff */
[----:B------:R-:W-:-:S13]  /*2170*/  ISETP.GE.AND P0, PT, R3, R15, PT ;  /* 0x0000000f0300720c */ /* 0x000fda0003f06270 */
[----:B-1---5:R-:W-:-:S04]  /*2180*/  @!P0 LEA R4, P1, R8, R0, 0x1 ;  /* 0x0000000008048211 */ /* 0x022fc800078208ff */
[----:B------:R-:W-:Y:S02]  /*2190*/  @!P0 LEA.HI.X R5, R8, R2, R9, 0x1, P1 ;  /* 0x0000000208058211 */ /* 0x000fe400008f0c09 */
[----:B--2---:R-:W-:-:S03]  /*21a0*/  @!P0 LEA R8, P1, R6, R0, 0x1 ;  /* 0x0000000006088211 */ /* 0x004fc600078208ff */
[----:B------:R-:W-:Y:S01]  /*21b0*/  @!PT LDS RZ, [RZ] ;  /* 0x00000000fffff984 */ /* 0x000fe20000000800 */
[----:B------:R-:W-:Y:S01]  /*21c0*/  @!PT LDS RZ, [RZ] ;  /* 0x00000000fffff984 */ /* 0x000fe20000000800 */
[----:B------:R-:W-:Y:S01]  /*21d0*/  @!PT LDS RZ, [RZ] ;  /* 0x00000000fffff984 */ /* 0x000fe20000000800 */
[----:B------:R1:W-:Y:S01]  /*21e0*/  @!P0 LDGSTS.E.BYPASS.LTC128B.128 [R251+0x1b100], [R4.64], !P2 ;  /* 0x1b10000004fb8fae */ /* 0x0003e2000d101d48 */
[----:B----4-:R-:W-:Y:S02]  /*21f0*/  @!P0 LEA.HI.X R9, R6, R2, R7, 0x1, P1 ;  /* 0x0000000206098211 */ /* 0x010fe400008f0c07 */
[----:B------:R-:W-:Y:S02]  /*2200*/  ISETP.NE.AND P2, PT, R13, RZ, PT ;  /* 0x000000ff0d00720c */ /* 0x000fe40003f45270 */
[----:B---3--:R-:W-:-:S04]  /*2210*/  @!P0 LEA R6, P1, R12, R0, 0x1 ;  /* 0x000000000c068211 */ /* 0x008fc800078208ff */
[----:B------:R-:W-:-:S07]  /*2220*/  @!P0 LEA.HI.X R7, R12, R2, R14, 0x1, P1 ;  /* 0x000000020c078211 */ /* 0x000fce00008f0c0e */
[----:B------:R2:W-:Y:S04]  /*2230*/  @!P0 LDGSTS.E.BYPASS.LTC128B.128 [R251+0x1f100], [R8.64], !P2 ;  /* 0x1f10000008fb8fae */ /* 0x0005e8000d101d48 */
[----:B------:R3:W-:Y:S01]  /*2240*/  @!P0 LDGSTS.E.BYPASS.LTC128B.128 [R251+0x23100], [R6.64], !P4 ;  /* 0x2310000006fb8fae */ /* 0x0007e2000e101d48 */
[----:B-1----:R-:W-:-:S04]  /*2250*/  @!P0 LEA R4, P1, R10, R0, 0x1 ;  /* 0x000000000a048211 */ /* 0x002fc800078208ff */
[----:B------:R-:W-:-:S05]  /*2260*/  @!P0 LEA.HI.X R5, R10, R2, R11, 0x1, P1 ;  /* 0x000000020a058211 */ /* 0x000fca00008f0c0b */
[----:B------:R2:W-:Y:S04]  /*2270*/  @!P0 LDGSTS.E.BYPASS.LTC128B.128 [R251+0x27100], [R4.64], !P3 ;  /* 0x2710000004fb8fae */ /* 0x0005e8000d901d48 */
[----:B------:R-:W0:Y:S01]  /*2280*/  LDGDEPBAR ;  /* 0x00000000000079af */ /* 0x000e220000000000 */
[----:B------:R-:W-:Y:S01]  /*2290*/  WARPSYNC 0xffffffff ;  /* 0xffffffff00007948 */ /* 0x000fe20003800000 */
[----:B---3--:R-:W-:Y:S02]  /*22a0*/  IADD3 R6, R154, -0x1, RZ ;  /* 0xffffffff9a067810 */ /* 0x008fe40007ffe0ff */
[----:B------:R-:W3:Y:S04]  /*22b0*/  LDL R10, [R1+0x30] ;  /* 0x00003000010a7983 */ /* 0x000ee80000100800 */
[----:B------:R-:W4:Y:S04]  /*22c0*/  LDL.64 R16, [R1+0x20] ;  /* 0x0000200001107983 */ /* 0x000f280000100a00 */
[----:B------:R-:W5:Y:S04]  /*22d0*/  LDL R153, [R1+0xc] ;  /* 0x00000c0001997983 */ /* 0x000f680000100800 */
[----:B--2---:R-:W2:Y:S04]  /*22e0*/  LDL R11, [R1+0x34] ;  /* 0x00003400010b7983 */ /* 0x004ea80000100800 */
[----:B------:R-:W2:Y:S04]  /*22f0*/  LDL.64 R12, [R1+0x28] ;  /* 0x00002800010c7983 */ /* 0x000ea80000100a00 */
[----:B------:R-:W1:Y:S01]  /*2300*/  S2R R18, SR_TID.X ;  /* 0x0000000000127919 */ /* 0x000e620000002100 */
[----:B------:R-:W-:-:S02]  /*2310*/  MOV R148, 0xffffffa0 ;  /* 0xffffffa000947802 */ /* 0x000fc40000000f00 */
[----:B------:R-:W-:-:S03]  /*2320*/  SHF.R.S32.HI R8, RZ, 0x1f, R6 ;  /* 0x0000001fff087819 */ /* 0x000fc60000011406 */
[----:B------:R-:W-:Y:S02]  /*2330*/  IMAD R148, R154, R148, 0x60 ;  /* 0x000000609a947424 */ /* 0x000fe400078e0294 */
[----:B------:R-:W-:Y:S02]  /*2340*/  IMAD R2, R8, c[0x0][0x1e0], RZ ;  /* 0x0000780008027a24 */ /* 0x000fe400078e02ff */
[----:B------:R-:W-:Y:S01]  /*2350*/  IMAD.WIDE.U32 R4, R6, c[0x0][0x1e0], RZ ;  /* 0x0000780006047a25 */ /* 0x000fe200078e00ff */
[----:B-1----:R-:W-:-:S04]  /*2360*/  SHF.R.S32.HI R14, RZ, 0x1f, R18 ;  /* 0x0000001fff0e7819 */ /* 0x002fc80000011412 */
[----:B------:R-:W-:-:S04]  /*2370*/  LEA.HI R14, R14, R18, RZ, 0x3 ;  /* 0x000000120e0e7211 */ /* 0x000fc800078f18ff */
[----:B------:R-:W-:Y:S01]  /*2380*/  SHF.R.S32.HI R14, RZ, 0x3, R14 ;  /* 0x00000003ff0e7819 */ /* 0x000fe2000001140e */
[----:B------:R-:W-:-:S03]  /*2390*/  IMAD R2, R6, c[0x0][0x1e4], R2 ;  /* 0x0000790006027a24 */ /* 0x000fc600078e0202 */
[----:B------:R-:W-:-:S04]  /*23a0*/  IADD3 R0, R148, c[0x0][0x1d0], -R14 ;  /* 0x0000740094007a10 */ /* 0x000fc80007ffe80e */
[----:B------:R-:W-:Y:S02]  /*23b0*/  ISETP.GE.AND P0, PT, R0, 0x1, PT ;  /* 0x000000010000780c */ /* 0x000fe40003f06270 */
[----:B------:R-:W-:-:S05]  /*23c0*/  IADD3 R2, R5, R2, RZ ;  /* 0x0000000205027210 */ /* 0x000fca0007ffe0ff */
[----:B------:R-:W-:Y:S02]  /*23d0*/  IMAD R3, R2, 0x60, RZ ;  /* 0x0000006002037824 */ /* 0x000fe400078e02ff */
[----:B------:R-:W-:Y:S01]  /*23e0*/  IMAD.MOV.U32 R149, RZ, RZ, c[0x0][0x1e0] ;  /* 0x00007800ff957624 */ /* 0x000fe200078e00ff */
[----:B------:R-:W-:Y:S01]  /*23f0*/  MOV R152, c[0x0][0x1e4] ;  /* 0x0000790000987a02 */ /* 0x000fe20000000f00 */
[----:B------:R-:W-:Y:S01]  /*2400*/  IMAD.MOV.U32 R21, RZ, RZ, 0x6 ;  /* 0x00000006ff157424 */ /* 0x000fe200078e00ff */
[----:B------:R-:W-:-:S04]  /*2410*/  MOV R22, c[0x0][0x208] ;  /* 0x0000820000167a02 */ /* 0x000fc80000000f00 */
[C---:B------:R-:W-:Y:S02]  /*2420*/  SHF.L.U64.HI R21, R22.reuse, R21, c[0x0][0x20c] ;  /* 0x0000830016157619 */ /* 0x040fe40000010215 */
[----:B------:R-:W-:Y:S01]  /*2430*/  SHF.L.U32 R22, R22, 0x6, RZ ;  /* 0x0000000616167819 */ /* 0x000fe200000006ff */
[----:B------:R-:W-:Y:S01]  /*2440*/  BAR.SYNC.DEFER_BLOCKING 0x0 ;  /* 0x0000000000007b1d */ /* 0x000fe20000010000 */
[----:B------:R-:W-:Y:S02]  /*2450*/  LOP3.LUT P3, RZ, R20, 0x4, RZ, 0xc0, !PT ;  /* 0x0000000414ff7812 */ /* 0x000fe4000786c0ff */
[----:B---3--:R-:W-:Y:S02]  /*2460*/  MOV R151, R10 ;  /* 0x0000000a00977202 */ /* 0x008fe40000000f00 */
[----:B----4-:R-:W-:-:S05]  /*2470*/  MOV R150, R16 ;  /* 0x0000001000967202 */ /* 0x010fca0000000f00 */
[----:B------:R-:W-:Y:S01]  /*2480*/  IMAD.WIDE.U32 R4, R4, 0x60, R150 ;  /* 0x0000006004047825 */ /* 0x000fe200078e0096 */
[C---:B-----5:R-:W-:Y:S02]  /*2490*/  LOP3.LUT P4, RZ, R153.reuse, 0x2, RZ, 0xc0, !PT ;  /* 0x0000000299ff7812 */ /* 0x060fe4000788c0ff */
[----:B------:R-:W-:Y:S02]  /*24a0*/  LOP3.LUT P2, RZ, R153, 0x1, RZ, 0xc0, !PT ;  /* 0x0000000199ff7812 */ /* 0x000fe4000784c0ff */
[----:B------:R-:W-:Y:S02]  /*24b0*/  @P0 LEA R2, P1, R4, c[0x0][0x1c8], 0x1 ;  /* 0x0000720004020a11 */ /* 0x000fe400078208ff */
[----:B------:R-:W-:-:S04]  /*24c0*/  IADD3 R5, R5, R3, RZ ;  /* 0x0000000305057210 */ /* 0x000fc80007ffe0ff */
[----:B------:R-:W-:Y:S02]  /*24d0*/  @P0 LEA.HI.X R3, R4, c[0x0][0x1cc], R5, 0x1, P1 ;  /* 0x0000730004030a11 */ /* 0x000fe400008f0c05 */
[----:B------:R-:W-:-:S03]  /*24e0*/  ISETP.GE.AND P1, PT, R0, 0x21, PT ;  /* 0x000000210000780c */ /* 0x000fc60003f26270 */
[----:B------:R-:W-:Y:S01]  /*24f0*/  @!PT LDS RZ, [RZ] ;  /* 0x00000000fffff984 */ /* 0x000fe20000000800 */
[----:B------:R-:W-:Y:S01]  /*2500*/  @!PT LDS RZ, [RZ] ;  /* 0x00000000fffff984 */ /* 0x000fe20000000800 */
[----:B------:R-:W-:Y:S01]  /*2510*/  @!PT LDS RZ, [RZ] ;  /* 0x00000000fffff984 */ /* 0x000fe20000000800 */
[----:B------:R1:W-:Y:S04]  /*2520*/  @P0 LDGSTS.E.BYPASS.LTC128B.128 [R251+0xc100], [R2.64], !P4 ;  /* 0x0c10000002fb0fae */ /* 0x0003e8000e101d48 */
[----:B------:R1:W-:Y:S04]  /*2530*/  @P0 LDGSTS.E.BYPASS.LTC128B.128 [R251+0xf100], [R2.64+0x80], !P2 ;  /* 0x0f10008002fb0fae */ /* 0x0003e8000d101d48 */
[----:B------:R1:W-:Y:S04]  /*2540*/  @P0 LDGSTS.E.BYPASS.LTC128B.128 [R251+0x12100], [R2.64+0x100], !P6 ;  /* 0x1210010002fb0fae */ /* 0x0003e8000f101d48 */
[----:B------:R1:W-:Y:S01]  /*2550*/  @P0 LDGSTS.E.BYPASS.LTC128B.128 [R251+0x15100], [R2.64+0x180], !P5 ;  /* 0x1510018002fb0fae */ /* 0x0003e2000e901d48 */
[----:B------:R-:W-:-:S02]  /*2560*/  IMAD R10, R8, c[0x0][0x208], RZ ;  /* 0x00008200080a7a24 */ /* 0x000fc400078e02ff */
[----:B------:R-:W-:-:S04]  /*2570*/  IMAD.WIDE.U32 R8, R6, c[0x0][0x208], RZ ;  /* 0x0000820006087a25 */ /* 0x000fc800078e00ff */
[----:B------:R-:W-:Y:S01]  /*2580*/  IMAD R10, R6, c[0x0][0x20c], R10 ;  /* 0x00008300060a7a24 */ /* 0x000fe200078e020a */
[----:B--2---:R-:W-:Y:S02]  /*2590*/  MOV R6, R12 ;  /* 0x0000000c00067202 */ /* 0x004fe40000000f00 */
[----:B-1----:R-:W-:-:S04]  /*25a0*/  @P1 LEA R3, P0, R149, R4, 0x5 ;  /* 0x0000000495031211 */ /* 0x002fc800078028ff */
[----:B------:R-:W-:Y:S02]  /*25b0*/  @P1 LEA.HI.X R7, R149, R5, R152, 0x5, P0 ;  /* 0x0000000595071211 */ /* 0x000fe400000f2c98 */
[----:B------:R-:W-:-:S04]  /*25c0*/  @P1 LEA R2, P0, R3, c[0x0][0x1c8], 0x1 ;  /* 0x0000720003021a11 */ /* 0x000fc800078008ff */
[----:B------:R-:W-:Y:S02]  /*25d0*/  @P1 LEA.HI.X R3, R3, c[0x0][0x1cc], R7, 0x1, P0 ;  /* 0x0000730003031a11 */ /* 0x000fe400000f0c07 */
[----:B------:R-:W-:Y:S01]  /*25e0*/  ISETP.GE.AND P0, PT, R0, 0x41, PT ;  /* 0x000000410000780c */ /* 0x000fe20003f06270 */
[----:B------:R-:W-:Y:S01]  /*25f0*/  IMAD.IADD R9, R9, 0x1, R10 ;  /* 0x0000000109097824 */ /* 0x000fe200078e020a */
[----:B------:R-:W-:Y:S01]  /*2600*/  MOV R7, R11 ;  /* 0x0000000b00077202 */ /* 0x000fe20000000f00 */
[----:B------:R-:W-:Y:S01]  /*2610*/  IMAD.WIDE.U32 R10, R149, 0x40, RZ ;  /* 0x00000040950a7825 */ /* 0x000fe200078e00ff */
[----:B------:R1:W-:Y:S04]  /*2620*/  @P1 LDGSTS.E.BYPASS.LTC128B.128 [R251+0xd100], [R2.64], !P4 ;  /* 0x0d10000002fb1fae */ /* 0x0003e8000e101d48 */
[----:B------:R1:W-:Y:S01]  /*2630*/  @P1 LDGSTS.E.BYPASS.LTC128B.128 [R251+0x10100], [R2.64+0x80], !P2 ;  /* 0x1010008002fb1fae */ /* 0x0003e2000d101d48 */
[----:B------:R-:W-:-:S03]  /*2640*/  IMAD.WIDE.U32 R6, R8, 0x60, R6 ;  /* 0x0000006008067825 */ /* 0x000fc600078e0006 */
[----:B------:R1:W-:Y:S04]  /*2650*/  @P1 LDGSTS.E.BYPASS.LTC128B.128 [R251+0x13100], [R2.64+0x100], !P6 ;  /* 0x1310010002fb1fae */ /* 0x0003e8000f101d48 */
[----:B------:R1:W-:Y:S01]  /*2660*/  @P1 LDGSTS.E.BYPASS.LTC128B.128 [R251+0x16100], [R2.64+0x180], !P5 ;  /* 0x1610018002fb1fae */ /* 0x0003e2000e901d48 */
[----:B------:R-:W-:Y:S02]  /*2670*/  @P0 IADD3 R8, P1, R4, R10, RZ ;  /* 0x0000000a04080210 */ /* 0x000fe40007f3e0ff */
[----:B-1----:R-:W-:Y:S01]  /*2680*/  SHF.L.U32 R2, R152, 0x6, RZ ;  /* 0x0000000698027819 */ /* 0x002fe200000006ff */
[----:B------:R-:W-:-:S03]  /*2690*/  IMAD R3, R9, 0x60, RZ ;  /* 0x0000006009037824 */ /* 0x000fc600078e02ff */
[----:B------:R-:W-:Y:S02]  /*26a0*/  @P0 IADD3.X R5, R5, R11, R2, P1, !PT ;  /* 0x0000000b05050210 */ /* 0x000fe40000ffe402 */
[----:B------:R-:W-:Y:S02]  /*26b0*/  LEA R2, P1, R6, c[0x0][0x1f8], 0x1 ;  /* 0x00007e0006027a11 */ /* 0x000fe400078208ff */
[----:B------:R-:W-:-:S04]  /*26c0*/  IADD3 R3, R7, R3, RZ ;  /* 0x0000000307037210 */ /* 0x000fc80007ffe0ff */
[----:B------:R-:W-:Y:S02]  /*26d0*/  LEA.HI.X R3, R6, c[0x0][0x1fc], R3, 0x1, P1 ;  /* 0x00007f0006037a11 */ /* 0x000fe400008f0c03 */
[----:B------:R-:W-:-:S04]  /*26e0*/  @P0 LEA R4, P1, R8, c[0x0][0x1c8], 0x1 ;  /* 0x0000720008040a11 */ /* 0x000fc800078208ff */
[----:B------:R-:W-:-:S05]  /*26f0*/  @P0 LEA.HI.X R5, R8, c[0x0][0x1cc], R5, 0x1, P1 ;  /* 0x0000730008050a11 */ /* 0x000fca00008f0c05 */
[----:B------:R1:W-:Y:S04]  /*2700*/  @P0 LDGSTS.E.BYPASS.LTC128B.128 [R251+0xe100], [R4.64], !P4 ;  /* 0x0e10000004fb0fae */ /* 0x0003e8000e101d48 */
[----:B------:R1:W-:Y:S04]  /*2710*/  @P0 LDGSTS.E.BYPASS.LTC128B.128 [R251+0x11100], [R4.64+0x80], !P2 ;  /* 0x1110008004fb0fae */ /* 0x0003e8000d101d48 */
[----:B------:R1:W-:Y:S04]  /*2720*/  @P0 LDGSTS.E.BYPASS.LTC128B.128 [R251+0x14100], [R4.64+0x100], !P6 ;  /* 0x1410010004fb0fae */ /* 0x0003e8000f101d48 */
[----:B------:R1:W-:Y:S04]  /*2730*/  @P0 LDGSTS.E.BYPASS.LTC128B.128 [R251+0x17100], [R4.64+0x180], !P5 ;  /* 0x1710018004fb0fae */ /* 0x0003e8000e901d48 */
[----:B------:R-:W0:Y:S01]  /*2740*/  LDGDEPBAR ;  /* 0x00000000000079af */ /* 0x000e220000000000 */
[----:B------:R-:W-:-:S04]  /*2750*/  IADD3 R18, P1, P0, R22, 0x80, R2 ;  /* 0x0000008016127810 */ /* 0x000fc8000783e002 */
[----:B------:R-:W-:Y:S02]  /*2760*/  IADD3.X R19, R21, RZ, R3, P1, P0 ;  /* 0x000000ff15137210 */ /* 0x000fe40000fe0403 */
[----:B------:R-:W-:-:S04]  /*2770*/  IADD3 R16, P1, P0, R22, 0x100, R2 ;  /* 0x0000010016107810 */ /* 0x000fc8000783e002 */
[----:B------:R-:W-:Y:S02]  /*2780*/  IADD3.X R17, R21, RZ, R3, P1, P0 ;  /* 0x000000ff15117210 */ /* 0x000fe40000fe0403 */
[----:B------:R-:W-:Y:S01]  /*2790*/  IADD3 R10, P1, P0, R22, 0x180, R2 ;  /* 0x00000180160a7810 */ /* 0x000fe2000783e002 */
[----:B------:R-:W-:-:S04]  /*27a0*/  DEPBAR.LE SB0, 0x1 ;  /* 0x000080400000791a */ /* 0x000fc80000000000 */
[----:B------:R-:W-:-:S04]  /*27b0*/  DEPBAR.LE SB0, 0x0 ;  /* 0x000080000000791a */ /* 0x000fc80000000000 */
[----:B------:R-:W-:Y:S01]  /*27c0*/  BAR.SYNC.DEFER_BLOCKING 0x0 ;  /* 0x0000000000007b1d */ /* 0x000fe20000010000 */
[----:B-1----:R-:W-:Y:S02]  /*27d0*/  LOP3.LUT R4, R20, 0x1, RZ, 0xc0, !PT ;  /* 0x0000000114047812 */ /* 0x002fe400078ec0ff */
[----:B------:R-:W-:Y:S02]  /*27e0*/  IADD3.X R11, R21, RZ, R3, P1, P0 ;  /* 0x000000ff150b7210 */ /* 0x000fe40000fe0403 */
[----:B------:R-:W-:-:S04]  /*27f0*/  ISETP.NE.U32.AND P1, PT, R4, 0x1, PT ;  /* 0x000000010400780c */ /* 0x000fc80003f25070 */
[----:B------:R-:W-:Y:S02]  /*2800*/  ISETP.LT.OR P0, PT, R0, 0x1, P1 ;  /* 0x000000010000780c */ /* 0x000fe40000f01670 */
[----:B------:R-:W-:Y:S01]  /*2810*/  LOP3.LUT P4, RZ, R20, 0x2, RZ, 0xc0, !PT ;  /* 0x0000000214ff7812 */ /* 0x000fe2000788c0ff */
[----:B------:R-:W-:Y:S04]  /*2820*/  LDSM.16.M88.4 R4, [R223] ;  /* 0x00000000df04783b */ /* 0x000fe80000000200 */
[----:B------:R-:W1:Y:S04]  /*2830*/  LDSM.16.M88.4 R28, [R216] ;  /* 0x00000000d81c783b */ /* 0x000e680000000200 */
[----:B------:R-:W2:Y:S04]  /*2840*/  LDSM.16.M88.4 R24, [R216+0x800] ;  /* 0x00080000d818783b */ /* 0x000ea80000000200 */
[----:B------:R-:W3:Y:S04]  /*2850*/  LDSM.16.M88.4 R40, [R216+0x1000] ;  /* 0x00100000d828783b */ /* 0x000ee80000000200 */
[----:B------:R-:W4:Y:S04]  /*2860*/  LDSM.16.M88.4 R44, [R216+0x1800] ;  /* 0x00180000d82c783b */ /* 0x000f280000000200 */
[----:B------:R-:W5:Y:S04]  /*2870*/  LDSM.16.M88.4 R48, [R216+0x2000] ;  /* 0x00200000d830783b */ /* 0x000f680000000200 */
[----:B------:R-:W-:Y:S04]  /*2880*/  LDSM.16.M88.4 R60, [R216+0x2800] ;  /* 0x00280000d83c783b */ /* 0x000fe80000000200 */
[----:B------:R-:W-:Y:S04]  /*2890*/  LDSM.16.M88.4 R12, [R224] ;  /* 0x00000000e00c783b */ /* 0x000fe80000000200 */
[----:B------:R-:W-:Y:S04]  /*28a0*/  LDSM.16.M88.4 R52, [R227] ;  /* 0x00000000e334783b */ /* 0x000fe80000000200 */
[----:B------:R-:W1:Y:S04]  /*28b0*/  LDSM.16.M88.4 R64, [R250] ;  /* 0x00000000fa40783b */ /* 0x000e680000000200 */
[----:B------:R-:W-:Y:S04]  /*28c0*/  LDSM.16.M88.4 R76, [R249] ;  /* 0x00000000f94c783b */ /* 0x000fe80000000200 */
[----:B------:R-:W1:Y:S04]  /*28d0*/  LDSM.16.M88.4 R92, [R248] ;  /* 0x00000000f85c783b */ /* 0x000e680000000200 */
[----:B------:R-:W-:Y:S04]  /*28e0*/  LDSM.16.M88.4 R96, [R247] ;  /* 0x00000000f760783b */ /* 0x000fe80000000200 */
[----:B------:R-:W1:Y:S04]  /*28f0*/  LDSM.16.M88.4 R104, [R246] ;  /* 0x00000000f668783b */ /* 0x000e680000000200 */
[----:B------:R-:W-:Y:S01]  /*2900*/  @!PT LDS RZ, [RZ] ;  /* 0x00000000fffff984 */ /* 0x000fe20000000800 */
[----:B------:R-:W-:Y:S01]  /*2910*/  @!PT LDS RZ, [RZ] ;  /* 0x00000000fffff984 */ /* 0x000fe20000000800 */
[----:B------:R-:W-:Y:S01]  /*2920*/  @!PT LDS RZ, [RZ] ;  /* 0x00000000fffff984 */ /* 0x000fe20000000800 */
[----:B------:R1:W-:Y:S01]  /*2930*/  LDGSTS.E.BYPASS.LTC128B.128 [R251+0x100], [R2.64], !P0 ;  /* 0x0010000002fb7fae */ /* 0x0003e2000c101d48 */
[----:B------:R-:W-:-:S02]  /*2940*/  ISETP.LT.OR P0, PT, R0, 0x1, !P4 ;  /* 0x000000010000780c */ /* 0x000fc40006701670 */
[----:B------:R-:W-:-:S11]  /*2950*/  LOP3.LUT P2, RZ, R20, 0x8, RZ, 0xc0, !PT ;  /* 0x0000000814ff7812 */ /* 0x000fd6000784c0ff */
[----:B------:R1:W-:Y:S01]  /*2960*/  LDGSTS.E.BYPASS.LTC128B.128 [R251+0x3100], [R2.64+0x80], !P0 ;  /* 0x0310008002fb7fae */ /* 0x0003e2000c101d48 */
[----:B------:R-:W-:-:S13]  /*2970*/  ISETP.LT.OR P0, PT, R0, 0x1, !P3 ;  /* 0x000000010000780c */ /* 0x000fda0005f01670 */
[----:B------:R1:W-:Y:S01]  /*2980*/  LDGSTS.E.BYPASS.LTC128B.128 [R251+0x6100], [R2.64+0x100], !P0 ;  /* 0x0610010002fb7fae */ /* 0x0003e2000c101d48 */
[----:B------:R-:W-:-:S13]  /*2990*/  ISETP.LT.OR P0, PT, R0, 0x1, !P2 ;  /* 0x000000010000780c */ /* 0x000fda0005701670 */
[----:B------:R1:W-:Y:S01]  /*29a0*/  LDGSTS.E.BYPASS.LTC128B.128 [R251+0x9100], [R2.64+0x180], !P0 ;  /* 0x0910018002fb7fae */ /* 0x0003e2000c101d48 */
[----:B------:R-:W-:-:S04]  /*29b0*/  IADD3 R8, P0, R22, R2, RZ ;  /* 0x0000000216087210 */ /* 0x000fc80007f1e0ff */
[----:B------:R-:W-:Y:S02]  /*29c0*/  IADD3.X R9, R21, R3, RZ, P0, !PT ;  /* 0x0000000315097210 */ /* 0x000fe400007fe4ff */
[----:B-1----:R-:W-:-:S04]  /*29d0*/  IADD3 R2, P0, R8, R22, RZ ;  /* 0x0000001608027210 */ /* 0x002fc80007f1e0ff */
[----:B------:R-:W-:Y:S02]  /*29e0*/  IADD3.X R3, R9, R21, RZ, P0, !PT ;  /* 0x0000001509037210 */ /* 0x000fe400007fe4ff */
[----:B------:R-:W-:-:S13]  /*29f0*/  ISETP.LT.OR P0, PT, R0, 0x21, P1 ;  /* 0x000000210000780c */ /* 0x000fda0000f01670 */
[----:B------:R4:W-:Y:S01]  /*2a00*/  LDGSTS.E.BYPASS.LTC128B.128 [R251+0x1100], [R8.64], !P0 ;  /* 0x0110000008fb7fae */ /* 0x0009e2000c101d48 */
[----:B------:R-:W-:-:S13]  /*2a10*/  ISETP.LT.OR P0, PT, R0, 0x21, !P4 ;  /* 0x000000210000780c */ /* 0x000fda0006701670 */
[----:B------:R1:W-:Y:S01]  /*2a20*/  LDGSTS.E.BYPASS.LTC128B.128 [R251+0x4100], [R18.64], !P0 ;  /* 0x0410000012fb7fae */ /* 0x0003e2000c101d48 */
[----:B------:R-:W-:-:S13]  /*2a30*/  ISETP.LT.OR P0, PT, R0, 0x21, !P3 ;  /* 0x000000210000780c */ /* 0x000fda0005f01670 */
[----:B------:R1:W-:Y:S01]  /*2a40*/  LDGSTS.E.BYPASS.LTC128B.128 [R251+0x7100], [R16.64], !P0 ;  /* 0x0710000010fb7fae */ /* 0x0003e2000c101d48 */
[----:B------:R-:W-:-:S13]  /*2a50*/  ISETP.LT.OR P0, PT, R0, 0x21, !P2 ;  /* 0x000000210000780c */ /* 0x000fda0005701670 */
[----:B------:R4:W-:Y:S01]  /*2a60*/  LDGSTS.E.BYPASS.LTC128B.128 [R251+0xa100], [R10.64], !P0 ;  /* 0x0a1000000afb7fae */ /* 0x0009e2000c101d48 */
[C---:B------:R-:W-:Y:S01]  /*2a70*/  ISETP.LT.OR P0, PT, R0.reuse, 0x41, P1 ;  /* 0x000000410000780c */ /* 0x040fe20000f01670 */
[C---:B------:R-:W-:Y:S08]  /*2a80*/  HMMA.16816.F32 R36, R4.reuse, R28, RZ ;  /* 0x0000001c0424723c */ /* 0x040ff000000018ff */
[----:B------:R-:W-:Y:S04]  /*2a90*/  HMMA.16816.F32 R32, R4, R30, RZ ;  /* 0x0000001e0420723c */ /* 0x000fe800000018ff */
[----:B------:R1:W-:Y:S01]  /*2aa0*/  LDGSTS.E.BYPASS.LTC128B.128 [R251+0x2100], [R2.64], !P0 ;  /* 0x0210000002fb7fae */ /* 0x0003e2000c101d48 */
[----:B------:R-:W-:-:S03]  /*2ab0*/  ISETP.LT.OR P0, PT, R0, 0x41, !P4 ;  /* 0x000000410000780c */ /* 0x000fc60006701670 */
[C---:B--2---:R-:W-:Y:S08]  /*2ac0*/  HMMA.16816.F32 R28, R4.reuse, R24, RZ ;  /* 0x00000018041c723c */ /* 0x044ff000000018ff */
[C---:B------:R-:W-:Y:S08]  /*2ad0*/  HMMA.16816.F32 R24, R4.reuse, R26, RZ ;  /* 0x0000001a0418723c */ /* 0x040ff000000018ff */
[C---:B---3--:R-:W-:Y:S01]  /*2ae0*/  HMMA.16816.F32 R20, R4.reuse, R40, RZ ;  /* 0x000000280414723c */ /* 0x048fe200000018ff */
[----:B------:R2:W-:Y:S07]  /*2af0*/  LDGSTS.E.BYPASS.LTC128B.128 [R251+0x5100], [R2.64+0x80], !P0 ;  /* 0x0510008002fb7fae */ /* 0x0005ee000c101d48 */
[C---:B-1----:R-:W-:Y:S08]  /*2b00*/  HMMA.16816.F32 R16, R4.reuse, R42, RZ ;  /* 0x0000002a0410723c */ /* 0x042ff000000018ff */
[C---:B----4-:R-:W-:Y:S08]  /*2b10*/  HMMA.16816.F32 R8, R4.reuse, R44, RZ ;  /* 0x0000002c0408723c */ /* 0x050ff000000018ff */
[----:B------:R-:W-:Y:S01]  /*2b20*/  HMMA.16816.F32 R40, R4, R46, RZ ;  /* 0x0000002e0428723c */ /* 0x000fe200000018ff */
[----:B------:R-:W-:-:S02]  /*2b30*/  ISETP.LT.OR P1, PT, R0, 0x41, !P3 ;  /* 0x000000410000780c */ /* 0x000fc40005f21670 */
[----:B------:R-:W-:-:S05]  /*2b40*/  ISETP.LT.OR P0, PT, R0, 0x41, !P2 ;  /* 0x000000410000780c */ /* 0x000fca0005701670 */
[C---:B-----5:R-:W-:Y:S06]  /*2b50*/  HMMA.16816.F32 R56, R4.reuse, R48, RZ ;  /* 0x000000300438723c */ /* 0x060fec00000018ff */
[----:B------:R2:W-:Y:S02]  /*2b60*/  LDGSTS.E.BYPASS.LTC128B.128 [R251+0x8100], [R2.64+0x100], !P1 ;  /* 0x0810010002fb7fae */ /* 0x0005e4000c901d48 */
[----:B------:R-:W-:Y:S02]  /*2b70*/  HMMA.16816.F32 R84, R4, R50, RZ ;  /* 0x000000320454723c */ /* 0x000fe400000018ff */
[----:B------:R2:W-:Y:S04]  /*2b80*/  LDGSTS.E.BYPASS.LTC128B.128 [R251+0xb100], [R2.64+0x180], !P0 ;  /* 0x0b10018002fb7fae */ /* 0x0005e8000c101d48 */
[----:B------:R-:W-:Y:S02]  /*2b90*/  LDSM.16.M88.4 R44, [R222] ;  /* 0x00000000de2c783b */ /* 0x000fe40000000200 */
[C---:B------:R-:W-:Y:S02]  /*2ba0*/  HMMA.16816.F32 R68, R12.reuse, R64, R28 ;  /* 0x000000400c44723c */ /* 0x040fe4000000181c */
[----:B------:R-:W-:Y:S04]  /*2bb0*/  LDSM.16.M88.4 R28, [R222+0x2000] ;  /* 0x00200000de1c783b */ /* 0x000fe80000000200 */
[----:B------:R-:W-:Y:S02]  /*2bc0*/  LDSM.16.M88.4 R100, [R222+0x2800] ;  /* 0x00280000de64783b */ /* 0x000fe40000000200 */
[C---:B------:R-:W-:Y:S02]  /*2bd0*/  HMMA.16816.F32 R64, R12.reuse, R66, R24 ;  /* 0x000000420c40723c */ /* 0x040fe40000001818 */
[----:B------:R-:W-:Y:S04]  /*2be0*/  LDSM.16.M88.4 R108, [R219+0x1000] ;  /* 0x00100000db6c783b */ /* 0x000fe80000000200 */
[----:B------:R-:W-:Y:S02]  /*2bf0*/  LDSM.16.M88.4 R116, [R219+0x1800] ;  /* 0x00180000db74783b */ /* 0x000fe40000000200 */
[C---:B------:R-:W-:Y:S02]  /*2c00*/  HMMA.16816.F32 R48, R12.reuse, R92, R8 ;  /* 0x0000005c0c30723c */ /* 0x040fe40000001808 */
[----:B------:R-:W1:Y:S04]  /*2c10*/  LDSM.16.M88.4 R8, [R226] ;  /* 0x00000000e208783b */ /* 0x000e680000000200 */
[----:B------:R-:W-:Y:S02]  /*2c20*/  LDSM.16.M88.4 R112, [R216+0x3800] ;  /* 0x00380000d870783b */ /* 0x000fe40000000200 */
[C---:B------:R-:W-:Y:S02]  /*2c30*/  HMMA.16816.F32 R24, R12.reuse, R94, R40 ;  /* 0x0000005e0c18723c */ /* 0x040fe40000001828 */
[----:B------:R-:W3:Y:S04]  /*2c40*/  LDSM.16.M88.4 R40, [R222+0x800] ;  /* 0x00080000de28783b */ /* 0x000ee80000000200 */
[----:B------:R-:W-:Y:S02]  /*2c50*/  LDSM.16.M88.4 R120, [R216+0x4000] ;  /* 0x00400000d878783b */ /* 0x000fe40000000200 */
[C---:B------:R-:W-:Y:S02]  /*2c60*/  HMMA.16816.F32 R80, R12.reuse, R52, R36 ;  /* 0x000000340c50723c */ /* 0x040fe40000001824 */
[----:B------:R-:W4:Y:S04]  /*2c70*/  LDSM.16.M88.4 R36, [R222+0x1000] ;  /* 0x00100000de24783b */ /* 0x000f280000000200 */
[----:B------:R-:W-:Y:S02]  /*2c80*/  LDSM.16.M88.4 R132, [R219+0x6800] ;  /* 0x00680000db84783b */ /* 0x000fe40000000200 */
[----:B------:R-:W-:Y:S02]  /*2c90*/  HMMA.16816.F32 R72, R12, R54, R32 ;  /* 0x000000360c48723c */ /* 0x000fe40000001820 */
[----:B------:R-:W5:Y:S04]  /*2ca0*/  LDSM.16.M88.4 R32, [R222+0x1800] ;  /* 0x00180000de20783b */ /* 0x000f680000000200 */
[----:B------:R-:W-:Y:S02]  /*2cb0*/  LDSM.16.M88.4 R140, [R233] ;  /* 0x00000000e98c783b */ /* 0x000fe40000000200 */
[C---:B------:R-:W-:Y:S02]  /*2cc0*/  HMMA.16816.F32 R88, R4.reuse, R60, RZ ;  /* 0x0000003c0458723c */ /* 0x040fe400000018ff */
[----:B------:R-:W-:Y:S04]  /*2cd0*/  LDSM.16.M88.4 R144, [R222+0x9000] ;  /* 0x00900000de90783b */ /* 0x000fe80000000200 */
[----:B------:R-:W-:Y:S02]  /*2ce0*/  LDSM.16.M88.4 R128, [R232] ;  /* 0x00000000e880783b */ /* 0x000fe40000000200 */
[----:B------:R-:W-:Y:S02]  /*2cf0*/  HMMA.16816.F32 R4, R4, R62, RZ ;  /* 0x0000003e0404723c */ /* 0x000fe400000018ff */
[----:B------:R-:W-:Y:S04]  /*2d00*/  LDSM.16.M88.4 R136, [R219+0x9000] ;  /* 0x00900000db88783b */ /* 0x000fe80000000200 */
[----:B------:R-:W0:Y:S02]  /*2d10*/  LDGDEPBAR ;  /* 0x00000000000079af */ /* 0x000e240000000000 */
[C---:B------:R-:W-:Y:S08]  /*2d20*/  HMMA.16816.F32 R52, R12.reuse, R78, R16 ;  /* 0x0000004e0c34723c */ /* 0x040ff00000001810 */
[C---:B------:R-:W-:Y:S08]  /*2d30*/  HMMA.16816.F32 R60, R12.reuse, R76, R20 ;  /* 0x0000004c0c3c723c */ /* 0x040ff00000001814 */
[C---:B------:R-:W-:Y:S08]  /*2d40*/  HMMA.16816.F32 R92, R12.reuse, R104, R88 ;  /* 0x000000680c5c723c */ /* 0x040ff00000001858 */
[C---:B------:R-:W-:Y:S08]  /*2d50*/  HMMA.16816.F32 R20, R12.reuse, R96, R56 ;  /* 0x000000600c14723c */ /* 0x040ff00000001838 */
[C---:B------:R-:W-:Y:S01]  /*2d60*/  HMMA.16816.F32 R16, R12.reuse, R98, R84 ;  /* 0x000000620c10723c */ /* 0x040fe20000001854 */
[----:B------:R-:W-:Y:S07]  /*2d70*/  LDSM.16.M88.4 R96, [R219] ;  /* 0x00000000db60783b */ /* 0x000fee0000000200 */
[----:B------:R-:W-:Y:S01]  /*2d80*/  HMMA.16816.F32 R88, R12, R106, R4 ;  /* 0x0000006a0c58723c */ /* 0x000fe20000001804 */
[----:B------:R-:W-:Y:S04]  /*2d90*/  LDSM.16.M88.4 R4, [R225] ;  /* 0x00000000e104783b */ /* 0x000fe80000000200 */
[----:B------:R-:W2:Y:S03]  /*2da0*/  LDSM.16.M88.4 R104, [R219+0x800] ;  /* 0x00080000db68783b */ /* 0x000ea60000000200 */
[C---:B-1----:R-:W-:Y:S08]  /*2db0*/  HMMA.16816.F32 R84, R8.reuse, R44, R80 ;  /* 0x0000002c0854723c */ /* 0x042ff00000001850 */
[C---:B------:R-:W-:Y:S08]  /*2dc0*/  HMMA.16816.F32 R80, R8.reuse, R46, R72 ;  /* 0x0000002e0850723c */ /* 0x040ff00000001848 */
[C---:B---3--:R-:W-:Y:S08]  /*2dd0*/  HMMA.16816.F32 R12, R8.reuse, R42, R64 ;  /* 0x0000002a080c723c */ /* 0x048ff00000001840 */
[C---:B----4-:R-:W-:Y:S01]  /*2de0*/  HMMA.16816.F32 R72, R8.reuse, R38, R52 ;  /* 0x000000260848723c */ /* 0x050fe20000001834 */
[----:B------:R-:W1:Y:S07]  /*2df0*/  LDSM.16.M88.4 R52, [R219+0x2000] ;  /* 0x00200000db34783b */ /* 0x000e6e0000000200 */
[C---:B-----5:R-:W-:Y:S01]  /*2e00*/  HMMA.16816.F32 R64, R8.reuse, R32, R48 ;  /* 0x000000200840723c */ /* 0x060fe20000001830 */
[----:B------:R-:W3:Y:S07]  /*2e10*/  LDSM.16.M88.4 R48, [R219+0x2800] ;  /* 0x00280000db30783b */ /* 0x000eee0000000200 */
[C---:B------:R-:W-:Y:S08]  /*2e20*/  HMMA.16816.F32 R76, R8.reuse, R40, R68 ;  /* 0x00000028084c723c */ /* 0x040ff00000001844 */
[C---:B------:R-:W-:Y:S01]  /*2e30*/  HMMA.16816.F32 R68, R8.reuse, R36, R60 ;  /* 0x000000240844723c */ /* 0x040fe2000000183c */
[----:B------:R-:W-:Y:S07]  /*2e40*/  LDSM.16.M88.4 R36, [R216+0x3000] ;  /* 0x00300000d824783b */ /* 0x000fee0000000200 */
[C---:B------:R-:W-:Y:S08]  /*2e50*/  HMMA.16816.F32 R60, R8.reuse, R34, R24 ;  /* 0x00000022083c723c */ /* 0x040ff00000001818 */
[C---:B------:R-:W-:Y:S08]  /*2e60*/  HMMA.16816.F32 R56, R8.reuse, R28, R20 ;  /* 0x0000001c0838723c */ /* 0x040ff00000001814 */
[C---:B------:R-:W-:Y:S01]  /*2e70*/  HMMA.16816.F32 R44, R8.reuse, R30, R16 ;  /* 0x0000001e082c723c */ /* 0x040fe20000001810 */
[----:B------:R-:W4:Y:S07]  /*2e80*/  LDSM.16.M88.4 R16, [R223+0x4000] ;  /* 0x00400000df10783b */ /* 0x000f2e0000000200 */
[C---:B------:R-:W-:Y:S01]  /*2e90*/  HMMA.16816.F32 R40, R8.reuse, R100, R92 ;  /* 0x000000640828723c */ /* 0x040fe2000000185c */
[----:B------:R-:W-:Y:S07]  /*2ea0*/  LDSM.16.M88.4 R92, [R216+0x4800] ;  /* 0x00480000d85c783b */ /* 0x000fee0000000200 */
[----:B------:R-:W-:Y:S08]  /*2eb0*/  HMMA.16816.F32 R32, R8, R102, R88 ;  /* 0x000000660820723c */ /* 0x000ff00000001858 */
[C---:B--2---:R-:W-:Y:S08]  /*2ec0*/  HMMA.16816.F32 R12, R4.reuse, R106, R12 ;  /* 0x0000006a040c723c */ /* 0x044ff0000000180c */
[C---:B------:R-:W-:Y:S08]  /*2ed0*/  HMMA.16816.F32 R28, R4.reuse, R96, R84 ;  /* 0x00000060041c723c */ /* 0x040ff00000001854 */
[C---:B------:R-:W-:Y:S08]  /*2ee0*/  HMMA.16816.F32 R20, R4.reuse, R104, R76 ;  /* 0x000000680414723c */ /* 0x040ff0000000184c */
[C---:B------:R-:W-:Y:S08]  /*2ef0*/  HMMA.16816.F32 R24, R4.reuse, R98, R80 ;  /* 0x000000620418723c */ /* 0x040ff00000001850 */
[C---:B------:R-:W-:Y:S08]  /*2f00*/  HMMA.16816.F32 R8, R4.reuse, R108, R68 ;  /* 0x0000006c0408723c */ /* 0x040ff00000001844 */
[C---:B------:R-:W-:Y:S08]  /*2f10*/  HMMA.16816.F32 R72, R4.reuse, R110, R72 ;  /* 0x0000006e0448723c */ /* 0x040ff00000001848 */
[C---:B------:R-:W-:Y:S08]  /*2f20*/  HMMA.16816.F32 R84, R4.reuse, R116, R64 ;  /* 0x000000740454723c */ /* 0x040ff00000001840 */
[C---:B------:R-:W-:Y:S01]  /*2f30*/  HMMA.16816.F32 R76, R4.reuse, R118, R60 ;  /* 0x00000076044c723c */ /* 0x040fe2000000183c */
[----:B------:R-:W2:Y:S04]  /*2f40*/  LDSM.16.M88.4 R116, [R216+0x5000] ;  /* 0x00500000d874783b */ /* 0x000ea80000000200 */
[----:B------:R-:W5:Y:S03]  /*2f50*/  LDSM.16.M88.4 R60, [R216+0x5800] ;  /* 0x00580000d83c783b */ /* 0x000f660000000200 */
[C---:B-1----:R-:W-:Y:S01]  /*2f60*/  HMMA.16816.F32 R108, R4.reuse, R52, R56 ;  /* 0x00000034046c723c */ /* 0x042fe20000001838 */
[----:B------:R-:W-:Y:S07]  /*2f70*/  LDSM.16.M88.4 R56, [R245] ;  /* 0x00000000f538783b */ /* 0x000fee0000000200 */
[C---:B------:R-:W-:Y:S01]  /*2f80*/  HMMA.16816.F32 R100, R4.reuse, R54, R44 ;  /* 0x000000360464723c */ /* 0x040fe2000000182c */
[----:B------:R-:W-:Y:S04]  /*2f90*/  LDSM.16.M88.4 R52, [R244] ;  /* 0x00000000f434783b */ /* 0x000fe80000000200 */
[----:B------:R-:W-:Y:S03]  /*2fa0*/  LDSM.16.M88.4 R44, [R242] ;  /* 0x00000000f22c783b */ /* 0x000fe60000000200 */
[C---:B---3--:R-:W-:Y:S01]  /*2fb0*/  HMMA.16816.F32 R104, R4.reuse, R48, R40 ;  /* 0x000000300468723c */ /* 0x048fe20000001828 */
[----:B------:R-:W-:Y:S07]  /*2fc0*/  LDSM.16.M88.4 R40, [R241] ;  /* 0x00000000f128783b */ /* 0x000fee0000000200 */
[----:B------:R-:W-:Y:S01]  /*2fd0*/  HMMA.16816.F32 R96, R4, R50, R32 ;  /* 0x000000320460723c */ /* 0x000fe20000001820 */
[----:B------:R-:W1:Y:S04]  /*2fe0*/  LDSM.16.M88.4 R4, [R224+0x4000] ;  /* 0x00400000e004783b */ /* 0x000e680000000200 */
[----:B------:R-:W3:Y:S03]  /*2ff0*/  LDSM.16.M88.4 R48, [R243] ;  /* 0x00000000f330783b */ /* 0x000ee60000000200 */
        /* <DEDUP_REMOVED lines=8> */
[C---:B--2---:R-:W-:Y:S01]  /*3080*/  HMMA.16816.F32 R20, R16.reuse, R116, R108 ;  /* 0x000000741014723c */ /* 0x044fe2000000186c */
[----:B------:R-:W2:Y:S07]  /*3090*/  LDSM.16.M88.4 R108, [R240] ;  /* 0x00000000f06c783b */ /* 0x000eae0000000200 */
[C---:B-----5:R-:W-:Y:S08]  /*30a0*/  HMMA.16816.F32 R72, R16.reuse, R60, R104 ;  /* 0x0000003c1048723c */ /* 0x060ff00000001868 */
[C---:B------:R-:W-:Y:S08]  /*30b0*/  HMMA.16816.F32 R28, R16.reuse, R92, R84 ;  /* 0x0000005c101c723c */ /* 0x040ff00000001854 */
[C---:B------:R-:W-:Y:S08]  /*30c0*/  HMMA.16816.F32 R24, R16.reuse, R94, R76 ;  /* 0x0000005e1018723c */ /* 0x040ff0000000184c */
[----:B------:R-:W-:Y:S08]  /*30d0*/  HMMA.16816.F32 R8, R16, R118, R100 ;  /* 0x000000761008723c */ /* 0x000ff00000001864 */
[----:B-1----:R-:W-:Y:S01]  /*30e0*/  HMMA.16816.F32 R104, R4, R54, R64 ;  /* 0x000000360468723c */ /* 0x002fe20000001840 */
[----:B------:R-:W1:Y:S07]  /*30f0*/  LDSM.16.M88.4 R64, [R222+0x3800] ;  /* 0x00380000de40783b */ /* 0x000e6e0000000200 */
[----:B------:R-:W-:Y:S01]  /*3100*/  HMMA.16816.F32 R16, R16, R62, R96 ;  /* 0x0000003e1010723c */ /* 0x000fe20000001860 */
[----:B------:R-:W4:Y:S07]  /*3110*/  LDSM.16.M88.4 R60, [R222+0x4000] ;  /* 0x00400000de3c783b */ /* 0x000f2e0000000200 */
[C---:B------:R-:W-:Y:S08]  /*3120*/  HMMA.16816.F32 R100, R4.reuse, R52, R68 ;  /* 0x000000340464723c */ /* 0x040ff00000001844 */
[C---:B------:R-:W-:Y:S08]  /*3130*/  HMMA.16816.F32 R92, R4.reuse, R58, R80 ;  /* 0x0000003a045c723c */ /* 0x040ff00000001850 */
[C---:B------:R-:W-:Y:S01]  /*3140*/  HMMA.16816.F32 R84, R4.reuse, R44, R28 ;  /* 0x0000002c0454723c */ /* 0x040fe2000000181c */
[----:B------:R-:W-:Y:S07]  /*3150*/  LDSM.16.M88.4 R28, [R219+0x3800] ;  /* 0x00380000db1c783b */ /* 0x000fee0000000200 */
[C---:B------:R-:W-:Y:S01]  /*3160*/  HMMA.16816.F32 R80, R4.reuse, R46, R24 ;  /* 0x0000002e0450723c */ /* 0x040fe20000001818 */
[----:B------:R-:W5:Y:S07]  /*3170*/  LDSM.16.M88.4 R44, [R222+0x5000] ;  /* 0x00500000de2c783b */ /* 0x000f6e0000000200 */
[C---:B------:R-:W-:Y:S01]  /*3180*/  HMMA.16816.F32 R52, R4.reuse, R42, R8 ;  /* 0x0000002a0434723c */ /* 0x040fe20000001808 */
[----:B------:R-:W1:Y:S07]  /*3190*/  LDSM.16.M88.4 R8, [R225+0x4000] ;  /* 0x00400000e108783b */ /* 0x000e6e0000000200 */
[C---:B------:R-:W-:Y:S01]  /*31a0*/  HMMA.16816.F32 R76, R4.reuse, R56, R88 ;  /* 0x00000038044c723c */ /* 0x040fe20000001858 */
[----:B------:R-:W4:Y:S07]  /*31b0*/  LDSM.16.M88.4 R56, [R222+0x4800] ;  /* 0x00480000de38783b */ /* 0x000f2e0000000200 */
[C---:B------:R-:W-:Y:S01]  /*31c0*/  HMMA.16816.F32 R68, R4.reuse, R40, R20 ;  /* 0x000000280444723c */ /* 0x040fe20000001814 */
[----:B------:R-:W4:Y:S07]  /*31d0*/  LDSM.16.M88.4 R40, [R222+0x5800] ;  /* 0x00580000de28783b */ /* 0x000f2e0000000200 */
[C---:B---3--:R-:W-:Y:S01]  /*31e0*/  HMMA.16816.F32 R88, R4.reuse, R50, R32 ;  /* 0x000000320458723c */ /* 0x048fe20000001820 */
[----:B------:R-:W3:Y:S07]  /*31f0*/  LDSM.16.M88.4 R32, [R219+0x3000] ;  /* 0x00300000db20783b */ /* 0x000eee0000000200 */
[C---:B------:R-:W-:Y:S08]  /*3200*/  HMMA.16816.F32 R96, R4.reuse, R48, R36 ;  /* 0x000000300460723c */ /* 0x040ff00000001824 */
[----:B--2---:R-:W-:Y:S08]  /*3210*/  HMMA.16816.F32 R36, R4, R110, R16 ;  /* 0x0000006e0424723c */ /* 0x004ff00000001810 */
[----:B-1----:R-:W-:Y:S01]  /*3220*/  HMMA.16816.F32 R16, R12, R64, R100 ;  /* 0x000000400c10723c */ /* 0x002fe20000001864 */
[----:B------:R-:W1:Y:S07]  /*3230*/  LDSM.16.M88.4 R100, [R219+0x4800] ;  /* 0x00480000db64783b */ /* 0x000e6e0000000200 */
[----:B------:R-:W-:Y:S01]  /*3240*/  HMMA.16816.F32 R48, R4, R108, R72 ;  /* 0x0000006c0430723c */ /* 0x000fe20000001848 */
[----:B------:R-:W2:Y:S07]  /*3250*/  LDSM.16.M88.4 R72, [R219+0x4000] ;  /* 0x00400000db48783b */ /* 0x000eae0000000200 */
[C---:B------:R-:W-:Y:S08]  /*3260*/  HMMA.16816.F32 R20, R12.reuse, R114, R92 ;  /* 0x000000720c14723c */ /* 0x040ff0000000185c */
[C---:B------:R-:W-:Y:S08]  /*3270*/  HMMA.16816.F32 R4, R12.reuse, R66, R104 ;  /* 0x000000420c04723c */ /* 0x040ff00000001868 */
[C---:B------:R-:W-:Y:S08]  /*3280*/  HMMA.16816.F32 R24, R12.reuse, R112, R76 ;  /* 0x000000700c18723c */ /* 0x040ff0000000184c */
[C---:B----4-:R-:W-:Y:S08]  /*3290*/  HMMA.16816.F32 R64, R12.reuse, R60, R96 ;  /* 0x0000003c0c40723c */ /* 0x050ff00000001860 */
[C---:B------:R-:W-:Y:S08]  /*32a0*/  HMMA.16816.F32 R60, R12.reuse, R62, R88 ;  /* 0x0000003e0c3c723c */ /* 0x040ff00000001858 */
[----:B-----5:R-:W-:Y:S08]  /*32b0*/  HMMA.16816.F32 R108, R12, R44, R68 ;  /* 0x0000002c0c6c723c */ /* 0x020ff00000001844 */
[----:B------:R-:W-:Y:S01]  /*32c0*/  HMMA.16816.F32 R76, R8, R28, R16 ;  /* 0x0000001c084c723c */ /* 0x000fe20000001810 */
[----:B------:R-:W4:Y:S07]  /*32d0*/  LDSM.16.M88.4 R16, [R219+0x5000] ;  /* 0x00500000db10783b */ /* 0x000f2e0000000200 */
        /* <DEDUP_REMOVED lines=8> */
[----:B------:R-:W5:Y:S07]  /*3360*/  LDSM.16.M88.4 R12, [R219+0x5800] ;  /* 0x00580000db0c783b */ /* 0x000f6e0000000200 */
[C---:B---3--:R-:W-:Y:S01]  /*3370*/  HMMA.16816.F32 R84, R8.reuse, R34, R20 ;  /* 0x000000220854723c */ /* 0x048fe20000001814 */
[----:B------:R-:W-:Y:S07]  /*3380*/  LDSM.16.M88.4 R20, [R216+0x6000] ;  /* 0x00600000d814783b */ /* 0x000fee0000000200 */
[C---:B------:R-:W-:Y:S01]  /*3390*/  HMMA.16816.F32 R44, R8.reuse, R30, R4 ;  /* 0x0000001e082c723c */ /* 0x040fe20000001804 */
[----:B------:R-:W3:Y:S04]  /*33a0*/  LDSM.16.M88.4 R4, [R223+0x8000] ;  /* 0x00800000df04783b */ /* 0x000ee80000000200 */
[----:B------:R-:W-:Y:S03]  /*33b0*/  LDSM.16.M88.4 R28, [R224+0x8000] ;  /* 0x00800000e01c783b */ /* 0x000fe60000000200 */
[C---:B------:R-:W-:Y:S08]  /*33c0*/  HMMA.16816.F32 R92, R8.reuse, R32, R24 ;  /* 0x00000020085c723c */ /* 0x040ff00000001818 */
[C---:B-1----:R-:W-:Y:S01]  /*33d0*/  HMMA.16816.F32 R32, R8.reuse, R100, R88 ;  /* 0x000000640820723c */ /* 0x042fe20000001858 */
[----:B------:R-:W1:Y:S07]  /*33e0*/  LDSM.16.M88.4 R88, [R239] ;  /* 0x00000000ef58783b */ /* 0x000e6e0000000200 */
[C---:B------:R-:W-:Y:S01]  /*33f0*/  HMMA.16816.F32 R24, R8.reuse, R102, R80 ;  /* 0x000000660818723c */ /* 0x040fe20000001850 */
[----:B------:R-:W1:Y:S07]  /*3400*/  LDSM.16.M88.4 R80, [R216+0x8800] ;  /* 0x00880000d850783b */ /* 0x000e6e0000000200 */
[C---:B--2---:R-:W-:Y:S08]  /*3410*/  HMMA.16816.F32 R36, R8.reuse, R74, R60 ;  /* 0x0000004a0824723c */ /* 0x044ff0000000183c */
[C---:B----4-:R-:W-:Y:S08]  /*3420*/  HMMA.16816.F32 R60, R8.reuse, R16, R108 ;  /* 0x00000010083c723c */ /* 0x050ff0000000186c */
[C---:B------:R-:W-:Y:S08]  /*3430*/  HMMA.16816.F32 R68, R8.reuse, R18, R68 ;  /* 0x000000120844723c */ /* 0x040ff00000001844 */
[C---:B-----5:R-:W-:Y:S08]  /*3440*/  HMMA.16816.F32 R16, R8.reuse, R12, R104 ;  /* 0x0000000c0810723c */ /* 0x060ff00000001868 */
[C---:B------:R-:W-:Y:S01]  /*3450*/  HMMA.16816.F32 R40, R8.reuse, R72, R64 ;  /* 0x000000480828723c */ /* 0x040fe20000001840 */
[----:B------:R-:W2:Y:S07]  /*3460*/  LDSM.16.M88.4 R72, [R216+0x8000] ;  /* 0x00800000d848783b */ /* 0x000eae0000000200 */
[----:B------:R-:W-:Y:S08]  /*3470*/  HMMA.16816.F32 R12, R8, R14, R96 ;  /* 0x0000000e080c723c */ /* 0x000ff00000001860 */
[C---:B---3--:R-:W-:Y:S08]  /*3480*/  HMMA.16816.F32 R8, R4.reuse, R20, R92 ;  /* 0x000000140408723c */ /* 0x048ff0000000185c */
[C---:B------:R-:W-:Y:S01]  /*3490*/  HMMA.16816.F32 R104, R4.reuse, R48, R32 ;  /* 0x000000300468723c */ /* 0x040fe20000001820 */
[----:B------:R-:W-:Y:S07]  /*34a0*/  LDSM.16.M88.4 R32, [R222+0x6000] ;  /* 0x00600000de20783b */ /* 0x000fee0000000200 */
[C---:B------:R-:W-:Y:S01]  /*34b0*/  HMMA.16816.F32 R96, R4.reuse, R50, R24 ;  /* 0x000000320460723c */ /* 0x040fe20000001818 */
[----:B------:R-:W3:Y:S04]  /*34c0*/  LDSM.16.M88.4 R24, [R226+0x8000] ;  /* 0x00800000e218783b */ /* 0x000ee80000000200 */
[----:B------:R-:W-:Y:S03]  /*34d0*/  LDSM.16.M88.4 R48, [R237] ;  /* 0x00000000ed30783b */ /* 0x000fe60000000200 */
[----:B------:R-:W-:Y:S01]  /*34e0*/  HMMA.16816.F32 R64, R4, R22, R84 ;  /* 0x000000160440723c */ /* 0x000fe20000001854 */
[----:B------:R-:W-:Y:S07]  /*34f0*/  LDSM.16.M88.4 R20, [R225+0x8000] ;  /* 0x00800000e114783b */ /* 0x000fee0000000200 */
[----:B-1----:R-:W-:Y:S08]  /*3500*/  HMMA.16816.F32 R8, R28, R88, R8 ;  /* 0x000000581c08723c */ /* 0x002ff00000001808 */
[C---:B------:R-:W-:Y:S01]  /*3510*/  HMMA.16816.F32 R112, R4.reuse, R52, R40 ;  /* 0x000000340470723c */ /* 0x040fe20000001828 */
[----:B------:R-:W-:Y:S07]  /*3520*/  LDSM.16.M88.4 R40, [R235] ;  /* 0x00000000eb28783b */ /* 0x000fee0000000200 */
[C---:B------:R-:W-:Y:S01]  /*3530*/  HMMA.16816.F32 R108, R4.reuse, R54, R36 ;  /* 0x00000036046c723c */ /* 0x040fe20000001824 */
[----:B------:R-:W1:Y:S07]  /*3540*/  LDSM.16.M88.4 R52, [R238] ;  /* 0x00000000ee34783b */ /* 0x000e6e0000000200 */
[C---:B------:R-:W-:Y:S08]  /*3550*/  HMMA.16816.F32 R76, R4.reuse, R56, R76 ;  /* 0x00000038044c723c */ /* 0x040ff0000000184c */
[C---:B------:R-:W-:Y:S01]  /*3560*/  HMMA.16816.F32 R100, R4.reuse, R58, R44 ;  /* 0x0000003a0464723c */ /* 0x040fe2000000182c */
[----:B------:R-:W4:Y:S04]  /*3570*/  LDSM.16.M88.4 R56, [R219+0x6000] ;  /* 0x00600000db38783b */ /* 0x000f280000000200 */
[----:B------:R-:W-:Y:S03]  /*3580*/  LDSM.16.M88.4 R44, [R236] ;  /* 0x00000000ec2c783b */ /* 0x000fe60000000200 */
[C---:B------:R-:W-:Y:S08]  /*3590*/  HMMA.16816.F32 R120, R4.reuse, R82, R12 ;  /* 0x000000520478723c */ /* 0x040ff0000000180c */
[C---:B--2---:R-:W-:Y:S08]  /*35a0*/  HMMA.16816.F32 R92, R4.reuse, R72, R60 ;  /* 0x00000048045c723c */ /* 0x044ff0000000183c */
[C---:B------:R-:W-:Y:S01]  /*35b0*/  HMMA.16816.F32 R84, R4.reuse, R74, R68 ;  /* 0x0000004a0454723c */ /* 0x040fe20000001844 */
[----:B------:R-:W-:Y:S04]  /*35c0*/  LDSM.16.M88.4 R72, [R216+0x9000] ;  /* 0x00900000d848783b */ /* 0x000fe80000000200 */
[----:B------:R-:W-:Y:S03]  /*35d0*/  LDSM.16.M88.4 R68, [R234] ;  /* 0x00000000ea44783b */ /* 0x000fe60000000200 */
        /* <DEDUP_REMOVED lines=10> */
[----:B------:R-:W-:Y:S08]  /*3680*/  HMMA.16816.F32 R52, R28, R54, R100 ;  /* 0x000000361c34723c */ /* 0x000ff00000001864 */
[----:B--2---:R-:W-:Y:S08]  /*3690*/  HMMA.16816.F32 R36, R24, R64, R36 ;  /* 0x000000401824723c */ /* 0x004ff00000001824 */
[----:B------:R-:W-:Y:S08]  /*36a0*/  HMMA.16816.F32 R80, R28, R50, R108 ;  /* 0x000000321c50723c */ /* 0x000ff0000000186c */
[----:B------:R-:W-:Y:S01]  /*36b0*/  HMMA.16816.F32 R32, R20, R58, R8 ;  /* 0x0000003a1420723c */ /* 0x000fe20000001808 */
[----:B------:R-:W-:Y:S07]  /*36c0*/  LDSM.16.M88.4 R8, [R226+0xc000] ;  /* 0x00c00000e208783b */ /* 0x000fee0000000200 */
[C---:B------:R-:W-:Y:S08]  /*36d0*/  HMMA.16816.F32 R116, R28.reuse, R44, R104 ;  /* 0x0000002c1c74723c */ /* 0x040ff00000001868 */
[----:B------:R-:W-:Y:S01]  /*36e0*/  HMMA.16816.F32 R108, R28, R46, R96 ;  /* 0x0000002e1c6c723c */ /* 0x000fe20000001860 */
[----:B------:R-:W2:Y:S04]  /*36f0*/  LDSM.16.M88.4 R44, [R222+0x8000] ;  /* 0x00800000de2c783b */ /* 0x000ea80000000200 */
[----:B------:R-:W-:Y:S03]  /*3700*/  LDSM.16.M88.4 R96, [R222+0x8800] ;  /* 0x00880000de60783b */ /* 0x000fe60000000200 */
[----:B------:R-:W-:Y:S08]  /*3710*/  HMMA.16816.F32 R4, R16, R72, R4 ;  /* 0x000000481004723c */ /* 0x000ff00000001804 */
[C---:B------:R-:W-:Y:S01]  /*3720*/  HMMA.16816.F32 R60, R28.reuse, R48, R112 ;  /* 0x000000301c3c723c */ /* 0x040fe20000001870 */
[----:B------:R-:W3:Y:S07]  /*3730*/  LDSM.16.M88.4 R48, [R222+0x7800] ;  /* 0x00780000de30783b */ /* 0x000eee0000000200 */
[C---:B------:R-:W-:Y:S01]  /*3740*/  HMMA.16816.F32 R56, R28.reuse, R68, R124 ;  /* 0x000000441c38723c */ /* 0x040fe2000000187c */
[----:B------:R-:W4:Y:S07]  /*3750*/  LDSM.16.M88.4 R124, [R216+0x9800] ;  /* 0x00980000d87c783b */ /* 0x000f2e0000000200 */
[C---:B------:R-:W-:Y:S01]  /*3760*/  HMMA.16816.F32 R104, R28.reuse, R40, R92 ;  /* 0x000000281c68723c */ /* 0x040fe2000000185c */
[----:B------:R-:W-:Y:S07]  /*3770*/  LDSM.16.M88.4 R92, [R219+0x8000] ;  /* 0x00800000db5c783b */ /* 0x000fee0000000200 */
[----:B------:R-:W-:Y:S01]  /*3780*/  HMMA.16816.F32 R100, R28, R42, R84 ;  /* 0x0000002a1c64723c */ /* 0x000fe20000001854 */
[----:B------:R-:W-:Y:S07]  /*3790*/  LDSM.16.M88.4 R84, [R219+0x7800] ;  /* 0x00780000db54783b */ /* 0x000fee0000000200 */
[----:B------:R-:W-:Y:S08]  /*37a0*/  HMMA.16816.F32 R36, R20, R132, R36 ;  /* 0x000000841424723c */ /* 0x000ff00000001824 */
[----:B------:R-:W-:Y:S01]  /*37b0*/  HMMA.16816.F32 R40, R24, R66, R52 ;  /* 0x000000421828723c */ /* 0x000fe20000001834 */
[----:B------:R-:W5:Y:S07]  /*37c0*/  LDSM.16.M88.4 R52, [R219+0x7000] ;  /* 0x00700000db34783b */ /* 0x000f6e0000000200 */
[----:B------:R-:W-:Y:S01]  /*37d0*/  HMMA.16816.F32 R112, R28, R70, R120 ;  /* 0x000000461c70723c */ /* 0x000fe20000001878 */
[----:B------:R-:W3:Y:S07]  /*37e0*/  LDSM.16.M88.4 R120, [R219+0x8800] ;  /* 0x00880000db78783b */ /* 0x000eee0000000200 */
[----:B------:R-:W-:Y:S08]  /*37f0*/  HMMA.16816.F32 R32, R16, R74, R32 ;  /* 0x0000004a1020723c */ /* 0x000ff00000001820 */
[----:B-1----:R-:W-:Y:S01]  /*3800*/  HMMA.16816.F32 R28, R12, R140, R4 ;  /* 0x0000008c0c1c723c */ /* 0x002fe20000001804 */
[----:B------:R-:W1:Y:S07]  /*3810*/  LDSM.16.M88.4 R4, [R225+0xc000] ;  /* 0x00c00000e104783b */ /* 0x000e6e0000000200 */
[C---:B------:R-:W-:Y:S08]  /*3820*/  HMMA.16816.F32 R88, R24.reuse, R76, R60 ;  /* 0x0000004c1858723c */ /* 0x040ff0000000183c */
[C---:B------:R-:W-:Y:S01]  /*3830*/  HMMA.16816.F32 R64, R24.reuse, R78, R80 ;  /* 0x0000004e1840723c */ /* 0x040fe20000001850 */
[----:B------:R-:W1:Y:S07]  /*3840*/  LDSM.16.M88.4 R80, [R216+0xa000] ;  /* 0x00a00000d850783b */ /* 0x000e6e0000000200 */
[C---:B--2---:R-:W-:Y:S08]  /*3850*/  HMMA.16816.F32 R68, R24.reuse, R44, R104 ;  /* 0x0000002c1844723c */ /* 0x044ff00000001868 */
[C---:B------:R-:W-:Y:S01]  /*3860*/  HMMA.16816.F32 R60, R24.reuse, R46, R100 ;  /* 0x0000002e183c723c */ /* 0x040fe20000001864 */
[----:B------:R-:W-:Y:S07]  /*3870*/  LDSM.16.M88.4 R100, [R216+0xa800] ;  /* 0x00a80000d864783b */ /* 0x000fee0000000200 */
[C---:B---3--:R-:W-:Y:S08]  /*3880*/  HMMA.16816.F32 R72, R24.reuse, R48, R116 ;  /* 0x000000301848723c */ /* 0x048ff00000001874 */
[----:B------:R-:W-:Y:S08]  /*3890*/  HMMA.16816.F32 R76, R24, R50, R108 ;  /* 0x00000032184c723c */ /* 0x000ff0000000186c */
[----:B----4-:R-:W-:Y:S08]  /*38a0*/  HMMA.16816.F32 R44, R16, R124, R36 ;  /* 0x0000007c102c723c */ /* 0x010ff00000001824 */
[----:B------:R-:W-:Y:S08]  /*38b0*/  HMMA.16816.F32 R48, R20, R134, R40 ;  /* 0x000000861430723c */ /* 0x000ff00000001828 */
[----:B------:R-:W-:Y:S08]  /*38c0*/  HMMA.16816.F32 R56, R24, R96, R56 ;  /* 0x000000601838723c */ /* 0x000ff00000001838 */
[----:B------:R-:W-:Y:S08]  /*38d0*/  HMMA.16816.F32 R40, R12, R142, R32 ;  /* 0x0000008e0c28723c */ /* 0x000ff00000001820 */
[----:B------:R-:W-:Y:S08]  /*38e0*/  HMMA.16816.F32 R32, R8, R144, R28 ;  /* 0x000000900820723c */ /* 0x000ff0000000181c */
[----:B------:R-:W-:Y:S01]  /*38f0*/  HMMA.16816.F32 R28, R24, R98, R112 ;  /* 0x00000062181c723c */ /* 0x000fe20000001870 */
[----:B------:R-:W2:Y:S07]  /*3900*/  LDSM.16.M88.4 R96, [R222+0x9800] ;  /* 0x00980000de60783b */ /* 0x000eae0000000200 */
[----:B-----5:R-:W-:Y:S08]  /*3910*/  HMMA.16816.F32 R24, R20, R52, R88 ;  /* 0x000000341418723c */ /* 0x020ff00000001858 */
[----:B------:R-:W-:Y:S08]  /*3920*/  HMMA.16816.F32 R44, R12, R128, R44 ;  /* 0x000000800c2c723c */ /* 0x000ff0000000182c */
[----:B------:R-:W-:Y:S08]  /*3930*/  HMMA.16816.F32 R48, R16, R126, R48 ;  /* 0x0000007e1030723c */ /* 0x000ff00000001830 */
[C---:B------:R-:W-:Y:S01]  /*3940*/  HMMA.16816.F32 R36, R20.reuse, R54, R64 ;  /* 0x000000361424723c */ /* 0x040fe20000001840 */
[----:B------:R-:W-:Y:S07]  /*3950*/  LDSM.16.M88.4 R64, [R219+0x9800] ;  /* 0x00980000db40783b */ /* 0x000fee0000000200 */
[C---:B------:R-:W-:Y:S08]  /*3960*/  HMMA.16816.F32 R52, R20.reuse, R84, R72 ;  /* 0x000000541434723c */ /* 0x040ff00000001848 */
[C---:B------:R-:W-:Y:S08]  /*3970*/  HMMA.16816.F32 R76, R20.reuse, R86, R76 ;  /* 0x00000056144c723c */ /* 0x040ff0000000184c */
[C---:B------:R-:W-:Y:S08]  /*3980*/  HMMA.16816.F32 R88, R20.reuse, R120, R56 ;  /* 0x000000781458723c */ /* 0x040ff00000001838 */
[----:B------:R-:W-:Y:S01]  /*3990*/  HMMA.16816.F32 R84, R20, R92, R68 ;  /* 0x0000005c1454723c */ /* 0x000fe20000001844 */
[----:B------:R-:W3:Y:S07]  /*39a0*/  LDSM.16.M88.4 R68, [R231] ;  /* 0x00000000e744783b */ /* 0x000eee0000000200 */
[----:B-1----:R-:W-:Y:S08]  /*39b0*/  HMMA.16816.F32 R56, R4, R136, R32 ;  /* 0x000000880438723c */ /* 0x002ff00000001820 */
[----:B------:R-:W-:Y:S08]  /*39c0*/  HMMA.16816.F32 R32, R8, R146, R40 ;  /* 0x000000920820723c */ /* 0x000ff00000001828 */
[C---:B------:R-:W-:Y:S01]  /*39d0*/  HMMA.16816.F32 R92, R20.reuse, R94, R60 ;  /* 0x0000005e145c723c */ /* 0x040fe2000000183c */
[----:B------:R-:W-:Y:S07]  /*39e0*/  LDSM.16.M88.4 R60, [R219+0xa000] ;  /* 0x00a00000db3c783b */ /* 0x000fee0000000200 */
[----:B------:R-:W-:Y:S08]  /*39f0*/  HMMA.16816.F32 R120, R20, R122, R28 ;  /* 0x0000007a1478723c */ /* 0x000ff0000000181c */
[----:B------:R-:W-:Y:S08]  /*3a00*/  HMMA.16816.F32 R24, R16, R80, R24 ;  /* 0x000000501018723c */ /* 0x000ff00000001818 */
[----:B--2---:R-:W-:Y:S01]  /*3a10*/  HMMA.16816.F32 R20, R8, R96, R44 ;  /* 0x000000600814723c */ /* 0x004fe2000000182c */
[----:B------:R-:W-:Y:S07]  /*3a20*/  LDSM.16.M88.4 R44, [R222+0xa000] ;  /* 0x00a00000de2c783b */ /* 0x000fee0000000200 */
[----:B------:R-:W-:Y:S01]  /*3a30*/  HMMA.16816.F32 R28, R12, R130, R48 ;  /* 0x000000820c1c723c */ /* 0x000fe20000001830 */
[----:B------:R-:W-:Y:S01]  /*3a40*/  FMUL.FTZ R0, R56, c[0x0][0x320] ;  /* 0x0000c80038007a20 */ /* 0x000fe20000410000 */
[----:B------:R-:W1:Y:S06]  /*3a50*/  LDSM.16.M88.4 R48, [R216+0xb000] ;  /* 0x00b00000d830783b */ /* 0x000e6c0000000200 */
[----:B------:R-:W-:Y:S01]  /*3a60*/  HMMA.16816.F32 R32, R4, R138, R32 ;  /* 0x0000008a0420723c */ /* 0x000fe20000001820 */
[----:B------:R2:W4:Y:S07]  /*3a70*/  MUFU.TANH R105, R0 ;  /* 0x0000000000697308 */ /* 0x00052e0000002400 */
[----:B------:R-:W-:Y:S01]  /*3a80*/  HMMA.16816.F32 R36, R16, R82, R36 ;  /* 0x000000521024723c */ /* 0x000fe20000001824 */
[----:B--2---:R-:W-:-:S07]  /*3a90*/  FMUL.FTZ R0, R57, c[0x0][0x320] ;  /* 0x0000c80039007a20 */ /* 0x004fce0000410000 */
[----:B------:R-:W-:Y:S01]  /*3aa0*/  HMMA.16816.F32 R72, R16, R100, R52 ;  /* 0x000000641048723c */ /* 0x000fe20000001834 */
[----:B------:R-:W2:Y:S01]  /*3ab0*/  LDSM.16.M88.4 R52, [R230] ;  /* 0x00000000e634783b */ /* 0x000ea20000000200 */
[----:B------:R5:W1:Y:S06]  /*3ac0*/  MUFU.TANH R104, R0 ;  /* 0x0000000000687308 */ /* 0x000a6c0000002400 */
[----:B---3--:R-:W-:Y:S08]  /*3ad0*/  HMMA.16816.F32 R24, R12, R68, R24 ;  /* 0x000000440c18723c */ /* 0x008ff00000001818 */
[----:B------:R-:W-:Y:S01]  /*3ae0*/  HMMA.16816.F32 R40, R4, R64, R20 ;  /* 0x000000400428723c */ /* 0x000fe20000001814 */
[----:B-----5:R-:W-:-:S04]  /*3af0*/  FMUL.FTZ R0, R58, c[0x0][0x320] ;  /* 0x0000c8003a007a20 */ /* 0x020fc80000410000 */
[----:B------:R3:W1:Y:S03]  /*3b00*/  MUFU.TANH R106, R0 ;  /* 0x00000000006a7308 */ /* 0x0006660000002400 */
[----:B------:R-:W-:Y:S08]  /*3b10*/  HMMA.16816.F32 R20, R8, R98, R28 ;  /* 0x000000620814723c */ /* 0x000ff0000000181c */
[----:B------:R-:W-:Y:S01]  /*3b20*/  HMMA.16816.F32 R76, R16, R102, R76 ;  /* 0x00000066104c723c */ /* 0x000fe2000000184c */
[----:B---3--:R-:W-:-:S07]  /*3b30*/  FMUL.FTZ R0, R59, c[0x0][0x320] ;  /* 0x0000c8003b007a20 */ /* 0x008fce0000410000 */
[----:B------:R-:W-:Y:S01]  /*3b40*/  HMMA.16816.F32 R36, R12, R70, R36 ;  /* 0x000000460c24723c */ /* 0x000fe20000001824 */
[----:B------:R-:W3:Y:S01]  /*3b50*/  LDSM.16.M88.4 R56, [R222+0xa800] ;  /* 0x00a80000de38783b */ /* 0x000ee20000000200 */
[----:B------:R5:W1:Y:S03]  /*3b60*/  MUFU.TANH R103, R0 ;  /* 0x0000000000677308 */ /* 0x000a660000002400 */
[----:B------:R-:W1:Y:S01]  /*3b70*/  LDSM.16.M88.4 R68, [R216+0xb800] ;  /* 0x00b80000d844783b */ /* 0x000e620000000200 */
[----:B-----5:R-:W-:-:S04]  /*3b80*/  FMUL.FTZ R0, R32, c[0x0][0x320] ;  /* 0x0000c80020007a20 */ /* 0x020fc80000410000 */
[----:B------:R5:W1:Y:S01]  /*3b90*/  MUFU.TANH R100, R0 ;  /* 0x0000000000647308 */ /* 0x000a620000002400 */
[----:B------:R-:W-:Y:S01]  /*3ba0*/  HMMA.16816.F32 R20, R4, R66, R20 ;  /* 0x000000420414723c */ /* 0x000fe20000001814 */
[----:B-----5:R-:W-:-:S06]  /*3bb0*/  FMUL.FTZ R0, R33, c[0x0][0x320] ;  /* 0x0000c80021007a20 */ /* 0x020fcc0000410000 */
[----:B------:R5:W1:Y:S02]  /*3bc0*/  MUFU.TANH R99, R0 ;  /* 0x0000000000637308 */ /* 0x000a640000002400 */
[----:B-----5:R-:W-:-:S06]  /*3bd0*/  FMUL.FTZ R0, R34, c[0x0][0x320] ;  /* 0x0000c80022007a20 */ /* 0x020fcc0000410000 */
[----:B------:R5:W2:Y:S01]  /*3be0*/  MUFU.TANH R102, R0 ;  /* 0x0000000000667308 */ /* 0x000aa20000002400 */
[----:B-1----:R-:W-:Y:S01]  /*3bf0*/  HMMA.16816.F32 R80, R16, R48, R84 ;  /* 0x000000301050723c */ /* 0x002fe20000001854 */
[----:B-----5:R-:W-:-:S07]  /*3c00*/  FMUL.FTZ R0, R35, c[0x0][0x320] ;  /* 0x0000c80023007a20 */ /* 0x020fce0000410000 */
[----:B------:R-:W-:Y:S01]  /*3c10*/  HMMA.16816.F32 R32, R8, R44, R24 ;  /* 0x0000002c0820723c */ /* 0x000fe20000001818 */
[----:B------:R1:W1:Y:S07]  /*3c20*/  MUFU.TANH R101, R0 ;  /* 0x0000000000657308 */ /* 0x00026e0000002400 */
[----:B--2---:R-:W-:Y:S01]  /*3c30*/  HMMA.16816.F32 R28, R12, R52, R72 ;  /* 0x000000340c1c723c */ /* 0x004fe20000001848 */
[----:B-1----:R-:W-:-:S04]  /*3c40*/  FMUL.FTZ R0, R40, c[0x0][0x320] ;  /* 0x0000c80028007a20 */ /* 0x002fc80000410000 */
[----:B------:R1:W2:Y:S03]  /*3c50*/  MUFU.TANH R96, R0 ;  /* 0x0000000000607308 */ /* 0x0002a60000002400 */
[----:B------:R-:W-:Y:S01]  /*3c60*/  HMMA.16816.F32 R24, R8, R46, R36 ;  /* 0x0000002e0818723c */ /* 0x000fe20000001824 */
[----:B------:R-:W-:Y:S01]  /*3c70*/  LDSM.16.M88.4 R44, [R229] ;  /* 0x00000000e52c783b */ /* 0x000fe20000000200 */
[----:B-1----:R-:W-:-:S04]  /*3c80*/  FMUL.FTZ R0, R41, c[0x0][0x320] ;  /* 0x0000c80029007a20 */ /* 0x002fc80000410000 */
[----:B------:R1:W1:Y:S02]  /*3c90*/  MUFU.TANH R87, R0 ;  /* 0x0000000000577308 */ /* 0x0002640000002400 */
[----:B------:R-:W-:Y:S01]  /*3ca0*/  HMMA.16816.F32 R36, R12, R54, R76 ;  /* 0x000000360c24723c */ /* 0x000fe2000000184c */
[----:B------:R-:W5:Y:S01]  /*3cb0*/  LDSM.16.M88.4 R52, [R219+0xa800] ;  /* 0x00a80000db34783b */ /* 0x000f620000000200 */
[----:B-1----:R-:W-:-:S04]  /*3cc0*/  FMUL.FTZ R0, R42, c[0x0][0x320] ;  /* 0x0000c8002a007a20 */ /* 0x002fc80000410000 */
[----:B------:R1:W1:Y:S02]  /*3cd0*/  MUFU.TANH R98, R0 ;  /* 0x0000000000627308 */ /* 0x0002640000002400 */
[----:B-1----:R-:W-:Y:S02]  /*3ce0*/  FMUL.FTZ R0, R43, c[0x0][0x320] ;  /* 0x0000c8002b007a20 */ /* 0x002fe40000410000 */
[----:B------:R-:W-:Y:S04]  /*3cf0*/  HMMA.16816.F32 R40, R4, R60, R32 ;  /* 0x0000003c0428723c */ /* 0x000fe80000001820 */
[----:B------:R1:W1:Y:S02]  /*3d00*/  MUFU.TANH R97, R0 ;  /* 0x0000000000617308 */ /* 0x0002640000002400 */
[----:B-1----:R-:W-:-:S06]  /*3d10*/  FMUL.FTZ R0, R20, c[0x0][0x320] ;  /* 0x0000c80014007a20 */ /* 0x002fcc0000410000 */
[----:B------:R1:W1:Y:S01]  /*3d20*/  MUFU.TANH R84, R0 ;  /* 0x0000000000547308 */ /* 0x0002620000002400 */
[----:B---3--:R-:W-:Y:S01]  /*3d30*/  HMMA.16816.F32 R32, R8, R56, R28 ;  /* 0x000000380820723c */ /* 0x008fe2000000181c */
[----:B-1----:R-:W-:-:S06]  /*3d40*/  FMUL.FTZ R0, R21, c[0x0][0x320] ;  /* 0x0000c80015007a20 */ /* 0x002fcc0000410000 */
[----:B------:R1:W3:Y:S02]  /*3d50*/  MUFU.TANH R73, R0 ;  /* 0x0000000000497308 */ /* 0x0002e40000002400 */
[----:B-1----:R-:W-:-:S06]  /*3d60*/  FMUL.FTZ R0, R22, c[0x0][0x320] ;  /* 0x0000c80016007a20 */ /* 0x002fcc0000410000 */
[----:B------:R1:W1:Y:S01]  /*3d70*/  MUFU.TANH R86, R0 ;  /* 0x0000000000567308 */ /* 0x0002620000002400 */
[----:B------:R-:W-:Y:S01]  /*3d80*/  HMMA.16816.F32 R48, R16, R50, R92 ;  /* 0x000000321030723c */ /* 0x000fe2000000185c */
[----:B-1----:R-:W-:-:S07]  /*3d90*/  FMUL.FTZ R0, R23, c[0x0][0x320] ;  /* 0x0000c80017007a20 */ /* 0x002fce0000410000 */
[----:B------:R-:W-:Y:S01]  /*3da0*/  HMMA.16816.F32 R20, R4, R62, R24 ;  /* 0x0000003e0414723c */ /* 0x000fe20000001818 */
[----:B------:R-:W1:Y:S01]  /*3db0*/  LDSM.16.M88.4 R60, [R222+0xb000] ;  /* 0x00b00000de3c783b */ /* 0x000e620000000200 */
[----:B------:R2:W1:Y:S06]  /*3dc0*/  MUFU.TANH R85, R0 ;  /* 0x0000000000557308 */ /* 0x00046c0000002400 */
[----:B------:R-:W-:Y:S01]  /*3dd0*/  HMMA.16816.F32 R24, R8, R58, R36 ;  /* 0x0000003a0818723c */ /* 0x000fe20000001824 */
[----:B------:R-:W1:Y:S01]  /*3de0*/  LDSM.16.M88.4 R56, [R228] ;  /* 0x00000000e438783b */ /* 0x000e620000000200 */
[----:B--2---:R-:W-:-:S04]  /*3df0*/  FMUL.FTZ R0, R40, c[0x0][0x320] ;  /* 0x0000c80028007a20 */ /* 0x004fc80000410000 */
[----:B------:R2:W1:Y:S02]  /*3e00*/  MUFU.TANH R72, R0 ;  /* 0x0000000000487308 */ /* 0x0004640000002400 */
[----:B------:R-:W-:Y:S01]  /*3e10*/  HMMA.16816.F32 R64, R16, R68, R88 ;  /* 0x000000441040723c */ /* 0x000fe20000001858 */
[----:B--2---:R-:W-:-:S05]  /*3e20*/  FMUL.FTZ R0, R41, c[0x0][0x320] ;  /* 0x0000c80029007a20 */ /* 0x004fca0000410000 */
[----:B------:R2:W1:Y:S02]  /*3e30*/  MUFU.TANH R69, R0 ;  /* 0x0000000000457308 */ /* 0x0004640000002400 */
[----:B-----5:R-:W-:Y:S08]  /*3e40*/  HMMA.16816.F32 R36, R4, R52, R32 ;  /* 0x000000340424723c */ /* 0x020ff00000001820 */
[----:B------:R-:W-:Y:S01]  /*3e50*/  HMMA.16816.F32 R16, R16, R70, R120 ;  /* 0x000000461010723c */ /* 0x000fe20000001878 */
[----:B--2---:R-:W-:-:S07]  /*3e60*/  FMUL.FTZ R0, R42, c[0x0][0x320] ;  /* 0x0000c8002a007a20 */ /* 0x004fce0000410000 */
[C---:B------:R-:W-:Y:S01]  /*3e70*/  HMMA.16816.F32 R28, R12.reuse, R44, R80 ;  /* 0x0000002c0c1c723c */ /* 0x040fe20000001850 */
[----:B------:R2:W1:Y:S02]  /*3e80*/  MUFU.TANH R75, R0 ;  /* 0x00000000004b7308 */ /* 0x0004640000002400 */
[----:B--2---:R-:W-:Y:S02]  /*3e90*/  FMUL.FTZ R0, R43, c[0x0][0x320] ;  /* 0x0000c8002b007a20 */ /* 0x004fe40000410000 */
[----:B------:R-:W2:Y:S04]  /*3ea0*/  LDSM.16.M88.4 R40, [R222+0xb800] ;  /* 0x00b80000de28783b */ /* 0x000ea80000000200 */
[----:B------:R5:W1:Y:S01]  /*3eb0*/  MUFU.TANH R74, R0 ;  /* 0x00000000004a7308 */ /* 0x000a620000002400 */
[----:B------:R-:W-:Y:S01]  /*3ec0*/  HMMA.16816.F32 R32, R12, R46, R48 ;  /* 0x0000002e0c20723c */ /* 0x000fe20000001830 */
[----:B------:R-:W-:Y:S01]  /*3ed0*/  FMUL.FTZ R37, R37, c[0x0][0x320] ;  /* 0x0000c80025257a20 */ /* 0x000fe20000410000 */
[----:B------:R-:W2:Y:S01]  /*3ee0*/  LDSM.16.M88.4 R44, [R219+0xb000] ;  /* 0x00b00000db2c783b */ /* 0x000ea20000000200 */
[----:B-----5:R-:W-:-:S04]  /*3ef0*/  FMUL.FTZ R0, R20, c[0x0][0x320] ;  /* 0x0000c80014007a20 */ /* 0x020fc80000410000 */
[----:B------:R5:W1:Y:S01]  /*3f00*/  MUFU.TANH R53, R0 ;  /* 0x0000000000357308 */ /* 0x000a620000002400 */
[----:B------:R-:W-:Y:S02]  /*3f10*/  FMUL.FTZ R38, R38, c[0x0][0x320] ;  /* 0x0000c80026267a20 */ /* 0x000fe40000410000 */
[----:B------:R-:W-:Y:S02]  /*3f20*/  FMUL.FTZ R39, R39, c[0x0][0x320] ;  /* 0x0000c80027277a20 */ /* 0x000fe40000410000 */
[----:B-----5:R-:W-:-:S04]  /*3f30*/  FMUL.FTZ R0, R21, c[0x0][0x320] ;  /* 0x0000c80015007a20 */ /* 0x020fc80000410000 */
[----:B------:R5:W2:Y:S01]  /*3f40*/  MUFU.TANH R51, R0 ;  /* 0x0000000000337308 */ /* 0x000aa20000002400 */
[----:B-1----:R-:W-:Y:S01]  /*3f50*/  HMMA.16816.F32 R28, R8, R60, R28 ;  /* 0x0000003c081c723c */ /* 0x002fe2000000181c */
[----:B-----5:R-:W-:-:S06]  /*3f60*/  FMUL.FTZ R0, R22, c[0x0][0x320] ;  /* 0x0000c80016007a20 */ /* 0x020fcc0000410000 */
[----:B------:R1:W1:Y:S08]  /*3f70*/  MUFU.TANH R68, R0 ;  /* 0x0000000000447308 */ /* 0x0002700000002400 */
[----:B------:R-:W2:Y:S01]  /*3f80*/  MUFU.TANH R48, R37 ;  /* 0x0000002500307308 */ /* 0x000ea20000002400 */
[----:B-1----:R-:W-:Y:S02]  /*3f90*/  FMUL.FTZ R0, R23, c[0x0][0x320] ;  /* 0x0000c80017007a20 */ /* 0x002fe40000410000 */
[C---:B------:R-:W-:Y:S05]  /*3fa0*/  HMMA.16816.F32 R20, R12.reuse, R56, R64 ;  /* 0x000000380c14723c */ /* 0x040fea0000001840 */
[----:B------:R-:W1:Y:S03]  /*3fb0*/  MUFU.TANH R52, R38 ;  /* 0x0000002600347308 */ /* 0x000e660000002400 */
[----:B------:R-:W-:Y:S05]  /*3fc0*/  HMMA.16816.F32 R12, R12, R58, R16 ;  /* 0x0000003a0c0c723c */ /* 0x000fea0000001810 */
[----:B------:R5:W1:Y:S08]  /*3fd0*/  MUFU.TANH R60, R0 ;  /* 0x00000000003c7308 */ /* 0x000a700000002400 */
[----:B------:R1:W1:Y:S01]  /*3fe0*/  MUFU.TANH R50, R39 ;  /* 0x0000002700327308 */ /* 0x0002620000002400 */
[----:B-----5:R-:W-:-:S02]  /*3ff0*/  FMUL.FTZ R0, R36, c[0x0][0x320] ;  /* 0x0000c80024007a20 */ /* 0x020fc40000410000 */
[----:B-1----:R-:W1:Y:S01]  /*4000*/  LDSM.16.M88.4 R36, [R219+0xb800] ;  /* 0x00b80000db24783b */ /* 0x002e620000000200 */
[C---:B------:R-:W-:Y:S08]  /*4010*/  HMMA.16816.F32 R32, R8.reuse, R62, R32 ;  /* 0x0000003e0820723c */ /* 0x040ff00000001820 */
[----:B--2---:R-:W-:Y:S08]  /*4020*/  HMMA.16816.F32 R16, R8, R40, R20 ;  /* 0x000000280810723c */ /* 0x004ff00000001814 */
[C---:B------:R-:W-:Y:S08]  /*4030*/  HMMA.16816.F32 R24, R4.reuse, R54, R24 ;  /* 0x000000360418723c */ /* 0x040ff00000001818 */
[----:B------:R-:W-:Y:S01]  /*4040*/  HMMA.16816.F32 R28, R4, R44, R28 ;  /* 0x0000002c041c723c */ /* 0x000fe2000000181c */
[----:B------:R-:W-:Y:S01]  /*4050*/  MOV R111, R154 ;  /* 0x0000009a006f7202 */ /* 0x000fe20000000f00 */
[----:B------:R2:W1:Y:S01]  /*4060*/  MUFU.TANH R49, R0 ;  /* 0x0000000000317308 */ /* 0x0004620000002400 */
[----:B------:R-:W-:-:S05]  /*4070*/  DEPBAR.LE SB0, 0x0 ;  /* 0x000080000000791a */ /* 0x000fca0000000000 */
[----:B------:R-:W-:Y:S08]  /*4080*/  HMMA.16816.F32 R8, R8, R42, R12 ;  /* 0x0000002a0808723c */ /* 0x000ff0000000180c */
[C---:B------:R-:W-:Y:S08]  /*4090*/  HMMA.16816.F32 R20, R4.reuse, R46, R32 ;  /* 0x0000002e0414723c */ /* 0x040ff00000001820 */
[C---:B-1----:R-:W-:Y:S08]  /*40a0*/  HMMA.16816.F32 R12, R4.reuse, R36, R16 ;  /* 0x00000024040c723c */ /* 0x042ff00000001810 */
[----:B------:R-:W-:Y:S01]  /*40b0*/  HMMA.16816.F32 R4, R4, R38, R8 ;  /* 0x000000260404723c */ /* 0x000fe20000001808 */
[----:B------:R-:W-:-:S02]  /*40c0*/  FMUL.FTZ R26, R26, c[0x0][0x320] ;  /* 0x0000c8001a1a7a20 */ /* 0x000fc40000410000 */
[----:B------:R-:W-:Y:S02]  /*40d0*/  FMUL.FTZ R27, R27, c[0x0][0x320] ;  /* 0x0000c8001b1b7a20 */ /* 0x000fe40000410000 */
[----:B------:R-:W-:Y:S02]  /*40e0*/  FMUL.FTZ R30, R30, c[0x0][0x320] ;  /* 0x0000c8001e1e7a20 */ /* 0x000fe40000410000 */
[----:B------:R-:W-:Y:S02]  /*40f0*/  FMUL.FTZ R31, R31, c[0x0][0x320] ;  /* 0x0000c8001f1f7a20 */ /* 0x000fe40000410000 */
[----:B------:R-:W-:Y:S02]  /*4100*/  FMUL.FTZ R24, R24, c[0x0][0x320] ;  /* 0x0000c80018187a20 */ /* 0x000fe40000410000 */
[----:B------:R-:W-:Y:S02]  /*4110*/  FMUL.FTZ R25, R25, c[0x0][0x320] ;  /* 0x0000c80019197a20 */ /* 0x000fe40000410000 */
[----:B------:R-:W-:-:S02]  /*4120*/  FMUL.FTZ R28, R28, c[0x0][0x320] ;  /* 0x0000c8001c1c7a20 */ /* 0x000fc40000410000 */
[----:B------:R-:W-:Y:S02]  /*4130*/  FMUL.FTZ R29, R29, c[0x0][0x320] ;  /* 0x0000c8001d1d7a20 */ /* 0x000fe40000410000 */
[----:B------:R-:W-:Y:S02]  /*4140*/  FMUL.FTZ R20, R20, c[0x0][0x320] ;  /* 0x0000c80014147a20 */ /* 0x000fe40000410000 */
[----:B------:R-:W-:Y:S02]  /*4150*/  FMUL.FTZ R21, R21, c[0x0][0x320] ;  /* 0x0000c80015157a20 */ /* 0x000fe40000410000 */
[----:B------:R-:W-:Y:S02]  /*4160*/  FMUL.FTZ R22, R22, c[0x0][0x320] ;  /* 0x0000c80016167a20 */ /* 0x000fe40000410000 */
[----:B------:R-:W-:Y:S02]  /*4170*/  FMUL.FTZ R23, R23, c[0x0][0x320] ;  /* 0x0000c80017177a20 */ /* 0x000fe40000410000 */
[----:B------:R-:W-:-:S02]  /*4180*/  FMUL.FTZ R14, R14, c[0x0][0x320] ;  /* 0x0000c8000e0e7a20 */ /* 0x000fc40000410000 */
[----:B------:R-:W-:Y:S01]  /*4190*/  FMUL.FTZ R15, R15, c[0x0][0x320] ;  /* 0x0000c8000f0f7a20 */ /* 0x000fe20000410000 */
[----:B------:R-:W-:Y:S01]  /*41a0*/  ISETP.GE.AND P0, PT, R111, 0x2, PT ;  /* 0x000000026f00780c */ /* 0x000fe20003f06270 */
[----:B------:R-:W-:Y:S02]  /*41b0*/  FMUL.FTZ R12, R12, c[0x0][0x320] ;  /* 0x0000c8000c0c7a20 */ /* 0x000fe40000410000 */
[----:B------:R-:W-:Y:S02]  /*41c0*/  FMUL.FTZ R13, R13, c[0x0][0x320] ;  /* 0x0000c8000d0d7a20 */ /* 0x000fe40000410000 */
        /* <DEDUP_REMOVED lines=12> */
[----:B------:R-:W1:Y:S08]  /*4290*/  MUFU.TANH R24, R24 ;  /* 0x0000001800187308 */ /* 0x000e700000002400 */
        /* <DEDUP_REMOVED lines=10> */
[----:B------:R2:W1:Y:S01]  /*4340*/  MUFU.TANH R22, R7 ;  /* 0x0000000700167308 */ /* 0x0004620000002400 */
[----:B------:R-:W-:Y:S01]  /*4350*/  BSSY B0, `(.L_x_1283) ;  /* 0x000002b000007945 */ /* 0x000fe20003800000 */
[----:B------:R-:W-:Y:S06]  /*4360*/  BAR.SYNC.DEFER_BLOCKING 0x0 ;  /* 0x0000000000007b1d */ /* 0x000fec0000010000 */
[----:B------:R-:W-:Y:S05]  /*4370*/  @!P0 BRA `(.L_x_1284) ;  /* 0x0000028000008947 */ /* 0x000fea0003800000 */
[----:B--234-:R-:W-:Y:S01]  /*4380*/  IADD3 R0, R111, -0x2, RZ ;  /* 0xfffffffe6f007810 */ /* 0x01cfe20007ffe0ff */
[----:B------:R-:W-:Y:S01]  /*4390*/  IMAD.SHL.U32 R7, R149, 0x40, RZ ;  /* 0x0000004095077824 */ /* 0x000fe200078e00ff */
[----:B------:R-:W-:-:S02]  /*43a0*/  LOP3.LUT P3, RZ, R153, 0x2, RZ, 0xc0, !PT ;  /* 0x0000000299ff7812 */ /* 0x000fc4000786c0ff */
[----:B------:R-:W-:Y:S01]  /*43b0*/  SHF.R.S32.HI R2, RZ, 0x1f, R0 ;  /* 0x0000001fff027819 */ /* 0x000fe20000011400 */
[----:B------:R-:W-:Y:S01]  /*43c0*/  IMAD.WIDE.U32 R4, R0, c[0x0][0x1e0], RZ ;  /* 0x0000780000047a25 */ /* 0x000fe200078e00ff */
[----:B------:R-:W-:-:S03]  /*43d0*/  LOP3.LUT P4, RZ, R153, 0x1, RZ, 0xc0, !PT ;  /* 0x0000000199ff7812 */ /* 0x000fc6000788c0ff */
[----:B------:R-:W-:-:S04]  /*43e0*/  IMAD R2, R2, c[0x0][0x1e0], RZ ;  /* 0x0000780002027a24 */ /* 0x000fc800078e02ff */
[----:B------:R-:W-:-:S04]  /*43f0*/  IMAD R0, R0, c[0x0][0x1e4], R2 ;  /* 0x0000790000007a24 */ /* 0x000fc800078e0202 */
[----:B------:R-:W-:Y:S02]  /*4400*/  IMAD.IADD R0, R5, 0x1, R0 ;  /* 0x0000000105007824 */ /* 0x000fe400078e0200 */
[----:B------:R-:W-:-:S04]  /*4410*/  IMAD.WIDE.U32 R4, R4, 0x60, R150 ;  /* 0x0000006004047825 */ /* 0x000fc800078e0096 */
[----:B------:R-:W-:Y:S01]  /*4420*/  IMAD R0, R0, 0x60, RZ ;  /* 0x0000006000007824 */ /* 0x000fe200078e02ff */
        /* <DEDUP_REMOVED lines=29> */
.L_x_1284:
[----:B---34-:R-:W-:Y:S05]  /*4600*/  BSYNC B0 ;  /* 0x0000000000007941 */ /* 0x018fea0003800000 */
.L_x_1283:
[----:B--2---:R-:W2:Y:S04]  /*4610*/  LDL R2, [R1+0x58] ;  /* 0x0000580001027983 */ /* 0x004ea80000100800 */
[----:B------:R-:W2:Y:S04]  /*4620*/  LDL R0, [R1+0x8c] ;  /* 0x00008c0001007983 */ /* 0x000ea80000100800 */
[----:B------:R-:W3:Y:S01]  /*4630*/  LDL R3, [R1+0x54] ;  /* 0x0000540001037983 */ /* 0x000ee20000100800 */
[----:B------:R-:W-:-:S03]  /*4640*/  IMAD.MOV.U32 R4, RZ, RZ, c[0x0][0x2c4] ;  /* 0x0000b100ff047624 */ /* 0x000fc600078e00ff */
[----:B------:R-:W-:Y:S02]  /*4650*/  STL [R1+0xa4], R223 ;  /* 0x0000a4df01007387 */ /* 0x000fe40000100800 */
[----:B------:R-:W-:Y:S02]  /*4660*/  ISETP.NE.AND P3, PT, R4, 0x1, PT ;  /* 0x000000010400780c */ /* 0x000fe40003f65270 */
[----:B------:R-:W-:Y:S04]  /*4670*/  STL [R1+0xa0], R222 ;  /* 0x0000a0de01007387 */ /* 0x000fe80000100800 */
[----:B------:R-:W-:Y:S04]  /*4680*/  STL [R1+0x9c], R219 ;  /* 0x00009cdb01007387 */ /* 0x000fe80000100800 */
[----:B------:R-:W-:Y:S04]  /*4690*/  STL [R1+0x98], R216 ;  /* 0x000098d801007387 */ /* 0x000fe80000100800 */
[----:B------:R-:W-:Y:S04]  /*46a0*/  LDSM.16.MT88.4 R56, [R217+0x3000] ;  /* 0x00300000d938783b */ /* 0x000fe80000004200 */
[----:B------:R-:W-:Y:S04]  /*46b0*/  LDSM.16.MT88.4 R64, [R221+0x6000] ;  /* 0x00600000dd40783b */ /* 0x000fe80000004200 */
[----:B------:R-:W0:Y:S01]  /*46c0*/  LDGDEPBAR ;  /* 0x00000000000079af */ /* 0x000e220000000000 */
[----:B--2---:R-:W-:-:S04]  /*46d0*/  IMAD.IADD R0, R0, 0x1, R2 ;  /* 0x0000000100007824 */ /* 0x004fc800078e0202 */
[----:B------:R-:W-:-:S05]  /*46e0*/  @P3 IMAD.HI.U32 R2, R0, c[0x0][0x2c8], RZ ;  /* 0x0000b20000023a27 */ /* 0x000fca00078e00ff */
[----:B------:R-:W-:Y:S02]  /*46f0*/  @P3 SHF.R.U32.HI R0, RZ, c[0x0][0x2cc], R2 ;  /* 0x0000b300ff003a19 */ /* 0x000fe40000011602 */
[----:B------:R-:W-:-:S03]  /*4700*/  IADD3 R2, R148, c[0x0][0x1d0], RZ ;  /* 0x0000740094027a10 */ /* 0x000fc60007ffe0ff */
[----:B------:R-:W2:Y:S01]  /*4710*/  SHFL.IDX PT, R5, R0, RZ, 0x1c1f ;  /* 0x001c1fff00057589 */ /* 0x000ea200000e0000 */
[C---:B---3--:R-:W-:Y:S02]  /*4720*/  IADD3 R4, -R3.reuse, 0x1, R2 ;  /* 0x0000000103047810 */ /* 0x048fe40007ffe102 */
[----:B------:R-:W-:Y:S01]  /*4730*/  IADD3 R3, -R3, R2, RZ ;  /* 0x0000000203037210 */ /* 0x000fe20007ffe1ff */
[----:B------:R-:W3:Y:S01]  /*4740*/  SHFL.IDX PT, R0, R0, 0x1, 0x1c1f ;  /* 0x003c1f0000007f89 */ /* 0x000ee200000e0000 */
[----:B------:R-:W-:-:S05]  /*4750*/  IADD3 R4, R4, -c[0x0][0x168], RZ ;  /* 0x80005a0004047a10 */ /* 0x000fca0007ffe0ff */
[C---:B--2---:R-:W-:Y:S02]  /*4760*/  IMAD.IADD R2, R4.reuse, 0x1, R5 ;  /* 0x0000000104027824 */ /* 0x044fe400078e0205 */
[----:B---3--:R-:W-:-:S03]  /*4770*/  IMAD.IADD R0, R4, 0x1, R0 ;  /* 0x0000000104007824 */ /* 0x008fc600078e0200 */
[----:B------:R-:W-:-:S04]  /*4780*/  IMNMX R2, R3, R2, PT ;  /* 0x0000000203027217 */ /* 0x000fc80003800200 */
[C---:B------:R-:W-:Y:S02]  /*4790*/  ISETP.GT.AND P0, PT, R2.reuse, RZ, PT ;  /* 0x000000ff0200720c */ /* 0x040fe40003f04270 */
[C---:B------:R-:W-:Y:S02]  /*47a0*/  ISETP.GT.AND P1, PT, R2.reuse, 0x1, PT ;  /* 0x000000010200780c */ /* 0x040fe40003f24270 */
[----:B------:R-:W-:Y:S02]  /*47b0*/  FSEL R5, R105, -INF , P0 ;  /* 0xff80000069057808 */ /* 0x000fe40000000000 */
[----:B------:R-:W-:Y:S02]  /*47c0*/  ISETP.GT.AND P0, PT, R2, 0x8, PT ;  /* 0x000000080200780c */ /* 0x000fe40003f04270 */
[----:B------:R-:W-:Y:S02]  /*47d0*/  FSEL R6, R104, -INF , P1 ;  /* 0xff80000068067808 */ /* 0x000fe40000800000 */
[----:B------:R-:W-:-:S02]  /*47e0*/  ISETP.GT.AND P1, PT, R2, 0x9, PT ;  /* 0x000000090200780c */ /* 0x000fc40003f24270 */
[----:B------:R-:W-:Y:S02]  /*47f0*/  FSEL R7, R100, -INF , P0 ;  /* 0xff80000064077808 */ /* 0x000fe40000000000 */
[C---:B------:R-:W-:Y:S02]  /*4800*/  ISETP.GT.AND P0, PT, R2.reuse, 0x10, PT ;  /* 0x000000100200780c */ /* 0x040fe40003f04270 */
[----:B------:R-:W-:Y:S02]  /*4810*/  FSEL R11, R99, -INF , P1 ;  /* 0xff800000630b7808 */ /* 0x000fe40000800000 */
[----:B------:R-:W-:Y:S02]  /*4820*/  ISETP.GT.AND P1, PT, R2, 0x11, PT ;  /* 0x000000110200780c */ /* 0x000fe40003f24270 */
[----:B------:R-:W-:Y:S02]  /*4830*/  FSEL R12, R96, -INF , P0 ;  /* 0xff800000600c7808 */ /* 0x000fe40000000000 */
[----:B------:R-:W-:-:S02]  /*4840*/  ISETP.GT.AND P0, PT, R2, 0x18, PT ;  /* 0x000000180200780c */ /* 0x000fc40003f04270 */
[----:B------:R-:W-:Y:S02]  /*4850*/  FSEL R13, R87, -INF , P1 ;  /* 0xff800000570d7808 */ /* 0x000fe40000800000 */
[----:B------:R-:W-:Y:S02]  /*4860*/  ISETP.GT.AND P1, PT, R2, 0x19, PT ;  /* 0x000000190200780c */ /* 0x000fe40003f24270 */
[----:B------:R-:W-:Y:S02]  /*4870*/  FSEL R18, R84, -INF , P0 ;  /* 0xff80000054127808 */ /* 0x000fe40000000000 */
[C---:B------:R-:W-:Y:S02]  /*4880*/  ISETP.GT.AND P0, PT, R2.reuse, 0x20, PT ;  /* 0x000000200200780c */ /* 0x040fe40003f04270 */
[----:B------:R-:W-:Y:S02]  /*4890*/  FSEL R19, R73, -INF , P1 ;  /* 0xff80000049137808 */ /* 0x000fe40000800000 */
[----:B------:R-:W-:-:S02]  /*48a0*/  ISETP.GT.AND P1, PT, R2, 0x21, PT ;  /* 0x000000210200780c */ /* 0x000fc40003f24270 */
[----:B------:R-:W-:Y:S02]  /*48b0*/  FSEL R76, R72, -INF , P0 ;  /* 0xff800000484c7808 */ /* 0x000fe40000000000 */
[C---:B------:R-:W-:Y:S02]  /*48c0*/  ISETP.GT.AND P0, PT, R2.reuse, 0x28, PT ;  /* 0x000000280200780c */ /* 0x040fe40003f04270 */
[----:B------:R-:W-:Y:S02]  /*48d0*/  FSEL R79, R69, -INF , P1 ;  /* 0xff800000454f7808 */ /* 0x000fe40000800000 */
[C---:B------:R-:W-:Y:S02]  /*48e0*/  ISETP.GT.AND P1, PT, R2.reuse, 0x29, PT ;  /* 0x000000290200780c */ /* 0x040fe40003f24270 */
        /* <DEDUP_REMOVED lines=8> */
[----:B-1----:R-:W-:Y:S02]  /*4970*/  FSEL R215, R24, -INF , P0 ;  /* 0xff80000018d77808 */ /* 0x002fe40000000000 */
[C---:B------:R-:W-:Y:S02]  /*4980*/  ISETP.GT.AND P0, PT, R2.reuse, 0x40, PT ;  /* 0x000000400200780c */ /* 0x040fe40003f04270 */
[----:B------:R-:W-:Y:S02]  /*4990*/  FSEL R214, R25, -INF , P1 ;  /* 0xff80000019d67808 */ /* 0x000fe40000800000 */
[----:B------:R-:W-:Y:S02]  /*49a0*/  ISETP.GT.AND P1, PT, R2, 0x41, PT ;  /* 0x000000410200780c */ /* 0x000fe40003f24270 */
[----:B------:R-:W-:Y:S02]  /*49b0*/  FSEL R94, R28, -INF , P0 ;  /* 0xff8000001c5e7808 */ /* 0x000fe40000000000 */
[----:B------:R-:W-:-:S02]  /*49c0*/  FMNMX.FTZ R133, R5, R6, !PT ;  /* 0x0000000605857209 */ /* 0x000fc40007810000 */
[C---:B------:R-:W-:Y:S02]  /*49d0*/  ISETP.GT.AND P0, PT, R2.reuse, 0x48, PT ;  /* 0x000000480200780c */ /* 0x040fe40003f04270 */
[----:B------:R-:W-:Y:S02]  /*49e0*/  FSEL R113, R29, -INF , P1 ;  /* 0xff8000001d717808 */ /* 0x000fe40000800000 */
[----:B------:R-:W-:Y:S02]  /*49f0*/  ISETP.GT.AND P1, PT, R2, 0x49, PT ;  /* 0x000000490200780c */ /* 0x000fe40003f24270 */
[----:B------:R-:W-:Y:S02]  /*4a00*/  FMNMX.FTZ R133, R7, R133, !PT ;  /* 0x0000008507857209 */ /* 0x000fe40007810000 */
[----:B------:R-:W-:Y:S02]  /*4a10*/  FSEL R112, R20, -INF , P0 ;  /* 0xff80000014707808 */ /* 0x000fe40000000000 */
[----:B------:R-:W-:-:S02]  /*4a20*/  ISETP.GT.AND P0, PT, R2, 0x50, PT ;  /* 0x000000500200780c */ /* 0x000fc40003f04270 */
[----:B------:R-:W-:Y:S02]  /*4a30*/  FSEL R110, R21, -INF , P1 ;  /* 0xff800000156e7808 */ /* 0x000fe40000800000 */
[C---:B------:R-:W-:Y:S02]  /*4a40*/  ISETP.GT.AND P1, PT, R2.reuse, 0x51, PT ;  /* 0x000000510200780c */ /* 0x040fe40003f24270 */
[----:B------:R-:W-:Y:S02]  /*4a50*/  FMNMX.FTZ R133, R11, R133, !PT ;  /* 0x000000850b857209 */ /* 0x000fe40007810000 */
[----:B------:R-:W-:Y:S02]  /*4a60*/  FSEL R92, R17, -INF , P0 ;  /* 0xff800000115c7808 */ /* 0x000fe40000000000 */
[----:B------:R-:W-:Y:S02]  /*4a70*/  ISETP.GT.AND P0, PT, R2, 0x58, PT ;  /* 0x000000580200780c */ /* 0x000fe40003f04270 */
[----:B------:R-:W-:-:S02]  /*4a80*/  FSEL R223, R16, -INF , P1 ;  /* 0xff80000010df7808 */ /* 0x000fc40000800000 */
[----:B------:R-:W-:Y:S02]  /*4a90*/  IMNMX R0, R3, R0, PT ;  /* 0x0000000003007217 */ /* 0x000fe40003800200 */
[----:B------:R-:W-:Y:S02]  /*4aa0*/  ISETP.GT.AND P1, PT, R2, 0x59, PT ;  /* 0x000000590200780c */ /* 0x000fe40003f24270 */
[----:B------:R-:W-:Y:S02]  /*4ab0*/  FMNMX.FTZ R133, R12, R133, !PT ;  /* 0x000000850c857209 */ /* 0x000fe40007810000 */
[----:B------:R-:W-:Y:S02]  /*4ac0*/  FSEL R95, R15, -INF , P0 ;  /* 0xff8000000f5f7808 */ /* 0x000fe40000000000 */
[----:B------:R-:W-:Y:S02]  /*4ad0*/  ISETP.GT.AND P0, PT, R0, RZ, PT ;  /* 0x000000ff0000720c */ /* 0x000fe40003f04270 */
[----:B------:R-:W-:-:S02]  /*4ae0*/  FSEL R107, R14, -INF , P1 ;  /* 0xff8000000e6b7808 */ /* 0x000fc40000800000 */
[----:B------:R-:W-:Y:S02]  /*4af0*/  FMNMX.FTZ R133, R13, R133, !PT ;  /* 0x000000850d857209 */ /* 0x000fe40007810000 */
[----:B------:R-:W-:Y:S02]  /*4b00*/  ISETP.GT.AND P1, PT, R0, 0x1, PT ;  /* 0x000000010000780c */ /* 0x000fe40003f24270 */
[----:B------:R-:W-:Y:S02]  /*4b10*/  FSEL R4, R106, -INF , P0 ;  /* 0xff8000006a047808 */ /* 0x000fe40000000000 */
[----:B------:R-:W-:Y:S02]  /*4b20*/  FMNMX.FTZ R133, R18, R133, !PT ;  /* 0x0000008512857209 */ /* 0x000fe40007810000 */
[----:B------:R-:W-:Y:S02]  /*4b30*/  ISETP.GT.AND P0, PT, R0, 0x8, PT ;  /* 0x000000080000780c */ /* 0x000fe40003f04270 */
[----:B------:R-:W-:-:S02]  /*4b40*/  FSEL R10, R103, -INF , P1 ;  /* 0xff800000670a7808 */ /* 0x000fc40000800000 */
[----:B------:R-:W-:Y:S02]  /*4b50*/  FMNMX.FTZ R133, R19, R133, !PT ;  /* 0x0000008513857209 */ /* 0x000fe40007810000 */
[----:B------:R-:W-:Y:S02]  /*4b60*/  ISETP.GT.AND P1, PT, R0, 0x9, PT ;  /* 0x000000090000780c */ /* 0x000fe40003f24270 */
[----:B------:R-:W-:Y:S02]  /*4b70*/  FSEL R9, R102, -INF , P0 ;  /* 0xff80000066097808 */ /* 0x000fe40000000000 */
[----:B------:R-:W-:Y:S02]  /*4b80*/  FMNMX.FTZ R2, R4, R10, !PT ;  /* 0x0000000a04027209 */ /* 0x000fe40007810000 */
[----:B------:R-:W-:Y:S02]  /*4b90*/  FMNMX.FTZ R133, R76, R133, !PT ;  /* 0x000000854c857209 */ /* 0x000fe40007810000 */
[----:B------:R-:W-:-:S02]  /*4ba0*/  ISETP.GT.AND P0, PT, R0, 0x10, PT ;  /* 0x000000100000780c */ /* 0x000fc40003f04270 */
[----:B------:R-:W-:Y:S02]  /*4bb0*/  FSEL R8, R101, -INF , P1 ;  /* 0xff80000065087808 */ /* 0x000fe40000800000 */
[----:B------:R-:W-:Y:S02]  /*4bc0*/  FMNMX.FTZ R2, R9, R2, !PT ;  /* 0x0000000209027209 */ /* 0x000fe40007810000 */
[----:B------:R-:W-:Y:S02]  /*4bd0*/  FMNMX.FTZ R133, R79, R133, !PT ;  /* 0x000000854f857209 */ /* 0x000fe40007810000 */
[----:B------:R-:W-:Y:S02]  /*4be0*/  ISETP.GT.AND P1, PT, R0, 0x11, PT ;  /* 0x000000110000780c */ /* 0x000fe40003f24270 */
[----:B------:R-:W-:Y:S02]  /*4bf0*/  FSEL R17, R98, -INF , P0 ;  /* 0xff80000062117808 */ /* 0x000fe40000000000 */
[----:B------:R-:W-:-:S02]  /*4c00*/  FMNMX.FTZ R2, R8, R2, !PT ;  /* 0x0000000208027209 */ /* 0x000fc40007810000 */
[----:B------:R-:W-:Y:S02]  /*4c10*/  FMNMX.FTZ R133, R78, R133, !PT ;  /* 0x000000854e857209 */ /* 0x000fe40007810000 */
[C---:B------:R-:W-:Y:S02]  /*4c20*/  ISETP.GT.AND P0, PT, R0.reuse, 0x18, PT ;  /* 0x000000180000780c */ /* 0x040fe40003f04270 */
        /* <DEDUP_REMOVED lines=23> */
[----:B------:R-:W-:Y:S02]  /*4da0*/  ISETP.GT.AND P0, PT, R0, 0x30, PT ;  /* 0x000000300000780c */ /* 0x000fe40003f04270 */
[----:B------:R-:W-:Y:S02]  /*4db0*/  FSEL R72, R60, -INF , P1 ;  /* 0xff8000003c487808 */ /* 0x000fe40000800000 */
[----:B------:R-:W-:Y:S01]  /*4dc0*/  FMNMX.FTZ R2, R73, R2, !PT ;  /* 0x0000000249027209 */ /* 0x000fe20007810000 */
[----:B------:R-:W-:Y:S01]  /*4dd0*/  LDSM.16.MT88.4 R60, [R220+0x800] ;  /* 0x00080000dc3c783b */ /* 0x000fe20000004200 */
[----:B------:R-:W-:Y:S02]  /*4de0*/  FMNMX.FTZ R133, R113, R133, !PT ;  /* 0x0000008571857209 */ /* 0x000fe40007810000 */
        /* <DEDUP_REMOVED lines=13> */
[----:B------:R-:W-:Y:S01]  /*4ec0*/  LDSM.16.MT88.4 R44, [R220] ;  /* 0x00000000dc2c783b */ /* 0x000fe20000004200 */
[----:B------:R-:W-:Y:S02]  /*4ed0*/  FMNMX.FTZ R133, R92, R133, !PT ;  /* 0x000000855c857209 */ /* 0x000fe40007810000 */
[----:B------:R-:W-:Y:S02]  /*4ee0*/  ISETP.GT.AND P0, PT, R0, 0x40, PT ;  /* 0x000000400000780c */ /* 0x000fe40003f04270 */
[----:B------:R-:W-:-:S02]  /*4ef0*/  FSEL R212, R40, -INF , P1 ;  /* 0xff80000028d47808 */ /* 0x000fc40000800000 */
[----:B------:R-:W-:Y:S01]  /*4f00*/  FMNMX.FTZ R2, R213, R2, !PT ;  /* 0x00000002d5027209 */ /* 0x000fe20007810000 */
[----:B------:R-:W-:Y:S01]  /*4f10*/  LDSM.16.MT88.4 R40, [R221] ;  /* 0x00000000dd28783b */ /* 0x000fe20000004200 */
[----:B------:R-:W-:Y:S02]  /*4f20*/  FMNMX.FTZ R133, R223, R133, !PT ;  /* 0x00000085df857209 */ /* 0x000fe40007810000 */
[----:B------:R-:W-:Y:S02]  /*4f30*/  ISETP.GT.AND P1, PT, R0, 0x41, PT ;  /* 0x000000410000780c */ /* 0x000fe40003f24270 */
[----:B------:R-:W-:Y:S02]  /*4f40*/  FSEL R118, R33, -INF , P0 ;  /* 0xff80000021767808 */ /* 0x000fe40000000000 */
[----:B------:R-:W-:Y:S02]  /*4f50*/  FMNMX.FTZ R2, R212, R2, !PT ;  /* 0x00000002d4027209 */ /* 0x000fe40007810000 */
[----:B------:R-:W-:-:S02]  /*4f60*/  FMNMX.FTZ R133, R95, R133, !PT ;  /* 0x000000855f857209 */ /* 0x000fc40007810000 */
[----:B------:R-:W-:Y:S02]  /*4f70*/  ISETP.GT.AND P0, PT, R0, 0x48, PT ;  /* 0x000000480000780c */ /* 0x000fe40003f04270 */
[----:B------:R-:W-:Y:S02]  /*4f80*/  FSEL R117, R32, -INF , P1 ;  /* 0xff80000020757808 */ /* 0x000fe40000800000 */
[----:B------:R-:W-:Y:S01]  /*4f90*/  FMNMX.FTZ R2, R118, R2, !PT ;  /* 0x0000000276027209 */ /* 0x000fe20007810000 */
[----:B------:R-:W-:Y:S01]  /*4fa0*/  LDSM.16.MT88.4 R32, [R217+0x800] ;  /* 0x00080000d920783b */ /* 0x000fe20000004200 */
[----:B------:R-:W-:Y:S02]  /*4fb0*/  FMNMX.FTZ R133, R107, R133, !PT ;  /* 0x000000856b857209 */ /* 0x000fe40007810000 */
[----:B------:R-:W-:Y:S02]  /*4fc0*/  ISETP.GT.AND P1, PT, R0, 0x49, PT ;  /* 0x000000490000780c */ /* 0x000fe40003f24270 */
[----:B------:R-:W-:Y:S01]  /*4fd0*/  FSEL R216, R31, -INF , P0 ;  /* 0xff8000001fd87808 */ /* 0x000fe20000000000 */
[----:B------:R-:W1:Y:S01]  /*4fe0*/  SHFL.BFLY PT, R3, R133, 0x2, 0x1f ;  /* 0x0c401f0085037f89 */ /* 0x000e6200000e0000 */
        /* <DEDUP_REMOVED lines=8> */
[----:B------:R-:W-:Y:S02]  /*5070*/  ISETP.GT.AND P1, PT, R0, 0x58, PT ;  /* 0x000000580000780c */ /* 0x000fe40003f24270 */
[----:B------:R-:W-:Y:S02]  /*5080*/  FSEL R114, R26, -INF , P2 ;  /* 0xff8000001a727808 */ /* 0x000fe40001000000 */
[----:B------:R-:W-:Y:S02]  /*5090*/  FMNMX.FTZ R2, R109, R2, !PT ;  /* 0x000000026d027209 */ /* 0x000fe40007810000 */
[----:B------:R-:W-:Y:S02]  /*50a0*/  ISETP.GT.AND P0, PT, R0, 0x59, PT ;  /* 0x000000590000780c */ /* 0x000fe40003f04270 */
[----:B------:R-:W-:Y:S02]  /*50b0*/  FSEL R119, R23, -INF , P1 ;  /* 0xff80000017777808 */ /* 0x000fe40000800000 */
[----:B------:R-:W-:-:S02]  /*50c0*/  FMNMX.FTZ R0, R114, R2, !PT ;  /* 0x0000000272007209 */ /* 0x000fc40007810000 */
[----:B------:R-:W-:Y:S02]  /*50d0*/  FSEL R121, R22, -INF , P0 ;  /* 0xff80000016797808 */ /* 0x000fe40000000000 */
        /* <DEDUP_REMOVED lines=19> */
[----:B-1----:R-:W-:-:S05]  /*5210*/  FMUL.FTZ R0, R132, c[0x0][0x2d0] ;  /* 0x0000b40084007a20 */ /* 0x002fca0000410000 */
[----:B------:R-:W-:Y:S01]  /*5220*/  FSEL R0, R0, RZ, P0 ;  /* 0x000000ff00007208 */ /* 0x000fe20000000000 */
[----:B--2---:R-:W-:Y:S02]  /*5230*/  FFMA.FTZ R3, R7, c[0x0][0x2d0], -R2 ;  /* 0x0000b40007037a23 */ /* 0x004fe40000010802 */
[----:B---3--:R-:W-:Y:S02]  /*5240*/  FADD.FTZ R123, R71, R70 ;  /* 0x00000046477b7221 */ /* 0x008fe40000010000 */
[----:B------:R1:W2:Y:S02]  /*5250*/  MUFU.EX2 R207, R3 ;  /* 0x0000000300cf7308 */ /* 0x0002a40000000800 */
[----:B-1----:R-:W-:-:S06]  /*5260*/  FFMA.FTZ R3, R12, c[0x0][0x2d0], -R2 ;  /* 0x0000b4000c037a23 */ /* 0x002fcc0000010802 */
[----:B------:R1:W-:Y:S02]  /*5270*/  MUFU.EX2 R209, R3 ;  /* 0x0000000300d17308 */ /* 0x0003e40000000800 */
[----:B-1----:R-:W-:Y:S02]  /*5280*/  FFMA.FTZ R3, R13, c[0x0][0x2d0], -R2 ;  /* 0x0000b4000d037a23 */ /* 0x002fe40000010802 */
[----:B------:R-:W-:Y:S04]  /*5290*/  LDSM.16.MT88.4 R12, [R218] ;  /* 0x00000000da0c783b */ /* 0x000fe80000004200 */
[----:B------:R1:W-:Y:S02]  /*52a0*/  MUFU.EX2 R208, R3 ;  /* 0x0000000300d07308 */ /* 0x0003e40000000800 */
[----:B-1----:R-:W-:-:S02]  /*52b0*/  FFMA.FTZ R3, R4, c[0x0][0x2d0], -R0 ;  /* 0x0000b40004037a23 */ /* 0x002fc40000010800 */
[----:B------:R-:W1:Y:S04]  /*52c0*/  LDSM.16.MT88.4 R4, [R217] ;  /* 0x00000000d904783b */ /* 0x000e680000004200 */
[----:B------:R3:W-:Y:S02]  /*52d0*/  MUFU.EX2 R69, R3 ;  /* 0x0000000300457308 */ /* 0x0007e40000000800 */
[----:B---3--:R-:W-:Y:S01]  /*52e0*/  FFMA.FTZ R3, R10, c[0x0][0x2d0], -R0 ;  /* 0x0000b4000a037a23 */ /* 0x008fe20000010800 */
[----:B--2---:R-:W-:-:S05]  /*52f0*/  F2FP.PACK_AB R10, R206, R207 ;  /* 0x000000cfce0a723e */ /* 0x004fca00000000ff */
[----:B------:R2:W3:Y:S02]  /*5300*/  MUFU.EX2 R68, R3 ;  /* 0x0000000300447308 */ /* 0x0004e40000000800 */
[----:B--2---:R-:W-:Y:S01]  /*5310*/  FFMA.FTZ R3, R9, c[0x0][0x2d0], -R0 ;  /* 0x0000b40009037a23 */ /* 0x004fe20000010800 */
[----:B---3--:R-:W-:-:S05]  /*5320*/  F2FP.PACK_AB R9, R68, R69 ;  /* 0x000000454409723e */ /* 0x008fca00000000ff */
[----:B------:R2:W-:Y:S02]  /*5330*/  MUFU.EX2 R134, R3 ;  /* 0x0000000300867308 */ /* 0x0005e40000000800 */
[----:B--2---:R-:W-:Y:S01]  /*5340*/  FFMA.FTZ R3, R8, c[0x0][0x2d0], -R0 ;  /* 0x0000b40008037a23 */ /* 0x004fe20000010800 */
[----:B------:R-:W-:Y:S01]  /*5350*/  F2FP.PACK_AB R8, R70, R71 ;  /* 0x000000474608723e */ /* 0x000fe200000000ff */
[----:B------:R-:W-:-:S04]  /*5360*/  IMAD.MOV.U32 R70, RZ, RZ, R94 ;  /* 0x000000ffff467224 */ /* 0x000fc800078e005e */
[----:B------:R2:W3:Y:S02]  /*5370*/  MUFU.EX2 R204, R3 ;  /* 0x0000000300cc7308 */ /* 0x0004e40000000800 */
[----:B--2---:R-:W-:Y:S01]  /*5380*/  FFMA.FTZ R3, R18, c[0x0][0x2d0], -R2 ;  /* 0x0000b40012037a23 */ /* 0x004fe20000010802 */
[----:B---3--:R-:W-:-:S05]  /*5390*/  F2FP.PACK_AB R11, R204, R134 ;  /* 0x00000086cc0b723e */ /* 0x008fca00000000ff */
[----:B------:R2:W-:Y:S02]  /*53a0*/  MUFU.EX2 R116, R3 ;  /* 0x0000000300747308 */ /* 0x0005e40000000800 */
[C---:B-1----:R-:W-:Y:S07]  /*53b0*/  HMMA.16816.F32 R36, R8.reuse, R4, RZ ;  /* 0x000000040824723c */ /* 0x042fee00000018ff */
[----:B------:R-:W-:Y:S01]  /*53c0*/  F2FP.PACK_AB R4, R208, R209 ;  /* 0x000000d1d004723e */ /* 0x000fe200000000ff */
[----:B------:R-:W-:Y:S01]  /*53d0*/  HMMA.16816.F32 R20, R8, R6, RZ ;  /* 0x000000060814723c */ /* 0x000fe200000018ff */
[----:B--2---:R-:W-:-:S04]  /*53e0*/  FFMA.FTZ R3, R19, c[0x0][0x2d0], -R2 ;  /* 0x0000b40013037a23 */ /* 0x004fc80000010802 */
[----:B------:R1:W2:Y:S02]  /*53f0*/  MUFU.EX2 R120, R3 ;  /* 0x0000000300787308 */ /* 0x0002a40000000800 */
[----:B-1----:R-:W-:Y:S01]  /*5400*/  FFMA.FTZ R3, R17, c[0x0][0x2d0], -R0 ;  /* 0x0000b40011037a23 */ /* 0x002fe20000010800 */
[----:B--2---:R-:W-:-:S05]  /*5410*/  F2FP.PACK_AB R6, R120, R116 ;  /* 0x000000747806723e */ /* 0x004fca00000000ff */
[----:B------:R1:W-:Y:S02]  /*5420*/  MUFU.EX2 R205, R3 ;  /* 0x0000000300cd7308 */ /* 0x0003e40000000800 */
[--C-:B-1----:R-:W-:Y:S02]  /*5430*/  FFMA.FTZ R3, R16, c[0x0][0x2d0], -R0.reuse ;  /* 0x0000b40010037a23 */ /* 0x102fe40000010800 */
[C---:B------:R-:W-:Y:S04]  /*5440*/  HMMA.16816.F32 R16, R8.reuse, R12, RZ ;  /* 0x0000000c0810723c */ /* 0x040fe800000018ff */
[----:B------:R1:W2:Y:S04]  /*5450*/  MUFU.EX2 R135, R3 ;  /* 0x0000000300877308 */ /* 0x0002a80000000800 */
[----:B------:R-:W-:Y:S01]  /*5460*/  HMMA.16816.F32 R12, R8, R14, RZ ;  /* 0x0000000e080c723c */ /* 0x000fe200000018ff */
[----:B-1----:R-:W-:Y:S01]  /*5470*/  FFMA.FTZ R3, R24, c[0x0][0x2d0], -R0 ;  /* 0x0000b40018037a23 */ /* 0x002fe20000010800 */
[----:B--2---:R-:W-:-:S03]  /*5480*/  F2FP.PACK_AB R5, R135, R205 ;  /* 0x000000cd8705723e */ /* 0x004fc600000000ff */
[----:B------:R1:W2:Y:S02]  /*5490*/  MUFU.EX2 R93, R3 ;  /* 0x00000003005d7308 */ /* 0x0002a40000000800 */
[----:B-1----:R-:W-:Y:S01]  /*54a0*/  FFMA.FTZ R3, R25, c[0x0][0x2d0], -R0 ;  /* 0x0000b40019037a23 */ /* 0x002fe20000010800 */
[-C--:B--2---:R-:W-:Y:S01]  /*54b0*/  MOV R71, R93.reuse ;  /* 0x0000005d00477202 */ /* 0x084fe20000000f00 */
[----:B------:R-:W-:Y:S04]  /*54c0*/  HMMA.16816.F32 R24, R8, R40, RZ ;  /* 0x000000280818723c */ /* 0x000fe800000018ff */
[----:B------:R-:W1:Y:S02]  /*54d0*/  MUFU.EX2 R108, R3 ;  /* 0x00000003006c7308 */ /* 0x000e640000000800 */
[----:B-1----:R-:W-:Y:S01]  /*54e0*/  F2FP.PACK_AB R7, R108, R93 ;  /* 0x0000005d6c07723e */ /* 0x002fe200000000ff */
[----:B------:R-:W-:-:S06]  /*54f0*/  FFMA.FTZ R3, R76, c[0x0][0x2d0], -R2 ;  /* 0x0000b4004c037a23 */ /* 0x000fcc0000010802 */
[C---:B------:R-:W-:Y:S08]  /*5500*/  HMMA.16816.F32 R200, R4.reuse, R28, R16 ;  /* 0x0000001c04c8723c */ /* 0x040ff00000001810 */
[----:B------:R-:W-:Y:S01]  /*5510*/  HMMA.16816.F32 R196, R4, R30, R12 ;  /* 0x0000001e04c4723c */ /* 0x000fe2000000180c */
[----:B------:R-:W1:Y:S07]  /*5520*/  LDSM.16.MT88.4 R28, [R218+0x3000] ;  /* 0x00300000da1c783b */ /* 0x000e6e0000004200 */
[----:B------:R-:W-:Y:S01]  /*5530*/  HMMA.16816.F32 R16, R8, R42, RZ ;  /* 0x0000002a0810723c */ /* 0x000fe200000018ff */
[----:B------:R-:W-:Y:S07]  /*5540*/  LDSM.16.MT88.4 R40, [R221+0x3000] ;  /* 0x00300000dd28783b */ /* 0x000fee0000004200 */
[C---:B------:R-:W-:Y:S01]  /*5550*/  HMMA.16816.F32 R88, R4.reuse, R32, R36 ;  /* 0x000000200458723c */ /* 0x040fe20000001824 */
[----:B------:R-:W-:Y:S07]  /*5560*/  LDSM.16.MT88.4 R36, [R217+0x6000] ;  /* 0x00600000d924783b */ /* 0x000fee0000004200 */
[----:B------:R-:W-:Y:S01]  /*5570*/  HMMA.16816.F32 R84, R4, R34, R20 ;  /* 0x000000220454723c */ /* 0x000fe20000001814 */
[----:B------:R-:W2:Y:S07]  /*5580*/  LDSM.16.MT88.4 R32, [R217+0x3800] ;  /* 0x00380000d920783b */ /* 0x000eae0000004200 */
[----:B------:R-:W-:Y:S08]  /*5590*/  HMMA.16816.F32 R12, R8, R44, RZ ;  /* 0x0000002c080c723c */ /* 0x000ff000000018ff */
[C---:B------:R-:W-:Y:S08]  /*55a0*/  HMMA.16816.F32 R80, R4.reuse, R48, R24 ;  /* 0x000000300450723c */ /* 0x040ff00000001818 */
[----:B------:R-:W-:Y:S01]  /*55b0*/  HMMA.16816.F32 R188, R4, R50, R16 ;  /* 0x0000003204bc723c */ /* 0x000fe20000001810 */
[----:B------:R-:W-:Y:S07]  /*55c0*/  LDSM.16.MT88.4 R48, [R221+0x3800] ;  /* 0x00380000dd30783b */ /* 0x000fee0000004200 */
[C---:B------:R-:W-:Y:S01]  /*55d0*/  HMMA.16816.F32 R24, R8.reuse, R46, RZ ;  /* 0x0000002e0818723c */ /* 0x040fe200000018ff */
[----:B------:R-:W3:Y:S07]  /*55e0*/  LDSM.16.MT88.4 R44, [R220+0x3000] ;  /* 0x00300000dc2c783b */ /* 0x000eee0000004200 */
[C---:B------:R-:W-:Y:S08]  /*55f0*/  HMMA.16816.F32 R20, R8.reuse, R56, RZ ;  /* 0x000000380814723c */ /* 0x040ff000000018ff */
[----:B------:R-:W-:Y:S01]  /*5600*/  HMMA.16816.F32 R16, R8, R58, RZ ;  /* 0x0000003a0810723c */ /* 0x000fe200000018ff */
[----:B------:R-:W-:Y:S07]  /*5610*/  LDSM.16.MT88.4 R56, [R218+0x6000] ;  /* 0x00600000da38783b */ /* 0x000fee0000004200 */
[----:B------:R-:W-:Y:S08]  /*5620*/  HMMA.16816.F32 R192, R4, R60, R12 ;  /* 0x0000003c04c0723c */ /* 0x000ff0000000180c */
[----:B-1----:R-:W-:Y:S08]  /*5630*/  HMMA.16816.F32 R12, R8, R28, RZ ;  /* 0x0000001c080c723c */ /* 0x002ff000000018ff */
[C---:B--2---:R-:W-:Y:S08]  /*5640*/  HMMA.16816.F32 R180, R4.reuse, R32, R20 ;  /* 0x0000002004b4723c */ /* 0x044ff00000001814 */
[----:B------:R-:W-:Y:S01]  /*5650*/  HMMA.16816.F32 R172, R4, R34, R16 ;  /* 0x0000002204ac723c */ /* 0x000fe20000001810 */
[----:B------:R-:W1:Y:S07]  /*5660*/  LDSM.16.MT88.4 R32, [R220+0x3800] ;  /* 0x00380000dc20783b */ /* 0x000e6e0000004200 */
[----:B------:R-:W-:Y:S08]  /*5670*/  HMMA.16816.F32 R28, R8, R30, RZ ;  /* 0x0000001e081c723c */ /* 0x000ff000000018ff */
[C---:B------:R-:W-:Y:S01]  /*5680*/  HMMA.16816.F32 R184, R4.reuse, R62, R24 ;  /* 0x0000003e04b8723c */ /* 0x040fe20000001818 */
[----:B------:R-:W2:Y:S07]  /*5690*/  LDSM.16.MT88.4 R60, [R217+0x6800] ;  /* 0x00680000d93c783b */ /* 0x000eae0000004200 */
[----:B------:R-:W-:Y:S08]  /*56a0*/  HMMA.16816.F32 R168, R4, R52, R12 ;  /* 0x0000003404a8723c */ /* 0x000ff0000000180c */
[C---:B---3--:R-:W-:Y:S08]  /*56b0*/  HMMA.16816.F32 R16, R8.reuse, R44, RZ ;  /* 0x0000002c0810723c */ /* 0x048ff000000018ff */
[C---:B------:R-:W-:Y:S01]  /*56c0*/  HMMA.16816.F32 R12, R8.reuse, R46, RZ ;  /* 0x0000002e080c723c */ /* 0x040fe200000018ff */
[----:B------:R-:W-:Y:S07]  /*56d0*/  LDSM.16.MT88.4 R44, [R220+0x6000] ;  /* 0x00600000dc2c783b */ /* 0x000fee0000004200 */
[C---:B------:R-:W-:Y:S08]  /*56e0*/  HMMA.16816.F32 R20, R8.reuse, R42, RZ ;  /* 0x0000002a0814723c */ /* 0x040ff000000018ff */
[----:B------:R-:W-:Y:S01]  /*56f0*/  HMMA.16816.F32 R24, R8, R40, RZ ;  /* 0x000000280818723c */ /* 0x000fe200000018ff */
[----:B------:R-:W3:Y:S07]  /*5700*/  LDSM.16.MT88.4 R40, [R218+0x6800] ;  /* 0x00680000da28783b */ /* 0x000eee0000004200 */
[----:B------:R-:W-:Y:S01]  /*5710*/  HMMA.16816.F32 R160, R4, R54, R28 ;  /* 0x0000003604a0723c */ /* 0x000fe2000000181c */
[----:B------:R-:W4:Y:S07]  /*5720*/  LDSM.16.MT88.4 R52, [R221+0x6800] ;  /* 0x00680000dd34783b */ /* 0x000f2e0000004200 */
[----:B------:R-:W-:Y:S08]  /*5730*/  HMMA.16816.F32 R28, R8, R36, RZ ;  /* 0x00000024081c723c */ /* 0x000ff000000018ff */
[C---:B-1----:R-:W-:Y:S08]  /*5740*/  HMMA.16816.F32 R156, R4.reuse, R32, R16 ;  /* 0x00000020049c723c */ /* 0x042ff00000001810 */
[C---:B------:R-:W-:Y:S01]  /*5750*/  HMMA.16816.F32 R148, R4.reuse, R34, R12 ;  /* 0x000000220494723c */ /* 0x040fe2000000180c */
[----:B------:R-:W1:Y:S07]  /*5760*/  LDSM.16.MT88.4 R32, [R220+0x6800] ;  /* 0x00680000dc20783b */ /* 0x000e6e0000004200 */
[----:B------:R-:W-:Y:S08]  /*5770*/  HMMA.16816.F32 R152, R4, R50, R20 ;  /* 0x000000320498723c */ /* 0x000ff00000001814 */
[C---:B------:R-:W-:Y:S08]  /*5780*/  HMMA.16816.F32 R16, R8.reuse, R58, RZ ;  /* 0x0000003a0810723c */ /* 0x040ff000000018ff */
[C---:B------:R-:W-:Y:S07]  /*5790*/  HMMA.16816.F32 R12, R8.reuse, R64, RZ ;  /* 0x00000040080c723c */ /* 0x040fee00000018ff */
[----:B------:R-:W-:Y:S01]  /*57a0*/  MOV R65, R122 ;  /* 0x0000007a00417202 */ /* 0x000fe20000000f00 */
[----:B------:R-:W-:Y:S01]  /*57b0*/  HMMA.16816.F32 R20, R8, R56, RZ ;  /* 0x000000380814723c */ /* 0x000fe200000018ff */
[----:B------:R-:W-:-:S02]  /*57c0*/  FADD.FTZ R122, R69, R68 ;  /* 0x00000044457a7221 */ /* 0x000fc40000010000 */
[----:B------:R-:W-:-:S05]  /*57d0*/  IMAD.MOV.U32 R69, RZ, RZ, R92 ;  /* 0x000000ffff457224 */ /* 0x000fca00078e005c */
[----:B------:R-:W-:Y:S08]  /*57e0*/  HMMA.16816.F32 R164, R4, R48, R24 ;  /* 0x0000003004a4723c */ /* 0x000ff00000001818 */
[----:B------:R-:W-:Y:S01]  /*57f0*/  HMMA.16816.F32 R24, R8, R38, RZ ;  /* 0x000000260818723c */ /* 0x000fe200000018ff */
[----:B------:R-:W-:Y:S07]  /*5800*/  LDSM.16.MT88.4 R36, [R218+0x9000] ;  /* 0x00900000da24783b */ /* 0x000fee0000004200 */
[C---:B--2---:R-:W-:Y:S01]  /*5810*/  HMMA.16816.F32 R56, R4.reuse, R60, R28 ;  /* 0x0000003c0438723c */ /* 0x044fe2000000181c */
[----:B------:R-:W2:Y:S06]  /*5820*/  LDSM.16.MT88.4 R28, [R217+0x9000] ;  /* 0x00900000d91c783b */ /* 0x000eac0000004200 */
[----:B------:R-:W-:Y:S01]  /*5830*/  IMAD.MOV.U32 R60, RZ, RZ, R119 ;  /* 0x000000ffff3c7224 */ /* 0x000fe200078e0077 */
[----:B---3--:R-:W-:Y:S01]  /*5840*/  HMMA.16816.F32 R96, R4, R42, R16 ;  /* 0x0000002a0460723c */ /* 0x008fe20000001810 */
[----:B------:R-:W-:-:S02]  /*5850*/  IMAD.MOV.U32 R61, RZ, RZ, R121 ;  /* 0x000000ffff3d7224 */ /* 0x000fc400078e0079 */
[----:B------:R3:W-:Y:S05]  /*5860*/  MUFU.EX2 R121, R3 ;  /* 0x0000000300797308 */ /* 0x0007ea0000000800 */
[C---:B----4-:R-:W-:Y:S08]  /*5870*/  HMMA.16816.F32 R140, R4.reuse, R52, R12 ;  /* 0x00000034048c723c */ /* 0x050ff0000000180c */
[----:B------:R-:W-:Y:S01]  /*5880*/  HMMA.16816.F32 R176, R4, R40, R20 ;  /* 0x0000002804b0723c */ /* 0x000fe20000001814 */
[----:B---3--:R-:W-:-:S07]  /*5890*/  FFMA.FTZ R3, R79, c[0x0][0x2d0], -R2 ;  /* 0x0000b4004f037a23 */ /* 0x008fce0000010802 */
[C---:B------:R-:W-:Y:S08]  /*58a0*/  HMMA.16816.F32 R16, R8.reuse, R44, RZ ;  /* 0x0000002c0810723c */ /* 0x040ff000000018ff */
[C---:B------:R-:W-:Y:S08]  /*58b0*/  HMMA.16816.F32 R12, R8.reuse, R46, RZ ;  /* 0x0000002e080c723c */ /* 0x040ff000000018ff */
[----:B------:R-:W-:Y:S07]  /*58c0*/  HMMA.16816.F32 R20, R8, R66, RZ ;  /* 0x000000420814723c */ /* 0x000fee00000018ff */
[----:B------:R-:W-:Y:S01]  /*58d0*/  IMAD.MOV.U32 R67, RZ, RZ, R117 ;  /* 0x000000ffff437224 */ /* 0x000fe200078e0075 */
[C---:B------:R-:W-:Y:S01]  /*58e0*/  HMMA.16816.F32 R144, R4.reuse, R62, R24 ;  /* 0x0000003e0490723c */ /* 0x040fe20000001818 */
[----:B------:R-:W3:Y:S01]  /*58f0*/  LDSM.16.MT88.4 R24, [R217+0x9800] ;  /* 0x00980000d918783b */ /* 0x000ee20000004200 */
[----:B------:R-:W-:Y:S01]  /*5900*/  IMAD.MOV.U32 R66, RZ, RZ, R116 ;  /* 0x000000ffff427224 */ /* 0x000fe200078e0074 */
[----:B------:R4:W2:Y:S04]  /*5910*/  MUFU.EX2 R63, R3 ;  /* 0x00000003003f7308 */ /* 0x0008a80000000800 */
[----:B------:R-:W-:Y:S01]  /*5920*/  MOV R62, R118 ;  /* 0x00000076003e7202 */ /* 0x000fe20000000f00 */
[C---:B-1----:R-:W-:Y:S08]  /*5930*/  HMMA.16816.F32 R128, R4.reuse, R32, R16 ;  /* 0x000000200480723c */ /* 0x042ff00000001810 */
[----:B------:R-:W-:Y:S01]  /*5940*/  HMMA.16816.F32 R124, R4, R34, R12 ;  /* 0x00000022047c723c */ /* 0x000fe2000000180c */
[----:B------:R-:W1:Y:S01]  /*5950*/  LDSM.16.MT88.4 R32, [R218+0x9800] ;  /* 0x00980000da20783b */ /* 0x000e620000004200 */
[----:B----4-:R-:W-:-:S04]  /*5960*/  FFMA.FTZ R3, R78, c[0x0][0x2d0], -R2 ;  /* 0x0000b4004e037a23 */ /* 0x010fc80000010802 */
[----:B------:R4:W-:Y:S02]  /*5970*/  MUFU.EX2 R222, R3 ;  /* 0x0000000300de7308 */ /* 0x0009e40000000800 */
[----:B------:R-:W-:Y:S08]  /*5980*/  HMMA.16816.F32 R136, R4, R54, R20 ;  /* 0x000000360488723c */ /* 0x000ff00000001814 */
[C---:B--2---:R-:W-:Y:S07]  /*5990*/  HMMA.16816.F32 R20, R8.reuse, R28, RZ ;  /* 0x0000001c0814723c */ /* 0x044fee00000018ff */
[----:B------:R-:W-:Y:S01]  /*59a0*/  MOV R29, R115 ;  /* 0x00000073001d7202 */ /* 0x000fe20000000f00 */
[----:B------:R-:W-:Y:S01]  /*59b0*/  HMMA.16816.F32 R16, R8, R30, RZ ;  /* 0x0000001e0810723c */ /* 0x000fe200000018ff */
[----:B------:R-:W-:-:S02]  /*59c0*/  IMAD.MOV.U32 R28, RZ, RZ, R114 ;  /* 0x000000ffff1c7224 */ /* 0x000fc400078e0072 */
[----:B----4-:R-:W-:-:S04]  /*59d0*/  FFMA.FTZ R3, R77, c[0x0][0x2d0], -R2 ;  /* 0x0000b4004d037a23 */ /* 0x010fc80000010802 */
[----:B------:R-:W-:Y:S01]  /*59e0*/  IMAD.MOV.U32 R31, RZ, RZ, R113 ;  /* 0x000000ffff1f7224 */ /* 0x000fe200078e0071 */
[----:B------:R-:W-:Y:S01]  /*59f0*/  HMMA.16816.F32 R12, R8, R36, RZ ;  /* 0x00000024080c723c */ /* 0x000fe200000018ff */
[----:B------:R-:W-:Y:S01]  /*5a00*/  MOV R30, R112 ;  /* 0x00000070001e7202 */ /* 0x000fe20000000f00 */
[----:B------:R2:W-:Y:S06]  /*5a10*/  MUFU.EX2 R64, R3 ;  /* 0x0000000300407308 */ /* 0x0005ec0000000800 */
[C---:B---3--:R-:W-:Y:S01]  /*5a20*/  HMMA.16816.F32 R116, R4.reuse, R24, R20 ;  /* 0x000000180474723c */ /* 0x048fe20000001814 */
[----:B------:R-:W3:Y:S06]  /*5a30*/  LDSM.16.MT88.4 R20, [R221+0x9000] ;  /* 0x00900000dd14783b */ /* 0x000eec0000004200 */
[----:B------:R-:W-:Y:S01]  /*5a40*/  IMAD.MOV.U32 R25, RZ, RZ, R110 ;  /* 0x000000ffff197224 */ /* 0x000fe200078e006e */
[----:B------:R-:W-:Y:S01]  /*5a50*/  HMMA.16816.F32 R112, R4, R26, R16 ;  /* 0x0000001a0470723c */ /* 0x000fe20000001810 */
[----:B------:R-:W-:Y:S01]  /*5a60*/  IMAD.MOV.U32 R24, RZ, RZ, R109 ;  /* 0x000000ffff187224 */ /* 0x000fe200078e006d */
[----:B------:R-:W4:Y:S01]  /*5a70*/  LDSM.16.MT88.4 R16, [R221+0x9800] ;  /* 0x00980000dd10783b */ /* 0x000f220000004200 */
[----:B--2---:R-:W-:-:S04]  /*5a80*/  FFMA.FTZ R3, R75, c[0x0][0x2d0], -R0 ;  /* 0x0000b4004b037a23 */ /* 0x004fc80000010800 */
[----:B------:R-:W-:Y:S01]  /*5a90*/  MOV R27, R111 ;  /* 0x0000006f001b7202 */ /* 0x000fe20000000f00 */
[----:B------:R-:W-:Y:S02]  /*5aa0*/  IMAD.MOV.U32 R26, RZ, RZ, R108 ;  /* 0x000000ffff1a7224 */ /* 0x000fe400078e006c */
[----:B-1----:R-:W-:Y:S07]  /*5ab0*/  HMMA.16816.F32 R108, R4, R32, R12 ;  /* 0x00000020046c723c */ /* 0x002fee000000180c */
[----:B------:R-:W-:Y:S01]  /*5ac0*/  MOV R32, R107 ;  /* 0x0000006b00207202 */ /* 0x000fe20000000f00 */
[----:B------:R-:W-:Y:S01]  /*5ad0*/  HMMA.16816.F32 R12, R8, R38, RZ ;  /* 0x00000026080c723c */ /* 0x000fe200000018ff */
[----:B------:R-:W-:-:S02]  /*5ae0*/  IMAD.MOV.U32 R33, RZ, RZ, R120 ;  /* 0x000000ffff217224 */ /* 0x000fc400078e0078 */
[----:B------:R1:W-:Y:S02]  /*5af0*/  MUFU.EX2 R120, R3 ;  /* 0x0000000300787308 */ /* 0x0003e40000000800 */
[----:B-1----:R-:W-:-:S06]  /*5b00*/  FFMA.FTZ R3, R74, c[0x0][0x2d0], -R0 ;  /* 0x0000b4004a037a23 */ /* 0x002fcc0000010800 */
[----:B------:R1:W2:Y:S11]  /*5b10*/  MUFU.EX2 R219, R3 ;  /* 0x0000000300db7308 */ /* 0x0002b60000000800 */
[----:B------:R-:W-:Y:S02]  /*5b20*/  @!UPT UIADD3 URZ, URZ, URZ, URZ ;  /* 0x0000003f3f3ff290 */ /* 0x000fe4000fffe03f */
[----:B------:R-:W-:Y:S07]  /*5b30*/  HMMA.16816.F32 R104, R4, R34, R12 ;  /* 0x000000220468723c */ /* 0x000fee000000180c */
[----:B------:R-:W-:Y:S01]  /*5b40*/  IMAD.MOV.U32 R35, RZ, RZ, R95 ;  /* 0x000000ffff237224 */ /* 0x000fe200078e005f */
[----:B---3--:R-:W-:Y:S01]  /*5b50*/  HMMA.16816.F32 R12, R8, R20, RZ ;  /* 0x00000014080c723c */ /* 0x008fe200000018ff */
[----:B-1----:R-:W-:-:S04]  /*5b60*/  FFMA.FTZ R3, R73, c[0x0][0x2d0], -R0 ;  /* 0x0000b40049037a23 */ /* 0x002fc80000010800 */
[----:B------:R1:W-:Y:S11]  /*5b70*/  MUFU.EX2 R34, R3 ;  /* 0x0000000300227308 */ /* 0x0003f60000000800 */
[----:B------:R-:W-:Y:S08]  /*5b80*/  @!UPT UIADD3 URZ, URZ, URZ, URZ ;  /* 0x0000003f3f3ff290 */ /* 0x000ff0000fffe03f */
[----:B----4-:R-:W-:Y:S01]  /*5b90*/  HMMA.16816.F32 R100, R4, R16, R12 ;  /* 0x000000100464723c */ /* 0x010fe2000000180c */
[----:B-1----:R-:W-:-:S04]  /*5ba0*/  FFMA.FTZ R3, R72, c[0x0][0x2d0], -R0 ;  /* 0x0000b40048037a23 */ /* 0x002fc80000010800 */
[----:B------:R1:W3:Y:S03]  /*5bb0*/  MUFU.EX2 R68, R3 ;  /* 0x0000000300447308 */ /* 0x0002e60000000800 */
[----:B------:R-:W-:Y:S01]  /*5bc0*/  HMMA.16816.F32 R12, R8, R22, RZ ;  /* 0x00000016080c723c */ /* 0x000fe200000018ff */
[----:B-1----:R-:W-:-:S04]  /*5bd0*/  IMAD.MOV.U32 R3, RZ, RZ, R65 ;  /* 0x000000ffff037224 */ /* 0x002fc800078e0041 */
[----:B------:R-:W-:Y:S11]  /*5be0*/  FFMA.FTZ R3, R3, c[0x0][0x2d0], -R2 ;  /* 0x0000b40003037a23 */ /* 0x000ff60000010802 */
[----:B------:R-:W-:Y:S08]  /*5bf0*/  @!UPT UIADD3 URZ, URZ, URZ, URZ ;  /* 0x0000003f3f3ff290 */ /* 0x000ff0000fffe03f */
[----:B------:R-:W-:Y:S01]  /*5c00*/  HMMA.16816.F32 R92, R4, R18, R12 ;  /* 0x00000012045c723c */ /* 0x000fe2000000180c */
[----:B------:R-:W1:Y:S07]  /*5c10*/  LDSM.16.MT88.4 R12, [R220+0x9000] ;  /* 0x00900000dc0c783b */ /* 0x000e6e0000004200 */
[C---:B-1----:R-:W-:Y:S08]  /*5c20*/  HMMA.16816.F32 R16, R8.reuse, R12, RZ ;  /* 0x0000000c0810723c */ /* 0x042ff000000018ff */
[----:B------:R-:W-:Y:S01]  /*5c30*/  HMMA.16816.F32 R8, R8, R14, RZ ;  /* 0x0000000e0808723c */ /* 0x000fe200000018ff */
[----:B------:R-:W1:Y:S11]  /*5c40*/  LDSM.16.MT88.4 R12, [R220+0x9800] ;  /* 0x00980000dc0c783b */ /* 0x000e760000004200 */
[----:B------:R-:W-:Y:S04]  /*5c50*/  @!UPT UIADD3 URZ, URZ, URZ, URZ ;  /* 0x0000003f3f3ff290 */ /* 0x000fe8000fffe03f */
[C---:B-1----:R-:W-:Y:S08]  /*5c60*/  HMMA.16816.F32 R52, R4.reuse, R12, R16 ;  /* 0x0000000c0434723c */ /* 0x042ff00000001810 */
[----:B------:R-:W-:Y:S01]  /*5c70*/  HMMA.16816.F32 R12, R4, R14, R8 ;  /* 0x0000000e040c723c */ /* 0x000fe20000001808 */
[----:B------:R-:W1:Y:S06]  /*5c80*/  LDSM.16.MT88.4 R8, [R217+0x1000] ;  /* 0x00100000d908783b */ /* 0x000e6c0000004200 */
[----:B------:R-:W-:-:S02]  /*5c90*/  F2FP.PACK_AB R4, R63, R121 ;  /* 0x000000793f04723e */ /* 0x000fc400000000ff */
[----:B--2---:R-:W-:Y:S02]  /*5ca0*/  F2FP.PACK_AB R5, R219, R120 ;  /* 0x00000078db05723e */ /* 0x004fe400000000ff */
[----:B------:R-:W-:Y:S02]  /*5cb0*/  F2FP.PACK_AB R6, R64, R222 ;  /* 0x000000de4006723e */ /* 0x000fe400000000ff */
[----:B---3--:R-:W-:-:S07]  /*5cc0*/  F2FP.PACK_AB R7, R68, R34 ;  /* 0x000000224407723e */ /* 0x008fce00000000ff */
[C---:B-1----:R-:W-:Y:S08]  /*5cd0*/  HMMA.16816.F32 R88, R4.reuse, R8, R88 ;  /* 0x000000080458723c */ /* 0x042ff00000001858 */
[C---:B------:R-:W-:Y:S01]  /*5ce0*/  HMMA.16816.F32 R48, R4.reuse, R10, R84 ;  /* 0x0000000a0430723c */ /* 0x040fe20000001854 */
[----:B------:R-:W1:Y:S07]  /*5cf0*/  LDSM.16.MT88.4 R8, [R218+0x1000] ;  /* 0x00100000da08783b */ /* 0x000e6e0000004200 */
[C---:B-1----:R-:W-:Y:S07]  /*5d00*/  HMMA.16816.F32 R84, R4.reuse, R8, R200 ;  /* 0x000000080454723c */ /* 0x042fee00000018c8 */
[----:B------:R-:W-:Y:S01]  /*5d10*/  MOV R203, R64 ;  /* 0x0000004000cb7202 */ /* 0x000fe20000000f00 */
[----:B------:R-:W-:Y:S01]  /*5d20*/  HMMA.16816.F32 R44, R4, R10, R196 ;  /* 0x0000000a042c723c */ /* 0x000fe200000018c4 */
[----:B------:R-:W1:Y:S01]  /*5d30*/  LDSM.16.MT88.4 R8, [R221+0x1000] ;  /* 0x00100000dd08783b */ /* 0x000e620000004200 */
[----:B------:R-:W-:Y:S01]  /*5d40*/  MOV R200, R63 ;  /* 0x0000003f00c87202 */ /* 0x000fe20000000f00 */
[----:B------:R-:W-:-:S02]  /*5d50*/  IMAD.MOV.U32 R201, RZ, RZ, R60 ;  /* 0x000000ffffc97224 */ /* 0x000fc400078e003c */
[----:B------:R-:W-:Y:S02]  /*5d60*/  IMAD.MOV.U32 R202, RZ, RZ, R61 ;  /* 0x000000ffffca7224 */ /* 0x000fe400078e003d */
[----:B------:R-:W-:Y:S01]  /*5d70*/  IMAD.MOV.U32 R196, RZ, RZ, R29 ;  /* 0x000000ffffc47224 */ /* 0x000fe200078e001d */
[----:B------:R-:W-:Y:S01]  /*5d80*/  MOV R197, R66 ;  /* 0x0000004200c57202 */ /* 0x000fe20000000f00 */
[----:B------:R-:W-:Y:S02]  /*5d90*/  IMAD.MOV.U32 R198, RZ, RZ, R67 ;  /* 0x000000ffffc67224 */ /* 0x000fe400078e0043 */
[----:B------:R-:W-:Y:S01]  /*5da0*/  IMAD.MOV.U32 R199, RZ, RZ, R62 ;  /* 0x000000ffffc77224 */ /* 0x000fe200078e003e */
[C---:B-1----:R-:W-:Y:S08]  /*5db0*/  HMMA.16816.F32 R80, R4.reuse, R8, R80 ;  /* 0x000000080450723c */ /* 0x042ff00000001850 */
[----:B------:R-:W-:Y:S01]  /*5dc0*/  HMMA.16816.F32 R40, R4, R10, R188 ;  /* 0x0000000a0428723c */ /* 0x000fe200000018bc */
[----:B------:R-:W1:Y:S06]  /*5dd0*/  LDSM.16.MT88.4 R8, [R220+0x1000] ;  /* 0x00100000dc08783b */ /* 0x000e6c0000004200 */
[----:B------:R-:W-:Y:S01]  /*5de0*/  IMAD.MOV.U32 R189, RZ, RZ, R30 ;  /* 0x000000ffffbd7224 */ /* 0x000fe200078e001e */
[----:B------:R-:W-:Y:S01]  /*5df0*/  MOV R190, R31 ;  /* 0x0000001f00be7202 */ /* 0x000fe20000000f00 */
[----:B------:R-:W-:-:S02]  /*5e00*/  IMAD.MOV.U32 R191, RZ, RZ, R28 ;  /* 0x000000ffffbf7224 */ /* 0x000fc400078e001c */
[----:B------:R-:W-:Y:S01]  /*5e10*/  IMAD.MOV.U32 R188, RZ, RZ, R25 ;  /* 0x000000ffffbc7224 */ /* 0x000fe200078e0019 */
[C---:B-1----:R-:W-:Y:S07]  /*5e20*/  HMMA.16816.F32 R76, R4.reuse, R8, R192 ;  /* 0x00000008044c723c */ /* 0x042fee00000018c0 */
[----:B------:R-:W-:Y:S01]  /*5e30*/  MOV R195, R34 ;  /* 0x0000002200c37202 */ /* 0x000fe20000000f00 */
[----:B------:R-:W-:Y:S01]  /*5e40*/  HMMA.16816.F32 R36, R4, R10, R184 ;  /* 0x0000000a0424723c */ /* 0x000fe200000018b8 */
[----:B------:R-:W1:Y:S01]  /*5e50*/  LDSM.16.MT88.4 R8, [R217+0x4000] ;  /* 0x00400000d908783b */ /* 0x000e620000004200 */
[----:B------:R-:W-:Y:S01]  /*5e60*/  MOV R192, R68 ;  /* 0x0000004400c07202 */ /* 0x000fe20000000f00 */
[----:B------:R-:W-:-:S02]  /*5e70*/  IMAD.MOV.U32 R193, RZ, RZ, R71 ;  /* 0x000000ffffc17224 */ /* 0x000fc400078e0047 */
[----:B------:R-:W-:Y:S02]  /*5e80*/  IMAD.MOV.U32 R194, RZ, RZ, R70 ;  /* 0x000000ffffc27224 */ /* 0x000fe400078e0046 */
[----:B------:R-:W-:Y:S01]  /*5e90*/  MOV R184, R33 ;  /* 0x0000002100b87202 */ /* 0x000fe20000000f00 */
[----:B------:R-:W-:Y:S01]  /*5ea0*/  IMAD.MOV.U32 R185, RZ, RZ, R26 ;  /* 0x000000ffffb97224 */ /* 0x000fe200078e001a */
[----:B------:R-:W-:Y:S01]  /*5eb0*/  MOV R187, R24 ;  /* 0x0000001800bb7202 */ /* 0x000fe20000000f00 */
[----:B------:R-:W-:Y:S01]  /*5ec0*/  IMAD.MOV.U32 R186, RZ, RZ, R27 ;  /* 0x000000ffffba7224 */ /* 0x000fe200078e001b */
[----:B-1----:R-:W-:Y:S07]  /*5ed0*/  HMMA.16816.F32 R72, R4, R8, R180 ;  /* 0x000000080448723c */ /* 0x002fee00000018b4 */
[----:B------:R-:W-:-:S02]  /*5ee0*/  IMAD.MOV.U32 R182, RZ, RZ, R35 ;  /* 0x000000ffffb67224 */ /* 0x000fc400078e0023 */
[----:B------:R-:W-:Y:S02]  /*5ef0*/  IMAD.MOV.U32 R181, RZ, RZ, R32 ;  /* 0x000000ffffb57224 */ /* 0x000fe400078e0020 */
[C---:B------:R-:W-:Y:S01]  /*5f00*/  HMMA.16816.F32 R32, R4.reuse, R10, R172 ;  /* 0x0000000a0420723c */ /* 0x040fe200000018ac */
[----:B------:R-:W1:Y:S01]  /*5f10*/  LDSM.16.MT88.4 R8, [R218+0x4000] ;  /* 0x00400000da08783b */ /* 0x000e620000004200 */
[----:B------:R-:W-:Y:S02]  /*5f20*/  IMAD.MOV.U32 R183, RZ, RZ, R69 ;  /* 0x000000ffffb77224 */ /* 0x000fe400078e0045 */
[----:B------:R-:W-:Y:S01]  /*5f30*/  IMAD.MOV.U32 R180, RZ, RZ, R181 ;  /* 0x000000ffffb47224 */ /* 0x000fe200078e00b5 */
[----:B------:R-:W-:Y:S01]  /*5f40*/  MOV R181, R182 ;  /* 0x000000b600b57202 */ /* 0x000fe20000000f00 */
[----:B------:R-:W-:Y:S02]  /*5f50*/  IMAD.MOV.U32 R182, RZ, RZ, R223 ;  /* 0x000000ffffb67224 */ /* 0x000fe400078e00df */
        /* <DEDUP_REMOVED lines=37> */
[----:B------:R-:W-:-:S02]  /*61b0*/  MOV R119, R190 ;  /* 0x000000be00777202 */ /* 0x000fc40000000f00 */
[----:B------:R-:W-:Y:S01]  /*61c0*/  MOV R116, R187 ;  /* 0x000000bb00747202 */ /* 0x000fe20000000f00 */
[----:B------:R-:W-:Y:S02]  /*61d0*/  IMAD.MOV.U32 R187, RZ, RZ, R199 ;  /* 0x000000ffffbb7224 */ /* 0x000fe400078e00c7 */
[C---:B-1----:R-:W-:Y:S08]  /*61e0*/  HMMA.16816.F32 R160, R4.reuse, R8, R108 ;  /* 0x0000000804a0723c */ /* 0x042ff0000000186c */
[----:B------:R-:W-:Y:S01]  /*61f0*/  HMMA.16816.F32 R136, R4, R10, R104 ;  /* 0x0000000a0488723c */ /* 0x000fe20000001868 */
[----:B------:R-:W1:Y:S01]  /*6200*/  LDSM.16.MT88.4 R8, [R221+0xa000] ;  /* 0x00a00000dd08783b */ /* 0x000e620000004200 */
[----:B------:R2:W-:Y:S02]  /*6210*/  MUFU.EX2 R105, R3 ;  /* 0x0000000300697308 */ /* 0x0005e40000000800 */
[----:B--2---:R-:W-:-:S02]  /*6220*/  FFMA.FTZ R3, R252, c[0x0][0x2d0], -R2 ;  /* 0x0000b400fc037a23 */ /* 0x004fc40000010802 */
[----:B------:R-:W-:Y:S02]  /*6230*/  IMAD.MOV.U32 R252, RZ, RZ, R127 ;  /* 0x000000fffffc7224 */ /* 0x000fe400078e007f */
[C---:B-1----:R-:W-:Y:S08]  /*6240*/  HMMA.16816.F32 R156, R4.reuse, R8, R100 ;  /* 0x00000008049c723c */ /* 0x042ff00000001864 */
[----:B------:R-:W-:Y:S01]  /*6250*/  HMMA.16816.F32 R100, R4, R10, R92 ;  /* 0x0000000a0464723c */ /* 0x000fe2000000185c */
[----:B------:R-:W1:Y:S01]  /*6260*/  LDSM.16.MT88.4 R8, [R220+0xa000] ;  /* 0x00a00000dc08783b */ /* 0x000e620000004200 */
[----:B------:R2:W3:Y:S02]  /*6270*/  MUFU.EX2 R95, R3 ;  /* 0x00000003005f7308 */ /* 0x0004e40000000800 */
[----:B--2---:R-:W-:-:S04]  /*6280*/  FFMA.FTZ R3, R215, c[0x0][0x2d0], -R2 ;  /* 0x0000b400d7037a23 */ /* 0x004fc80000010802 */
[C---:B-1----:R-:W-:Y:S08]  /*6290*/  HMMA.16816.F32 R152, R4.reuse, R8, R52 ;  /* 0x000000080498723c */ /* 0x042ff00000001834 */
[----:B------:R-:W-:Y:S01]  /*62a0*/  HMMA.16816.F32 R12, R4, R10, R12 ;  /* 0x0000000a040c723c */ /* 0x000fe2000000180c */
[----:B------:R1:W-:Y:S01]  /*62b0*/  MUFU.EX2 R6, R3 ;  /* 0x0000000300067308 */ /* 0x0003e20000000800 */
[----:B------:R-:W2:Y:S05]  /*62c0*/  LDSM.16.MT88.4 R8, [R217+0x1800] ;  /* 0x00180000d908783b */ /* 0x000eaa0000004200 */
[----:B------:R-:W-:-:S02]  /*62d0*/  FFMA.FTZ R4, R210, c[0x0][0x2d0], -R0 ;  /* 0x0000b400d2047a23 */ /* 0x000fc40000010800 */
[----:B------:R-:W-:Y:S02]  /*62e0*/  FADD.FTZ R5, R134, R122 ;  /* 0x0000007a86057221 */ /* 0x000fe40000010000 */
[----:B------:R-:W-:Y:S01]  /*62f0*/  MUFU.EX2 R106, R4 ;  /* 0x00000004006a7308 */ /* 0x000fe20000000800 */
[----:B------:R-:W-:Y:S02]  /*6300*/  IMAD.MOV.U32 R122, RZ, RZ, R195 ;  /* 0x000000ffff7a7224 */ /* 0x000fe400078e00c3 */
[----:B------:R-:W-:Y:S02]  /*6310*/  FADD.FTZ R5, R204, R5 ;  /* 0x00000005cc057221 */ /* 0x000fe40000010000 */
[----:B-1----:R-:W-:-:S04]  /*6320*/  FFMA.FTZ R3, R214, c[0x0][0x2d0], -R2 ;  /* 0x0000b400d6037a23 */ /* 0x002fc80000010802 */
[----:B------:R1:W-:Y:S02]  /*6330*/  MUFU.EX2 R104, R3 ;  /* 0x0000000300687308 */ /* 0x0003e40000000800 */
[----:B-1----:R-:W-:Y:S01]  /*6340*/  FADD.FTZ R3, R207, R123 ;  /* 0x0000007bcf037221 */ /* 0x002fe20000010000 */
[----:B------:R-:W-:-:S03]  /*6350*/  MOV R123, R128 ;  /* 0x00000080007b7202 */ /* 0x000fc60000000f00 */
[----:B------:R-:W-:Y:S02]  /*6360*/  FADD.FTZ R4, R206, R3 ;  /* 0x00000003ce047221 */ /* 0x000fe40000010000 */
[----:B------:R-:W-:Y:S02]  /*6370*/  FFMA.FTZ R3, R211, c[0x0][0x2d0], -R0 ;  /* 0x0000b400d3037a23 */ /* 0x000fe40000010800 */
[----:B------:R-:W-:Y:S02]  /*6380*/  FADD.FTZ R4, R209, R4 ;  /* 0x00000004d1047221 */ /* 0x000fe40000010000 */
[----:B------:R1:W4:Y:S02]  /*6390*/  MUFU.EX2 R94, R3 ;  /* 0x00000003005e7308 */ /* 0x0003240000000800 */
[----:B------:R-:W-:Y:S01]  /*63a0*/  FADD.FTZ R92, R208, R4 ;  /* 0x00000004d05c7221 */ /* 0x000fe20000010000 */
[----:B---3--:R-:W-:Y:S01]  /*63b0*/  F2FP.PACK_AB R4, R95, R105 ;  /* 0x000000695f04723e */ /* 0x008fe200000000ff */
[----:B-1----:R-:W-:-:S04]  /*63c0*/  FFMA.FTZ R3, R213, c[0x0][0x2d0], -R0 ;  /* 0x0000b400d5037a23 */ /* 0x002fc80000010800 */
[----:B------:R1:W-:Y:S02]  /*63d0*/  MUFU.EX2 R223, R3 ;  /* 0x0000000300df7308 */ /* 0x0003e40000000800 */
[----:B-1----:R-:W-:-:S06]  /*63e0*/  FFMA.FTZ R3, R212, c[0x0][0x2d0], -R0 ;  /* 0x0000b400d4037a23 */ /* 0x002fcc0000010800 */
[----:B------:R1:W3:Y:S02]  /*63f0*/  MUFU.EX2 R134, R3 ;  /* 0x0000000300867308 */ /* 0x0002e40000000800 */
[----:B-1----:R-:W-:Y:S01]  /*6400*/  FADD.FTZ R3, R205, R5 ;  /* 0x00000005cd037221 */ /* 0x002fe20000010000 */
[----:B----4-:R-:W-:Y:S02]  /*6410*/  F2FP.PACK_AB R5, R94, R106 ;  /* 0x0000006a5e05723e */ /* 0x010fe400000000ff */
[----:B---3--:R-:W-:Y:S01]  /*6420*/  F2FP.PACK_AB R7, R134, R223 ;  /* 0x000000df8607723e */ /* 0x008fe200000000ff */
[----:B------:R-:W-:Y:S02]  /*6430*/  FADD.FTZ R93, R135, R3 ;  /* 0x00000003875d7221 */ /* 0x000fe40000010000 */
[----:B------:R-:W-:-:S05]  /*6440*/  IMAD.MOV.U32 R135, RZ, RZ, R6 ;  /* 0x000000ffff877224 */ /* 0x000fca00078e0006 */
[----:B------:R-:W-:-:S07]  /*6450*/  F2FP.PACK_AB R6, R104, R135 ;  /* 0x000000876806723e */ /* 0x000fce00000000ff */
[C---:B--2---:R-:W-:Y:S08]  /*6460*/  HMMA.16816.F32 R200, R4.reuse, R8, R88 ;  /* 0x0000000804c8723c */ /* 0x044ff00000001858 */
        /* <DEDUP_REMOVED lines=8> */
[----:B------:R-:W-:Y:S01]  /*64f0*/  IMAD.MOV.U32 R86, RZ, RZ, R104 ;  /* 0x000000ffff567224 */ /* 0x000fe200078e0068 */
[----:B------:R-:W-:Y:S01]  /*6500*/  MOV R47, R185 ;  /* 0x000000b9002f7202 */ /* 0x000fe20000000f00 */
[----:B------:R-:W-:Y:S01]  /*6510*/  IMAD.MOV.U32 R46, RZ, RZ, R186 ;  /* 0x000000ffff2e7224 */ /* 0x000fe200078e00ba */
[----:B------:R-:W-:Y:S01]  /*6520*/  MOV R44, R192 ;  /* 0x000000c0002c7202 */ /* 0x000fe20000000f00 */
[----:B------:R-:W-:-:S06]  /*6530*/  IMAD.MOV.U32 R45, RZ, RZ, R187 ;  /* 0x000000ffff2d7224 */ /* 0x000fcc00078e00bb */
[----:B------:R-:W-:Y:S01]  /*6540*/  IMAD.MOV.U32 R3, RZ, RZ, R52 ;  /* 0x000000ffff037224 */ /* 0x000fe200078e0034 */
[----:B------:R-:W-:Y:S01]  /*6550*/  MOV R48, R54 ;  /* 0x0000003600307202 */ /* 0x000fe20000000f00 */
[----:B------:R-:W-:Y:S02]  /*6560*/  IMAD.MOV.U32 R52, RZ, RZ, R184 ;  /* 0x000000ffff347224 */ /* 0x000fe400078e00b8 */
[----:B------:R-:W-:Y:S02]  /*6570*/  IMAD.MOV.U32 R50, RZ, RZ, R55 ;  /* 0x000000ffff327224 */ /* 0x000fe400078e0037 */
[----:B------:R-:W-:Y:S01]  /*6580*/  IMAD.MOV.U32 R49, RZ, RZ, R53 ;  /* 0x000000ffff317224 */ /* 0x000fe200078e0035 */
[----:B------:R-:W-:Y:S01]  /*6590*/  MOV R53, R119 ;  /* 0x0000007700357202 */ /* 0x000fe20000000f00 */
[----:B------:R-:W-:Y:S02]  /*65a0*/  IMAD.MOV.U32 R55, RZ, RZ, R117 ;  /* 0x000000ffff377224 */ /* 0x000fe400078e0075 */
[----:B------:R-:W-:Y:S01]  /*65b0*/  IMAD.MOV.U32 R54, RZ, RZ, R118 ;  /* 0x000000ffff367224 */ /* 0x000fe200078e0076 */
[C---:B-1----:R-:W-:Y:S07]  /*65c0*/  HMMA.16816.F32 R208, R4.reuse, R8, R80 ;  /* 0x0000000804d0723c */ /* 0x042fee0000001850 */
[----:B------:R-:W-:Y:S01]  /*65d0*/  IMAD.MOV.U32 R80, RZ, RZ, R180 ;  /* 0x000000ffff507224 */ /* 0x000fe200078e00b4 */
[----:B------:R-:W-:Y:S01]  /*65e0*/  HMMA.16816.F32 R204, R4, R10, R40 ;  /* 0x0000000a04cc723c */ /* 0x000fe20000001828 */
[----:B------:R-:W1:Y:S01]  /*65f0*/  LDSM.16.MT88.4 R8, [R220+0x1800] ;  /* 0x00180000dc08783b */ /* 0x000e620000004200 */
[----:B------:R-:W-:Y:S01]  /*6600*/  MOV R81, R181 ;  /* 0x000000b500517202 */ /* 0x000fe20000000f00 */
[----:B------:R-:W-:-:S02]  /*6610*/  IMAD.MOV.U32 R82, RZ, RZ, R182 ;  /* 0x000000ffff527224 */ /* 0x000fc400078e00b6 */
[----:B------:R-:W-:Y:S02]  /*6620*/  IMAD.MOV.U32 R83, RZ, RZ, R183 ;  /* 0x000000ffff537224 */ /* 0x000fe400078e00b7 */
[----:B------:R-:W-:Y:S01]  /*6630*/  IMAD.MOV.U32 R41, RZ, RZ, R3 ;  /* 0x000000ffff297224 */ /* 0x000fe200078e0003 */
[----:B------:R-:W-:Y:S01]  /*6640*/  MOV R3, R194 ;  /* 0x000000c200037202 */ /* 0x000fe20000000f00 */
[----:B------:R-:W-:Y:S01]  /*6650*/  IMAD.MOV.U32 R43, RZ, RZ, R131 ;  /* 0x000000ffff2b7224 */ /* 0x000fe200078e0083 */
[----:B------:R-:W-:Y:S01]  /*6660*/  MOV R42, R130 ;  /* 0x00000082002a7202 */ /* 0x000fe20000000f00 */
[----:B------:R-:W-:Y:S02]  /*6670*/  IMAD.MOV.U32 R40, RZ, RZ, R50 ;  /* 0x000000ffff287224 */ /* 0x000fe400078e0032 */
[----:B------:R-:W-:Y:S01]  /*6680*/  FFMA.FTZ R3, R3, c[0x0][0x2d0], -R2 ;  /* 0x0000b40003037a23 */ /* 0x000fe20000010802 */
[C---:B-1----:R-:W-:Y:S07]  /*6690*/  HMMA.16816.F32 R196, R4.reuse, R8, R76 ;  /* 0x0000000804c4723c */ /* 0x042fee000000184c */
[----:B------:R-:W-:Y:S01]  /*66a0*/  IMAD.MOV.U32 R76, RZ, RZ, R124 ;  /* 0x000000ffff4c7224 */ /* 0x000fe200078e007c */
[----:B------:R-:W-:Y:S01]  /*66b0*/  HMMA.16816.F32 R184, R4, R10, R36 ;  /* 0x0000000a04b8723c */ /* 0x000fe20000001824 */
[----:B------:R-:W1:Y:S01]  /*66c0*/  LDSM.16.MT88.4 R8, [R217+0x4800] ;  /* 0x00480000d908783b */ /* 0x000e620000004200 */
[----:B------:R-:W-:Y:S01]  /*66d0*/  MOV R77, R116 ;  /* 0x00000074004d7202 */ /* 0x000fe20000000f00 */
[----:B------:R-:W-:Y:S01]  /*66e0*/  IMAD.MOV.U32 R79, RZ, RZ, R48 ;  /* 0x000000ffff4f7224 */ /* 0x000fe200078e0030 */
[----:B------:R-:W-:-:S03]  /*66f0*/  MOV R78, R49 ;  /* 0x00000031004e7202 */ /* 0x000fc60000000f00 */
[----:B------:R-:W-:Y:S01]  /*6700*/  IMAD.MOV.U32 R39, RZ, RZ, R125 ;  /* 0x000000ffff277224 */ /* 0x000fe200078e007d */
[----:B------:R-:W-:Y:S01]  /*6710*/  MOV R38, R126 ;  /* 0x0000007e00267202 */ /* 0x000fe20000000f00 */
[----:B------:R-:W-:Y:S01]  /*6720*/  IMAD.MOV.U32 R37, RZ, RZ, R129 ;  /* 0x000000ffff257224 */ /* 0x000fe200078e0081 */
        /* <DEDUP_REMOVED lines=11> */
[----:B------:R-:W-:-:S02]  /*67e0*/  IMAD.MOV.U32 R25, RZ, RZ, R82 ;  /* 0x000000ffff197224 */ /* 0x000fc400078e0052 */
        /* <DEDUP_REMOVED lines=9> */
[C---:B------:R-:W-:Y:S01]  /*6880*/  HMMA.16816.F32 R60, R4.reuse, R10, R16 ;  /* 0x0000000a043c723c */ /* 0x040fe20000001810 */
[----:B------:R-:W1:Y:S06]  /*6890*/  LDSM.16.MT88.4 R8, [R218+0x7800] ;  /* 0x00780000da08783b */ /* 0x000e6c0000004200 */
[----:B------:R-:W-:Y:S01]  /*68a0*/  IMAD.MOV.U32 R18, RZ, RZ, R85 ;  /* 0x000000ffff127224 */ /* 0x000fe200078e0055 */
[----:B------:R-:W-:Y:S01]  /*68b0*/  MOV R16, R86 ;  /* 0x0000005600107202 */ /* 0x000fe20000000f00 */
[----:B------:R-:W-:Y:S01]  /*68c0*/  IMAD.MOV.U32 R19, RZ, RZ, R87 ;  /* 0x000000ffff137224 */ /* 0x000fe200078e0057 */
[----:B------:R-:W-:Y:S01]  /*68d0*/  MOV R17, R44 ;  /* 0x0000002c00117202 */ /* 0x000fe20000000f00 */
[C---:B-1----:R-:W-:Y:S07]  /*68e0*/  HMMA.16816.F32 R48, R4.reuse, R8, R176 ;  /* 0x000000080430723c */ /* 0x042fee00000018b0 */
[----:B------:R-:W-:Y:S01]  /*68f0*/  MOV R179, R37 ;  /* 0x0000002500b37202 */ /* 0x000fe20000000f00 */
[----:B------:R-:W-:Y:S01]  /*6900*/  IMAD.MOV.U32 R176, RZ, RZ, R78 ;  /* 0x000000ffffb07224 */ /* 0x000fe200078e004e */
[----:B------:R-:W-:Y:S01]  /*6910*/  HMMA.16816.F32 R36, R4, R10, R96 ;  /* 0x0000000a0424723c */ /* 0x000fe20000001860 */
[----:B------:R-:W1:Y:S01]  /*6920*/  LDSM.16.MT88.4 R8, [R221+0x7800] ;  /* 0x00780000dd08783b */ /* 0x000e620000004200 */
[----:B------:R-:W-:Y:S01]  /*6930*/  MOV R177, R79 ;  /* 0x0000004f00b17202 */ /* 0x000fe20000000f00 */
[----:B------:R-:W-:-:S04]  /*6940*/  IMAD.MOV.U32 R178, RZ, RZ, R40 ;  /* 0x000000ffffb27224 */ /* 0x000fc800078e0028 */
        /* <DEDUP_REMOVED lines=11> */
[----:B------:R-:W-:Y:S01]  /*6a00*/  MOV R149, R53 ;  /* 0x0000003500957202 */ /* 0x000fe20000000f00 */
[----:B------:R-:W-:Y:S02]  /*6a10*/  IMAD.MOV.U32 R150, RZ, RZ, R54 ;  /* 0x000000ffff967224 */ /* 0x000fe400078e0036 */
[----:B------:R-:W-:Y:S01]  /*6a20*/  IMAD.MOV.U32 R151, RZ, RZ, R55 ;  /* 0x000000ffff977224 */ /* 0x000fe200078e0037 */
[----:B------:R-:W-:Y:S01]  /*6a30*/  MOV R148, R149 ;  /* 0x0000009500947202 */ /* 0x000fe20000000f00 */
[----:B------:R-:W-:Y:S02]  /*6a40*/  IMAD.MOV.U32 R149, RZ, RZ, R150 ;  /* 0x000000ffff957224 */ /* 0x000fe400078e0096 */
[----:B------:R-:W-:Y:S01]  /*6a50*/  IMAD.MOV.U32 R150, RZ, RZ, R151 ;  /* 0x000000ffff967224 */ /* 0x000fe200078e0097 */
[----:B------:R-:W-:Y:S01]  /*6a60*/  MOV R151, R172 ;  /* 0x000000ac00977202 */ /* 0x000fe20000000f00 */
[----:B------:R-:W-:-:S02]  /*6a70*/  IMAD.MOV.U32 R172, RZ, RZ, R173 ;  /* 0x000000ffffac7224 */ /* 0x000fc400078e00ad */
[----:B------:R-:W-:Y:S01]  /*6a80*/  IMAD.MOV.U32 R173, RZ, RZ, R174 ;  /* 0x000000ffffad7224 */ /* 0x000fe200078e00ae */
        /* <DEDUP_REMOVED lines=9> */
[----:B------:R-:W-:Y:S02]  /*6b20*/  MOV R179, R134 ;  /* 0x0000008600b37202 */ /* 0x000fe40000000f00 */
[----:B------:R2:W-:Y:S01]  /*6b30*/  MUFU.EX2 R134, R3 ;  /* 0x0000000300867308 */ /* 0x0005e20000000800 */
[C---:B-1----:R-:W-:Y:S08]  /*6b40*/  HMMA.16816.F32 R68, R4.reuse, R8, R168 ;  /* 0x000000080444723c */ /* 0x042ff000000018a8 */
[----:B------:R-:W-:Y:S01]  /*6b50*/  HMMA.16816.F32 R56, R4, R10, R144 ;  /* 0x0000000a0438723c */ /* 0x000fe20000001890 */
[----:B------:R-:W1:Y:S01]  /*6b60*/  LDSM.16.MT88.4 R8, [R217+0xa800] ;  /* 0x00a80000d908783b */ /* 0x000e620000004200 */
[----:B--2---:R-:W-:-:S02]  /*6b70*/  FFMA.FTZ R3, R148, c[0x0][0x2d0], -R2 ;  /* 0x0000b40094037a23 */ /* 0x004fc40000010802 */
[----:B------:R-:W-:Y:S02]  /*6b80*/  IMAD.MOV.U32 R148, RZ, RZ, R149 ;  /* 0x000000ffff947224 */ /* 0x000fe400078e0095 */
        /* <DEDUP_REMOVED lines=15> */
[----:B------:R-:W-:Y:S02]  /*6c80*/  IMAD.MOV.U32 R16, RZ, RZ, R223 ;  /* 0x000000ffff107224 */ /* 0x000fe400078e00df */
[----:B------:R-:W-:-:S02]  /*6c90*/  FFMA.FTZ R26, R26, c[0x0][0x2d0], -R2 ;  /* 0x0000b4001a1a7a23 */ /* 0x000fc40000010802 */
[--C-:B------:R-:W-:Y:S02]  /*6ca0*/  FFMA.FTZ R25, R25, c[0x0][0x2d0], -R2.reuse ;  /* 0x0000b40019197a23 */ /* 0x100fe40000010802 */
[--C-:B------:R-:W-:Y:S02]  /*6cb0*/  FFMA.FTZ R24, R24, c[0x0][0x2d0], -R2.reuse ;  /* 0x0000b40018187a23 */ /* 0x100fe40000010802 */
[----:B------:R-:W-:Y:S01]  /*6cc0*/  FFMA.FTZ R23, R23, c[0x0][0x2d0], -R2 ;  /* 0x0000b40017177a23 */ /* 0x000fe20000010802 */
[----:B------:R-:W-:Y:S01]  /*6cd0*/  MOV R170, R17 ;  /* 0x0000001100aa7202 */ /* 0x000fe20000000f00 */
[----:B------:R-:W-:Y:S01]  /*6ce0*/  IMAD.MOV.U32 R171, RZ, RZ, R18 ;  /* 0x000000ffffab7224 */ /* 0x000fe200078e0012 */
[----:B------:R2:W5:Y:S01]  /*6cf0*/  LDL.LU R223, [R1+0xa4] ;  /* 0x0000a40001df7983 */ /* 0x0005620000300800 */
[C---:B-1----:R-:W-:Y:S08]  /*6d00*/  HMMA.16816.F32 R44, R4.reuse, R8, R164 ;  /* 0x00000008042c723c */ /* 0x042ff000000018a4 */
[C---:B------:R-:W-:Y:S01]  /*6d10*/  HMMA.16816.F32 R32, R4.reuse, R10, R140 ;  /* 0x0000000a0420723c */ /* 0x040fe2000000188c */
[----:B------:R-:W1:Y:S07]  /*6d20*/  LDSM.16.MT88.4 R8, [R218+0xa800] ;  /* 0x00a80000da08783b */ /* 0x000e6e0000004200 */
[C---:B-1----:R-:W-:Y:S08]  /*6d30*/  HMMA.16816.F32 R80, R4.reuse, R8, R160 ;  /* 0x000000080450723c */ /* 0x042ff000000018a0 */
[C---:B------:R-:W-:Y:S01]  /*6d40*/  HMMA.16816.F32 R72, R4.reuse, R10, R136 ;  /* 0x0000000a0448723c */ /* 0x040fe20000001888 */
[----:B------:R-:W1:Y:S01]  /*6d50*/  LDSM.16.MT88.4 R8, [R221+0xa800] ;  /* 0x00a80000dd08783b */ /* 0x000e620000004200 */
[----:B------:R3:W-:Y:S06]  /*6d60*/  MUFU.EX2 R137, R3 ;  /* 0x0000000300897308 */ /* 0x0007ec0000000800 */
[C---:B-1----:R-:W-:Y:S08]  /*6d70*/  HMMA.16816.F32 R64, R4.reuse, R8, R156 ;  /* 0x000000080440723c */ /* 0x042ff0000000189c */
[----:B------:R-:W-:Y:S01]  /*6d80*/  HMMA.16816.F32 R52, R4, R10, R100 ;  /* 0x0000000a0434723c */ /* 0x000fe20000001864 */
[----:B------:R-:W1:Y:S01]  /*6d90*/  LDSM.16.MT88.4 R8, [R220+0xa800] ;  /* 0x00a80000dc08783b */ /* 0x000e620000004200 */
[----:B---3--:R-:W-:-:S04]  /*6da0*/  FFMA.FTZ R3, R148, c[0x0][0x2d0], -R2 ;  /* 0x0000b40094037a23 */ /* 0x008fc80000010802 */
[----:B------:R3:W-:Y:S02]  /*6db0*/  MUFU.EX2 R138, R3 ;  /* 0x00000003008a7308 */ /* 0x0007e40000000800 */
[----:B---3--:R-:W-:Y:S01]  /*6dc0*/  FFMA.FTZ R3, R149, c[0x0][0x2d0], -R2 ;  /* 0x0000b40095037a23 */ /* 0x008fe20000010802 */
        /* <DEDUP_REMOVED lines=10> */
[----:B------:R-:W-:Y:S01]  /*6e70*/  IMAD.MOV.U32 R99, RZ, RZ, R176 ;  /* 0x000000ffff637224 */ /* 0x000fe200078e00b0 */
[----:B------:R-:W-:Y:S01]  /*6e80*/  MOV R148, R150 ;  /* 0x0000009600947202 */ /* 0x000fe20000000f00 */
[----:B------:R-:W-:Y:S01]  /*6e90*/  IMAD.MOV.U32 R176, RZ, RZ, R177 ;  /* 0x000000ffffb07224 */ /* 0x000fe200078e00b1 */
[----:B-1----:R-:W-:Y:S01]  /*6ea0*/  HMMA.16816.F32 R40, R4, R8, R152 ;  /* 0x000000080428723c */ /* 0x002fe20000001898 */
[----:B------:R1:W3:Y:S01]  /*6eb0*/  MUFU.EX2 R152, R3 ;  /* 0x0000000300987308 */ /* 0x0002e20000000800 */
[----:B------:R-:W-:Y:S01]  /*6ec0*/  MOV R177, R178 ;  /* 0x000000b200b17202 */ /* 0x000fe20000000f00 */
[----:B------:R-:W-:Y:S02]  /*6ed0*/  IMAD.MOV.U32 R178, RZ, RZ, R179 ;  /* 0x000000ffffb27224 */ /* 0x000fe400078e00b3 */
[----:B------:R-:W-:-:S03]  /*6ee0*/  IMAD.MOV.U32 R179, RZ, RZ, R16 ;  /* 0x000000ffffb37224 */ /* 0x000fc600078e0010 */
[----:B------:R-:W-:Y:S01]  /*6ef0*/  HMMA.16816.F32 R28, R4, R10, R12 ;  /* 0x0000000a041c723c */ /* 0x000fe2000000180c */
[----:B------:R-:W4:Y:S01]  /*6f00*/  LDSM.16.MT88.4 R8, [R217+0x2000] ;  /* 0x00200000d908783b */ /* 0x000f220000004200 */
[----:B------:R-:W-:Y:S01]  /*6f10*/  IMAD.MOV.U32 R150, RZ, RZ, R172 ;  /* 0x000000ffff967224 */ /* 0x000fe200078e00ac */
[----:B------:R-:W-:Y:S01]  /*6f20*/  MOV R16, R135 ;  /* 0x0000008700107202 */ /* 0x000fe20000000f00 */
[----:B------:R-:W-:Y:S01]  /*6f30*/  IMAD.MOV.U32 R172, RZ, RZ, R174 ;  /* 0x000000ffffac7224 */ /* 0x000fe200078e00ae */
[----:B------:R-:W2:Y:S01]  /*6f40*/  LDSM.16.MT88.4 R12, [R221+0x2000] ;  /* 0x00200000dd0c783b */ /* 0x000ea20000004200 */
[----:B-1----:R-:W-:Y:S02]  /*6f50*/  FFMA.FTZ R3, R149, c[0x0][0x2d0], -R0 ;  /* 0x0000b40095037a23 */ /* 0x002fe40000010800 */
[----:B------:R-:W-:Y:S01]  /*6f60*/  IMAD.MOV.U32 R149, RZ, RZ, R151 ;  /* 0x000000ffff957224 */ /* 0x000fe200078e0097 */
[----:B------:R-:W-:Y:S01]  /*6f70*/  MOV R151, R173 ;  /* 0x000000ad00977202 */ /* 0x000fe20000000f00 */
[----:B------:R-:W-:-:S02]  /*6f80*/  IMAD.MOV.U32 R135, RZ, RZ, R122 ;  /* 0x000000ffff877224 */ /* 0x000fc400078e007a */
[----:B------:R-:W-:Y:S01]  /*6f90*/  IMAD.MOV.U32 R173, RZ, RZ, R175 ;  /* 0x000000ffffad7224 */ /* 0x000fe200078e00af */
[----:B------:R-:W-:Y:S01]  /*6fa0*/  MOV R175, R176 ;  /* 0x000000b000af7202 */ /* 0x000fe20000000f00 */
[----:B------:R-:W-:Y:S01]  /*6fb0*/  FFMA.FTZ R4, R148, c[0x0][0x2d0], -R0 ;  /* 0x0000b40094047a23 */ /* 0x000fe20000010800 */
[----:B------:R-:W-:Y:S01]  /*6fc0*/  MOV R148, R149 ;  /* 0x0000009500947202 */ /* 0x000fe20000000f00 */
[----:B------:R-:W-:Y:S02]  /*6fd0*/  IMAD.MOV.U32 R122, RZ, RZ, R222 ;  /* 0x000000ffff7a7224 */ /* 0x000fe400078e00de */
[----:B------:R-:W-:Y:S01]  /*6fe0*/  IMAD.MOV.U32 R174, RZ, RZ, R177 ;  /* 0x000000ffffae7224 */ /* 0x000fe200078e00b1 */
[----:B------:R-:W-:Y:S01]  /*6ff0*/  MOV R177, R179 ;  /* 0x000000b300b17202 */ /* 0x000fe20000000f00 */
[----:B------:R-:W-:Y:S01]  /*7000*/  IMAD.MOV.U32 R176, RZ, RZ, R178 ;  /* 0x000000ffffb07224 */ /* 0x000fe200078e00b2 */
[----:B------:R1:W-:Y:S01]  /*7010*/  MUFU.EX2 R136, R4 ;  /* 0x0000000400887308 */ /* 0x0003e20000000800 */
[----:B------:R-:W-:Y:S01]  /*7020*/  IMAD.MOV.U32 R149, RZ, RZ, R150 ;  /* 0x000000ffff957224 */ /* 0x000fe200078e0096 */
[----:B---3--:R-:W-:Y:S01]  /*7030*/  F2FP.PACK_AB R6, R152, R138 ;  /* 0x0000008a9806723e */ /* 0x008fe200000000ff */
[----:B------:R-:W-:Y:S01]  /*7040*/  IMAD.MOV.U32 R150, RZ, RZ, R151 ;  /* 0x000000ffff967224 */ /* 0x000fe200078e0097 */
[----:B------:R-:W-:Y:S01]  /*7050*/  MOV R151, R172 ;  /* 0x000000ac00977202 */ /* 0x000fe20000000f00 */
[----:B------:R-:W-:Y:S01]  /*7060*/  IMAD.MOV.U32 R178, RZ, RZ, R16 ;  /* 0x000000ffffb27224 */ /* 0x000fe200078e0010 */
[----:B------:R-:W-:Y:S01]  /*7070*/  MOV R16, R122 ;  /* 0x0000007a00107202 */ /* 0x000fe20000000f00 */
[----:B------:R-:W-:Y:S01]  /*7080*/  IMAD.MOV.U32 R179, RZ, RZ, R135 ;  /* 0x000000ffffb37224 */ /* 0x000fe200078e0087 */
[----:B------:R3:W5:Y:S01]  /*7090*/  LDL.LU R222, [R1+0xa0] ;  /* 0x0000a00001de7983 */ /* 0x0007620000300800 */
[----:B------:R-:W-:-:S02]  /*70a0*/  IMAD.MOV.U32 R172, RZ, RZ, R173 ;  /* 0x000000ffffac7224 */ /* 0x000fc400078e00ad */
[----:B------:R-:W-:Y:S01]  /*70b0*/  IMAD.MOV.U32 R173, RZ, RZ, R176 ;  /* 0x000000ffffad7224 */ /* 0x000fe200078e00b0 */
[----:B------:R-:W-:Y:S01]  /*70c0*/  MOV R176, R177 ;  /* 0x000000b100b07202 */ /* 0x000fe20000000f00 */
[----:B------:R-:W-:Y:S01]  /*70d0*/  IMAD.MOV.U32 R122, RZ, RZ, R123 ;  /* 0x000000ffff7a7224 */ /* 0x000fe200078e007b */
[----:B------:R2:W2:Y:S01]  /*70e0*/  MUFU.EX2 R135, R3 ;  /* 0x0000000300877308 */ /* 0x0004a20000000800 */
[----:B------:R-:W-:Y:S02]  /*70f0*/  IMAD.MOV.U32 R177, RZ, RZ, R178 ;  /* 0x000000ffffb17224 */ /* 0x000fe400078e00b2 */
[----:B------:R-:W-:Y:S01]  /*7100*/  IMAD.MOV.U32 R178, RZ, RZ, R179 ;  /* 0x000000ffffb27224 */ /* 0x000fe200078e00b3 */
[----:B------:R-:W-:Y:S01]  /*7110*/  MOV R179, R16 ;  /* 0x0000001000b37202 */ /* 0x000fe20000000f00 */
[----:B-1----:R-:W-:Y:S02]  /*7120*/  FFMA.FTZ R4, R149, c[0x0][0x2d0], -R0 ;  /* 0x0000b40095047a23 */ /* 0x002fe40000010800 */
[----:B------:R-:W-:-:S02]  /*7130*/  IMAD.MOV.U32 R16, RZ, RZ, R122 ;  /* 0x000000ffff107224 */ /* 0x000fc400078e007a */
[----:B------:R-:W-:Y:S01]  /*7140*/  IMAD.MOV.U32 R122, RZ, RZ, R252 ;  /* 0x000000ffff7a7224 */ /* 0x000fe200078e00fc */
[----:B------:R1:W-:Y:S01]  /*7150*/  MUFU.EX2 R139, R4 ;  /* 0x00000004008b7308 */ /* 0x0003e20000000800 */
[----:B--2---:R-:W-:-:S07]  /*7160*/  FFMA.FTZ R3, R216, c[0x0][0x2d0], -R0 ;  /* 0x0000b400d8037a23 */ /* 0x004fce0000010800 */
[----:B------:R-:W2:Y:S01]  /*7170*/  MUFU.EX2 R252, R3 ;  /* 0x0000000300fc7308 */ /* 0x000ea20000000800 */
[----:B------:R-:W-:Y:S02]  /*7180*/  FADD.FTZ R5, R150, R93 ;  /* 0x0000005d96057221 */ /* 0x000fe40000010000 */
[----:B------:R-:W-:Y:S02]  /*7190*/  IMAD.MOV.U32 R169, RZ, RZ, R16 ;  /* 0x000000ffffa97224 */ /* 0x000fe400078e0010 */
[----:B------:R-:W-:Y:S02]  /*71a0*/  FADD.FTZ R2, R172, R5 ;  /* 0x00000005ac027221 */ /* 0x000fe40000010000 */
[----:B------:R-:W-:Y:S02]  /*71b0*/  IMAD.MOV.U32 R172, RZ, RZ, R19 ;  /* 0x000000ffffac7224 */ /* 0x000fe400078e0013 */
[----:B------:R-:W3:Y:S01]  /*71c0*/  LDSM.16.MT88.4 R16, [R218+0x2000] ;  /* 0x00200000da10783b */ /* 0x000ee20000004200 */
[----:B-1----:R-:W-:-:S02]  /*71d0*/  F2FP.PACK_AB R4, R137, R134 ;  /* 0x000000868904723e */ /* 0x002fc400000000ff */
[----:B------:R-:W-:Y:S02]  /*71e0*/  F2FP.PACK_AB R5, R136, R135 ;  /* 0x000000878805723e */ /* 0x000fe400000000ff */
[----:B--2---:R-:W-:Y:S01]  /*71f0*/  F2FP.PACK_AB R7, R139, R252 ;  /* 0x000000fc8b07723e */ /* 0x004fe200000000ff */
[----:B------:R-:W-:Y:S01]  /*7200*/  IMAD.MOV.U32 R168, RZ, RZ, R179 ;  /* 0x000000ffffa87224 */ /* 0x000fe200078e00b3 */
[----:B------:R-:W-:Y:S01]  /*7210*/  MOV R147, R178 ;  /* 0x000000b200937202 */ /* 0x000fe20000000f00 */
[----:B------:R-:W-:Y:S01]  /*7220*/  FADD.FTZ R3, R148, R92 ;  /* 0x0000005c94037221 */ /* 0x000fe20000010000 */
[----:B------:R-:W-:Y:S01]  /*7230*/  MOV R179, R95 ;  /* 0x0000005f00b37202 */ /* 0x000fe20000000f00 */
[----:B------:R-:W-:Y:S02]  /*7240*/  IMAD.MOV.U32 R178, RZ, RZ, R94 ;  /* 0x000000ffffb27224 */ /* 0x000fe400078e005e */
[C---:B----4-:R-:W-:Y:S08]  /*7250*/  HMMA.16816.F32 R140, R4.reuse, R8, R200 ;  /* 0x00000008048c723c */ /* 0x050ff000000018c8 */
[----:B------:R-:W-:Y:S01]  /*7260*/  HMMA.16816.F32 R92, R4, R10, R188 ;  /* 0x0000000a045c723c */ /* 0x000fe200000018bc */
[----:B------:R-:W1:Y:S01]  /*7270*/  LDSM.16.MT88.4 R8, [R220+0x2000] ;  /* 0x00200000dc08783b */ /* 0x000e620000004200 */
[----:B------:R-:W-:-:S06]  /*7280*/  FADD.FTZ R3, R151, R3 ;  /* 0x0000000397037221 */ /* 0x000fcc0000010000 */
[C---:B------:R-:W-:Y:S08]  /*7290*/  HMMA.16816.F32 R156, R4.reuse, R12, R208 ;  /* 0x0000000c049c723c */ /* 0x040ff000000018d0 */
[C---:B------:R-:W-:Y:S01]  /*72a0*/  HMMA.16816.F32 R100, R4.reuse, R14, R204 ;  /* 0x0000000e0464723c */ /* 0x040fe200000018cc */
[----:B------:R-:W-:Y:S07]  /*72b0*/  LDSM.16.MT88.4 R12, [R218+0x5000] ;  /* 0x00500000da0c783b */ /* 0x000fee0000004200 */
[C---:B---3--:R-:W-:Y:S08]  /*72c0*/  HMMA.16816.F32 R148, R4.reuse, R16, R96 ;  /* 0x000000100494723c */ /* 0x048ff00000001860 */
[C---:B------:R-:W-:Y:S01]  /*72d0*/  HMMA.16816.F32 R96, R4.reuse, R18, R212 ;  /* 0x000000120460723c */ /* 0x040fe200000018d4 */
[----:B------:R-:W2:Y:S07]  /*72e0*/  LDSM.16.MT88.4 R16, [R217+0x5000] ;  /* 0x00500000d910783b */ /* 0x000eae0000004200 */
[C---:B-1----:R-:W-:Y:S01]  /*72f0*/  HMMA.16816.F32 R160, R4.reuse, R10, R184 ;  /* 0x0000000a04a0723c */ /* 0x042fe200000018b8 */
[----:B------:R-:W-:Y:S01]  /*7300*/  IMAD.MOV.U32 R144, RZ, RZ, R170 ;  /* 0x000000ffff907224 */ /* 0x000fe200078e00aa */
[----:B------:R-:W-:Y:S11]  /*7310*/  MOV R170, R174 ;  /* 0x000000ae00aa7202 */ /* 0x000ff60000000f00 */
[----:B------:R-:W-:Y:S11]  /*7320*/  @!UPT UIADD3 URZ, URZ, URZ, URZ ;  /* 0x0000003f3f3ff290 */ /* 0x000ff6000fffe03f */
[----:B------:R-:W-:Y:S01]  /*7330*/  IMAD.MOV.U32 R184, RZ, RZ, R163 ;  /* 0x000000ffffb87224 */ /* 0x000fe200078e00a3 */
[----:B------:R-:W-:Y:S01]  /*7340*/  MOV R186, R161 ;  /* 0x000000a100ba7202 */ /* 0x000fe20000000f00 */
[----:B------:R-:W-:Y:S01]  /*7350*/  IMAD.MOV.U32 R185, RZ, RZ, R162 ;  /* 0x000000ffffb97224 */ /* 0x000fe200078e00a2 */
[----:B------:R-:W-:Y:S01]  /*7360*/  MOV R163, R171 ;  /* 0x000000ab00a37202 */ /* 0x000fe20000000f00 */
[----:B------:R-:W-:Y:S02]  /*7370*/  IMAD.MOV.U32 R162, RZ, RZ, R172 ;  /* 0x000000ffffa27224 */ /* 0x000fe400078e00ac */
[----:B------:R-:W-:Y:S02]  /*7380*/  IMAD.MOV.U32 R171, RZ, RZ, R173 ;  /* 0x000000ffffab7224 */ /* 0x000fe400078e00ad */
[----:B------:R-:W-:Y:S01]  /*7390*/  IMAD.MOV.U32 R161, RZ, RZ, R175 ;  /* 0x000000ffffa17224 */ /* 0x000fe200078e00af */
[C---:B--2---:R-:W-:Y:S08]  /*73a0*/  HMMA.16816.F32 R208, R4.reuse, R18, R180 ;  /* 0x0000001204d0723c */ /* 0x044ff000000018b4 */
[C---:B------:R-:W-:Y:S01]  /*73b0*/  HMMA.16816.F32 R172, R4.reuse, R16, R192 ;  /* 0x0000001004ac723c */ /* 0x040fe200000018c0 */
[----:B------:R-:W-:Y:S01]  /*73c0*/  MOV R146, R168 ;  /* 0x000000a800927202 */ /* 0x000fe20000000f00 */
[----:B------:R-:W-:Y:S01]  /*73d0*/  IMAD.MOV.U32 R145, RZ, RZ, R169 ;  /* 0x000000ffff917224 */ /* 0x000fe200078e00a9 */
[----:B------:R-:W-:Y:S05]  /*73e0*/  LDSM.16.MT88.4 R16, [R220+0x5000] ;  /* 0x00500000dc10783b */ /* 0x000fea0000004200 */
[C---:B------:R-:W-:Y:S08]  /*73f0*/  HMMA.16816.F32 R180, R4.reuse, R12, R128 ;  /* 0x0000000c04b4723c */ /* 0x040ff00000001880 */
[C---:B------:R-:W-:Y:S01]  /*7400*/  HMMA.16816.F32 R192, R4.reuse, R14, R124 ;  /* 0x0000000e04c0723c */ /* 0x040fe2000000187c */
[----:B------:R-:W1:Y:S07]  /*7410*/  LDSM.16.MT88.4 R12, [R217+0x8000] ;  /* 0x00800000d90c783b */ /* 0x000e6e0000004200 */
[C---:B------:R-:W-:Y:S01]  /*7420*/  HMMA.16816.F32 R164, R4.reuse, R8, R196 ;  /* 0x0000000804a4723c */ /* 0x040fe200000018c4 */
[----:B------:R-:W2:Y:S07]  /*7430*/  LDSM.16.MT88.4 R8, [R221+0x5000] ;  /* 0x00500000dd08783b */ /* 0x000eae0000004200 */
[C---:B-1----:R-:W-:Y:S08]  /*7440*/  HMMA.16816.F32 R88, R4.reuse, R12, R88 ;  /* 0x0000000c0458723c */ /* 0x042ff00000001858 */
[C---:B------:R-:W-:Y:S08]  /*7450*/  HMMA.16816.F32 R12, R4.reuse, R14, R60 ;  /* 0x0000000e040c723c */ /* 0x040ff0000000183c */
[C---:B--2---:R-:W-:Y:S08]  /*7460*/  HMMA.16816.F32 R116, R4.reuse, R8, R116 ;  /* 0x000000080474723c */ /* 0x044ff00000001874 */
[----:B------:R-:W-:Y:S01]  /*7470*/  HMMA.16816.F32 R108, R4, R10, R108 ;  /* 0x0000000a046c723c */ /* 0x000fe2000000186c */
[----:B------:R-:W1:Y:S07]  /*7480*/  LDSM.16.MT88.4 R8, [R218+0x8000] ;  /* 0x00800000da08783b */ /* 0x000e6e0000004200 */
[----:B------:R-:W-:Y:S01]  /*7490*/  MOV R169, R12 ;  /* 0x0000000c00a97202 */ /* 0x000fe20000000f00 */
[----:B------:R-:W-:Y:S01]  /*74a0*/  IMAD.MOV.U32 R168, RZ, RZ, R13 ;  /* 0x000000ffffa87224 */ /* 0x000fe200078e000d */
[----:B------:R-:W-:Y:S01]  /*74b0*/  MOV R60, R15 ;  /* 0x0000000f003c7202 */ /* 0x000fe20000000f00 */
[----:B------:R-:W-:-:S02]  /*74c0*/  IMAD.MOV.U32 R61, RZ, RZ, R14 ;  /* 0x000000ffff3d7224 */ /* 0x000fc400078e000e */
[----:B------:R-:W2:Y:S01]  /*74d0*/  LDSM.16.MT88.4 R12, [R220+0x8000] ;  /* 0x00800000dc0c783b */ /* 0x000ea20000004200 */
[C---:B-1----:R-:W-:Y:S08]  /*74e0*/  HMMA.16816.F32 R212, R4.reuse, R8, R48 ;  /* 0x0000000804d4723c */ /* 0x042ff00000001830 */
[C---:B------:R-:W-:Y:S01]  /*74f0*/  HMMA.16816.F32 R204, R4.reuse, R10, R36 ;  /* 0x0000000a04cc723c */ /* 0x040fe20000001824 */
[----:B------:R-:W-:Y:S01]  /*7500*/  IMAD.MOV.U32 R123, RZ, RZ, R219 ;  /* 0x000000ffff7b7224 */ /* 0x000fe200078e00db */
[----:B------:R-:W1:Y:S04]  /*7510*/  LDSM.16.MT88.4 R8, [R217+0xb000] ;  /* 0x00b00000d908783b */ /* 0x000e680000004200 */
[----:B------:R3:W5:Y:S02]  /*7520*/  LDL.LU R219, [R1+0x9c] ;  /* 0x00009c0001db7983 */ /* 0x0007640000300800 */
[C---:B--2---:R-:W-:Y:S02]  /*7530*/  HMMA.16816.F32 R48, R4.reuse, R12, R68 ;  /* 0x0000000c0430723c */ /* 0x044fe40000001844 */
[----:B------:R3:W5:Y:S06]  /*7540*/  LDL.LU R216, [R1+0x98] ;  /* 0x0000980001d87983 */ /* 0x00076c0000300800 */
[C---:B------:R-:W-:Y:S01]  /*7550*/  HMMA.16816.F32 R36, R4.reuse, R14, R56 ;  /* 0x0000000e0424723c */ /* 0x040fe20000001838 */
[----:B------:R-:W2:Y:S07]  /*7560*/  LDSM.16.MT88.4 R12, [R221+0xb000] ;  /* 0x00b00000dd0c783b */ /* 0x000eae0000004200 */
[C---:B------:R-:W-:Y:S08]  /*7570*/  HMMA.16816.F32 R112, R4.reuse, R16, R112 ;  /* 0x000000100470723c */ /* 0x040ff00000001870 */
[----:B------:R-:W-:Y:S01]  /*7580*/  HMMA.16816.F32 R104, R4, R18, R104 ;  /* 0x000000120468723c */ /* 0x000fe20000001868 */
[----:B------:R-:W4:Y:S01]  /*7590*/  LDSM.16.MT88.4 R16, [R221+0x8000] ;  /* 0x00800000dd10783b */ /* 0x000f220000004200 */
[----:B------:R-:W-:-:S02]  /*75a0*/  FFMA.FTZ R22, R22, c[0x0][0x2d0], -R0 ;  /* 0x0000b40016167a23 */ /* 0x000fc40000010800 */
[--C-:B------:R-:W-:Y:S02]  /*75b0*/  FFMA.FTZ R21, R21, c[0x0][0x2d0], -R0.reuse ;  /* 0x0000b40015157a23 */ /* 0x100fe40000010800 */
[--C-:B------:R-:W-:Y:S02]  /*75c0*/  FFMA.FTZ R20, R20, c[0x0][0x2d0], -R0.reuse ;  /* 0x0000b40014147a23 */ /* 0x100fe40000010800 */
[----:B------:R-:W-:Y:S01]  /*75d0*/  FFMA.FTZ R27, R27, c[0x0][0x2d0], -R0 ;  /* 0x0000b4001b1b7a23 */ /* 0x000fe20000010800 */
[----:B------:R-:W-:Y:S01]  /*75e0*/  MOV R62, R122 ;  /* 0x0000007a003e7202 */ /* 0x000fe20000000f00 */
[----:B------:R-:W-:Y:S01]  /*75f0*/  FADD.FTZ R2, R120, R2 ;  /* 0x0000000278027221 */ /* 0x000fe20000010000 */
[C---:B-1----:R-:W-:Y:S01]  /*7600*/  HMMA.16816.F32 R44, R4.reuse, R8, R44 ;  /* 0x00000008042c723c */ /* 0x042fe2000000182c */
[----:B------:R-:W-:Y:S01]  /*7610*/  IMAD.MOV.U32 R63, RZ, RZ, R144 ;  /* 0x000000ffff3f7224 */ /* 0x000fe200078e0090 */
[----:B------:R-:W-:Y:S01]  /*7620*/  MOV R130, R89 ;  /* 0x0000005900827202 */ /* 0x000fe20000000f00 */
[----:B------:R-:W-:Y:S01]  /*7630*/  IMAD.MOV.U32 R128, RZ, RZ, R91 ;  /* 0x000000ffff807224 */ /* 0x000fe200078e005b */
[----:B------:R-:W-:Y:S04]  /*7640*/  LDSM.16.MT88.4 R56, [R221+0x5800] ;  /* 0x00580000dd38783b */ /* 0x000fe80000004200 */
[----:B--2---:R-:W-:Y:S01]  /*7650*/  HMMA.16816.F32 R196, R4, R14, R52 ;  /* 0x0000000e04c4723c */ /* 0x004fe20000001834 */
[----:B------:R-:W2:Y:S01]  /*7660*/  LDL R15, [R1+0x58] ;  /* 0x00005800010f7983 */ /* 0x000ea20000100800 */
[----:B------:R-:W-:-:S02]  /*7670*/  FADD.FTZ R0, R121, R3 ;  /* 0x0000000379007221 */ /* 0x000fc40000010000 */
[----:B------:R-:W-:-:S04]  /*7680*/  IMAD.MOV.U32 R3, RZ, RZ, R123 ;  /* 0x000000ffff037224 */ /* 0x000fc800078e007b */
[C---:B------:R-:W-:Y:S01]  /*7690*/  HMMA.16816.F32 R188, R4.reuse, R10, R32 ;  /* 0x0000000a04bc723c */ /* 0x040fe20000001820 */
[----:B------:R-:W1:Y:S07]  /*76a0*/  LDSM.16.MT88.4 R8, [R220+0xb000] ;  /* 0x00b00000dc08783b */ /* 0x000e6e0000004200 */
[C---:B----4-:R-:W-:Y:S08]  /*76b0*/  HMMA.16816.F32 R84, R4.reuse, R16, R84 ;  /* 0x000000100454723c */ /* 0x050ff00000001854 */
[----:B------:R-:W-:Y:S01]  /*76c0*/  HMMA.16816.F32 R120, R4, R18, R76 ;  /* 0x000000120478723c */ /* 0x000fe2000000184c */
[----:B------:R-:W4:Y:S01]  /*76d0*/  LDSM.16.MT88.4 R16, [R218+0xb000] ;  /* 0x00b00000da10783b */ /* 0x000f220000004200 */
[----:B------:R-:W-:-:S05]  /*76e0*/  FADD.FTZ R3, R3, R2 ;  /* 0x0000000203037221 */ /* 0x000fca0000010000 */
[----:B------:R-:W-:Y:S01]  /*76f0*/  IMAD.MOV.U32 R77, RZ, RZ, R145 ;  /* 0x000000ffff4d7224 */ /* 0x000fe200078e0091 */
[----:B------:R-:W-:Y:S01]  /*7700*/  MOV R78, R146 ;  /* 0x00000092004e7202 */ /* 0x000fe20000000f00 */
[----:B------:R-:W-:Y:S02]  /*7710*/  IMAD.MOV.U32 R79, RZ, RZ, R147 ;  /* 0x000000ffff4f7224 */ /* 0x000fe400078e0093 */
[----:B------:R-:W-:Y:S01]  /*7720*/  FADD.FTZ R0, R77, R0 ;  /* 0x000000004d007221 */ /* 0x000fe20000010000 */
[----:B------:R-:W-:Y:S01]  /*7730*/  MOV R89, R162 ;  /* 0x000000a200597202 */ /* 0x000fe20000000f00 */
[----:B------:R-:W-:Y:S02]  /*7740*/  FADD.FTZ R3, R79, R3 ;  /* 0x000000034f037221 */ /* 0x000fe40000010000 */
[----:B------:R-:W-:Y:S02]  /*7750*/  IMAD.MOV.U32 R131, RZ, RZ, R88 ;  /* 0x000000ffff837224 */ /* 0x000fe400078e0058 */
[----:B------:R-:W-:-:S02]  /*7760*/  IMAD.MOV.U32 R129, RZ, RZ, R90 ;  /* 0x000000ffff817224 */ /* 0x000fc400078e005a */
[----:B------:R-:W-:Y:S01]  /*7770*/  IMAD.MOV.U32 R91, RZ, RZ, R161 ;  /* 0x000000ffff5b7224 */ /* 0x000fe200078e00a1 */
[C---:B------:R-:W-:Y:S01]  /*7780*/  HMMA.16816.F32 R32, R4.reuse, R12, R64 ;  /* 0x0000000c0420723c */ /* 0x040fe20000001840 */
[----:B------:R-:W-:Y:S02]  /*7790*/  FADD.FTZ R0, R78, R0 ;  /* 0x000000004e007221 */ /* 0x000fe40000010000 */
[----:B------:R-:W-:Y:S01]  /*77a0*/  IMAD.MOV.U32 R187, RZ, RZ, R160 ;  /* 0x000000ffffbb7224 */ /* 0x000fe200078e00a0 */
[----:B------:R-:W-:Y:S01]  /*77b0*/  MOV R69, R130 ;  /* 0x0000008200457202 */ /* 0x000fe20000000f00 */
[----:B------:R-:W-:Y:S01]  /*77c0*/  FADD.FTZ R2, R62, R0 ;  /* 0x000000003e027221 */ /* 0x000fe20000010000 */
[----:B------:R-:W-:Y:S01]  /*77d0*/  MOV R71, R128 ;  /* 0x0000008000477202 */ /* 0x000fe20000000f00 */
[----:B------:R-:W-:Y:S01]  /*77e0*/  IMAD.MOV.U32 R90, RZ, RZ, R152 ;  /* 0x000000ffff5a7224 */ /* 0x000fe200078e0098 */
[----:B-1----:R-:W-:Y:S01]  /*77f0*/  HMMA.16816.F32 R40, R4, R8, R40 ;  /* 0x000000080428723c */ /* 0x002fe20000001828 */
[----:B------:R-:W-:Y:S01]  /*7800*/  IMAD.MOV.U32 R88, RZ, RZ, R163 ;  /* 0x000000ffff587224 */ /* 0x000fe200078e00a3 */
[----:B------:R-:W-:Y:S01]  /*7810*/  MOV R78, R91 ;  /* 0x0000005b004e7202 */ /* 0x000fe20000000f00 */
[----:B------:R-:W-:Y:S01]  /*7820*/  FADD.FTZ R0, R63, R3 ;  /* 0x000000033f007221 */ /* 0x000fe20000010000 */
[----:B------:R1:W-:Y:S01]  /*7830*/  MUFU.EX2 R12, R23 ;  /* 0x00000017000c7308 */ /* 0x0003e20000000800 */
[----:B------:R-:W-:Y:S01]  /*7840*/  FADD.FTZ R2, R88, R2 ;  /* 0x0000000258027221 */ /* 0x000fe20000010000 */
[----:B------:R-:W3:Y:S01]  /*7850*/  LDSM.16.MT88.4 R152, [R218+0x2800] ;  /* 0x00280000da98783b */ /* 0x000ee20000004200 */
[----:B------:R-:W-:-:S02]  /*7860*/  FADD.FTZ R3, R89, R0 ;  /* 0x0000000059037221 */ /* 0x000fc40000010000 */
[----:B------:R-:W-:Y:S01]  /*7870*/  IMAD.MOV.U32 R79, RZ, RZ, R90 ;  /* 0x000000ffff4f7224 */ /* 0x000fe200078e005a */
[----:B------:R-:W-:Y:S01]  /*7880*/  MOV R90, R178 ;  /* 0x000000b2005a7202 */ /* 0x000fe20000000f00 */
[----:B------:R-:W-:Y:S01]  /*7890*/  IMAD.MOV.U32 R88, RZ, RZ, R176 ;  /* 0x000000ffff587224 */ /* 0x000fe200078e00b0 */
[C---:B------:R-:W-:Y:S01]  /*78a0*/  HMMA.16816.F32 R28, R4.reuse, R10, R28 ;  /* 0x0000000a041c723c */ /* 0x040fe2000000181c */
[----:B------:R-:W-:Y:S01]  /*78b0*/  IMAD.MOV.U32 R89, RZ, RZ, R177 ;  /* 0x000000ffff597224 */ /* 0x000fe200078e00b1 */
[----:B------:R-:W-:Y:S01]  /*78c0*/  LDSM.16.MT88.4 R64, [R220+0x5800] ;  /* 0x00580000dc40783b */ /* 0x000fe20000004200 */
[----:B------:R-:W-:Y:S01]  /*78d0*/  IMAD.MOV.U32 R91, RZ, RZ, R179 ;  /* 0x000000ffff5b7224 */ /* 0x000fe200078e00b3 */
[----:B------:R1:W-:Y:S01]  /*78e0*/  MUFU.EX2 R11, R24 ;  /* 0x00000018000b7308 */ /* 0x0003e20000000800 */
[----:B------:R-:W-:Y:S01]  /*78f0*/  IMAD.MOV.U32 R62, RZ, RZ, R170 ;  /* 0x000000ffff3e7224 */ /* 0x000fe200078e00aa */
[----:B------:R-:W-:Y:S02]  /*7900*/  MOV R63, R171 ;  /* 0x000000ab003f7202 */ /* 0x000fe40000000f00 */
[C---:B----4-:R-:W-:Y:S01]  /*7910*/  HMMA.16816.F32 R200, R4.reuse, R16, R80 ;  /* 0x0000001004c8723c */ /* 0x050fe20000001850 */
[----:B-1----:R-:W-:Y:S01]  /*7920*/  IMAD.MOV.U32 R23, RZ, RZ, R90 ;  /* 0x000000ffff177224 */ /* 0x002fe200078e005a */
[----:B------:R-:W-:Y:S06]  /*7930*/  LDSM.16.MT88.4 R144, [R217+0x2800] ;  /* 0x00280000d990783b */ /* 0x000fec0000004200 */
[----:B------:R-:W-:Y:S01]  /*7940*/  HMMA.16816.F32 R124, R4, R18, R72 ;  /* 0x00000012047c723c */ /* 0x000fe20000001848 */
[----:B------:R1:W-:Y:S01]  /*7950*/  MUFU.EX2 R5, R22 ;  /* 0x0000001600057308 */ /* 0x0003e20000000800 */
[----:B------:R-:W-:Y:S01]  /*7960*/  IMAD.MOV.U32 R16, RZ, RZ, R169 ;  /* 0x000000ffff107224 */ /* 0x000fe200078e00a9 */
[----:B------:R-:W-:Y:S01]  /*7970*/  MOV R17, R168 ;  /* 0x000000a800117202 */ /* 0x000fe20000000f00 */
[----:B------:R-:W-:Y:S01]  /*7980*/  IMAD.MOV.U32 R24, RZ, RZ, R88 ;  /* 0x000000ffff187224 */ /* 0x000fe200078e0058 */
[----:B------:R-:W4:Y:S02]  /*7990*/  LDSM.16.MT88.4 R168, [R220+0x2800] ;  /* 0x00280000dca8783b */ /* 0x000f240000004200 */
[----:B------:R-:W-:-:S02]  /*79a0*/  MOV R4, R89 ;  /* 0x0000005900047202 */ /* 0x000fc40000000f00 */
[----:B------:R-:W-:Y:S01]  /*79b0*/  LDSM.16.MT88.4 R72, [R217+0x8800] ;  /* 0x00880000d948783b */ /* 0x000fe20000004200 */
[----:B------:R3:W-:Y:S08]  /*79c0*/  MUFU.EX2 R9, R26 ;  /* 0x0000001a00097308 */ /* 0x0007f00000000800 */
[----:B------:R-:W-:Y:S01]  /*79d0*/  MUFU.EX2 R8, R20 ;  /* 0x0000001400087308 */ /* 0x000fe20000000800 */
[----:B-1----:R-:W-:Y:S01]  /*79e0*/  MOV R22, R91 ;  /* 0x0000005b00167202 */ /* 0x002fe20000000f00 */
[----:B------:R-:W-:Y:S01]  /*79f0*/  IMAD.MOV.U32 R68, RZ, RZ, R131 ;  /* 0x000000ffff447224 */ /* 0x000fe200078e0083 */
[----:B------:R-:W1:Y:S01]  /*7a00*/  LDSM.16.MT88.4 R88, [R221+0x8800] ;  /* 0x00880000dd58783b */ /* 0x000e620000004200 */
[----:B------:R-:W-:-:S02]  /*7a10*/  FADD.FTZ R3, R23, R3 ;  /* 0x0000000317037221 */ /* 0x000fc40000010000 */
[----:B------:R-:W-:Y:S01]  /*7a20*/  IMAD.MOV.U32 R70, RZ, RZ, R129 ;  /* 0x000000ffff467224 */ /* 0x000fe200078e0081 */
[----:B------:R-:W1:Y:S01]  /*7a30*/  LDSM.16.MT88.4 R160, [R221+0x2800] ;  /* 0x00280000dda0783b */ /* 0x000e620000004200 */
[----:B------:R3:W3:Y:S01]  /*7a40*/  MUFU.EX2 R10, R25 ;  /* 0x00000019000a7308 */ /* 0x0006e20000000800 */
[----:B------:R-:W-:Y:S01]  /*7a50*/  FADD.FTZ R0, R22, R2 ;  /* 0x0000000216007221 */ /* 0x000fe20000010000 */
[----:B------:R-:W-:Y:S01]  /*7a60*/  MOV R14, R79 ;  /* 0x0000004f000e7202 */ /* 0x000fe20000000f00 */
[----:B------:R-:W-:Y:S05]  /*7a70*/  LDSM.16.MT88.4 R176, [R217+0x5800] ;  /* 0x00580000d9b0783b */ /* 0x000fea0000004200 */
[----:B------:R-:W4:Y:S08]  /*7a80*/  MUFU.EX2 R7, R21 ;  /* 0x0000001500077308 */ /* 0x000f300000000800 */
[----:B------:R-:W4:Y:S01]  /*7a90*/  MUFU.EX2 R6, R27 ;  /* 0x0000001b00067308 */ /* 0x000f220000000800 */
[----:B---3--:R-:W-:Y:S01]  /*7aa0*/  IMAD.MOV.U32 R26, RZ, RZ, R62 ;  /* 0x000000ffff1a7224 */ /* 0x008fe200078e003e */
[----:B------:R-:W-:Y:S01]  /*7ab0*/  MOV R25, R63 ;  /* 0x0000003f00197202 */ /* 0x000fe20000000f00 */
[----:B------:R-:W-:-:S02]  /*7ac0*/  FADD.FTZ R3, R24, R3 ;  /* 0x0000000318037221 */ /* 0x000fc40000010000 */
[----:B------:R-:W-:Y:S02]  /*7ad0*/  FADD.FTZ R4, R4, R0 ;  /* 0x0000000004047221 */ /* 0x000fe40000010000 */
[----:B------:R-:W-:Y:S01]  /*7ae0*/  FADD.FTZ R3, R26, R3 ;  /* 0x000000031a037221 */ /* 0x000fe20000010000 */
[----:B------:R-:W-:Y:S01]  /*7af0*/  F2FP.PACK_AB R128, R10, R9 ;  /* 0x000000090a80723e */ /* 0x000fe200000000ff */
[----:B------:R-:W-:Y:S01]  /*7b00*/  IMAD.MOV.U32 R80, RZ, RZ, R187 ;  /* 0x000000ffff507224 */ /* 0x000fe200078e00bb */
[----:B----4-:R-:W-:Y:S01]  /*7b10*/  F2FP.PACK_AB R129, R7, R5 ;  /* 0x000000050781723e */ /* 0x010fe200000000ff */
[----:B------:R-:W-:Y:S01]  /*7b20*/  FADD.FTZ R3, R135, R3 ;  /* 0x0000000387037221 */ /* 0x000fe20000010000 */
[----:B------:R-:W-:Y:S01]  /*7b30*/  F2FP.PACK_AB R130, R12, R11 ;  /* 0x0000000b0c82723e */ /* 0x000fe200000000ff */
[----:B------:R-:W-:Y:S01]  /*7b40*/  IMAD.MOV.U32 R81, RZ, RZ, R186 ;  /* 0x000000ffff517224 */ /* 0x000fe200078e00ba */
[----:B------:R-:W-:Y:S01]  /*7b50*/  MOV R82, R185 ;  /* 0x000000b900527202 */ /* 0x000fe20000000f00 */
[----:B------:R-:W-:Y:S01]  /*7b60*/  IMAD.MOV.U32 R83, RZ, RZ, R184 ;  /* 0x000000ffff537224 */ /* 0x000fe200078e00b8 */
[----:B------:R-:W-:Y:S01]  /*7b70*/  F2FP.PACK_AB R131, R6, R8 ;  /* 0x000000080683723e */ /* 0x000fe200000000ff */
[----:B------:R-:W-:Y:S01]  /*7b80*/  IMAD.MOV.U32 R18, RZ, RZ, R61 ;  /* 0x000000ffff127224 */ /* 0x000fe200078e003d */
[----:B------:R-:W-:Y:S01]  /*7b90*/  MOV R19, R60 ;  /* 0x0000003c00137202 */ /* 0x000fe20000000f00 */
[----:B------:R-:W-:Y:S01]  /*7ba0*/  FADD.FTZ R3, R136, R3 ;  /* 0x0000000388037221 */ /* 0x000fe20000010000 */
[----:B------:R-:W-:Y:S03]  /*7bb0*/  LDSM.16.MT88.4 R184, [R218+0x5800] ;  /* 0x00580000dab8783b */ /* 0x000fe60000004200 */
[C---:B------:R-:W-:Y:S08]  /*7bc0*/  HMMA.16816.F32 R148, R128.reuse, R152, R148 ;  /* 0x000000988094723c */ /* 0x040ff00000001894 */
[C---:B------:R-:W-:Y:S08]  /*7bd0*/  HMMA.16816.F32 R164, R128.reuse, R168, R164 ;  /* 0x000000a880a4723c */ /* 0x040ff000000018a4 */
[C---:B------:R-:W-:Y:S01]  /*7be0*/  HMMA.16816.F32 R60, R128.reuse, R64, R112 ;  /* 0x00000040803c723c */ /* 0x040fe20000001870 */
[----:B------:R-:W3:Y:S07]  /*7bf0*/  LDSM.16.MT88.4 R112, [R218+0xb800] ;  /* 0x00b80000da70783b */ /* 0x000eee0000004200 */
[C---:B-1----:R-:W-:Y:S08]  /*7c00*/  HMMA.16816.F32 R84, R128.reuse, R88, R84 ;  /* 0x000000588054723c */ /* 0x042ff00000001854 */
[C---:B------:R-:W-:Y:S01]  /*7c10*/  HMMA.16816.F32 R152, R128.reuse, R154, R96 ;  /* 0x0000009a8098723c */ /* 0x040fe20000001860 */
[----:B------:R-:W-:Y:S07]  /*7c20*/  LDSM.16.MT88.4 R96, [R220+0x8800] ;  /* 0x00880000dc60783b */ /* 0x000fee0000004200 */
[C---:B------:R-:W-:Y:S01]  /*7c30*/  HMMA.16816.F32 R168, R128.reuse, R170, R80 ;  /* 0x000000aa80a8723c */ /* 0x040fe20000001850 */
[----:B------:R-:W1:Y:S07]  /*7c40*/  LDSM.16.MT88.4 R80, [R218+0x8800] ;  /* 0x00880000da50783b */ /* 0x000e6e0000004200 */
[C---:B------:R-:W-:Y:S01]  /*7c50*/  HMMA.16816.F32 R64, R128.reuse, R66, R104 ;  /* 0x000000428040723c */ /* 0x040fe20000001868 */
[----:B------:R-:W4:Y:S07]  /*7c60*/  LDSM.16.MT88.4 R104, [R217+0xb800] ;  /* 0x00b80000d968783b */ /* 0x000f2e0000004200 */
[C---:B------:R-:W-:Y:S08]  /*7c70*/  HMMA.16816.F32 R68, R128.reuse, R72, R68 ;  /* 0x000000488044723c */ /* 0x040ff00000001844 */
[C---:B------:R-:W-:Y:S01]  /*7c80*/  HMMA.16816.F32 R88, R128.reuse, R90, R120 ;  /* 0x0000005a8058723c */ /* 0x040fe20000001878 */
[----:B------:R-:W1:Y:S07]  /*7c90*/  LDSM.16.MT88.4 R120, [R221+0xb800] ;  /* 0x00b80000dd78783b */ /* 0x000e6e0000004200 */
[----:B------:R-:W-:Y:S01]  /*7ca0*/  HMMA.16816.F32 R72, R128, R74, R16 ;  /* 0x0000004a8048723c */ /* 0x000fe20000001810 */
[----:B------:R-:W1:Y:S01]  /*7cb0*/  LDSM.16.MT88.4 R16, [R220+0xb800] ;  /* 0x00b80000dc10783b */ /* 0x000e620000004200 */
[----:B------:R-:W-:-:S06]  /*7cc0*/  IMAD.MOV.U32 R13, RZ, RZ, R78 ;  /* 0x000000ffff0d7224 */ /* 0x000fcc00078e004e */
[C---:B------:R-:W-:Y:S08]  /*7cd0*/  HMMA.16816.F32 R52, R128.reuse, R56, R116 ;  /* 0x000000388034723c */ /* 0x040ff00000001874 */
[C---:B------:R-:W-:Y:S08]  /*7ce0*/  HMMA.16816.F32 R140, R128.reuse, R144, R140 ;  /* 0x00000090808c723c */ /* 0x040ff0000000188c */
[----:B------:R-:W-:Y:S01]  /*7cf0*/  HMMA.16816.F32 R156, R128, R160, R156 ;  /* 0x000000a0809c723c */ /* 0x000fe2000000189c */
[----:B--2---:R-:W-:-:S04]  /*7d00*/  @P3 IMAD.HI.U32 R2, R15, c[0x0][0x2c8], RZ ;  /* 0x0000b2000f023a27 */ /* 0x004fc800078e00ff */
[----:B------:R-:W-:Y:S01]  /*7d10*/  IMAD.MOV.U32 R0, RZ, RZ, R15 ;  /* 0x000000ffff007224 */ /* 0x000fe200078e000f */
[----:B------:R-:W-:Y:S01]  /*7d20*/  @P3 SHF.R.U32.HI R0, RZ, c[0x0][0x2cc], R2 ;  /* 0x0000b300ff003a19 */ /* 0x000fe20000011602 */
[----:B------:R-:W-:Y:S01]  /*7d30*/  FADD.FTZ R2, R25, R4 ;  /* 0x0000000419027221 */ /* 0x000fe20000010000 */
[----:B------:R-:W-:-:S03]  /*7d40*/  MOV R4, c[0x0][0x168] ;  /* 0x00005a0000047a02 */ /* 0x000fc60000000f00 */
[----:B------:R-:W-:Y:S01]  /*7d50*/  FADD.FTZ R2, R134, R2 ;  /* 0x0000000286027221 */ /* 0x000fe20000010000 */
[----:B------:R-:W-:-:S03]  /*7d60*/  IADD3 R0, R0, c[0x0][0x1d0], -R4 ;  /* 0x0000740000007a10 */ /* 0x000fc60007ffe804 */
[----:B------:R-:W-:Y:S02]  /*7d70*/  FADD.FTZ R2, R137, R2 ;  /* 0x0000000289027221 */ /* 0x000fe40000010000 */
[----:B------:R-:W-:-:S04]  /*7d80*/  IMAD.HI R4, R0, 0x2aaaaaab, RZ ;  /* 0x2aaaaaab00047827 */ /* 0x000fc800078e02ff */
[----:B------:R-:W-:Y:S02]  /*7d90*/  FADD.FTZ R0, R252, R3 ;  /* 0x00000003fc007221 */ /* 0x000fe40000010000 */
[----:B------:R-:W-:Y:S02]  /*7da0*/  FADD.FTZ R2, R138, R2 ;  /* 0x000000028a027221 */ /* 0x000fe40000010000 */
[----:B------:R-:W-:Y:S02]  /*7db0*/  FADD.FTZ R0, R139, R0 ;  /* 0x000000008b007221 */ /* 0x000fe40000010000 */
[----:B------:R-:W-:Y:S02]  /*7dc0*/  FADD.FTZ R2, R14, R2 ;  /* 0x000000020e027221 */ /* 0x000fe40000010000 */
[----:B------:R-:W-:Y:S02]  /*7dd0*/  FADD.FTZ R0, R5, R0 ;  /* 0x0000000005007221 */ /* 0x000fe40000010000 */
[----:B------:R-:W-:Y:S01]  /*7de0*/  FADD.FTZ R2, R9, R2 ;  /* 0x0000000209027221 */ /* 0x000fe20000010000 */
[----:B------:R-:W-:Y:S01]  /*7df0*/  SHF.R.U32.HI R3, RZ, 0x1f, R4 ;  /* 0x0000001fff037819 */ /* 0x000fe20000011604 */
[----:B------:R-:W-:-:S02]  /*7e00*/  FADD.FTZ R0, R7, R0 ;  /* 0x0000000007007221 */ /* 0x000fc40000010000 */
[----:B------:R-:W-:Y:S01]  /*7e10*/  FADD.FTZ R2, R10, R2 ;  /* 0x000000020a027221 */ /* 0x000fe20000010000 */
[----:B------:R-:W-:Y:S01]  /*7e20*/  LEA.HI.SX32 R3, R4, R3, 0x1c ;  /* 0x0000000304037211 */ /* 0x000fe200078fe2ff */
[----:B------:R-:W-:Y:S02]  /*7e30*/  FADD.FTZ R0, R8, R0 ;  /* 0x0000000008007221 */ /* 0x000fe40000010000 */
[----:B------:R-:W-:Y:S01]  /*7e40*/  FADD.FTZ R2, R11, R2 ;  /* 0x000000020b027221 */ /* 0x000fe20000010000 */
[----:B------:R-:W-:Y:S01]  /*7e50*/  IMNMX R3, RZ, R3, !PT ;  /* 0x00000003ff037217 */ /* 0x000fe20007800200 */
[----:B------:R-:W-:Y:S02]  /*7e60*/  FADD.FTZ R0, R6, R0 ;  /* 0x0000000006007221 */ /* 0x000fe40000010000 */
[----:B------:R-:W-:Y:S02]  /*7e70*/  FADD.FTZ R2, R12, R2 ;  /* 0x000000020c027221 */ /* 0x000fe40000010000 */
[----:B------:R2:W-:Y:S01]  /*7e80*/  STL [R1+0x4], R3 ;  /* 0x0000040301007387 */ /* 0x0005e20000100800 */
[----:B------:R-:W-:-:S03]  /*7e90*/  IADD3 R252, R13, -0x2, RZ ;  /* 0xfffffffe0dfc7810 */ /* 0x000fc60007ffe0ff */
[----:B------:R2:W-:Y:S04]  /*7ea0*/  STL [R1+0x18], R0 ;  /* 0x0000180001007387 */ /* 0x0005e80000100800 */
[----:B------:R2:W-:Y:S01]  /*7eb0*/  STL [R1+0x10], R2 ;  /* 0x0000100201007387 */ /* 0x0005e20000100800 */
[----:B------:R-:W-:Y:S01]  /*7ec0*/  ISETP.GE.AND P0, PT, R252, R3, PT ;  /* 0x00000003fc00720c */ /* 0x000fe20003f06270 */
[C---:B------:R-:W-:Y:S08]  /*7ed0*/  HMMA.16816.F32 R56, R128.reuse, R58, R108 ;  /* 0x0000003a8038723c */ /* 0x040ff0000000186c */
[C---:B------:R-:W-:Y:S08]  /*7ee0*/  HMMA.16816.F32 R144, R128.reuse, R146, R92 ;  /* 0x000000928090723c */ /* 0x040ff0000000185c */
[C---:B------:R-:W-:Y:S08]  /*7ef0*/  HMMA.16816.F32 R160, R128.reuse, R162, R100 ;  /* 0x000000a280a0723c */ /* 0x040ff00000001864 */
[C---:B---3--:R-:W-:Y:S08]  /*7f00*/  HMMA.16816.F32 R108, R128.reuse, R112, R200 ;  /* 0x00000070806c723c */ /* 0x048ff000000018c8 */
[C---:B------:R-:W-:Y:S08]  /*7f10*/  HMMA.16816.F32 R172, R128.reuse, R176, R172 ;  /* 0x000000b080ac723c */ /* 0x040ff000000018ac */
[C---:B------:R-:W-:Y:S08]  /*7f20*/  HMMA.16816.F32 R180, R128.reuse, R184, R180 ;  /* 0x000000b880b4723c */ /* 0x040ff000000018b4 */
[C---:B-1----:R-:W-:Y:S08]  /*7f30*/  HMMA.16816.F32 R76, R128.reuse, R80, R212 ;  /* 0x00000050804c723c */ /* 0x042ff000000018d4 */
        /* <DEDUP_REMOVED lines=13> */
[----:B--2---:R-:W2:Y:S01]  /*8010*/  LDL R13, [R1+0x8c] ;  /* 0x00008c00010d7983 */ /* 0x004ea20000100800 */
[----:B------:R-:W-:Y:S01]  /*8020*/  IMAD.MOV.U32 R136, RZ, RZ, R132 ;  /* 0x000000ffff887224 */ /* 0x000fe200078e0084 */
[----:B------:R-:W-:-:S02]  /*8030*/  MOV R135, R133 ;  /* 0x0000008500877202 */ /* 0x000fc40000000f00 */
[----:B------:R-:W-:Y:S01]  /*8040*/  MOV R201, R252 ;  /* 0x000000fc00c97202 */ /* 0x000fe20000000f00 */
[----:B--2---:R-:W-:-:S05]  /*8050*/  IMAD.IADD R0, R13, 0x1, R15 ;  /* 0x000000010d007824 */ /* 0x004fca00078e020f */
[----:B------:R1:W-:Y:S02]  /*8060*/  STL [R1], R0 ;  /* 0x0000000001007387 */ /* 0x0003e40000100800 */
[----:B-1----:R-:W-:-:S05]  /*8070*/  @P3 IMAD.HI.U32 R0, R0, c[0x0][0x2c8], RZ ;  /* 0x0000b20000003a27 */ /* 0x002fca00078e00ff */
[----:B------:R-:W-:-:S05]  /*8080*/  @P3 SHF.R.U32.HI R0, RZ, c[0x0][0x2cc], R0 ;  /* 0x0000b300ff003a19 */ /* 0x000fca0000011600 */
[----:B------:R1:W-:Y:S02]  /*8090*/  @P3 STL [R1+0x8], R0 ;  /* 0x0000080001003387 */ /* 0x0003e40000100800 */
.L_x_1286:
[----:B------:R-:W-:Y:S04]  /*80a0*/  DEPBAR.LE SB0, 0x0 ;  /* 0x000080000000791a */ /* 0x000fe80000000000 */
[----:B------:R-:W-:Y:S01]  /*80b0*/  WARPSYNC 0xffffffff ;  /* 0xffffffff00007948 */ /* 0x000fe20003800000 */
[----:B------:R-:W-:Y:S01]  /*80c0*/  BAR.SYNC.DEFER_BLOCKING 0x0 ;  /* 0x0000000000007b1d */ /* 0x000fe20000010000 */
[C---:B------:R-:W-:Y:S02]  /*80d0*/  ISETP.GE.AND P0, PT, R201.reuse, RZ, PT ;  /* 0x000000ffc900720c */ /* 0x040fe40003f06270 */
[----:B------:R-:W-:Y:S02]  /*80e0*/  MOV R198, c[0x0][0x2c4] ;  /* 0x0000b10000c67a02 */ /* 0x000fe40000000f00 */
[C---:B------:R-:W-:Y:S09]  /*80f0*/  IADD3 R252, R201.reuse, -0x1, RZ ;  /* 0xffffffffc9fc7810 */ /* 0x040ff20007ffe0ff */
[----:B-1----:R-:W-:Y:S01]  /*8100*/  @P0 SHF.R.S32.HI R0, RZ, 0x1f, R201 ;  /* 0x0000001fff000819 */ /* 0x002fe200000114c9 */
[C---:B------:R-:W-:Y:S04]  /*8110*/  @P0 IMAD.WIDE.U32 R2, R201.reuse, c[0x0][0x208], RZ ;  /* 0x00008200c9020a25 */ /* 0x040fe800078e00ff */
[----:B------:R-:W-:Y:S04]  /*8120*/  @P0 IMAD R0, R0, c[0x0][0x208], RZ ;  /* 0x0000820000000a24 */ /* 0x000fe800078e02ff */
[----:B------:R-:W-:Y:S01]  /*8130*/  @P0 IMAD R0, R201, c[0x0][0x20c], R0 ;  /* 0x00008300c9000a24 */ /* 0x000fe200078e0200 */
[----:B-----5:R-:W-:Y:S04]  /*8140*/  LDSM.16.M88.4 R48, [R223] ;  /* 0x00000000df30783b */ /* 0x020fe80000000200 */
[----:B------:R-:W-:Y:S04]  /*8150*/  @P0 IADD3 R0, R3, R0, RZ ;  /* 0x0000000003000210 */ /* 0x000fe80007ffe0ff */
[----:B------:R-:W1:Y:S01]  /*8160*/  LDSM.16.M88.4 R8, [R216] ;  /* 0x00000000d808783b */ /* 0x000e620000000200 */
[----:B------:R-:W-:Y:S07]  /*8170*/  @P0 IMAD R0, R0, 0x60, RZ ;  /* 0x0000006000000824 */ /* 0x000fee00078e02ff */
[----:B------:R-:W2:Y:S08]  /*8180*/  LDSM.16.M88.4 R16, [R216+0x800] ;  /* 0x00080000d810783b */ /* 0x000eb00000000200 */
[----:B------:R-:W3:Y:S06]  /*8190*/  LDL.64 R132, [R1+0x28] ;  /* 0x0000280001847983 */ /* 0x000eec0000100a00 */
[----:B------:R-:W4:Y:S08]  /*81a0*/  LDSM.16.M88.4 R24, [R216+0x1000] ;  /* 0x00100000d818783b */ /* 0x000f300000000200 */
[----:B------:R-:W3:Y:S04]  /*81b0*/  LDL R134, [R1+0x34] ;  /* 0x0000340001867983 */ /* 0x000ee80000100800 */
[----:B------:R4:W-:Y:S04]  /*81c0*/  STL [R1+0x98], R220 ;  /* 0x000098dc01007387 */ /* 0x0009e80000100800 */
[----:B------:R-:W4:Y:S01]  /*81d0*/  LDSM.16.M88.4 R32, [R216+0x1800] ;  /* 0x00180000d820783b */ /* 0x000f220000000200 */
[C---:B-1----:R-:W-:Y:S07]  /*81e0*/  HMMA.16816.F32 R4, R48.reuse, R8, RZ ;  /* 0x000000083004723c */ /* 0x042fee00000018ff */
[----:B------:R-:W1:Y:S01]  /*81f0*/  LDSM.16.M88.4 R40, [R216+0x2000] ;  /* 0x00200000d828783b */ /* 0x000e620000000200 */
[C---:B------:R-:W-:Y:S07]  /*8200*/  HMMA.16816.F32 R8, R48.reuse, R10, RZ ;  /* 0x0000000a3008723c */ /* 0x040fee00000018ff */
[----:B------:R-:W1:Y:S01]  /*8210*/  LDSM.16.M88.4 R188, [R216+0x2800] ;  /* 0x00280000d8bc783b */ /* 0x000e620000000200 */
[C---:B--2---:R-:W-:Y:S07]  /*8220*/  HMMA.16816.F32 R12, R48.reuse, R16, RZ ;  /* 0x00000010300c723c */ /* 0x044fee00000018ff */
[----:B----4-:R-:W2:Y:S01]  /*8230*/  LDL R220, [R1+0xc] ;  /* 0x00000c0001dc7983 */ /* 0x010ea20000100800 */
[C---:B------:R-:W-:Y:S03]  /*8240*/  HMMA.16816.F32 R16, R48.reuse, R18, RZ ;  /* 0x000000123010723c */ /* 0x040fe600000018ff */
[----:B------:R-:W-:Y:S05]  /*8250*/  LDSM.16.M88.4 R192, [R227] ;  /* 0x00000000e3c0783b */ /* 0x000fea0000000200 */
[C---:B------:R-:W-:Y:S03]  /*8260*/  HMMA.16816.F32 R20, R48.reuse, R24, RZ ;  /* 0x000000183014723c */ /* 0x040fe600000018ff */
[----:B------:R-:W4:Y:S04]  /*8270*/  LDL R197, [R1+0x8] ;  /* 0x0000080001c57983 */ /* 0x000f280000100800 */
[----:B------:R-:W4:Y:S01]  /*8280*/  LDL R196, [R1+0x54] ;  /* 0x0000540001c47983 */ /* 0x000f220000100800 */
[C---:B------:R-:W-:Y:S08]  /*8290*/  HMMA.16816.F32 R24, R48.reuse, R26, RZ ;  /* 0x0000001a3018723c */ /* 0x040ff000000018ff */
[C---:B------:R-:W-:Y:S08]  /*82a0*/  HMMA.16816.F32 R28, R48.reuse, R32, RZ ;  /* 0x00000020301c723c */ /* 0x040ff000000018ff */
[C---:B------:R-:W-:Y:S08]  /*82b0*/  HMMA.16816.F32 R32, R48.reuse, R34, RZ ;  /* 0x000000223020723c */ /* 0x040ff000000018ff */
[C---:B-1----:R-:W-:Y:S08]  /*82c0*/  HMMA.16816.F32 R36, R48.reuse, R40, RZ ;  /* 0x000000283024723c */ /* 0x042ff000000018ff */
[C---:B------:R-:W-:Y:S08]  /*82d0*/  HMMA.16816.F32 R40, R48.reuse, R42, RZ ;  /* 0x0000002a3028723c */ /* 0x040ff000000018ff */
[C---:B------:R-:W-:Y:S08]  /*82e0*/  HMMA.16816.F32 R44, R48.reuse, R188, RZ ;  /* 0x000000bc302c723c */ /* 0x040ff000000018ff */
[----:B------:R-:W-:Y:S01]  /*82f0*/  HMMA.16816.F32 R48, R48, R190, RZ ;  /* 0x000000be3030723c */ /* 0x000fe200000018ff */
[----:B------:R-:W1:Y:S07]  /*8300*/  LDSM.16.M88.4 R188, [R224] ;  /* 0x00000000e0bc783b */ /* 0x000e6e0000000200 */
[C---:B-1----:R-:W-:Y:S08]  /*8310*/  HMMA.16816.F32 R4, R188.reuse, R192, R4 ;  /* 0x000000c0bc04723c */ /* 0x042ff00000001804 */
[C---:B------:R-:W-:Y:S01]  /*8320*/  HMMA.16816.F32 R8, R188.reuse, R194, R8 ;  /* 0x000000c2bc08723c */ /* 0x040fe20000001808 */
[----:B------:R-:W1:Y:S07]  /*8330*/  LDSM.16.M88.4 R192, [R250] ;  /* 0x00000000fac0783b */ /* 0x000e6e0000000200 */
[C---:B-1----:R-:W-:Y:S08]  /*8340*/  HMMA.16816.F32 R12, R188.reuse, R192, R12 ;  /* 0x000000c0bc0c723c */ /* 0x042ff0000000180c */
[C---:B------:R-:W-:Y:S01]  /*8350*/  HMMA.16816.F32 R16, R188.reuse, R194, R16 ;  /* 0x000000c2bc10723c */ /* 0x040fe20000001810 */
[----:B------:R-:W1:Y:S07]  /*8360*/  LDSM.16.M88.4 R192, [R249] ;  /* 0x00000000f9c0783b */ /* 0x000e6e0000000200 */
[C---:B-1----:R-:W-:Y:S08]  /*8370*/  HMMA.16816.F32 R20, R188.reuse, R192, R20 ;  /* 0x000000c0bc14723c */ /* 0x042ff00000001814 */
[C---:B------:R-:W-:Y:S01]  /*8380*/  HMMA.16816.F32 R24, R188.reuse, R194, R24 ;  /* 0x000000c2bc18723c */ /* 0x040fe20000001818 */
[----:B------:R-:W1:Y:S07]  /*8390*/  LDSM.16.M88.4 R192, [R248] ;  /* 0x00000000f8c0783b */ /* 0x000e6e0000000200 */
[C---:B-1----:R-:W-:Y:S04]  /*83a0*/  HMMA.16816.F32 R28, R188.reuse, R192, R28 ;  /* 0x000000c0bc1c723c */ /* 0x042fe8000000181c */
[----:B---3--:R-:W-:Y:S04]  /*83b0*/  @P0 MOV R138, R132 ;  /* 0x00000084008a0202 */ /* 0x008fe80000000f00 */
[C---:B------:R-:W-:Y:S01]  /*83c0*/  HMMA.16816.F32 R32, R188.reuse, R194, R32 ;  /* 0x000000c2bc20723c */ /* 0x040fe20000001820 */
[----:B------:R-:W1:Y:S03]  /*83d0*/  LDSM.16.M88.4 R192, [R247] ;  /* 0x00000000f7c0783b */ /* 0x000e660000000200 */
[----:B------:R-:W-:Y:S05]  /*83e0*/  @P0 MOV R139, R134 ;  /* 0x00000086008b0202 */ /* 0x000fea0000000f00 */
[----:B------:R-:W-:Y:S05]  /*83f0*/  @P0 IMAD.WIDE.U32 R138, R2, 0x60, R138 ;  /* 0x00000060028a0825 */ /* 0x000fea00078e008a */
[----:B------:R-:W-:Y:S02]  /*8400*/  @P0 SHF.L.U32 R132, R138, 0x1, RZ ;  /* 0x000000018a840819 */ /* 0x000fe400000006ff */
[----:B------:R-:W-:Y:S02]  /*8410*/  @P0 IADD3 R0, R139, R0, RZ ;  /* 0x000000008b000210 */ /* 0x000fe40007ffe0ff */
[----:B------:R-:W-:Y:S02]  /*8420*/  @P0 IADD3 R2, P1, R132, c[0x0][0x1f8], RZ ;  /* 0x00007e0084020a10 */ /* 0x000fe40007f3e0ff */
[----:B------:R-:W-:Y:S02]  /*8430*/  @P0 SHF.L.U64.HI R0, R138, 0x1, R0 ;  /* 0x000000018a000819 */ /* 0x000fe40000010200 */
[----:B------:R-:W-:Y:S02]  /*8440*/  @P0 IADD3 R138, P2, R132, 0x80, RZ ;  /* 0x00000080848a0810 */ /* 0x000fe40007f5e0ff */
[----:B------:R-:W-:Y:S02]  /*8450*/  @P0 IADD3.X R3, R0, c[0x0][0x1fc], RZ, P1, !PT ;  /* 0x00007f0000030a10 */ /* 0x000fe40000ffe4ff */
[----:B------:R-:W-:Y:S04]  /*8460*/  @P0 IADD3 R138, P1, R138, c[0x0][0x1f8], RZ ;  /* 0x00007e008a8a0a10 */ /* 0x000fe80007f3e0ff */
[--C-:B------:R-:W-:Y:S02]  /*8470*/  @P0 IADD3.X R139, RZ, c[0x0][0x1fc], R0.reuse, P1, P2 ;  /* 0x00007f00ff8b0a10 */ /* 0x100fe40000fe4400 */
[C---:B--2---:R-:W-:Y:S02]  /*8480*/  LOP3.LUT P4, RZ, R220.reuse, 0x2, RZ, 0xc0, !PT ;  /* 0x00000002dcff7812 */ /* 0x044fe4000788c0ff */
[----:B------:R-:W-:Y:S01]  /*8490*/  LOP3.LUT P3, RZ, R220, 0x1, RZ, 0xc0, !PT ;  /* 0x00000001dcff7812 */ /* 0x000fe2000786c0ff */
[C---:B-1----:R-:W-:Y:S08]  /*84a0*/  HMMA.16816.F32 R36, R188.reuse, R192, R36 ;  /* 0x000000c0bc24723c */ /* 0x042ff00000001824 */
[C---:B------:R-:W-:Y:S01]  /*84b0*/  HMMA.16816.F32 R40, R188.reuse, R194, R40 ;  /* 0x000000c2bc28723c */ /* 0x040fe20000001828 */
[----:B------:R-:W1:Y:S08]  /*84c0*/  LDSM.16.M88.4 R192, [R246] ;  /* 0x00000000f6c0783b */ /* 0x000e700000000200 */
[----:B------:R-:W-:Y:S01]  /*84d0*/  @!PT LDS RZ, [RZ] ;  /* 0x00000000fffff984 */ /* 0x000fe20000000800 */
[----:B------:R-:W-:Y:S01]  /*84e0*/  @!PT LDS RZ, [RZ] ;  /* 0x00000000fffff984 */ /* 0x000fe20000000800 */
[----:B------:R-:W-:Y:S01]  /*84f0*/  @!PT LDS RZ, [RZ] ;  /* 0x00000000fffff984 */ /* 0x000fe20000000800 */
[----:B------:R2:W-:Y:S08]  /*8500*/  @P0 LDGSTS.E.BYPASS.LTC128B.128 [R251+0x100], [R2.64], !P4 ;  /* 0x0010000002fb0fae */ /* 0x0005f0000e101d48 */
[----:B------:R3:W-:Y:S01]  /*8510*/  @P0 LDGSTS.E.BYPASS.LTC128B.128 [R251+0x3100], [R138.64], !P3 ;  /* 0x031000008afb0fae */ /* 0x0007e2000d901d48 */
[C---:B-1----:R-:W-:Y:S03]  /*8520*/  HMMA.16816.F32 R44, R188.reuse, R192, R44 ;  /* 0x000000c0bc2c723c */ /* 0x042fe6000000182c */
[----:B---3--:R-:W-:Y:S04]  /*8530*/  @P0 IADD3 R138, P2, R132, 0x100, RZ ;  /* 0x00000100848a0810 */ /* 0x008fe80007f5e0ff */
[----:B------:R-:W-:Y:S01]  /*8540*/  @P0 IADD3 R138, P1, R138, c[0x0][0x1f8], RZ ;  /* 0x00007e008a8a0a10 */ /* 0x000fe20007f3e0ff */
[----:B------:R-:W-:Y:S04]  /*8550*/  HMMA.16816.F32 R48, R188, R194, R48 ;  /* 0x000000c2bc30723c */ /* 0x000fe80000001830 */
[--C-:B------:R-:W-:Y:S02]  /*8560*/  @P0 IADD3.X R139, RZ, c[0x0][0x1fc], R0.reuse, P1, P2 ;  /* 0x00007f00ff8b0a10 */ /* 0x100fe40000fe4400 */
[----:B------:R-:W-:Y:S03]  /*8570*/  @P0 IADD3 R132, P2, R132, 0x180, RZ ;  /* 0x0000018084840810 */ /* 0x000fe60007f5e0ff */
[----:B------:R1:W-:Y:S03]  /*8580*/  @P0 LDGSTS.E.BYPASS.LTC128B.128 [R251+0x6100], [R138.64], !P6 ;  /* 0x061000008afb0fae */ /* 0x0003e6000f101d48 */
[----:B------:R-:W-:Y:S04]  /*8590*/  @P0 IADD3 R132, P1, R132, c[0x0][0x1f8], RZ ;  /* 0x00007e0084840a10 */ /* 0x000fe80007f3e0ff */
[----:B------:R-:W-:Y:S02]  /*85a0*/  @P0 IADD3.X R133, RZ, c[0x0][0x1fc], R0, P1, P2 ;  /* 0x00007f00ff850a10 */ /* 0x000fe40000fe4400 */
[----:B------:R-:W-:Y:S03]  /*85b0*/  @P0 MOV R0, c[0x0][0x208] ;  /* 0x0000820000000a02 */ /* 0x000fe60000000f00 */
[----:B------:R3:W-:Y:S08]  /*85c0*/  @P0 LDGSTS.E.BYPASS.LTC128B.128 [R251+0x9100], [R132.64], !P5 ;  /* 0x0910000084fb0fae */ /* 0x0007f0000e901d48 */
[----:B-1----:R-:W4:Y:S01]  /*85d0*/  LDL R138, [R1+0x30] ;  /* 0x00003000018a7983 */ /* 0x002f220000100800 */
[----:B---3--:R-:W-:Y:S02]  /*85e0*/  @P0 MOV R133, 0x6 ;  /* 0x0000000600850802 */ /* 0x008fe40000000f00 */
[C---:B------:R-:W-:Y:S02]  /*85f0*/  @P0 SHF.L.U32 R132, R0.reuse, 0x6, RZ ;  /* 0x0000000600840819 */ /* 0x040fe400000006ff */
[----:B------:R-:W-:Y:S02]  /*8600*/  @P0 SHF.L.U64.HI R0, R0, R133, c[0x0][0x20c] ;  /* 0x0000830000000619 */ /* 0x000fe40000010285 */
[----:B--2---:R-:W-:Y:S04]  /*8610*/  @P0 IADD3 R2, P1, R2, R132, RZ ;  /* 0x0000008402020210 */ /* 0x004fe80007f3e0ff */
[----:B------:R-:W-:Y:S02]  /*8620*/  @P0 IADD3.X R3, R3, R0, RZ, P1, !PT ;  /* 0x0000000003030210 */ /* 0x000fe40000ffe4ff */
[----:B------:R-:W-:Y:S03]  /*8630*/  @P0 IADD3 R132, P1, R132, R2, RZ ;  /* 0x0000000284840210 */ /* 0x000fe60007f3e0ff */
[----:B------:R1:W-:Y:S01]  /*8640*/  @P0 LDGSTS.E.BYPASS.LTC128B.128 [R251+0x1100], [R2.64], !P4 ;  /* 0x0110000002fb0fae */ /* 0x0003e2000e101d48 */
[----:B------:R-:W-:Y:S02]  /*8650*/  @P0 IADD3.X R133, R0, R3, RZ, P1, !PT ;  /* 0x0000000300850210 */ /* 0x000fe40000ffe4ff */
[----:B------:R-:W-:Y:S05]  /*8660*/  ISETP.NE.AND P1, PT, R198, 0x1, PT ;  /* 0x00000001c600780c */ /* 0x000fea0003f25270 */
[----:B------:R1:W-:Y:S08]  /*8670*/  @P0 LDGSTS.E.BYPASS.LTC128B.128 [R251+0x4100], [R2.64+0x80], !P3 ;  /* 0x0410008002fb0fae */ /* 0x0003f0000d901d48 */
[----:B------:R1:W-:Y:S08]  /*8680*/  @P0 LDGSTS.E.BYPASS.LTC128B.128 [R251+0x7100], [R2.64+0x100], !P6 ;  /* 0x0710010002fb0fae */ /* 0x0003f0000f101d48 */
[----:B------:R1:W-:Y:S08]  /*8690*/  @P0 LDGSTS.E.BYPASS.LTC128B.128 [R251+0xa100], [R2.64+0x180], !P5 ;  /* 0x0a10018002fb0fae */ /* 0x0003f0000e901d48 */
[----:B------:R2:W-:Y:S08]  /*86a0*/  @P0 LDGSTS.E.BYPASS.LTC128B.128 [R251+0x2100], [R132.64], !P4 ;  /* 0x0210000084fb0fae */ /* 0x0005f0000e101d48 */
[----:B------:R2:W-:Y:S08]  /*86b0*/  @P0 LDGSTS.E.BYPASS.LTC128B.128 [R251+0x5100], [R132.64+0x80], !P3 ;  /* 0x0510008084fb0fae */ /* 0x0005f0000d901d48 */
[----:B------:R2:W-:Y:S01]  /*86c0*/  @P0 LDGSTS.E.BYPASS.LTC128B.128 [R251+0x8100], [R132.64+0x100], !P6 ;  /* 0x0810010084fb0fae */ /* 0x0005e2000f101d48 */
[----:B-1----:R-:W-:Y:S07]  /*86d0*/  IMAD R2, R201, -0x60, RZ ;  /* 0xffffffa0c9027824 */ /* 0x002fee00078e02ff */
[----:B------:R2:W-:Y:S08]  /*86e0*/  @P0 LDGSTS.E.BYPASS.LTC128B.128 [R251+0xb100], [R132.64+0x180], !P5 ;  /* 0x0b10018084fb0fae */ /* 0x0005f0000e901d48 */
[----:B------:R-:W-:Y:S08]  /*86f0*/  LDSM.16.M88.4 R188, [R226] ;  /* 0x00000000e2bc783b */ /* 0x000ff00000000200 */
[----:B------:R-:W1:Y:S08]  /*8700*/  LDSM.16.M88.4 R192, [R222] ;  /* 0x00000000dec0783b */ /* 0x000e700000000200 */
[----:B------:R-:W0:Y:S08]  /*8710*/  LDGDEPBAR ;  /* 0x00000000000079af */ /* 0x000e300000000000 */
[----:B------:R3:W4:Y:S01]  /*8720*/  LDL R0, [R1] ;  /* 0x0000000001007983 */ /* 0x0007220000100800 */
        /* <DEDUP_REMOVED lines=17> */
[----:B------:R-:W-:Y:S08]  /*8840*/  LDSM.16.M88.4 R188, [R225] ;  /* 0x00000000e1bc783b */ /* 0x000ff00000000200 */
[----:B------:R-:W1:Y:S03]  /*8850*/  LDSM.16.M88.4 R192, [R219] ;  /* 0x00000000dbc0783b */ /* 0x000e660000000200 */
[----:B----4-:R-:W-:Y:S05]  /*8860*/  @P1 MOV R0, R197 ;  /* 0x000000c500001202 */ /* 0x010fea0000000f00 */
[----:B------:R-:W-:Y:S01]  /*8870*/  SHFL.IDX PT, R3, R0, 0x1, 0x1c1f ;  /* 0x003c1f0000037f89 */ /* 0x000fe200000e0000 */
        /* <DEDUP_REMOVED lines=17> */
[----:B------:R-:W-:Y:S08]  /*8990*/  LDSM.16.M88.4 R188, [R223+0x4000] ;  /* 0x00400000dfbc783b */ /* 0x000ff00000000200 */
[----:B------:R-:W1:Y:S02]  /*89a0*/  LDSM.16.M88.4 R192, [R216+0x3000] ;  /* 0x00300000d8c0783b */ /* 0x000e640000000200 */
        /* <DEDUP_REMOVED lines=18> */
[----:B------:R-:W1:Y:S02]  /*8ad0*/  LDSM.16.M88.4 R192, [R245] ;  /* 0x00000000f5c0783b */ /* 0x000e640000000200 */
        /* <DEDUP_REMOVED lines=192> */
[----:B------:R-:W1:Y:S11]  /*96e0*/  LDSM.16.M88.4 R192, [R219+0x9800] ;  /* 0x00980000dbc0783b */ /* 0x000e760000000200 */
[----:B------:R-:W-:Y:S04]  /*96f0*/  @!UPT UIADD3 URZ, URZ, URZ, URZ ;  /* 0x0000003f3f3ff290 */ /* 0x000fe8000fffe03f */
[----:B------:R-:W-:Y:S02]  /*9700*/  FMUL.FTZ R6, R6, c[0x0][0x320] ;  /* 0x0000c80006067a20 */ /* 0x000fe40000410000 */
[----:B------:R-:W-:Y:S02]  /*9710*/  FMUL.FTZ R4, R4, c[0x0][0x320] ;  /* 0x0000c80004047a20 */ /* 0x000fe40000410000 */
[----:B--2---:R-:W-:Y:S01]  /*9720*/  MUFU.TANH R133, R6 ;  /* 0x0000000600857308 */ /* 0x004fe20000002400 */
[----:B------:R-:W-:Y:S02]  /*9730*/  FMUL.FTZ R5, R5, c[0x0][0x320] ;  /* 0x0000c80005057a20 */ /* 0x000fe40000410000 */
[----:B------:R-:W-:Y:S02]  /*9740*/  FMUL.FTZ R7, R7, c[0x0][0x320] ;  /* 0x0000c80007077a20 */ /* 0x000fe40000410000 */
[----:B------:R-:W-:Y:S02]  /*9750*/  FMUL.FTZ R11, R11, c[0x0][0x320] ;  /* 0x0000c8000b0b7a20 */ /* 0x000fe40000410000 */
[----:B------:R-:W-:Y:S02]  /*9760*/  FMUL.FTZ R9, R9, c[0x0][0x320] ;  /* 0x0000c80009097a20 */ /* 0x000fe40000410000 */
[----:B------:R-:W-:Y:S01]  /*9770*/  FMUL.FTZ R10, R10, c[0x0][0x320] ;  /* 0x0000c8000a0a7a20 */ /* 0x000fe20000410000 */
[----:B------:R2:W4:Y:S01]  /*9780*/  MUFU.TANH R137, R4 ;  /* 0x0000000400897308 */ /* 0x0005220000002400 */
[----:B------:R-:W-:Y:S09]  /*9790*/  FMUL.FTZ R8, R8, c[0x0][0x320] ;  /* 0x0000c80008087a20 */ /* 0x000ff20000410000 */
[----:B------:R-:W-:Y:S01]  /*97a0*/  MUFU.TANH R9, R9 ;  /* 0x0000000900097308 */ /* 0x000fe20000002400 */
[C---:B-1----:R-:W-:Y:S08]  /*97b0*/  HMMA.16816.F32 R12, R188.reuse, R192, R12 ;  /* 0x000000c0bc0c723c */ /* 0x042ff0000000180c */
[C---:B------:R-:W-:Y:S01]  /*97c0*/  HMMA.16816.F32 R16, R188.reuse, R194, R16 ;  /* 0x000000c2bc10723c */ /* 0x040fe20000001810 */
[----:B------:R-:W1:Y:S01]  /*97d0*/  LDSM.16.M88.4 R192, [R219+0xa000] ;  /* 0x00a00000dbc0783b */ /* 0x000e620000000200 */
[----:B------:R4:W-:Y:S07]  /*97e0*/  MUFU.TANH R139, R11 ;  /* 0x0000000b008b7308 */ /* 0x0009ee0000002400 */
[----:B--2---:R2:W1:Y:S03]  /*97f0*/  SHFL.IDX PT, R4, R0, RZ, 0x1c1f ;  /* 0x001c1fff00047589 */ /* 0x00446600000e0000 */
[----:B------:R-:W-:Y:S04]  /*9800*/  MUFU.TANH R8, R8 ;  /* 0x0000000800087308 */ /* 0x000fe80000002400 */
        /* <DEDUP_REMOVED lines=10> */
[----:B--2---:R-:W-:Y:S04]  /*98b0*/  IADD3 R0, -R196, 0x1, R2 ;  /* 0x00000001c4007810 */ /* 0x004fe80007ffe102 */
[----:B------:R-:W-:Y:S01]  /*98c0*/  IADD3 R0, R0, c[0x0][0x1d0], RZ ;  /* 0x0000740000007a10 */ /* 0x000fe20007ffe0ff */
[C---:B-1----:R-:W-:Y:S04]  /*98d0*/  HMMA.16816.F32 R20, R188.reuse, R192, R20 ;  /* 0x000000c0bc14723c */ /* 0x042fe80000001814 */
[----:B------:R-:W-:Y:S01]  /*98e0*/  MUFU.TANH R5, R18 ;  /* 0x0000001200057308 */ /* 0x000fe20000002400 */
[----:B------:R-:W-:Y:S04]  /*98f0*/  IADD3 R0, R0, -c[0x0][0x168], RZ ;  /* 0x80005a0000007a10 */ /* 0x000fe80007ffe0ff */
[----:B------:R-:W-:Y:S01]  /*9900*/  IADD3 R2, R0, R4, RZ ;  /* 0x0000000400027210 */ /* 0x000fe20007ffe0ff */
[C---:B------:R-:W-:Y:S01]  /*9910*/  HMMA.16816.F32 R24, R188.reuse, R194, R24 ;  /* 0x000000c2bc18723c */ /* 0x040fe20000001818 */
[----:B------:R-:W1:Y:S02]  /*9920*/  LDSM.16.M88.4 R192, [R219+0xa800] ;  /* 0x00a80000dbc0783b */ /* 0x000e640000000200 */
[----:B------:R-:W-:Y:S01]  /*9930*/  ISETP.GT.AND P0, PT, R2, RZ, PT ;  /* 0x000000ff0200720c */ /* 0x000fe20003f04270 */
[----:B------:R-:W-:Y:S01]  /*9940*/  MUFU.TANH R17, R17 ;  /* 0x0000001100117308 */ /* 0x000fe20000002400 */
[----:B------:R-:W-:Y:S02]  /*9950*/  IADD3 R0, R0, R3, RZ ;  /* 0x0000000300007210 */ /* 0x000fe40007ffe0ff */
[----:B----4-:R-:W-:Y:S02]  /*9960*/  FSEL R11, R137, -INF , P0 ;  /* 0xff800000890b7808 */ /* 0x010fe40000000000 */
[C---:B------:R-:W-:Y:S02]  /*9970*/  ISETP.GT.AND P0, PT, R0.reuse, 0x1, PT ;  /* 0x000000010000780c */ /* 0x040fe40003f04270 */
[----:B------:R-:W-:Y:S02]  /*9980*/  ISETP.GT.AND P1, PT, R0, RZ, PT ;  /* 0x000000ff0000720c */ /* 0x000fe40003f24270 */
[----:B------:R-:W-:Y:S01]  /*9990*/  FMNMX.FTZ R3, R11, R135, !PT ;  /* 0x000000870b037209 */ /* 0x000fe20007810000 */
[----:B------:R-:W-:Y:S01]  /*99a0*/  MUFU.TANH R19, R19 ;  /* 0x0000001300137308 */ /* 0x000fe20000002400 */
[----:B------:R-:W-:Y:S01]  /*99b0*/  ISETP.GT.AND P2, PT, R2, 0x1, PT ;  /* 0x000000010200780c */ /* 0x000fe20003f44270 */
        /* <DEDUP_REMOVED lines=8> */
[----:B------:R-:W-:Y:S05]  /*9a40*/  FMUL.FTZ R27, R27, c[0x0][0x320] ;  /* 0x0000c8001b1b7a20 */ /* 0x000fea0000410000 */
[----:B------:R-:W-:Y:S01]  /*9a50*/  MUFU.TANH R24, R24 ;  /* 0x0000001800187308 */ /* 0x000fe20000002400 */
[C---:B-1----:R-:W-:Y:S09]  /*9a60*/  HMMA.16816.F32 R28, R188.reuse, R192, R28 ;  /* 0x000000c0bc1c723c */ /* 0x042ff2000000181c */
[----:B------:R-:W-:Y:S01]  /*9a70*/  MUFU.TANH R22, R22 ;  /* 0x0000001600167308 */ /* 0x000fe20000002400 */
[C---:B------:R-:W-:Y:S01]  /*9a80*/  HMMA.16816.F32 R32, R188.reuse, R194, R32 ;  /* 0x000000c2bc20723c */ /* 0x040fe20000001820 */
[----:B------:R-:W1:Y:S08]  /*9a90*/  LDSM.16.M88.4 R192, [R219+0xb000] ;  /* 0x00b00000dbc0783b */ /* 0x000e700000000200 */
[----:B------:R-:W-:Y:S10]  /*9aa0*/  MUFU.TANH R25, R25 ;  /* 0x0000001900197308 */ /* 0x000ff40000002400 */
        /* <DEDUP_REMOVED lines=14> */
[----:B------:R-:W1:Y:S01]  /*9b90*/  LDSM.16.M88.4 R192, [R219+0xb800] ;  /* 0x00b80000dbc0783b */ /* 0x000e620000000200 */
[----:B------:R-:W-:Y:S07]  /*9ba0*/  DEPBAR.LE SB0, 0x0 ;  /* 0x000080000000791a */ /* 0x000fee0000000000 */
[----:B------:R-:W-:Y:S01]  /*9bb0*/  MUFU.TANH R32, R32 ;  /* 0x0000002000207308 */ /* 0x000fe20000002400 */
[----:B------:R-:W-:Y:S04]  /*9bc0*/  BAR.SYNC.DEFER_BLOCKING 0x0 ;  /* 0x0000000000007b1d */ /* 0x000fe80000010000 */
[----:B------:R-:W-:Y:S02]  /*9bd0*/  FMUL.FTZ R36, R36, c[0x0][0x320] ;  /* 0x0000c80024247a20 */ /* 0x000fe40000410000 */
[----:B------:R-:W-:Y:S02]  /*9be0*/  FMUL.FTZ R38, R38, c[0x0][0x320] ;  /* 0x0000c80026267a20 */ /* 0x000fe40000410000 */
[----:B------:R-:W-:Y:S02]  /*9bf0*/  FMUL.FTZ R37, R37, c[0x0][0x320] ;  /* 0x0000c80025257a20 */ /* 0x000fe40000410000 */
[----:B------:R-:W-:Y:S04]  /*9c00*/  FMUL.FTZ R39, R39, c[0x0][0x320] ;  /* 0x0000c80027277a20 */ /* 0x000fe80000410000 */
[----:B------:R-:W-:Y:S02]  /*9c10*/  FMUL.FTZ R43, R43, c[0x0][0x320] ;  /* 0x0000c8002b2b7a20 */ /* 0x000fe40000410000 */
[----:B------:R-:W-:Y:S02]  /*9c20*/  FMUL.FTZ R40, R40, c[0x0][0x320] ;  /* 0x0000c80028287a20 */ /* 0x000fe40000410000 */
[----:B------:R-:W-:Y:S02]  /*9c30*/  FMUL.FTZ R41, R41, c[0x0][0x320] ;  /* 0x0000c80029297a20 */ /* 0x000fe40000410000 */
[----:B------:R-:W-:Y:S04]  /*9c40*/  FMUL.FTZ R42, R42, c[0x0][0x320] ;  /* 0x0000c8002a2a7a20 */ /* 0x000fe80000410000 */
[----:B------:R-:W-:Y:S01]  /*9c50*/  MUFU.TANH R41, R41 ;  /* 0x0000002900297308 */ /* 0x000fe20000002400 */
[C---:B-1----:R-:W-:Y:S09]  /*9c60*/  HMMA.16816.F32 R44, R188.reuse, R192, R44 ;  /* 0x000000c0bc2c723c */ /* 0x042ff2000000182c */
[----:B------:R-:W-:Y:S01]  /*9c70*/  MUFU.TANH R43, R43 ;  /* 0x0000002b002b7308 */ /* 0x000fe20000002400 */
[----:B------:R-:W-:Y:S01]  /*9c80*/  HMMA.16816.F32 R48, R188, R194, R48 ;  /* 0x000000c2bc30723c */ /* 0x000fe20000001830 */
[----:B------:R-:W2:Y:S08]  /*9c90*/  LDL.64 R188, [R1+0x20] ;  /* 0x0000200001bc7983 */ /* 0x000eb00000100a00 */
[----:B------:R-:W1:Y:S10]  /*9ca0*/  MUFU.TANH R132, R7 ;  /* 0x0000000700847308 */ /* 0x000e740000002400 */
[----:B------:R4:W1:Y:S01]  /*9cb0*/  MUFU.TANH R7, R10 ;  /* 0x0000000a00077308 */ /* 0x0008620000002400 */
[----:B------:R-:W-:Y:S02]  /*9cc0*/  FMUL.FTZ R45, R45, c[0x0][0x320] ;  /* 0x0000c8002d2d7a20 */ /* 0x000fe40000410000 */
[----:B------:R-:W-:Y:S02]  /*9cd0*/  FMUL.FTZ R46, R46, c[0x0][0x320] ;  /* 0x0000c8002e2e7a20 */ /* 0x000fe40000410000 */
[----:B------:R-:W-:Y:S02]  /*9ce0*/  FMUL.FTZ R44, R44, c[0x0][0x320] ;  /* 0x0000c8002c2c7a20 */ /* 0x000fe40000410000 */
[----:B------:R-:W-:Y:S02]  /*9cf0*/  FMUL.FTZ R47, R47, c[0x0][0x320] ;  /* 0x0000c8002f2f7a20 */ /* 0x000fe40000410000 */
[----:B------:R-:W-:Y:S01]  /*9d00*/  FMUL.FTZ R51, R51, c[0x0][0x320] ;  /* 0x0000c80033337a20 */ /* 0x000fe20000410000 */
[----:B------:R1:W-:Y:S10]  /*9d10*/  MUFU.TANH R192, R13 ;  /* 0x0000000d00c07308 */ /* 0x0003f40000002400 */
[----:B------:R3:W-:Y:S01]  /*9d20*/  MUFU.TANH R193, R14 ;  /* 0x0000000e00c17308 */ /* 0x0007e20000002400 */
[----:B----4-:R-:W-:Y:S02]  /*9d30*/  FSEL R10, R133, -INF , P1 ;  /* 0xff800000850a7808 */ /* 0x010fe40000800000 */
[----:B------:R-:W-:Y:S02]  /*9d40*/  ISETP.GT.AND P1, PT, R2, 0x8, PT ;  /* 0x000000080200780c */ /* 0x000fe40003f24270 */
[----:B------:R-:W-:Y:S05]  /*9d50*/  FMNMX.FTZ R4, R10, R136, !PT ;  /* 0x000000880a047209 */ /* 0x000fea0007810000 */
[----:B------:R4:W4:Y:S01]  /*9d60*/  MUFU.TANH R191, R12 ;  /* 0x0000000c00bf7308 */ /* 0x0009220000002400 */
[----:B-1----:R-:W-:Y:S02]  /*9d70*/  FSEL R13, R132, -INF , P0 ;  /* 0xff800000840d7808 */ /* 0x002fe40000000000 */
[----:B------:R-:W-:Y:S02]  /*9d80*/  ISETP.GT.AND P0, PT, R2, 0x9, PT ;  /* 0x000000090200780c */ /* 0x000fe40003f04270 */
[----:B------:R-:W-:Y:S05]  /*9d90*/  FMNMX.FTZ R4, R13, R4, !PT ;  /* 0x000000040d047209 */ /* 0x000fea0007810000 */
[----:B------:R-:W1:Y:S01]  /*9da0*/  MUFU.TANH R16, R16 ;  /* 0x0000001000107308 */ /* 0x000e620000002400 */
[----:B------:R-:W-:Y:S02]  /*9db0*/  FSEL R15, R9, -INF , P0 ;  /* 0xff800000090f7808 */ /* 0x000fe40000000000 */
[----:B------:R-:W-:Y:S02]  /*9dc0*/  ISETP.GT.AND P0, PT, R0, 0x9, PT ;  /* 0x000000090000780c */ /* 0x000fe40003f04270 */
[----:B---3--:R-:W-:Y:S02]  /*9dd0*/  FSEL R14, R8, -INF , P1 ;  /* 0xff800000080e7808 */ /* 0x008fe40000800000 */
[----:B------:R-:W-:Y:S02]  /*9de0*/  ISETP.GT.AND P1, PT, R0, 0x8, PT ;  /* 0x000000080000780c */ /* 0x000fe40003f24270 */
[----:B------:R-:W-:Y:S01]  /*9df0*/  FSEL R139, R139, -INF , P0 ;  /* 0xff8000008b8b7808 */ /* 0x000fe20000000000 */
[----:B------:R-:W3:Y:S01]  /*9e00*/  MUFU.TANH R20, R20 ;  /* 0x0000001400147308 */ /* 0x000ee20000002400 */
[----:B------:R-:W-:Y:S01]  /*9e10*/  FSEL R18, R7, -INF , P1 ;  /* 0xff80000007127808 */ /* 0x000fe20000800000 */
[----:B------:R-:W-:Y:S01]  /*9e20*/  FMUL.FTZ R7, R48, c[0x0][0x320] ;  /* 0x0000c80030077a20 */ /* 0x000fe20000410000 */
[----:B------:R-:W-:Y:S02]  /*9e30*/  ISETP.GT.AND P1, PT, R2, 0x10, PT ;  /* 0x000000100200780c */ /* 0x000fe40003f24270 */
[----:B----4-:R-:W-:Y:S02]  /*9e40*/  FSEL R12, R134, -INF , P2 ;  /* 0xff800000860c7808 */ /* 0x010fe40001000000 */
[----:B------:R-:W-:Y:S02]  /*9e50*/  ISETP.GT.AND P0, PT, R2, 0x11, PT ;  /* 0x000000110200780c */ /* 0x000fe40003f04270 */
[----:B------:R-:W-:Y:S01]  /*9e60*/  FMNMX.FTZ R3, R12, R3, !PT ;  /* 0x000000030c037209 */ /* 0x000fe20007810000 */
[----:B------:R-:W4:Y:S01]  /*9e70*/  MUFU.TANH R23, R23 ;  /* 0x0000001700177308 */ /* 0x000f220000002400 */
[----:B------:R-:W-:Y:S02]  /*9e80*/  FSEL R191, R191, -INF , P1 ;  /* 0xff800000bfbf7808 */ /* 0x000fe40000800000 */
[----:B------:R-:W-:Y:S02]  /*9e90*/  FSEL R192, R192, -INF , P0 ;  /* 0xff800000c0c07808 */ /* 0x000fe40000000000 */
[----:B------:R-:W-:Y:S02]  /*9ea0*/  FMNMX.FTZ R4, R18, R4, !PT ;  /* 0x0000000412047209 */ /* 0x000fe40007810000 */
[C---:B------:R-:W-:Y:S02]  /*9eb0*/  ISETP.GT.AND P1, PT, R0.reuse, 0x10, PT ;  /* 0x000000100000780c */ /* 0x040fe40003f24270 */
[----:B------:R-:W-:Y:S01]  /*9ec0*/  ISETP.GT.AND P0, PT, R0, 0x11, PT ;  /* 0x000000110000780c */ /* 0x000fe20003f04270 */
[----:B------:R-:W3:Y:S01]  /*9ed0*/  MUFU.TANH R30, R30 ;  /* 0x0000001e001e7308 */ /* 0x000ee20000002400 */
[----:B------:R-:W-:Y:S02]  /*9ee0*/  FMNMX.FTZ R3, R14, R3, !PT ;  /* 0x000000030e037209 */ /* 0x000fe40007810000 */
[----:B------:R-:W-:Y:S02]  /*9ef0*/  FMNMX.FTZ R4, R139, R4, !PT ;  /* 0x000000048b047209 */ /* 0x000fe40007810000 */
[----:B------:R-:W-:Y:S02]  /*9f00*/  FSEL R193, R193, -INF , P1 ;  /* 0xff800000c1c17808 */ /* 0x000fe40000800000 */
[----:B------:R-:W-:Y:S01]  /*9f10*/  FSEL R194, R6, -INF , P0 ;  /* 0xff80000006c27808 */ /* 0x000fe20000000000 */
[----:B------:R-:W-:Y:S01]  /*9f20*/  FMUL.FTZ R6, R49, c[0x0][0x320] ;  /* 0x0000c80031067a20 */ /* 0x000fe20000410000 */
[C---:B------:R-:W-:Y:S01]  /*9f30*/  ISETP.GT.AND P0, PT, R2.reuse, 0x19, PT ;  /* 0x000000190200780c */ /* 0x040fe20003f04270 */
[----:B------:R-:W3:Y:S01]  /*9f40*/  MUFU.TANH R31, R31 ;  /* 0x0000001f001f7308 */ /* 0x000ee20000002400 */
[----:B------:R-:W-:Y:S02]  /*9f50*/  ISETP.GT.AND P1, PT, R2, 0x18, PT ;  /* 0x000000180200780c */ /* 0x000fe40003f24270 */
[----:B------:R-:W-:Y:S02]  /*9f60*/  FMNMX.FTZ R3, R15, R3, !PT ;  /* 0x000000030f037209 */ /* 0x000fe40007810000 */
[----:B------:R-:W-:Y:S02]  /*9f70*/  FSEL R196, R17, -INF , P0 ;  /* 0xff80000011c47808 */ /* 0x000fe40000000000 */
[----:B-1----:R-:W-:Y:S02]  /*9f80*/  FSEL R195, R16, -INF , P1 ;  /* 0xff80000010c37808 */ /* 0x002fe40000800000 */
[C---:B------:R-:W-:Y:S01]  /*9f90*/  ISETP.GT.AND P0, PT, R0.reuse, 0x19, PT ;  /* 0x000000190000780c */ /* 0x040fe20003f04270 */
[----:B------:R-:W1:Y:S01]  /*9fa0*/  MUFU.TANH R33, R33 ;  /* 0x0000002100217308 */ /* 0x000e620000002400 */
[----:B------:R-:W-:Y:S02]  /*9fb0*/  FMNMX.FTZ R4, R193, R4, !PT ;  /* 0x00000004c1047209 */ /* 0x000fe40007810000 */
[----:B------:R-:W-:Y:S02]  /*9fc0*/  ISETP.GT.AND P1, PT, R0, 0x18, PT ;  /* 0x000000180000780c */ /* 0x000fe40003f24270 */
[----:B------:R-:W-:Y:S02]  /*9fd0*/  FMNMX.FTZ R3, R191, R3, !PT ;  /* 0x00000003bf037209 */ /* 0x000fe40007810000 */
[----:B------:R-:W-:Y:S02]  /*9fe0*/  FSEL R198, R19, -INF , P0 ;  /* 0xff80000013c67808 */ /* 0x000fe40000000000 */
[----:B------:R-:W-:Y:S01]  /*9ff0*/  FSEL R197, R5, -INF , P1 ;  /* 0xff80000005c57808 */ /* 0x000fe20000800000 */
[----:B------:R-:W1:Y:S01]  /*a000*/  MUFU.TANH R34, R34 ;  /* 0x0000002200227308 */ /* 0x000e620000002400 */
[----:B------:R-:W-:Y:S01]  /*a010*/  FMNMX.FTZ R4, R194, R4, !PT ;  /* 0x00000004c2047209 */ /* 0x000fe20007810000 */
[----:B------:R-:W-:Y:S01]  /*a020*/  FMUL.FTZ R5, R50, c[0x0][0x320] ;  /* 0x0000c80032057a20 */ /* 0x000fe20000410000 */
[C---:B------:R-:W-:Y:S02]  /*a030*/  ISETP.GT.AND P0, PT, R2.reuse, 0x21, PT ;  /* 0x000000210200780c */ /* 0x040fe40003f04270 */
[----:B------:R-:W-:Y:S02]  /*a040*/  ISETP.GT.AND P1, PT, R2, 0x20, PT ;  /* 0x000000200200780c */ /* 0x000fe40003f24270 */
[----:B------:R-:W-:Y:S02]  /*a050*/  FMNMX.FTZ R3, R192, R3, !PT ;  /* 0x00000003c0037209 */ /* 0x000fe40007810000 */
[----:B------:R-:W-:Y:S01]  /*a060*/  FSEL R202, R21, -INF , P0 ;  /* 0xff80000015ca7808 */ /* 0x000fe20000000000 */
[----:B------:R-:W1:Y:S01]  /*a070*/  MUFU.TANH R35, R35 ;  /* 0x0000002300237308 */ /* 0x000e620000002400 */
[----:B---3--:R-:W-:Y:S02]  /*a080*/  FSEL R203, R20, -INF , P1 ;  /* 0xff80000014cb7808 */ /* 0x008fe40000800000 */
[C---:B------:R-:W-:Y:S02]  /*a090*/  ISETP.GT.AND P1, PT, R0.reuse, 0x20, PT ;  /* 0x000000200000780c */ /* 0x040fe40003f24270 */
[----:B------:R-:W-:Y:S02]  /*a0a0*/  FMNMX.FTZ R4, R197, R4, !PT ;  /* 0x00000004c5047209 */ /* 0x000fe40007810000 */
[----:B------:R-:W-:Y:S02]  /*a0b0*/  ISETP.GT.AND P0, PT, R0, 0x21, PT ;  /* 0x000000210000780c */ /* 0x000fe40003f04270 */
[----:B------:R-:W-:Y:S01]  /*a0c0*/  FMNMX.FTZ R3, R195, R3, !PT ;  /* 0x00000003c3037209 */ /* 0x000fe20007810000 */
[----:B------:R-:W3:Y:S01]  /*a0d0*/  MUFU.TANH R36, R36 ;  /* 0x0000002400247308 */ /* 0x000ee20000002400 */
[----:B------:R-:W-:Y:S02]  /*a0e0*/  FMNMX.FTZ R4, R198, R4, !PT ;  /* 0x00000004c6047209 */ /* 0x000fe40007810000 */
[----:B------:R-:W-:Y:S02]  /*a0f0*/  FSEL R204, R22, -INF , P1 ;  /* 0xff80000016cc7808 */ /* 0x000fe40000800000 */
[C---:B------:R-:W-:Y:S02]  /*a100*/  ISETP.GT.AND P1, PT, R2.reuse, 0x28, PT ;  /* 0x000000280200780c */ /* 0x040fe40003f24270 */
[----:B----4-:R-:W-:Y:S02]  /*a110*/  FSEL R200, R23, -INF , P0 ;  /* 0xff80000017c87808 */ /* 0x010fe40000000000 */
[----:B------:R-:W-:Y:S01]  /*a120*/  ISETP.GT.AND P0, PT, R2, 0x29, PT ;  /* 0x000000290200780c */ /* 0x000fe20003f04270 */
[----:B------:R-:W4:Y:S01]  /*a130*/  MUFU.TANH R37, R37 ;  /* 0x0000002500257308 */ /* 0x000f220000002400 */
[----:B------:R-:W-:Y:S02]  /*a140*/  FMNMX.FTZ R3, R196, R3, !PT ;  /* 0x00000003c4037209 */ /* 0x000fe40007810000 */
[----:B------:R-:W-:Y:S02]  /*a150*/  FSEL R205, R24, -INF , P1 ;  /* 0xff80000018cd7808 */ /* 0x000fe40000800000 */
[----:B------:R-:W-:Y:S01]  /*a160*/  FSEL R199, R25, -INF , P0 ;  /* 0xff80000019c77808 */ /* 0x000fe20000000000 */
[----:B------:R-:W2:Y:S01]  /*a170*/  LDL.LU R24, [R1+0x10] ;  /* 0x0000100001187983 */ /* 0x000ea20000300800 */
[C---:B------:R-:W-:Y:S02]  /*a180*/  ISETP.GT.AND P1, PT, R0.reuse, 0x28, PT ;  /* 0x000000280000780c */ /* 0x040fe40003f24270 */
[----:B------:R-:W-:Y:S01]  /*a190*/  ISETP.GT.AND P0, PT, R0, 0x29, PT ;  /* 0x000000290000780c */ /* 0x000fe20003f04270 */
[----:B------:R-:W1:Y:S01]  /*a1a0*/  MUFU.TANH R38, R38 ;  /* 0x0000002600267308 */ /* 0x000e620000002400 */
[----:B------:R-:W-:Y:S02]  /*a1b0*/  FMNMX.FTZ R4, R204, R4, !PT ;  /* 0x00000004cc047209 */ /* 0x000fe40007810000 */
[----:B------:R-:W-:Y:S02]  /*a1c0*/  FMNMX.FTZ R3, R203, R3, !PT ;  /* 0x00000003cb037209 */ /* 0x000fe40007810000 */
[----:B------:R-:W-:Y:S02]  /*a1d0*/  FSEL R206, R26, -INF , P1 ;  /* 0xff8000001ace7808 */ /* 0x000fe40000800000 */
[----:B------:R-:W-:Y:S02]  /*a1e0*/  FSEL R207, R27, -INF , P0 ;  /* 0xff8000001bcf7808 */ /* 0x000fe40000000000 */
[----:B------:R-:W-:Y:S01]  /*a1f0*/  ISETP.GT.AND P0, PT, R2, 0x31, PT ;  /* 0x000000310200780c */ /* 0x000fe20003f04270 */
[----:B------:R-:W1:Y:S01]  /*a200*/  MUFU.TANH R39, R39 ;  /* 0x0000002700277308 */ /* 0x000e620000002400 */
[----:B------:R-:W-:Y:S02]  /*a210*/  FMNMX.FTZ R4, R200, R4, !PT ;  /* 0x00000004c8047209 */ /* 0x000fe40007810000 */
[----:B------:R-:W-:Y:S02]  /*a220*/  ISETP.GT.AND P1, PT, R2, 0x30, PT ;  /* 0x000000300200780c */ /* 0x000fe40003f24270 */
[----:B------:R-:W-:Y:S02]  /*a230*/  FMNMX.FTZ R3, R202, R3, !PT ;  /* 0x00000003ca037209 */ /* 0x000fe40007810000 */
[----:B------:R-:W-:Y:S02]  /*a240*/  FSEL R29, R29, -INF , P0 ;  /* 0xff8000001d1d7808 */ /* 0x000fe40000000000 */
[----:B------:R-:W-:Y:S01]  /*a250*/  FSEL R211, R28, -INF , P1 ;  /* 0xff8000001cd37808 */ /* 0x000fe20000800000 */
[----:B------:R-:W3:Y:S01]  /*a260*/  MUFU.TANH R40, R40 ;  /* 0x0000002800287308 */ /* 0x000ee20000002400 */
[----:B------:R-:W-:Y:S02]  /*a270*/  FMNMX.FTZ R4, R206, R4, !PT ;  /* 0x00000004ce047209 */ /* 0x000fe40007810000 */
[C---:B------:R-:W-:Y:S02]  /*a280*/  ISETP.GT.AND P1, PT, R0.reuse, 0x30, PT ;  /* 0x000000300000780c */ /* 0x040fe40003f24270 */
[----:B------:R-:W-:Y:S02]  /*a290*/  ISETP.GT.AND P0, PT, R0, 0x31, PT ;  /* 0x000000310000780c */ /* 0x000fe40003f04270 */
[----:B------:R-:W-:Y:S02]  /*a2a0*/  FMNMX.FTZ R3, R205, R3, !PT ;  /* 0x00000003cd037209 */ /* 0x000fe40007810000 */
[----:B------:R-:W-:Y:S01]  /*a2b0*/  FSEL R30, R30, -INF , P1 ;  /* 0xff8000001e1e7808 */ /* 0x000fe20000800000 */
[----:B------:R-:W3:Y:S01]  /*a2c0*/  MUFU.TANH R42, R42 ;  /* 0x0000002a002a7308 */ /* 0x000ee20000002400 */
[----:B------:R-:W-:Y:S02]  /*a2d0*/  FSEL R31, R31, -INF , P0 ;  /* 0xff8000001f1f7808 */ /* 0x000fe40000000000 */
[C---:B------:R-:W-:Y:S02]  /*a2e0*/  ISETP.GT.AND P1, PT, R2.reuse, 0x38, PT ;  /* 0x000000380200780c */ /* 0x040fe40003f24270 */
[----:B------:R-:W-:Y:S02]  /*a2f0*/  ISETP.GT.AND P0, PT, R2, 0x39, PT ;  /* 0x000000390200780c */ /* 0x000fe40003f04270 */
[----:B------:R-:W-:Y:S02]  /*a300*/  FMNMX.FTZ R4, R207, R4, !PT ;  /* 0x00000004cf047209 */ /* 0x000fe40007810000 */
[----:B------:R-:W-:Y:S01]  /*a310*/  FMNMX.FTZ R3, R199, R3, !PT ;  /* 0x00000003c7037209 */ /* 0x000fe20007810000 */
[----:B------:R-:W3:Y:S01]  /*a320*/  MUFU.TANH R45, R45 ;  /* 0x0000002d002d7308 */ /* 0x000ee20000002400 */
[----:B------:R-:W-:Y:S02]  /*a330*/  FSEL R214, R32, -INF , P1 ;  /* 0xff80000020d67808 */ /* 0x000fe40000800000 */
[----:B-1----:R-:W-:Y:S02]  /*a340*/  FSEL R213, R33, -INF , P0 ;  /* 0xff80000021d57808 */ /* 0x002fe40000000000 */
[----:B------:R-:W-:Y:S02]  /*a350*/  FMNMX.FTZ R4, R30, R4, !PT ;  /* 0x000000041e047209 */ /* 0x000fe40007810000 */
[C---:B------:R-:W-:Y:S02]  /*a360*/  ISETP.GT.AND P1, PT, R0.reuse, 0x38, PT ;  /* 0x000000380000780c */ /* 0x040fe40003f24270 */
[----:B------:R-:W-:Y:S01]  /*a370*/  ISETP.GT.AND P0, PT, R0, 0x39, PT ;  /* 0x000000390000780c */ /* 0x000fe20003f04270 */
[----:B------:R-:W1:Y:S01]  /*a380*/  MUFU.TANH R46, R46 ;  /* 0x0000002e002e7308 */ /* 0x000e620000002400 */
[----:B------:R-:W-:Y:S02]  /*a390*/  FMNMX.FTZ R3, R211, R3, !PT ;  /* 0x00000003d3037209 */ /* 0x000fe40007810000 */
[----:B------:R-:W-:Y:S02]  /*a3a0*/  FSEL R215, R34, -INF , P1 ;  /* 0xff80000022d77808 */ /* 0x000fe40000800000 */
[C---:B------:R-:W-:Y:S02]  /*a3b0*/  ISETP.GT.AND P1, PT, R2.reuse, 0x40, PT ;  /* 0x000000400200780c */ /* 0x040fe40003f24270 */
[----:B------:R-:W-:Y:S02]  /*a3c0*/  FSEL R35, R35, -INF , P0 ;  /* 0xff80000023237808 */ /* 0x000fe40000000000 */
[----:B------:R-:W-:Y:S01]  /*a3d0*/  FMNMX.FTZ R4, R31, R4, !PT ;  /* 0x000000041f047209 */ /* 0x000fe20007810000 */
[----:B------:R-:W1:Y:S01]  /*a3e0*/  MUFU.TANH R44, R44 ;  /* 0x0000002c002c7308 */ /* 0x000e620000002400 */
[----:B------:R-:W-:Y:S02]  /*a3f0*/  ISETP.GT.AND P0, PT, R2, 0x41, PT ;  /* 0x000000410200780c */ /* 0x000fe40003f04270 */
[----:B------:R-:W-:Y:S02]  /*a400*/  FMNMX.FTZ R3, R29, R3, !PT ;  /* 0x000000031d037209 */ /* 0x000fe40007810000 */
[----:B---3--:R-:W-:Y:S02]  /*a410*/  FSEL R36, R36, -INF , P1 ;  /* 0xff80000024247808 */ /* 0x008fe40000800000 */
[C---:B------:R-:W-:Y:S02]  /*a420*/  ISETP.GT.AND P1, PT, R0.reuse, 0x40, PT ;  /* 0x000000400000780c */ /* 0x040fe40003f24270 */
[----:B----4-:R-:W-:Y:S01]  /*a430*/  FSEL R37, R37, -INF , P0 ;  /* 0xff80000025257808 */ /* 0x010fe20000000000 */
[----:B------:R-:W3:Y:S01]  /*a440*/  MUFU.TANH R47, R47 ;  /* 0x0000002f002f7308 */ /* 0x000ee20000002400 */
[----:B------:R-:W-:Y:S02]  /*a450*/  ISETP.GT.AND P0, PT, R0, 0x41, PT ;  /* 0x000000410000780c */ /* 0x000fe40003f04270 */
[----:B------:R-:W-:Y:S02]  /*a460*/  FMNMX.FTZ R4, R215, R4, !PT ;  /* 0x00000004d7047209 */ /* 0x000fe40007810000 */
[----:B------:R-:W-:Y:S02]  /*a470*/  FMNMX.FTZ R3, R214, R3, !PT ;  /* 0x00000003d6037209 */ /* 0x000fe40007810000 */
[----:B------:R-:W-:Y:S02]  /*a480*/  FSEL R38, R38, -INF , P1 ;  /* 0xff80000026267808 */ /* 0x000fe40000800000 */
[----:B------:R-:W-:Y:S01]  /*a490*/  FSEL R39, R39, -INF , P0 ;  /* 0xff80000027277808 */ /* 0x000fe20000000000 */
[----:B------:R-:W4:Y:S01]  /*a4a0*/  MUFU.TANH R7, R7 ;  /* 0x0000000700077308 */ /* 0x000f220000002400 */
[----:B------:R-:W-:Y:S02]  /*a4b0*/  FMNMX.FTZ R4, R35, R4, !PT ;  /* 0x0000000423047209 */ /* 0x000fe40007810000 */
[C---:B------:R-:W-:Y:S02]  /*a4c0*/  ISETP.GT.AND P1, PT, R2.reuse, 0x48, PT ;  /* 0x000000480200780c */ /* 0x040fe40003f24270 */
[----:B------:R-:W-:Y:S02]  /*a4d0*/  ISETP.GT.AND P0, PT, R2, 0x49, PT ;  /* 0x000000490200780c */ /* 0x000fe40003f04270 */
[----:B------:R-:W-:Y:S02]  /*a4e0*/  FMNMX.FTZ R3, R213, R3, !PT ;  /* 0x00000003d5037209 */ /* 0x000fe40007810000 */
[----:B------:R-:W-:Y:S01]  /*a4f0*/  FSEL R16, R40, -INF , P1 ;  /* 0xff80000028107808 */ /* 0x000fe20000800000 */
[----:B------:R-:W1:Y:S01]  /*a500*/  MUFU.TANH R6, R6 ;  /* 0x0000000600067308 */ /* 0x000e620000002400 */
[----:B------:R-:W-:Y:S02]  /*a510*/  FSEL R17, R41, -INF , P0 ;  /* 0xff80000029117808 */ /* 0x000fe40000000000 */
[----:B------:R-:W-:Y:S02]  /*a520*/  ISETP.GT.AND P0, PT, R0, 0x49, PT ;  /* 0x000000490000780c */ /* 0x000fe40003f04270 */
[----:B------:R-:W-:Y:S02]  /*a530*/  FMNMX.FTZ R4, R38, R4, !PT ;  /* 0x0000000426047209 */ /* 0x000fe40007810000 */
[----:B------:R-:W-:Y:S02]  /*a540*/  ISETP.GT.AND P1, PT, R0, 0x48, PT ;  /* 0x000000480000780c */ /* 0x000fe40003f24270 */
[----:B------:R-:W-:Y:S01]  /*a550*/  FMNMX.FTZ R3, R36, R3, !PT ;  /* 0x0000000324037209 */ /* 0x000fe20007810000 */
[----:B------:R-:W3:Y:S01]  /*a560*/  MUFU.TANH R5, R5 ;  /* 0x0000000500057308 */ /* 0x000ee20000002400 */
[----:B------:R-:W-:Y:S02]  /*a570*/  FSEL R22, R43, -INF , P0 ;  /* 0xff8000002b167808 */ /* 0x000fe40000000000 */
[----:B------:R-:W-:Y:S02]  /*a580*/  FSEL R19, R42, -INF , P1 ;  /* 0xff8000002a137808 */ /* 0x000fe40000800000 */
[----:B------:R-:W-:Y:S02]  /*a590*/  ISETP.GT.AND P0, PT, R0, 0x50, PT ;  /* 0x000000500000780c */ /* 0x000fe40003f04270 */
[----:B------:R-:W-:Y:S02]  /*a5a0*/  FMNMX.FTZ R4, R39, R4, !PT ;  /* 0x0000000427047209 */ /* 0x000fe40007810000 */
[C---:B------:R-:W-:Y:S01]  /*a5b0*/  ISETP.GT.AND P1, PT, R2.reuse, 0x51, PT ;  /* 0x000000510200780c */ /* 0x040fe20003f24270 */
[----:B------:R-:W3:Y:S01]  /*a5c0*/  MUFU.TANH R134, R51 ;  /* 0x0000003300867308 */ /* 0x000ee20000002400 */
[----:B------:R-:W-:Y:S02]  /*a5d0*/  FMNMX.FTZ R3, R37, R3, !PT ;  /* 0x0000000325037209 */ /* 0x000fe40007810000 */
[----:B------:R-:W-:Y:S02]  /*a5e0*/  ISETP.GT.AND P2, PT, R2, 0x50, PT ;  /* 0x000000500200780c */ /* 0x000fe40003f44270 */
[----:B------:R-:W-:Y:S02]  /*a5f0*/  FSEL R210, R45, -INF , P1 ;  /* 0xff8000002dd27808 */ /* 0x000fe40000800000 */
[----:B-1----:R-:W-:Y:S02]  /*a600*/  FSEL R23, R46, -INF , P0 ;  /* 0xff8000002e177808 */ /* 0x002fe40000000000 */
[C---:B------:R-:W-:Y:S02]  /*a610*/  ISETP.GT.AND P0, PT, R2.reuse, 0x59, PT ;  /* 0x000000590200780c */ /* 0x040fe40003f04270 */
[----:B------:R-:W-:Y:S02]  /*a620*/  ISETP.GT.AND P1, PT, R2, 0x58, PT ;  /* 0x000000580200780c */ /* 0x000fe40003f24270 */
[----:B------:R-:W-:Y:S02]  /*a630*/  FMNMX.FTZ R2, R19, R4, !PT ;  /* 0x0000000413027209 */ /* 0x000fe40007810000 */
[----:B------:R-:W-:Y:S02]  /*a640*/  FMNMX.FTZ R3, R16, R3, !PT ;  /* 0x0000000310037209 */ /* 0x000fe40007810000 */
[----:B------:R-:W-:Y:S02]  /*a650*/  FSEL R212, R44, -INF , P2 ;  /* 0xff8000002cd47808 */ /* 0x000fe40001000000 */
[----:B------:R-:W-:Y:S02]  /*a660*/  ISETP.GT.AND P2, PT, R0, 0x51, PT ;  /* 0x000000510000780c */ /* 0x000fe40003f44270 */
[----:B------:R-:W-:Y:S02]  /*a670*/  FMNMX.FTZ R2, R22, R2, !PT ;  /* 0x0000000216027209 */ /* 0x000fe40007810000 */
[----:B------:R-:W-:Y:S02]  /*a680*/  FMNMX.FTZ R3, R17, R3, !PT ;  /* 0x0000000311037209 */ /* 0x000fe40007810000 */
[----:B---3--:R-:W-:Y:S02]  /*a690*/  FSEL R21, R47, -INF , P2 ;  /* 0xff8000002f157808 */ /* 0x008fe40001000000 */
        /* <DEDUP_REMOVED lines=8> */
[----:B------:R-:W-:Y:S02]  /*a720*/  FMNMX.FTZ R3, R210, R3, !PT ;  /* 0x00000003d2037209 */ /* 0x000fe40007810000 */
[----:B------:R-:W-:Y:S02]  /*a730*/  FSEL R134, R134, -INF , P0 ;  /* 0xff80000086867808 */ /* 0x000fe40000000000 */
[----:B------:R-:W-:Y:S02]  /*a740*/  FMNMX.FTZ R0, R20, R0, !PT ;  /* 0x0000000014007209 */ /* 0x000fe40007810000 */
[----:B------:R-:W-:Y:S02]  /*a750*/  FMNMX.FTZ R3, R209, R3, !PT ;  /* 0x00000003d1037209 */ /* 0x000fe40007810000 */
[----:B------:R-:W-:Y:S02]  /*a760*/  FMNMX.FTZ R0, R134, R0, !PT ;  /* 0x0000000086007209 */ /* 0x000fe40007810000 */
[----:B------:R-:W-:Y:S02]  /*a770*/  FMNMX.FTZ R3, R208, R3, !PT ;  /* 0x00000003d0037209 */ /* 0x000fe40007810000 */
[----:B------:R-:W-:Y:S01]  /*a780*/  ISETP.GE.AND P2, PT, R201, 0x1, PT ;  /* 0x00000001c900780c */ /* 0x000fe20003f46270 */
[----:B------:R-:W1:Y:S08]  /*a790*/  SHFL.BFLY PT, R2, R0, 0x2, 0x1f ;  /* 0x0c401f0000027f89 */ /* 0x000e7000000e0000 */
[----:B------:R-:W3:Y:S04]  /*a7a0*/  SHFL.BFLY PT, R133, R3, 0x2, 0x1f ;  /* 0x0c401f0003857f89 */ /* 0x000ee800000e0000 */
[----:B------:R-:W-:Y:S02]  /*a7b0*/  @P2 SHF.R.S32.HI R6, RZ, 0x1f, R252 ;  /* 0x0000001fff062819 */ /* 0x000fe400000114fc */
[----:B------:R-:W-:Y:S03]  /*a7c0*/  @P2 MOV R7, R138 ;  /* 0x0000008a00072202 */ /* 0x000fe60000000f00 */
[----:B------:R-:W-:Y:S01]  /*a7d0*/  @P2 IMAD R6, R6, c[0x0][0x1e0], RZ ;  /* 0x0000780006062a24 */ /* 0x000fe200078e02ff */
[----:B-1----:R-:W-:Y:S02]  /*a7e0*/  FMNMX.FTZ R0, R0, R2, !PT ;  /* 0x0000000200007209 */ /* 0x002fe40007810000 */
[----:B---3--:R-:W-:Y:S03]  /*a7f0*/  FMNMX.FTZ R133, R3, R133, !PT ;  /* 0x0000008503857209 */ /* 0x008fe60007810000 */
[----:B------:R-:W1:Y:S08]  /*a800*/  SHFL.BFLY PT, R3, R0, 0x1, 0x1f ;  /* 0x0c201f0000037f89 */ /* 0x000e7000000e0000 */
[----:B------:R-:W3:Y:S01]  /*a810*/  SHFL.BFLY PT, R4, R133, 0x1, 0x1f ;  /* 0x0c201f0085047f89 */ /* 0x000ee200000e0000 */
[----:B-1----:R-:W-:Y:S04]  /*a820*/  FMNMX.FTZ R132, R0, R3, !PT ;  /* 0x0000000300847209 */ /* 0x002fe80007810000 */
[C---:B------:R-:W-:Y:S04]  /*a830*/  FSETP.NEU.FTZ.AND P0, PT, R132.reuse, -INF , PT ;  /* 0xff8000008400780b */ /* 0x040fe80003f1d000 */
[----:B------:R-:W-:Y:S02]  /*a840*/  FSEL R0, R132, RZ, P0 ;  /* 0x000000ff84007208 */ /* 0x000fe40000000000 */
[----:B---3--:R-:W-:Y:S01]  /*a850*/  FMNMX.FTZ R133, R133, R4, !PT ;  /* 0x0000000485857209 */ /* 0x008fe20007810000 */
[----:B------:R-:W-:Y:S03]  /*a860*/  @P2 IMAD.WIDE.U32 R4, R252, c[0x0][0x1e0], RZ ;  /* 0x00007800fc042a25 */ /* 0x000fe600078e00ff */
[C---:B------:R-:W-:Y:S01]  /*a870*/  FSETP.NEU.FTZ.AND P1, PT, R133.reuse, -INF , PT ;  /* 0xff8000008500780b */ /* 0x040fe20003f3d000 */
[----:B------:R-:W-:Y:S02]  /*a880*/  FADD.FTZ R3, -R0, R136 ;  /* 0x0000008800037221 */ /* 0x000fe40000010100 */
[----:B------:R-:W-:Y:S01]  /*a890*/  @P2 IMAD R0, R252, c[0x0][0x1e4], R6 ;  /* 0x00007900fc002a24 */ /* 0x000fe200078e0206 */
[----:B--2---:R-:W-:Y:S01]  /*a8a0*/  @P2 MOV R6, R188 ;  /* 0x000000bc00062202 */ /* 0x004fe20000000f00 */
[----:B------:R-:W-:Y:S01]  /*a8b0*/  FMUL.FTZ R188, R132, c[0x0][0x2d0] ;  /* 0x0000b40084bc7a20 */ /* 0x000fe20000410000 */
[----:B------:R-:W-:Y:S02]  /*a8c0*/  FSEL R2, R133, RZ, P1 ;  /* 0x000000ff85027208 */ /* 0x000fe40000800000 */
[----:B------:R-:W-:Y:S01]  /*a8d0*/  @P2 IADD3 R0, R5, R0, RZ ;  /* 0x0000000005002210 */ /* 0x000fe20007ffe0ff */
[----:B------:R-:W-:Y:S01]  /*a8e0*/  @P2 IMAD.WIDE.U32 R6, R4, 0x60, R6 ;  /* 0x0000006004062825 */ /* 0x000fe200078e0006 */
[----:B------:R-:W-:Y:S03]  /*a8f0*/  FSEL R188, R188, RZ, P0 ;  /* 0x000000ffbcbc7208 */ /* 0x000fe60000000000 */
[----:B------:R-:W-:Y:S02]  /*a900*/  @P2 IMAD R0, R0, 0x60, RZ ;  /* 0x0000006000002824 */ /* 0x000fe400078e02ff */
[----:B------:R-:W-:Y:S02]  /*a910*/  FADD.FTZ R2, -R2, R135 ;  /* 0x0000008702027221 */ /* 0x000fe40000010100 */
[----:B------:R-:W-:Y:S01]  /*a920*/  FMUL.FTZ R135, R133, c[0x0][0x2d0] ;  /* 0x0000b40085877a20 */ /* 0x000fe20000410000 */
[----:B------:R-:W-:Y:S04]  /*a930*/  @P2 IADD3 R0, R7, R0, RZ ;  /* 0x0000000007002210 */ /* 0x000fe80007ffe0ff */
[C---:B------:R-:W-:Y:S02]  /*a940*/  @P2 SHF.L.U64.HI R0, R6.reuse, 0x1, R0 ;  /* 0x0000000106002819 */ /* 0x040fe40000010200 */
[----:B------:R-:W-:Y:S02]  /*a950*/  @P2 SHF.L.U32 R6, R6, 0x1, RZ ;  /* 0x0000000106062819 */ /* 0x000fe400000006ff */
[----:B------:R-:W-:Y:S02]  /*a960*/  FSEL R135, R135, RZ, P1 ;  /* 0x000000ff87877208 */ /* 0x000fe40000800000 */
[----:B------:R-:W-:Y:S03]  /*a970*/  @P2 IADD3 R4, P3, R6, c[0x0][0x1c8], RZ ;  /* 0x0000720006042a10 */ /* 0x000fe60007f7e0ff */
[--C-:B------:R-:W-:Y:S01]  /*a980*/  FFMA.FTZ R15, R15, c[0x0][0x2d0], -R135.reuse ;  /* 0x0000b4000f0f7a23 */ /* 0x100fe20000010887 */
[----:B------:R-:W-:Y:S05]  /*a990*/  @P2 IADD3.X R5, R0, c[0x0][0x1cc], RZ, P3, !PT ;  /* 0x0000730000052a10 */ /* 0x000fea0001ffe4ff */
[----:B------:R1:W-:Y:S01]  /*a9a0*/  @P2 LDGSTS.E.BYPASS.LTC128B.128 [R251+0xc100], [R4.64], !P4 ;  /* 0x0c10000004fb2fae */ /* 0x0003e2000e101d48 */
[----:B------:R-:W-:Y:S04]  /*a9b0*/  @P2 IADD3 R8, P4, R6, 0x80, RZ ;  /* 0x0000008006082810 */ /* 0x000fe80007f9e0ff */
[----:B------:R-:W-:Y:S04]  /*a9c0*/  @P2 IADD3 R8, P3, R8, c[0x0][0x1c8], RZ ;  /* 0x0000720008082a10 */ /* 0x000fe80007f7e0ff */
[--C-:B------:R-:W-:Y:S02]  /*a9d0*/  @P2 IADD3.X R9, RZ, c[0x0][0x1cc], R0.reuse, P3, P4 ;  /* 0x00007300ff092a10 */ /* 0x100fe40001fe8400 */
[----:B------:R-:W-:Y:S11]  /*a9e0*/  LOP3.LUT P4, RZ, R220, 0x1, RZ, 0xc0, !PT ;  /* 0x00000001dcff7812 */ /* 0x000ff6000788c0ff */
[----:B------:R-:W-:Y:S02]  /*a9f0*/  @!UPT UIADD3 URZ, URZ, URZ, URZ ;  /* 0x0000003f3f3ff290 */ /* 0x000fe4000fffe03f */
[----:B------:R2:W-:Y:S02]  /*aa00*/  @P2 LDGSTS.E.BYPASS.LTC128B.128 [R251+0xf100], [R8.64], !P4 ;  /* 0x0f10000008fb2fae */ /* 0x0005e4000e101d48 */
[----:B--2---:R-:W-:Y:S04]  /*aa10*/  @P2 IADD3 R8, P4, R6, 0x100, RZ ;  /* 0x0000010006082810 */ /* 0x004fe80007f9e0ff */
[----:B------:R-:W-:Y:S04]  /*aa20*/  @P2 IADD3 R8, P3, R8, c[0x0][0x1c8], RZ ;  /* 0x0000720008082a10 */ /* 0x000fe80007f7e0ff */
[--C-:B------:R-:W-:Y:S02]  /*aa30*/  @P2 IADD3.X R9, RZ, c[0x0][0x1cc], R0.reuse, P3, P4 ;  /* 0x00007300ff092a10 */ /* 0x100fe40001fe8400 */
[----:B------:R-:W-:Y:S03]  /*aa40*/  @P2 IADD3 R6, P4, R6, 0x180, RZ ;  /* 0x0000018006062810 */ /* 0x000fe60007f9e0ff */
[----:B------:R2:W-:Y:S01]  /*aa50*/  @P2 LDGSTS.E.BYPASS.LTC128B.128 [R251+0x12100], [R8.64], !P6 ;  /* 0x1210000008fb2fae */ /* 0x0005e2000f101d48 */
[----:B------:R-:W-:Y:S04]  /*aa60*/  @P2 IADD3 R6, P3, R6, c[0x0][0x1c8], RZ ;  /* 0x0000720006062a10 */ /* 0x000fe80007f7e0ff */
[----:B------:R-:W-:Y:S01]  /*aa70*/  @P2 IADD3.X R7, RZ, c[0x0][0x1cc], R0, P3, P4 ;  /* 0x00007300ff072a10 */ /* 0x000fe20001fe8400 */
[--C-:B------:R-:W-:Y:S01]  /*aa80*/  FFMA.FTZ R0, R11, c[0x0][0x2d0], -R135.reuse ;  /* 0x0000b4000b007a23 */ /* 0x100fe20000010887 */
[----:B------:R-:W-:Y:S03]  /*aa90*/  LOP3.LUT P4, RZ, R220, 0x1, RZ, 0xc0, !PT ;  /* 0x00000001dcff7812 */ /* 0x000fe6000788c0ff */
[----:B------:R3:W-:Y:S01]  /*aaa0*/  MUFU.EX2 R136, R0 ;  /* 0x0000000000887308 */ /* 0x0007e20000000800 */
[----:B------:R4:W-:Y:S01]  /*aab0*/  @P2 LDGSTS.E.BYPASS.LTC128B.128 [R251+0x15100], [R6.64], !P5 ;  /* 0x1510000006fb2fae */ /* 0x0009e2000e901d48 */
[--C-:B---3--:R-:W-:Y:S08]  /*aac0*/  FFMA.FTZ R0, R10, c[0x0][0x2d0], -R188.reuse ;  /* 0x0000b4000a007a23 */ /* 0x108ff000000108bc */
[----:B------:R3:W-:Y:S01]  /*aad0*/  MUFU.EX2 R138, R0 ;  /* 0x00000000008a7308 */ /* 0x0007e20000000800 */
[----:B----4-:R-:W-:Y:S02]  /*aae0*/  @P2 MOV R6, c[0x0][0x1e0] ;  /* 0x0000780000062a02 */ /* 0x010fe40000000f00 */
[----:B------:R-:W-:Y:S04]  /*aaf0*/  @P2 MOV R7, 0x6 ;  /* 0x0000000600072802 */ /* 0x000fe80000000f00 */
[C---:B------:R-:W-:Y:S02]  /*ab00*/  @P2 SHF.L.U64.HI R7, R6.reuse, R7, c[0x0][0x1e4] ;  /* 0x0000790006072619 */ /* 0x040fe40000010207 */
[----:B------:R-:W-:Y:S04]  /*ab10*/  @P2 SHF.L.U32 R6, R6, 0x6, RZ ;  /* 0x0000000606062819 */ /* 0x000fe800000006ff */
[----:B-1----:R-:W-:Y:S04]  /*ab20*/  @P2 IADD3 R4, P3, R4, R6, RZ ;  /* 0x0000000604042210 */ /* 0x002fe80007f7e0ff */
[C---:B------:R-:W-:Y:S02]  /*ab30*/  @P2 IADD3.X R5, R7.reuse, R5, RZ, P3, !PT ;  /* 0x0000000507052210 */ /* 0x040fe40001ffe4ff */
[----:B------:R-:W-:Y:S02]  /*ab40*/  LOP3.LUT P3, RZ, R220, 0x2, RZ, 0xc0, !PT ;  /* 0x00000002dcff7812 */ /* 0x000fe4000786c0ff */
[----:B------:R-:W4:Y:S01]  /*ab50*/  LDL.LU R220, [R1+0x98] ;  /* 0x0000980001dc7983 */ /* 0x000f220000300800 */
[----:B------:R-:W-:Y:S01]  /*ab60*/  @P2 IADD3 R6, P0, R6, R4, RZ ;  /* 0x0000000406062210 */ /* 0x000fe20007f1e0ff */
[--C-:B---3--:R-:W-:Y:S03]  /*ab70*/  FFMA.FTZ R0, R12, c[0x0][0x2d0], -R135.reuse ;  /* 0x0000b4000c007a23 */ /* 0x108fe60000010887 */
[----:B------:R-:W-:Y:S01]  /*ab80*/  @P2 IADD3.X R7, R7, R5, RZ, P0, !PT ;  /* 0x0000000507072210 */ /* 0x000fe200007fe4ff */
[----:B------:R1:W-:Y:S05]  /*ab90*/  MUFU.EX2 R137, R0 ;  /* 0x0000000000897308 */ /* 0x0003ea0000000800 */
[----:B------:R3:W-:Y:S08]  /*aba0*/  @P2 LDGSTS.E.BYPASS.LTC128B.128 [R251+0xd100], [R4.64], !P3 ;  /* 0x0d10000004fb2fae */ /* 0x0007f0000d901d48 */
[----:B------:R3:W-:Y:S08]  /*abb0*/  @P2 LDGSTS.E.BYPASS.LTC128B.128 [R251+0x10100], [R4.64+0x80], !P4 ;  /* 0x1010008004fb2fae */ /* 0x0007f0000e101d48 */
[----:B------:R3:W-:Y:S01]  /*abc0*/  @P2 LDGSTS.E.BYPASS.LTC128B.128 [R251+0x13100], [R4.64+0x100], !P6 ;  /* 0x1310010004fb2fae */ /* 0x0007e2000f101d48 */
[----:B-1----:R-:W-:Y:S02]  /*abd0*/  FMUL.FTZ R0, R2, c[0x0][0x2d0] ;  /* 0x0000b40002007a20 */ /* 0x002fe40000410000 */
[----:B------:R-:W-:Y:S05]  /*abe0*/  FFMA.FTZ R2, R13, c[0x0][0x2d0], -R188 ;  /* 0x0000b4000d027a23 */ /* 0x000fea00000108bc */
[----:B------:R3:W-:Y:S01]  /*abf0*/  @P2 LDGSTS.E.BYPASS.LTC128B.128 [R251+0x16100], [R4.64+0x180], !P5 ;  /* 0x1610018004fb2fae */ /* 0x0007e2000e901d48 */
[----:B------:R-:W2:Y:S07]  /*ac00*/  MUFU.EX2 R0, R0 ;  /* 0x0000000000007308 */ /* 0x000eae0000000800 */
[----:B------:R1:W-:Y:S03]  /*ac10*/  @P2 LDGSTS.E.BYPASS.LTC128B.128 [R251+0xe100], [R6.64], !P3 ;  /* 0x0e10000006fb2fae */ /* 0x0003e6000d901d48 */
[----:B------:R1:W-:Y:S05]  /*ac20*/  MUFU.EX2 R190, R2 ;  /* 0x0000000200be7308 */ /* 0x0003ea0000000800 */
[----:B------:R1:W-:Y:S08]  /*ac30*/  @P2 LDGSTS.E.BYPASS.LTC128B.128 [R251+0x11100], [R6.64+0x80], !P4 ;  /* 0x1110008006fb2fae */ /* 0x0003f0000e101d48 */
[----:B------:R1:W-:Y:S01]  /*ac40*/  @P2 LDGSTS.E.BYPASS.LTC128B.128 [R251+0x14100], [R6.64+0x100], !P6 ;  /* 0x1410010006fb2fae */ /* 0x0003e2000f101d48 */
[C---:B--2---:R-:W-:Y:S01]  /*ac50*/  FMUL.FTZ R8, R0.reuse, R144 ;  /* 0x0000009000087220 */ /* 0x044fe20000410000 */
[----:B------:R-:W-:Y:S01]  /*ac60*/  MOV R144, R36 ;  /* 0x0000002400907202 */ /* 0x000fe20000000f00 */
[C---:B------:R-:W-:Y:S02]  /*ac70*/  FMUL.FTZ R36, R0.reuse, R172 ;  /* 0x000000ac00247220 */ /* 0x040fe40000410000 */
[C---:B---3--:R-:W-:Y:S01]  /*ac80*/  FMUL.FTZ R4, R0.reuse, R140 ;  /* 0x0000008c00047220 */ /* 0x048fe20000410000 */
[----:B------:R-:W-:Y:S02]  /*ac90*/  MOV R140, R29 ;  /* 0x0000001d008c7202 */ /* 0x000fe40000000f00 */
[----:B------:R-:W2:Y:S01]  /*aca0*/  LDL.LU R172, [R1+0x18] ;  /* 0x0000180001ac7983 */ /* 0x000ea20000300800 */
[C---:B------:R-:W-:Y:S01]  /*acb0*/  FMUL.FTZ R5, R0.reuse, R141 ;  /* 0x0000008d00057220 */ /* 0x040fe20000410000 */
[----:B------:R-:W-:Y:S01]  /*acc0*/  MOV R141, R38 ;  /* 0x00000026008d7202 */ /* 0x000fe20000000f00 */
[----:B------:R-:W-:Y:S01]  /*acd0*/  FMUL.FTZ R9, R0, R145 ;  /* 0x0000009100097220 */ /* 0x000fe20000410000 */
[----:B------:R3:W-:Y:S01]  /*ace0*/  @P2 LDGSTS.E.BYPASS.LTC128B.128 [R251+0x17100], [R6.64+0x180], !P5 ;  /* 0x1710018006fb2fae */ /* 0x0007e2000e901d48 */
[----:B-1----:R-:W-:Y:S01]  /*acf0*/  FFMA.FTZ R2, R14, c[0x0][0x2d0], -R135 ;  /* 0x0000b4000e027a23 */ /* 0x002fe20000010887 */
[----:B------:R-:W-:Y:S01]  /*ad00*/  MUFU.EX2 R145, R15 ;  /* 0x0000000f00917308 */ /* 0x000fe20000000800 */
        /* <DEDUP_REMOVED lines=9> */
[----:B------:R1:W-:Y:S01]  /*ada0*/  MUFU.EX2 R189, R2 ;  /* 0x0000000200bd7308 */ /* 0x0003e20000000800 */
        /* <DEDUP_REMOVED lines=15> */
[----:B------:R-:W0:Y:S01]  /*aea0*/  LDGDEPBAR ;  /* 0x00000000000079af */ /* 0x000e220000000000 */
        /* <DEDUP_REMOVED lines=8> */
[----:B-1----:R-:W-:Y:S01]  /*af30*/  FMUL.FTZ R2, R3, c[0x0][0x2d0] ;  /* 0x0000b40003027a20 */ /* 0x002fe20000410000 */
[----:B------:R-:W-:Y:S01]  /*af40*/  MOV R180, R165 ;  /* 0x000000a500b47202 */ /* 0x000fe20000000f00 */
[C---:B------:R-:W-:Y:S01]  /*af50*/  FFMA.FTZ R3, R0.reuse, R24, R136 ;  /* 0x0000001800037223 */ /* 0x040fe20000010088 */
[C---:B------:R-:W-:Y:S01]  /*af60*/  F2FP.PACK_AB R136, R137.reuse, R136 ;  /* 0x000000888988723e */ /* 0x040fe200000000ff */
[C---:B------:R-:W-:Y:S01]  /*af70*/  FMUL.FTZ R24, R0.reuse, R160 ;  /* 0x000000a000187220 */ /* 0x040fe20000410000 */
[----:B------:R-:W-:Y:S01]  /*af80*/  MOV R160, R22 ;  /* 0x0000001600a07202 */ /* 0x000fe20000000f00 */
[----:B------:R-:W1:Y:S01]  /*af90*/  MUFU.EX2 R2, R2 ;  /* 0x0000000200027308 */ /* 0x000e620000000800 */
[C---:B------:R-:W-:Y:S01]  /*afa0*/  FMUL.FTZ R49, R0.reuse, R185 ;  /* 0x000000b900317220 */ /* 0x040fe20000410000 */
[----:B------:R-:W-:Y:S01]  /*afb0*/  MOV R185, R149 ;  /* 0x0000009500b97202 */ /* 0x000fe20000000f00 */
[C---:B------:R-:W-:Y:S01]  /*afc0*/  FMUL.FTZ R52, R0.reuse, R52 ;  /* 0x0000003400347220 */ /* 0x040fe20000410000 */
[----:B------:R-:W-:Y:S01]  /*afd0*/  MOV R176, R160 ;  /* 0x000000a000b07202 */ /* 0x000fe20000000f00 */
        /* <DEDUP_REMOVED lines=40> */
[C---:B-1----:R-:W-:Y:S01]  /*b260*/  FMUL.FTZ R35, R2.reuse, R171 ;  /* 0x000000ab02237220 */ /* 0x042fe20000410000 */
[----:B------:R-:W-:Y:S01]  /*b270*/  MOV R171, R144 ;  /* 0x0000009000ab7202 */ /* 0x000fe20000000f00 */
[C---:B---3--:R-:W-:Y:S01]  /*b280*/  FMUL.FTZ R6, R2.reuse, R142 ;  /* 0x0000008e02067220 */ /* 0x048fe20000410000 */
[----:B------:R1:W-:Y:S01]  /*b290*/  MUFU.EX2 R144, R0 ;  /* 0x0000000000907308 */ /* 0x0003e20000000800 */
[C---:B------:R-:W-:Y:S02]  /*b2a0*/  FMUL.FTZ R7, R2.reuse, R143 ;  /* 0x0000008f02077220 */ /* 0x040fe40000410000 */
[C---:B------:R-:W-:Y:S01]  /*b2b0*/  FMUL.FTZ R42, R2.reuse, R178 ;  /* 0x000000b2022a7220 */ /* 0x040fe20000410000 */
[----:B------:R-:W-:Y:S01]  /*b2c0*/  MOV R178, R140 ;  /* 0x0000008c00b27202 */ /* 0x000fe20000000f00 */
[C---:B------:R-:W-:Y:S01]  /*b2d0*/  FMUL.FTZ R11, R2.reuse, R147 ;  /* 0x00000093020b7220 */ /* 0x040fe20000410000 */
[----:B------:R-:W3:Y:S01]  /*b2e0*/  LDSM.16.MT88.4 R140, [R217] ;  /* 0x00000000d98c783b */ /* 0x000ee20000004200 */
[C---:B------:R-:W-:Y:S02]  /*b2f0*/  FMUL.FTZ R43, R2.reuse, R179 ;  /* 0x000000b3022b7220 */ /* 0x040fe40000410000 */
[C---:B------:R-:W-:Y:S02]  /*b300*/  FMUL.FTZ R50, R2.reuse, R186 ;  /* 0x000000ba02327220 */ /* 0x040fe40000410000 */
[C---:B------:R-:W-:Y:S02]  /*b310*/  FMUL.FTZ R51, R2.reuse, R187 ;  /* 0x000000bb02337220 */ /* 0x040fe40000410000 */
[----:B------:R-:W-:Y:S02]  /*b320*/  FMUL.FTZ R10, R2, R146 ;  /* 0x00000092020a7220 */ /* 0x000fe40000410000 */
[----:B------:R-:W-:Y:S01]  /*b330*/  FADD.FTZ R146, R137, R3 ;  /* 0x0000000389927221 */ /* 0x000fe20000010000 */
[----:B------:R-:W-:Y:S01]  /*b340*/  F2FP.PACK_AB R137, R190, R138 ;  /* 0x0000008abe89723e */ /* 0x000fe200000000ff */
[C---:B------:R-:W-:Y:S02]  /*b350*/  FMUL.FTZ R14, R2.reuse, R150 ;  /* 0x00000096020e7220 */ /* 0x040fe40000410000 */
[C---:B------:R-:W-:Y:S02]  /*b360*/  FMUL.FTZ R15, R2.reuse, R151 ;  /* 0x00000097020f7220 */ /* 0x040fe40000410000 */
[C---:B------:R-:W-:Y:S02]  /*b370*/  FMUL.FTZ R18, R2.reuse, R154 ;  /* 0x0000009a02127220 */ /* 0x040fe40000410000 */
[C---:B------:R-:W-:Y:S02]  /*b380*/  FMUL.FTZ R19, R2.reuse, R155 ;  /* 0x0000009b02137220 */ /* 0x040fe40000410000 */
[--C-:B-1----:R-:W-:Y:S02]  /*b390*/  FFMA.FTZ R0, R139, c[0x0][0x2d0], -R188.reuse ;  /* 0x0000b4008b007a23 */ /* 0x102fe400000108bc */
[C---:B------:R-:W-:Y:S02]  /*b3a0*/  FMUL.FTZ R22, R2.reuse, R158 ;  /* 0x0000009e02167220 */ /* 0x040fe40000410000 */
[----:B------:R-:W1:Y:S01]  /*b3b0*/  MUFU.EX2 R152, R0 ;  /* 0x0000000000987308 */ /* 0x000e620000000800 */
[C---:B------:R-:W-:Y:S02]  /*b3c0*/  FMUL.FTZ R23, R2.reuse, R159 ;  /* 0x0000009f02177220 */ /* 0x040fe40000410000 */
[C---:B------:R-:W-:Y:S02]  /*b3d0*/  FMUL.FTZ R26, R2.reuse, R162 ;  /* 0x000000a2021a7220 */ /* 0x040fe40000410000 */
        /* <DEDUP_REMOVED lines=11> */
[C---:B------:R-:W-:Y:S02]  /*b490*/  FMUL.FTZ R47, R2.reuse, R183 ;  /* 0x000000b7022f7220 */ /* 0x040fe40000410000 */
[C---:B------:R-:W-:Y:S02]  /*b4a0*/  FMUL.FTZ R54, R2.reuse, R54 ;  /* 0x0000003602367220 */ /* 0x040fe40000410000 */
[----:B------:R-:W-:Y:S01]  /*b4b0*/  FMUL.FTZ R55, R2, R55 ;  /* 0x0000003702377220 */ /* 0x000fe20000410000 */
[----:B-1----:R-:W-:Y:S01]  /*b4c0*/  F2FP.PACK_AB R139, R152, R144 ;  /* 0x00000090988b723e */ /* 0x002fe200000000ff */
        /* <DEDUP_REMOVED lines=39> */
[----:B------:R-:W-:Y:S02]  /*b740*/  FFMA.FTZ R3, R197, c[0x0][0x2d0], -R188 ;  /* 0x0000b400c5037a23 */ /* 0x000fe400000108bc */
[----:B------:R1:W-:Y:S01]  /*b750*/  MUFU.EX2 R150, R0 ;  /* 0x0000000000967308 */ /* 0x0003e20000000800 */
[--C-:B------:R-:W-:Y:S09]  /*b760*/  FFMA.FTZ R191, R212, c[0x0][0x2d0], -R135.reuse ;  /* 0x0000b400d4bf7a23 */ /* 0x100ff20000010887 */
[----:B------:R-:W-:Y:S01]  /*b770*/  MUFU.EX2 R191, R191 ;  /* 0x000000bf00bf7308 */ /* 0x000fe20000000800 */
[--C-:B-1----:R-:W-:Y:S02]  /*b780*/  FFMA.FTZ R0, R192, c[0x0][0x2d0], -R135.reuse ;  /* 0x0000b400c0007a23 */ /* 0x102fe40000010887 */
[--C-:B------:R-:W-:Y:S07]  /*b790*/  FFMA.FTZ R192, R210, c[0x0][0x2d0], -R135.reuse ;  /* 0x0000b400d2c07a23 */ /* 0x100fee0000010887 */
[----:B------:R1:W-:Y:S01]  /*b7a0*/  MUFU.EX2 R149, R0 ;  /* 0x0000000000957308 */ /* 0x0003e20000000800 */
[----:B--2---:R-:W-:Y:S01]  /*b7b0*/  FFMA.FTZ R2, R2, R172, R138 ;  /* 0x000000ac02027223 */ /* 0x004fe2000001008a */
[----:B------:R-:W-:Y:S02]  /*b7c0*/  F2FP.PACK_AB R138, R145, R189 ;  /* 0x000000bd918a723e */ /* 0x000fe400000000ff */
[----:B------:R-:W-:Y:S01]  /*b7d0*/  MOV R172, R156 ;  /* 0x0000009c00ac7202 */ /* 0x000fe20000000f00 */
[----:B------:R-:W-:Y:S05]  /*b7e0*/  FADD.FTZ R2, R190, R2 ;  /* 0x00000002be027221 */ /* 0x000fea0000010000 */
[----:B------:R2:W-:Y:S01]  /*b7f0*/  MUFU.EX2 R156, R3 ;  /* 0x00000003009c7308 */ /* 0x0005e20000000800 */
[C---:B---3--:R-:W-:Y:S05]  /*b800*/  HMMA.16816.F32 R4, R136.reuse, R140, R4 ;  /* 0x0000008c8804723c */ /* 0x048fea0000001804 */
[----:B------:R-:W-:Y:S02]  /*b810*/  FADD.FTZ R2, R144, R2 ;  /* 0x0000000290027221 */ /* 0x000fe40000010000 */
[----:B------:R-:W-:Y:S01]  /*b820*/  FFMA.FTZ R190, R172, c[0x0][0x2d0], -R188 ;  /* 0x0000b400acbe7a23 */ /* 0x000fe200000108bc */
[C---:B------:R-:W-:Y:S01]  /*b830*/  HMMA.16816.F32 R8, R136.reuse, R142, R8 ;  /* 0x0000008e8808723c */ /* 0x040fe20000001808 */
[----:B------:R-:W3:Y:S01]  /*b840*/  LDSM.16.MT88.4 R140, [R218] ;  /* 0x00000000da8c783b */ /* 0x000ee20000004200 */
[----:B------:R-:W-:Y:S02]  /*b850*/  MUFU.EX2 R192, R192 ;  /* 0x000000c000c07308 */ /* 0x000fe40000000800 */
[----:B------:R-:W-:Y:S02]  /*b860*/  FADD.FTZ R2, R152, R2 ;  /* 0x0000000298027221 */ /* 0x000fe40000010000 */
[--C-:B------:R-:W-:Y:S02]  /*b870*/  FFMA.FTZ R152, R185, c[0x0][0x2d0], -R135.reuse ;  /* 0x0000b400b9987a23 */ /* 0x100fe40000010887 */
[--C-:B-1----:R-:W-:Y:S04]  /*b880*/  FFMA.FTZ R0, R193, c[0x0][0x2d0], -R188.reuse ;  /* 0x0000b400c1007a23 */ /* 0x102fe800000108bc */
[----:B------:R1:W1:Y:S01]  /*b890*/  MUFU.EX2 R148, R0 ;  /* 0x0000000000947308 */ /* 0x0002620000000800 */
[--C-:B--2---:R-:W-:Y:S09]  /*b8a0*/  FFMA.FTZ R3, R206, c[0x0][0x2d0], -R188.reuse ;  /* 0x0000b400ce037a23 */ /* 0x104ff200000108bc */
[----:B------:R2:W-:Y:S10]  /*b8b0*/  MUFU.EX2 R161, R3 ;  /* 0x0000000300a17308 */ /* 0x0005f40000000800 */
[----:B------:R-:W-:Y:S01]  /*b8c0*/  MUFU.EX2 R190, R190 ;  /* 0x000000be00be7308 */ /* 0x000fe20000000800 */
[----:B-1----:R-:W-:Y:S01]  /*b8d0*/  FFMA.FTZ R0, R194, c[0x0][0x2d0], -R188 ;  /* 0x0000b400c2007a23 */ /* 0x002fe200000108bc */
[C---:B---3--:R-:W-:Y:S08]  /*b8e0*/  HMMA.16816.F32 R12, R136.reuse, R140, R12 ;  /* 0x0000008c880c723c */ /* 0x048ff0000000180c */
[----:B------:R1:W-:Y:S01]  /*b8f0*/  MUFU.EX2 R153, R0 ;  /* 0x0000000000997308 */ /* 0x0003e20000000800 */
[----:B--2---:R-:W-:Y:S03]  /*b900*/  FADD.FTZ R3, R148, R2 ;  /* 0x0000000294037221 */ /* 0x004fe60000010000 */
[--C-:B------:R-:W-:Y:S01]  /*b910*/  FFMA.FTZ R2, R178, c[0x0][0x2d0], -R135.reuse ;  /* 0x0000b400b2027a23 */ /* 0x100fe20000010887 */
[C---:B------:R-:W-:Y:S01]  /*b920*/  HMMA.16816.F32 R16, R136.reuse, R142, R16 ;  /* 0x0000008e8810723c */ /* 0x040fe20000001810 */
[----:B------:R-:W2:Y:S04]  /*b930*/  LDSM.16.MT88.4 R140, [R221] ;  /* 0x00000000dd8c783b */ /* 0x000ea80000004200 */
[----:B------:R3:W-:Y:S01]  /*b940*/  MUFU.EX2 R206, R2 ;  /* 0x0000000200ce7308 */ /* 0x0007e20000000800 */
[--C-:B-1----:R-:W-:Y:S09]  /*b950*/  FFMA.FTZ R0, R195, c[0x0][0x2d0], -R135.reuse ;  /* 0x0000b400c3007a23 */ /* 0x102ff20000010887 */
[----:B------:R1:W1:Y:S01]  /*b960*/  MUFU.EX2 R155, R0 ;  /* 0x00000000009b7308 */ /* 0x0002620000000800 */
[--C-:B---3--:R-:W-:Y:S01]  /*b970*/  FFMA.FTZ R2, R171, c[0x0][0x2d0], -R135.reuse ;  /* 0x0000b400ab027a23 */ /* 0x108fe20000010887 */
[C---:B--2---:R-:W-:Y:S03]  /*b980*/  HMMA.16816.F32 R20, R136.reuse, R140, R20 ;  /* 0x0000008c8814723c */ /* 0x044fe60000001814 */
[--C-:B-1----:R-:W-:Y:S05]  /*b990*/  FFMA.FTZ R0, R196, c[0x0][0x2d0], -R135.reuse ;  /* 0x0000b400c4007a23 */ /* 0x102fea0000010887 */
[C---:B------:R-:W-:Y:S01]  /*b9a0*/  HMMA.16816.F32 R24, R136.reuse, R142, R24 ;  /* 0x0000008e8818723c */ /* 0x040fe20000001818 */
[----:B----4-:R-:W1:Y:S01]  /*b9b0*/  LDSM.16.MT88.4 R140, [R220] ;  /* 0x00000000dc8c783b */ /* 0x010e620000004200 */
[----:B------:R2:W3:Y:S02]  /*b9c0*/  MUFU.EX2 R160, R0 ;  /* 0x0000000000a07308 */ /* 0x0004e40000000800 */
[----:B--2---:R-:W-:Y:S08]  /*b9d0*/  FFMA.FTZ R0, R198, c[0x0][0x2d0], -R188 ;  /* 0x0000b400c6007a23 */ /* 0x004ff000000108bc */
[----:B------:R-:W-:Y:S10]  /*b9e0*/  MUFU.EX2 R198, R152 ;  /* 0x0000009800c67308 */ /* 0x000ff40000000800 */
[----:B------:R2:W-:Y:S01]  /*b9f0*/  MUFU.EX2 R159, R0 ;  /* 0x00000000009f7308 */ /* 0x0005e20000000800 */
[C---:B-1----:R-:W-:Y:S08]  /*ba00*/  HMMA.16816.F32 R28, R136.reuse, R140, R28 ;  /* 0x0000008c881c723c */ /* 0x042ff0000000181c */
[C---:B------:R-:W-:Y:S01]  /*ba10*/  HMMA.16816.F32 R32, R136.reuse, R142, R32 ;  /* 0x0000008e8820723c */ /* 0x040fe20000001820 */
[----:B------:R-:W1:Y:S03]  /*ba20*/  LDSM.16.MT88.4 R140, [R217+0x3000] ;  /* 0x00300000d98c783b */ /* 0x000e660000004200 */
[----:B--2---:R-:W-:Y:S02]  /*ba30*/  FADD.FTZ R0, R189, R146 ;  /* 0x00000092bd007221 */ /* 0x004fe40000010000 */
[--C-:B------:R-:W-:Y:S02]  /*ba40*/  FFMA.FTZ R189, R209, c[0x0][0x2d0], -R135.reuse ;  /* 0x0000b400d1bd7a23 */ /* 0x100fe40000010887 */
[----:B------:R-:W-:Y:S02]  /*ba50*/  FADD.FTZ R151, R145, R0 ;  /* 0x0000000091977221 */ /* 0x000fe40000010000 */
[----:B------:R-:W-:Y:S02]  /*ba60*/  LDSM.16.MT88.4 R144, [R218+0x1000] ;  /* 0x00100000da90783b */ /* 0x000fe40000004200 */
[--C-:B------:R-:W-:Y:S01]  /*ba70*/  FFMA.FTZ R0, R203, c[0x0][0x2d0], -R135.reuse ;  /* 0x0000b400cb007a23 */ /* 0x100fe20000010887 */
[----:B------:R-:W-:Y:S10]  /*ba80*/  MUFU.EX2 R189, R189 ;  /* 0x000000bd00bd7308 */ /* 0x000ff40000000800 */
[----:B------:R2:W4:Y:S01]  /*ba90*/  MUFU.EX2 R158, R0 ;  /* 0x00000000009e7308 */ /* 0x0005220000000800 */
[C---:B-1----:R-:W-:Y:S08]  /*baa0*/  HMMA.16816.F32 R36, R136.reuse, R140, R36 ;  /* 0x0000008c8824723c */ /* 0x042ff00000001824 */
[C---:B------:R-:W-:Y:S01]  /*bab0*/  HMMA.16816.F32 R40, R136.reuse, R142, R40 ;  /* 0x0000008e8828723c */ /* 0x040fe20000001828 */
[----:B------:R-:W1:Y:S03]  /*bac0*/  LDSM.16.MT88.4 R140, [R218+0x3000] ;  /* 0x00300000da8c783b */ /* 0x000e660000004200 */
[--C-:B--2---:R-:W-:Y:S04]  /*bad0*/  FFMA.FTZ R0, R202, c[0x0][0x2d0], -R135.reuse ;  /* 0x0000b400ca007a23 */ /* 0x104fe80000010887 */
[----:B------:R2:W1:Y:S04]  /*bae0*/  MUFU.EX2 R167, R0 ;  /* 0x0000000000a77308 */ /* 0x0004680000000800 */
[--C-:B--2---:R-:W-:Y:S06]  /*baf0*/  FFMA.FTZ R0, R204, c[0x0][0x2d0], -R188.reuse ;  /* 0x0000b400cc007a23 */ /* 0x104fec00000108bc */
[----:B------:R2:W-:Y:S01]  /*bb00*/  MUFU.EX2 R157, R0 ;  /* 0x00000000009d7308 */ /* 0x0005e20000000800 */
[C---:B-1----:R-:W-:Y:S08]  /*bb10*/  HMMA.16816.F32 R44, R136.reuse, R140, R44 ;  /* 0x0000008c882c723c */ /* 0x042ff0000000182c */
[C---:B------:R-:W-:Y:S01]  /*bb20*/  HMMA.16816.F32 R48, R136.reuse, R142, R48 ;  /* 0x0000008e8830723c */ /* 0x040fe20000001830 */
[----:B------:R-:W1:Y:S03]  /*bb30*/  LDSM.16.MT88.4 R140, [R221+0x3000] ;  /* 0x00300000dd8c783b */ /* 0x000e660000004200 */
[--C-:B--2---:R-:W-:Y:S02]  /*bb40*/  FFMA.FTZ R0, R200, c[0x0][0x2d0], -R188.reuse ;  /* 0x0000b400c8007a23 */ /* 0x104fe400000108bc */
[----:B------:R-:W-:Y:S10]  /*bb50*/  MUFU.EX2 R200, R2 ;  /* 0x0000000200c87308 */ /* 0x000ff40000000800 */
[----:B------:R2:W-:Y:S01]  /*bb60*/  MUFU.EX2 R163, R0 ;  /* 0x0000000000a37308 */ /* 0x0005e20000000800 */
[C---:B-1----:R-:W-:Y:S08]  /*bb70*/  HMMA.16816.F32 R52, R136.reuse, R140, R52 ;  /* 0x0000008c8834723c */ /* 0x042ff00000001834 */
[C---:B------:R-:W-:Y:S01]  /*bb80*/  HMMA.16816.F32 R56, R136.reuse, R142, R56 ;  /* 0x0000008e8838723c */ /* 0x040fe20000001838 */
[----:B------:R-:W1:Y:S03]  /*bb90*/  LDSM.16.MT88.4 R140, [R220+0x3000] ;  /* 0x00300000dc8c783b */ /* 0x000e660000004200 */
[--C-:B--2---:R-:W-:Y:S04]  /*bba0*/  FFMA.FTZ R0, R205, c[0x0][0x2d0], -R135.reuse ;  /* 0x0000b400cd007a23 */ /* 0x104fe80000010887 */
[----:B------:R2:W1:Y:S04]  /*bbb0*/  MUFU.EX2 R166, R0 ;  /* 0x0000000000a67308 */ /* 0x0004680000000800 */
[----:B--2---:R-:W-:Y:S06]  /*bbc0*/  FFMA.FTZ R0, R199, c[0x0][0x2d0], -R135 ;  /* 0x0000b400c7007a23 */ /* 0x004fec0000010887 */
[----:B------:R2:W2:Y:S01]  /*bbd0*/  MUFU.EX2 R168, R0 ;  /* 0x0000000000a87308 */ /* 0x0004a20000000800 */
[C---:B-1----:R-:W-:Y:S08]  /*bbe0*/  HMMA.16816.F32 R60, R136.reuse, R140, R60 ;  /* 0x0000008c883c723c */ /* 0x042ff0000000183c */
[C---:B------:R-:W-:Y:S01]  /*bbf0*/  HMMA.16816.F32 R64, R136.reuse, R142, R64 ;  /* 0x0000008e8840723c */ /* 0x040fe20000001840 */
[----:B------:R-:W1:Y:S03]  /*bc00*/  LDSM.16.MT88.4 R140, [R217+0x6000] ;  /* 0x00600000d98c783b */ /* 0x000e660000004200 */
[----:B--2---:R-:W-:Y:S04]  /*bc10*/  FFMA.FTZ R0, R207, c[0x0][0x2d0], -R188 ;  /* 0x0000b400cf007a23 */ /* 0x004fe800000108bc */
[----:B------:R2:W-:Y:S04]  /*bc20*/  MUFU.EX2 R162, R0 ;  /* 0x0000000000a27308 */ /* 0x0005e80000000800 */
[----:B--2---:R-:W-:Y:S01]  /*bc30*/  FADD.FTZ R0, R150, R151 ;  /* 0x0000009796007221 */ /* 0x004fe20000010000 */
[C---:B-1----:R-:W-:Y:S03]  /*bc40*/  HMMA.16816.F32 R68, R136.reuse, R140, R68 ;  /* 0x0000008c8844723c */ /* 0x042fe60000001844 */
[----:B------:R-:W-:Y:S02]  /*bc50*/  FADD.FTZ R154, R149, R0 ;  /* 0x00000000959a7221 */ /* 0x000fe40000010000 */
[--C-:B------:R-:W-:Y:S02]  /*bc60*/  FFMA.FTZ R0, R211, c[0x0][0x2d0], -R135.reuse ;  /* 0x0000b400d3007a23 */ /* 0x100fe40000010887 */
[----:B------:R-:W-:Y:S01]  /*bc70*/  FADD.FTZ R154, R155, R154 ;  /* 0x0000009a9b9a7221 */ /* 0x000fe20000010000 */
[C---:B------:R-:W-:Y:S01]  /*bc80*/  HMMA.16816.F32 R72, R136.reuse, R142, R72 ;  /* 0x0000008e8848723c */ /* 0x040fe20000001848 */
[----:B------:R-:W1:Y:S01]  /*bc90*/  LDSM.16.MT88.4 R140, [R218+0x6000] ;  /* 0x00600000da8c783b */ /* 0x000e620000004200 */
[----:B------:R-:W2:Y:S02]  /*bca0*/  MUFU.EX2 R165, R0 ;  /* 0x0000000000a57308 */ /* 0x000ea40000000800 */
[----:B---3--:R-:W-:Y:S04]  /*bcb0*/  FADD.FTZ R2, R160, R154 ;  /* 0x0000009aa0027221 */ /* 0x008fe80000010000 */
[----:B----4-:R-:W-:Y:S04]  /*bcc0*/  FADD.FTZ R2, R158, R2 ;  /* 0x000000029e027221 */ /* 0x010fe80000010000 */
[----:B------:R-:W-:Y:S04]  /*bcd0*/  FADD.FTZ R2, R167, R2 ;  /* 0x00000002a7027221 */ /* 0x000fe80000010000 */
[----:B------:R-:W-:Y:S04]  /*bce0*/  FADD.FTZ R2, R166, R2 ;  /* 0x00000002a6027221 */ /* 0x000fe80000010000 */
[----:B------:R-:W-:Y:S04]  /*bcf0*/  FADD.FTZ R2, R168, R2 ;  /* 0x00000002a8027221 */ /* 0x000fe80000010000 */
[----:B--2---:R-:W-:Y:S02]  /*bd00*/  FADD.FTZ R2, R165, R2 ;  /* 0x00000002a5027221 */ /* 0x004fe40000010000 */
[----:B------:R-:W-:Y:S02]  /*bd10*/  FFMA.FTZ R0, R164, c[0x0][0x2d0], -R188 ;  /* 0x0000b400a4007a23 */ /* 0x000fe400000108bc */
[----:B------:R-:W-:Y:S02]  /*bd20*/  FADD.FTZ R2, R206, R2 ;  /* 0x00000002ce027221 */ /* 0x000fe40000010000 */
[----:B------:R2:W-:Y:S01]  /*bd30*/  MUFU.EX2 R164, R0 ;  /* 0x0000000000a47308 */ /* 0x0005e20000000800 */
[C---:B-1----:R-:W-:Y:S08]  /*bd40*/  HMMA.16816.F32 R76, R136.reuse, R140, R76 ;  /* 0x0000008c884c723c */ /* 0x042ff0000000184c */
[C---:B------:R-:W-:Y:S01]  /*bd50*/  HMMA.16816.F32 R80, R136.reuse, R142, R80 ;  /* 0x0000008e8850723c */ /* 0x040fe20000001850 */
[----:B------:R-:W1:Y:S03]  /*bd60*/  LDSM.16.MT88.4 R140, [R221+0x6000] ;  /* 0x00600000dd8c783b */ /* 0x000e660000004200 */
[----:B--2---:R-:W-:Y:S04]  /*bd70*/  FFMA.FTZ R0, R175, c[0x0][0x2d0], -R188 ;  /* 0x0000b400af007a23 */ /* 0x004fe800000108bc */
[----:B------:R2:W-:Y:S04]  /*bd80*/  MUFU.EX2 R204, R0 ;  /* 0x0000000000cc7308 */ /* 0x0005e80000000800 */
[--C-:B--2---:R-:W-:Y:S06]  /*bd90*/  FFMA.FTZ R0, R214, c[0x0][0x2d0], -R135.reuse ;  /* 0x0000b400d6007a23 */ /* 0x104fec0000010887 */
[----:B------:R2:W3:Y:S01]  /*bda0*/  MUFU.EX2 R205, R0 ;  /* 0x0000000000cd7308 */ /* 0x0004e20000000800 */
[C---:B-1----:R-:W-:Y:S08]  /*bdb0*/  HMMA.16816.F32 R84, R136.reuse, R140, R84 ;  /* 0x0000008c8854723c */ /* 0x042ff00000001854 */
[C---:B------:R-:W-:Y:S01]  /*bdc0*/  HMMA.16816.F32 R88, R136.reuse, R142, R88 ;  /* 0x0000008e8858723c */ /* 0x040fe20000001858 */
[----:B------:R-:W1:Y:S03]  /*bdd0*/  LDSM.16.MT88.4 R140, [R220+0x6000] ;  /* 0x00600000dc8c783b */ /* 0x000e660000004200 */
[----:B--2---:R-:W-:Y:S02]  /*bde0*/  FFMA.FTZ R0, R213, c[0x0][0x2d0], -R135 ;  /* 0x0000b400d5007a23 */ /* 0x004fe40000010887 */
[----:B---3--:R-:W-:Y:S02]  /*bdf0*/  FADD.FTZ R2, R205, R2 ;  /* 0x00000002cd027221 */ /* 0x008fe40000010000 */
[----:B------:R2:W3:Y:S01]  /*be00*/  MUFU.EX2 R207, R0 ;  /* 0x0000000000cf7308 */ /* 0x0004e20000000800 */
[C---:B-1----:R-:W-:Y:S03]  /*be10*/  HMMA.16816.F32 R92, R136.reuse, R140, R92 ;  /* 0x0000008c885c723c */ /* 0x042fe6000000185c */
[----:B--2---:R-:W-:Y:S02]  /*be20*/  FFMA.FTZ R0, R215, c[0x0][0x2d0], -R188 ;  /* 0x0000b400d7007a23 */ /* 0x004fe400000108bc */
[----:B---3--:R-:W-:Y:S04]  /*be30*/  FADD.FTZ R2, R207, R2 ;  /* 0x00000002cf027221 */ /* 0x008fe80000010000 */
[----:B------:R1:W-:Y:S01]  /*be40*/  MUFU.EX2 R203, R0 ;  /* 0x0000000000cb7308 */ /* 0x0003e20000000800 */
[C---:B------:R-:W-:Y:S01]  /*be50*/  HMMA.16816.F32 R96, R136.reuse, R142, R96 ;  /* 0x0000008e8860723c */ /* 0x040fe20000001860 */
[----:B------:R-:W2:Y:S02]  /*be60*/  LDSM.16.MT88.4 R140, [R217+0x9000] ;  /* 0x00900000d98c783b */ /* 0x000ea40000004200 */
[----:B------:R-:W-:Y:S02]  /*be70*/  FADD.FTZ R2, R200, R2 ;  /* 0x00000002c8027221 */ /* 0x000fe40000010000 */
[--C-:B-1----:R-:W-:Y:S04]  /*be80*/  FFMA.FTZ R0, R174, c[0x0][0x2d0], -R188.reuse ;  /* 0x0000b400ae007a23 */ /* 0x102fe800000108bc */
[----:B------:R1:W-:Y:S01]  /*be90*/  MUFU.EX2 R202, R0 ;  /* 0x0000000000ca7308 */ /* 0x0003e20000000800 */
[C---:B--2---:R-:W-:Y:S08]  /*bea0*/  HMMA.16816.F32 R100, R136.reuse, R140, R100 ;  /* 0x0000008c8864723c */ /* 0x044ff00000001864 */
[C---:B------:R-:W-:Y:S01]  /*beb0*/  HMMA.16816.F32 R104, R136.reuse, R142, R104 ;  /* 0x0000008e8868723c */ /* 0x040fe20000001868 */
[----:B------:R-:W2:Y:S03]  /*bec0*/  LDSM.16.MT88.4 R140, [R218+0x9000] ;  /* 0x00900000da8c783b */ /* 0x000ea60000004200 */
[----:B-1----:R-:W-:Y:S02]  /*bed0*/  FADD.FTZ R0, R153, R3 ;  /* 0x0000000399007221 */ /* 0x002fe40000010000 */
[--C-:B------:R-:W-:Y:S04]  /*bee0*/  FFMA.FTZ R3, R170, c[0x0][0x2d0], -R135.reuse ;  /* 0x0000b400aa037a23 */ /* 0x100fe80000010887 */
[----:B------:R1:W3:Y:S02]  /*bef0*/  MUFU.EX2 R199, R3 ;  /* 0x0000000300c77308 */ /* 0x0002e40000000800 */
[----:B-1----:R-:W-:Y:S02]  /*bf00*/  FFMA.FTZ R3, R173, c[0x0][0x2d0], -R188 ;  /* 0x0000b400ad037a23 */ /* 0x002fe400000108bc */
[----:B---3--:R-:W-:Y:S06]  /*bf10*/  FADD.FTZ R2, R199, R2 ;  /* 0x00000002c7027221 */ /* 0x008fec0000010000 */
[----:B------:R-:W-:Y:S01]  /*bf20*/  MUFU.EX2 R3, R3 ;  /* 0x0000000300037308 */ /* 0x000fe20000000800 */
[C---:B--2---:R-:W-:Y:S03]  /*bf30*/  HMMA.16816.F32 R108, R136.reuse, R140, R108 ;  /* 0x0000008c886c723c */ /* 0x044fe6000000186c */
[----:B------:R-:W-:Y:S05]  /*bf40*/  FADD.FTZ R2, R198, R2 ;  /* 0x00000002c6027221 */ /* 0x000fea0000010000 */
        /* <DEDUP_REMOVED lines=9> */
[----:B------:R-:W-:Y:S02]  /*bfe0*/  F2FP.PACK_AB R137, R153, R148 ;  /* 0x000000949989723e */ /* 0x000fe400000000ff */
[----:B------:R-:W-:Y:S01]  /*bff0*/  LDSM.16.MT88.4 R148, [R221+0x1800] ;  /* 0x00180000dd94783b */ /* 0x000fe20000004200 */
[----:B------:R-:W-:Y:S01]  /*c000*/  F2FP.PACK_AB R138, R160, R155 ;  /* 0x0000009ba08a723e */ /* 0x000fe200000000ff */
[--C-:B------:R-:W-:Y:S01]  /*c010*/  FFMA.FTZ R153, R184, c[0x0][0x2d0], -R135.reuse ;  /* 0x0000b400b8997a23 */ /* 0x100fe20000010887 */
[----:B------:R-:W-:Y:S01]  /*c020*/  F2FP.PACK_AB R139, R159, R156 ;  /* 0x0000009c9f8b723e */ /* 0x000fe200000000ff */
[----:B------:R-:W-:Y:S02]  /*c030*/  FADD.FTZ R156, R156, R0 ;  /* 0x000000009c9c7221 */ /* 0x000fe40000010000 */
[----:B------:R2:W3:Y:S01]  /*c040*/  MUFU.EX2 R196, R153 ;  /* 0x0000009900c47308 */ /* 0x0004e20000000800 */
[----:B------:R-:W-:Y:S01]  /*c050*/  FFMA.FTZ R135, R208, c[0x0][0x2d0], -R135 ;  /* 0x0000b400d0877a23 */ /* 0x000fe20000010887 */
[----:B------:R-:W-:Y:S01]  /*c060*/  LDSM.16.MT88.4 R184, [R218+0x5800] ;  /* 0x00580000dab8783b */ /* 0x000fe20000004200 */
[--C-:B------:R-:W-:Y:S02]  /*c070*/  FFMA.FTZ R160, R169, c[0x0][0x2d0], -R188.reuse ;  /* 0x0000b400a9a07a23 */ /* 0x100fe400000108bc */
[----:B------:R-:W-:Y:S05]  /*c080*/  FFMA.FTZ R0, R181, c[0x0][0x2d0], -R188 ;  /* 0x0000b400b5007a23 */ /* 0x000fea00000108bc */
[----:B------:R-:W4:Y:S01]  /*c090*/  LDL R208, [R1+0x4] ;  /* 0x0000040001d07983 */ /* 0x000f220000100800 */
[----:B------:R-:W-:Y:S10]  /*c0a0*/  MUFU.EX2 R135, R135 ;  /* 0x0000008700877308 */ /* 0x000ff40000000800 */
[----:B------:R3:W3:Y:S01]  /*c0b0*/  MUFU.EX2 R195, R0 ;  /* 0x0000000000c37308 */ /* 0x0006e20000000800 */
[C---:B-1----:R-:W-:Y:S01]  /*c0c0*/  HMMA.16816.F32 R4, R136.reuse, R140, R4 ;  /* 0x0000008c8804723c */ /* 0x042fe20000001804 */
[----:B--2---:R-:W-:Y:S02]  /*c0d0*/  LDSM.16.MT88.4 R152, [R221+0x2000] ;  /* 0x00200000dd98783b */ /* 0x004fe40000004200 */
[----:B---3--:R-:W-:Y:S04]  /*c0e0*/  FADD.FTZ R2, R196, R2 ;  /* 0x00000002c4027221 */ /* 0x008fe80000010000 */
[----:B------:R-:W-:Y:S01]  /*c0f0*/  FADD.FTZ R2, R191, R2 ;  /* 0x00000002bf027221 */ /* 0x000fe20000010000 */
[C---:B------:R-:W-:Y:S01]  /*c100*/  HMMA.16816.F32 R8, R136.reuse, R142, R8 ;  /* 0x0000008e8808723c */ /* 0x040fe20000001808 */
[----:B------:R-:W1:Y:S03]  /*c110*/  LDSM.16.MT88.4 R140, [R218+0x800] ;  /* 0x00080000da8c783b */ /* 0x000e660000004200 */
[--C-:B------:R-:W-:Y:S04]  /*c120*/  FFMA.FTZ R0, R180, c[0x0][0x2d0], -R188.reuse ;  /* 0x0000b400b4007a23 */ /* 0x100fe800000108bc */
[----:B------:R2:W3:Y:S01]  /*c130*/  MUFU.EX2 R197, R0 ;  /* 0x0000000000c57308 */ /* 0x0004e20000000800 */
[C---:B-1----:R-:W-:Y:S03]  /*c140*/  HMMA.16816.F32 R12, R136.reuse, R140, R12 ;  /* 0x0000008c880c723c */ /* 0x042fe6000000180c */
[--C-:B--2---:R-:W-:Y:S06]  /*c150*/  FFMA.FTZ R0, R177, c[0x0][0x2d0], -R188.reuse ;  /* 0x0000b400b1007a23 */ /* 0x104fec00000108bc */
[----:B------:R1:W2:Y:S01]  /*c160*/  MUFU.EX2 R194, R0 ;  /* 0x0000000000c27308 */ /* 0x0002a20000000800 */
[C---:B------:R-:W-:Y:S01]  /*c170*/  HMMA.16816.F32 R16, R136.reuse, R142, R16 ;  /* 0x0000008e8810723c */ /* 0x040fe20000001810 */
[----:B------:R-:W2:Y:S02]  /*c180*/  LDSM.16.MT88.4 R140, [R221+0x800] ;  /* 0x00080000dd8c783b */ /* 0x000ea40000004200 */
[--C-:B-1----:R-:W-:Y:S06]  /*c190*/  FFMA.FTZ R0, R176, c[0x0][0x2d0], -R188.reuse ;  /* 0x0000b400b0007a23 */ /* 0x102fec00000108bc */
[----:B------:R-:W-:Y:S03]  /*c1a0*/  LDSM.16.MT88.4 R176, [R217+0x5800] ;  /* 0x00580000d9b0783b */ /* 0x000fe60000004200 */
[----:B------:R-:W-:Y:S01]  /*c1b0*/  FFMA.FTZ R188, R134, c[0x0][0x2d0], -R188 ;  /* 0x0000b40086bc7a23 */ /* 0x000fe200000108bc */
[----:B------:R1:W1:Y:S10]  /*c1c0*/  MUFU.EX2 R193, R0 ;  /* 0x0000000000c17308 */ /* 0x0002740000000800 */
[----:B------:R3:W-:Y:S01]  /*c1d0*/  MUFU.EX2 R134, R160 ;  /* 0x000000a000867308 */ /* 0x0007e20000000800 */
[C---:B--2---:R-:W-:Y:S09]  /*c1e0*/  HMMA.16816.F32 R20, R136.reuse, R140, R20 ;  /* 0x0000008c8814723c */ /* 0x044ff20000001814 */
[----:B------:R-:W2:Y:S01]  /*c1f0*/  MUFU.EX2 R188, R188 ;  /* 0x000000bc00bc7308 */ /* 0x000ea20000000800 */
[C---:B------:R-:W-:Y:S01]  /*c200*/  HMMA.16816.F32 R24, R136.reuse, R142, R24 ;  /* 0x0000008e8818723c */ /* 0x040fe20000001818 */
[----:B------:R-:W2:Y:S02]  /*c210*/  LDSM.16.MT88.4 R140, [R220+0x800] ;  /* 0x00080000dc8c783b */ /* 0x000ea40000004200 */
[----:B-1----:R-:W-:Y:S04]  /*c220*/  FADD.FTZ R0, R159, R156 ;  /* 0x0000009c9f007221 */ /* 0x002fe80000010000 */
[----:B------:R-:W-:Y:S05]  /*c230*/  FADD.FTZ R0, R157, R0 ;  /* 0x000000009d007221 */ /* 0x000fea0000010000 */
[----:B------:R-:W-:Y:S04]  /*c240*/  FADD.FTZ R0, R163, R0 ;  /* 0x00000000a3007221 */ /* 0x000fe80000010000 */
[----:B------:R-:W-:Y:S04]  /*c250*/  FADD.FTZ R0, R161, R0 ;  /* 0x00000000a1007221 */ /* 0x000fe80000010000 */
[----:B------:R-:W-:Y:S04]  /*c260*/  FADD.FTZ R0, R162, R0 ;  /* 0x00000000a2007221 */ /* 0x000fe80000010000 */
[----:B------:R-:W-:Y:S04]  /*c270*/  FADD.FTZ R0, R164, R0 ;  /* 0x00000000a4007221 */ /* 0x000fe80000010000 */
[----:B------:R-:W-:Y:S04]  /*c280*/  FADD.FTZ R0, R204, R0 ;  /* 0x00000000cc007221 */ /* 0x000fe80000010000 */
[----:B------:R-:W-:Y:S04]  /*c290*/  FADD.FTZ R0, R203, R0 ;  /* 0x00000000cb007221 */ /* 0x000fe80000010000 */
[----:B------:R-:W-:Y:S04]  /*c2a0*/  FADD.FTZ R0, R202, R0 ;  /* 0x00000000ca007221 */ /* 0x000fe80000010000 */
[----:B------:R-:W-:Y:S01]  /*c2b0*/  FADD.FTZ R0, R195, R0 ;  /* 0x00000000c3007221 */ /* 0x000fe20000010000 */
[C---:B--2---:R-:W-:Y:S03]  /*c2c0*/  HMMA.16816.F32 R28, R136.reuse, R140, R28 ;  /* 0x0000008c881c723c */ /* 0x044fe6000000181c */
[----:B---3--:R-:W-:Y:S04]  /*c2d0*/  FADD.FTZ R0, R197, R0 ;  /* 0x00000000c5007221 */ /* 0x008fe80000010000 */
[----:B------:R-:W-:Y:S01]  /*c2e0*/  FADD.FTZ R0, R194, R0 ;  /* 0x00000000c2007221 */ /* 0x000fe20000010000 */
[C---:B------:R-:W-:Y:S01]  /*c2f0*/  HMMA.16816.F32 R32, R136.reuse, R142, R32 ;  /* 0x0000008e8820723c */ /* 0x040fe20000001820 */
[----:B------:R-:W1:Y:S03]  /*c300*/  LDSM.16.MT88.4 R140, [R217+0x3800] ;  /* 0x00380000d98c783b */ /* 0x000e660000004200 */
[----:B------:R-:W-:Y:S04]  /*c310*/  FADD.FTZ R0, R193, R0 ;  /* 0x00000000c1007221 */ /* 0x000fe80000010000 */
[C---:B-1----:R-:W-:Y:S08]  /*c320*/  HMMA.16816.F32 R36, R136.reuse, R140, R36 ;  /* 0x0000008c8824723c */ /* 0x042ff00000001824 */
[C---:B------:R-:W-:Y:S01]  /*c330*/  HMMA.16816.F32 R40, R136.reuse, R142, R40 ;  /* 0x0000008e8828723c */ /* 0x040fe20000001828 */
[----:B------:R-:W1:Y:S07]  /*c340*/  LDSM.16.MT88.4 R140, [R218+0x3800] ;  /* 0x00380000da8c783b */ /* 0x000e6e0000004200 */
[C---:B-1----:R-:W-:Y:S08]  /*c350*/  HMMA.16816.F32 R44, R136.reuse, R140, R44 ;  /* 0x0000008c882c723c */ /* 0x042ff0000000182c */
[C---:B------:R-:W-:Y:S01]  /*c360*/  HMMA.16816.F32 R48, R136.reuse, R142, R48 ;  /* 0x0000008e8830723c */ /* 0x040fe20000001830 */
[----:B------:R-:W1:Y:S02]  /*c370*/  LDSM.16.MT88.4 R140, [R221+0x3800] ;  /* 0x00380000dd8c783b */ /* 0x000e640000004200 */
[----:B----4-:R-:W-:Y:S02]  /*c380*/  ISETP.GT.AND P0, PT, R201, R208, PT ;  /* 0x000000d0c900720c */ /* 0x010fe40003f04270 */
[----:B------:R-:W-:Y:S03]  /*c390*/  MOV R201, R252 ;  /* 0x000000fc00c97202 */ /* 0x000fe60000000f00 */
        /* <DEDUP_REMOVED lines=33> */
[----:B------:R-:W-:Y:S02]  /*c5b0*/  F2FP.PACK_AB R138, R168, R166 ;  /* 0x000000a6a88a723e */ /* 0x000fe400000000ff */
[----:B------:R-:W-:Y:S05]  /*c5c0*/  F2FP.PACK_AB R139, R162, R161 ;  /* 0x000000a1a28b723e */ /* 0x000fea00000000ff */
[----:B------:R-:W-:Y:S08]  /*c5d0*/  LDSM.16.MT88.4 R160, [R221+0x2800] ;  /* 0x00280000dda0783b */ /* 0x000ff00000004200 */
[----:B------:R-:W-:Y:S01]  /*c5e0*/  LDSM.16.MT88.4 R168, [R220+0x2800] ;  /* 0x00280000dca8783b */ /* 0x000fe20000004200 */
        /* <DEDUP_REMOVED lines=98> */
[----:B------:R-:W-:Y:S01]  /*cc10*/  HMMA.16816.F32 R128, R136, R142, R128 ;  /* 0x0000008e8880723c */ /* 0x000fe20000001880 */
[----:B------:R-:W1:Y:S06]  /*cc20*/  LDSM.16.MT88.4 R140, [R220+0x2000] ;  /* 0x00200000dc8c783b */ /* 0x000e6c0000004200 */
[----:B------:R-:W-:Y:S02]  /*cc30*/  F2FP.PACK_AB R136, R199, R200 ;  /* 0x000000c8c788723e */ /* 0x000fe400000000ff */
[----:B------:R-:W-:Y:S03]  /*cc40*/  F2FP.PACK_AB R137, R197, R195 ;  /* 0x000000c3c589723e */ /* 0x000fe600000000ff */
[----:B------:R-:W-:Y:S02]  /*cc50*/  F2FP.PACK_AB R138, R196, R198 ;  /* 0x000000c6c48a723e */ /* 0x000fe400000000ff */
[----:B------:R-:W-:Y:S07]  /*cc60*/  F2FP.PACK_AB R139, R193, R194 ;  /* 0x000000c2c18b723e */ /* 0x000fee00000000ff */
        /* <DEDUP_REMOVED lines=17> */
[----:B------:R-:W2:Y:S07]  /*cd80*/  LDSM.16.MT88.4 R156, [R221+0x8000] ;  /* 0x00800000dd9c783b */ /* 0x000eae0000004200 */
[C---:B---3--:R-:W-:Y:S08]  /*cd90*/  HMMA.16816.F32 R52, R136.reuse, R148, R52 ;  /* 0x000000948834723c */ /* 0x048ff00000001834 */
[C---:B------:R-:W-:Y:S01]  /*cda0*/  HMMA.16816.F32 R56, R136.reuse, R150, R56 ;  /* 0x000000968838723c */ /* 0x040fe20000001838 */
[----:B------:R-:W3:Y:S07]  /*cdb0*/  LDSM.16.MT88.4 R148, [R220+0x8000] ;  /* 0x00800000dc94783b */ /* 0x000eee0000004200 */
[C---:B----4-:R-:W-:Y:S08]  /*cdc0*/  HMMA.16816.F32 R60, R136.reuse, R152, R60 ;  /* 0x00000098883c723c */ /* 0x050ff0000000183c */
        /* <DEDUP_REMOVED lines=11> */
[C---:B---3--:R-:W-:Y:S08]  /*ce80*/  HMMA.16816.F32 R92, R136.reuse, R148, R92 ;  /* 0x00000094885c723c */ /* 0x048ff0000000185c */
[C---:B------:R-:W-:Y:S01]  /*ce90*/  HMMA.16816.F32 R96, R136.reuse, R150, R96 ;  /* 0x000000968860723c */ /* 0x040fe20000001860 */
[----:B------:R-:W3:Y:S07]  /*cea0*/  LDSM.16.MT88.4 R148, [R217+0x2800] ;  /* 0x00280000d994783b */ /* 0x000eee0000004200 */
[C---:B-1----:R-:W-:Y:S08]  /*ceb0*/  HMMA.16816.F32 R100, R136.reuse, R140, R100 ;  /* 0x0000008c8864723c */ /* 0x042ff00000001864 */
[C---:B------:R-:W-:Y:S08]  /*cec0*/  HMMA.16816.F32 R104, R136.reuse, R142, R104 ;  /* 0x0000008e8868723c */ /* 0x040ff00000001868 */
[C---:B------:R-:W-:Y:S08]  /*ced0*/  HMMA.16816.F32 R108, R136.reuse, R152, R108 ;  /* 0x00000098886c723c */ /* 0x040ff0000000186c */
[C---:B------:R-:W-:Y:S01]  /*cee0*/  HMMA.16816.F32 R112, R136.reuse, R154, R112 ;  /* 0x0000009a8870723c */ /* 0x040fe20000001870 */
[----:B------:R-:W1:Y:S07]  /*cef0*/  LDSM.16.MT88.4 R152, [R218+0x2800] ;  /* 0x00280000da98783b */ /* 0x000e6e0000004200 */
[C---:B--2---:R-:W-:Y:S08]  /*cf00*/  HMMA.16816.F32 R116, R136.reuse, R144, R116 ;  /* 0x000000908874723c */ /* 0x044ff00000001874 */
[C---:B------:R-:W-:Y:S08]  /*cf10*/  HMMA.16816.F32 R120, R136.reuse, R146, R120 ;  /* 0x000000928878723c */ /* 0x040ff00000001878 */
[C---:B----4-:R-:W-:Y:S08]  /*cf20*/  HMMA.16816.F32 R124, R136.reuse, R156, R124 ;  /* 0x0000009c887c723c */ /* 0x050ff0000000187c */
[----:B------:R-:W-:Y:S07]  /*cf30*/  HMMA.16816.F32 R128, R136, R158, R128 ;  /* 0x0000009e8880723c */ /* 0x000fee0000001880 */
[----:B------:R-:W-:Y:S02]  /*cf40*/  F2FP.PACK_AB R136, R192, R191 ;  /* 0x000000bfc088723e */ /* 0x000fe400000000ff */
[----:B------:R-:W-:Y:S03]  /*cf50*/  F2FP.PACK_AB R137, R190, R3 ;  /* 0x00000003be89723e */ /* 0x000fe600000000ff */
[----:B------:R-:W-:Y:S01]  /*cf60*/  F2FP.PACK_AB R138, R135, R189 ;  /* 0x000000bd878a723e */ /* 0x000fe200000000ff */
[----:B------:R-:W-:Y:S01]  /*cf70*/  FADD.FTZ R3, R3, R0 ;  /* 0x0000000003037221 */ /* 0x000fe20000010000 */
[----:B------:R-:W-:Y:S01]  /*cf80*/  F2FP.PACK_AB R139, R188, R134 ;  /* 0x00000086bc8b723e */ /* 0x000fe200000000ff */
[----:B------:R-:W-:Y:S02]  /*cf90*/  FADD.FTZ R0, R192, R2 ;  /* 0x00000002c0007221 */ /* 0x000fe40000010000 */
[----:B------:R-:W-:Y:S02]  /*cfa0*/  FADD.FTZ R3, R190, R3 ;  /* 0x00000003be037221 */ /* 0x000fe40000010000 */
[----:B------:R-:W-:Y:S02]  /*cfb0*/  FADD.FTZ R2, R189, R0 ;  /* 0x00000000bd027221 */ /* 0x000fe40000010000 */
[C---:B---3--:R-:W-:Y:S01]  /*cfc0*/  HMMA.16816.F32 R140, R136.reuse, R148, R4 ;  /* 0x00000094888c723c */ /* 0x048fe20000001804 */
[----:B------:R-:W2:Y:S02]  /*cfd0*/  LDSM.16.MT88.4 R4, [R221+0x5800] ;  /* 0x00580000dd04783b */ /* 0x000ea40000004200 */
[----:B------:R-:W-:Y:S01]  /*cfe0*/  FADD.FTZ R2, R135, R2 ;  /* 0x0000000287027221 */ /* 0x000fe20000010000 */
[----:B------:R-:W-:Y:S01]  /*cff0*/  MOV R135, R133 ;  /* 0x0000008500877202 */ /* 0x000fe20000000f00 */
[----:B------:R-:W-:Y:S03]  /*d000*/  FADD.FTZ R0, R134, R3 ;  /* 0x0000000386007221 */ /* 0x000fe60000010000 */
[C---:B------:R-:W-:Y:S01]  /*d010*/  HMMA.16816.F32 R144, R136.reuse, R150, R8 ;  /* 0x000000968890723c */ /* 0x040fe20000001808 */
[----:B------:R-:W3:Y:S03]  /*d020*/  LDSM.16.MT88.4 R8, [R220+0x5800] ;  /* 0x00580000dc08783b */ /* 0x000ee60000004200 */
[----:B------:R-:W-:Y:S04]  /*d030*/  FADD.FTZ R0, R188, R0 ;  /* 0x00000000bc007221 */ /* 0x000fe80000010000 */
[C---:B-1----:R-:W-:Y:S01]  /*d040*/  HMMA.16816.F32 R148, R136.reuse, R152, R12 ;  /* 0x000000988894723c */ /* 0x042fe2000000180c */
[----:B------:R-:W1:Y:S07]  /*d050*/  LDSM.16.MT88.4 R12, [R217+0x8800] ;  /* 0x00880000d90c783b */ /* 0x000e6e0000004200 */
[C---:B------:R-:W-:Y:S01]  /*d060*/  HMMA.16816.F32 R152, R136.reuse, R154, R16 ;  /* 0x0000009a8898723c */ /* 0x040fe20000001810 */
[----:B------:R-:W4:Y:S07]  /*d070*/  LDSM.16.MT88.4 R16, [R218+0x8800] ;  /* 0x00880000da10783b */ /* 0x000f2e0000004200 */
[C---:B------:R-:W-:Y:S01]  /*d080*/  HMMA.16816.F32 R156, R136.reuse, R160, R20 ;  /* 0x000000a0889c723c */ /* 0x040fe20000001814 */
[----:B------:R-:W-:Y:S07]  /*d090*/  LDSM.16.MT88.4 R20, [R220+0x8800] ;  /* 0x00880000dc14783b */ /* 0x000fee0000004200 */
[C---:B------:R-:W-:Y:S01]  /*d0a0*/  HMMA.16816.F32 R160, R136.reuse, R162, R24 ;  /* 0x000000a288a0723c */ /* 0x040fe20000001818 */
[----:B------:R-:W-:Y:S07]  /*d0b0*/  LDSM.16.MT88.4 R24, [R217+0xb800] ;  /* 0x00b80000d918783b */ /* 0x000fee0000004200 */
[C---:B------:R-:W-:Y:S01]  /*d0c0*/  HMMA.16816.F32 R164, R136.reuse, R168, R28 ;  /* 0x000000a888a4723c */ /* 0x040fe2000000181c */
[----:B------:R-:W-:Y:S07]  /*d0d0*/  LDSM.16.MT88.4 R28, [R221+0xb800] ;  /* 0x00b80000dd1c783b */ /* 0x000fee0000004200 */
[C---:B------:R-:W-:Y:S01]  /*d0e0*/  HMMA.16816.F32 R168, R136.reuse, R170, R32 ;  /* 0x000000aa88a8723c */ /* 0x040fe20000001820 */
[----:B------:R-:W-:Y:S04]  /*d0f0*/  STL [R1+0x10], R2 ;  /* 0x0000100201007387 */ /* 0x000fe80000100800 */
[----:B------:R-:W-:Y:S03]  /*d100*/  STL [R1+0x18], R0 ;  /* 0x0000180001007387 */ /* 0x000fe60000100800 */
[C---:B------:R-:W-:Y:S08]  /*d110*/  HMMA.16816.F32 R172, R136.reuse, R176, R36 ;  /* 0x000000b088ac723c */ /* 0x040ff00000001824 */
[C---:B------:R-:W-:Y:S08]  /*d120*/  HMMA.16816.F32 R176, R136.reuse, R178, R40 ;  /* 0x000000b288b0723c */ /* 0x040ff00000001828 */
[C---:B------:R-:W-:Y:S08]  /*d130*/  HMMA.16816.F32 R180, R136.reuse, R184, R44 ;  /* 0x000000b888b4723c */ /* 0x040ff0000000182c */
[C---:B------:R-:W-:Y:S08]  /*d140*/  HMMA.16816.F32 R184, R136.reuse, R186, R48 ;  /* 0x000000ba88b8723c */ /* 0x040ff00000001830 */
        /* <DEDUP_REMOVED lines=21> */
[C---:B-1----:R-:W-:Y:S08]  /*d2a0*/  HMMA.16816.F32 R124, R136.reuse, R12, R124 ;  /* 0x0000000c887c723c */ /* 0x042ff0000000187c */
[----:B------:R-:W-:Y:S07]  /*d2b0*/  HMMA.16816.F32 R128, R136, R14, R128 ;  /* 0x0000000e8880723c */ /* 0x000fee0000001880 */
[----:B------:R-:W-:Y:S01]  /*d2c0*/  MOV R136, R132 ;  /* 0x0000008400887202 */ /* 0x000fe20000000f00 */
[----:B------:R-:W-:-:S05]  /*d2d0*/  @P0 BRA `(.L_x_1286) ;  /* 0xffffadc000000947 */ /* 0x000fca000383ffff */
.L_x_1285:
[----:B--2---:R-:W-:-:S13]  /*d2e0*/  ISETP.GE.AND P0, PT, R252, RZ, PT ;  /* 0x000000fffc00720c */ /* 0x004fda0003f06270 */
[----:B------:R-:W-:Y:S05]  /*d2f0*/  @!P0 BRA `(.L_x_1287) ;  /* 0x00004f0000008947 */ /* 0x000fea0003800000 */
[----:B------:R-:W-:Y:S02]  /*d300*/  MOV R135, R132 ;  /* 0x0000008400877202 */ /* 0x000fe40000000f00 */
[----:B------:R-:W-:Y:S02]  /*d310*/  MOV R134, R133 ;  /* 0x0000008500867202 */ /* 0x000fe40000000f00 */
.L_x_1288:
[----:B-1----:R-:W2:Y:S01]  /*d320*/  LDL R0, [R1+0xc] ;  /* 0x00000c0001007983 */ /* 0x002ea20000100800 */
[----:B------:R-:W-:Y:S04]  /*d330*/  DEPBAR.LE SB0, 0x0 ;  /* 0x000080000000791a */ /* 0x000fe80000000000 */
[----:B------:R-:W3:Y:S01]  /*d340*/  LDL R14, [R1+0x34] ;  /* 0x00003400010e7983 */ /* 0x000ee20000100800 */
[----:B------:R-:W-:Y:S01]  /*d350*/  WARPSYNC 0xffffffff ;  /* 0xffffffff00007948 */ /* 0x000fe20003800000 */
[----:B------:R-:W-:Y:S02]  /*d360*/  IMAD.WIDE.U32 R12, R252, c[0x0][0x208], RZ ;  /* 0x00008200fc0c7a25 */ /* 0x000fe400078e00ff */
[----:B------:R-:W3:Y:S06]  /*d370*/  LDL.64 R2, [R1+0x28] ;  /* 0x0000280001027983 */ /* 0x000eec0000100a00 */
[----:B------:R-:W-:Y:S08]  /*d380*/  BAR.SYNC.DEFER_BLOCKING 0x0 ;  /* 0x0000000000007b1d */ /* 0x000ff00000010000 */
[----:B-----5:R-:W-:Y:S08]  /*d390*/  LDSM.16.M88.4 R48, [R223] ;  /* 0x00000000df30783b */ /* 0x020ff00000000200 */
[----:B------:R-:W1:Y:S08]  /*d3a0*/  LDSM.16.M88.4 R8, [R216] ;  /* 0x00000000d808783b */ /* 0x000e700000000200 */
[----:B------:R-:W4:Y:S08]  /*d3b0*/  LDSM.16.M88.4 R16, [R216+0x800] ;  /* 0x00080000d810783b */ /* 0x000f300000000200 */
[----:B------:R-:W2:Y:S08]  /*d3c0*/  LDSM.16.M88.4 R24, [R216+0x1000] ;  /* 0x00100000d818783b */ /* 0x000eb00000000200 */
        /* <DEDUP_REMOVED lines=12> */
[C---:B--2---:R-:W-:Y:S02]  /*d490*/  LOP3.LUT P4, RZ, R0.reuse, 0x2, RZ, 0xc0, !PT ;  /* 0x0000000200ff7812 */ /* 0x044fe4000788c0ff */
[----:B------:R-:W-:Y:S02]  /*d4a0*/  LOP3.LUT P3, RZ, R0, 0x1, RZ, 0xc0, !PT ;  /* 0x0000000100ff7812 */ /* 0x000fe4000786c0ff */
[----:B------:R-:W-:Y:S05]  /*d4b0*/  SHF.R.S32.HI R0, RZ, 0x1f, R252 ;  /* 0x0000001fff007819 */ /* 0x000fea00000114fc */
[----:B------:R-:W-:Y:S01]  /*d4c0*/  IMAD R0, R0, c[0x0][0x208], RZ ;  /* 0x0000820000007a24 */ /* 0x000fe200078e02ff */
[----:B---3--:R-:W-:Y:S03]  /*d4d0*/  MOV R3, R14 ;  /* 0x0000000e00037202 */ /* 0x008fe60000000f00 */
[----:B------:R-:W-:Y:S02]  /*d4e0*/  IMAD R0, R252, c[0x0][0x20c], R0 ;  /* 0x00008300fc007a24 */ /* 0x000fe400078e0200 */
[----:B------:R-:W-:Y:S03]  /*d4f0*/  IMAD.WIDE.U32 R2, R12, 0x60, R2 ;  /* 0x000000600c027825 */ /* 0x000fe600078e0002 */
[----:B------:R-:W-:Y:S02]  /*d500*/  IADD3 R0, R13, R0, RZ ;  /* 0x000000000d007210 */ /* 0x000fe40007ffe0ff */
[C---:B----4-:R-:W-:Y:S03]  /*d510*/  HMMA.16816.F32 R12, R48.reuse, R16, RZ ;  /* 0x00000010300c723c */ /* 0x050fe600000018ff */
[----:B------:R-:W-:Y:S05]  /*d520*/  IMAD R0, R0, 0x60, RZ ;  /* 0x0000006000007824 */ /* 0x000fea00078e02ff */
[C---:B------:R-:W-:Y:S01]  /*d530*/  HMMA.16816.F32 R16, R48.reuse, R18, RZ ;  /* 0x000000123010723c */ /* 0x040fe200000018ff */
[----:B------:R-:W-:Y:S03]  /*d540*/  IADD3 R3, R3, R0, RZ ;  /* 0x0000000003037210 */ /* 0x000fe60007ffe0ff */
[C---:B------:R-:W-:Y:S02]  /*d550*/  SHF.L.U32 R0, R2.reuse, 0x1, RZ ;  /* 0x0000000102007819 */ /* 0x040fe400000006ff */
[----:B------:R-:W-:Y:S02]  /*d560*/  SHF.L.U64.HI R2, R2, 0x1, R3 ;  /* 0x0000000102027819 */ /* 0x000fe40000010203 */
[C---:B------:R-:W-:Y:S01]  /*d570*/  HMMA.16816.F32 R20, R48.reuse, R24, RZ ;  /* 0x000000183014723c */ /* 0x040fe200000018ff */
[C---:B------:R-:W-:Y:S03]  /*d580*/  IADD3 R132, P2, R0.reuse, c[0x0][0x1f8], RZ ;  /* 0x00007e0000847a10 */ /* 0x040fe60007f5e0ff */
[----:B------:R-:W-:Y:S02]  /*d590*/  IADD3 R28, P1, R0, 0x80, RZ ;  /* 0x00000080001c7810 */ /* 0x000fe40007f3e0ff */
[----:B------:R-:W-:Y:S02]  /*d5a0*/  IADD3.X R133, R2, c[0x0][0x1fc], RZ, P2, !PT ;  /* 0x00007f0002857a10 */ /* 0x000fe400017fe4ff */
[C---:B------:R-:W-:Y:S01]  /*d5b0*/  HMMA.16816.F32 R24, R48.reuse, R26, RZ ;  /* 0x0000001a3018723c */ /* 0x040fe200000018ff */
[----:B------:R-:W-:Y:S02]  /*d5c0*/  IADD3 R28, P0, R28, c[0x0][0x1f8], RZ ;  /* 0x00007e001c1c7a10 */ /* 0x000fe40007f1e0ff */
[----:B------:R-:W-:Y:S01]  /*d5d0*/  @!PT LDS RZ, [RZ] ;  /* 0x00000000fffff984 */ /* 0x000fe20000000800 */
[----:B------:R-:W-:Y:S01]  /*d5e0*/  @!PT LDS RZ, [RZ] ;  /* 0x00000000fffff984 */ /* 0x000fe20000000800 */
[----:B------:R-:W-:Y:S01]  /*d5f0*/  @!PT LDS RZ, [RZ] ;  /* 0x00000000fffff984 */ /* 0x000fe20000000800 */
[----:B------:R2:W-:Y:S01]  /*d600*/  LDGSTS.E.BYPASS.LTC128B.128 [R251+0x100], [R132.64], !P4 ;  /* 0x0010000084fb7fae */ /* 0x0005e2000e101d48 */
[----:B------:R-:W-:Y:S02]  /*d610*/  IADD3 R38, P2, R0, 0x100, RZ ;  /* 0x0000010000267810 */ /* 0x000fe40007f5e0ff */
[--C-:B------:R-:W-:Y:S02]  /*d620*/  IADD3.X R29, RZ, c[0x0][0x1fc], R2.reuse, P0, P1 ;  /* 0x00007f00ff1d7a10 */ /* 0x100fe400007e2402 */
[----:B------:R-:W-:Y:S03]  /*d630*/  IADD3 R38, P0, R38, c[0x0][0x1f8], RZ ;  /* 0x00007e0026267a10 */ /* 0x000fe60007f1e0ff */
[----:B------:R3:W-:Y:S01]  /*d640*/  LDGSTS.E.BYPASS.LTC128B.128 [R251+0x3100], [R28.64], !P3 ;  /* 0x031000001cfb7fae */ /* 0x0007e2000d901d48 */
[--C-:B------:R-:W-:Y:S02]  /*d650*/  IADD3.X R39, RZ, c[0x0][0x1fc], R2.reuse, P0, P2 ;  /* 0x00007f00ff277a10 */ /* 0x100fe400007e4402 */
[----:B------:R-:W-:Y:S04]  /*d660*/  IADD3 R0, P1, R0, 0x180, RZ ;  /* 0x0000018000007810 */ /* 0x000fe80007f3e0ff */
[----:B------:R-:W-:Y:S01]  /*d670*/  IADD3 R36, P0, R0, c[0x0][0x1f8], RZ ;  /* 0x00007e0000247a10 */ /* 0x000fe20007f1e0ff */
[----:B------:R4:W-:Y:S01]  /*d680*/  LDGSTS.E.BYPASS.LTC128B.128 [R251+0x6100], [R38.64], !P6 ;  /* 0x0610000026fb7fae */ /* 0x0009e2000f101d48 */
[----:B------:R-:W-:Y:S02]  /*d690*/  MOV R0, c[0x0][0x208] ;  /* 0x0000820000007a02 */ /* 0x000fe40000000f00 */
[----:B------:R-:W-:Y:S02]  /*d6a0*/  IADD3.X R37, RZ, c[0x0][0x1fc], R2, P0, P1 ;  /* 0x00007f00ff257a10 */ /* 0x000fe400007e2402 */
[----:B------:R-:W-:Y:S03]  /*d6b0*/  SHF.L.U32 R3, R0, 0x6, RZ ;  /* 0x0000000600037819 */ /* 0x000fe600000006ff */
[----:B------:R4:W-:Y:S01]  /*d6c0*/  LDGSTS.E.BYPASS.LTC128B.128 [R251+0x9100], [R36.64], !P5 ;  /* 0x0910000024fb7fae */ /* 0x0009e2000e901d48 */
[----:B------:R-:W-:Y:S04]  /*d6d0*/  IADD3 R2, P1, R132, R3, RZ ;  /* 0x0000000384027210 */ /* 0x000fe80007f3e0ff */
[----:B--2---:R-:W-:Y:S01]  /*d6e0*/  IADD3 R132, P0, R3, R2, RZ ;  /* 0x0000000203847210 */ /* 0x004fe20007f1e0ff */
[C---:B---3--:R-:W-:Y:S08]  /*d6f0*/  HMMA.16816.F32 R28, R48.reuse, R32, RZ ;  /* 0x00000020301c723c */ /* 0x048ff000000018ff */
[C---:B------:R-:W-:Y:S08]  /*d700*/  HMMA.16816.F32 R32, R48.reuse, R34, RZ ;  /* 0x000000223020723c */ /* 0x040ff000000018ff */
[C---:B----4-:R-:W-:Y:S08]  /*d710*/  HMMA.16816.F32 R36, R48.reuse, R40, RZ ;  /* 0x000000283024723c */ /* 0x050ff000000018ff */
[C---:B------:R-:W-:Y:S08]  /*d720*/  HMMA.16816.F32 R40, R48.reuse, R42, RZ ;  /* 0x0000002a3028723c */ /* 0x040ff000000018ff */
[C---:B-1----:R-:W-:Y:S07]  /*d730*/  HMMA.16816.F32 R44, R48.reuse, R136, RZ ;  /* 0x00000088302c723c */ /* 0x042fee00000018ff */
[----:B------:R-:W-:Y:S01]  /*d740*/  MOV R137, 0x6 ;  /* 0x0000000600897802 */ /* 0x000fe20000000f00 */
[----:B------:R-:W-:Y:S04]  /*d750*/  HMMA.16816.F32 R48, R48, R138, RZ ;  /* 0x0000008a3030723c */ /* 0x000fe800000018ff */
[----:B------:R-:W-:Y:S04]  /*d760*/  SHF.L.U64.HI R0, R0, R137, c[0x0][0x20c] ;  /* 0x0000830000007619 */ /* 0x000fe80000010289 */
[C---:B------:R-:W-:Y:S05]  /*d770*/  HMMA.16816.F32 R4, R188.reuse, R192, R4 ;  /* 0x000000c0bc04723c */ /* 0x040fea0000001804 */
[----:B------:R-:W-:Y:S03]  /*d780*/  IADD3.X R3, R133, R0, RZ, P1, !PT ;  /* 0x0000000085037210 */ /* 0x000fe60000ffe4ff */
[C---:B------:R-:W-:Y:S02]  /*d790*/  HMMA.16816.F32 R8, R188.reuse, R194, R8 ;  /* 0x000000c2bc08723c */ /* 0x040fe40000001808 */
[----:B------:R1:W-:Y:S02]  /*d7a0*/  LDGSTS.E.BYPASS.LTC128B.128 [R251+0x1100], [R2.64], !P4 ;  /* 0x0110000002fb7fae */ /* 0x0003e4000e101d48 */
[----:B------:R-:W-:Y:S02]  /*d7b0*/  IADD3.X R133, R0, R3, RZ, P0, !PT ;  /* 0x0000000300857210 */ /* 0x000fe400007fe4ff */
[C---:B------:R-:W-:Y:S02]  /*d7c0*/  ISETP.GT.AND P0, PT, R252.reuse, RZ, PT ;  /* 0x000000fffc00720c */ /* 0x040fe40003f04270 */
[C---:B------:R-:W-:Y:S02]  /*d7d0*/  HMMA.16816.F32 R12, R188.reuse, R196, R12 ;  /* 0x000000c4bc0c723c */ /* 0x040fe4000000180c */
[----:B------:R1:W-:Y:S02]  /*d7e0*/  LDGSTS.E.BYPASS.LTC128B.128 [R251+0x4100], [R2.64+0x80], !P3 ;  /* 0x0410008002fb7fae */ /* 0x0003e4000d901d48 */
[----:B------:R-:W-:Y:S04]  /*d7f0*/  IADD3 R252, R252, -0x1, RZ ;  /* 0xfffffffffcfc7810 */ /* 0x000fe80007ffe0ff */
[C---:B------:R-:W-:Y:S02]  /*d800*/  HMMA.16816.F32 R16, R188.reuse, R198, R16 ;  /* 0x000000c6bc10723c */ /* 0x040fe40000001810 */
[----:B------:R1:W-:Y:S06]  /*d810*/  LDGSTS.E.BYPASS.LTC128B.128 [R251+0x7100], [R2.64+0x100], !P6 ;  /* 0x0710010002fb7fae */ /* 0x0003ec000f101d48 */
[C---:B------:R-:W-:Y:S02]  /*d820*/  HMMA.16816.F32 R20, R188.reuse, R200, R20 ;  /* 0x000000c8bc14723c */ /* 0x040fe40000001814 */
[----:B------:R1:W-:Y:S06]  /*d830*/  LDGSTS.E.BYPASS.LTC128B.128 [R251+0xa100], [R2.64+0x180], !P5 ;  /* 0x0a10018002fb7fae */ /* 0x0003ec000e901d48 */
[C---:B------:R-:W-:Y:S02]  /*d840*/  HMMA.16816.F32 R24, R188.reuse, R202, R24 ;  /* 0x000000cabc18723c */ /* 0x040fe40000001818 */
[----:B------:R2:W-:Y:S06]  /*d850*/  LDGSTS.E.BYPASS.LTC128B.128 [R251+0x2100], [R132.64], !P4 ;  /* 0x0210000084fb7fae */ /* 0x0005ec000e101d48 */
[C---:B------:R-:W-:Y:S02]  /*d860*/  HMMA.16816.F32 R28, R188.reuse, R204, R28 ;  /* 0x000000ccbc1c723c */ /* 0x040fe4000000181c */
[----:B------:R2:W-:Y:S06]  /*d870*/  LDGSTS.E.BYPASS.LTC128B.128 [R251+0x5100], [R132.64+0x80], !P3 ;  /* 0x0510008084fb7fae */ /* 0x0005ec000d901d48 */
[C---:B------:R-:W-:Y:S02]  /*d880*/  HMMA.16816.F32 R32, R188.reuse, R206, R32 ;  /* 0x000000cebc20723c */ /* 0x040fe40000001820 */
[----:B------:R2:W-:Y:S06]  /*d890*/  LDGSTS.E.BYPASS.LTC128B.128 [R251+0x8100], [R132.64+0x100], !P6 ;  /* 0x0810010084fb7fae */ /* 0x0005ec000f101d48 */
[C---:B------:R-:W-:Y:S02]  /*d8a0*/  HMMA.16816.F32 R36, R188.reuse, R208, R36 ;  /* 0x000000d0bc24723c */ /* 0x040fe40000001824 */
[----:B------:R2:W-:Y:S06]  /*d8b0*/  LDGSTS.E.BYPASS.LTC128B.128 [R251+0xb100], [R132.64+0x180], !P5 ;  /* 0x0b10018084fb7fae */ /* 0x0005ec000e901d48 */
[C---:B------:R-:W-:Y:S02]  /*d8c0*/  HMMA.16816.F32 R40, R188.reuse, R210, R40 ;  /* 0x000000d2bc28723c */ /* 0x040fe40000001828 */
[----:B------:R-:W-:Y:S06]  /*d8d0*/  LDSM.16.M88.4 R136, [R226] ;  /* 0x00000000e288783b */ /* 0x000fec0000000200 */
[C---:B------:R-:W-:Y:S02]  /*d8e0*/  HMMA.16816.F32 R44, R188.reuse, R212, R44 ;  /* 0x000000d4bc2c723c */ /* 0x040fe4000000182c */
[----:B------:R-:W3:Y:S06]  /*d8f0*/  LDSM.16.M88.4 R192, [R222] ;  /* 0x00000000dec0783b */ /* 0x000eec0000000200 */
[----:B------:R-:W-:Y:S02]  /*d900*/  HMMA.16816.F32 R48, R188, R214, R48 ;  /* 0x000000d6bc30723c */ /* 0x000fe40000001830 */
[----:B------:R-:W4:Y:S08]  /*d910*/  LDSM.16.M88.4 R196, [R222+0x800] ;  /* 0x00080000dec4783b */ /* 0x000f300000000200 */
[----:B------:R-:W1:Y:S08]  /*d920*/  LDSM.16.M88.4 R200, [R222+0x1000] ;  /* 0x00100000dec8783b */ /* 0x000e700000000200 */
[----:B------:R-:W0:Y:S08]  /*d930*/  LDGDEPBAR ;  /* 0x00000000000079af */ /* 0x000e300000000000 */
[----:B------:R-:W1:Y:S01]  /*d940*/  LDSM.16.M88.4 R204, [R222+0x1800] ;  /* 0x00180000decc783b */ /* 0x000e620000000200 */
[C---:B---3--:R-:W-:Y:S07]  /*d950*/  HMMA.16816.F32 R4, R136.reuse, R192, R4 ;  /* 0x000000c08804723c */ /* 0x048fee0000001804 */
[----:B------:R-:W3:Y:S01]  /*d960*/  LDSM.16.M88.4 R188, [R222+0x2000] ;  /* 0x00200000debc783b */ /* 0x000ee20000000200 */
[C---:B------:R-:W-:Y:S07]  /*d970*/  HMMA.16816.F32 R8, R136.reuse, R194, R8 ;  /* 0x000000c28808723c */ /* 0x040fee0000001808 */
[----:B------:R-:W2:Y:S01]  /*d980*/  LDSM.16.M88.4 R208, [R222+0x2800] ;  /* 0x00280000ded0783b */ /* 0x000ea20000000200 */
[C---:B----4-:R-:W-:Y:S07]  /*d990*/  HMMA.16816.F32 R12, R136.reuse, R196, R12 ;  /* 0x000000c4880c723c */ /* 0x050fee000000180c */
[----:B------:R-:W-:Y:S01]  /*d9a0*/  LDSM.16.M88.4 R192, [R219] ;  /* 0x00000000dbc0783b */ /* 0x000fe20000000200 */
[C---:B------:R-:W-:Y:S07]  /*d9b0*/  HMMA.16816.F32 R16, R136.reuse, R198, R16 ;  /* 0x000000c68810723c */ /* 0x040fee0000001810 */
[----:B------:R-:W-:Y:S01]  /*d9c0*/  LDSM.16.M88.4 R196, [R219+0x800] ;  /* 0x00080000dbc4783b */ /* 0x000fe20000000200 */
[C---:B-1----:R-:W-:Y:S08]  /*d9d0*/  HMMA.16816.F32 R20, R136.reuse, R200, R20 ;  /* 0x000000c88814723c */ /* 0x042ff00000001814 */
        /* <DEDUP_REMOVED lines=8> */
[C---:B--2---:R-:W-:Y:S08]  /*da60*/  HMMA.16816.F32 R44, R136.reuse, R208, R44 ;  /* 0x000000d0882c723c */ /* 0x044ff0000000182c */
        /* <DEDUP_REMOVED lines=154> */
[----:B------:R-:W-:Y:S01]  /*e410*/  LDSM.16.M88.4 R208, [R216+0xa000] ;  /* 0x00a00000d8d0783b */ /* 0x000fe20000000200 */
        /* <DEDUP_REMOVED lines=26> */
[C---:B------:R-:W-:Y:S01]  /*e5c0*/  HMMA.16816.F32 R24, R196.reuse, R210, R24 ;  /* 0x000000d2c418723c */ /* 0x040fe20000001818 */
[----:B------:R-:W4:Y:S07]  /*e5d0*/  LDSM.16.M88.4 R208, [R232] ;  /* 0x00000000e8d0783b */ /* 0x000f2e0000000200 */
[C---:B--2---:R-:W-:Y:S08]  /*e5e0*/  HMMA.16816.F32 R28, R196.reuse, R136, R28 ;  /* 0x00000088c41c723c */ /* 0x044ff0000000181c */
[C---:B------:R-:W-:Y:S01]  /*e5f0*/  HMMA.16816.F32 R32, R196.reuse, R138, R32 ;  /* 0x0000008ac420723c */ /* 0x040fe20000001820 */
[----:B------:R-:W2:Y:S07]  /*e600*/  LDSM.16.M88.4 R136, [R231] ;  /* 0x00000000e788783b */ /* 0x000eae0000000200 */
[C---:B-1----:R-:W-:Y:S08]  /*e610*/  HMMA.16816.F32 R36, R196.reuse, R188, R36 ;  /* 0x000000bcc424723c */ /* 0x042ff00000001824 */
[C---:B------:R-:W-:Y:S01]  /*e620*/  HMMA.16816.F32 R40, R196.reuse, R190, R40 ;  /* 0x000000bec428723c */ /* 0x040fe20000001828 */
[----:B------:R-:W1:Y:S07]  /*e630*/  LDSM.16.M88.4 R188, [R230] ;  /* 0x00000000e6bc783b */ /* 0x000e6e0000000200 */
[C---:B---3--:R-:W-:Y:S08]  /*e640*/  HMMA.16816.F32 R44, R196.reuse, R192, R44 ;  /* 0x000000c0c42c723c */ /* 0x048ff0000000182c */
[----:B------:R-:W-:Y:S01]  /*e650*/  HMMA.16816.F32 R48, R196, R194, R48 ;  /* 0x000000c2c430723c */ /* 0x000fe20000001830 */
[----:B------:R-:W3:Y:S07]  /*e660*/  LDSM.16.M88.4 R192, [R229] ;  /* 0x00000000e5c0783b */ /* 0x000eee0000000200 */
[C---:B----4-:R-:W-:Y:S01]  /*e670*/  HMMA.16816.F32 R4, R200.reuse, R204, R4 ;  /* 0x000000ccc804723c */ /* 0x050fe20000001804 */
[----:B------:R-:W4:Y:S07]  /*e680*/  LDSM.16.M88.4 R196, [R228] ;  /* 0x00000000e4c4783b */ /* 0x000f2e0000000200 */
[C---:B------:R-:W-:Y:S01]  /*e690*/  HMMA.16816.F32 R8, R200.reuse, R206, R8 ;  /* 0x000000cec808723c */ /* 0x040fe20000001808 */
[----:B------:R-:W-:Y:S07]  /*e6a0*/  LDSM.16.M88.4 R204, [R226+0xc000] ;  /* 0x00c00000e2cc783b */ /* 0x000fee0000000200 */
[C---:B------:R-:W-:Y:S08]  /*e6b0*/  HMMA.16816.F32 R12, R200.reuse, R208, R12 ;  /* 0x000000d0c80c723c */ /* 0x040ff0000000180c */
[C---:B------:R-:W-:Y:S01]  /*e6c0*/  HMMA.16816.F32 R16, R200.reuse, R210, R16 ;  /* 0x000000d2c810723c */ /* 0x040fe20000001810 */
[----:B------:R-:W4:Y:S07]  /*e6d0*/  LDSM.16.M88.4 R208, [R222+0x9000] ;  /* 0x00900000ded0783b */ /* 0x000f2e0000000200 */
        /* <DEDUP_REMOVED lines=9> */
[C---:B----4-:R-:W-:Y:S08]  /*e770*/  HMMA.16816.F32 R44, R200.reuse, R196, R44 ;  /* 0x000000c4c82c723c */ /* 0x050ff0000000182c */
[----:B------:R-:W-:Y:S01]  /*e780*/  HMMA.16816.F32 R48, R200, R198, R48 ;  /* 0x000000c6c830723c */ /* 0x000fe20000001830 */
[----:B------:R-:W4:Y:S07]  /*e790*/  LDSM.16.M88.4 R196, [R222+0xb000] ;  /* 0x00b00000dec4783b */ /* 0x000f2e0000000200 */
[C---:B------:R-:W-:Y:S01]  /*e7a0*/  HMMA.16816.F32 R4, R204.reuse, R208, R4 ;  /* 0x000000d0cc04723c */ /* 0x040fe20000001804 */
[----:B------:R-:W-:Y:S07]  /*e7b0*/  LDSM.16.M88.4 R200, [R225+0xc000] ;  /* 0x00c00000e1c8783b */ /* 0x000fee0000000200 */
[C---:B------:R-:W-:Y:S01]  /*e7c0*/  HMMA.16816.F32 R8, R204.reuse, R210, R8 ;  /* 0x000000d2cc08723c */ /* 0x040fe20000001808 */
[----:B------:R-:W-:Y:S07]  /*e7d0*/  LDSM.16.M88.4 R208, [R219+0x9000] ;  /* 0x00900000dbd0783b */ /* 0x000fee0000000200 */
[C---:B--2---:R-:W-:Y:S08]  /*e7e0*/  HMMA.16816.F32 R12, R204.reuse, R136, R12 ;  /* 0x00000088cc0c723c */ /* 0x044ff0000000180c */
[C---:B------:R-:W-:Y:S01]  /*e7f0*/  HMMA.16816.F32 R16, R204.reuse, R138, R16 ;  /* 0x0000008acc10723c */ /* 0x040fe20000001810 */
[----:B------:R-:W2:Y:S07]  /*e800*/  LDSM.16.M88.4 R136, [R222+0xb800] ;  /* 0x00b80000de88783b */ /* 0x000eae0000000200 */
[C---:B-1----:R-:W-:Y:S08]  /*e810*/  HMMA.16816.F32 R20, R204.reuse, R188, R20 ;  /* 0x000000bccc14723c */ /* 0x042ff00000001814 */
[C---:B------:R-:W-:Y:S08]  /*e820*/  HMMA.16816.F32 R24, R204.reuse, R190, R24 ;  /* 0x000000becc18723c */ /* 0x040ff00000001818 */
[C---:B---3--:R-:W-:Y:S08]  /*e830*/  HMMA.16816.F32 R28, R204.reuse, R192, R28 ;  /* 0x000000c0cc1c723c */ /* 0x048ff0000000181c */
[C---:B------:R-:W-:Y:S08]  /*e840*/  HMMA.16816.F32 R32, R204.reuse, R194, R32 ;  /* 0x000000c2cc20723c */ /* 0x040ff00000001820 */
[C---:B----4-:R-:W-:Y:S08]  /*e850*/  HMMA.16816.F32 R36, R204.reuse, R196, R36 ;  /* 0x000000c4cc24723c */ /* 0x050ff00000001824 */
[C---:B------:R-:W-:Y:S08]  /*e860*/  HMMA.16816.F32 R40, R204.reuse, R198, R40 ;  /* 0x000000c6cc28723c */ /* 0x040ff00000001828 */
[C---:B--2---:R-:W-:Y:S08]  /*e870*/  HMMA.16816.F32 R44, R204.reuse, R136, R44 ;  /* 0x00000088cc2c723c */ /* 0x044ff0000000182c */
[----:B------:R-:W-:Y:S01]  /*e880*/  HMMA.16816.F32 R48, R204, R138, R48 ;  /* 0x0000008acc30723c */ /* 0x000fe20000001830 */
[----:B------:R-:W1:Y:S07]  /*e890*/  LDSM.16.M88.4 R136, [R219+0x9800] ;  /* 0x00980000db88783b */ /* 0x000e6e0000000200 */
[C---:B------:R-:W-:Y:S08]  /*e8a0*/  HMMA.16816.F32 R4, R200.reuse, R208, R4 ;  /* 0x000000d0c804723c */ /* 0x040ff00000001804 */
[C---:B------:R-:W-:Y:S11]  /*e8b0*/  HMMA.16816.F32 R8, R200.reuse, R210, R8 ;  /* 0x000000d2c808723c */ /* 0x040ff60000001808 */
[----:B------:R-:W-:Y:S05]  /*e8c0*/  @!UPT UIADD3 URZ, URZ, URZ, URZ ;  /* 0x0000003f3f3ff290 */ /* 0x000fea000fffe03f */
[----:B------:R-:W-:Y:S02]  /*e8d0*/  FMUL.FTZ R4, R4, c[0x0][0x320] ;  /* 0x0000c80004047a20 */ /* 0x000fe40000410000 */
[----:B------:R-:W-:Y:S02]  /*e8e0*/  FMUL.FTZ R5, R5, c[0x0][0x320] ;  /* 0x0000c80005057a20 */ /* 0x000fe40000410000 */
[----:B------:R-:W-:Y:S01]  /*e8f0*/  FMUL.FTZ R6, R6, c[0x0][0x320] ;  /* 0x0000c80006067a20 */ /* 0x000fe20000410000 */
[----:B------:R-:W2:Y:S01]  /*e900*/  MUFU.TANH R189, R4 ;  /* 0x0000000400bd7308 */ /* 0x000ea20000002400 */
[----:B------:R-:W-:Y:S02]  /*e910*/  FMUL.FTZ R7, R7, c[0x0][0x320] ;  /* 0x0000c80007077a20 */ /* 0x000fe40000410000 */
[----:B------:R-:W-:Y:S01]  /*e920*/  FMUL.FTZ R8, R8, c[0x0][0x320] ;  /* 0x0000c80008087a20 */ /* 0x000fe20000410000 */
[C---:B-1----:R-:W-:Y:S03]  /*e930*/  HMMA.16816.F32 R12, R200.reuse, R136, R12 ;  /* 0x00000088c80c723c */ /* 0x042fe6000000180c */
[----:B------:R-:W-:Y:S02]  /*e940*/  FMUL.FTZ R9, R9, c[0x0][0x320] ;  /* 0x0000c80009097a20 */ /* 0x000fe40000410000 */
[----:B------:R-:W-:Y:S01]  /*e950*/  FMUL.FTZ R10, R10, c[0x0][0x320] ;  /* 0x0000c8000a0a7a20 */ /* 0x000fe20000410000 */
[----:B------:R-:W1:Y:S01]  /*e960*/  MUFU.TANH R191, R5 ;  /* 0x0000000500bf7308 */ /* 0x000e620000002400 */
[----:B------:R-:W-:Y:S01]  /*e970*/  FMUL.FTZ R11, R11, c[0x0][0x320] ;  /* 0x0000c8000b0b7a20 */ /* 0x000fe20000410000 */
[C---:B------:R-:W-:Y:S08]  /*e980*/  HMMA.16816.F32 R16, R200.reuse, R138, R16 ;  /* 0x0000008ac810723c */ /* 0x040ff00000001810 */
[----:B------:R-:W3:Y:S01]  /*e990*/  MUFU.TANH R194, R6 ;  /* 0x0000000600c27308 */ /* 0x000ee20000002400 */
[----:B--2---:R-:W-:Y:S07]  /*e9a0*/  FMNMX.FTZ R0, R189, R134, !PT ;  /* 0x00000086bd007209 */ /* 0x004fee0007810000 */
[----:B------:R-:W-:Y:S02]  /*e9b0*/  FMUL.FTZ R12, R12, c[0x0][0x320] ;  /* 0x0000c8000c0c7a20 */ /* 0x000fe40000410000 */
[----:B------:R2:W4:Y:S01]  /*e9c0*/  MUFU.TANH R195, R7 ;  /* 0x0000000700c37308 */ /* 0x0005220000002400 */
[----:B------:R-:W-:Y:S02]  /*e9d0*/  FMUL.FTZ R13, R13, c[0x0][0x320] ;  /* 0x0000c8000d0d7a20 */ /* 0x000fe40000410000 */
[----:B------:R-:W-:Y:S01]  /*e9e0*/  FMUL.FTZ R14, R14, c[0x0][0x320] ;  /* 0x0000c8000e0e7a20 */ /* 0x000fe20000410000 */
[----:B-1----:R-:W-:Y:S01]  /*e9f0*/  FMNMX.FTZ R0, R191, R0, !PT ;  /* 0x00000000bf007209 */ /* 0x002fe20007810000 */
[----:B------:R-:W-:Y:S02]  /*ea00*/  FMUL.FTZ R15, R15, c[0x0][0x320] ;  /* 0x0000c8000f0f7a20 */ /* 0x000fe40000410000 */
[----:B------:R-:W-:Y:S02]  /*ea10*/  FMUL.FTZ R16, R16, c[0x0][0x320] ;  /* 0x0000c80010107a20 */ /* 0x000fe40000410000 */
[----:B------:R-:W-:Y:S01]  /*ea20*/  FMUL.FTZ R17, R17, c[0x0][0x320] ;  /* 0x0000c80011117a20 */ /* 0x000fe20000410000 */
[----:B------:R-:W1:Y:S01]  /*ea30*/  MUFU.TANH R190, R8 ;  /* 0x0000000800be7308 */ /* 0x000e620000002400 */
[----:B------:R-:W-:Y:S02]  /*ea40*/  FMUL.FTZ R18, R18, c[0x0][0x320] ;  /* 0x0000c80012127a20 */ /* 0x000fe40000410000 */
[----:B------:R-:W-:Y:S01]  /*ea50*/  FMUL.FTZ R19, R19, c[0x0][0x320] ;  /* 0x0000c80013137a20 */ /* 0x000fe20000410000 */
[----:B---3--:R-:W-:Y:S06]  /*ea60*/  FMNMX.FTZ R2, R194, R135, !PT ;  /* 0x00000087c2027209 */ /* 0x008fec0007810000 */
[----:B------:R-:W3:Y:S01]  /*ea70*/  MUFU.TANH R188, R9 ;  /* 0x0000000900bc7308 */ /* 0x000ee20000002400 */
[----:B--2---:R-:W2:Y:S01]  /*ea80*/  LDSM.16.M88.4 R4, [R219+0xa000] ;  /* 0x00a00000db04783b */ /* 0x004ea20000000200 */
[----:B----4-:R-:W-:Y:S08]  /*ea90*/  FMNMX.FTZ R2, R195, R2, !PT ;  /* 0x00000002c3027209 */ /* 0x010ff00007810000 */
[----:B------:R-:W4:Y:S01]  /*eaa0*/  MUFU.TANH R192, R10 ;  /* 0x0000000a00c07308 */ /* 0x000f220000002400 */
[----:B-1----:R-:W-:Y:S09]  /*eab0*/  FMNMX.FTZ R0, R190, R0, !PT ;  /* 0x00000000be007209 */ /* 0x002ff20007810000 */
[----:B------:R1:W1:Y:S01]  /*eac0*/  MUFU.TANH R193, R11 ;  /* 0x0000000b00c17308 */ /* 0x0002620000002400 */
[----:B---3--:R-:W-:Y:S09]  /*ead0*/  FMNMX.FTZ R0, R188, R0, !PT ;  /* 0x00000000bc007209 */ /* 0x008ff20007810000 */
[----:B------:R-:W-:Y:S01]  /*eae0*/  MUFU.TANH R197, R13 ;  /* 0x0000000d00c57308 */ /* 0x000fe20000002400 */
[----:B----4-:R-:W-:Y:S09]  /*eaf0*/  FMNMX.FTZ R2, R192, R2, !PT ;  /* 0x00000002c0027209 */ /* 0x010ff20007810000 */
[----:B------:R-:W3:Y:S01]  /*eb00*/  MUFU.TANH R196, R12 ;  /* 0x0000000c00c47308 */ /* 0x000ee20000002400 */
[C---:B--2---:R-:W-:Y:S01]  /*eb10*/  HMMA.16816.F32 R20, R200.reuse, R4, R20 ;  /* 0x00000004c814723c */ /* 0x044fe20000001814 */
[----:B-1----:R-:W1:Y:S02]  /*eb20*/  LDSM.16.M88.4 R8, [R219+0xa800] ;  /* 0x00a80000db08783b */ /* 0x002e640000000200 */
[----:B------:R-:W-:Y:S06]  /*eb30*/  FMNMX.FTZ R2, R193, R2, !PT ;  /* 0x00000002c1027209 */ /* 0x000fec0007810000 */
[----:B------:R-:W2:Y:S01]  /*eb40*/  MUFU.TANH R198, R14 ;  /* 0x0000000e00c67308 */ /* 0x000ea20000002400 */
[C---:B------:R-:W-:Y:S01]  /*eb50*/  HMMA.16816.F32 R24, R200.reuse, R6, R24 ;  /* 0x00000006c818723c */ /* 0x040fe20000001818 */
[----:B------:R-:W4:Y:S08]  /*eb60*/  LDSM.16.M88.4 R4, [R219+0xb000] ;  /* 0x00b00000db04783b */ /* 0x000f300000000200 */
[----:B------:R-:W1:Y:S03]  /*eb70*/  MUFU.TANH R204, R16 ;  /* 0x0000001000cc7308 */ /* 0x000e660000002400 */
[----:B---3--:R-:W-:Y:S02]  /*eb80*/  FMNMX.FTZ R0, R196, R0, !PT ;  /* 0x00000000c4007209 */ /* 0x008fe40007810000 */
[----:B------:R-:W-:Y:S02]  /*eb90*/  FMUL.FTZ R22, R22, c[0x0][0x320] ;  /* 0x0000c80016167a20 */ /* 0x000fe40000410000 */
[----:B------:R-:W-:Y:S01]  /*eba0*/  FMNMX.FTZ R0, R197, R0, !PT ;  /* 0x00000000c5007209 */ /* 0x000fe20007810000 */
[----:B------:R-:W-:Y:S02]  /*ebb0*/  FMUL.FTZ R23, R23, c[0x0][0x320] ;  /* 0x0000c80017177a20 */ /* 0x000fe40000410000 */
        /* <DEDUP_REMOVED lines=9> */
[----:B-1----:R-:W-:Y:S01]  /*ec50*/  FMNMX.FTZ R0, R204, R0, !PT ;  /* 0x00000000cc007209 */ /* 0x002fe20007810000 */
[C---:B------:R-:W-:Y:S07]  /*ec60*/  HMMA.16816.F32 R28, R200.reuse, R8, R28 ;  /* 0x00000008c81c723c */ /* 0x040fee000000181c */
[----:B------:R-:W-:Y:S01]  /*ec70*/  MUFU.TANH R215, R23 ;  /* 0x0000001700d77308 */ /* 0x000fe20000002400 */
[C---:B------:R-:W-:Y:S01]  /*ec80*/  HMMA.16816.F32 R32, R200.reuse, R10, R32 ;  /* 0x0000000ac820723c */ /* 0x040fe20000001820 */
[----:B------:R-:W1:Y:S01]  /*ec90*/  LDSM.16.M88.4 R8, [R219+0xb800] ;  /* 0x00b80000db08783b */ /* 0x000e620000000200 */
[----:B------:R-:W-:Y:S04]  /*eca0*/  DEPBAR.LE SB0, 0x0 ;  /* 0x000080000000791a */ /* 0x000fe80000000000 */
[----:B---3--:R-:W-:Y:S02]  /*ecb0*/  FMNMX.FTZ R2, R199, R2, !PT ;  /* 0x00000002c7027209 */ /* 0x008fe40007810000 */
[C---:B----4-:R-:W-:Y:S01]  /*ecc0*/  HMMA.16816.F32 R36, R200.reuse, R4, R36 ;  /* 0x00000004c824723c */ /* 0x050fe20000001824 */
[----:B------:R-:W2:Y:S01]  /*ecd0*/  LDL R5, [R1+0x30] ;  /* 0x0000300001057983 */ /* 0x000ea20000100800 */
[----:B------:R-:W3:Y:S03]  /*ece0*/  MUFU.TANH R205, R17 ;  /* 0x0000001100cd7308 */ /* 0x000ee60000002400 */
[----:B------:R-:W-:Y:S03]  /*ecf0*/  BAR.SYNC.DEFER_BLOCKING 0x0 ;  /* 0x0000000000007b1d */ /* 0x000fe60000010000 */
[C---:B------:R-:W-:Y:S04]  /*ed00*/  HMMA.16816.F32 R40, R200.reuse, R6, R40 ;  /* 0x00000006c828723c */ /* 0x040fe80000001828 */
[----:B------:R-:W-:Y:S02]  /*ed10*/  FMUL.FTZ R28, R28, c[0x0][0x320] ;  /* 0x0000c8001c1c7a20 */ /* 0x000fe40000410000 */
[----:B------:R-:W-:Y:S02]  /*ed20*/  FMUL.FTZ R29, R29, c[0x0][0x320] ;  /* 0x0000c8001d1d7a20 */ /* 0x000fe40000410000 */
[----:B------:R-:W-:Y:S04]  /*ed30*/  FMUL.FTZ R30, R30, c[0x0][0x320] ;  /* 0x0000c8001e1e7a20 */ /* 0x000fe80000410000 */
[----:B------:R-:W-:Y:S02]  /*ed40*/  FMUL.FTZ R31, R31, c[0x0][0x320] ;  /* 0x0000c8001f1f7a20 */ /* 0x000fe40000410000 */
[----:B------:R-:W-:Y:S02]  /*ed50*/  FMUL.FTZ R32, R32, c[0x0][0x320] ;  /* 0x0000c80020207a20 */ /* 0x000fe40000410000 */
[----:B------:R-:W-:Y:S02]  /*ed60*/  FMUL.FTZ R38, R38, c[0x0][0x320] ;  /* 0x0000c80026267a20 */ /* 0x000fe40000410000 */
[----:B------:R-:W-:Y:S01]  /*ed70*/  FMUL.FTZ R39, R39, c[0x0][0x320] ;  /* 0x0000c80027277a20 */ /* 0x000fe20000410000 */
[----:B---3--:R-:W-:Y:S01]  /*ed80*/  FMNMX.FTZ R0, R205, R0, !PT ;  /* 0x00000000cd007209 */ /* 0x008fe20007810000 */
[----:B------:R-:W-:Y:S01]  /*ed90*/  FMUL.FTZ R34, R34, c[0x0][0x320] ;  /* 0x0000c80022227a20 */ /* 0x000fe20000410000 */
[----:B------:R-:W3:Y:S01]  /*eda0*/  MUFU.TANH R138, R28 ;  /* 0x0000001c008a7308 */ /* 0x000ee20000002400 */
[----:B------:R-:W-:Y:S02]  /*edb0*/  FMUL.FTZ R36, R36, c[0x0][0x320] ;  /* 0x0000c80024247a20 */ /* 0x000fe40000410000 */
[----:B------:R-:W-:Y:S01]  /*edc0*/  FMUL.FTZ R37, R37, c[0x0][0x320] ;  /* 0x0000c80025257a20 */ /* 0x000fe20000410000 */
[C---:B-1----:R-:W-:Y:S03]  /*edd0*/  HMMA.16816.F32 R44, R200.reuse, R8, R44 ;  /* 0x00000008c82c723c */ /* 0x042fe6000000182c */
[----:B------:R-:W-:Y:S02]  /*ede0*/  FMUL.FTZ R40, R40, c[0x0][0x320] ;  /* 0x0000c80028287a20 */ /* 0x000fe40000410000 */
[----:B------:R-:W-:Y:S01]  /*edf0*/  FMUL.FTZ R43, R43, c[0x0][0x320] ;  /* 0x0000c8002b2b7a20 */ /* 0x000fe20000410000 */
[----:B------:R-:W-:Y:S01]  /*ee00*/  MUFU.TANH R132, R29 ;  /* 0x0000001d00847308 */ /* 0x000fe20000002400 */
[----:B------:R-:W-:Y:S01]  /*ee10*/  FMUL.FTZ R35, R35, c[0x0][0x320] ;  /* 0x0000c80023237a20 */ /* 0x000fe20000410000 */
[----:B------:R-:W-:Y:S01]  /*ee20*/  HMMA.16816.F32 R48, R200, R10, R48 ;  /* 0x0000000ac830723c */ /* 0x000fe20000001830 */
[----:B------:R-:W4:Y:S03]  /*ee30*/  LDL.64 R10, [R1+0x20] ;  /* 0x00002000010a7983 */ /* 0x000f260000100a00 */
[----:B------:R-:W-:Y:S02]  /*ee40*/  FMUL.FTZ R33, R33, c[0x0][0x320] ;  /* 0x0000c80021217a20 */ /* 0x000fe40000410000 */
[----:B------:R-:W-:Y:S02]  /*ee50*/  FMUL.FTZ R42, R42, c[0x0][0x320] ;  /* 0x0000c8002a2a7a20 */ /* 0x000fe40000410000 */
[----:B------:R-:W1:Y:S01]  /*ee60*/  MUFU.TANH R206, R18 ;  /* 0x0000001200ce7308 */ /* 0x000e620000002400 */
[----:B------:R-:W-:Y:S03]  /*ee70*/  FMUL.FTZ R41, R41, c[0x0][0x320] ;  /* 0x0000c80029297a20 */ /* 0x000fe60000410000 */
[----:B---3--:R-:W-:Y:S01]  /*ee80*/  MOV R202, R138 ;  /* 0x0000008a00ca7202 */ /* 0x008fe20000000f00 */
[----:B------:R-:W-:Y:S04]  /*ee90*/  @P0 IMAD.WIDE.U32 R6, R252, c[0x0][0x1e0], RZ ;  /* 0x00007800fc060a25 */ /* 0x000fe800078e00ff */
[----:B------:R-:W-:Y:S01]  /*eea0*/  FMUL.FTZ R44, R44, c[0x0][0x320] ;  /* 0x0000c8002c2c7a20 */ /* 0x000fe20000410000 */
[----:B------:R-:W3:Y:S01]  /*eeb0*/  MUFU.TANH R208, R20 ;  /* 0x0000001400d07308 */ /* 0x000ee20000002400 */
[----:B------:R-:W-:Y:S02]  /*eec0*/  FMUL.FTZ R45, R45, c[0x0][0x320] ;  /* 0x0000c8002d2d7a20 */ /* 0x000fe40000410000 */
[----:B------:R-:W-:Y:S02]  /*eed0*/  FMUL.FTZ R46, R46, c[0x0][0x320] ;  /* 0x0000c8002e2e7a20 */ /* 0x000fe40000410000 */
[----:B------:R-:W-:Y:S02]  /*eee0*/  FMUL.FTZ R47, R47, c[0x0][0x320] ;  /* 0x0000c8002f2f7a20 */ /* 0x000fe40000410000 */
[----:B------:R-:W-:Y:S02]  /*eef0*/  FMUL.FTZ R50, R50, c[0x0][0x320] ;  /* 0x0000c80032327a20 */ /* 0x000fe40000410000 */
[----:B------:R-:W-:Y:S01]  /*ef00*/  FMUL.FTZ R49, R49, c[0x0][0x320] ;  /* 0x0000c80031317a20 */ /* 0x000fe20000410000 */
[----:B------:R-:W3:Y:S01]  /*ef10*/  MUFU.TANH R209, R21 ;  /* 0x0000001500d17308 */ /* 0x000ee20000002400 */
[----:B------:R-:W-:Y:S01]  /*ef20*/  FMUL.FTZ R48, R48, c[0x0][0x320] ;  /* 0x0000c80030307a20 */ /* 0x000fe20000410000 */
[----:B-1----:R-:W-:Y:S08]  /*ef30*/  FMNMX.FTZ R2, R206, R2, !PT ;  /* 0x00000002ce027209 */ /* 0x002ff00007810000 */
[----:B------:R-:W1:Y:S01]  /*ef40*/  MUFU.TANH R207, R19 ;  /* 0x0000001300cf7308 */ /* 0x000e620000002400 */
[----:B---3--:R-:W-:Y:S09]  /*ef50*/  FMNMX.FTZ R0, R208, R0, !PT ;  /* 0x00000000d0007209 */ /* 0x008ff20007810000 */
[----:B------:R-:W3:Y:S01]  /*ef60*/  MUFU.TANH R213, R24 ;  /* 0x0000001800d57308 */ /* 0x000ee20000002400 */
[----:B------:R-:W-:Y:S09]  /*ef70*/  FMNMX.FTZ R0, R209, R0, !PT ;  /* 0x00000000d1007209 */ /* 0x000ff20007810000 */
[----:B------:R-:W3:Y:S01]  /*ef80*/  MUFU.TANH R136, R33 ;  /* 0x0000002100887308 */ /* 0x000ee20000002400 */
[----:B-1----:R-:W-:Y:S04]  /*ef90*/  FMNMX.FTZ R2, R207, R2, !PT ;  /* 0x00000002cf027209 */ /* 0x002fe80007810000 */
[----:B------:R-:W-:Y:S05]  /*efa0*/  FMNMX.FTZ R2, R214, R2, !PT ;  /* 0x00000002d6027209 */ /* 0x000fea0007810000 */
[----:B------:R-:W1:Y:S01]  /*efb0*/  MUFU.TANH R12, R26 ;  /* 0x0000001a000c7308 */ /* 0x000e620000002400 */
[----:B------:R-:W-:Y:S02]  /*efc0*/  FMNMX.FTZ R2, R215, R2, !PT ;  /* 0x00000002d7027209 */ /* 0x000fe40007810000 */
[----:B---3--:R-:W-:Y:S07]  /*efd0*/  FMNMX.FTZ R0, R213, R0, !PT ;  /* 0x00000000d5007209 */ /* 0x008fee0007810000 */
[----:B------:R-:W3:Y:S01]  /*efe0*/  MUFU.TANH R212, R25 ;  /* 0x0000001900d47308 */ /* 0x000ee20000002400 */
[----:B------:R-:W-:Y:S02]  /*eff0*/  MOV R201, R136 ;  /* 0x0000008800c97202 */ /* 0x000fe40000000f00 */
[----:B------:R-:W-:Y:S07]  /*f000*/  MOV R33, R132 ;  /* 0x0000008400217202 */ /* 0x000fee0000000f00 */
[----:B------:R-:W3:Y:S01]  /*f010*/  MUFU.TANH R210, R27 ;  /* 0x0000001b00d27308 */ /* 0x000ee20000002400 */
[----:B-1----:R-:W-:Y:S04]  /*f020*/  MOV R203, R12 ;  /* 0x0000000c00cb7202 */ /* 0x002fe80000000f00 */
[----:B------:R-:W-:Y:S05]  /*f030*/  FMNMX.FTZ R2, R203, R2, !PT ;  /* 0x00000002cb027209 */ /* 0x000fea0007810000 */
[----:B------:R-:W1:Y:S01]  /*f040*/  MUFU.TANH R137, R32 ;  /* 0x0000002000897308 */ /* 0x000e620000002400 */
[----:B---3--:R-:W-:Y:S04]  /*f050*/  FMNMX.FTZ R0, R212, R0, !PT ;  /* 0x00000000d4007209 */ /* 0x008fe80007810000 */
[----:B------:R-:W-:Y:S05]  /*f060*/  FMNMX.FTZ R0, R202, R0, !PT ;  /* 0x00000000ca007209 */ /* 0x000fea0007810000 */
[----:B------:R1:W-:Y:S01]  /*f070*/  MUFU.TANH R17, R35 ;  /* 0x0000002300117308 */ /* 0x0003e20000002400 */
[----:B------:R-:W-:Y:S02]  /*f080*/  FMNMX.FTZ R0, R33, R0, !PT ;  /* 0x0000000021007209 */ /* 0x000fe40007810000 */
[----:B------:R-:W-:Y:S07]  /*f090*/  FMNMX.FTZ R2, R210, R2, !PT ;  /* 0x00000002d2027209 */ /* 0x000fee0007810000 */
[----:B------:R-:W3:Y:S10]  /*f0a0*/  MUFU.TANH R18, R30 ;  /* 0x0000001e00127308 */ /* 0x000ef40000002400 */
[----:B------:R-:W3:Y:S01]  /*f0b0*/  MUFU.TANH R211, R31 ;  /* 0x0000001f00d37308 */ /* 0x000ee20000002400 */
[----:B-1----:R-:W-:Y:S04]  /*f0c0*/  MOV R35, R137 ;  /* 0x0000008900237202 */ /* 0x002fe80000000f00 */
[----:B------:R-:W-:Y:S05]  /*f0d0*/  FMNMX.FTZ R0, R35, R0, !PT ;  /* 0x0000000023007209 */ /* 0x000fea0007810000 */
[----:B------:R-:W1:Y:S01]  /*f0e0*/  MUFU.TANH R139, R34 ;  /* 0x00000022008b7308 */ /* 0x000e620000002400 */
[----:B------:R-:W-:Y:S02]  /*f0f0*/  FMNMX.FTZ R0, R201, R0, !PT ;  /* 0x00000000c9007209 */ /* 0x000fe40007810000 */
[----:B---3--:R-:W-:Y:S07]  /*f100*/  FMNMX.FTZ R2, R18, R2, !PT ;  /* 0x0000000212027209 */ /* 0x008fee0007810000 */
[----:B------:R-:W3:Y:S01]  /*f110*/  MUFU.TANH R16, R36 ;  /* 0x0000002400107308 */ /* 0x000ee20000002400 */
[----:B------:R-:W-:Y:S09]  /*f120*/  FMNMX.FTZ R2, R211, R2, !PT ;  /* 0x00000002d3027209 */ /* 0x000ff20007810000 */
[----:B------:R-:W-:Y:S01]  /*f130*/  MUFU.TANH R24, R37 ;  /* 0x0000002500187308 */ /* 0x000fe20000002400 */
[----:B-1----:R-:W-:Y:S02]  /*f140*/  MOV R200, R139 ;  /* 0x0000008b00c87202 */ /* 0x002fe40000000f00 */
[----:B------:R-:W-:Y:S02]  /*f150*/  MOV R139, 0x6 ;  /* 0x00000006008b7802 */ /* 0x000fe40000000f00 */
[----:B------:R-:W-:Y:S05]  /*f160*/  FMNMX.FTZ R2, R200, R2, !PT ;  /* 0x00000002c8027209 */ /* 0x000fea0007810000 */
[----:B------:R-:W1:Y:S01]  /*f170*/  MUFU.TANH R3, R42 ;  /* 0x0000002a00037308 */ /* 0x000e620000002400 */
[----:B---3--:R-:W-:Y:S09]  /*f180*/  FMNMX.FTZ R0, R16, R0, !PT ;  /* 0x0000000010007209 */ /* 0x008ff20007810000 */
[----:B------:R1:W-:Y:S10]  /*f190*/  MUFU.TANH R136, R50 ;  /* 0x0000003200887308 */ /* 0x0003f40000002400 */
[----:B------:R-:W3:Y:S10]  /*f1a0*/  MUFU.TANH R25, R40 ;  /* 0x0000002800197308 */ /* 0x000ef40000002400 */
[----:B------:R-:W3:Y:S01]  /*f1b0*/  MUFU.TANH R27, R38 ;  /* 0x00000026001b7308 */ /* 0x000ee20000002400 */
[----:B-1----:R-:W-:Y:S02]  /*f1c0*/  MOV R50, R3 ;  /* 0x0000000300327202 */ /* 0x002fe40000000f00 */
[----:B------:R-:W-:Y:S02]  /*f1d0*/  FMNMX.FTZ R3, R17, R2, !PT ;  /* 0x0000000211037209 */ /* 0x000fe40007810000 */
[----:B------:R-:W-:Y:S01]  /*f1e0*/  FMNMX.FTZ R2, R24, R0, !PT ;  /* 0x0000000018027209 */ /* 0x000fe20007810000 */
[----:B------:R-:W-:Y:S04]  /*f1f0*/  FMUL.FTZ R0, R51, c[0x0][0x320] ;  /* 0x0000c80033007a20 */ /* 0x000fe80000410000 */
[----:B------:R-:W1:Y:S01]  /*f200*/  MUFU.TANH R133, R44 ;  /* 0x0000002c00857308 */ /* 0x000e620000002400 */
[----:B------:R-:W-:Y:S02]  /*f210*/  MOV R51, R16 ;  /* 0x0000001000337202 */ /* 0x000fe40000000f00 */
[----:B---3--:R-:W-:Y:S07]  /*f220*/  FMNMX.FTZ R2, R25, R2, !PT ;  /* 0x0000000219027209 */ /* 0x008fee0007810000 */
[----:B------:R1:W-:Y:S01]  /*f230*/  MUFU.TANH R9, R49 ;  /* 0x0000003100097308 */ /* 0x0003e20000002400 */
[----:B------:R-:W-:Y:S09]  /*f240*/  FMNMX.FTZ R3, R27, R3, !PT ;  /* 0x000000031b037209 */ /* 0x000ff20007810000 */
[----:B------:R-:W3:Y:S10]  /*f250*/  MUFU.TANH R19, R41 ;  /* 0x0000002900137308 */ /* 0x000ef40000002400 */
[----:B------:R3:W-:Y:S01]  /*f260*/  MUFU.TANH R137, R0 ;  /* 0x0000000000897308 */ /* 0x0007e20000002400 */
[----:B-1----:R-:W-:Y:S09]  /*f270*/  MOV R49, R133 ;  /* 0x0000008500317202 */ /* 0x002ff20000000f00 */
[----:B------:R-:W1:Y:S10]  /*f280*/  MUFU.TANH R26, R39 ;  /* 0x00000027001a7308 */ /* 0x000e740000002400 */
[----:B------:R-:W2:Y:S01]  /*f290*/  MUFU.TANH R40, R45 ;  /* 0x0000002d00287308 */ /* 0x000ea20000002400 */
[----:B---3--:R-:W-:Y:S04]  /*f2a0*/  FMNMX.FTZ R0, R19, R2, !PT ;  /* 0x0000000213007209 */ /* 0x008fe80007810000 */
[----:B------:R-:W-:Y:S05]  /*f2b0*/  FMNMX.FTZ R0, R49, R0, !PT ;  /* 0x0000000031007209 */ /* 0x000fea0007810000 */
[----:B------:R-:W3:Y:S01]  /*f2c0*/  MUFU.TANH R41, R43 ;  /* 0x0000002b00297308 */ /* 0x000ee20000002400 */
[----:B-1----:R-:W-:Y:S04]  /*f2d0*/  FMNMX.FTZ R3, R26, R3, !PT ;  /* 0x000000031a037209 */ /* 0x002fe80007810000 */
[----:B------:R-:W-:Y:S05]  /*f2e0*/  FMNMX.FTZ R2, R50, R3, !PT ;  /* 0x0000000332027209 */ /* 0x000fea0007810000 */
[----:B------:R-:W1:Y:S01]  /*f2f0*/  MUFU.TANH R20, R48 ;  /* 0x0000003000147308 */ /* 0x000e620000002400 */
[----:B--2---:R-:W-:Y:S09]  /*f300*/  FMNMX.FTZ R0, R40, R0, !PT ;  /* 0x0000000028007209 */ /* 0x004ff20007810000 */
[----:B------:R-:W2:Y:S01]  /*f310*/  MUFU.TANH R32, R46 ;  /* 0x0000002e00207308 */ /* 0x000ea20000002400 */
[----:B---3--:R-:W-:Y:S09]  /*f320*/  FMNMX.FTZ R2, R41, R2, !PT ;  /* 0x0000000229027209 */ /* 0x008ff20007810000 */
[----:B------:R-:W3:Y:S01]  /*f330*/  MUFU.TANH R34, R47 ;  /* 0x0000002f00227308 */ /* 0x000ee20000002400 */
[----:B-1----:R-:W-:Y:S04]  /*f340*/  FMNMX.FTZ R133, R20, R0, !PT ;  /* 0x0000000014857209 */ /* 0x002fe80007810000 */
[----:B------:R-:W-:Y:S05]  /*f350*/  FMNMX.FTZ R133, R9, R133, !PT ;  /* 0x0000008509857209 */ /* 0x000fea0007810000 */
[----:B------:R-:W1:Y:S01]  /*f360*/  SHFL.BFLY PT, R3, R133, 0x2, 0x1f ;  /* 0x0c401f0085037f89 */ /* 0x000e6200000e0000 */
[----:B--2---:R-:W-:Y:S04]  /*f370*/  FMNMX.FTZ R2, R32, R2, !PT ;  /* 0x0000000220027209 */ /* 0x004fe80007810000 */
[----:B---3--:R-:W-:Y:S04]  /*f380*/  FMNMX.FTZ R0, R34, R2, !PT ;  /* 0x0000000222007209 */ /* 0x008fe80007810000 */
[----:B------:R-:W-:Y:S04]  /*f390*/  FMNMX.FTZ R0, R136, R0, !PT ;  /* 0x0000000088007209 */ /* 0x000fe80007810000 */
[----:B------:R-:W-:Y:S05]  /*f3a0*/  FMNMX.FTZ R0, R137, R0, !PT ;  /* 0x0000000089007209 */ /* 0x000fea0007810000 */
[----:B------:R-:W2:Y:S01]  /*f3b0*/  SHFL.BFLY PT, R2, R0, 0x2, 0x1f ;  /* 0x0c401f0000027f89 */ /* 0x000ea200000e0000 */
[----:B-1----:R-:W-:Y:S07]  /*f3c0*/  FMNMX.FTZ R133, R133, R3, !PT ;  /* 0x0000000385857209 */ /* 0x002fee0007810000 */
[----:B------:R-:W1:Y:S01]  /*f3d0*/  SHFL.BFLY PT, R4, R133, 0x1, 0x1f ;  /* 0x0c201f0085047f89 */ /* 0x000e6200000e0000 */
[----:B--2---:R-:W-:Y:S07]  /*f3e0*/  FMNMX.FTZ R0, R0, R2, !PT ;  /* 0x0000000200007209 */ /* 0x004fee0007810000 */
[----:B------:R-:W2:Y:S01]  /*f3f0*/  SHFL.BFLY PT, R3, R0, 0x1, 0x1f ;  /* 0x0c201f0000037f89 */ /* 0x000ea200000e0000 */
[----:B-1----:R-:W-:Y:S02]  /*f400*/  FMNMX.FTZ R133, R133, R4, !PT ;  /* 0x0000000485857209 */ /* 0x002fe40007810000 */
[----:B------:R-:W-:Y:S03]  /*f410*/  @P0 SHF.R.S32.HI R4, RZ, 0x1f, R252 ;  /* 0x0000001fff040819 */ /* 0x000fe600000114fc */
[C---:B------:R-:W-:Y:S02]  /*f420*/  FMUL.FTZ R138, R133.reuse, c[0x0][0x2d0] ;  /* 0x0000b400858a7a20 */ /* 0x040fe40000410000 */
[----:B------:R-:W-:Y:S02]  /*f430*/  @P0 IMAD R4, R4, c[0x0][0x1e0], RZ ;  /* 0x0000780004040a24 */ /* 0x000fe400078e02ff */
[----:B------:R-:W-:Y:S01]  /*f440*/  FFMA.FTZ R8, R190, c[0x0][0x2d0], -R138 ;  /* 0x0000b400be087a23 */ /* 0x000fe2000001088a */
[----:B------:R-:W-:Y:S01]  /*f450*/  MOV R190, R9 ;  /* 0x0000000900be7202 */ /* 0x000fe20000000f00 */
[----:B------:R-:W-:Y:S02]  /*f460*/  FADD.FTZ R2, -R133, R134 ;  /* 0x0000008685027221 */ /* 0x000fe40000010100 */
[----:B------:R1:W-:Y:S01]  /*f470*/  MUFU.EX2 R15, R8 ;  /* 0x00000008000f7308 */ /* 0x0003e20000000800 */
[----:B--2---:R-:W-:Y:S01]  /*f480*/  FMNMX.FTZ R132, R0, R3, !PT ;  /* 0x0000000300847209 */ /* 0x004fe20007810000 */
[----:B------:R-:W-:Y:S01]  /*f490*/  @P0 IMAD R3, R252, c[0x0][0x1e4], R4 ;  /* 0x00007900fc030a24 */ /* 0x000fe200078e0204 */
[----:B----4-:R-:W-:Y:S01]  /*f4a0*/  @P0 MOV R4, R10 ;  /* 0x0000000a00040202 */ /* 0x010fe20000000f00 */
[----:B------:R-:W-:Y:S02]  /*f4b0*/  FMUL.FTZ R0, R2, c[0x0][0x2d0] ;  /* 0x0000b40002007a20 */ /* 0x000fe40000410000 */
[----:B------:R-:W-:Y:S01]  /*f4c0*/  FMUL.FTZ R134, R132, c[0x0][0x2d0] ;  /* 0x0000b40084867a20 */ /* 0x000fe20000410000 */
[----:B------:R-:W-:Y:S01]  /*f4d0*/  @P0 IADD3 R3, R7, R3, RZ ;  /* 0x0000000307030210 */ /* 0x000fe20007ffe0ff */
[----:B------:R-:W-:Y:S01]  /*f4e0*/  @P0 IMAD.WIDE.U32 R4, R6, 0x60, R4 ;  /* 0x0000006006040825 */ /* 0x000fe200078e0004 */
[----:B------:R-:W-:Y:S01]  /*f4f0*/  @P0 MOV R7, c[0x0][0x1e0] ;  /* 0x0000780000070a02 */ /* 0x000fe20000000f00 */
[----:B------:R2:W3:Y:S02]  /*f500*/  MUFU.EX2 R2, R0 ;  /* 0x0000000000027308 */ /* 0x0004e40000000800 */
[----:B------:R-:W-:Y:S01]  /*f510*/  @P0 IMAD R3, R3, 0x60, RZ ;  /* 0x0000006003030824 */ /* 0x000fe200078e02ff */
[----:B------:R-:W-:Y:S01]  /*f520*/  @P0 SHF.L.U32 R6, R4, 0x1, RZ ;  /* 0x0000000104060819 */ /* 0x000fe200000006ff */
[----:B------:R-:W-:Y:S01]  /*f530*/  FFMA.FTZ R136, R136, c[0x0][0x2d0], -R134 ;  /* 0x0000b40088887a23 */ /* 0x000fe20000010886 */
[----:B------:R-:W-:Y:S02]  /*f540*/  @P0 SHF.L.U64.HI R14, R7, R139, c[0x0][0x1e4] ;  /* 0x00007900070e0619 */ /* 0x000fe4000001028b */
[----:B------:R-:W-:Y:S01]  /*f550*/  @P0 IADD3 R3, R5, R3, RZ ;  /* 0x0000000305030210 */ /* 0x000fe20007ffe0ff */
[--C-:B------:R-:W-:Y:S01]  /*f560*/  FFMA.FTZ R5, R189, c[0x0][0x2d0], -R138.reuse ;  /* 0x0000b400bd057a23 */ /* 0x100fe2000001088a */
[----:B------:R-:W-:Y:S01]  /*f570*/  @P0 IADD3 R10, P2, R6, 0x80, RZ ;  /* 0x00000080060a0810 */ /* 0x000fe20007f5e0ff */
[--C-:B-1----:R-:W-:Y:S01]  /*f580*/  FFMA.FTZ R8, R188, c[0x0][0x2d0], -R138.reuse ;  /* 0x0000b400bc087a23 */ /* 0x102fe2000001088a */
[----:B------:R-:W-:Y:S01]  /*f590*/  @P0 SHF.L.U64.HI R3, R4, 0x1, R3 ;  /* 0x0000000104030819 */ /* 0x000fe20000010203 */
[----:B------:R-:W1:Y:S01]  /*f5a0*/  MUFU.EX2 R21, R5 ;  /* 0x0000000500157308 */ /* 0x000e620000000800 */
[----:B------:R-:W-:Y:S02]  /*f5b0*/  @P0 IADD3 R10, P1, R10, c[0x0][0x1c8], RZ ;  /* 0x000072000a0a0a10 */ /* 0x000fe40007f3e0ff */
[----:B------:R-:W-:Y:S02]  /*f5c0*/  @P0 SHF.L.U32 R7, R7, 0x6, RZ ;  /* 0x0000000607070819 */ /* 0x000fe400000006ff */
[----:B------:R-:W-:Y:S02]  /*f5d0*/  @P0 IADD3.X R11, RZ, c[0x0][0x1cc], R3, P1, P2 ;  /* 0x00007300ff0b0a10 */ /* 0x000fe40000fe4403 */
[C---:B------:R-:W-:Y:S02]  /*f5e0*/  @P0 IADD3 R4, P1, R6.reuse, c[0x0][0x1c8], RZ ;  /* 0x0000720006040a10 */ /* 0x040fe40007f3e0ff */
[----:B------:R-:W-:Y:S01]  /*f5f0*/  @P0 IADD3 R12, P2, R6, 0x100, RZ ;  /* 0x00000100060c0810 */ /* 0x000fe20007f5e0ff */
[----:B------:R-:W-:Y:S01]  /*f600*/  MUFU.EX2 R43, R8 ;  /* 0x00000008002b7308 */ /* 0x000fe20000000800 */
[----:B------:R-:W-:Y:S01]  /*f610*/  MOV R189, R32 ;  /* 0x0000002000bd7202 */ /* 0x000fe20000000f00 */
[----:B--2---:R-:W-:Y:S01]  /*f620*/  FADD.FTZ R0, -R132, R135 ;  /* 0x0000008784007221 */ /* 0x004fe20000010100 */
[----:B------:R-:W-:Y:S01]  /*f630*/  MOV R135, R18 ;  /* 0x0000001200877202 */ /* 0x000fe20000000f00 */
[----:B---3--:R-:W-:Y:S01]  /*f640*/  FMUL.FTZ R16, R2, R152 ;  /* 0x0000009802107220 */ /* 0x008fe20000410000 */
[----:B------:R-:W-:Y:S01]  /*f650*/  MOV R152, R17 ;  /* 0x0000001100987202 */ /* 0x000fe20000000f00 */
[----:B------:R-:W-:Y:S02]  /*f660*/  FMUL.FTZ R0, R0, c[0x0][0x2d0] ;  /* 0x0000b40000007a20 */ /* 0x000fe40000410000 */
[C---:B------:R-:W-:Y:S02]  /*f670*/  FMUL.FTZ R17, R2.reuse, R153 ;  /* 0x0000009902117220 */ /* 0x040fe40000410000 */
[C---:B------:R-:W-:Y:S01]  /*f680*/  FMUL.FTZ R32, R2.reuse, R168 ;  /* 0x000000a802207220 */ /* 0x040fe20000410000 */
[----:B------:R-:W-:Y:S01]  /*f690*/  MOV R168, R33 ;  /* 0x0000002100a87202 */ /* 0x000fe20000000f00 */
[----:B------:R-:W2:Y:S01]  /*f6a0*/  MUFU.EX2 R0, R0 ;  /* 0x0000000000007308 */ /* 0x000ea20000000800 */
[C---:B------:R-:W-:Y:S01]  /*f6b0*/  FMUL.FTZ R33, R2.reuse, R169 ;  /* 0x000000a902217220 */ /* 0x040fe20000410000 */
[----:B-1----:R-:W-:Y:S01]  /*f6c0*/  MOV R188, R21 ;  /* 0x0000001500bc7202 */ /* 0x002fe20000000f00 */
[----:B------:R-:W-:Y:S01]  /*f6d0*/  FFMA.FTZ R5, R191, c[0x0][0x2d0], -R138 ;  /* 0x0000b400bf057a23 */ /* 0x000fe2000001088a */
[----:B------:R-:W-:Y:S01]  /*f6e0*/  MOV R191, R19 ;  /* 0x0000001300bf7202 */ /* 0x000fe20000000f00 */
[C---:B------:R-:W-:Y:S02]  /*f6f0*/  FMUL.FTZ R52, R2.reuse, R52 ;  /* 0x0000003402347220 */ /* 0x040fe40000410000 */
[C---:B------:R-:W-:Y:S02]  /*f700*/  FMUL.FTZ R53, R2.reuse, R53 ;  /* 0x0000003502357220 */ /* 0x040fe40000410000 */
[C---:B------:R-:W-:Y:S01]  /*f710*/  FMUL.FTZ R56, R2.reuse, R56 ;  /* 0x0000003802387220 */ /* 0x040fe20000410000 */
[----:B------:R1:W3:Y:S01]  /*f720*/  MUFU.EX2 R36, R5 ;  /* 0x0000000500247308 */ /* 0x0002e20000000800 */
[C---:B------:R-:W-:Y:S02]  /*f730*/  FMUL.FTZ R57, R2.reuse, R57 ;  /* 0x0000003902397220 */ /* 0x040fe40000410000 */
[C---:B------:R-:W-:Y:S02]  /*f740*/  FMUL.FTZ R60, R2.reuse, R60 ;  /* 0x0000003c023c7220 */ /* 0x040fe40000410000 */
        /* <DEDUP_REMOVED lines=8> */
[C---:B------:R-:W-:Y:S02]  /*f7d0*/  FMUL.FTZ R55, R0.reuse, R55 ;  /* 0x0000003700377220 */ /* 0x040fe40000410000 */
[C---:B------:R-:W-:Y:S01]  /*f7e0*/  FMUL.FTZ R58, R0.reuse, R58 ;  /* 0x0000003a003a7220 */ /* 0x040fe20000410000 */
[----:B-1----:R-:W-:Y:S01]  /*f7f0*/  @P0 IADD3.X R5, R3, c[0x0][0x1cc], RZ, P1, !PT ;  /* 0x0000730003050a10 */ /* 0x002fe20000ffe4ff */
[----:B------:R-:W-:Y:S01]  /*f800*/  FMUL.FTZ R59, R0, R59 ;  /* 0x0000003b003b7220 */ /* 0x000fe20000410000 */
[----:B------:R-:W-:Y:S01]  /*f810*/  @P0 IADD3 R12, P1, R12, c[0x0][0x1c8], RZ ;  /* 0x000072000c0c0a10 */ /* 0x000fe20007f3e0ff */
[C---:B------:R-:W-:Y:S02]  /*f820*/  FMUL.FTZ R62, R0.reuse, R62 ;  /* 0x0000003e003e7220 */ /* 0x040fe40000410000 */
[----:B------:R1:W-:Y:S01]  /*f830*/  @P0 LDGSTS.E.BYPASS.LTC128B.128 [R251+0xc100], [R4.64], !P4 ;  /* 0x0c10000004fb0fae */ /* 0x0003e2000e101d48 */
[--C-:B------:R-:W-:Y:S01]  /*f840*/  @P0 IADD3.X R13, RZ, c[0x0][0x1cc], R3.reuse, P1, P2 ;  /* 0x00007300ff0d0a10 */ /* 0x100fe20000fe4403 */
[----:B------:R-:W-:Y:S01]  /*f850*/  FMUL.FTZ R63, R0, R63 ;  /* 0x0000003f003f7220 */ /* 0x000fe20000410000 */
[----:B------:R-:W-:Y:S01]  /*f860*/  @P0 IADD3 R6, P2, R6, 0x180, RZ ;  /* 0x0000018006060810 */ /* 0x000fe20007f5e0ff */
[C---:B------:R-:W-:Y:S02]  /*f870*/  FMUL.FTZ R66, R0.reuse, R66 ;  /* 0x0000004200427220 */ /* 0x040fe40000410000 */
[----:B------:R-:W-:Y:S01]  /*f880*/  FMUL.FTZ R67, R0, R67 ;  /* 0x0000004300437220 */ /* 0x000fe20000410000 */
[----:B------:R-:W-:Y:S01]  /*f890*/  @P0 IADD3 R8, P1, R6, c[0x0][0x1c8], RZ ;  /* 0x0000720006080a10 */ /* 0x000fe20007f3e0ff */
[----:B------:R2:W-:Y:S01]  /*f8a0*/  @P0 LDGSTS.E.BYPASS.LTC128B.128 [R251+0xf100], [R10.64], !P3 ;  /* 0x0f1000000afb0fae */ /* 0x0005e2000d901d48 */
[--C-:B------:R-:W-:Y:S01]  /*f8b0*/  FFMA.FTZ R6, R194, c[0x0][0x2d0], -R134.reuse ;  /* 0x0000b400c2067a23 */ /* 0x100fe20000010886 */
[----:B------:R-:W-:Y:S01]  /*f8c0*/  MOV R194, R20 ;  /* 0x0000001400c27202 */ /* 0x000fe20000000f00 */
[C---:B------:R-:W-:Y:S01]  /*f8d0*/  FMUL.FTZ R70, R0.reuse, R70 ;  /* 0x0000004600467220 */ /* 0x040fe20000410000 */
[----:B------:R-:W-:Y:S01]  /*f8e0*/  @P0 IADD3.X R9, RZ, c[0x0][0x1cc], R3, P1, P2 ;  /* 0x00007300ff090a10 */ /* 0x000fe20000fe4403 */
[----:B------:R4:W-:Y:S01]  /*f8f0*/  MUFU.EX2 R139, R6 ;  /* 0x00000006008b7308 */ /* 0x0009e20000000800 */
[--C-:B------:R-:W-:Y:S01]  /*f900*/  FFMA.FTZ R3, R195, c[0x0][0x2d0], -R134.reuse ;  /* 0x0000b400c3037a23 */ /* 0x100fe20000010886 */
[----:B------:R-:W-:Y:S01]  /*f910*/  MOV R195, R15 ;  /* 0x0000000f00c37202 */ /* 0x000fe20000000f00 */
[----:B------:R3:W-:Y:S01]  /*f920*/  @P0 LDGSTS.E.BYPASS.LTC128B.128 [R251+0x12100], [R12.64], !P6 ;  /* 0x121000000cfb0fae */ /* 0x0007e2000f101d48 */
[----:B------:R-:W-:Y:S02]  /*f930*/  FMUL.FTZ R71, R0, R71 ;  /* 0x0000004700477220 */ /* 0x000fe40000410000 */
[C---:B------:R-:W-:Y:S02]  /*f940*/  FMUL.FTZ R72, R2.reuse, R72 ;  /* 0x0000004802487220 */ /* 0x040fe40000410000 */
[----:B------:R-:W-:Y:S02]  /*f950*/  FMUL.FTZ R73, R2, R73 ;  /* 0x0000004902497220 */ /* 0x000fe40000410000 */
[----:B------:R3:W3:Y:S01]  /*f960*/  MUFU.EX2 R37, R3 ;  /* 0x0000000300257308 */ /* 0x0006e20000000800 */
[----:B------:R3:W-:Y:S01]  /*f970*/  @P0 LDGSTS.E.BYPASS.LTC128B.128 [R251+0x15100], [R8.64], !P5 ;  /* 0x1510000008fb0fae */ /* 0x0007e2000e901d48 */
[----:B------:R-:W-:Y:S01]  /*f980*/  FMUL.FTZ R74, R0, R74 ;  /* 0x0000004a004a7220 */ /* 0x000fe20000410000 */
[----:B-1----:R-:W-:Y:S01]  /*f990*/  @P0 IADD3 R4, P2, R4, R7, RZ ;  /* 0x0000000704040210 */ /* 0x002fe20007f5e0ff */
[----:B------:R-:W-:Y:S02]  /*f9a0*/  FMUL.FTZ R75, R0, R75 ;  /* 0x0000004b004b7220 */ /* 0x000fe40000410000 */
[C---:B------:R-:W-:Y:S01]  /*f9b0*/  FMUL.FTZ R76, R2.reuse, R76 ;  /* 0x0000004c024c7220 */ /* 0x040fe20000410000 */
[----:B------:R-:W-:Y:S01]  /*f9c0*/  @P0 IADD3.X R5, R5, R14, RZ, P2, !PT ;  /* 0x0000000e05050210 */ /* 0x000fe200017fe4ff */
[----:B------:R-:W-:Y:S02]  /*f9d0*/  FMUL.FTZ R77, R2, R77 ;  /* 0x0000004d024d7220 */ /* 0x000fe40000410000 */
[C---:B------:R-:W-:Y:S02]  /*f9e0*/  FMUL.FTZ R78, R0.reuse, R78 ;  /* 0x0000004e004e7220 */ /* 0x040fe40000410000 */
[----:B------:R1:W-:Y:S01]  /*f9f0*/  @P0 LDGSTS.E.BYPASS.LTC128B.128 [R251+0xd100], [R4.64], !P4 ;  /* 0x0d10000004fb0fae */ /* 0x0003e2000e101d48 */
[----:B----4-:R-:W-:Y:S01]  /*fa00*/  @P0 IADD3 R6, P1, R7, R4, RZ ;  /* 0x0000000407060210 */ /* 0x010fe20007f3e0ff */
[C---:B--2---:R-:W-:Y:S02]  /*fa10*/  FMUL.FTZ R10, R0.reuse, R146 ;  /* 0x00000092000a7220 */ /* 0x044fe40000410000 */
[----:B------:R-:W-:Y:S01]  /*fa20*/  FMUL.FTZ R11, R0, R147 ;  /* 0x00000093000b7220 */ /* 0x000fe20000410000 */
[----:B------:R-:W-:Y:S01]  /*fa30*/  @P0 IADD3.X R7, R14, R5, RZ, P1, !PT ;  /* 0x000000050e070210 */ /* 0x000fe20000ffe4ff */
[----:B------:R-:W-:Y:S02]  /*fa40*/  FMUL.FTZ R79, R0, R79 ;  /* 0x0000004f004f7220 */ /* 0x000fe40000410000 */
[----:B------:R1:W-:Y:S01]  /*fa50*/  @P0 LDGSTS.E.BYPASS.LTC128B.128 [R251+0x10100], [R4.64+0x80], !P3 ;  /* 0x1010008004fb0fae */ /* 0x0003e2000d901d48 */
[----:B------:R-:W-:Y:S02]  /*fa60*/  FMUL.FTZ R80, R2, R80 ;  /* 0x0000005002507220 */ /* 0x000fe40000410000 */
[--C-:B---3--:R-:W-:Y:S01]  /*fa70*/  FFMA.FTZ R3, R192, c[0x0][0x2d0], -R134.reuse ;  /* 0x0000b400c0037a23 */ /* 0x108fe20000010886 */
[----:B------:R-:W-:Y:S01]  /*fa80*/  MOV R192, R26 ;  /* 0x0000001a00c07202 */ /* 0x000fe20000000f00 */
[----:B------:R-:W-:Y:S02]  /*fa90*/  FMUL.FTZ R26, R0, R162 ;  /* 0x000000a2001a7220 */ /* 0x000fe40000410000 */
[----:B------:R2:W-:Y:S01]  /*faa0*/  MUFU.EX2 R42, R3 ;  /* 0x00000003002a7308 */ /* 0x0005e20000000800 */
[----:B------:R1:W-:Y:S01]  /*fab0*/  @P0 LDGSTS.E.BYPASS.LTC128B.128 [R251+0x13100], [R4.64+0x100], !P6 ;  /* 0x1310010004fb0fae */ /* 0x0003e2000f101d48 */
[C---:B------:R-:W-:Y:S02]  /*fac0*/  FMUL.FTZ R8, R2.reuse, R144 ;  /* 0x0000009002087220 */ /* 0x040fe40000410000 */
[C---:B------:R-:W-:Y:S02]  /*fad0*/  FMUL.FTZ R9, R2.reuse, R145 ;  /* 0x0000009102097220 */ /* 0x040fe40000410000 */
[----:B------:R-:W-:Y:S02]  /*fae0*/  FMUL.FTZ R81, R2, R81 ;  /* 0x0000005102517220 */ /* 0x000fe40000410000 */
[C---:B------:R-:W-:Y:S01]  /*faf0*/  FMUL.FTZ R82, R0.reuse, R82 ;  /* 0x0000005200527220 */ /* 0x040fe20000410000 */
[----:B------:R1:W-:Y:S01]  /*fb00*/  @P0 LDGSTS.E.BYPASS.LTC128B.128 [R251+0x16100], [R4.64+0x180], !P5 ;  /* 0x1610018004fb0fae */ /* 0x0003e2000e901d48 */
[----:B------:R-:W-:Y:S02]  /*fb10*/  FMUL.FTZ R83, R0, R83 ;  /* 0x0000005300537220 */ /* 0x000fe40000410000 */
[C---:B------:R-:W-:Y:S02]  /*fb20*/  FMUL.FTZ R84, R2.reuse, R84 ;  /* 0x0000005402547220 */ /* 0x040fe40000410000 */
[----:B------:R-:W-:Y:S02]  /*fb30*/  FMUL.FTZ R85, R2, R85 ;  /* 0x0000005502557220 */ /* 0x000fe40000410000 */
[C---:B------:R-:W-:Y:S01]  /*fb40*/  FMUL.FTZ R86, R0.reuse, R86 ;  /* 0x0000005600567220 */ /* 0x040fe20000410000 */
[----:B------:R3:W-:Y:S01]  /*fb50*/  @P0 LDGSTS.E.BYPASS.LTC128B.128 [R251+0xe100], [R6.64], !P4 ;  /* 0x0e10000006fb0fae */ /* 0x0007e2000e101d48 */
[----:B------:R-:W-:Y:S02]  /*fb60*/  FMUL.FTZ R87, R0, R87 ;  /* 0x0000005700577220 */ /* 0x000fe40000410000 */
[C---:B------:R-:W-:Y:S02]  /*fb70*/  FMUL.FTZ R88, R2.reuse, R88 ;  /* 0x0000005802587220 */ /* 0x040fe40000410000 */
[----:B------:R-:W-:Y:S02]  /*fb80*/  FMUL.FTZ R89, R2, R89 ;  /* 0x0000005902597220 */ /* 0x000fe40000410000 */
[----:B--2---:R-:W-:Y:S01]  /*fb90*/  FFMA.FTZ R3, R193, c[0x0][0x2d0], -R134 ;  /* 0x0000b400c1037a23 */ /* 0x004fe20000010886 */
[----:B------:R3:W-:Y:S01]  /*fba0*/  @P0 LDGSTS.E.BYPASS.LTC128B.128 [R251+0x11100], [R6.64+0x80], !P3 ;  /* 0x1110008006fb0fae */ /* 0x0007e2000d901d48 */
[----:B------:R-:W-:Y:S01]  /*fbb0*/  MOV R193, R27 ;  /* 0x0000001b00c17202 */ /* 0x000fe20000000f00 */
[C---:B------:R-:W-:Y:S01]  /*fbc0*/  FMUL.FTZ R27, R0.reuse, R163 ;  /* 0x000000a3001b7220 */ /* 0x040fe20000410000 */
[----:B------:R2:W4:Y:S01]  /*fbd0*/  MUFU.EX2 R48, R3 ;  /* 0x0000000300307308 */ /* 0x0005220000000800 */
[C---:B------:R-:W-:Y:S02]  /*fbe0*/  FMUL.FTZ R90, R0.reuse, R90 ;  /* 0x0000005a005a7220 */ /* 0x040fe40000410000 */
[----:B------:R-:W-:Y:S02]  /*fbf0*/  FMUL.FTZ R91, R0, R91 ;  /* 0x0000005b005b7220 */ /* 0x000fe40000410000 */
[----:B------:R3:W-:Y:S01]  /*fc00*/  @P0 LDGSTS.E.BYPASS.LTC128B.128 [R251+0x14100], [R6.64+0x100], !P6 ;  /* 0x1410010006fb0fae */ /* 0x0007e2000f101d48 */
[C---:B------:R-:W-:Y:S02]  /*fc10*/  FMUL.FTZ R92, R2.reuse, R92 ;  /* 0x0000005c025c7220 */ /* 0x040fe40000410000 */
[----:B-1----:R-:W-:Y:S01]  /*fc20*/  FMUL.FTZ R4, R2, R140 ;  /* 0x0000008c02047220 */ /* 0x002fe20000410000 */
[----:B------:R-:W-:Y:S01]  /*fc30*/  F2FP.PACK_AB R140, R36, R188 ;  /* 0x000000bc248c723e */ /* 0x000fe200000000ff */
[C---:B------:R-:W-:Y:S01]  /*fc40*/  FMUL.FTZ R5, R2.reuse, R141 ;  /* 0x0000008d02057220 */ /* 0x040fe20000410000 */
[----:B------:R-:W-:Y:S01]  /*fc50*/  F2FP.PACK_AB R141, R37, R139 ;  /* 0x0000008b258d723e */ /* 0x000fe200000000ff */
[----:B------:R-:W-:Y:S01]  /*fc60*/  FMUL.FTZ R93, R2, R93 ;  /* 0x0000005d025d7220 */ /* 0x000fe20000410000 */
[----:B------:R3:W-:Y:S01]  /*fc70*/  @P0 LDGSTS.E.BYPASS.LTC128B.128 [R251+0x17100], [R6.64+0x180], !P5 ;  /* 0x1710018006fb0fae */ /* 0x0007e2000e901d48 */
[C---:B------:R-:W-:Y:S02]  /*fc80*/  FMUL.FTZ R94, R0.reuse, R94 ;  /* 0x0000005e005e7220 */ /* 0x040fe40000410000 */
[----:B------:R-:W-:Y:S02]  /*fc90*/  FMUL.FTZ R95, R0, R95 ;  /* 0x0000005f005f7220 */ /* 0x000fe40000410000 */
[C---:B------:R-:W-:Y:S02]  /*fca0*/  FMUL.FTZ R96, R2.reuse, R96 ;  /* 0x0000006002607220 */ /* 0x040fe40000410000 */
[----:B------:R-:W-:Y:S01]  /*fcb0*/  FMUL.FTZ R97, R2, R97 ;  /* 0x0000006102617220 */ /* 0x000fe20000410000 */
[----:B------:R-:W1:Y:S01]  /*fcc0*/  LDSM.16.MT88.4 R12, [R217] ;  /* 0x00000000d90c783b */ /* 0x000e620000004200 */
[----:B------:R-:W-:Y:S01]  /*fcd0*/  FMUL.FTZ R98, R0, R98 ;  /* 0x0000006200627220 */ /* 0x000fe20000410000 */
[----:B--2---:R-:W-:Y:S01]  /*fce0*/  MOV R3, R24 ;  /* 0x0000001800037202 */ /* 0x004fe20000000f00 */
[----:B------:R-:W-:Y:S01]  /*fcf0*/  FMUL.FTZ R24, R2, R160 ;  /* 0x000000a002187220 */ /* 0x000fe20000410000 */
[----:B------:R-:W-:Y:S01]  /*fd00*/  MOV R160, R195 ;  /* 0x000000c300a07202 */ /* 0x000fe20000000f00 */
[----:B------:R-:W-:Y:S03]  /*fd10*/  FMUL.FTZ R99, R0, R99 ;  /* 0x0000006300637220 */ /* 0x000fe60000410000 */
[----:B------:R-:W2:Y:S01]  /*fd20*/  LDSM.16.MT88.4 R20, [R218] ;  /* 0x00000000da14783b */ /* 0x000ea20000004200 */
[C---:B------:R-:W-:Y:S02]  /*fd30*/  FMUL.FTZ R100, R2.reuse, R100 ;  /* 0x0000006402647220 */ /* 0x040fe40000410000 */
[----:B------:R-:W-:Y:S02]  /*fd40*/  FMUL.FTZ R101, R2, R101 ;  /* 0x0000006502657220 */ /* 0x000fe40000410000 */
[C---:B------:R-:W-:Y:S02]  /*fd50*/  FMUL.FTZ R102, R0.reuse, R102 ;  /* 0x0000006600667220 */ /* 0x040fe40000410000 */
[----:B------:R-:W-:Y:S01]  /*fd60*/  FMUL.FTZ R103, R0, R103 ;  /* 0x0000006700677220 */ /* 0x000fe20000410000 */
[----:B------:R-:W2:Y:S01]  /*fd70*/  LDSM.16.MT88.4 R28, [R221] ;  /* 0x00000000dd1c783b */ /* 0x000ea20000004200 */
[----:B------:R-:W-:Y:S02]  /*fd80*/  FMUL.FTZ R104, R2, R104 ;  /* 0x0000006802687220 */ /* 0x000fe40000410000 */
[C---:B---3--:R-:W-:Y:S01]  /*fd90*/  FMUL.FTZ R6, R0.reuse, R142 ;  /* 0x0000008e00067220 */ /* 0x048fe20000410000 */
[----:B------:R-:W-:Y:S01]  /*fda0*/  F2FP.PACK_AB R142, R43, R195 ;  /* 0x000000c32b8e723e */ /* 0x000fe200000000ff */
[----:B------:R-:W-:Y:S01]  /*fdb0*/  FMUL.FTZ R7, R0, R143 ;  /* 0x0000008f00077220 */ /* 0x000fe20000410000 */
[----:B----4-:R-:W-:Y:S01]  /*fdc0*/  F2FP.PACK_AB R143, R48, R42 ;  /* 0x0000002a308f723e */ /* 0x010fe200000000ff */
[----:B------:R-:W-:Y:S01]  /*fdd0*/  FMUL.FTZ R105, R2, R105 ;  /* 0x0000006902697220 */ /* 0x000fe20000410000 */
[----:B------:R-:W-:Y:S01]  /*fde0*/  LDSM.16.MT88.4 R44, [R217+0x3000] ;  /* 0x00300000d92c783b */ /* 0x000fe20000004200 */
[----:B------:R-:W-:Y:S01]  /*fdf0*/  MOV R195, R194 ;  /* 0x000000c200c37202 */ /* 0x000fe20000000f00 */
[C---:B------:R-:W-:Y:S01]  /*fe00*/  FMUL.FTZ R106, R0.reuse, R106 ;  /* 0x0000006a006a7220 */ /* 0x040fe20000410000 */
[----:B------:R-:W-:Y:S01]  /*fe10*/  MOV R194, R190 ;  /* 0x000000be00c27202 */ /* 0x000fe20000000f00 */
[----:B------:R-:W-:Y:S01]  /*fe20*/  FMUL.FTZ R107, R0, R107 ;  /* 0x0000006b006b7220 */ /* 0x000fe20000410000 */
[----:B------:R-:W-:Y:S01]  /*fe30*/  MOV R190, R40 ;  /* 0x0000002800be7202 */ /* 0x000fe20000000f00 */
[C---:B------:R-:W-:Y:S01]  /*fe40*/  FMUL.FTZ R40, R2.reuse, R176 ;  /* 0x000000b002287220 */ /* 0x040fe20000410000 */
[----:B------:R-:W-:Y:S01]  /*fe50*/  MOV R176, R160 ;  /* 0x000000a000b07202 */ /* 0x000fe20000000f00 */
[----:B------:R-:W-:Y:S01]  /*fe60*/  LDSM.16.MT88.4 R144, [R218+0x3000] ;  /* 0x00300000da90783b */ /* 0x000fe20000004200 */
[C---:B------:R-:W-:Y:S02]  /*fe70*/  FMUL.FTZ R108, R2.reuse, R108 ;  /* 0x0000006c026c7220 */ /* 0x040fe40000410000 */
[----:B------:R-:W-:Y:S02]  /*fe80*/  FMUL.FTZ R109, R2, R109 ;  /* 0x0000006d026d7220 */ /* 0x000fe40000410000 */
[C---:B------:R-:W-:Y:S02]  /*fe90*/  FMUL.FTZ R110, R0.reuse, R110 ;  /* 0x0000006e006e7220 */ /* 0x040fe40000410000 */
[----:B------:R-:W-:Y:S01]  /*fea0*/  FMUL.FTZ R111, R0, R111 ;  /* 0x0000006f006f7220 */ /* 0x000fe20000410000 */
[C---:B-1----:R-:W-:Y:S01]  /*feb0*/  HMMA.16816.F32 R4, R140.reuse, R12, R4 ;  /* 0x0000000c8c04723c */ /* 0x042fe20000001804 */
[----:B------:R-:W0:Y:S04]  /*fec0*/  LDGDEPBAR ;  /* 0x00000000000079af */ /* 0x000e280000000000 */
        /* <DEDUP_REMOVED lines=8> */
[----:B------:R-:W1:Y:S03]  /*ff50*/  LDSM.16.MT88.4 R36, [R220] ;  /* 0x00000000dc24783b */ /* 0x000e660000004200 */
[----:B------:R-:W-:Y:S01]  /*ff60*/  FMUL.FTZ R15, R0, R151 ;  /* 0x00000097000f7220 */ /* 0x000fe20000410000 */
[----:B------:R-:W-:Y:S01]  /*ff70*/  MOV R151, R25 ;  /* 0x0000001900977202 */ /* 0x000fe20000000f00 */
[----:B------:R-:W-:Y:S01]  /*ff80*/  FMUL.FTZ R25, R2, R161 ;  /* 0x000000a102197220 */ /* 0x000fe20000410000 */
[----:B------:R-:W-:Y:S01]  /*ff90*/  MOV R150, R34 ;  /* 0x0000002200967202 */ /* 0x000fe20000000f00 */
[C---:B------:R-:W-:Y:S01]  /*ffa0*/  FMUL.FTZ R114, R0.reuse, R114 ;  /* 0x0000007200727220 */ /* 0x040fe20000410000 */
[----:B------:R-:W-:Y:S01]  /*ffb0*/  MOV R162, R149 ;  /* 0x0000009500a27202 */ /* 0x000fe20000000f00 */
[----:B------:R-:W-:Y:S01]  /*ffc0*/  FMUL.FTZ R115, R0, R115 ;  /* 0x0000007300737220 */ /* 0x000fe20000410000 */
[C---:B--2---:R-:W-:Y:S03]  /*ffd0*/  HMMA.16816.F32 R12, R140.reuse, R20, R12 ;  /* 0x000000148c0c723c */ /* 0x044fe6000000180c */
[----:B------:R-:W-:Y:S01]  /*ffe0*/  MOV R163, R150 ;  /* 0x0000009600a37202 */ /* 0x000fe20000000f00 */
[C---:B------:R-:W-:Y:S01]  /*fff0*/  FMUL.FTZ R116, R2.reuse, R116 ;  /* 0x0000007402747220 */ /* 0x040fe20000410000 */
[----:B------:R-:W-:Y:S01]  /*10000*/  MOV R161, R148 ;  /* 0x0000009400a17202 */ /* 0x000fe20000000f00 */
[C---:B------:R-:W-:Y:S02]  /*10010*/  FMUL.FTZ R117, R2.reuse, R117 ;  /* 0x0000007502757220 */ /* 0x040fe40000410000 */
        /* <DEDUP_REMOVED lines=17> */
[----:B------:R-:W-:Y:S01]  /*10130*/  LDSM.16.MT88.4 R160, [R220+0x800] ;  /* 0x00080000dca0783b */ /* 0x000fe20000004200 */
[----:B------:R-:W-:Y:S02]  /*10140*/  FMUL.FTZ R118, R0, R118 ;  /* 0x0000007600767220 */ /* 0x000fe40000410000 */
[C---:B------:R-:W-:Y:S04]  /*10150*/  HMMA.16816.F32 R24, R140.reuse, R30, R24 ;  /* 0x0000001e8c18723c */ /* 0x040fe80000001818 */
[C---:B------:R-:W-:Y:S01]  /*10160*/  FMUL.FTZ R28, R2.reuse, R164 ;  /* 0x000000a4021c7220 */ /* 0x040fe20000410000 */
[----:B------:R-:W-:Y:S01]  /*10170*/  MOV R164, R151 ;  /* 0x0000009700a47202 */ /* 0x000fe20000000f00 */
[----:B------:R-:W-:Y:S01]  /*10180*/  FMUL.FTZ R29, R2, R165 ;  /* 0x000000a5021d7220 */ /* 0x000fe20000410000 */
[----:B------:R-:W2:Y:S01]  /*10190*/  LDSM.16.MT88.4 R148, [R221+0x3000] ;  /* 0x00300000dd94783b */ /* 0x000ea20000004200 */
[C---:B------:R-:W-:Y:S01]  /*101a0*/  FMUL.FTZ R30, R0.reuse, R166 ;  /* 0x000000a6001e7220 */ /* 0x040fe20000410000 */
[----:B------:R-:W-:Y:S03]  /*101b0*/  MOV R184, R164 ;  /* 0x000000a400b87202 */ /* 0x000fe60000000f00 */
[C---:B------:R-:W-:Y:S01]  /*101c0*/  FMUL.FTZ R31, R0.reuse, R167 ;  /* 0x000000a7001f7220 */ /* 0x040fe20000410000 */
[----:B------:R-:W-:Y:S01]  /*101d0*/  MOV R164, R159 ;  /* 0x0000009f00a47202 */ /* 0x000fe20000000f00 */
[----:B------:R-:W-:Y:S01]  /*101e0*/  FMUL.FTZ R119, R0, R119 ;  /* 0x0000007700777220 */ /* 0x000fe20000410000 */
[----:B------:R-:W-:Y:S01]  /*101f0*/  MOV R165, R158 ;  /* 0x0000009e00a57202 */ /* 0x000fe20000000f00 */
[C---:B------:R-:W-:Y:S01]  /*10200*/  FMUL.FTZ R120, R2.reuse, R120 ;  /* 0x0000007802787220 */ /* 0x040fe20000410000 */
[----:B------:R-:W-:Y:S01]  /*10210*/  MOV R166, R157 ;  /* 0x0000009d00a67202 */ /* 0x000fe20000000f00 */
[----:B------:R-:W-:Y:S01]  /*10220*/  FMUL.FTZ R121, R2, R121 ;  /* 0x0000007902797220 */ /* 0x000fe20000410000 */
[C---:B-1----:R-:W-:Y:S03]  /*10230*/  HMMA.16816.F32 R28, R140.reuse, R36, R28 ;  /* 0x000000248c1c723c */ /* 0x042fe6000000181c */
[C---:B------:R-:W-:Y:S01]  /*10240*/  FMUL.FTZ R34, R0.reuse, R170 ;  /* 0x000000aa00227220 */ /* 0x040fe20000410000 */
[----:B------:R-:W-:Y:S01]  /*10250*/  MOV R170, R135 ;  /* 0x0000008700aa7202 */ /* 0x000fe20000000f00 */
[C---:B------:R-:W-:Y:S01]  /*10260*/  FMUL.FTZ R122, R0.reuse, R122 ;  /* 0x0000007a007a7220 */ /* 0x040fe20000410000 */
[----:B------:R-:W-:Y:S01]  /*10270*/  MOV R135, R35 ;  /* 0x0000002300877202 */ /* 0x000fe20000000f00 */
[----:B------:R-:W-:Y:S02]  /*10280*/  FMUL.FTZ R35, R0, R171 ;  /* 0x000000ab00237220 */ /* 0x000fe40000410000 */
[C---:B------:R-:W-:Y:S03]  /*10290*/  FMUL.FTZ R36, R2.reuse, R172 ;  /* 0x000000ac02247220 */ /* 0x040fe60000410000 */
[--C-:B------:R-:W-:Y:S02]  /*102a0*/  FFMA.FTZ R135, R135, c[0x0][0x2d0], -R138.reuse ;  /* 0x0000b40087877a23 */ /* 0x100fe4000001088a */
[C---:B------:R-:W-:Y:S03]  /*102b0*/  HMMA.16816.F32 R32, R140.reuse, R38, R32 ;  /* 0x000000268c20723c */ /* 0x040fe60000001820 */
[----:B------:R-:W-:Y:S01]  /*102c0*/  FMUL.FTZ R37, R2, R173 ;  /* 0x000000ad02257220 */ /* 0x000fe20000410000 */
[----:B------:R-:W-:Y:S01]  /*102d0*/  MOV R173, R152 ;  /* 0x0000009800ad7202 */ /* 0x000fe20000000f00 */
[C---:B------:R-:W-:Y:S01]  /*102e0*/  FMUL.FTZ R123, R0.reuse, R123 ;  /* 0x0000007b007b7220 */ /* 0x040fe20000410000 */
[----:B------:R-:W1:Y:S01]  /*102f0*/  LDSM.16.MT88.4 R152, [R220+0x3000] ;  /* 0x00300000dc98783b */ /* 0x000e620000004200 */
[C---:B------:R-:W-:Y:S01]  /*10300*/  FMUL.FTZ R38, R0.reuse, R174 ;  /* 0x000000ae00267220 */ /* 0x040fe20000410000 */
[----:B------:R-:W-:Y:S01]  /*10310*/  MOV R174, R211 ;  /* 0x000000d300ae7202 */ /* 0x000fe20000000f00 */
[----:B------:R-:W-:Y:S03]  /*10320*/  FMUL.FTZ R39, R0, R175 ;  /* 0x000000af00277220 */ /* 0x000fe60000410000 */
[C---:B------:R-:W-:Y:S02]  /*10330*/  FMUL.FTZ R124, R2.reuse, R124 ;  /* 0x0000007c027c7220 */ /* 0x040fe40000410000 */
[----:B------:R-:W-:Y:S02]  /*10340*/  FMUL.FTZ R125, R2, R125 ;  /* 0x0000007d027d7220 */ /* 0x000fe40000410000 */
[C---:B------:R-:W-:Y:S03]  /*10350*/  HMMA.16816.F32 R36, R140.reuse, R44, R36 ;  /* 0x0000002c8c24723c */ /* 0x040fe60000001824 */
[C---:B------:R-:W-:Y:S02]  /*10360*/  FMUL.FTZ R126, R0.reuse, R126 ;  /* 0x0000007e007e7220 */ /* 0x040fe40000410000 */
[----:B------:R-:W-:Y:S02]  /*10370*/  FMUL.FTZ R127, R0, R127 ;  /* 0x0000007f007f7220 */ /* 0x000fe40000410000 */
[C---:B------:R-:W-:Y:S01]  /*10380*/  FMUL.FTZ R44, R2.reuse, R180 ;  /* 0x000000b4022c7220 */ /* 0x040fe20000410000 */
[C---:B------:R-:W-:Y:S04]  /*10390*/  HMMA.16816.F32 R40, R140.reuse, R46, R40 ;  /* 0x0000002e8c28723c */ /* 0x040fe80000001828 */
[----:B------:R-:W-:Y:S01]  /*103a0*/  MOV R180, R190 ;  /* 0x000000be00b47202 */ /* 0x000fe20000000f00 */
[C---:B------:R-:W-:Y:S01]  /*103b0*/  FMUL.FTZ R45, R2.reuse, R181 ;  /* 0x000000b5022d7220 */ /* 0x040fe20000410000 */
[----:B------:R-:W-:Y:S01]  /*103c0*/  MOV R190, R49 ;  /* 0x0000003100be7202 */ /* 0x000fe20000000f00 */
[----:B------:R-:W-:Y:S01]  /*103d0*/  FMUL.FTZ R49, R2, R185 ;  /* 0x000000b902317220 */ /* 0x000fe20000410000 */
[----:B------:R-:W-:Y:S01]  /*103e0*/  MOV R185, R3 ;  /* 0x0000000300b97202 */ /* 0x000fe20000000f00 */
[--C-:B------:R-:W-:Y:S03]  /*103f0*/  FFMA.FTZ R3, R196, c[0x0][0x2d0], -R138.reuse ;  /* 0x0000b400c4037a23 */ /* 0x100fe6000001088a */
[C---:B------:R-:W-:Y:S01]  /*10400*/  FMUL.FTZ R47, R0.reuse, R183 ;  /* 0x000000b7002f7220 */ /* 0x040fe20000410000 */
[----:B------:R-:W-:Y:S01]  /*10410*/  MOV R196, R212 ;  /* 0x000000d400c47202 */ /* 0x000fe20000000f00 */
[----:B------:R3:W-:Y:S01]  /*10420*/  MUFU.EX2 R183, R3 ;  /* 0x0000000300b77308 */ /* 0x0007e20000000800 */
[----:B------:R-:W-:Y:S01]  /*10430*/  FMUL.FTZ R46, R0, R182 ;  /* 0x000000b6002e7220 */ /* 0x000fe20000410000 */
[----:B------:R-:W-:Y:S01]  /*10440*/  MOV R181, R156 ;  /* 0x0000009c00b57202 */ /* 0x000fe20000000f00 */
[C---:B------:R-:W-:Y:S01]  /*10450*/  FMUL.FTZ R128, R2.reuse, R128 ;  /* 0x0000008002807220 */ /* 0x040fe20000410000 */
[----:B------:R-:W-:Y:S01]  /*10460*/  LDSM.16.MT88.4 R156, [R221+0x800] ;  /* 0x00080000dd9c783b */ /* 0x000fe20000004200 */
[----:B------:R-:W-:Y:S01]  /*10470*/  MOV R182, R191 ;  /* 0x000000bf00b67202 */ /* 0x000fe20000000f00 */
[----:B------:R-:W-:Y:S01]  /*10480*/  FMUL.FTZ R129, R2, R129 ;  /* 0x0000008102817220 */ /* 0x000fe20000410000 */
[----:B------:R-:W-:Y:S01]  /*10490*/  MOV R191, R50 ;  /* 0x0000003200bf7202 */ /* 0x000fe20000000f00 */
[C---:B------:R-:W-:Y:S03]  /*104a0*/  HMMA.16816.F32 R44, R140.reuse, R144, R44 ;  /* 0x000000908c2c723c */ /* 0x040fe6000000182c */
[C---:B------:R-:W-:Y:S01]  /*104b0*/  FMUL.FTZ R50, R0.reuse, R186 ;  /* 0x000000ba00327220 */ /* 0x040fe20000410000 */
[----:B------:R-:W-:Y:S01]  /*104c0*/  MOV R186, R51 ;  /* 0x0000003300ba7202 */ /* 0x000fe20000000f00 */
[C---:B------:R-:W-:Y:S01]  /*104d0*/  FMUL.FTZ R51, R0.reuse, R187 ;  /* 0x000000bb00337220 */ /* 0x040fe20000410000 */
[----:B------:R-:W-:Y:S01]  /*104e0*/  MOV R187, R210 ;  /* 0x000000d200bb7202 */ /* 0x000fe20000000f00 */
[C---:B------:R-:W-:Y:S02]  /*104f0*/  FMUL.FTZ R130, R0.reuse, R130 ;  /* 0x0000008200827220 */ /* 0x040fe40000410000 */
[----:B------:R-:W-:Y:S03]  /*10500*/  FMUL.FTZ R131, R0, R131 ;  /* 0x0000008300837220 */ /* 0x000fe60000410000 */
[C---:B------:R-:W-:Y:S01]  /*10510*/  HMMA.16816.F32 R48, R140.reuse, R146, R48 ;  /* 0x000000928c30723c */ /* 0x040fe20000001830 */
[----:B------:R-:W4:Y:S02]  /*10520*/  LDSM.16.MT88.4 R144, [R217+0x6000] ;  /* 0x00600000d990783b */ /* 0x000f240000004200 */
[----:B---3--:R-:W-:Y:S01]  /*10530*/  FFMA.FTZ R3, R197, c[0x0][0x2d0], -R138 ;  /* 0x0000b400c5037a23 */ /* 0x008fe2000001088a */
[----:B------:R-:W-:Y:S04]  /*10540*/  MOV R197, R213 ;  /* 0x000000d500c57202 */ /* 0x000fe80000000f00 */
[C---:B--2---:R-:W-:Y:S01]  /*10550*/  HMMA.16816.F32 R52, R140.reuse, R148, R52 ;  /* 0x000000948c34723c */ /* 0x044fe20000001834 */
[----:B------:R2:W-:Y:S07]  /*10560*/  MUFU.EX2 R172, R3 ;  /* 0x0000000300ac7308 */ /* 0x0005ee0000000800 */
[C---:B------:R-:W-:Y:S01]  /*10570*/  HMMA.16816.F32 R56, R140.reuse, R150, R56 ;  /* 0x000000968c38723c */ /* 0x040fe20000001838 */
[----:B------:R-:W3:Y:S07]  /*10580*/  LDSM.16.MT88.4 R148, [R218+0x6000] ;  /* 0x00600000da94783b */ /* 0x000eee0000004200 */
[C---:B-1----:R-:W-:Y:S08]  /*10590*/  HMMA.16816.F32 R60, R140.reuse, R152, R60 ;  /* 0x000000988c3c723c */ /* 0x042ff0000000183c */
[C---:B------:R-:W-:Y:S01]  /*105a0*/  HMMA.16816.F32 R64, R140.reuse, R154, R64 ;  /* 0x0000009a8c40723c */ /* 0x040fe20000001840 */
[----:B------:R-:W1:Y:S03]  /*105b0*/  LDSM.16.MT88.4 R152, [R221+0x6000] ;  /* 0x00600000dd98783b */ /* 0x000e660000004200 */
[--C-:B--2---:R-:W-:Y:S04]  /*105c0*/  FFMA.FTZ R3, R198, c[0x0][0x2d0], -R134.reuse ;  /* 0x0000b400c6037a23 */ /* 0x104fe80000010886 */
[----:B------:R2:W-:Y:S01]  /*105d0*/  MUFU.EX2 R213, R3 ;  /* 0x0000000300d57308 */ /* 0x0005e20000000800 */
[C---:B----4-:R-:W-:Y:S08]  /*105e0*/  HMMA.16816.F32 R68, R140.reuse, R144, R68 ;  /* 0x000000908c44723c */ /* 0x050ff00000001844 */
[C---:B------:R-:W-:Y:S01]  /*105f0*/  HMMA.16816.F32 R72, R140.reuse, R146, R72 ;  /* 0x000000928c48723c */ /* 0x040fe20000001848 */
[----:B------:R-:W4:Y:S07]  /*10600*/  LDSM.16.MT88.4 R144, [R220+0x6000] ;  /* 0x00600000dc90783b */ /* 0x000f2e0000004200 */
[C---:B---3--:R-:W-:Y:S04]  /*10610*/  HMMA.16816.F32 R76, R140.reuse, R148, R76 ;  /* 0x000000948c4c723c */ /* 0x048fe8000000184c */
[----:B--2---:R-:W-:Y:S04]  /*10620*/  FFMA.FTZ R3, R199, c[0x0][0x2d0], -R134 ;  /* 0x0000b400c7037a23 */ /* 0x004fe80000010886 */
[C---:B------:R-:W-:Y:S01]  /*10630*/  HMMA.16816.F32 R80, R140.reuse, R150, R80 ;  /* 0x000000968c50723c */ /* 0x040fe20000001850 */
[----:B------:R-:W2:Y:S01]  /*10640*/  LDSM.16.MT88.4 R148, [R217+0x9000] ;  /* 0x00900000d994783b */ /* 0x000ea20000004200 */
[----:B------:R3:W-:Y:S06]  /*10650*/  MUFU.EX2 R212, R3 ;  /* 0x0000000300d47308 */ /* 0x0007ec0000000800 */
[C---:B-1----:R-:W-:Y:S08]  /*10660*/  HMMA.16816.F32 R84, R140.reuse, R152, R84 ;  /* 0x000000988c54723c */ /* 0x042ff00000001854 */
[C---:B------:R-:W-:Y:S01]  /*10670*/  HMMA.16816.F32 R88, R140.reuse, R154, R88 ;  /* 0x0000009a8c58723c */ /* 0x040fe20000001858 */
[----:B------:R-:W1:Y:S07]  /*10680*/  LDSM.16.MT88.4 R152, [R218+0x9000] ;  /* 0x00900000da98783b */ /* 0x000e6e0000004200 */
[C---:B----4-:R-:W-:Y:S04]  /*10690*/  HMMA.16816.F32 R92, R140.reuse, R144, R92 ;  /* 0x000000908c5c723c */ /* 0x050fe8000000185c */
[--C-:B---3--:R-:W-:Y:S04]  /*106a0*/  FFMA.FTZ R3, R204, c[0x0][0x2d0], -R138.reuse ;  /* 0x0000b400cc037a23 */ /* 0x108fe8000001088a */
[----:B------:R3:W-:Y:S01]  /*106b0*/  MUFU.EX2 R175, R3 ;  /* 0x0000000300af7308 */ /* 0x0007e20000000800 */
[C---:B------:R-:W-:Y:S01]  /*106c0*/  HMMA.16816.F32 R96, R140.reuse, R146, R96 ;  /* 0x000000928c60723c */ /* 0x040fe20000001860 */
[----:B------:R-:W4:Y:S07]  /*106d0*/  LDSM.16.MT88.4 R144, [R221+0x9000] ;  /* 0x00900000dd90783b */ /* 0x000f2e0000004200 */
[C---:B--2---:R-:W-:Y:S08]  /*106e0*/  HMMA.16816.F32 R100, R140.reuse, R148, R100 ;  /* 0x000000948c64723c */ /* 0x044ff00000001864 */
[C---:B------:R-:W-:Y:S01]  /*106f0*/  HMMA.16816.F32 R104, R140.reuse, R150, R104 ;  /* 0x000000968c68723c */ /* 0x040fe20000001868 */
[----:B------:R-:W2:Y:S03]  /*10700*/  LDSM.16.MT88.4 R148, [R220+0x9000] ;  /* 0x00900000dc94783b */ /* 0x000ea60000004200 */
[----:B---3--:R-:W-:Y:S04]  /*10710*/  FFMA.FTZ R3, R205, c[0x0][0x2d0], -R138 ;  /* 0x0000b400cd037a23 */ /* 0x008fe8000001088a */
[C---:B-1----:R-:W-:Y:S01]  /*10720*/  HMMA.16816.F32 R108, R140.reuse, R152, R108 ;  /* 0x000000988c6c723c */ /* 0x042fe2000000186c */
[----:B------:R1:W3:Y:S07]  /*10730*/  MUFU.EX2 R171, R3 ;  /* 0x0000000300ab7308 */ /* 0x0002ee0000000800 */
[C---:B------:R-:W-:Y:S01]  /*10740*/  HMMA.16816.F32 R112, R140.reuse, R154, R112 ;  /* 0x0000009a8c70723c */ /* 0x040fe20000001870 */
[----:B------:R-:W-:Y:S07]  /*10750*/  LDSM.16.MT88.4 R152, [R218+0x800] ;  /* 0x00080000da98783b */ /* 0x000fee0000004200 */
[C---:B----4-:R-:W-:Y:S08]  /*10760*/  HMMA.16816.F32 R116, R140.reuse, R144, R116 ;  /* 0x000000908c74723c */ /* 0x050ff00000001874 */
[C---:B------:R-:W-:Y:S01]  /*10770*/  HMMA.16816.F32 R120, R140.reuse, R146, R120 ;  /* 0x000000928c78723c */ /* 0x040fe20000001878 */
[----:B------:R-:W4:Y:S03]  /*10780*/  LDSM.16.MT88.4 R144, [R217+0x800] ;  /* 0x00080000d990783b */ /* 0x000f260000004200 */
[--C-:B-1----:R-:W-:Y:S04]  /*10790*/  FFMA.FTZ R3, R206, c[0x0][0x2d0], -R134.reuse ;  /* 0x0000b400ce037a23 */ /* 0x102fe80000010886 */
[C---:B--2---:R-:W-:Y:S01]  /*107a0*/  HMMA.16816.F32 R124, R140.reuse, R148, R124 ;  /* 0x000000948c7c723c */ /* 0x044fe2000000187c */
[----:B------:R1:W-:Y:S07]  /*107b0*/  MUFU.EX2 R211, R3 ;  /* 0x0000000300d37308 */ /* 0x0003ee0000000800 */
[----:B------:R-:W-:Y:S01]  /*107c0*/  HMMA.16816.F32 R128, R140, R150, R128 ;  /* 0x000000968c80723c */ /* 0x000fe20000001880 */
[----:B------:R-:W2:Y:S06]  /*107d0*/  LDSM.16.MT88.4 R148, [R217+0x3800] ;  /* 0x00380000d994783b */ /* 0x000eac0000004200 */
[----:B---3--:R-:W-:Y:S02]  /*107e0*/  F2FP.PACK_AB R142, R171, R175 ;  /* 0x000000afab8e723e */ /* 0x008fe400000000ff */
[----:B------:R-:W-:Y:S03]  /*107f0*/  F2FP.PACK_AB R140, R172, R183 ;  /* 0x000000b7ac8c723e */ /* 0x000fe600000000ff */
[----:B------:R-:W-:Y:S01]  /*10800*/  F2FP.PACK_AB R141, R212, R213 ;  /* 0x000000d5d48d723e */ /* 0x000fe200000000ff */
[----:B-1----:R-:W-:Y:S04]  /*10810*/  FFMA.FTZ R3, R207, c[0x0][0x2d0], -R134 ;  /* 0x0000b400cf037a23 */ /* 0x002fe80000010886 */
[----:B------:R1:W3:Y:S02]  /*10820*/  MUFU.EX2 R210, R3 ;  /* 0x0000000300d27308 */ /* 0x0002e40000000800 */
[--C-:B-1----:R-:W-:Y:S01]  /*10830*/  FFMA.FTZ R3, R208, c[0x0][0x2d0], -R138.reuse ;  /* 0x0000b400d0037a23 */ /* 0x102fe2000001088a */
[----:B---3--:R-:W-:Y:S07]  /*10840*/  F2FP.PACK_AB R143, R210, R211 ;  /* 0x000000d3d28f723e */ /* 0x008fee00000000ff */
[----:B------:R1:W-:Y:S01]  /*10850*/  MUFU.EX2 R167, R3 ;  /* 0x0000000300a77308 */ /* 0x0003e20000000800 */
[C---:B----4-:R-:W-:Y:S08]  /*10860*/  HMMA.16816.F32 R4, R140.reuse, R144, R4 ;  /* 0x000000908c04723c */ /* 0x050ff00000001804 */
[C---:B------:R-:W-:Y:S01]  /*10870*/  HMMA.16816.F32 R8, R140.reuse, R146, R8 ;  /* 0x000000928c08723c */ /* 0x040fe20000001808 */
[----:B------:R-:W3:Y:S07]  /*10880*/  LDSM.16.MT88.4 R144, [R218+0x3800] ;  /* 0x00380000da90783b */ /* 0x000eee0000004200 */
[C---:B------:R-:W-:Y:S04]  /*10890*/  HMMA.16816.F32 R12, R140.reuse, R152, R12 ;  /* 0x000000988c0c723c */ /* 0x040fe8000000180c */
[----:B-1----:R-:W-:Y:S04]  /*108a0*/  FFMA.FTZ R3, R209, c[0x0][0x2d0], -R138 ;  /* 0x0000b400d1037a23 */ /* 0x002fe8000001088a */
[C---:B------:R-:W-:Y:S01]  /*108b0*/  HMMA.16816.F32 R16, R140.reuse, R154, R16 ;  /* 0x0000009a8c10723c */ /* 0x040fe20000001810 */
[----:B------:R1:W4:Y:S01]  /*108c0*/  MUFU.EX2 R169, R3 ;  /* 0x0000000300a97308 */ /* 0x0003220000000800 */
[----:B------:R-:W3:Y:S06]  /*108d0*/  LDSM.16.MT88.4 R152, [R221+0x3800] ;  /* 0x00380000dd98783b */ /* 0x000eec0000004200 */
[C---:B------:R-:W-:Y:S08]  /*108e0*/  HMMA.16816.F32 R20, R140.reuse, R156, R20 ;  /* 0x0000009c8c14723c */ /* 0x040ff00000001814 */
[C---:B------:R-:W-:Y:S01]  /*108f0*/  HMMA.16816.F32 R24, R140.reuse, R158, R24 ;  /* 0x0000009e8c18723c */ /* 0x040fe20000001818 */
[----:B------:R-:W4:Y:S07]  /*10900*/  LDSM.16.MT88.4 R156, [R220+0x3800] ;  /* 0x00380000dc9c783b */ /* 0x000f2e0000004200 */
[C---:B------:R-:W-:Y:S04]  /*10910*/  HMMA.16816.F32 R28, R140.reuse, R160, R28 ;  /* 0x000000a08c1c723c */ /* 0x040fe8000000181c */
[--C-:B-1----:R-:W-:Y:S04]  /*10920*/  FFMA.FTZ R3, R214, c[0x0][0x2d0], -R134.reuse ;  /* 0x0000b400d6037a23 */ /* 0x102fe80000010886 */
[C---:B------:R-:W-:Y:S01]  /*10930*/  HMMA.16816.F32 R32, R140.reuse, R162, R32 ;  /* 0x000000a28c20723c */ /* 0x040fe20000001820 */
[----:B------:R1:W-:Y:S01]  /*10940*/  MUFU.EX2 R207, R3 ;  /* 0x0000000300cf7308 */ /* 0x0003e20000000800 */
[----:B------:R-:W4:Y:S06]  /*10950*/  LDSM.16.MT88.4 R160, [R217+0x6800] ;  /* 0x00680000d9a0783b */ /* 0x000f2c0000004200 */
[C---:B--2---:R-:W-:Y:S08]  /*10960*/  HMMA.16816.F32 R36, R140.reuse, R148, R36 ;  /* 0x000000948c24723c */ /* 0x044ff00000001824 */
[C---:B------:R-:W-:Y:S01]  /*10970*/  HMMA.16816.F32 R40, R140.reuse, R150, R40 ;  /* 0x000000968c28723c */ /* 0x040fe20000001828 */
[----:B------:R-:W2:Y:S07]  /*10980*/  LDSM.16.MT88.4 R148, [R218+0x6800] ;  /* 0x00680000da94783b */ /* 0x000eae0000004200 */
[C---:B---3--:R-:W-:Y:S04]  /*10990*/  HMMA.16816.F32 R44, R140.reuse, R144, R44 ;  /* 0x000000908c2c723c */ /* 0x048fe8000000182c */
[----:B-1----:R-:W-:Y:S02]  /*109a0*/  FFMA.FTZ R3, R215, c[0x0][0x2d0], -R134 ;  /* 0x0000b400d7037a23 */ /* 0x002fe40000010886 */
[----:B------:R-:W-:Y:S02]  /*109b0*/  MUFU.EX2 R215, R135 ;  /* 0x0000008700d77308 */ /* 0x000fe40000000800 */
[C---:B------:R-:W-:Y:S01]  /*109c0*/  HMMA.16816.F32 R48, R140.reuse, R146, R48 ;  /* 0x000000928c30723c */ /* 0x040fe20000001830 */
[----:B------:R-:W1:Y:S07]  /*109d0*/  LDSM.16.MT88.4 R144, [R221+0x6800] ;  /* 0x00680000dd90783b */ /* 0x000e6e0000004200 */
[C---:B------:R-:W-:Y:S01]  /*109e0*/  HMMA.16816.F32 R52, R140.reuse, R152, R52 ;  /* 0x000000988c34723c */ /* 0x040fe20000001834 */
[----:B------:R3:W-:Y:S07]  /*109f0*/  MUFU.EX2 R206, R3 ;  /* 0x0000000300ce7308 */ /* 0x0007ee0000000800 */
[C---:B------:R-:W-:Y:S01]  /*10a00*/  HMMA.16816.F32 R56, R140.reuse, R154, R56 ;  /* 0x0000009a8c38723c */ /* 0x040fe20000001838 */
[----:B------:R-:W1:Y:S02]  /*10a10*/  LDSM.16.MT88.4 R152, [R220+0x6800] ;  /* 0x00680000dc98783b */ /* 0x000e640000004200 */
[----:B------:R-:W-:Y:S05]  /*10a20*/  MUFU.EX2 R135, R136 ;  /* 0x0000008800877308 */ /* 0x000fea0000000800 */
[C---:B----4-:R-:W-:Y:S08]  /*10a30*/  HMMA.16816.F32 R60, R140.reuse, R156, R60 ;  /* 0x0000009c8c3c723c */ /* 0x050ff0000000183c */
[C---:B------:R-:W-:Y:S01]  /*10a40*/  HMMA.16816.F32 R64, R140.reuse, R158, R64 ;  /* 0x0000009e8c40723c */ /* 0x040fe20000001840 */
[----:B------:R-:W4:Y:S03]  /*10a50*/  LDSM.16.MT88.4 R156, [R217+0x9800] ;  /* 0x00980000d99c783b */ /* 0x000f260000004200 */
[--C-:B---3--:R-:W-:Y:S01]  /*10a60*/  FFMA.FTZ R3, R197, c[0x0][0x2d0], -R138.reuse ;  /* 0x0000b400c5037a23 */ /* 0x108fe2000001088a */
[----:B------:R-:W-:Y:S02]  /*10a70*/  MOV R197, R196 ;  /* 0x000000c400c57202 */ /* 0x000fe40000000f00 */
[----:B------:R-:W-:Y:S01]  /*10a80*/  MOV R196, R187 ;  /* 0x000000bb00c47202 */ /* 0x000fe20000000f00 */
[C---:B------:R-:W-:Y:S04]  /*10a90*/  HMMA.16816.F32 R68, R140.reuse, R160, R68 ;  /* 0x000000a08c44723c */ /* 0x040fe80000001844 */
[----:B------:R-:W-:Y:S02]  /*10aa0*/  MOV R187, R173 ;  /* 0x000000ad00bb7202 */ /* 0x000fe40000000f00 */
[----:B------:R-:W-:Y:S02]  /*10ab0*/  MOV R173, R170 ;  /* 0x000000aa00ad7202 */ /* 0x000fe40000000f00 */
[C---:B------:R-:W-:Y:S01]  /*10ac0*/  HMMA.16816.F32 R72, R140.reuse, R162, R72 ;  /* 0x000000a28c48723c */ /* 0x040fe20000001848 */
[----:B------:R3:W-:Y:S01]  /*10ad0*/  MUFU.EX2 R170, R3 ;  /* 0x0000000300aa7308 */ /* 0x0007e20000000800 */
[----:B------:R-:W-:Y:S06]  /*10ae0*/  LDSM.16.MT88.4 R160, [R220+0x1000] ;  /* 0x00100000dca0783b */ /* 0x000fec0000004200 */
[C---:B--2---:R-:W-:Y:S08]  /*10af0*/  HMMA.16816.F32 R76, R140.reuse, R148, R76 ;  /* 0x000000948c4c723c */ /* 0x044ff0000000184c */
[C---:B------:R-:W-:Y:S01]  /*10b00*/  HMMA.16816.F32 R80, R140.reuse, R150, R80 ;  /* 0x000000968c50723c */ /* 0x040fe20000001850 */
[----:B------:R-:W2:Y:S07]  /*10b10*/  LDSM.16.MT88.4 R148, [R218+0x9800] ;  /* 0x00980000da94783b */ /* 0x000eae0000004200 */
[C---:B-1----:R-:W-:Y:S04]  /*10b20*/  HMMA.16816.F32 R84, R140.reuse, R144, R84 ;  /* 0x000000908c54723c */ /* 0x042fe80000001854 */
[----:B---3--:R-:W-:Y:S01]  /*10b30*/  FFMA.FTZ R3, R197, c[0x0][0x2d0], -R138 ;  /* 0x0000b400c5037a23 */ /* 0x008fe2000001088a */
[----:B------:R-:W-:Y:S02]  /*10b40*/  MOV R197, R196 ;  /* 0x000000c400c57202 */ /* 0x000fe40000000f00 */
[----:B------:R-:W-:Y:S01]  /*10b50*/  MOV R196, R173 ;  /* 0x000000ad00c47202 */ /* 0x000fe20000000f00 */
[C---:B------:R-:W-:Y:S01]  /*10b60*/  HMMA.16816.F32 R88, R140.reuse, R146, R88 ;  /* 0x000000928c58723c */ /* 0x040fe20000001858 */
[----:B------:R-:W1:Y:S03]  /*10b70*/  LDSM.16.MT88.4 R144, [R221+0x9800] ;  /* 0x00980000dd90783b */ /* 0x000e660000004200 */
[----:B------:R-:W-:Y:S02]  /*10b80*/  MOV R173, R168 ;  /* 0x000000a800ad7202 */ /* 0x000fe40000000f00 */
[----:B------:R3:W1:Y:S02]  /*10b90*/  MUFU.EX2 R168, R3 ;  /* 0x0000000300a87308 */ /* 0x0006640000000800 */
        /* <DEDUP_REMOVED lines=12> */
[----:B----4-:R-:W-:Y:S01]  /*10c60*/  FFMA.FTZ R3, R197, c[0x0][0x2d0], -R134 ;  /* 0x0000b400c5037a23 */ /* 0x010fe20000010886 */
[----:B------:R-:W-:Y:S02]  /*10c70*/  MOV R197, R196 ;  /* 0x000000c400c57202 */ /* 0x000fe40000000f00 */
[----:B------:R-:W-:Y:S01]  /*10c80*/  MOV R196, R202 ;  /* 0x000000ca00c47202 */ /* 0x000fe20000000f00 */
[C---:B------:R-:W-:Y:S01]  /*10c90*/  HMMA.16816.F32 R120, R140.reuse, R146, R120 ;  /* 0x000000928c78723c */ /* 0x040fe20000001878 */
[----:B------:R1:W4:Y:S01]  /*10ca0*/  MUFU.EX2 R202, R3 ;  /* 0x0000000300ca7308 */ /* 0x0003220000000800 */
[----:B------:R-:W2:Y:S06]  /*10cb0*/  LDSM.16.MT88.4 R144, [R221+0x1000] ;  /* 0x00100000dd90783b */ /* 0x000eac0000004200 */
[C---:B------:R-:W-:Y:S08]  /*10cc0*/  HMMA.16816.F32 R124, R140.reuse, R152, R124 ;  /* 0x000000988c7c723c */ /* 0x040ff0000000187c */
[----:B------:R-:W-:Y:S01]  /*10cd0*/  HMMA.16816.F32 R128, R140, R154, R128 ;  /* 0x0000009a8c80723c */ /* 0x000fe20000001880 */
[----:B------:R-:W2:Y:S06]  /*10ce0*/  LDSM.16.MT88.4 R152, [R217+0x4000] ;  /* 0x00400000d998783b */ /* 0x000eac0000004200 */
[----:B------:R-:W-:Y:S01]  /*10cf0*/  F2FP.PACK_AB R140, R169, R167 ;  /* 0x000000a7a98c723e */ /* 0x000fe200000000ff */
[--C-:B-1----:R-:W-:Y:S01]  /*10d00*/  FFMA.FTZ R3, R196, c[0x0][0x2d0], -R138.reuse ;  /* 0x0000b400c4037a23 */ /* 0x102fe2000001088a */
[----:B------:R-:W-:Y:S03]  /*10d10*/  MOV R196, R174 ;  /* 0x000000ae00c47202 */ /* 0x000fe60000000f00 */
[----:B------:R1:W-:Y:S01]  /*10d20*/  MUFU.EX2 R174, R3 ;  /* 0x0000000300ae7308 */ /* 0x0003e20000000800 */
[----:B------:R-:W-:Y:S02]  /*10d30*/  F2FP.PACK_AB R142, R168, R170 ;  /* 0x000000aaa88e723e */ /* 0x000fe400000000ff */
[----:B------:R-:W-:Y:S02]  /*10d40*/  F2FP.PACK_AB R141, R206, R207 ;  /* 0x000000cfce8d723e */ /* 0x000fe400000000ff */
[----:B----4-:R-:W-:Y:S07]  /*10d50*/  F2FP.PACK_AB R143, R202, R203 ;  /* 0x000000cbca8f723e */ /* 0x010fee00000000ff */
[C---:B---3--:R-:W-:Y:S08]  /*10d60*/  HMMA.16816.F32 R4, R140.reuse, R156, R4 ;  /* 0x0000009c8c04723c */ /* 0x048ff00000001804 */
[C---:B------:R-:W-:Y:S01]  /*10d70*/  HMMA.16816.F32 R8, R140.reuse, R158, R8 ;  /* 0x0000009e8c08723c */ /* 0x040fe20000001808 */
[----:B------:R-:W3:Y:S03]  /*10d80*/  LDSM.16.MT88.4 R156, [R218+0x4000] ;  /* 0x00400000da9c783b */ /* 0x000ee60000004200 */
[----:B-1----:R-:W-:Y:S04]  /*10d90*/  FFMA.FTZ R3, R173, c[0x0][0x2d0], -R138 ;  /* 0x0000b400ad037a23 */ /* 0x002fe8000001088a */
[C---:B--2---:R-:W-:Y:S01]  /*10da0*/  HMMA.16816.F32 R12, R140.reuse, R148, R12 ;  /* 0x000000948c0c723c */ /* 0x044fe2000000180c */
[----:B------:R1:W2:Y:S07]  /*10db0*/  MUFU.EX2 R173, R3 ;  /* 0x0000000300ad7308 */ /* 0x0002ae0000000800 */
[C---:B------:R-:W-:Y:S01]  /*10dc0*/  HMMA.16816.F32 R16, R140.reuse, R150, R16 ;  /* 0x000000968c10723c */ /* 0x040fe20000001810 */
[----:B------:R-:W4:Y:S07]  /*10dd0*/  LDSM.16.MT88.4 R148, [R221+0x4000] ;  /* 0x00400000dd94783b */ /* 0x000f2e0000004200 */
[C---:B------:R-:W-:Y:S08]  /*10de0*/  HMMA.16816.F32 R20, R140.reuse, R144, R20 ;  /* 0x000000908c14723c */ /* 0x040ff00000001814 */
[C---:B------:R-:W-:Y:S01]  /*10df0*/  HMMA.16816.F32 R24, R140.reuse, R146, R24 ;  /* 0x000000928c18723c */ /* 0x040fe20000001818 */
[----:B------:R-:W2:Y:S03]  /*10e00*/  LDSM.16.MT88.4 R144, [R220+0x4000] ;  /* 0x00400000dc90783b */ /* 0x000ea60000004200 */
[--C-:B-1----:R-:W-:Y:S01]  /*10e10*/  FFMA.FTZ R3, R197, c[0x0][0x2d0], -R134.reuse ;  /* 0x0000b400c5037a23 */ /* 0x102fe20000010886 */
[----:B------:R-:W-:Y:S03]  /*10e20*/  MOV R197, R201 ;  /* 0x000000c900c57202 */ /* 0x000fe60000000f00 */
[C---:B------:R-:W-:Y:S01]  /*10e30*/  HMMA.16816.F32 R28, R140.reuse, R160, R28 ;  /* 0x000000a08c1c723c */ /* 0x040fe2000000181c */
[----:B------:R1:W-:Y:S07]  /*10e40*/  MUFU.EX2 R201, R3 ;  /* 0x0000000300c97308 */ /* 0x0003ee0000000800 */
[C---:B------:R-:W-:Y:S01]  /*10e50*/  HMMA.16816.F32 R32, R140.reuse, R162, R32 ;  /* 0x000000a28c20723c */ /* 0x040fe20000001820 */
[----:B------:R-:W2:Y:S07]  /*10e60*/  LDSM.16.MT88.4 R160, [R217+0x7000] ;  /* 0x00700000d9a0783b */ /* 0x000eae0000004200 */
[C---:B------:R-:W-:Y:S08]  /*10e70*/  HMMA.16816.F32 R36, R140.reuse, R152, R36 ;  /* 0x000000988c24723c */ /* 0x040ff00000001824 */
[C---:B------:R-:W-:Y:S01]  /*10e80*/  HMMA.16816.F32 R40, R140.reuse, R154, R40 ;  /* 0x0000009a8c28723c */ /* 0x040fe20000001828 */
[----:B------:R-:W2:Y:S03]  /*10e90*/  LDSM.16.MT88.4 R152, [R218+0x7000] ;  /* 0x00700000da98783b */ /* 0x000ea60000004200 */
[----:B-1----:R-:W-:Y:S01]  /*10ea0*/  FFMA.FTZ R3, R196, c[0x0][0x2d0], -R134 ;  /* 0x0000b400c4037a23 */ /* 0x002fe20000010886 */
[----:B------:R-:W-:Y:S03]  /*10eb0*/  MOV R196, R200 ;  /* 0x000000c800c47202 */ /* 0x000fe60000000f00 */
[C---:B---3--:R-:W-:Y:S01]  /*10ec0*/  HMMA.16816.F32 R44, R140.reuse, R156, R44 ;  /* 0x0000009c8c2c723c */ /* 0x048fe2000000182c */
[----:B------:R1:W3:Y:S07]  /*10ed0*/  MUFU.EX2 R200, R3 ;  /* 0x0000000300c87308 */ /* 0x0002ee0000000800 */
[C---:B------:R-:W-:Y:S01]  /*10ee0*/  HMMA.16816.F32 R48, R140.reuse, R158, R48 ;  /* 0x0000009e8c30723c */ /* 0x040fe20000001830 */
[----:B------:R-:W3:Y:S07]  /*10ef0*/  LDSM.16.MT88.4 R156, [R221+0x7000] ;  /* 0x00700000dd9c783b */ /* 0x000eee0000004200 */
[C---:B----4-:R-:W-:Y:S08]  /*10f00*/  HMMA.16816.F32 R52, R140.reuse, R148, R52 ;  /* 0x000000948c34723c */ /* 0x050ff00000001834 */
[C---:B------:R-:W-:Y:S01]  /*10f10*/  HMMA.16816.F32 R56, R140.reuse, R150, R56 ;  /* 0x000000968c38723c */ /* 0x040fe20000001838 */
[----:B------:R-:W4:Y:S03]  /*10f20*/  LDSM.16.MT88.4 R148, [R220+0x7000] ;  /* 0x00700000dc94783b */ /* 0x000f260000004200 */
[----:B-1----:R-:W-:Y:S04]  /*10f30*/  FFMA.FTZ R3, R197, c[0x0][0x2d0], -R138 ;  /* 0x0000b400c5037a23 */ /* 0x002fe8000001088a */
[C---:B--2---:R-:W-:Y:S01]  /*10f40*/  HMMA.16816.F32 R60, R140.reuse, R144, R60 ;  /* 0x000000908c3c723c */ /* 0x044fe2000000183c */
[----:B------:R1:W2:Y:S07]  /*10f50*/  MUFU.EX2 R214, R3 ;  /* 0x0000000300d67308 */ /* 0x0002ae0000000800 */
[C---:B------:R-:W-:Y:S01]  /*10f60*/  HMMA.16816.F32 R64, R140.reuse, R146, R64 ;  /* 0x000000928c40723c */ /* 0x040fe20000001840 */
[----:B------:R-:W2:Y:S07]  /*10f70*/  LDSM.16.MT88.4 R144, [R217+0xa000] ;  /* 0x00a00000d990783b */ /* 0x000eae0000004200 */
[C---:B------:R-:W-:Y:S08]  /*10f80*/  HMMA.16816.F32 R68, R140.reuse, R160, R68 ;  /* 0x000000a08c44723c */ /* 0x040ff00000001844 */
[C---:B------:R-:W-:Y:S01]  /*10f90*/  HMMA.16816.F32 R72, R140.reuse, R162, R72 ;  /* 0x000000a28c48723c */ /* 0x040fe20000001848 */
[----:B------:R-:W-:Y:S03]  /*10fa0*/  LDSM.16.MT88.4 R160, [R221+0x1800] ;  /* 0x00180000dda0783b */ /* 0x000fe60000004200 */
[--C-:B-1----:R-:W-:Y:S04]  /*10fb0*/  FFMA.FTZ R3, R196, c[0x0][0x2d0], -R134.reuse ;  /* 0x0000b400c4037a23 */ /* 0x102fe80000010886 */
[C---:B------:R-:W-:Y:S01]  /*10fc0*/  HMMA.16816.F32 R76, R140.reuse, R152, R76 ;  /* 0x000000988c4c723c */ /* 0x040fe2000000184c */
[----:B------:R1:W-:Y:S07]  /*10fd0*/  MUFU.EX2 R199, R3 ;  /* 0x0000000300c77308 */ /* 0x0003ee0000000800 */
[C---:B------:R-:W-:Y:S01]  /*10fe0*/  HMMA.16816.F32 R80, R140.reuse, R154, R80 ;  /* 0x0000009a8c50723c */ /* 0x040fe20000001850 */
[----:B------:R-:W2:Y:S07]  /*10ff0*/  LDSM.16.MT88.4 R152, [R218+0xa000] ;  /* 0x00a00000da98783b */ /* 0x000eae0000004200 */
[C---:B---3--:R-:W-:Y:S08]  /*11000*/  HMMA.16816.F32 R84, R140.reuse, R156, R84 ;  /* 0x0000009c8c54723c */ /* 0x048ff00000001854 */
[C---:B------:R-:W-:Y:S01]  /*11010*/  HMMA.16816.F32 R88, R140.reuse, R158, R88 ;  /* 0x0000009e8c58723c */ /* 0x040fe20000001858 */
[----:B------:R-:W3:Y:S03]  /*11020*/  LDSM.16.MT88.4 R156, [R221+0xa000] ;  /* 0x00a00000dd9c783b */ /* 0x000ee60000004200 */
[----:B-1----:R-:W-:Y:S04]  /*11030*/  FFMA.FTZ R3, R187, c[0x0][0x2d0], -R134 ;  /* 0x0000b400bb037a23 */ /* 0x002fe80000010886 */
[C---:B----4-:R-:W-:Y:S01]  /*11040*/  HMMA.16816.F32 R92, R140.reuse, R148, R92 ;  /* 0x000000948c5c723c */ /* 0x050fe2000000185c */
[----:B------:R1:W4:Y:S07]  /*11050*/  MUFU.EX2 R198, R3 ;  /* 0x0000000300c67308 */ /* 0x00032e0000000800 */
[C---:B------:R-:W-:Y:S01]  /*11060*/  HMMA.16816.F32 R96, R140.reuse, R150, R96 ;  /* 0x000000968c60723c */ /* 0x040fe20000001860 */
[----:B------:R-:W4:Y:S07]  /*11070*/  LDSM.16.MT88.4 R148, [R220+0xa000] ;  /* 0x00a00000dc94783b */ /* 0x000f2e0000004200 */
[C---:B--2---:R-:W-:Y:S08]  /*11080*/  HMMA.16816.F32 R100, R140.reuse, R144, R100 ;  /* 0x000000908c64723c */ /* 0x044ff00000001864 */
[C---:B------:R-:W-:Y:S01]  /*11090*/  HMMA.16816.F32 R104, R140.reuse, R146, R104 ;  /* 0x000000928c68723c */ /* 0x040fe20000001868 */
[----:B------:R-:W2:Y:S03]  /*110a0*/  LDSM.16.MT88.4 R144, [R217+0x1800] ;  /* 0x00180000d990783b */ /* 0x000ea60000004200 */
        /* <DEDUP_REMOVED lines=8> */
[----:B-1----:R-:W-:Y:S01]  /*11130*/  FFMA.FTZ R3, R185, c[0x0][0x2d0], -R138 ;  /* 0x0000b400b9037a23 */ /* 0x002fe2000001088a */
[----:B------:R-:W-:Y:S03]  /*11140*/  MOV R185, R188 ;  /* 0x000000bc00b97202 */ /* 0x000fe60000000f00 */
[C---:B----4-:R-:W-:Y:S01]  /*11150*/  HMMA.16816.F32 R124, R140.reuse, R148, R124 ;  /* 0x000000948c7c723c */ /* 0x050fe2000000187c */
[----:B------:R1:W-:Y:S07]  /*11160*/  MUFU.EX2 R208, R3 ;  /* 0x0000000300d07308 */ /* 0x0003ee0000000800 */
[----:B------:R-:W-:Y:S01]  /*11170*/  HMMA.16816.F32 R128, R140, R150, R128 ;  /* 0x000000968c80723c */ /* 0x000fe20000001880 */
[----:B------:R-:W4:Y:S06]  /*11180*/  LDSM.16.MT88.4 R148, [R217+0x4800] ;  /* 0x00480000d994783b */ /* 0x000f2c0000004200 */
[----:B------:R-:W-:Y:S02]  /*11190*/  F2FP.PACK_AB R140, R173, R174 ;  /* 0x000000aead8c723e */ /* 0x000fe400000000ff */
[----:B------:R-:W-:Y:S03]  /*111a0*/  F2FP.PACK_AB R141, R200, R201 ;  /* 0x000000c9c88d723e */ /* 0x000fe600000000ff */
[----:B------:R-:W-:Y:S02]  /*111b0*/  F2FP.PACK_AB R142, R214, R215 ;  /* 0x000000d7d68e723e */ /* 0x000fe400000000ff */
[----:B------:R-:W-:Y:S01]  /*111c0*/  F2FP.PACK_AB R143, R198, R199 ;  /* 0x000000c7c68f723e */ /* 0x000fe200000000ff */
[--C-:B-1----:R-:W-:Y:S06]  /*111d0*/  FFMA.FTZ R3, R193, c[0x0][0x2d0], -R134.reuse ;  /* 0x0000b400c1037a23 */ /* 0x102fec0000010886 */
[C---:B--2---:R-:W-:Y:S01]  /*111e0*/  HMMA.16816.F32 R4, R140.reuse, R144, R4 ;  /* 0x000000908c04723c */ /* 0x044fe20000001804 */
[----:B------:R1:W-:Y:S07]  /*111f0*/  MUFU.EX2 R193, R3 ;  /* 0x0000000300c17308 */ /* 0x0003ee0000000800 */
[C---:B------:R-:W-:Y:S01]  /*11200*/  HMMA.16816.F32 R8, R140.reuse, R146, R8 ;  /* 0x000000928c08723c */ /* 0x040fe20000001808 */
[----:B------:R-:W2:Y:S07]  /*11210*/  LDSM.16.MT88.4 R144, [R218+0x4800] ;  /* 0x00480000da90783b */ /* 0x000eae0000004200 */
[C---:B------:R-:W-:Y:S08]  /*11220*/  HMMA.16816.F32 R12, R140.reuse, R152, R12 ;  /* 0x000000988c0c723c */ /* 0x040ff0000000180c */
[C---:B------:R-:W-:Y:S01]  /*11230*/  HMMA.16816.F32 R16, R140.reuse, R154, R16 ;  /* 0x0000009a8c10723c */ /* 0x040fe20000001810 */
[----:B------:R-:W2:Y:S03]  /*11240*/  LDSM.16.MT88.4 R152, [R221+0x4800] ;  /* 0x00480000dd98783b */ /* 0x000ea60000004200 */
[----:B-1----:R-:W-:Y:S04]  /*11250*/  FFMA.FTZ R3, R192, c[0x0][0x2d0], -R134 ;  /* 0x0000b400c0037a23 */ /* 0x002fe80000010886 */
[C---:B------:R-:W-:Y:S01]  /*11260*/  HMMA.16816.F32 R20, R140.reuse, R160, R20 ;  /* 0x000000a08c14723c */ /* 0x040fe20000001814 */
[----:B------:R1:W-:Y:S07]  /*11270*/  MUFU.EX2 R192, R3 ;  /* 0x0000000300c07308 */ /* 0x0003ee0000000800 */
[C---:B------:R-:W-:Y:S01]  /*11280*/  HMMA.16816.F32 R24, R140.reuse, R162, R24 ;  /* 0x000000a28c18723c */ /* 0x040fe20000001818 */
[----:B------:R-:W-:Y:S07]  /*11290*/  LDSM.16.MT88.4 R160, [R217+0x7800] ;  /* 0x00780000d9a0783b */ /* 0x000fee0000004200 */
[C---:B---3--:R-:W-:Y:S08]  /*112a0*/  HMMA.16816.F32 R28, R140.reuse, R156, R28 ;  /* 0x0000009c8c1c723c */ /* 0x048ff0000000181c */
[C---:B------:R-:W-:Y:S01]  /*112b0*/  HMMA.16816.F32 R32, R140.reuse, R158, R32 ;  /* 0x0000009e8c20723c */ /* 0x040fe20000001820 */
[----:B------:R-:W3:Y:S03]  /*112c0*/  LDSM.16.MT88.4 R156, [R220+0x4800] ;  /* 0x00480000dc9c783b */ /* 0x000ee60000004200 */
[--C-:B-1----:R-:W-:Y:S04]  /*112d0*/  FFMA.FTZ R3, R184, c[0x0][0x2d0], -R138.reuse ;  /* 0x0000b400b8037a23 */ /* 0x102fe8000001088a */
[C---:B----4-:R-:W-:Y:S01]  /*112e0*/  HMMA.16816.F32 R36, R140.reuse, R148, R36 ;  /* 0x000000948c24723c */ /* 0x050fe20000001824 */
[----:B------:R1:W-:Y:S01]  /*112f0*/  MUFU.EX2 R205, R3 ;  /* 0x0000000300cd7308 */ /* 0x0003e20000000800 */
[----:B------:R-:W4:Y:S06]  /*11300*/  LDL.LU R184, [R1+0x10] ;  /* 0x0000100001b87983 */ /* 0x000f2c0000300800 */
[C---:B------:R-:W-:Y:S01]  /*11310*/  HMMA.16816.F32 R40, R140.reuse, R150, R40 ;  /* 0x000000968c28723c */ /* 0x040fe20000001828 */
[----:B------:R-:W3:Y:S07]  /*11320*/  LDSM.16.MT88.4 R148, [R218+0x7800] ;  /* 0x00780000da94783b */ /* 0x000eee0000004200 */
[C---:B--2---:R-:W-:Y:S08]  /*11330*/  HMMA.16816.F32 R44, R140.reuse, R144, R44 ;  /* 0x000000908c2c723c */ /* 0x044ff0000000182c */
[C---:B------:R-:W-:Y:S01]  /*11340*/  HMMA.16816.F32 R48, R140.reuse, R146, R48 ;  /* 0x000000928c30723c */ /* 0x040fe20000001830 */
[----:B------:R-:W2:Y:S03]  /*11350*/  LDSM.16.MT88.4 R144, [R221+0x7800] ;  /* 0x00780000dd90783b */ /* 0x000ea60000004200 */
[----:B-1----:R-:W-:Y:S01]  /*11360*/  FFMA.FTZ R3, R182, c[0x0][0x2d0], -R138 ;  /* 0x0000b400b6037a23 */ /* 0x002fe2000001088a */
[----:B------:R-:W-:Y:S03]  /*11370*/  MOV R182, R178 ;  /* 0x000000b200b67202 */ /* 0x000fe60000000f00 */
[C---:B------:R-:W-:Y:S01]  /*11380*/  HMMA.16816.F32 R52, R140.reuse, R152, R52 ;  /* 0x000000988c34723c */ /* 0x040fe20000001834 */
[----:B------:R1:W-:Y:S07]  /*11390*/  MUFU.EX2 R204, R3 ;  /* 0x0000000300cc7308 */ /* 0x0003ee0000000800 */
[C---:B------:R-:W-:Y:S01]  /*113a0*/  HMMA.16816.F32 R56, R140.reuse, R154, R56 ;  /* 0x0000009a8c38723c */ /* 0x040fe20000001838 */
[----:B------:R-:W2:Y:S07]  /*113b0*/  LDSM.16.MT88.4 R152, [R220+0x7800] ;  /* 0x00780000dc98783b */ /* 0x000eae0000004200 */
[C---:B---3--:R-:W-:Y:S08]  /*113c0*/  HMMA.16816.F32 R60, R140.reuse, R156, R60 ;  /* 0x0000009c8c3c723c */ /* 0x048ff0000000183c */
[C---:B------:R-:W-:Y:S01]  /*113d0*/  HMMA.16816.F32 R64, R140.reuse, R158, R64 ;  /* 0x0000009e8c40723c */ /* 0x040fe20000001840 */
[----:B------:R-:W3:Y:S03]  /*113e0*/  LDSM.16.MT88.4 R156, [R217+0xa800] ;  /* 0x00a80000d99c783b */ /* 0x000ee60000004200 */
[--C-:B-1----:R-:W-:Y:S04]  /*113f0*/  FFMA.FTZ R3, R191, c[0x0][0x2d0], -R134.reuse ;  /* 0x0000b400bf037a23 */ /* 0x102fe80000010886 */
[C---:B------:R-:W-:Y:S01]  /*11400*/  HMMA.16816.F32 R68, R140.reuse, R160, R68 ;  /* 0x000000a08c44723c */ /* 0x040fe20000001844 */
[----:B------:R1:W-:Y:S07]  /*11410*/  MUFU.EX2 R191, R3 ;  /* 0x0000000300bf7308 */ /* 0x0003ee0000000800 */
[C---:B------:R-:W-:Y:S01]  /*11420*/  HMMA.16816.F32 R72, R140.reuse, R162, R72 ;  /* 0x000000a28c48723c */ /* 0x040fe20000001848 */
[----:B------:R-:W-:Y:S07]  /*11430*/  LDSM.16.MT88.4 R160, [R217+0x5000] ;  /* 0x00500000d9a0783b */ /* 0x000fee0000004200 */
[C---:B------:R-:W-:Y:S08]  /*11440*/  HMMA.16816.F32 R76, R140.reuse, R148, R76 ;  /* 0x000000948c4c723c */ /* 0x040ff0000000184c */
[C---:B------:R-:W-:Y:S01]  /*11450*/  HMMA.16816.F32 R80, R140.reuse, R150, R80 ;  /* 0x000000968c50723c */ /* 0x040fe20000001850 */
[----:B------:R-:W3:Y:S03]  /*11460*/  LDSM.16.MT88.4 R148, [R218+0xa800] ;  /* 0x00a80000da94783b */ /* 0x000ee60000004200 */
[----:B-1----:R-:W-:Y:S01]  /*11470*/  FFMA.FTZ R3, R181, c[0x0][0x2d0], -R134 ;  /* 0x0000b400b5037a23 */ /* 0x002fe20000010886 */
[----:B------:R-:W-:Y:S03]  /*11480*/  MOV R181, R190 ;  /* 0x000000be00b57202 */ /* 0x000fe60000000f00 */
[C---:B--2---:R-:W-:Y:S01]  /*11490*/  HMMA.16816.F32 R84, R140.reuse, R144, R84 ;  /* 0x000000908c54723c */ /* 0x044fe20000001854 */
[----:B------:R1:W-:Y:S07]  /*114a0*/  MUFU.EX2 R190, R3 ;  /* 0x0000000300be7308 */ /* 0x0003ee0000000800 */
[C---:B------:R-:W-:Y:S01]  /*114b0*/  HMMA.16816.F32 R88, R140.reuse, R146, R88 ;  /* 0x000000928c58723c */ /* 0x040fe20000001858 */
[----:B------:R-:W2:Y:S07]  /*114c0*/  LDSM.16.MT88.4 R144, [R221+0xa800] ;  /* 0x00a80000dd90783b */ /* 0x000eae0000004200 */
[C---:B------:R-:W-:Y:S08]  /*114d0*/  HMMA.16816.F32 R92, R140.reuse, R152, R92 ;  /* 0x000000988c5c723c */ /* 0x040ff0000000185c */
[C---:B------:R-:W-:Y:S01]  /*114e0*/  HMMA.16816.F32 R96, R140.reuse, R154, R96 ;  /* 0x0000009a8c60723c */ /* 0x040fe20000001860 */
[----:B------:R-:W2:Y:S03]  /*114f0*/  LDSM.16.MT88.4 R152, [R220+0xa800] ;  /* 0x00a80000dc98783b */ /* 0x000ea60000004200 */
[--C-:B-1----:R-:W-:Y:S01]  /*11500*/  FFMA.FTZ R3, R181, c[0x0][0x2d0], -R138.reuse ;  /* 0x0000b400b5037a23 */ /* 0x102fe2000001088a */
[----:B------:R-:W-:Y:S03]  /*11510*/  MOV R181, R177 ;  /* 0x000000b100b57202 */ /* 0x000fe60000000f00 */
[C---:B---3--:R-:W-:Y:S01]  /*11520*/  HMMA.16816.F32 R100, R140.reuse, R156, R100 ;  /* 0x0000009c8c64723c */ /* 0x048fe20000001864 */
[----:B------:R1:W-:Y:S07]  /*11530*/  MUFU.EX2 R197, R3 ;  /* 0x0000000300c57308 */ /* 0x0003ee0000000800 */
[C---:B------:R-:W-:Y:S01]  /*11540*/  HMMA.16816.F32 R104, R140.reuse, R158, R104 ;  /* 0x0000009e8c68723c */ /* 0x040fe20000001868 */
[----:B------:R-:W3:Y:S07]  /*11550*/  LDSM.16.MT88.4 R156, [R217+0x2000] ;  /* 0x00200000d99c783b */ /* 0x000eee0000004200 */
[C---:B------:R-:W-:Y:S08]  /*11560*/  HMMA.16816.F32 R108, R140.reuse, R148, R108 ;  /* 0x000000948c6c723c */ /* 0x040ff0000000186c */
[C---:B------:R-:W-:Y:S01]  /*11570*/  HMMA.16816.F32 R112, R140.reuse, R150, R112 ;  /* 0x000000968c70723c */ /* 0x040fe20000001870 */
[----:B------:R-:W3:Y:S03]  /*11580*/  LDSM.16.MT88.4 R148, [R218+0x2000] ;  /* 0x00200000da94783b */ /* 0x000ee60000004200 */
[----:B-1----:R-:W-:Y:S01]  /*11590*/  FFMA.FTZ R3, R180, c[0x0][0x2d0], -R138 ;  /* 0x0000b400b4037a23 */ /* 0x002fe2000001088a */
[----:B------:R-:W-:Y:S03]  /*115a0*/  MOV R180, R176 ;  /* 0x000000b000b47202 */ /* 0x000fe60000000f00 */
[C---:B--2---:R-:W-:Y:S01]  /*115b0*/  HMMA.16816.F32 R116, R140.reuse, R144, R116 ;  /* 0x000000908c74723c */ /* 0x044fe20000001874 */
[----:B------:R1:W2:Y:S07]  /*115c0*/  MUFU.EX2 R196, R3 ;  /* 0x0000000300c47308 */ /* 0x0002ae0000000800 */
[C---:B------:R-:W-:Y:S01]  /*115d0*/  HMMA.16816.F32 R120, R140.reuse, R146, R120 ;  /* 0x000000928c78723c */ /* 0x040fe20000001878 */
[----:B------:R-:W3:Y:S07]  /*115e0*/  LDSM.16.MT88.4 R144, [R221+0x2000] ;  /* 0x00200000dd90783b */ /* 0x000eee0000004200 */
[C---:B------:R-:W-:Y:S08]  /*115f0*/  HMMA.16816.F32 R124, R140.reuse, R152, R124 ;  /* 0x000000988c7c723c */ /* 0x040ff0000000187c */
[----:B------:R-:W-:Y:S01]  /*11600*/  HMMA.16816.F32 R128, R140, R154, R128 ;  /* 0x0000009a8c80723c */ /* 0x000fe20000001880 */
[----:B------:R-:W3:Y:S03]  /*11610*/  LDSM.16.MT88.4 R152, [R220+0x2000] ;  /* 0x00200000dc98783b */ /* 0x000ee60000004200 */
[--C-:B-1----:R-:W-:Y:S01]  /*11620*/  FFMA.FTZ R3, R189, c[0x0][0x2d0], -R134.reuse ;  /* 0x0000b400bd037a23 */ /* 0x102fe20000010886 */
[----:B--2---:R-:W-:Y:S02]  /*11630*/  F2FP.PACK_AB R136, R196, R197 ;  /* 0x000000c5c488723e */ /* 0x004fe400000000ff */
[----:B------:R-:W-:Y:S01]  /*11640*/  F2FP.PACK_AB R140, R208, R209 ;  /* 0x000000d1d08c723e */ /* 0x000fe200000000ff */
[----:B------:R1:W-:Y:S01]  /*11650*/  MUFU.EX2 R189, R3 ;  /* 0x0000000300bd7308 */ /* 0x0003e20000000800 */
[----:B------:R-:W-:Y:S03]  /*11660*/  F2FP.PACK_AB R141, R192, R193 ;  /* 0x000000c1c08d723e */ /* 0x000fe600000000ff */
[----:B------:R-:W-:Y:S02]  /*11670*/  F2FP.PACK_AB R142, R204, R205 ;  /* 0x000000cdcc8e723e */ /* 0x000fe400000000ff */
[----:B------:R-:W-:Y:S07]  /*11680*/  F2FP.PACK_AB R143, R190, R191 ;  /* 0x000000bfbe8f723e */ /* 0x000fee00000000ff */
[C---:B---3--:R-:W-:Y:S08]  /*11690*/  HMMA.16816.F32 R4, R140.reuse, R156, R4 ;  /* 0x0000009c8c04723c */ /* 0x048ff00000001804 */
[C---:B------:R-:W-:Y:S01]  /*116a0*/  HMMA.16816.F32 R8, R140.reuse, R158, R8 ;  /* 0x0000009e8c08723c */ /* 0x040fe20000001808 */
[----:B------:R-:W2:Y:S03]  /*116b0*/  LDSM.16.MT88.4 R156, [R218+0x5000] ;  /* 0x00500000da9c783b */ /* 0x000ea60000004200 */
[--C-:B-1----:R-:W-:Y:S02]  /*116c0*/  FFMA.FTZ R3, R179, c[0x0][0x2d0], -R134.reuse ;  /* 0x0000b400b3037a23 */ /* 0x102fe40000010886 */
[----:B------:R-:W-:Y:S02]  /*116d0*/  FFMA.FTZ R134, R137, c[0x0][0x2d0], -R134 ;  /* 0x0000b40089867a23 */ /* 0x000fe40000010886 */
[C---:B------:R-:W-:Y:S01]  /*116e0*/  HMMA.16816.F32 R12, R140.reuse, R148, R12 ;  /* 0x000000948c0c723c */ /* 0x040fe2000000180c */
[----:B------:R1:W3:Y:S01]  /*116f0*/  MUFU.EX2 R188, R3 ;  /* 0x0000000300bc7308 */ /* 0x0002e20000000800 */
[----:B------:R-:W-:Y:S06]  /*11700*/  LDSM.16.MT88.4 R176, [R217+0x5800] ;  /* 0x00580000d9b0783b */ /* 0x000fec0000004200 */
[C---:B------:R-:W-:Y:S02]  /*11710*/  HMMA.16816.F32 R16, R140.reuse, R150, R16 ;  /* 0x000000968c10723c */ /* 0x040fe40000001810 */
[----:B------:R-:W2:Y:S01]  /*11720*/  LDSM.16.MT88.4 R148, [R221+0x5000] ;  /* 0x00500000dd94783b */ /* 0x000ea20000004200 */
[----:B------:R-:W-:Y:S05]  /*11730*/  MUFU.EX2 R134, R134 ;  /* 0x0000008600867308 */ /* 0x000fea0000000800 */
[C---:B------:R-:W-:Y:S08]  /*11740*/  HMMA.16816.F32 R20, R140.reuse, R144, R20 ;  /* 0x000000908c14723c */ /* 0x040ff00000001814 */
[C---:B------:R-:W-:Y:S01]  /*11750*/  HMMA.16816.F32 R24, R140.reuse, R146, R24 ;  /* 0x000000928c18723c */ /* 0x040fe20000001818 */
[----:B------:R-:W4:Y:S03]  /*11760*/  LDSM.16.MT88.4 R144, [R220+0x5000] ;  /* 0x00500000dc90783b */ /* 0x000f260000004200 */
[--C-:B-1----:R-:W-:Y:S01]  /*11770*/  FFMA.FTZ R3, R195, c[0x0][0x2d0], -R138.reuse ;  /* 0x0000b400c3037a23 */ /* 0x102fe2000001088a */
[----:B---3--:R-:W-:Y:S03]  /*11780*/  F2FP.PACK_AB R137, R188, R189 ;  /* 0x000000bdbc89723e */ /* 0x008fe600000000ff */
[C---:B------:R-:W-:Y:S01]  /*11790*/  HMMA.16816.F32 R28, R140.reuse, R152, R28 ;  /* 0x000000988c1c723c */ /* 0x040fe2000000181c */
[----:B------:R1:W-:Y:S07]  /*117a0*/  MUFU.EX2 R195, R3 ;  /* 0x0000000300c37308 */ /* 0x0003ee0000000800 */
[C---:B------:R-:W-:Y:S01]  /*117b0*/  HMMA.16816.F32 R32, R140.reuse, R154, R32 ;  /* 0x0000009a8c20723c */ /* 0x040fe20000001820 */
[----:B------:R-:W3:Y:S07]  /*117c0*/  LDSM.16.MT88.4 R152, [R217+0x8000] ;  /* 0x00800000d998783b */ /* 0x000eee0000004200 */
[C---:B------:R-:W-:Y:S08]  /*117d0*/  HMMA.16816.F32 R36, R140.reuse, R160, R36 ;  /* 0x000000a08c24723c */ /* 0x040ff00000001824 */
[C---:B------:R-:W-:Y:S01]  /*117e0*/  HMMA.16816.F32 R40, R140.reuse, R162, R40 ;  /* 0x000000a28c28723c */ /* 0x040fe20000001828 */
[----:B------:R-:W3:Y:S03]  /*117f0*/  LDSM.16.MT88.4 R160, [R218+0x8000] ;  /* 0x00800000daa0783b */ /* 0x000ee60000004200 */
[----:B-1----:R-:W-:Y:S04]  /*11800*/  FFMA.FTZ R3, R194, c[0x0][0x2d0], -R138 ;  /* 0x0000b400c2037a23 */ /* 0x002fe8000001088a */
[C---:B--2---:R-:W-:Y:S01]  /*11810*/  HMMA.16816.F32 R44, R140.reuse, R156, R44 ;  /* 0x0000009c8c2c723c */ /* 0x044fe2000000182c */
[----:B------:R-:W2:Y:S01]  /*11820*/  LDL.LU R138, [R1+0x18] ;  /* 0x00001800018a7983 */ /* 0x000ea20000300800 */
[----:B------:R1:W1:Y:S06]  /*11830*/  MUFU.EX2 R194, R3 ;  /* 0x0000000300c27308 */ /* 0x00026c0000000800 */
[C---:B------:R-:W-:Y:S01]  /*11840*/  HMMA.16816.F32 R48, R140.reuse, R158, R48 ;  /* 0x0000009e8c30723c */ /* 0x040fe20000001830 */
[----:B------:R-:W3:Y:S07]  /*11850*/  LDSM.16.MT88.4 R156, [R221+0x8000] ;  /* 0x00800000dd9c783b */ /* 0x000eee0000004200 */
[C---:B------:R-:W-:Y:S04]  /*11860*/  HMMA.16816.F32 R52, R140.reuse, R148, R52 ;  /* 0x000000948c34723c */ /* 0x040fe80000001834 */
[----:B----4-:R-:W-:Y:S02]  /*11870*/  FFMA.FTZ R2, R2, R184, R185 ;  /* 0x000000b802027223 */ /* 0x010fe400000100b9 */
[----:B------:R-:W-:Y:S02]  /*11880*/  LDSM.16.MT88.4 R184, [R218+0x5800] ;  /* 0x00580000dab8783b */ /* 0x000fe40000004200 */
[C---:B------:R-:W-:Y:S04]  /*11890*/  HMMA.16816.F32 R56, R140.reuse, R150, R56 ;  /* 0x000000968c38723c */ /* 0x040fe80000001838 */
[----:B-1----:R-:W-:Y:S02]  /*118a0*/  MOV R3, R171 ;  /* 0x000000ab00037202 */ /* 0x002fe40000000f00 */
[----:B------:R-:W1:Y:S02]  /*118b0*/  LDSM.16.MT88.4 R148, [R220+0x8000] ;  /* 0x00800000dc94783b */ /* 0x000e640000004200 */
[C---:B------:R-:W-:Y:S08]  /*118c0*/  HMMA.16816.F32 R60, R140.reuse, R144, R60 ;  /* 0x000000908c3c723c */ /* 0x040ff0000000183c */
[C---:B------:R-:W-:Y:S01]  /*118d0*/  HMMA.16816.F32 R64, R140.reuse, R146, R64 ;  /* 0x000000928c40723c */ /* 0x040fe20000001840 */
[----:B------:R-:W4:Y:S07]  /*118e0*/  LDSM.16.MT88.4 R144, [R217+0xb000] ;  /* 0x00b00000d990783b */ /* 0x000f2e0000004200 */
[C---:B---3--:R-:W-:Y:S08]  /*118f0*/  HMMA.16816.F32 R68, R140.reuse, R152, R68 ;  /* 0x000000988c44723c */ /* 0x048ff00000001844 */
[C---:B------:R-:W-:Y:S01]  /*11900*/  HMMA.16816.F32 R72, R140.reuse, R154, R72 ;  /* 0x0000009a8c48723c */ /* 0x040fe20000001848 */
[----:B------:R-:W3:Y:S07]  /*11910*/  LDSM.16.MT88.4 R152, [R218+0xb000] ;  /* 0x00b00000da98783b */ /* 0x000eee0000004200 */
[C---:B------:R-:W-:Y:S08]  /*11920*/  HMMA.16816.F32 R76, R140.reuse, R160, R76 ;  /* 0x000000a08c4c723c */ /* 0x040ff0000000184c */
[C---:B------:R-:W-:Y:S01]  /*11930*/  HMMA.16816.F32 R80, R140.reuse, R162, R80 ;  /* 0x000000a28c50723c */ /* 0x040fe20000001850 */
[----:B------:R-:W-:Y:S07]  /*11940*/  LDSM.16.MT88.4 R160, [R221+0x2800] ;  /* 0x00280000dda0783b */ /* 0x000fee0000004200 */
[C---:B------:R-:W-:Y:S08]  /*11950*/  HMMA.16816.F32 R84, R140.reuse, R156, R84 ;  /* 0x0000009c8c54723c */ /* 0x040ff00000001854 */
[C---:B------:R-:W-:Y:S01]  /*11960*/  HMMA.16816.F32 R88, R140.reuse, R158, R88 ;  /* 0x0000009e8c58723c */ /* 0x040fe20000001858 */
[----:B------:R-:W3:Y:S07]  /*11970*/  LDSM.16.MT88.4 R156, [R221+0xb000] ;  /* 0x00b00000dd9c783b */ /* 0x000eee0000004200 */
[C---:B-1----:R-:W-:Y:S08]  /*11980*/  HMMA.16816.F32 R92, R140.reuse, R148, R92 ;  /* 0x000000948c5c723c */ /* 0x042ff0000000185c */
[C---:B------:R-:W-:Y:S01]  /*11990*/  HMMA.16816.F32 R96, R140.reuse, R150, R96 ;  /* 0x000000968c60723c */ /* 0x040fe20000001860 */
[----:B------:R-:W1:Y:S07]  /*119a0*/  LDSM.16.MT88.4 R148, [R220+0xb000] ;  /* 0x00b00000dc94783b */ /* 0x000e6e0000004200 */
[C---:B----4-:R-:W-:Y:S08]  /*119b0*/  HMMA.16816.F32 R100, R140.reuse, R144, R100 ;  /* 0x000000908c64723c */ /* 0x050ff00000001864 */
[C---:B------:R-:W-:Y:S01]  /*119c0*/  HMMA.16816.F32 R104, R140.reuse, R146, R104 ;  /* 0x000000928c68723c */ /* 0x040fe20000001868 */
[----:B------:R-:W4:Y:S07]  /*119d0*/  LDSM.16.MT88.4 R144, [R217+0x2800] ;  /* 0x00280000d990783b */ /* 0x000f2e0000004200 */
[C---:B---3--:R-:W-:Y:S08]  /*119e0*/  HMMA.16816.F32 R108, R140.reuse, R152, R108 ;  /* 0x000000988c6c723c */ /* 0x048ff0000000186c */
[C---:B------:R-:W-:Y:S01]  /*119f0*/  HMMA.16816.F32 R112, R140.reuse, R154, R112 ;  /* 0x0000009a8c70723c */ /* 0x040fe20000001870 */
[----:B------:R-:W3:Y:S07]  /*11a00*/  LDSM.16.MT88.4 R152, [R218+0x2800] ;  /* 0x00280000da98783b */ /* 0x000eee0000004200 */
[C---:B------:R-:W-:Y:S07]  /*11a10*/  HMMA.16816.F32 R116, R140.reuse, R156, R116 ;  /* 0x0000009c8c74723c */ /* 0x040fee0000001874 */
[----:B------:R-:W-:Y:S01]  /*11a20*/  MOV R156, R170 ;  /* 0x000000aa009c7202 */ /* 0x000fe20000000f00 */
[C---:B------:R-:W-:Y:S04]  /*11a30*/  HMMA.16816.F32 R120, R140.reuse, R158, R120 ;  /* 0x0000009e8c78723c */ /* 0x040fe80000001878 */
[----:B------:R-:W-:Y:S03]  /*11a40*/  MOV R157, R169 ;  /* 0x000000a9009d7202 */ /* 0x000fe60000000f00 */
[----:B------:R-:W-:Y:S01]  /*11a50*/  MOV R159, R168 ;  /* 0x000000a8009f7202 */ /* 0x000fe20000000f00 */
[C---:B-1----:R-:W-:Y:S01]  /*11a60*/  HMMA.16816.F32 R124, R140.reuse, R148, R124 ;  /* 0x000000948c7c723c */ /* 0x042fe2000000187c */
[----:B------:R-:W1:Y:S07]  /*11a70*/  LDSM.16.MT88.4 R168, [R220+0x2800] ;  /* 0x00280000dca8783b */ /* 0x000e6e0000004200 */
[----:B------:R-:W-:Y:S04]  /*11a80*/  HMMA.16816.F32 R128, R140, R150, R128 ;  /* 0x000000968c80723c */ /* 0x000fe80000001880 */
[----:B--2---:R-:W-:Y:S01]  /*11a90*/  FFMA.FTZ R0, R0, R138, R139 ;  /* 0x0000008a00007223 */ /* 0x004fe2000001008b */
[----:B------:R-:W-:Y:S02]  /*11aa0*/  F2FP.PACK_AB R138, R194, R195 ;  /* 0x000000c3c28a723e */ /* 0x000fe400000000ff */
[----:B------:R-:W-:Y:S07]  /*11ab0*/  F2FP.PACK_AB R139, R134, R135 ;  /* 0x00000087868b723e */ /* 0x000fee00000000ff */
[C---:B----4-:R-:W-:Y:S01]  /*11ac0*/  HMMA.16816.F32 R140, R136.reuse, R144, R4 ;  /* 0x00000090888c723c */ /* 0x050fe20000001804 */
[----:B------:R-:W2:Y:S07]  /*11ad0*/  LDSM.16.MT88.4 R4, [R221+0x5800] ;  /* 0x00580000dd04783b */ /* 0x000eae0000004200 */
[C---:B------:R-:W-:Y:S07]  /*11ae0*/  HMMA.16816.F32 R144, R136.reuse, R146, R8 ;  /* 0x000000928890723c */ /* 0x040fee0000001808 */
[----:B------:R-:W-:Y:S01]  /*11af0*/  MOV R8, R159 ;  /* 0x0000009f00087202 */ /* 0x000fe20000000f00 */
[C---:B---3--:R-:W-:Y:S01]  /*11b00*/  HMMA.16816.F32 R148, R136.reuse, R152, R12 ;  /* 0x000000988894723c */ /* 0x048fe2000000180c */
[----:B------:R-:W-:Y:S03]  /*11b10*/  LDSM.16.MT88.4 R12, [R217+0x8800] ;  /* 0x00880000d90c783b */ /* 0x000fe60000004200 */
[----:B------:R-:W-:Y:S02]  /*11b20*/  MOV R9, R156 ;  /* 0x0000009c00097202 */ /* 0x000fe40000000f00 */
[----:B------:R-:W-:Y:S02]  /*11b30*/  MOV R10, R157 ;  /* 0x0000009d000a7202 */ /* 0x000fe40000000f00 */
[C---:B------:R-:W-:Y:S01]  /*11b40*/  HMMA.16816.F32 R152, R136.reuse, R154, R16 ;  /* 0x0000009a8898723c */ /* 0x040fe20000001810 */
[----:B------:R-:W-:Y:S03]  /*11b50*/  LDSM.16.MT88.4 R16, [R218+0x8800] ;  /* 0x00880000da10783b */ /* 0x000fe60000004200 */
[----:B------:R-:W-:Y:S04]  /*11b60*/  MOV R11, R167 ;  /* 0x000000a7000b7202 */ /* 0x000fe80000000f00 */
[C---:B------:R-:W-:Y:S07]  /*11b70*/  HMMA.16816.F32 R156, R136.reuse, R160, R20 ;  /* 0x000000a0889c723c */ /* 0x040fee0000001814 */
[----:B------:R-:W-:Y:S01]  /*11b80*/  MOV R21, R166 ;  /* 0x000000a600157202 */ /* 0x000fe20000000f00 */
[C---:B------:R-:W-:Y:S01]  /*11b90*/  HMMA.16816.F32 R160, R136.reuse, R162, R24 ;  /* 0x000000a288a0723c */ /* 0x040fe20000001818 */
[----:B------:R-:W-:Y:S03]  /*11ba0*/  LDSM.16.MT88.4 R24, [R220+0x8800] ;  /* 0x00880000dc18783b */ /* 0x000fe60000004200 */
[----:B------:R-:W-:Y:S02]  /*11bb0*/  MOV R22, R165 ;  /* 0x000000a500167202 */ /* 0x000fe40000000f00 */
[----:B------:R-:W-:Y:S02]  /*11bc0*/  MOV R23, R164 ;  /* 0x000000a400177202 */ /* 0x000fe40000000f00 */
        /* <DEDUP_REMOVED lines=11> */
[----:B------:R-:W-:Y:S02]  /*11c80*/  MOV R35, R11 ;  /* 0x0000000b00237202 */ /* 0x000fe40000000f00 */
[----:B------:R-:W1:Y:S01]  /*11c90*/  LDSM.16.MT88.4 R8, [R220+0x5800] ;  /* 0x00580000dc08783b */ /* 0x000e620000004200 */
[C---:B------:R-:W-:Y:S04]  /*11ca0*/  HMMA.16816.F32 R176, R136.reuse, R178, R40 ;  /* 0x000000b288b0723c */ /* 0x040fe80000001828 */
[----:B------:R-:W-:Y:S02]  /*11cb0*/  MOV R39, R183 ;  /* 0x000000b700277202 */ /* 0x000fe40000000f00 */
[----:B------:R-:W-:Y:S02]  /*11cc0*/  MOV R36, R21 ;  /* 0x0000001500247202 */ /* 0x000fe40000000f00 */
[----:B------:R-:W-:Y:S04]  /*11cd0*/  MOV R41, R182 ;  /* 0x000000b600297202 */ /* 0x000fe80000000f00 */
[----:B------:R-:W-:Y:S01]  /*11ce0*/  MOV R42, R181 ;  /* 0x000000b5002a7202 */ /* 0x000fe20000000f00 */
[----:B------:R-:W-:Y:S01]  /*11cf0*/  FADD.FTZ R2, R41, R2 ;  /* 0x0000000229027221 */ /* 0x000fe20000010000 */
[----:B------:R-:W-:Y:S02]  /*11d00*/  MOV R43, R180 ;  /* 0x000000b4002b7202 */ /* 0x000fe40000000f00 */
[C---:B------:R-:W-:Y:S03]  /*11d10*/  HMMA.16816.F32 R180, R136.reuse, R184, R44 ;  /* 0x000000b888b4723c */ /* 0x040fe6000000182c */
[----:B------:R-:W-:Y:S01]  /*11d20*/  MOV R37, R22 ;  /* 0x0000001600257202 */ /* 0x000fe20000000f00 */
[----:B------:R-:W-:Y:S01]  /*11d30*/  FADD.FTZ R2, R43, R2 ;  /* 0x000000022b027221 */ /* 0x000fe20000010000 */
[----:B------:R-:W-:Y:S01]  /*11d40*/  MOV R38, R23 ;  /* 0x0000001700267202 */ /* 0x000fe20000000f00 */
[----:B------:R-:W-:Y:S01]  /*11d50*/  FADD.FTZ R0, R42, R0 ;  /* 0x000000002a007221 */ /* 0x000fe20000010000 */
[----:B------:R-:W3:Y:S01]  /*11d60*/  LDSM.16.MT88.4 R20, [R221+0x8800] ;  /* 0x00880000dd14783b */ /* 0x000ee20000004200 */
[C---:B------:R-:W-:Y:S04]  /*11d70*/  HMMA.16816.F32 R184, R136.reuse, R186, R48 ;  /* 0x000000ba88b8723c */ /* 0x040fe80000001830 */
        /* <DEDUP_REMOVED lines=65> */
[----:B------:R-:W-:Y:S02]  /*12190*/  HMMA.16816.F32 R128, R136, R6, R128 ;  /* 0x000000068880723c */ /* 0x000fe40000001880 */
[----:B------:R1:W-:Y:S02]  /*121a0*/  STL [R1+0x10], R2 ;  /* 0x0000100201007387 */ /* 0x0003e40000100800 */
[----:B------:R-:W-:Y:S01]  /*121b0*/  FADD.FTZ R0, R134, R0 ;  /* 0x0000000086007221 */ /* 0x000fe20000010000 */
[----:B------:R-:W-:Y:S02]  /*121c0*/  MOV R135, R132 ;  /* 0x0000008400877202 */ /* 0x000fe40000000f00 */
[----:B------:R-:W-:Y:S02]  /*121d0*/  MOV R134, R133 ;  /* 0x0000008500867202 */ /* 0x000fe40000000f00 */
[----:B------:R1:W-:Y:S01]  /*121e0*/  STL [R1+0x18], R0 ;  /* 0x0000180001007387 */ /* 0x0003e20000100800 */
[----:B------:R-:W-:-:S05]  /*121f0*/  @P0 BRA `(.L_x_1288) ;  /* 0xffffb12000000947 */ /* 0x000fca000383ffff */
.L_x_1287:
[----:B------:R-:W-:Y:S02]  /*12200*/  MOV R7, 0x1f ;  /* 0x0000001f00077802 */ /* 0x000fe40000000f00 */
[----:B------:R-:W-:Y:S01]  /*12210*/  MOV R6, 0xffffffff ;  /* 0xffffffff00067802 */ /* 0x000fe20000000f00 */
[----:B------:R-:W-:Y:S06]  /*12220*/  BRA.DIV ~URZ, `(.L_x_1289) ;  /* 0x000032127f007947 */ /* 0x000fec000b800000 */
[----:B-1----:R-:W2:Y:S04]  /*12230*/  LDL R0, [R1+0x10] ;  /* 0x0000100001007983 */ /* 0x002ea80000100800 */
[----:B--2---:R1:W2:Y:S02]  /*12240*/  SHFL.BFLY PT, R4, R0, 0x2, 0x1f ;  /* 0x0c401f0000047f89 */ /* 0x0042a400000e0000 */
.L_x_1327:
        /* <DEDUP_REMOVED lines=9> */
.L_x_1328:
[----:B------:R-:W-:Y:S01]  /*122e0*/  FSETP.NE.FTZ.AND P1, PT, R4, RZ, PT ;  /* 0x000000ff0400720b */ /* 0x000fe20003f35000 */
[----:B--2---:R-:W-:Y:S01]  /*122f0*/  FADD.FTZ R3, R3, R0 ;  /* 0x0000000003037221 */ /* 0x004fe20000010000 */
[----:B------:R-:W-:Y:S02]  /*12300*/  MOV R2, RZ ;  /* 0x000000ff00027202 */ /* 0x000fe40000000f00 */
[----:B-1----:R-:W-:Y:S02]  /*12310*/  MOV R0, RZ ;  /* 0x000000ff00007202 */ /* 0x002fe40000000f00 */
[----:B------:R-:W-:Y:S02]  /*12320*/  FSETP.NE.FTZ.AND P0, PT, R3, RZ, PT ;  /* 0x000000ff0300720b */ /* 0x000fe40003f15000 */
[----:B------:R-:W-:-:S05]  /*12330*/  MOV R138, 0xff800000 ;  /* 0xff800000008a7802 */ /* 0x000fca0000000f00 */
        /* <DEDUP_REMOVED lines=69> */
[----:B------:R-:W-:Y:S02]  /*12790*/  FMUL.FTZ R129, R2, R129 ;  /* 0x0000008102817220 */ /* 0x000fe40000410000 */
[----:B------:R3:W4:Y:S01]  /*127a0*/  @P0 MUFU.LG2 R2, R3 ;  /* 0x0000000300020308 */ /* 0x0007220000000c00 */
[----:B--2---:R-:W-:Y:S02]  /*127b0*/  @P1 FMUL.FTZ R5, R4, 0.69314718246459960938 ;  /* 0x3f31721804051820 */ /* 0x004fe40000410000 */
[----:B------:R-:W-:Y:S02]  /*127c0*/  @P1 FMUL.FTZ R4, R6, c[0x0][0x2d0] ;  /* 0x0000b40006041a20 */ /* 0x000fe40000410000 */
[----:B-1----:R-:W-:Y:S02]  /*127d0*/  FMUL.FTZ R142, R0, R142 ;  /* 0x0000008e008e7220 */ /* 0x002fe40000410000 */
[----:B------:R-:W-:Y:S02]  /*127e0*/  @P1 FFMA.FTZ R138, R4, R133, R5 ;  /* 0x00000085048a1223 */ /* 0x000fe40000010005 */
[----:B------:R-:W-:-:S02]  /*127f0*/  FMUL.FTZ R143, R0, R143 ;  /* 0x0000008f008f7220 */ /* 0x000fc40000410000 */
[C---:B------:R-:W-:Y:S02]  /*12800*/  FMUL.FTZ R146, R0.reuse, R146 ;  /* 0x0000009200927220 */ /* 0x040fe40000410000 */
[C---:B------:R-:W-:Y:S02]  /*12810*/  FMUL.FTZ R61, R0.reuse, R147 ;  /* 0x00000093003d7220 */ /* 0x040fe40000410000 */
[----:B------:R-:W-:Y:S01]  /*12820*/  FMUL.FTZ R150, R0, R150 ;  /* 0x0000009600967220 */ /* 0x000fe20000410000 */
[----:B---3--:R-:W-:Y:S01]  /*12830*/  @P0 MOV R3, 0x3f317218 ;  /* 0x3f31721800030802 */ /* 0x008fe20000000f00 */
[----:B----4-:R-:W-:Y:S02]  /*12840*/  @P0 FMUL.FTZ R2, R2, 0.69314718246459960938 ;  /* 0x3f31721802020820 */ /* 0x010fe40000410000 */
[----:B------:R-:W-:Y:S02]  /*12850*/  FMUL.FTZ R151, R0, R151 ;  /* 0x0000009700977220 */ /* 0x000fe40000410000 */
[----:B------:R-:W-:-:S02]  /*12860*/  @P0 FMUL.FTZ R3, R3, c[0x0][0x2d0] ;  /* 0x0000b40003030a20 */ /* 0x000fc40000410000 */
        /* <DEDUP_REMOVED lines=58> */
[----:B------:R-:W-:Y:S01]  /*12c10*/  PRMT R0, R52, 0x7610, R0 ;  /* 0x0000761034007816 */ /* 0x000fe20000000000 */
[----:B------:R-:W-:Y:S02]  /*12c20*/  @P0 FFMA.FTZ R65, R3, R132, R2 ;  /* 0x0000008403410223 */ /* 0x000fe40000010002 */
.L_x_1270:
[----:B-1----:R1:W5:Y:S01]  /*12c30*/  LDL R56, [R1+0x68] ;  /* 0x0000680001387983 */ /* 0x0023620000100800 */
[----:B------:R-:W-:Y:S03]  /*12c40*/  BSSY B0, `(.L_x_1291) ;  /* 0x0000012000007945 */ /* 0x000fe60003800000 */
[----:B------:R-:W2:Y:S02]  /*12c50*/  S2R R67, SR_TID.X ;  /* 0x0000000000437919 */ /* 0x000ea40000002100 */
[----:B--2---:R-:W-:-:S13]  /*12c60*/  LOP3.LUT P0, RZ, R67, 0xff, RZ, 0xc0, !PT ;  /* 0x000000ff43ff7812 */ /* 0x004fda000780c0ff */
[----:B------:R-:W-:Y:S05]  /*12c70*/  @P0 BRA `(.L_x_1292) ;  /* 0x000000e000000947 */ /* 0x000fea0003800000 */
[----:B-1----:R-:W1:Y:S01]  /*12c80*/  S2R R52, SR_LANEID ;  /* 0x0000000000347919 */ /* 0x002e620000000000 */
[----:B------:R-:W-:Y:S01]  /*12c90*/  VOTEU.ANY UR4, UPT, PT ;  /* 0x0000000000047886 */ /* 0x000fe200038e0100 */
[----:B------:R-:W-:Y:S01]  /*12ca0*/  IMAD.MOV.U32 R54, RZ, RZ, c[0x0][0x580] ;  /* 0x00016000ff367624 */ /* 0x000fe200078e00ff */
[----:B------:R-:W1:Y:S01]  /*12cb0*/  FLO.U32 R3, UR4 ;  /* 0x0000000400037d00 */ /* 0x000e6200080e0000 */
[----:B------:R-:W-:-:S07]  /*12cc0*/  IMAD.MOV.U32 R55, RZ, RZ, c[0x0][0x584] ;  /* 0x00016100ff377624 */ /* 0x000fce00078e00ff */
[----:B------:R-:W2:Y:S01]  /*12cd0*/  POPC R2, UR4 ;  /* 0x0000000400027d09 */ /* 0x000ea20008000000 */
[----:B-1----:R-:W-:-:S13]  /*12ce0*/  ISETP.EQ.U32.AND P0, PT, R3, R52, PT ;  /* 0x000000340300720c */ /* 0x002fda0003f02070 */
[----:B--2---:R-:W2:Y:S04]  /*12cf0*/  @P0 ATOMG.E.ADD.STRONG.GPU PT, R2, [R54.64], R2 ;  /* 0x00000002360209a8 */ /* 0x004ea800081ee1c8 */
[----:B------:R-:W1:Y:S04]  /*12d00*/  S2R R52, SR_LTMASK ;  /* 0x0000000000347919 */ /* 0x000e680000003900 */
[----:B--2---:R1:W2:Y:S02]  /*12d10*/  SHFL.IDX PT, R3, R2, R3, 0x1f ;  /* 0x00001f0302037589 */ /* 0x0042a400000e0000 */
[----:B-1----:R-:W-:-:S06]  /*12d20*/  LOP3.LUT R2, R52, UR4, RZ, 0xc0, !PT ;  /* 0x0000000434027c12 */ /* 0x002fcc000f8ec0ff */
[----:B------:R-:W2:Y:S02]  /*12d30*/  POPC R2, R2 ;  /* 0x0000000200027309 */ /* 0x000ea40000000000 */
[----:B--2--5:R-:W-:-:S05]  /*12d40*/  IADD3 R56, R3, c[0x0][0xc], R2 ;  /* 0x0000030003387a10 */ /* 0x024fca0007ffe002 */
[----:B------:R1:W-:Y:S02]  /*12d50*/  STL [R1+0x68], R56 ;  /* 0x0000683801007387 */ /* 0x0003e40000100800 */
.L_x_1292:
[----:B-1----:R-:W-:Y:S05]  /*12d60*/  BSYNC B0 ;  /* 0x0000000000007941 */ /* 0x002fea0003800000 */
.L_x_1291:
[----:B------:R-:W-:Y:S01]  /*12d70*/  PRMT R0, R0, 0x9910, RZ ;  /* 0x0000991000007816 */ /* 0x000fe200000000ff */
[----:B------:R-:W-:Y:S01]  /*12d80*/  BSSY B1, `(.L_x_1293) ;  /* 0x0000224000017945 */ /* 0x000fe20003800000 */
[----:B-----5:R-:W-:Y:S02]  /*12d90*/  IMAD.MOV.U32 R81, RZ, RZ, R56 ;  /* 0x000000ffff517224 */ /* 0x020fe400078e0038 */
[----:B------:R-:W-:-:S13]  /*12da0*/  ISETP.NE.AND P0, PT, R0, RZ, PT ;  /* 0x000000ff0000720c */ /* 0x000fda0003f05270 */
[----:B------:R-:W-:Y:S05]  /*12db0*/  @!P0 BRA `(.L_x_1294) ;  /* 0x0000159000008947 */ /* 0x000fea0003800000 */
[----:B------:R-:W2:Y:S04]  /*12dc0*/  LDL R85, [R1+0x6c] ;  /* 0x00006c0001557983 */ /* 0x000ea80000100800 */
[----:B------:R-:W3:Y:S04]  /*12dd0*/  LDL R83, [R1+0x70] ;  /* 0x0000700001537983 */ /* 0x000ee80000100800 */
[----:B------:R-:W4:Y:S04]  /*12de0*/  LDL R79, [R1+0x78] ;  /* 0x00007800014f7983 */ /* 0x000f280000100800 */
[----:B------:R-:W5:Y:S04]  /*12df0*/  LDL R77, [R1+0x74] ;  /* 0x00007400014d7983 */ /* 0x000f680000100800 */
[----:B------:R-:W4:Y:S04]  /*12e00*/  LDL R75, [R1+0x88] ;  /* 0x00008800014b7983 */ /* 0x000f280000100800 */
[----:B------:R-:W5:Y:S04]  /*12e10*/  LDL R73, [R1+0x80] ;  /* 0x0000800001497983 */ /* 0x000f680000100800 */
[----:B------:R-:W5:Y:S04]  /*12e20*/  LDL R71, [R1+0x84] ;  /* 0x0000840001477983 */ /* 0x000f680000100800 */
[----:B------:R-:W5:Y:S01]  /*12e30*/  LDL R69, [R1+0x7c] ;  /* 0x00007c0001457983 */ /* 0x000f620000100800 */
        /* <DEDUP_REMOVED lines=66> */
[----:B--2---:R1:W-:Y:S04]  /*13260*/  STS [R85], R64 ;  /* 0x0000004055007388 */ /* 0x0043e80000000800 */
[----:B------:R1:W-:Y:S04]  /*13270*/  STS [R85+0x400], R63 ;  /* 0x0004003f55007388 */ /* 0x0003e80000000800 */
[----:B---3--:R1:W-:Y:S04]  /*13280*/  STS [R83], R62 ;  /* 0x0000003e53007388 */ /* 0x0083e80000000800 */
[----:B------:R1:W-:Y:S04]  /*13290*/  STS [R83+0x400], R61 ;  /* 0x0004003d53007388 */ /* 0x0003e80000000800 */
[----:B----4-:R1:W-:Y:S04]  /*132a0*/  STS [R79], R60 ;  /* 0x0000003c4f007388 */ /* 0x0103e80000000800 */
[----:B------:R1:W-:Y:S04]  /*132b0*/  STS [R79+0x400], R59 ;  /* 0x0004003b4f007388 */ /* 0x0003e80000000800 */
[----:B-----5:R1:W-:Y:S04]  /*132c0*/  STS [R77], R58 ;  /* 0x0000003a4d007388 */ /* 0x0203e80000000800 */
        /* <DEDUP_REMOVED lines=65> */
[----:B------:R-:W-:Y:S05]  /*136e0*/  CALL.REL.NOINC `($__internal_5_$__cuda_sm70_shflsync_idx_p) ;  /* 0x0000227000007944 */ /* 0x000fea0003c00000 */
.L_x_1295:
        /* <DEDUP_REMOVED lines=14> */
[----:B----4-:R-:W-:-:S02]  /*137d0*/  SHF.R.S32.HI R5, RZ, 0x1f, R11 ;  /* 0x0000001fff057819 */ /* 0x010fc4000001140b */
[----:B--2---:R-:W-:-:S03]  /*137e0*/  IADD3 R4, R2, R16, RZ ;  /* 0x0000001002047210 */ /* 0x004fc60007ffe0ff */
[----:B------:R-:W-:Y:S02]  /*137f0*/  IMAD R6, R5, c[0x0][0x490], RZ ;  /* 0x0001240005067a24 */ /* 0x000fe400078e02ff */
[----:B------:R-:W-:-:S04]  /*13800*/  @P0 IMAD.HI.U32 R7, R4, c[0x0][0x4ec], RZ ;  /* 0x00013b0004070a27 */ /* 0x000fc800078e00ff */
[----:B------:R-:W-:-:S04]  /*13810*/  IMAD.WIDE.U32 R2, R11, c[0x0][0x490], RZ ;  /* 0x000124000b027a25 */ /* 0x000fc800078e00ff */
[----:B------:R-:W-:Y:S02]  /*13820*/  IMAD R6, R11, c[0x0][0x494], R6 ;  /* 0x000125000b067a24 */ /* 0x000fe400078e0206 */
[----:B------:R-:W-:Y:S01]  /*13830*/  IMAD.MOV.U32 R0, RZ, RZ, R4 ;  /* 0x000000ffff007224 */ /* 0x000fe200078e0004 */
[----:B------:R-:W-:Y:S02]  /*13840*/  @P0 SHF.R.U32.HI R0, RZ, c[0x0][0x4f0], R7 ;  /* 0x00013c00ff000a19 */ /* 0x000fe40000011607 */
[----:B------:R-:W-:Y:S02]  /*13850*/  IADD3 R3, R3, R6, RZ ;  /* 0x0000000603037210 */ /* 0x000fe40007ffe0ff */
[----:B------:R-:W-:Y:S01]  /*13860*/  SHF.R.S32.HI R10, RZ, 0x1f, R12 ;  /* 0x0000001fff0a7819 */ /* 0x000fe2000001140c */
[----:B------:R-:W-:Y:S02]  /*13870*/  IMAD.MOV R8, RZ, RZ, -R0 ;  /* 0x000000ffff087224 */ /* 0x000fe400078e0a00 */
[----:B------:R-:W-:-:S04]  /*13880*/  IMAD.WIDE.U32 R6, R12, c[0x0][0x498], R2 ;  /* 0x000126000c067a25 */ /* 0x000fc800078e0002 */
[----:B------:R-:W-:Y:S02]  /*13890*/  IMAD R9, R10, c[0x0][0x498], RZ ;  /* 0x000126000a097a24 */ /* 0x000fe400078e02ff */
[----:B------:R-:W-:Y:S01]  /*138a0*/  IMAD R2, R8, c[0x0][0x4e8], R4 ;  /* 0x00013a0008027a24 */ /* 0x000fe200078e0204 */
[----:B------:R-:W-:Y:S01]  /*138b0*/  SHF.R.S32.HI R8, RZ, 0x1f, R0 ;  /* 0x0000001fff087819 */ /* 0x000fe20000011400 */
[----:B------:R-:W-:Y:S01]  /*138c0*/  IMAD R3, R12, c[0x0][0x49c], R9 ;  /* 0x000127000c037a24 */ /* 0x000fe200078e0209 */
[----:B------:R-:W-:Y:S02]  /*138d0*/  IADD3 R4, P1, R0, R6, RZ ;  /* 0x0000000600047210 */ /* 0x000fe40007f3e0ff */
[----:B------:R-:W-:Y:S01]  /*138e0*/  SHF.R.S32.HI R9, RZ, 0x1f, R2 ;  /* 0x0000001fff097819 */ /* 0x000fe20000011402 */
[----:B------:R-:W-:Y:S01]  /*138f0*/  IMAD R0, R5, c[0x0][0x3e8], RZ ;  /* 0x0000fa0005007a24 */ /* 0x000fe200078e02ff */
[----:B---3--:R-:W-:Y:S02]  /*13900*/  IADD3 R6, R14, R16, RZ ;  /* 0x000000100e067210 */ /* 0x008fe40007ffe0ff */
[----:B------:R-:W-:Y:S01]  /*13910*/  IADD3.X R5, R8, R7, R3, P1, !PT ;  /* 0x0000000708057210 */ /* 0x000fe20000ffe403 */
[----:B------:R-:W-:Y:S01]  /*13920*/  IMAD R3, R9, c[0x0][0x488], RZ ;  /* 0x0001220009037a24 */ /* 0x000fe200078e02ff */
[----:B-1----:R-:W-:Y:S01]  /*13930*/  SHF.R.S32.HI R14, RZ, 0x1f, R15 ;  /* 0x0000001fff0e7819 */ /* 0x002fe2000001140f */
[----:B------:R-:W-:-:S02]  /*13940*/  IMAD R7, R11, c[0x0][0x3ec], R0 ;  /* 0x0000fb000b077a24 */ /* 0x000fc400078e0200 */
[----:B------:R-:W-:Y:S01]  /*13950*/  IMAD.WIDE.U32 R8, R11, c[0x0][0x3e8], RZ ;  /* 0x0000fa000b087a25 */ /* 0x000fe200078e00ff */
[----:B------:R-:W-:-:S03]  /*13960*/  LEA.HI R14, R14, R15, RZ, 0x5 ;  /* 0x0000000f0e0e7211 */ /* 0x000fc600078f28ff */
[C---:B------:R-:W-:Y:S02]  /*13970*/  IMAD R11, R2.reuse, c[0x0][0x48c], R3 ;  /* 0x00012300020b7a24 */ /* 0x040fe400078e0203 */
[----:B------:R-:W-:Y:S01]  /*13980*/  IMAD.WIDE.U32 R4, R2, c[0x0][0x488], R4 ;  /* 0x0001220002047a25 */ /* 0x000fe200078e0004 */
[----:B------:R-:W-:-:S03]  /*13990*/  LOP3.LUT R14, R14, 0xffffffe0, RZ, 0xc0, !PT ;  /* 0xffffffe00e0e7812 */ /* 0x000fc600078ec0ff */
[----:B------:R-:W-:Y:S01]  /*139a0*/  @P0 IMAD.HI.U32 R2, R6, c[0x0][0x4ec], RZ ;  /* 0x00013b0006020a27 */ /* 0x000fe200078e00ff */
[----:B------:R-:W-:-:S03]  /*139b0*/  IADD3 R3, R9, R7, RZ ;  /* 0x0000000709037210 */ /* 0x000fc60007ffe0ff */
[----:B------:R-:W-:Y:S01]  /*139c0*/  IMAD.MOV.U32 R0, RZ, RZ, R6 ;  /* 0x000000ffff007224 */ /* 0x000fe200078e0006 */
[----:B------:R-:W-:Y:S01]  /*139d0*/  @P0 SHF.R.U32.HI R0, RZ, c[0x0][0x4f0], R2 ;  /* 0x00013c00ff000a19 */ /* 0x000fe20000011602 */
[----:B------:R-:W-:Y:S01]  /*139e0*/  IMAD.IADD R5, R5, 0x1, R11 ;  /* 0x0000000105057824 */ /* 0x000fe200078e020b */
[----:B------:R-:W-:Y:S02]  /*139f0*/  LEA R9, P0, R4, c[0x0][0x450], 0x2 ;  /* 0x0001140004097a11 */ /* 0x000fe400078010ff */
[----:B------:R-:W-:Y:S02]  /*13a00*/  IADD3 R14, -R14, R15, RZ ;  /* 0x0000000f0e0e7210 */ /* 0x000fe40007ffe1ff */
[----:B------:R-:W-:Y:S01]  /*13a10*/  LEA.HI.X R4, R4, c[0x0][0x454], R5, 0x2, P0 ;  /* 0x0001150004047a11 */ /* 0x000fe200000f1405 */
[----:B------:R1:W5:Y:S01]  /*13a20*/  LDL R15, [R1+0x5c] ;  /* 0x00005c00010f7983 */ /* 0x0003620000100800 */
[----:B------:R-:W-:-:S03]  /*13a30*/  LOP3.LUT P0, RZ, R14, 0x3, RZ, 0xc0, !PT ;  /* 0x000000030eff7812 */ /* 0x000fc6000780c0ff */
[----:B------:R1:W5:Y:S01]  /*13a40*/  LDL R14, [R1+0x48] ;  /* 0x00004800010e7983 */ /* 0x0003620000100800 */
[----:B------:R-:W-:Y:S01]  /*13a50*/  MOV R2, R8 ;  /* 0x0000000800027202 */ /* 0x000fe20000000f00 */
[----:B------:R-:W-:Y:S02]  /*13a60*/  IMAD R10, R10, c[0x0][0x3f0], RZ ;  /* 0x0000fc000a0a7a24 */ /* 0x000fe400078e02ff */
[----:B------:R-:W-:Y:S02]  /*13a70*/  SHFL.IDX PT, R11, R4, RZ, 0x1c1f ;  /* 0x001c1fff040b7589 */ /* 0x000fe400000e0000 */
[C---:B------:R-:W-:Y:S02]  /*13a80*/  IMAD R5, R12.reuse, c[0x0][0x3f4], R10 ;  /* 0x0000fd000c057a24 */ /* 0x040fe400078e020a */
[----:B------:R-:W-:Y:S01]  /*13a90*/  IMAD.WIDE.U32 R2, R12, c[0x0][0x3f0], R2 ;  /* 0x0000fc000c027a25 */ /* 0x000fe200078e0002 */
[----:B------:R-:W2:Y:S01]  /*13aa0*/  SHFL.IDX PT, R10, R9, RZ, 0x1c1f ;  /* 0x001c1fff090a7589 */ /* 0x000ea200000e0000 */
[----:B------:R-:W-:-:S03]  /*13ab0*/  ULDC UR5, c[0x0][0x4e8] ;  /* 0x00013a0000057ab9 */ /* 0x000fc60000000800 */
[----:B------:R-:W-:Y:S01]  /*13ac0*/  SHFL.IDX PT, R8, R9, 0x1, 0x1c1f ;  /* 0x003c1f0009087f89 */ /* 0x000fe200000e0000 */
[----:B------:R-:W-:Y:S01]  /*13ad0*/  ULDC UR4, c[0x0][0x388] ;  /* 0x0000e20000047ab9 */ /* 0x000fe20000000800 */
[----:B------:R-:W-:Y:S02]  /*13ae0*/  IMAD.MOV R7, RZ, RZ, -R0 ;  /* 0x000000ffff077224 */ /* 0x000fe400078e0a00 */
[----:B------:R3:W4:Y:S01]  /*13af0*/  SHFL.IDX PT, R9, R4, 0x1, 0x1c1f ;  /* 0x003c1f0004097f89 */ /* 0x00072200000e0000 */
[----:B------:R-:W-:Y:S01]  /*13b00*/  IMAD.IADD R3, R3, 0x1, R5 ;  /* 0x0000000103037824 */ /* 0x000fe200078e0205 */
[----:B------:R-:W-:Y:S01]  /*13b10*/  IADD3 R5, R13, R16, RZ ;  /* 0x000000100d057210 */ /* 0x000fe20007ffe0ff */
[----:B------:R-:W-:Y:S01]  /*13b20*/  UIMAD UR4, UR5, UR4, URZ ;  /* 0x00000004050472a4 */ /* 0x000fe2000f8e023f */
[----:B------:R-:W1:Y:S05]  /*13b30*/  S2R R17, SR_TID.X ;  /* 0x0000000000117919 */ /* 0x000e6a0000002100 */
[----:B------:R-:W-:-:S02]  /*13b40*/  ISETP.GE.OR P1, PT, R5, UR4, P0 ;  /* 0x0000000405007c0c */ /* 0x000fc40008726670 */
[----:B------:R-:W-:Y:S01]  /*13b50*/  SHF.R.S32.HI R12, RZ, 0x1f, R0 ;  /* 0x0000001fff0c7819 */ /* 0x000fe20000011400 */
[----:B---3--:R-:W-:Y:S01]  /*13b60*/  IMAD R4, R7, c[0x0][0x4e8], R6 ;  /* 0x00013a0007047a24 */ /* 0x008fe200078e0206 */
[----:B------:R-:W-:-:S04]  /*13b70*/  IADD3 R7, R5, 0x8, RZ ;  /* 0x0000000805077810 */ /* 0x000fc80007ffe0ff */
[----:B------:R-:W-:Y:S01]  /*13b80*/  ISETP.GE.OR P0, PT, R7, UR4, P0 ;  /* 0x0000000407007c0c */ /* 0x000fe20008706670 */
[----:B------:R-:W-:-:S04]  /*13b90*/  IMAD R6, R12, c[0x0][0x3e0], RZ ;  /* 0x0000f8000c067a24 */ /* 0x000fc800078e02ff */
[----:B--2---:R2:W-:Y:S01]  /*13ba0*/  @!P1 ST.E [R10.64], R138 ;  /* 0x0000008a0a009985 */ /* 0x0045e2000c101908 */
[----:B------:R-:W-:Y:S01]  /*13bb0*/  IMAD.WIDE.U32 R2, R0, c[0x0][0x3e0], R2 ;  /* 0x0000f80000027a25 */ /* 0x000fe200078e0002 */
[----:B-1----:R-:W-:-:S03]  /*13bc0*/  SHF.R.S32.HI R13, RZ, 0x1f, R17 ;  /* 0x0000001fff0d7819 */ /* 0x002fc60000011411 */
[----:B------:R-:W-:Y:S01]  /*13bd0*/  IMAD R5, R0, c[0x0][0x3e4], R6 ;  /* 0x0000f90000057a24 */ /* 0x000fe200078e0206 */
[----:B------:R-:W-:Y:S02]  /*13be0*/  SHF.R.S32.HI R0, RZ, 0x1f, R4 ;  /* 0x0000001fff007819 */ /* 0x000fe40000011404 */
[----:B----4-:R2:W-:Y:S04]  /*13bf0*/  @!P0 ST.E [R8.64], R65 ;  /* 0x0000004108008985 */ /* 0x0105e8000c101908 */
[----:B------:R2:W1:Y:S04]  /*13c00*/  LDS.128 R44, [R251+0x1080] ;  /* 0x00108000fb2c7984 */ /* 0x0004680000000c00 */
        /* <DEDUP_REMOVED lines=11> */
[----:B------:R-:W-:Y:S01]  /*13cc0*/  IMAD.IADD R3, R3, 0x1, R5 ;  /* 0x0000000103037824 */ /* 0x000fe200078e0205 */
[----:B------:R-:W-:Y:S01]  /*13cd0*/  LEA.HI R13, R13, R17, RZ, 0x3 ;  /* 0x000000110d0d7211 */ /* 0x000fe200078f18ff */
[----:B------:R-:W-:-:S02]  /*13ce0*/  IMAD R0, R0, c[0x0][0x3d8], RZ ;  /* 0x0000f60000007a24 */ /* 0x000fc400078e02ff */
        /* <DEDUP_REMOVED lines=10> */
[----:B------:R2:W1:Y:S08]  /*13d90*/  SHFL.IDX PT, R2, R3, RZ, 0x181f ;  /* 0x00181fff03027589 */ /* 0x00047000000e0000 */
[----:B------:R-:W-:Y:S05]  /*13da0*/  @P0 BRA `(.L_x_1297) ;  /* 0x0000014000000947 */ /* 0x000fea0003800000 */
[----:B---34-:R-:W3:Y:S01]  /*13db0*/  LDS.128 R28, [R251+0x80] ;  /* 0x00008000fb1c7984 */ /* 0x018ee20000000c00 */
[----:B-----5:R-:W-:-:S02]  /*13dc0*/  ISETP.GE.AND P3, PT, R86, c[0x0][0x3c8], PT ;  /* 0x0000f20056007a0c */ /* 0x020fc40003f66270 */
[----:B------:R-:W-:Y:S01]  /*13dd0*/  ISETP.GE.AND P2, PT, R83, c[0x0][0x3c8], PT ;  /* 0x0000f20053007a0c */ /* 0x000fe20003f46270 */
[----:B------:R-:W4:Y:S01]  /*13de0*/  LDS.128 R24, [R251+0x4080] ;  /* 0x00408000fb187984 */ /* 0x000f220000000c00 */
[----:B------:R-:W-:Y:S02]  /*13df0*/  ISETP.GE.AND P1, PT, R80, c[0x0][0x3c8], PT ;  /* 0x0000f20050007a0c */ /* 0x000fe40003f26270 */
[----:B------:R-:W-:Y:S01]  /*13e00*/  ISETP.GE.AND P0, PT, R14, c[0x0][0x3c8], PT ;  /* 0x0000f2000e007a0c */ /* 0x000fe20003f06270 */
[----:B------:R-:W2:Y:S04]  /*13e10*/  LDS.128 R20, [R251+0x8080] ;  /* 0x00808000fb147984 */ /* 0x000ea80000000c00 */
[----:B------:R-:W1:Y:S02]  /*13e20*/  LDS.128 R16, [R251+0xc080] ;  /* 0x00c08000fb107984 */ /* 0x000e640000000c00 */
[----:B-1----:R-:W-:-:S02]  /*13e30*/  @!P3 LEA R12, P4, R86, R0, 0x1 ;  /* 0x00000000560cb211 */ /* 0x002fc400078808ff */
[C---:B--2---:R-:W-:Y:S02]  /*13e40*/  @!P2 LEA R10, P6, R83.reuse, R0, 0x1 ;  /* 0x00000000530aa211 */ /* 0x044fe400078c08ff */
[----:B------:R-:W-:Y:S02]  /*13e50*/  @!P3 LEA.HI.X R13, R86, R2, R87, 0x1, P4 ;  /* 0x00000002560db211 */ /* 0x000fe400020f0c57 */
[-C--:B------:R-:W-:Y:S02]  /*13e60*/  @!P1 LEA R8, P5, R80, R0.reuse, 0x1 ;  /* 0x0000000050089211 */ /* 0x080fe400078a08ff */
[----:B------:R-:W-:Y:S02]  /*13e70*/  @!P0 LEA R6, P4, R14, R0, 0x1 ;  /* 0x000000000e068211 */ /* 0x000fe400078808ff */
[-C--:B------:R-:W-:Y:S02]  /*13e80*/  @!P2 LEA.HI.X R11, R83, R2.reuse, R84, 0x1, P6 ;  /* 0x00000002530ba211 */ /* 0x080fe400030f0c54 */
[----:B------:R-:W-:-:S02]  /*13e90*/  @!P1 LEA.HI.X R9, R80, R2, R82, 0x1, P5 ;  /* 0x0000000250099211 */ /* 0x000fc400028f0c52 */
[----:B------:R-:W-:Y:S01]  /*13ea0*/  @!P0 LEA.HI.X R7, R14, R2, R15, 0x1, P4 ;  /* 0x000000020e078211 */ /* 0x000fe200020f0c0f */
[----:B---3--:R1:W-:Y:S04]  /*13eb0*/  @!P3 ST.E.128 [R12.64], R28 ;  /* 0x0000001c0c00b985 */ /* 0x0083e8000c101d08 */
[----:B----4-:R1:W-:Y:S04]  /*13ec0*/  @!P2 ST.E.128 [R10.64], R24 ;  /* 0x000000180a00a985 */ /* 0x0103e8000c101d08 */
[----:B------:R1:W-:Y:S04]  /*13ed0*/  @!P1 ST.E.128 [R8.64], R20 ;  /* 0x0000001408009985 */ /* 0x0003e8000c101d08 */
[----:B------:R1:W-:Y:S02]  /*13ee0*/  @!P0 ST.E.128 [R6.64], R16 ;  /* 0x0000001006008985 */ /* 0x0003e4000c101d08 */
.L_x_1297:
[----:B---34-:R-:W-:Y:S05]  /*13ef0*/  BSYNC B0 ;  /* 0x0000000000007941 */ /* 0x018fea0003800000 */
.L_x_1296:
[----:B-1----:R-:W-:Y:S01]  /*13f00*/  IADD3 R6, R4, 0x20, RZ ;  /* 0x0000002004067810 */ /* 0x002fe20007ffe0ff */
[----:B------:R1:W3:Y:S01]  /*13f10*/  SHFL.IDX PT, R2, R3, 0x1, 0x181f ;  /* 0x00381f0003027f89 */ /* 0x0002e200000e0000 */
        /* <DEDUP_REMOVED lines=8> */
[CC--:B----4-:R-:W-:Y:S02]  /*13fa0*/  @!P3 LEA R12, P4, R86.reuse, R0.reuse, 0x1 ;  /* 0x00000000560cb211 */ /* 0x0d0fe400078808ff */
[C---:B--2---:R-:W-:Y:S02]  /*13fb0*/  @!P2 LEA R10, P6, R83.reuse, R0, 0x1 ;  /* 0x00000000530aa211 */ /* 0x044fe400078c08ff */
[----:B---3--:R-:W-:Y:S02]  /*13fc0*/  @!P3 LEA.HI.X R13, R86, R2, R87, 0x1, P4 ;  /* 0x00000002560db211 */ /* 0x008fe400020f0c57 */
        /* <DEDUP_REMOVED lines=9> */
.L_x_1299:
[----:B------:R-:W-:Y:S05]  /*14060*/  BSYNC B0 ;  /* 0x0000000000007941 */ /* 0x000fea0003800000 */
.L_x_1298:
[----:B--2---:R-:W-:Y:S01]  /*14070*/  IADD3 R6, R4, 0x40, RZ ;  /* 0x0000004004067810 */ /* 0x004fe20007ffe0ff */
[----:B---3--:R2:W3:Y:S01]  /*14080*/  SHFL.IDX PT, R2, R3, 0x2, 0x181f ;  /* 0x00581f0003027f89 */ /* 0x0084e200000e0000 */
        /* <DEDUP_REMOVED lines=8> */
[CC--:B----4-:R-:W-:Y:S02]  /*14110*/  @!P3 LEA R12, P4, R86.reuse, R0.reuse, 0x1 ;  /* 0x00000000560cb211 */ /* 0x0d0fe400078808ff */
[C---:B------:R-:W-:Y:S02]  /*14120*/  @!P2 LEA R10, P6, R83.reuse, R0, 0x1 ;  /* 0x00000000530aa211 */ /* 0x040fe400078c08ff */
        /* <DEDUP_REMOVED lines=10> */
.L_x_1301:
[----:B------:R-:W-:Y:S05]  /*141d0*/  BSYNC B0 ;  /* 0x0000000000007941 */ /* 0x000fea0003800000 */
.L_x_1300:
[----:B---3--:R3:W1:Y:S04]  /*141e0*/  SHFL.IDX PT, R2, R3, 0x3, 0x181f ;  /* 0x00781f0003027f89 */ /* 0x00866800000e0000 */
[----:B----4-:R4:W2:Y:S02]  /*141f0*/  SHFL.IDX PT, R0, R5, 0x3, 0x181f ;  /* 0x00781f0005007f89 */ /* 0x0108a400000e0000 */
[----:B-123--:R-:W-:-:S04]  /*14200*/  IADD3 R3, R4, 0x60, RZ ;  /* 0x0000006004037810 */ /* 0x00efc80007ffe0ff */
[----:B------:R-:W-:-:S13]  /*14210*/  ISETP.GE.AND P0, PT, R3, UR4, PT ;  /* 0x0000000403007c0c */ /* 0x000fda000bf06270 */
[----:B------:R-:W-:Y:S05]  /*14220*/  @P0 BRA `(.L_x_1302) ;  /* 0x00000d9000000947 */ /* 0x000fea0003800000 */
[----:B----45:R-:W-:Y:S02]  /*14230*/  ISETP.GE.AND P2, PT, R86, c[0x0][0x3c8], PT ;  /* 0x0000f20056007a0c */ /* 0x030fe40003f46270 */
[----:B------:R-:W-:Y:S02]  /*14240*/  ISETP.GE.AND P1, PT, R83, c[0x0][0x3c8], PT ;  /* 0x0000f20053007a0c */ /* 0x000fe40003f26270 */
[----:B------:R-:W-:-:S09]  /*14250*/  ISETP.GE.AND P0, PT, R80, c[0x0][0x3c8], PT ;  /* 0x0000f20050007a0c */ /* 0x000fd20003f06270 */
[-C--:B------:R-:W-:Y:S02]  /*14260*/  @!P2 LEA R8, P5, R86, R0.reuse, 0x1 ;  /* 0x000000005608a211 */ /* 0x080fe400078a08ff */
[CC--:B------:R-:W-:Y:S02]  /*14270*/  @!P1 LEA R6, P4, R83.reuse, R0.reuse, 0x1 ;  /* 0x0000000053069211 */ /* 0x0c0fe400078808ff */
        /* <DEDUP_REMOVED lines=13> */
.L_x_1294:
[----:B------:R-:W2:Y:S04]  /*14350*/  LDL R0, [R1+0x58] ;  /* 0x0000580001007983 */ /* 0x000ea80000100800 */
[----:B------:R-:W3:Y:S04]  /*14360*/  LDL R14, [R1+0x4c] ;  /* 0x00004c00010e7983 */ /* 0x000ee80000100800 */
[----:B------:R-:W4:Y:S01]  /*14370*/  LDL R13, [R1+0x50] ;  /* 0x00005000010d7983 */ /* 0x000f220000100800 */
[----:B------:R-:W-:Y:S03]  /*14380*/  BSSY B0, `(.L_x_1303) ;  /* 0x0000025000007945 */ /* 0x000fe60003800000 */
[----:B------:R-:W1:Y:S02]  /*14390*/  S2R R12, SR_TID.X ;  /* 0x00000000000c7919 */ /* 0x000e640000002100 */
[----:B-1----:R-:W-:Y:S01]  /*143a0*/  ISETP.GE.AND P0, PT, R12, 0x80, PT ;  /* 0x000000800c00780c */ /* 0x002fe20003f06270 */
[----:B--2---:R-:W-:Y:S01]  /*143b0*/  IMAD.MOV.U32 R11, RZ, RZ, R0 ;  /* 0x000000ffff0b7224 */ /* 0x004fe200078e0000 */
[----:B---3--:R-:W-:-:S02]  /*143c0*/  SHF.R.S32.HI R7, RZ, 0x1f, R14 ;  /* 0x0000001fff077819 */ /* 0x008fc4000001140e */
[----:B----4-:R-:W-:-:S09]  /*143d0*/  SHF.R.S32.HI R8, RZ, 0x1f, R13 ;  /* 0x0000001fff087819 */ /* 0x010fd2000001140d */
        /* <DEDUP_REMOVED lines=31> */
.L_x_1304:
[----:B------:R-:W-:Y:S05]  /*145d0*/  BSYNC B0 ;  /* 0x0000000000007941 */ /* 0x000fea0003800000 */
.L_x_1303:
[----:B------:R-:W2:Y:S01]  /*145e0*/  LDL R2, [R1+0x90] ;  /* 0x0000900001027983 */ /* 0x000ea20000100800 */
[----:B-1----:R-:W-:Y:S01]  /*145f0*/  MOV R0, c[0x0][0x4e8] ;  /* 0x00013a0000007a02 */ /* 0x002fe20000000f00 */
[----:B------:R-:W-:Y:S01]  /*14600*/  IMAD R7, R7, c[0x0][0x3e8], RZ ;  /* 0x0000fa0007077a24 */ /* 0x000fe200078e02ff */
[----:B------:R-:W-:Y:S01]  /*14610*/  SHF.R.S32.HI R9, RZ, 0x1f, R12 ;  /* 0x0000001fff097819 */ /* 0x000fe2000001140c */
[----:B------:R-:W-:Y:S01]  /*14620*/  IMAD R8, R8, c[0x0][0x3f0], RZ ;  /* 0x0000fc0008087a24 */ /* 0x000fe200078e02ff */
[----:B------:R-:W-:Y:S01]  /*14630*/  ISETP.NE.AND P0, PT, R0, 0x1, PT ;  /* 0x000000010000780c */ /* 0x000fe20003f05270 */
[----:B------:R-:W-:Y:S01]  /*14640*/  IMAD R7, R14, c[0x0][0x3ec], R7 ;  /* 0x0000fb000e077a24 */ /* 0x000fe200078e0207 */
[----:B------:R-:W-:Y:S01]  /*14650*/  LEA.HI R9, R9, R12, RZ, 0x3 ;  /* 0x0000000c09097211 */ /* 0x000fe200078f18ff */
[----:B------:R-:W-:-:S03]  /*14660*/  IMAD R8, R13, c[0x0][0x3f4], R8 ;  /* 0x0000fd000d087a24 */ /* 0x000fc600078e0208 */
[----:B------:R-:W-:Y:S02]  /*14670*/  SHF.R.S32.HI R9, RZ, 0x3, R9 ;  /* 0x00000003ff097819 */ /* 0x000fe40000011409 */
[----:B--2---:R-:W-:Y:S01]  /*14680*/  IADD3 R4, R2, R11, RZ ;  /* 0x0000000b02047210 */ /* 0x004fe20007ffe0ff */
[----:B------:R-:W-:-:S03]  /*14690*/  IMAD.WIDE.U32 R2, R14, c[0x0][0x3e8], RZ ;  /* 0x0000fa000e027a25 */ /* 0x000fc600078e00ff */
[----:B------:R-:W-:Y:S01]  /*146a0*/  MOV R0, R4 ;  /* 0x0000000400007202 */ /* 0x000fe20000000f00 */
[----:B------:R-:W-:-:S04]  /*146b0*/  @P0 IMAD.HI.U32 R5, R4, c[0x0][0x4ec], RZ ;  /* 0x00013b0004050a27 */ /* 0x000fc800078e00ff */
[----:B------:R-:W-:Y:S01]  /*146c0*/  IMAD.IADD R3, R3, 0x1, R7 ;  /* 0x0000000103037824 */ /* 0x000fe200078e0207 */
[----:B------:R-:W-:-:S03]  /*146d0*/  @P0 SHF.R.U32.HI R0, RZ, c[0x0][0x4f0], R5 ;  /* 0x00013c00ff000a19 */ /* 0x000fc60000011605 */
[----:B------:R-:W-:Y:S01]  /*146e0*/  IMAD.WIDE.U32 R2, R13, c[0x0][0x3f0], R2 ;  /* 0x0000fc000d027a25 */ /* 0x000fe200078e0002 */
[----:B------:R-:W-:Y:S02]  /*146f0*/  SHF.R.S32.HI R6, RZ, 0x1f, R0 ;  /* 0x0000001fff067819 */ /* 0x000fe40000011400 */
[----:B------:R-:W-:Y:S02]  /*14700*/  IADD3 R5, -R0, RZ, RZ ;  /* 0x000000ff00057210 */ /* 0x000fe40007ffe1ff */
[----:B------:R-:W-:Y:S01]  /*14710*/  IADD3 R3, R3, R8, RZ ;  /* 0x0000000803037210 */ /* 0x000fe20007ffe0ff */
[----:B------:R-:W-:Y:S02]  /*14720*/  IMAD R6, R6, c[0x0][0x3e0], RZ ;  /* 0x0000f80006067a24 */ /* 0x000fe400078e02ff */
[----:B------:R-:W-:Y:S02]  /*14730*/  IMAD R4, R5, c[0x0][0x4e8], R4 ;  /* 0x00013a0005047a24 */ /* 0x000fe400078e0204 */
[----:B------:R-:W-:-:S02]  /*14740*/  IMAD R5, R0, c[0x0][0x3e4], R6 ;  /* 0x0000f90000057a24 */ /* 0x000fc400078e0206 */
[----:B------:R-:W-:Y:S01]  /*14750*/  IMAD.WIDE.U32 R2, R0, c[0x0][0x3e0], R2 ;  /* 0x0000f80000027a25 */ /* 0x000fe200078e0002 */
[----:B------:R-:W-:-:S03]  /*14760*/  SHF.R.S32.HI R0, RZ, 0x1f, R4 ;  /* 0x0000001fff007819 */ /* 0x000fc60000011404 */
[----:B------:R-:W-:Y:S02]  /*14770*/  IMAD.IADD R3, R3, 0x1, R5 ;  /* 0x0000000103037824 */ /* 0x000fe400078e0205 */
[----:B------:R-:W-:Y:S02]  /*14780*/  IMAD R0, R0, c[0x0][0x3d8], RZ ;  /* 0x0000f60000007a24 */ /* 0x000fe400078e02ff */
[----:B------:R-:W-:-:S04]  /*14790*/  IMAD.WIDE.U32 R2, R4, c[0x0][0x3d8], R2 ;  /* 0x0000f60004027a25 */ /* 0x000fc800078e0002 */
[----:B------:R-:W-:Y:S01]  /*147a0*/  IMAD R4, R4, c[0x0][0x3dc], R0 ;  /* 0x0000f70004047a24 */ /* 0x000fe200078e0200 */
[----:B------:R-:W-:-:S04]  /*147b0*/  LEA R5, P0, R2, c[0x0][0x380], 0x1 ;  /* 0x0000e00002057a11 */ /* 0x000fc800078008ff */
[----:B------:R-:W-:Y:S02]  /*147c0*/  IADD3 R3, R3, R4, RZ ;  /* 0x0000000403037210 */ /* 0x000fe40007ffe0ff */
[----:B------:R-:W-:Y:S02]  /*147d0*/  IADD3 R4, R9, R11, RZ ;  /* 0x0000000b09047210 */ /* 0x000fe40007ffe0ff */
[----:B------:R-:W-:Y:S01]  /*147e0*/  LEA.HI.X R3, R2, c[0x0][0x384], R3, 0x1, P0 ;  /* 0x0000e10002037a11 */ /* 0x000fe200000f0c03 */
[----:B------:R-:W-:Y:S05]  /*147f0*/  BRA.DIV ~URZ, `(.L_x_1305) ;  /* 0x00000da27f007947 */ /* 0x000fea000b800000 */
[----:B------:R1:W2:Y:S02]  /*14800*/  SHFL.IDX PT, R2, R3, RZ, 0x181f ;  /* 0x00181fff03027589 */ /* 0x0002a400000e0000 */
.L_x_1329:
[----:B------:R-:W-:Y:S05]  /*14810*/  BRA.DIV ~URZ, `(.L_x_1306) ;  /* 0x00000df27f007947 */ /* 0x000fea000b800000 */
[----:B------:R3:W4:Y:S02]  /*14820*/  SHFL.IDX PT, R0, R5, RZ, 0x181f ;  /* 0x00181fff05007589 */ /* 0x00072400000e0000 */
.L_x_1330:
[----:B------:R-:W-:Y:S01]  /*14830*/  MOV R14, c[0x0][0x4e8] ;  /* 0x00013a00000e7a02 */ /* 0x000fe20000000f00 */
[----:B------:R-:W-:Y:S04]  /*14840*/  BSSY B0, `(.L_x_1307) ;  /* 0x000001b000007945 */ /* 0x000fe80003800000 */
[----:B------:R-:W-:-:S05]  /*14850*/  IMAD R14, R14, c[0x0][0x388], RZ ;  /* 0x0000e2000e0e7a24 */ /* 0x000fca00078e02ff */
        /* <DEDUP_REMOVED lines=25> */
.L_x_1308:
[----:B------:R-:W-:Y:S05]  /*149f0*/  BSYNC B0 ;  /* 0x0000000000007941 */ /* 0x000fea0003800000 */
.L_x_1307:
[----:B------:R-:W-:Y:S05]  /*14a00*/  BRA.DIV ~URZ, `(.L_x_1309) ;  /* 0x00000c627f007947 */ /* 0x000fea000b800000 */
[----:B--2---:R2:W1:Y:S04]  /*14a10*/  SHFL.IDX PT, R2, R3, 0x1, 0x181f ;  /* 0x00381f0003027f89 */ /* 0x00446800000e0000 */
[----:B----4-:R2:W4:Y:S02]  /*14a20*/  SHFL.IDX PT, R0, R5, 0x1, 0x181f ;  /* 0x00381f0005007f89 */ /* 0x01052400000e0000 */
.L_x_1331:
[----:B------:R-:W-:Y:S01]  /*14a30*/  IADD3 R6, R4, 0x20, RZ ;  /* 0x0000002004067810 */ /* 0x000fe20007ffe0ff */
[----:B------:R-:W-:Y:S03]  /*14a40*/  BSSY B0, `(.L_x_1310) ;  /* 0x000001a000007945 */ /* 0x000fe60003800000 */
[----:B------:R-:W-:-:S13]  /*14a50*/  ISETP.GE.AND P0, PT, R6, R14, PT ;  /* 0x0000000e0600720c */ /* 0x000fda0003f06270 */
[----:B------:R-:W-:Y:S05]  /*14a60*/  @P0 BRA `(.L_x_1311) ;  /* 0x0000017000000947 */ /* 0x000fea0003800000 */
[----:B------:R-:W5:Y:S04]  /*14a70*/  LDL.64 R8, [R1+0x38] ;  /* 0x0000380001087983 */ /* 0x000f680000100a00 */
[----:B--2---:R-:W2:Y:S04]  /*14a80*/  LDL R7, [R1+0x44] ;  /* 0x0000440001077983 */ /* 0x004ea80000100800 */
[----:B---3--:R-:W3:Y:S04]  /*14a90*/  LDL R17, [R1+0x40] ;  /* 0x0000400001117983 */ /* 0x008ee80000100800 */
[----:B----4-:R-:W4:Y:S04]  /*14aa0*/  LDL R15, [R1+0x48] ;  /* 0x00004800010f7983 */ /* 0x010f280000100800 */
[----:B------:R-:W4:Y:S04]  /*14ab0*/  LDL R19, [R1+0x64] ;  /* 0x0000640001137983 */ /* 0x000f280000100800 */
[----:B------:R-:W4:Y:S04]  /*14ac0*/  LDL R18, [R1+0x60] ;  /* 0x0000600001127983 */ /* 0x000f280000100800 */
[----:B------:R-:W4:Y:S01]  /*14ad0*/  LDL R16, [R1+0x5c] ;  /* 0x00005c0001107983 */ /* 0x000f220000100800 */
[----:B-----5:R-:W-:-:S02]  /*14ae0*/  ISETP.GE.AND P3, PT, R8, c[0x0][0x3c8], PT ;  /* 0x0000f20008007a0c */ /* 0x020fc40003f66270 */
[----:B--2---:R-:W-:Y:S02]  /*14af0*/  ISETP.GE.AND P2, PT, R7, c[0x0][0x3c8], PT ;  /* 0x0000f20007007a0c */ /* 0x004fe40003f46270 */
[----:B---3--:R-:W-:Y:S02]  /*14b00*/  ISETP.GE.AND P1, PT, R17, c[0x0][0x3c8], PT ;  /* 0x0000f20011007a0c */ /* 0x008fe40003f26270 */
[----:B----4-:R-:W-:-:S07]  /*14b10*/  ISETP.GE.AND P0, PT, R15, c[0x0][0x3c8], PT ;  /* 0x0000f2000f007a0c */ /* 0x010fce0003f06270 */
[CC--:B------:R-:W-:Y:S02]  /*14b20*/  @!P3 LEA R12, P4, R8.reuse, R0.reuse, 0x1 ;  /* 0x00000000080cb211 */ /* 0x0c0fe400078808ff */
[----:B------:R-:W-:Y:S02]  /*14b30*/  @!P2 LEA R10, P6, R7, R0, 0x1 ;  /* 0x00000000070aa211 */ /* 0x000fe400078c08ff */
[----:B-1----:R-:W-:Y:S02]  /*14b40*/  @!P3 LEA.HI.X R13, R8, R2, R9, 0x1, P4 ;  /* 0x00000002080db211 */ /* 0x002fe400020f0c09 */
        /* <DEDUP_REMOVED lines=9> */
.L_x_1311:
[----:B------:R-:W-:Y:S05]  /*14be0*/  BSYNC B0 ;  /* 0x0000000000007941 */ /* 0x000fea0003800000 */
.L_x_1310:
[----:B------:R-:W-:Y:S05]  /*14bf0*/  BRA.DIV ~URZ, `(.L_x_1312) ;  /* 0x00000b327f007947 */ /* 0x000fea000b800000 */
[----:B-1----:R1:W2:Y:S02]  /*14c00*/  SHFL.IDX PT, R2, R3, 0x2, 0x181f ;  /* 0x00581f0003027f89 */ /* 0x0022a400000e0000 */
.L_x_1332:
[----:B------:R-:W-:Y:S05]  /*14c10*/  BRA.DIV ~URZ, `(.L_x_1313) ;  /* 0x00000b827f007947 */ /* 0x000fea000b800000 */
[----:B----4-:R4:W1:Y:S02]  /*14c20*/  SHFL.IDX PT, R0, R5, 0x2, 0x181f ;  /* 0x00581f0005007f89 */ /* 0x01086400000e0000 */
.L_x_1333:
        /* <DEDUP_REMOVED lines=27> */
.L_x_1315:
[----:B------:R-:W-:Y:S05]  /*14de0*/  BSYNC B0 ;  /* 0x0000000000007941 */ /* 0x000fea0003800000 */
.L_x_1314:
[----:B------:R-:W-:Y:S05]  /*14df0*/  BRA.DIV ~URZ, `(.L_x_1316) ;  /* 0x00000a027f007947 */ /* 0x000fea000b800000 */
[----:B--2---:R2:W3:Y:S04]  /*14e00*/  SHFL.IDX PT, R2, R3, 0x3, 0x181f ;  /* 0x00781f0003027f89 */ /* 0x0044e800000e0000 */
[----:B-1----:R2:W1:Y:S02]  /*14e10*/  SHFL.IDX PT, R0, R5, 0x3, 0x181f ;  /* 0x00781f0005007f89 */ /* 0x00246400000e0000 */
.L_x_1334:
[----:B------:R-:W-:-:S04]  /*14e20*/  IADD3 R4, R4, 0x60, RZ ;  /* 0x0000006004047810 */ /* 0x000fc80007ffe0ff */
[----:B------:R-:W-:-:S13]  /*14e30*/  ISETP.GE.AND P0, PT, R4, R14, PT ;  /* 0x0000000e0400720c */ /* 0x000fda0003f06270 */
[----:B------:R-:W-:Y:S05]  /*14e40*/  @P0 BRA `(.L_x_1302) ;  /* 0x0000017000000947 */ /* 0x000fea0003800000 */
[----:B------:R-:W5:Y:S04]  /*14e50*/  LDL.64 R6, [R1+0x38] ;  /* 0x0000380001067983 */ /* 0x000f680000100a00 */
[----:B--234-:R-:W2:Y:S04]  /*14e60*/  LDL R5, [R1+0x44] ;  /* 0x0000440001057983 */ /* 0x01cea80000100800 */
[----:B------:R-:W3:Y:S04]  /*14e70*/  LDL R13, [R1+0x40] ;  /* 0x00004000010d7983 */ /* 0x000ee80000100800 */
[----:B------:R-:W4:Y:S04]  /*14e80*/  LDL R3, [R1+0x48] ;  /* 0x0000480001037983 */ /* 0x000f280000100800 */
[----:B------:R-:W4:Y:S04]  /*14e90*/  LDL R16, [R1+0x64] ;  /* 0x0000640001107983 */ /* 0x000f280000100800 */
[----:B------:R-:W4:Y:S04]  /*14ea0*/  LDL R15, [R1+0x60] ;  /* 0x00006000010f7983 */ /* 0x000f280000100800 */
[----:B------:R-:W4:Y:S01]  /*14eb0*/  LDL R12, [R1+0x5c] ;  /* 0x00005c00010c7983 */ /* 0x000f220000100800 */
[----:B-----5:R-:W-:-:S02]  /*14ec0*/  ISETP.GE.AND P3, PT, R6, c[0x0][0x3c8], PT ;  /* 0x0000f20006007a0c */ /* 0x020fc40003f66270 */
[----:B--2---:R-:W-:Y:S02]  /*14ed0*/  ISETP.GE.AND P2, PT, R5, c[0x0][0x3c8], PT ;  /* 0x0000f20005007a0c */ /* 0x004fe40003f46270 */
[----:B---3--:R-:W-:Y:S02]  /*14ee0*/  ISETP.GE.AND P1, PT, R13, c[0x0][0x3c8], PT ;  /* 0x0000f2000d007a0c */ /* 0x008fe40003f26270 */
[----:B----4-:R-:W-:-:S07]  /*14ef0*/  ISETP.GE.AND P0, PT, R3, c[0x0][0x3c8], PT ;  /* 0x0000f20003007a0c */ /* 0x010fce0003f06270 */
        /* <DEDUP_REMOVED lines=12> */
.L_x_1302:
[----:B----4-:R-:W-:Y:S05]  /*14fc0*/  BSYNC B1 ;  /* 0x0000000000017941 */ /* 0x010fea0003800000 */
.L_x_1293:
[----:B------:R-:W-:-:S13]  /*14fd0*/  ISETP.NE.AND P0, PT, RZ, UR6, PT ;  /* 0x00000006ff007c0c */ /* 0x000fda000bf05270 */
[----:B------:R-:W-:Y:S01]  /*14fe0*/  @P0 WARPSYNC 0xffffffff ;  /* 0xffffffff00000948 */ /* 0x000fe20003800000 */
[----:B------:R-:W-:Y:S06]  /*14ff0*/  @P0 BAR.SYNC.DEFER_BLOCKING 0x5, 0x100 ;  /* 0x0144000000000b1d */ /* 0x000fec0000010000 */
[----:B-1----:R-:W1:Y:S04]  /*15000*/  @P0 LDS R0, [0x28100] ;  /* 0x02810000ff000984 */ /* 0x002e680000000800 */
[----:B-1----:R1:W-:Y:S04]  /*15010*/  @P0 STL [R1+0x68], R0 ;  /* 0x0000680001000387 */ /* 0x0023e80000100800 */
[----:B------:R-:W-:Y:S06]  /*15020*/  @P0 BAR.ARV 0x4, 0x100 ;  /* 0x0104000000000b1d */ /* 0x000fec0000002000 */
[----:B------:R-:W-:Y:S05]  /*15030*/  @P0 BRA `(.L_x_1317) ;  /* 0x0000009000000947 */ /* 0x000fea0003800000 */
[----:B------:R-:W-:Y:S05]  /*15040*/  BRA.DIV ~URZ, `(.L_x_1318) ;  /* 0x000008727f007947 */ /* 0x000fea000b800000 */
[----:B-1----:R1:W4:Y:S02]  /*15050*/  SHFL.IDX PT, R0, R81, RZ, 0x1f ;  /* 0x00001fff51007589 */ /* 0x00232400000e0000 */
.L_x_1335:
[----:B---3--:R-:W3:Y:S01]  /*15060*/  S2R R2, SR_TID.X ;  /* 0x0000000000027919 */ /* 0x008ee20000002100 */
[----:B------:R-:W-:Y:S03]  /*15070*/  WARPSYNC 0xffffffff ;  /* 0xffffffff00007948 */ /* 0x000fe60003800000 */
[----:B------:R-:W-:Y:S06]  /*15080*/  BAR.SYNC.DEFER_BLOCKING 0x4, 0x100 ;  /* 0x0104000000007b1d */ /* 0x000fec0000010000 */
[----:B----4-:R4:W-:Y:S01]  /*15090*/  STL [R1+0x68], R0 ;  /* 0x0000680001007387 */ /* 0x0109e20000100800 */
[----:B---3--:R-:W-:-:S13]  /*150a0*/  LOP3.LUT P0, RZ, R2, 0xff, RZ, 0xc0, !PT ;  /* 0x000000ff02ff7812 */ /* 0x008fda000780c0ff */
[----:B------:R4:W-:Y:S04]  /*150b0*/  @!P0 STS [0x28100], R81 ;  /* 0x02810051ff008388 */ /* 0x0009e80000000800 */
[----:B------:R-:W-:Y:S06]  /*150c0*/  BAR.ARV 0x5, 0x100 ;  /* 0x0144000000007b1d */ /* 0x000fec0000002000 */
.L_x_1317:
[----:B-1--4-:R-:W4:Y:S02]  /*150d0*/  LDL R0, [R1+0x68] ;  /* 0x0000680001007983 */ /* 0x012f240000100800 */
[----:B----4-:R-:W-:-:S13]  /*150e0*/  ISETP.GE.AND P0, PT, R0, c[0x0][0x538], PT ;  /* 0x00014e0000007a0c */ /* 0x010fda0003f06270 */
[----:B--23-5:R-:W-:Y:S01]  /*150f0*/  @P0 CALL.REL.NOINC `(.L_x_1319) ;  /* 0x0000001000000944 */ /* 0x02cfe20003c00000 */
[----:B------:R-:W-:Y:S05]  /*15100*/  BRA `(.L_x_1320) ;  /* 0xfffeb9e000007947 */ /* 0x000fea000383ffff */
.L_x_1319:
[----:B------:R-:W-:Y:S05]  /*15110*/  EXIT ;  /* 0x000000000000794d */ /* 0x000fea0003800000 */
.L_x_1271:
[----:B------:R-:W-:Y:S01]  /*15120*/  IMAD.MOV.U32 R9, RZ, RZ, R12 ;  /* 0x000000ffff097224 */ /* 0x000fe200078e000c */
[----:B--2---:R-:W-:Y:S01]  /*15130*/  MOV R6, RZ ;  /* 0x000000ff00067202 */ /* 0x004fe20000000f00 */
[----:B------:R-:W-:Y:S01]  /*15140*/  IMAD.MOV.U32 R0, RZ, RZ, 0x181f ;  /* 0x0000181fff007424 */ /* 0x000fe200078e00ff */
[----:B------:R-:W-:Y:S02]  /*15150*/  MOV R7, 0x15170 ;  /* 0x0001517000077802 */ /* 0x000fe40000000f00 */
[----:B------:R-:W-:Y:S05]  /*15160*/  CALL.REL.NOINC `($__internal_5_$__cuda_sm70_shflsync_idx_p) ;  /* 0x000007f000007944 */ /* 0x000fea0003c00000 */
[----:B------:R-:W-:Y:S01]  /*15170*/  MOV R2, R0 ;  /* 0x0000000000027202 */ /* 0x000fe20000000f00 */
[----:B------:R-:W-:Y:S05]  /*15180*/  BRA `(.L_x_1321) ;  /* 0xfffec94000007947 */ /* 0x000fea000383ffff */
.L_x_1272:
[----:B------:R-:W-:Y:S01]  /*15190*/  IMAD.MOV.U32 R9, RZ, RZ, R14 ;  /* 0x000000ffff097224 */ /* 0x000fe200078e000e */
[----:B--2---:R-:W-:Y:S01]  /*151a0*/  MOV R6, RZ ;  /* 0x000000ff00067202 */ /* 0x004fe20000000f00 */
[----:B------:R-:W-:Y:S01]  /*151b0*/  IMAD.MOV.U32 R0, RZ, RZ, 0x181f ;  /* 0x0000181fff007424 */ /* 0x000fe200078e00ff */
[----:B------:R-:W-:Y:S02]  /*151c0*/  MOV R7, 0x151e0 ;  /* 0x000151e000077802 */ /* 0x000fe40000000f00 */
[----:B-1-3--:R-:W-:Y:S05]  /*151d0*/  CALL.REL.NOINC `($__internal_5_$__cuda_sm70_shflsync_idx_p) ;  /* 0x0000078000007944 */ /* 0x00afea0003c00000 */
[----:B------:R-:W-:Y:S05]  /*151e0*/  BRA `(.L_x_1322) ;  /* 0xfffec90000007947 */ /* 0x000fea000383ffff */
.L_x_1275:
[----:B--2---:R-:W-:Y:S01]  /*151f0*/  IMAD.MOV.U32 R9, RZ, RZ, R12 ;  /* 0x000000ffff097224 */ /* 0x004fe200078e000c */
[----:B------:R-:W-:Y:S01]  /*15200*/  MOV R6, 0x1 ;  /* 0x0000000100067802 */ /* 0x000fe20000000f00 */
[----:B----4-:R-:W-:Y:S01]  /*15210*/  IMAD.MOV.U32 R0, RZ, RZ, 0x181f ;  /* 0x0000181fff007424 */ /* 0x010fe200078e00ff */
[----:B------:R-:W-:-:S02]  /*15220*/  MOV R7, 0x15240 ;  /* 0x0001524000077802 */ /* 0x000fc40000000f00 */
[----:B-1-3--:R-:W-:Y:S05]  /*15230*/  CALL.REL.NOINC `($__internal_5_$__cuda_sm70_shflsync_idx_p) ;  /* 0x0000072000007944 */ /* 0x00afea0003c00000 */
[----:B------:R-:W-:Y:S01]  /*15240*/  IMAD.MOV.U32 R2, RZ, RZ, R0 ;  /* 0x000000ffff027224 */ /* 0x000fe200078e0000 */
[----:B------:R-:W-:Y:S01]  /*15250*/  MOV R6, 0x1 ;  /* 0x0000000100067802 */ /* 0x000fe20000000f00 */
[----:B------:R-:W-:Y:S01]  /*15260*/  IMAD.MOV.U32 R9, RZ, RZ, R14 ;  /* 0x000000ffff097224 */ /* 0x000fe200078e000e */
[----:B------:R-:W-:-:S02]  /*15270*/  MOV R0, 0x181f ;  /* 0x0000181f00007802 */ /* 0x000fc40000000f00 */
[----:B------:R-:W-:Y:S02]  /*15280*/  MOV R7, 0x152a0 ;  /* 0x000152a000077802 */ /* 0x000fe40000000f00 */
[----:B------:R-:W-:Y:S05]  /*15290*/  CALL.REL.NOINC `($__internal_5_$__cuda_sm70_shflsync_idx_p) ;  /* 0x000006c000007944 */ /* 0x000fea0003c00000 */
[----:B------:R-:W-:Y:S05]  /*152a0*/  BRA `(.L_x_1323) ;  /* 0xfffeca4000007947 */ /* 0x000fea000383ffff */
.L_x_1278:
[----:B-1----:R-:W-:Y:S01]  /*152b0*/  IMAD.MOV.U32 R9, RZ, RZ, R12 ;  /* 0x000000ffff097224 */ /* 0x002fe200078e000c */
[----:B------:R-:W-:Y:S01]  /*152c0*/  MOV R6, 0x2 ;  /* 0x0000000200067802 */ /* 0x000fe20000000f00 */
[----:B----4-:R-:W-:Y:S01]  /*152d0*/  IMAD.MOV.U32 R0, RZ, RZ, 0x181f ;  /* 0x0000181fff007424 */ /* 0x010fe200078e00ff */
[----:B------:R-:W-:Y:S02]  /*152e0*/  MOV R7, 0x15300 ;  /* 0x0001530000077802 */ /* 0x000fe40000000f00 */
[----:B---3--:R-:W-:Y:S05]  /*152f0*/  CALL.REL.NOINC `($__internal_5_$__cuda_sm70_shflsync_idx_p) ;  /* 0x0000066000007944 */ /* 0x008fea0003c00000 */
[----:B------:R-:W-:Y:S01]  /*15300*/  MOV R2, R0 ;  /* 0x0000000000027202 */ /* 0x000fe20000000f00 */
[----:B------:R-:W-:Y:S05]  /*15310*/  BRA `(.L_x_1324) ;  /* 0xfffecbb000007947 */ /* 0x000fea000383ffff */
.L_x_1279:
[----:B------:R-:W-:Y:S01]  /*15320*/  IMAD.MOV.U32 R9, RZ, RZ, R14 ;  /* 0x000000ffff097224 */ /* 0x000fe200078e000e */
[----:B------:R-:W-:Y:S01]  /*15330*/  MOV R6, 0x2 ;  /* 0x0000000200067802 */ /* 0x000fe20000000f00 */
[----:B----4-:R-:W-:Y:S01]  /*15340*/  IMAD.MOV.U32 R0, RZ, RZ, 0x181f ;  /* 0x0000181fff007424 */ /* 0x010fe200078e00ff */
[----:B------:R-:W-:Y:S02]  /*15350*/  MOV R7, 0x15370 ;  /* 0x0001537000077802 */ /* 0x000fe40000000f00 */
[----:B-123--:R-:W-:Y:S05]  /*15360*/  CALL.REL.NOINC `($__internal_5_$__cuda_sm70_shflsync_idx_p) ;  /* 0x000005f000007944 */ /* 0x00efea0003c00000 */
[----:B------:R-:W-:Y:S05]  /*15370*/  BRA `(.L_x_1325) ;  /* 0xfffecb7000007947 */ /* 0x000fea000383ffff */
.L_x_1282:
[----:B-1----:R-:W-:Y:S01]  /*15380*/  IMAD.MOV.U32 R9, RZ, RZ, R12 ;  /* 0x000000ffff097224 */ /* 0x002fe200078e000c */
[----:B------:R-:W-:Y:S01]  /*15390*/  MOV R6, 0x3 ;  /* 0x0000000300067802 */ /* 0x000fe20000000f00 */
[----:B------:R-:W-:Y:S01]  /*153a0*/  IMAD.MOV.U32 R0, RZ, RZ, 0x181f ;  /* 0x0000181fff007424 */ /* 0x000fe200078e00ff */
[----:B------:R-:W-:-:S02]  /*153b0*/  MOV R7, 0x153d0 ;  /* 0x000153d000077802 */ /* 0x000fc40000000f00 */
[----:B--234-:R-:W-:Y:S05]  /*153c0*/  CALL.REL.NOINC `($__internal_5_$__cuda_sm70_shflsync_idx_p) ;  /* 0x0000059000007944 */ /* 0x01cfea0003c00000 */
[----:B------:R-:W-:Y:S01]  /*153d0*/  IMAD.MOV.U32 R2, RZ, RZ, R0 ;  /* 0x000000ffff027224 */ /* 0x000fe200078e0000 */
[----:B------:R-:W-:Y:S01]  /*153e0*/  MOV R6, 0x3 ;  /* 0x0000000300067802 */ /* 0x000fe20000000f00 */
[----:B------:R-:W-:Y:S01]  /*153f0*/  IMAD.MOV.U32 R9, RZ, RZ, R14 ;  /* 0x000000ffff097224 */ /* 0x000fe200078e000e */
[----:B------:R-:W-:-:S02]  /*15400*/  MOV R0, 0x181f ;  /* 0x0000181f00007802 */ /* 0x000fc40000000f00 */
[----:B------:R-:W-:Y:S02]  /*15410*/  MOV R7, 0x15430 ;  /* 0x0001543000077802 */ /* 0x000fe40000000f00 */
[----:B------:R-:W-:Y:S05]  /*15420*/  CALL.REL.NOINC `($__internal_5_$__cuda_sm70_shflsync_idx_p) ;  /* 0x0000053000007944 */ /* 0x000fea0003c00000 */
[----:B------:R-:W-:Y:S05]  /*15430*/  BRA `(.L_x_1326) ;  /* 0xfffecca000007947 */ /* 0x000fea000383ffff */
.L_x_1289:
[----:B-1----:R1:W5:Y:S01]  /*15440*/  LDL R0, [R1+0x10] ;  /* 0x0000100001007983 */ /* 0x0023620000100800 */
[----:B------:R-:W-:Y:S02]  /*15450*/  MOV R3, 0x2 ;  /* 0x0000000200037802 */ /* 0x000fe40000000f00 */
[----:B------:R-:W-:Y:S02]  /*15460*/  MOV R2, 0x15480 ;  /* 0x0001548000027802 */ /* 0x000fe40000000f00 */
[----:B-1---5:R-:W-:Y:S05]  /*15470*/  CALL.REL.NOINC `($__internal_4_$__cuda_sm70_shflsync_bfly_p) ;  /* 0x000004a000007944 */ /* 0x022fea0003c00000 */
[----:B------:R-:W-:Y:S01]  /*15480*/  MOV R4, R5 ;  /* 0x0000000500047202 */ /* 0x000fe20000000f00 */
[----:B------:R-:W-:Y:S05]  /*15490*/  BRA `(.L_x_1327) ;  /* 0xffffcdb000007947 */ /* 0x000fea000383ffff */
.L_x_1290:
[----:B------:R-:W-:Y:S01]  /*154a0*/  IMAD.MOV.U32 R0, RZ, RZ, R4 ;  /* 0x000000ffff007224 */ /* 0x000fe200078e0004 */
[----:B------:R-:W-:Y:S02]  /*154b0*/  MOV R3, 0x1 ;  /* 0x0000000100037802 */ /* 0x000fe40000000f00 */
[----:B------:R-:W-:Y:S02]  /*154c0*/  MOV R2, 0x154e0 ;  /* 0x000154e000027802 */ /* 0x000fe40000000f00 */
[----:B-----5:R-:W-:Y:S05]  /*154d0*/  CALL.REL.NOINC `($__internal_4_$__cuda_sm70_shflsync_bfly_p) ;  /* 0x0000044000007944 */ /* 0x020fea0003c00000 */
[----:B------:R1:W5:Y:S01]  /*154e0*/  LDL R0, [R1+0x18] ;  /* 0x0000180001007983 */ /* 0x0003620000100800 */
[----:B------:R-:W-:Y:S01]  /*154f0*/  FADD.FTZ R4, R4, R5 ;  /* 0x0000000504047221 */ /* 0x000fe20000010000 */
[----:B------:R-:W-:Y:S02]  /*15500*/  MOV R3, 0x2 ;  /* 0x0000000200037802 */ /* 0x000fe40000000f00 */
[----:B------:R-:W-:-:S02]  /*15510*/  MOV R2, 0x15530 ;  /* 0x0001553000027802 */ /* 0x000fc40000000f00 */
[----:B-1---5:R-:W-:Y:S05]  /*15520*/  CALL.REL.NOINC `($__internal_4_$__cuda_sm70_shflsync_bfly_p) ;  /* 0x000003f000007944 */ /* 0x022fea0003c00000 */
[----:B------:R-:W2:Y:S01]  /*15530*/  LDL.LU R0, [R1+0x18] ;  /* 0x0000180001007983 */ /* 0x000ea20000300800 */
[----:B------:R-:W-:-:S02]  /*15540*/  MOV R3, 0x1 ;  /* 0x0000000100037802 */ /* 0x000fc40000000f00 */
[----:B------:R-:W-:Y:S01]  /*15550*/  MOV R2, 0x15580 ;  /* 0x0001558000027802 */ /* 0x000fe20000000f00 */
[----:B--2---:R-:W-:Y:S02]  /*15560*/  FADD.FTZ R0, R0, R5 ;  /* 0x0000000500007221 */ /* 0x004fe40000010000 */
[----:B------:R-:W-:Y:S05]  /*15570*/  CALL.REL.NOINC `($__internal_4_$__cuda_sm70_shflsync_bfly_p) ;  /* 0x000003a000007944 */ /* 0x000fea0003c00000 */
[----:B------:R-:W-:Y:S01]  /*15580*/  MOV R3, R5 ;  /* 0x0000000500037202 */ /* 0x000fe20000000f00 */
[----:B------:R-:W-:Y:S05]  /*15590*/  BRA `(.L_x_1328) ;  /* 0xffffcd4000007947 */ /* 0x000fea000383ffff */
.L_x_1305:
[----:B------:R-:W-:Y:S01]  /*155a0*/  IMAD.MOV.U32 R9, RZ, RZ, R3 ;  /* 0x000000ffff097224 */ /* 0x000fe200078e0003 */
[----:B------:R-:W-:Y:S01]  /*155b0*/  MOV R6, RZ ;  /* 0x000000ff00067202 */ /* 0x000fe20000000f00 */
[----:B------:R-:W-:Y:S01]  /*155c0*/  IMAD.MOV.U32 R0, RZ, RZ, 0x181f ;  /* 0x0000181fff007424 */ /* 0x000fe200078e00ff */
[----:B------:R-:W-:Y:S02]  /*155d0*/  MOV R7, 0x155f0 ;  /* 0x000155f000077802 */ /* 0x000fe40000000f00 */
[----:B------:R-:W-:Y:S05]  /*155e0*/  CALL.REL.NOINC `($__internal_5_$__cuda_sm70_shflsync_idx_p) ;  /* 0x0000037000007944 */ /* 0x000fea0003c00000 */
[----:B------:R-:W-:Y:S01]  /*155f0*/  MOV R2, R0 ;  /* 0x0000000000027202 */ /* 0x000fe20000000f00 */
[----:B------:R-:W-:Y:S05]  /*15600*/  BRA `(.L_x_1329) ;  /* 0xfffff20000007947 */ /* 0x000fea000383ffff */
.L_x_1306:
[----:B------:R-:W-:Y:S01]  /*15610*/  IMAD.MOV.U32 R9, RZ, RZ, R5 ;  /* 0x000000ffff097224 */ /* 0x000fe200078e0005 */
[----:B------:R-:W-:Y:S01]  /*15620*/  MOV R6, RZ ;  /* 0x000000ff00067202 */ /* 0x000fe20000000f00 */
[----:B------:R-:W-:Y:S01]  /*15630*/  IMAD.MOV.U32 R0, RZ, RZ, 0x181f ;  /* 0x0000181fff007424 */ /* 0x000fe200078e00ff */
[----:B------:R-:W-:Y:S02]  /*15640*/  MOV R7, 0x15660 ;  /* 0x0001566000077802 */ /* 0x000fe40000000f00 */
[----:B-12---:R-:W-:Y:S05]  /*15650*/  CALL.REL.NOINC `($__internal_5_$__cuda_sm70_shflsync_idx_p) ;  /* 0x0000030000007944 */ /* 0x006fea0003c00000 */
[----:B------:R-:W-:Y:S05]  /*15660*/  BRA `(.L_x_1330) ;  /* 0xfffff1c000007947 */ /* 0x000fea000383ffff */
.L_x_1309:
        /* <DEDUP_REMOVED lines=12> */
.L_x_1312:
[----:B-1----:R-:W-:Y:S01]  /*15730*/  IMAD.MOV.U32 R9, RZ, RZ, R3 ;  /* 0x000000ffff097224 */ /* 0x002fe200078e0003 */
[----:B------:R-:W-:Y:S01]  /*15740*/  MOV R6, 0x2 ;  /* 0x0000000200067802 */ /* 0x000fe20000000f00 */
[----:B----4-:R-:W-:Y:S01]  /*15750*/  IMAD.MOV.U32 R0, RZ, RZ, 0x181f ;  /* 0x0000181fff007424 */ /* 0x010fe200078e00ff */
[----:B------:R-:W-:Y:S02]  /*15760*/  MOV R7, 0x15780 ;  /* 0x0001578000077802 */ /* 0x000fe40000000f00 */
[----:B--23--:R-:W-:Y:S05]  /*15770*/  CALL.REL.NOINC `($__internal_5_$__cuda_sm70_shflsync_idx_p) ;  /* 0x000001e000007944 */ /* 0x00cfea0003c00000 */
[----:B------:R-:W-:Y:S01]  /*15780*/  MOV R2, R0 ;  /* 0x0000000000027202 */ /* 0x000fe20000000f00 */
[----:B------:R-:W-:Y:S05]  /*15790*/  BRA `(.L_x_1332) ;  /* 0xfffff47000007947 */ /* 0x000fea000383ffff */
.L_x_1313:
[----:B------:R-:W-:Y:S01]  /*157a0*/  IMAD.MOV.U32 R9, RZ, RZ, R5 ;  /* 0x000000ffff097224 */ /* 0x000fe200078e0005 */
[----:B------:R-:W-:Y:S01]  /*157b0*/  MOV R6, 0x2 ;  /* 0x0000000200067802 */ /* 0x000fe20000000f00 */
[----:B----4-:R-:W-:Y:S01]  /*157c0*/  IMAD.MOV.U32 R0, RZ, RZ, 0x181f ;  /* 0x0000181fff007424 */ /* 0x010fe200078e00ff */
[----:B------:R-:W-:Y:S02]  /*157d0*/  MOV R7, 0x157f0 ;  /* 0x000157f000077802 */ /* 0x000fe40000000f00 */
[----:B-123--:R-:W-:Y:S05]  /*157e0*/  CALL.REL.NOINC `($__internal_5_$__cuda_sm70_shflsync_idx_p) ;  /* 0x0000017000007944 */ /* 0x00efea0003c00000 */
[----:B------:R-:W-:Y:S05]  /*157f0*/  BRA `(.L_x_1333) ;  /* 0xfffff43000007947 */ /* 0x000fea000383ffff */
.L_x_1316:
        /* <DEDUP_REMOVED lines=12> */
.L_x_1318:
[----:B------:R-:W-:Y:S01]  /*158c0*/  IMAD.MOV.U32 R9, RZ, RZ, R81 ;  /* 0x000000ffff097224 */ /* 0x000fe200078e0051 */
[----:B------:R-:W-:Y:S01]  /*158d0*/  MOV R6, RZ ;  /* 0x000000ff00067202 */ /* 0x000fe20000000f00 */
[----:B-1----:R-:W-:Y:S01]  /*158e0*/  IMAD.MOV.U32 R0, RZ, RZ, 0x1f ;  /* 0x0000001fff007424 */ /* 0x002fe200078e00ff */
[----:B------:R-:W-:Y:S02]  /*158f0*/  MOV R7, 0x15910 ;  /* 0x0001591000077802 */ /* 0x000fe40000000f00 */
[----:B--23-5:R-:W-:Y:S05]  /*15900*/  CALL.REL.NOINC `($__internal_5_$__cuda_sm70_shflsync_idx_p) ;  /* 0x0000005000007944 */ /* 0x02cfea0003c00000 */
[----:B------:R-:W-:Y:S05]  /*15910*/  BRA `(.L_x_1335) ;  /* 0xfffff74000007947 */ /* 0x000fea000383ffff */
        .weak           $__internal_4_$__cuda_sm70_shflsync_bfly_p
        .type           $__internal_4_$__cuda_sm70_shflsync_bfly_p,@function
        .size           $__internal_4_$__cuda_sm70_shflsync_bfly_p,($__internal_5_$__cuda_sm70_shflsync_idx_p - $__internal_4_$__cuda_sm70_shflsync_bfly_p)
$__internal_4_$__cuda_sm70_shflsync_bfly_p:
[----:B------:R-:W-:Y:S04]  /*15920*/  WARPSYNC R6 ;  /* 0x0000000600007348 */ /* 0x000fe80003800000 */
[----:B------:R1:W2:Y:S02]  /*15930*/  SHFL.BFLY PT, R5, R0, R3, R7 ;  /* 0x0c00000300057389 */ /* 0x0002a400000e0007 */
[----:B-1----:R-:W-:-:S04]  /*15940*/  MOV R3, 0x0 ;  /* 0x0000000000037802 */ /* 0x002fc80000000f00 */
[----:B--2---:R-:W-:Y:S05]  /*15950*/  RET.REL.NODEC R2 `(_ZN7cutlass13device_kernelIN5flash19enable_sm80_to_sm89INS1_16FlashAttnFwdSm80INS1_25CollectiveMainloopFwdSm80ILi8ELi1ELb0EN4cute5tupleIJNS5_1CILi128EEENS7_ILi96EEENS7_ILi256EEEEEELi256ENS_6half_tEfNS_4arch4Sm80ELb1ELb0ELb1ELb0ELb0ELb0ELb1ELb0EEENS1_21CollectiveEpilogueFwdINS6_IJS8_SA_S9_EEENS6_IJNS7_ILi1EEESI_SI_EEESC_SE_Li256ELb0ELb1ELb0ELb0EEENS1_30DynamicPersistentTileSchedulerILi256ELi256ELb0ELb1ELb0EEEEEEEEEvNT_6ParamsE) ;  /* 0xfffea6a002007950 */ /* 0x004fea0003c3ffff */
        .weak           $__internal_5_$__cuda_sm70_shflsync_idx_p
        .type           $__internal_5_$__cuda_sm70_shflsync_idx_p,@function
        .size           $__internal_5_$__cuda_sm70_shflsync_idx_p,(.L_x_1548 - $__internal_5_$__cuda_sm70_shflsync_idx_p)
$__internal_5_$__cuda_sm70_shflsync_idx_p:
[----:B------:R-:W-:-:S04]  /*15960*/  MOV R8, 0xffffffff ;  /* 0xffffffff00087802 */ /* 0x000fc80000000f00 */
[----:B------:R-:W-:Y:S04]  /*15970*/  WARPSYNC R8 ;  /* 0x0000000800007348 */ /* 0x000fe80003800000 */
[----:B------:R1:W2:Y:S02]  /*15980*/  SHFL.IDX PT, R0, R9, R6, R0 ;  /* 0x0000000609007389 */ /* 0x0002a400000e0000 */
[----:B-1----:R-:W-:Y:S02]  /*15990*/  MOV R6, R7 ;  /* 0x0000000700067202 */ /* 0x002fe40000000f00 */
[----:B------:R-:W-:-:S04]  /*159a0*/  MOV R7, 0x0 ;  /* 0x0000000000077802 */ /* 0x000fc80000000f00 */
[----:B--2---:R-:W-:Y:S05]  /*159b0*/  RET.REL.NODEC R6 `(_ZN7cutlass13device_kernelIN5flash19enable_sm80_to_sm89INS1_16FlashAttnFwdSm80INS1_25CollectiveMainloopFwdSm80ILi8ELi1ELb0EN4cute5tupleIJNS5_1CILi128EEENS7_ILi96EEENS7_ILi256EEEEEELi256ENS_6half_tEfNS_4arch4Sm80ELb1ELb0ELb1ELb0ELb0ELb0ELb1ELb0EEENS1_21CollectiveEpilogueFwdINS6_IJS8_SA_S9_EEENS6_IJNS7_ILi1EEESI_SI_EEESC_SE_Li256ELb0ELb1ELb0ELb0EEENS1_30DynamicPersistentTileSchedulerILi256ELi256ELb0ELb1ELb0EEEEEEEEEvNT_6ParamsE) ;  /* 0xfffea64006007950 */ /* 0x004fea0003c3ffff */
.L_x_1336:
        /* <DEDUP_REMOVED lines=12> */
.L_x_1548:


//--------------------- .text._ZN7cutlass13device_kernelIN5flash19enable_sm80_to_sm89INS1_16FlashAttnFwdSm80INS1_25CollectiveMainloopFwdSm80ILi8ELi1ELb0EN4cute5tupleIJNS5_1CILi128EEENS7_ILi96EEENS7_ILi256EEEEEELi256ENS_6half_tEfNS_4arch4Sm80ELb1ELb0ELb1ELb1ELb0ELb0ELb1ELb0EEENS1_21CollectiveEpilogueFwdINS6_IJS8_SA_S9_EEENS6_IJNS7_ILi1EEESI_SI_EEESC_SE_Li256ELb1ELb1ELb0ELb0EEENS1_19SingleTileSchedulerILb1ELb0ELb1ELi128EEEEEEEEEvNT_6ParamsE --------------------------
	.section	.text._ZN7cutlass13device_kernelIN5flash19enable_sm80_to_sm89INS1_16FlashAttnFwdSm80INS1_25CollectiveMainloopFwdSm80ILi8ELi1ELb0EN4cute5tupleIJNS5_1CILi128EEENS7_ILi96EEENS7_ILi256EEEEEELi256ENS_6half_tEfNS_4arch4Sm80ELb1ELb0ELb1ELb1ELb0ELb0ELb1ELb0EEENS1_21CollectiveEpilogueFwdINS6_IJS8_SA_S9_EEENS6_IJNS7_ILi1EEESI_SI_EEESC_SE_Li256ELb1ELb1ELb0ELb0EEENS1_19SingleTileSchedulerILb1ELb0ELb1ELi128EEEEEEEEEvNT_6ParamsE,"ax",@progbits
	.sectioninfo	@"SHI_REGISTERS=255"
	.align	128
.text._ZN7cutlass13device_kernelIN5flash19enable_sm80_to_sm89INS1_16FlashAttnFwdSm80INS1_25CollectiveMainloopFwdSm80ILi8ELi1ELb0EN4cute5tupleIJNS5_1CILi128EEENS7_ILi96EEENS7_ILi256EEEEEELi256ENS_6half_tEfNS_4arch4Sm80ELb1ELb0ELb1ELb1ELb0ELb0ELb1ELb0EEENS1_21CollectiveEpilogueFwdINS6_IJS8_SA_S9_EEENS6_IJNS7_ILi1EEESI_SI_EEESC_SE_Li256ELb1ELb1ELb0ELb0EEENS1_19SingleTileSchedulerILb1ELb0ELb1ELi128EEEEEEEEEvNT_6ParamsE:
        .type           _ZN7cutlass13device_kernelIN5flash19enable_sm80_to_sm89INS1_16FlashAttnFwdSm80INS1_25CollectiveMainloopFwdSm80ILi8ELi1ELb0EN4cute5tupleIJNS5_1CILi128EEENS7_ILi96EEENS7_ILi256EEEEEELi256ENS_6half_tEfNS_4arch4Sm80ELb1ELb0ELb1ELb1ELb0ELb0ELb1ELb0EEENS1_21CollectiveEpilogueFwdINS6_IJS8_SA_S9_EEENS6_IJNS7_ILi1EEESI_SI_EEESC_SE_Li256ELb1ELb1ELb0ELb0EEENS1_19SingleTileSchedulerILb1ELb0ELb1ELi128EEEEEEEEEvNT_6ParamsE,@function
        .size           _ZN7cutlass13device_kernelIN5flash19enable_sm80_to_sm89INS1_16FlashAttnFwdSm80INS1_25CollectiveMainloopFwdSm80ILi8ELi1ELb0EN4cute5tupleIJNS5_1CILi128EEENS7_ILi96EEENS7_ILi256EEEEEELi256ENS_6half_tEfNS_4arch4Sm80ELb1ELb0ELb1ELb1ELb0ELb0ELb1ELb0EEENS1_21CollectiveEpilogueFwdINS6_IJS8_SA_S9_EEENS6_IJNS7_ILi1EEESI_SI_EEESC_SE_Li256ELb1ELb1ELb0ELb0EEENS1_19SingleTileSchedulerILb1ELb0ELb1ELi128EEEEEEEEEvNT_6ParamsE,(.L_x_1551 - _ZN7cutlass13device_kernelIN5flash19enable_sm80_to_sm89INS1_16FlashAttnFwdSm80INS1_25CollectiveMainloopFwdSm80ILi8ELi1ELb0EN4cute5tupleIJNS5_1CILi128EEENS7_ILi96EEENS7_ILi256EEEEEELi256ENS_6half_tEfNS_4arch4Sm80ELb1ELb0ELb1ELb1ELb0ELb0ELb1ELb0EEENS1_21CollectiveEpilogueFwdINS6_IJS8_SA_S9_EEENS6_IJNS7_ILi1EEESI_SI_EEESC_SE_Li256ELb1ELb1ELb0ELb0EEENS1_19SingleTileSchedulerILb1ELb0ELb1ELi128EEEEEEEEEvNT_6ParamsE)
        .other          _ZN7cutlass13device_kernelIN5flash19enable_sm80_to_sm89INS1_16FlashAttnFwdSm80INS1_25CollectiveMainloopFwdSm80ILi8ELi1ELb0EN4cute5tupleIJNS5_1CILi128EEENS7_ILi96EEENS7_ILi256EEEEEELi256ENS_6half_tEfNS_4arch4Sm80ELb1ELb0ELb1ELb1ELb0ELb0ELb1ELb0EEENS1_21CollectiveEpilogueFwdINS6_IJS8_SA_S9_EEENS6_IJNS7_ILi1EEESI_SI_EEESC_SE_Li256ELb1ELb1ELb0ELb0EEENS1_19SingleTileSchedulerILb1ELb0ELb1ELi128EEEEEEEEEvNT_6ParamsE,@"STO_CUDA_ENTRY STV_DEFAULT"
_ZN7cutlass13device_kernelIN5flash19enable_sm80_to_sm89INS1_16FlashAttnFwdSm80INS1_25CollectiveMainloopFwdSm80ILi8ELi1ELb0EN4cute5tupleIJNS5_1CILi128EEENS7_ILi96EEENS7_ILi256EEEEEELi256ENS_6half_tEfNS_4arch4Sm80ELb1ELb0ELb1ELb1ELb0ELb0ELb1ELb0EEENS1_21CollectiveEpilogueFwdINS6_IJS8_SA_S9_EEENS6_IJNS7_ILi1EEESI_SI_EEESC_SE_Li256ELb1ELb1ELb0ELb0EEENS1_19SingleTileSchedulerILb1ELb0ELb1ELi128EEEEEEEEEvNT_6ParamsE:
        /* <DEDUP_REMOVED lines=17> */
.L_x_1338:
        /* <DEDUP_REMOVED lines=8> */
.L_x_1340:
[----:B------:R-:W-:-:S04]  /*0190*/  MOV R0, c[0x0][0x54c] ;  /* 0x0001530000007a02 */ /* 0x000fc80000000f00 */
.L_x_1339:
[----:B------:R-:W-:Y:S01]  /*01a0*/  USHF.L.U32 UR15, UR15, 0x7, URZ ;  /* 0x000000070f0f7899 */ /* 0x000fe2000800063f */
[----:B-----5:R-:W-:-:S05]  /*01b0*/  IMAD R0, R0, c[0x0][0x548], RZ ;  /* 0x0001520000007a24 */ /* 0x020fca00078e02ff */
[----:B------:R-:W-:-:S04]  /*01c0*/  ISETP.LE.AND P0, PT, R0, UR15, PT ;  /* 0x0000000f00007c0c */ /* 0x000fc8000bf03270 */
[----:B------:R-:W-:-:S05]  /*01d0*/  SEL R0, R5, 0xffffffff, !P0 ;  /* 0xffffffff05007807 */ /* 0x000fca0004000000 */
[----:B------:R2:W-:Y:S01]  /*01e0*/  STL [R1+0x40], R0 ;  /* 0x0000400001007387 */ /* 0x0005e20000100800 */
[----:B------:R-:W-:Y:S05]  /*01f0*/  BRA `(.L_x_1341) ;  /* 0x0000013000007947 */ /* 0x000fea0003800000 */
.L_x_1337:
[----:B------:R-:W-:-:S04]  /*0200*/  ISETP.NE.U32.AND P0, PT, RZ, c[0x0][0x568], PT ;  /* 0x00015a00ff007a0c */ /* 0x000fc80003f05070 */
[----:B------:R-:W-:-:S13]  /*0210*/  ISETP.NE.AND.EX P0, PT, RZ, c[0x0][0x56c], PT, P0 ;  /* 0x00015b00ff007a0c */ /* 0x000fda0003f05300 */
[----:B------:R-:W-:Y:S05]  /*0220*/  @!P0 BRA `(.L_x_1342) ;  /* 0x0000002000008947 */ /* 0x000fea0003800000 */
[----:B------:R1:W5:Y:S01]  /*0230*/  LDG.E R0, [R2.64] ;  /* 0x0000001e02007981 */ /* 0x000362000c1e1900 */
[----:B------:R-:W-:Y:S05]  /*0240*/  BRA `(.L_x_1343) ;  /* 0x0000009000007947 */ /* 0x000fea0003800000 */
.L_x_1342:
        /* <DEDUP_REMOVED lines=8> */
.L_x_1344:
[----:B------:R-:W-:-:S04]  /*02d0*/  MOV R0, c[0x0][0x54c] ;  /* 0x0001530000007a02 */ /* 0x000fc80000000f00 */
.L_x_1343:
[----:B------:R-:W-:Y:S01]  /*02e0*/  USHF.L.U32 UR15, UR15, 0x7, URZ ;  /* 0x000000070f0f7899 */ /* 0x000fe2000800063f */
[----:B-----5:R-:W-:-:S05]  /*02f0*/  IMAD R0, R0, c[0x0][0x548], RZ ;  /* 0x0001520000007a24 */ /* 0x020fca00078e02ff */
[----:B------:R-:W-:-:S04]  /*0300*/  ISETP.LE.AND P0, PT, R0, UR15, PT ;  /* 0x0000000f00007c0c */ /* 0x000fc8000bf03270 */
[----:B------:R-:W-:-:S05]  /*0310*/  SEL R0, R5, 0xffffffff, !P0 ;  /* 0xffffffff05007807 */ /* 0x000fca0004000000 */
[----:B------:R2:W-:Y:S04]  /*0320*/  STL [R1+0x40], R0 ;  /* 0x0000400001007387 */ /* 0x0005e80000100800 */
.L_x_1341:
        /* <DEDUP_REMOVED lines=32> */
.L_x_1345:
[----:B------:R-:W-:-:S04]  /*0530*/  ISETP.NE.U32.AND P0, PT, RZ, c[0x0][0x368], PT ;  /* 0x0000da00ff007a0c */ /* 0x000fc80003f05070 */
[----:B------:R-:W-:-:S13]  /*0540*/  ISETP.NE.AND.EX P0, PT, RZ, c[0x0][0x36c], PT, P0 ;  /* 0x0000db00ff007a0c */ /* 0x000fda0003f05300 */
[----:B------:R-:W-:Y:S05]  /*0550*/  @!P0 BRA `(.L_x_1346) ;  /* 0x0000004000008947 */ /* 0x000fea0003800000 */
[----:B------:R-:W-:-:S05]  /*0560*/  IMAD.WIDE R2, R47, R26, c[0x0][0x368] ;  /* 0x0000da002f027625 */ /* 0x000fca00078e021a */
[----:B------:R-:W2:Y:S02]  /*0570*/  LDG.E R0, [R2.64] ;  /* 0x0000001e02007981 */ /* 0x000ea4000c1e1900 */
[----:B--2---:R1:W2:Y:S02]  /*0580*/  R2UR UR12, R0 ;  /* 0x00000000000c73c2 */ /* 0x0042a400000e0000 */
[----:B-12---:R-:W-:Y:S05]  /*0590*/  BRA `(.L_x_1347) ;  /* 0x0000006000007947 */ /* 0x006fea0003800000 */
.L_x_1346:
[----:B------:R-:W-:Y:S05]  /*05a0*/  @!P5 BRA `(.L_x_1347) ;  /* 0x000000500000d947 */ /* 0x000fea0003800000 */
[----:B------:R1:W2:Y:S04]  /*05b0*/  LDG.E R0, [R2.64] ;  /* 0x0000001e02007981 */ /* 0x0002a8000c1e1900 */
[----:B-1----:R-:W4:Y:S01]  /*05c0*/  LDG.E R2, [R2.64+0x4] ;  /* 0x0000041e02027981 */ /* 0x002f22000c1e1900 */
[----:B--2---:R-:W1:Y:S08]  /*05d0*/  R2UR UR12, R0 ;  /* 0x00000000000c73c2 */ /* 0x004e7000000e0000 */
[----:B----4-:R-:W1:Y:S02]  /*05e0*/  R2UR UR4, R2 ;  /* 0x00000000020473c2 */ /* 0x010e6400000e0000 */
[----:B-1----:R-:W-:-:S06]  /*05f0*/  UIADD3 UR12, -UR12, UR4, URZ ;  /* 0x000000040c0c7290 */ /* 0x002fcc000fffe13f */
.L_x_1347:
        /* <DEDUP_REMOVED lines=8> */
[----:B------:R-:W-:Y:S01]  /*0680*/  UIADD3 UR6, UR12, 0x5f, URZ ;  /* 0x0000005f0c067890 */ /* 0x000fe2000fffe03f */
[----:B------:R-:W-:Y:S01]  /*0690*/  CS2R R14, SRZ ;  /* 0x00000000000e7805 */ /* 0x000fe2000001ff00 */
[----:B------:R-:W-:Y:S01]  /*06a0*/  IMAD.MOV.U32 R128, RZ, RZ, RZ ;  /* 0x000000ffff807224 */ /* 0x000fe200078e00ff */
[----:B------:R-:W-:Y:S01]  /*06b0*/  MOV R126, RZ ;  /* 0x000000ff007e7202 */ /* 0x000fe20000000f00 */
[----:B------:R-:W-:Y:S01]  /*06c0*/  UIMAD.WIDE UR6, UR6, 0x2aaaaaab, URZ ;  /* 0x2aaaaaab060678a5 */ /* 0x000fe2000f8e023f */
[----:B------:R-:W-:Y:S01]  /*06d0*/  CS2R R8, SRZ ;  /* 0x0000000000087805 */ /* 0x000fe2000001ff00 */
[----:B------:R-:W-:Y:S01]  /*06e0*/  @UP1 UIADD3 UR8, UR15, 0x7f, URZ ;  /* 0x0000007f0f081890 */ /* 0x000fe2000fffe03f */
[----:B------:R-:W-:Y:S01]  /*06f0*/  IMAD.MOV.U32 R124, RZ, RZ, RZ ;  /* 0x000000ffff7c7224 */ /* 0x000fe200078e00ff */
[----:B------:R-:W-:Y:S01]  /*0700*/  USHF.R.U32.HI UR6, URZ, 0x1f, UR7 ;  /* 0x0000001f3f067899 */ /* 0x000fe20008011607 */
[----:B------:R-:W-:Y:S01]  /*0710*/  MOV R122, RZ ;  /* 0x000000ff007a7202 */ /* 0x000fe20000000f00 */
[----:B------:R-:W-:Y:S01]  /*0720*/  UIMAD.WIDE.U32 UR8, UR8, UR4, URZ ;  /* 0x00000004080872a5 */ /* 0x000fe2000f8e003f */
[----:B------:R-:W-:Y:S01]  /*0730*/  CS2R R120, SRZ ;  /* 0x0000000000787805 */ /* 0x000fe2000001ff00 */
[----:B------:R-:W-:Y:S01]  /*0740*/  UIADD3 UR4, UR15, 0x7f, URZ ;  /* 0x0000007f0f047890 */ /* 0x000fe2000fffe03f */
[----:B------:R-:W-:Y:S01]  /*0750*/  IMAD.MOV.U32 R13, RZ, RZ, RZ ;  /* 0x000000ffff0d7224 */ /* 0x000fe200078e00ff */
[----:B------:R-:W-:Y:S01]  /*0760*/  @UP1 USHF.R.U32.HI UR4, URZ, UR5, UR9 ;  /* 0x000000053f041299 */ /* 0x000fe20008011609 */
[----:B------:R-:W-:Y:S01]  /*0770*/  MOV R118, RZ ;  /* 0x000000ff00767202 */ /* 0x000fe20000000f00 */
[----:B---3--:R-:W-:Y:S01]  /*0780*/  UIADD3 UR5, UR12, 0x60, -UR13 ;  /* 0x000000600c057890 */ /* 0x008fe2000fffe80d */
[----:B------:R-:W-:Y:S01]  /*0790*/  CS2R R16, SRZ ;  /* 0x0000000000107805 */ /* 0x000fe2000001ff00 */
[----:B------:R-:W-:Y:S01]  /*07a0*/  ULEA.HI.SX32 UR6, UR7, UR6, 0x1c ;  /* 0x0000000607067291 */ /* 0x000fe2000f8fe23f */
[----:B------:R-:W-:Y:S01]  /*07b0*/  IMAD.MOV.U32 R116, RZ, RZ, RZ ;  /* 0x000000ffff747224 */ /* 0x000fe200078e00ff */
[----:B------:R-:W-:Y:S01]  /*07c0*/  UIADD3 UR4, UR5, UR4, URZ ;  /* 0x0000000405047290 */ /* 0x000fe2000fffe03f */
[----:B------:R-:W-:Y:S01]  /*07d0*/  MOV R114, RZ ;  /* 0x000000ff00727202 */ /* 0x000fe20000000f00 */
[----:B------:R-:W-:Y:S01]  /*07e0*/  CS2R R18, SRZ ;  /* 0x0000000000127805 */ /* 0x000fe2000001ff00 */
[----:B------:R-:W-:Y:S01]  /*07f0*/  IMAD.MOV.U32 R112, RZ, RZ, RZ ;  /* 0x000000ffff707224 */ /* 0x000fe200078e00ff */
[----:B------:R-:W-:Y:S01]  /*0800*/  UIMAD.WIDE UR4, UR4, 0x2aaaaaab, URZ ;  /* 0x2aaaaaab040478a5 */ /* 0x000fe2000f8e023f */
[----:B------:R-:W-:Y:S01]  /*0810*/  MOV R110, RZ ;  /* 0x000000ff006e7202 */ /* 0x000fe20000000f00 */
[----:B------:R-:W-:Y:S01]  /*0820*/  CS2R R20, SRZ ;  /* 0x0000000000147805 */ /* 0x000fe2000001ff00 */
[----:B------:R-:W-:Y:S01]  /*0830*/  IMAD.MOV.U32 R108, RZ, RZ, RZ ;  /* 0x000000ffff6c7224 */ /* 0x000fe200078e00ff */
[----:B------:R-:W-:Y:S01]  /*0840*/  USHF.R.U32.HI UR4, URZ, 0x1f, UR5 ;  /* 0x0000001f3f047899 */ /* 0x000fe20008011605 */
[----:B------:R-:W-:Y:S01]  /*0850*/  MOV R106, RZ ;  /* 0x000000ff006a7202 */ /* 0x000fe20000000f00 */
[----:B------:R-:W-:Y:S01]  /*0860*/  CS2R R22, SRZ ;  /* 0x0000000000167805 */ /* 0x000fe2000001ff00 */
[----:B------:R-:W-:Y:S01]  /*0870*/  IMAD.MOV.U32 R104, RZ, RZ, RZ ;  /* 0x000000ffff687224 */ /* 0x000fe200078e00ff */
[----:B------:R-:W-:Y:S01]  /*0880*/  ULEA.HI.SX32 UR4, UR5, UR4, 0x1c ;  /* 0x0000000405047291 */ /* 0x000fe2000f8fe23f */
[----:B------:R-:W-:Y:S01]  /*0890*/  MOV R102, RZ ;  /* 0x000000ff00667202 */ /* 0x000fe20000000f00 */
[----:B------:R-:W-:Y:S01]  /*08a0*/  CS2R R24, SRZ ;  /* 0x0000000000187805 */ /* 0x000fe2000001ff00 */
[----:B------:R-:W-:Y:S01]  /*08b0*/  IMAD.MOV.U32 R100, RZ, RZ, RZ ;  /* 0x000000ffff647224 */ /* 0x000fe200078e00ff */
[----:B------:R-:W-:Y:S01]  /*08c0*/  UISETP.LT.AND UP0, UPT, UR6, UR4, UPT ;  /* 0x000000040600728c */ /* 0x000fe2000bf01270 */
[----:B------:R-:W-:Y:S01]  /*08d0*/  CS2R R98, SRZ ;  /* 0x0000000000627805 */ /* 0x000fe2000001ff00 */
[----:B------:R-:W-:Y:S01]  /*08e0*/  MOV R96, RZ ;  /* 0x000000ff00607202 */ /* 0x000fe20000000f00 */
[----:B------:R-:W-:Y:S01]  /*08f0*/  CS2R R94, SRZ ;  /* 0x00000000005e7805 */ /* 0x000fe2000001ff00 */
[----:B------:R-:W-:Y:S01]  /*0900*/  USEL UR24, UR6, UR4, UP0 ;  /* 0x0000000406187287 */ /* 0x000fe20008000000 */
[----:B------:R-:W-:Y:S01]  /*0910*/  IMAD.MOV.U32 R27, RZ, RZ, RZ ;  /* 0x000000ffff1b7224 */ /* 0x000fe200078e00ff */
[----:B------:R-:W-:Y:S01]  /*0920*/  MOV R92, RZ ;  /* 0x000000ff005c7202 */ /* 0x000fe20000000f00 */
[----:B------:R-:W-:Y:S01]  /*0930*/  CS2R R90, SRZ ;  /* 0x00000000005a7805 */ /* 0x000fe2000001ff00 */
[----:B------:R-:W-:Y:S01]  /*0940*/  UISETP.GE.AND UP0, UPT, UR24, 0x1, UPT ;  /* 0x000000011800788c */ /* 0x000fe2000bf06270 */
[----:B------:R-:W-:Y:S01]  /*0950*/  CS2R R28, SRZ ;  /* 0x00000000001c7805 */ /* 0x000fe2000001ff00 */
[----:B------:R-:W-:Y:S01]  /*0960*/  IMAD.MOV.U32 R88, RZ, RZ, RZ ;  /* 0x000000ffff587224 */ /* 0x000fe200078e00ff */
[----:B------:R-:W-:Y:S01]  /*0970*/  CS2R R86, SRZ ;  /* 0x0000000000567805 */ /* 0x000fe2000001ff00 */
[----:B------:R-:W-:Y:S01]  /*0980*/  MOV R84, RZ ;  /* 0x000000ff00547202 */ /* 0x000fe20000000f00 */
[----:B------:R-:W-:Y:S01]  /*0990*/  CS2R R82, SRZ ;  /* 0x0000000000527805 */ /* 0x000fe2000001ff00 */
[----:B------:R-:W-:Y:S01]  /*09a0*/  PLOP3.LUT P0, PT, PT, PT, UP0, 0x80, 0x0 ;  /* 0x000000000000781c */ /* 0x000fe20003f0f008 */
        /* <DEDUP_REMOVED lines=50> */
[----:B------:R-:W-:Y:S01]  /*0cd0*/  IMAD.MOV.U32 R49, RZ, RZ, RZ ;  /* 0x000000ffff317224 */ /* 0x000fe200078e00ff */
        /* <DEDUP_REMOVED lines=22> */
[----:B------:R-:W-:Y:S01]  /*0e40*/  SHF.R.S32.HI R11, RZ, 0x1f, R12 ;  /* 0x0000001fff0b7819 */ /* 0x000fe2000001140c */
[----:B-1----:R-:W-:Y:S01]  /*0e50*/  IMAD.WIDE.U32 R2, R6, c[0x0][0x178], RZ ;  /* 0x00005e0006027a25 */ /* 0x002fe200078e00ff */
[----:B------:R-:W-:-:S02]  /*0e60*/  LEA.HI R13, R128, R127, RZ, 0x6 ;  /* 0x0000007f800d7211 */ /* 0x000fc400078f30ff */
[----:B---3--:R-:W-:Y:S01]  /*0e70*/  SHF.R.S32.HI R24, RZ, 0x1f, R29 ;  /* 0x0000001fff187819 */ /* 0x008fe2000001141d */
[----:B------:R-:W-:Y:S01]  /*0e80*/  IMAD.IADD R3, R3, 0x1, R0 ;  /* 0x0000000103037824 */ /* 0x000fe200078e0200 */
[----:B------:R-:W-:-:S03]  /*0e90*/  LOP3.LUT R0, R4, 0xfffffff8, RZ, 0xc0, !PT ;  /* 0xfffffff804007812 */ /* 0x000fc600078ec0ff */
[----:B------:R-:W-:Y:S02]  /*0ea0*/  IMAD R5, R24, c[0x0][0x1b8], RZ ;  /* 0x00006e0018057a24 */ /* 0x000fe400078e02ff */
        /* <DEDUP_REMOVED lines=8> */
[----:B------:R-:W-:Y:S01]  /*0f30*/  IMAD R5, R5, c[0x0][0x1c0], RZ ;  /* 0x0000700005057a24 */ /* 0x000fe200078e02ff */
[----:B------:R-:W-:Y:S01]  /*0f40*/  ISETP.GE.AND P2, PT, R30, UR6, PT ;  /* 0x000000061e007c0c */ /* 0x000fe2000bf46270 */
[----:B------:R-:W-:-:S04]  /*0f50*/  @P1 IMAD.HI.U32 R6, R7, c[0x0][0x2c8], RZ ;  /* 0x0000b20007061a27 */ /* 0x000fc800078e00ff */
[C---:B------:R-:W-:Y:S01]  /*0f60*/  IMAD R8, R0.reuse, c[0x0][0x1c4], R5 ;  /* 0x0000710000087a24 */ /* 0x040fe200078e0205 */
[----:B------:R-:W-:Y:S01]  /*0f70*/  LOP3.LUT R5, R9, 0xfffffffe, RZ, 0xc0, !PT ;  /* 0xfffffffe09057812 */ /* 0x000fe200078ec0ff */
[----:B------:R-:W-:Y:S01]  /*0f80*/  IMAD.MOV.U32 R4, RZ, RZ, R7 ;  /* 0x000000ffff047224 */ /* 0x000fe200078e0007 */
[----:B------:R-:W-:Y:S01]  /*0f90*/  @P0 SHF.R.U32.HI R4, RZ, c[0x0][0x2cc], R6 ;  /* 0x0000b300ff040a19 */ /* 0x000fe20000011606 */
[----:B------:R-:W-:-:S03]  /*0fa0*/  IMAD.WIDE.U32 R2, R0, c[0x0][0x1c0], R2 ;  /* 0x0000700000027a25 */ /* 0x000fc600078e0002 */
[----:B------:R-:W-:Y:S01]  /*0fb0*/  SHF.R.S32.HI R6, RZ, 0x1f, R4 ;  /* 0x0000001fff067819 */ /* 0x000fe20000011404 */
[----:B------:R-:W-:Y:S01]  /*0fc0*/  IMAD.IADD R31, R10, 0x1, -R5 ;  /* 0x000000010a1f7824 */ /* 0x000fe200078e0a05 */
[----:B------:R-:W-:Y:S01]  /*0fd0*/  IADD3 R5, R30, 0x20, RZ ;  /* 0x000000201e057810 */ /* 0x000fe20007ffe0ff */
[----:B------:R-:W-:Y:S02]  /*0fe0*/  IMAD.IADD R3, R3, 0x1, R8 ;  /* 0x0000000103037824 */ /* 0x000fe400078e0208 */
[----:B------:R-:W-:Y:S01]  /*0ff0*/  IMAD.MOV R0, RZ, RZ, -R4 ;  /* 0x000000ffff007224 */ /* 0x000fe200078e0a04 */
[----:B------:R-:W-:Y:S01]  /*1000*/  ISETP.GE.AND P0, PT, R5, UR6, PT ;  /* 0x0000000605007c0c */ /* 0x000fe2000bf06270 */
[----:B------:R-:W-:Y:S02]  /*1010*/  IMAD.SHL.U32 R8, R27, 0x40, RZ ;  /* 0x000000401b087824 */ /* 0x000fe400078e00ff */
[----:B------:R-:W-:Y:S02]  /*1020*/  IMAD R5, R0, c[0x0][0x2c4], R7 ;  /* 0x0000b10000057a24 */ /* 0x000fe400078e0207 */
[----:B------:R-:W-:Y:S01]  /*1030*/  IMAD R6, R6, c[0x0][0x1b0], RZ ;  /* 0x00006c0006067a24 */ /* 0x000fe200078e02ff */
[----:B------:R-:W-:Y:S01]  /*1040*/  LOP3.LUT R0, R8, 0x1c0, RZ, 0xc0, !PT ;  /* 0x000001c008007812 */ /* 0x000fe200078ec0ff */
[----:B------:R-:W-:-:S02]  /*1050*/  IMAD.SHL.U32 R10, R26, 0x8, RZ ;  /* 0x000000081a0a7824 */ /* 0x000fc400078e00ff */
[C---:B------:R-:W-:Y:S01]  /*1060*/  IMAD R8, R4.reuse, c[0x0][0x1b4], R6 ;  /* 0x00006d0004087a24 */ /* 0x040fe200078e0206 */
[----:B------:R-:W-:Y:S01]  /*1070*/  SHF.R.U32.HI R6, RZ, 0x3, R0 ;  /* 0x00000003ff067819 */ /* 0x000fe20000011600 */
[----:B------:R-:W-:Y:S01]  /*1080*/  IMAD.WIDE.U32 R2, R4, c[0x0][0x1b0], R2 ;  /* 0x00006c0004027a25 */ /* 0x000fe200078e0002 */
[----:B------:R-:W-:Y:S02]  /*1090*/  LOP3.LUT R7, R0, 0x38, R10, 0xf8, !PT ;  /* 0x0000003800077812 */ /* 0x000fe400078ef80a */
[----:B------:R-:W-:Y:S01]  /*10a0*/  SHF.R.S32.HI R4, RZ, 0x1f, R5 ;  /* 0x0000001fff047819 */ /* 0x000fe20000011405 */
[----:B------:R-:W-:Y:S01]  /*10b0*/  IMAD.IADD R3, R3, 0x1, R8 ;  /* 0x0000000103037824 */ /* 0x000fe200078e0208 */
[----:B------:R-:W-:Y:S01]  /*10c0*/  IADD3 R0, P1, R12, R27, RZ ;  /* 0x0000001b0c007210 */ /* 0x000fe20007f3e0ff */
[----:B------:R-:W-:Y:S01]  /*10d0*/  IMAD.SHL.U32 R17, R26, 0x8, RZ ;  /* 0x000000081a117824 */ /* 0x000fe200078e00ff */
[----:B------:R-:W-:Y:S01]  /*10e0*/  LOP3.LUT R15, R7, R6, RZ, 0x3c, !PT ;  /* 0x00000006070f7212 */ /* 0x000fe200078e3cff */
[----:B------:R-:W-:Y:S01]  /*10f0*/  IMAD R4, R4, c[0x0][0x1a8], RZ ;  /* 0x00006a0004047a24 */ /* 0x000fe200078e02ff */
[----:B------:R-:W-:Y:S01]  /*1100*/  LEA.HI.X.SX32 R6, R27, R11, 0x1, P1 ;  /* 0x0000000b1b067211 */ /* 0x000fe200008f0eff */
[----:B------:R-:W-:Y:S01]  /*1110*/  IMAD.WIDE.U32 R2, R5, c[0x0][0x1a8], R2 ;  /* 0x00006a0005027a25 */ /* 0x000fe200078e0002 */
[----:B------:R-:W-:-:S02]  /*1120*/  IADD3 R9, R10, 0x80, RZ ;  /* 0x000000800a097810 */ /* 0x000fc40007ffe0ff */
[----:B------:R-:W-:Y:S01]  /*1130*/  SHF.R.S32.HI R11, RZ, 0x1f, R10 ;  /* 0x0000001fff0b7819 */ /* 0x000fe2000001140a */
[----:B------:R-:W-:Y:S01]  /*1140*/  IMAD R12, R5, c[0x0][0x1ac], R4 ;  /* 0x00006b00050c7a24 */ /* 0x000fe200078e0204 */
[----:B------:R-:W-:Y:S01]  /*1150*/  ISETP.GE.AND P3, PT, R9, c[0x0][0x1d4], PT ;  /* 0x0000750009007a0c */ /* 0x000fe20003f66270 */
[----:B------:R-:W-:Y:S01]  /*1160*/  IMAD R5, R6, c[0x0][0x1e0], RZ ;  /* 0x0000780006057a24 */ /* 0x000fe200078e02ff */
[----:B------:R-:W-:Y:S01]  /*1170*/  LEA R28, P1, R2, c[0x0][0x160], 0x1 ;  /* 0x00005800021c7a11 */ /* 0x000fe200078208ff */
[----:B------:R-:W-:Y:S02]  /*1180*/  IMAD R4, R6, c[0x0][0x208], RZ ;  /* 0x0000820006047a24 */ /* 0x000fe400078e02ff */
[C---:B------:R-:W-:Y:S01]  /*1190*/  IMAD R14, R0.reuse, c[0x0][0x1e4], R5 ;  /* 0x00007900000e7a24 */ /* 0x040fe200078e0205 */
[----:B------:R-:W-:Y:S01]  /*11a0*/  IADD3 R5, R17, 0x80, RZ ;  /* 0x0000008011057810 */ /* 0x000fe20007ffe0ff */
[C---:B------:R-:W-:Y:S02]  /*11b0*/  IMAD R16, R0.reuse, c[0x0][0x20c], R4 ;  /* 0x0000830000107a24 */ /* 0x040fe400078e0204 */
        /* <DEDUP_REMOVED lines=22> */
[----:B------:R-:W-:Y:S01]  /*1320*/  IMAD R22, R29, c[0x0][0x1ec], R22 ;  /* 0x00007b001d167a24 */ /* 0x000fe200078e0216 */
        /* <DEDUP_REMOVED lines=22> */
[----:B------:R-:W-:Y:S02]  /*1490*/  ISETP.GE.AND P4, PT, R17, c[0x0][0x198], PT ;  /* 0x0000660011007a0c */ /* 0x000fe40003f86270 */
[----:B------:R-:W-:-:S02]  /*14a0*/  @!P2 LOP3.LUT R14, R0, 0xfffffff8, RZ, 0xc0, !PT ;  /* 0xfffffff8000ea812 */ /* 0x000fc400078ec0ff */
[----:B------:R-:W-:Y:S01]  /*14b0*/  @!P2 LOP3.LUT R0, R13, 0xfffffff8, RZ, 0xc0, !PT ;  /* 0xfffffff80d00a812 */ /* 0x000fe200078ec0ff */
[--C-:B------:R-:W-:Y:S01]  /*14c0*/  @!P2 IMAD.WIDE R12, R12, 0x2, R2.reuse ;  /* 0x000000020c0ca825 */ /* 0x100fe200078e0202 */
[----:B------:R-:W-:Y:S02]  /*14d0*/  ISETP.GE.AND P5, PT, R17, c[0x0][0x198], PT ;  /* 0x0000660011007a0c */ /* 0x000fe40003fa6270 */
[----:B------:R-:W-:Y:S01]  /*14e0*/  ISETP.GE.AND P5, PT, R18, c[0x0][0x198], PT ;  /* 0x0000660012007a0c */ /* 0x000fe20003fa6270 */
[----:B------:R-:W-:-:S03]  /*14f0*/  @!P2 IMAD.WIDE R14, R14, 0x2, R2 ;  /* 0x000000020e0ea825 */ /* 0x000fc600078e0202 */
[----:B------:R-:W-:Y:S01]  /*1500*/  P2R R29, PR, RZ, 0x20 ;  /* 0x00000020ff1d7803 */ /* 0x000fe20000000000 */
[----:B------:R-:W-:Y:S01]  /*1510*/  @!P2 IMAD.WIDE R2, R0, 0x2, R2 ;  /* 0x000000020002a825 */ /* 0x000fe200078e0202 */
[----:B------:R-:W-:Y:S01]  /*1520*/  @!PT LDS RZ, [RZ] ;  /* 0x00000000fffff984 */ /* 0x000fe20000000800 */
[----:B------:R2:W-:Y:S01]  /*1530*/  @!P2 LDGSTS.E.BYPASS.LTC128B.128 [R16+0x18100], [R4.64], !P4 ;  /* 0x181000000410afae */ /* 0x0005e2000e101d5e */
[----:B------:R-:W-:Y:S02]  /*1540*/  ISETP.GE.AND P4, PT, R18, c[0x0][0x1d4], PT ;  /* 0x0000750012007a0c */ /* 0x000fe40003f86270 */
[----:B------:R-:W-:-:S04]  /*1550*/  IMAD.SHL.U32 R0, R19, 0x40, RZ ;  /* 0x0000004013007824 */ /* 0x000fc800078e00ff */
[----:B------:R3:W-:Y:S01]  /*1560*/  @!P2 LDGSTS.E.BYPASS.LTC128B.128 [R16+0x1c100], [R14.64], !P5 ;  /* 0x1c1000000e10afae */ /* 0x0007e2000e901d5e */
[----:B------:R-:W-:Y:S02]  /*1570*/  LOP3.LUT R0, R0, 0x1c0, RZ, 0xc0, !PT ;  /* 0x000001c000007812 */ /* 0x000fe400078ec0ff */
[----:B------:R-:W-:Y:S01]  /*1580*/  ISETP.GE.AND P5, PT, R10, c[0x0][0x1d4], PT ;  /* 0x000075000a007a0c */ /* 0x000fe20003fa6270 */
[----:B------:R4:W-:Y:S04]  /*1590*/  @!P2 LDGSTS.E.BYPASS.LTC128B.128 [R16+0x20100], [R12.64], !P6 ;  /* 0x201000000c10afae */ /* 0x0009e8000f101d5e */
[----:B------:R5:W-:Y:S01]  /*15a0*/  @!P2 LDGSTS.E.BYPASS.LTC128B.128 [R16+0x24100], [R2.64], !P1 ;  /* 0x241000000210afae */ /* 0x000be2000c901d5e */
[----:B------:R-:W-:Y:S01]  /*15b0*/  LOP3.LUT P2, RZ, R19, 0x2, RZ, 0xc0, !PT ;  /* 0x0000000213ff7812 */ /* 0x000fe2000784c0ff */
[----:B--2---:R-:W-:-:S02]  /*15c0*/  IMAD.SHL.U32 R4, R31, 0x8, RZ ;  /* 0x000000081f047824 */ /* 0x004fc400078e00ff */
[----:B------:R-:W-:Y:S02]  /*15d0*/  IMAD.IADD R5, R7, 0x1, R24 ;  /* 0x0000000107057824 */ /* 0x000fe400078e0218 */
[----:B------:R1:W2:Y:S01]  /*15e0*/  SHFL.IDX PT, R7, R25, 0x1, 0x181f ;  /* 0x00381f0019077f89 */ /* 0x0002a200000e0000 */
[----:B------:R-:W-:Y:S02]  /*15f0*/  LOP3.LUT R4, R0, 0x8, R4, 0xf8, !PT ;  /* 0x0000000800047812 */ /* 0x000fe400078ef804 */
[----:B------:R-:W-:Y:S01]  /*1600*/  SHF.R.U32.HI R0, RZ, 0x3, R0 ;  /* 0x00000003ff007819 */ /* 0x000fe20000011600 */
[----:B---3--:R-:W-:-:S03]  /*1610*/  IMAD.MOV.U32 R15, RZ, RZ, 0x20 ;  /* 0x00000020ff0f7424 */ /* 0x008fc600078e00ff */
[----:B------:R-:W-:Y:S01]  /*1620*/  LOP3.LUT R14, R4, R0, RZ, 0x3c, !PT ;  /* 0x00000000040e7212 */ /* 0x000fe200078e3cff */
[C---:B------:R-:W-:Y:S02]  /*1630*/  IMAD R0, R20.reuse, c[0x0][0x218], RZ ;  /* 0x0000860014007a24 */ /* 0x040fe400078e02ff */
[----:B------:R-:W-:Y:S02]  /*1640*/  IMAD.MOV.U32 R4, RZ, RZ, R6 ;  /* 0x000000ffff047224 */ /* 0x000fe400078e0006 */
[----:B-----5:R-:W-:Y:S01]  /*1650*/  IMAD R2, R20, c[0x0][0x1f0], RZ ;  /* 0x00007c0014027a24 */ /* 0x020fe200078e02ff */
[----:B------:R1:W3:Y:S01]  /*1660*/  SHFL.IDX PT, R6, R28, 0x1, 0x181f ;  /* 0x00381f001c067f89 */ /* 0x0002e200000e0000 */
[C---:B----4-:R-:W-:Y:S01]  /*1670*/  IMAD R12, R21.reuse, c[0x0][0x21c], R0 ;  /* 0x00008700150c7a24 */ /* 0x050fe200078e0200 */
[----:B------:R-:W-:Y:S01]  /*1680*/  IADD3 R0, R10, 0xc0, RZ ;  /* 0x000000c00a007810 */ /* 0x000fe20007ffe0ff */
[C---:B------:R-:W-:Y:S02]  /*1690*/  IMAD R13, R21.reuse, c[0x0][0x1f4], R2 ;  /* 0x00007d00150d7a24 */ /* 0x040fe400078e0202 */
[----:B------:R-:W-:-:S04]  /*16a0*/  IMAD.WIDE.U32 R32, R21, c[0x0][0x218], R4 ;  /* 0x0000860015207a25 */ /* 0x000fc800078e0004 */
[----:B------:R-:W-:Y:S01]  /*16b0*/  IMAD.IADD R39, R35, 0x1, R13 ;  /* 0x0000000123277824 */ /* 0x000fe200078e020d */
[----:B------:R1:W-:Y:S01]  /*16c0*/  STL.64 [R1+0x38], R32 ;  /* 0x0000382001007387 */ /* 0x0003e20000100a00 */
[----:B------:R-:W-:Y:S02]  /*16d0*/  IMAD.IADD R37, R33, 0x1, R12 ;  /* 0x0000000121257824 */ /* 0x000fe400078e020c */
[----:B------:R-:W-:Y:S01]  /*16e0*/  IMAD.MOV.U32 R3, RZ, RZ, 0x10 ;  /* 0x00000010ff037424 */ /* 0x000fe200078e00ff */
[----:B------:R1:W-:Y:S01]  /*16f0*/  STL [R1+0x2c], R39 ;  /* 0x00002c2701007387 */ /* 0x0003e20000100800 */
[----:B------:R-:W-:-:S03]  /*1700*/  IMAD.SHL.U32 R4, R23, 0x40, RZ ;  /* 0x0000004017047824 */ /* 0x000fc600078e00ff */
[----:B------:R1:W-:Y:S01]  /*1710*/  STL [R1+0x24], R37 ;  /* 0x0000242501007387 */ /* 0x0003e20000100800 */
[----:B------:R-:W-:Y:S02]  /*1720*/  SEL R3, R3, 0xfffffff0, !P2 ;  /* 0xfffffff003037807 */ /* 0x000fe40005000000 */
[----:B------:R-:W-:Y:S02]  /*1730*/  LOP3.LUT P2, RZ, R19, 0x4, RZ, 0xc0, !PT ;  /* 0x0000000413ff7812 */ /* 0x000fe4000784c0ff */
[----:B------:R-:W-:Y:S02]  /*1740*/  LOP3.LUT R4, R14, 0xfffffe00, R4, 0xf8, !PT ;  /* 0xfffffe000e047812 */ /* 0x000fe400078ef804 */
[----:B------:R-:W-:Y:S02]  /*1750*/  SEL R2, R15, 0xffffffe0, !P2 ;  /* 0xffffffe00f027807 */ /* 0x000fe40005000000 */
[----:B------:R-:W-:Y:S01]  /*1760*/  ISETP.GE.AND P2, PT, R0, c[0x0][0x1d4], PT ;  /* 0x0000750000007a0c */ /* 0x000fe20003f46270 */
[----:B------:R-:W-:Y:S07]  /*1770*/  @P0 BRA `(.L_x_1350) ;  /* 0x0000019000000947 */ /* 0x000fee0003800000 */
[C---:B--23--:R-:W-:Y:S02]  /*1780*/  IADD3 R5, R17.reuse, 0x80, RZ ;  /* 0x0000008011057810 */ /* 0x04cfe40007ffe0ff */
[----:B------:R-:W-:-:S02]  /*1790*/  IADD3 R13, R17, 0xc0, RZ ;  /* 0x000000c0110d7810 */ /* 0x000fc40007ffe0ff */
[C---:B------:R-:W-:Y:S02]  /*17a0*/  LEA R8, P0, R17.reuse, R6, 0x1 ;  /* 0x0000000611087211 */ /* 0x040fe400078008ff */
[----:B------:R-:W-:Y:S02]  /*17b0*/  SHF.R.S32.HI R0, RZ, 0x1f, R18 ;  /* 0x0000001fff007819 */ /* 0x000fe40000011412 */
[----:B------:R-:W-:Y:S02]  /*17c0*/  SHF.R.S32.HI R14, RZ, 0x1f, R5 ;  /* 0x0000001fff0e7819 */ /* 0x000fe40000011405 */
[----:B------:R-:W-:Y:S02]  /*17d0*/  SHF.R.S32.HI R15, RZ, 0x1f, R13 ;  /* 0x0000001fff0f7819 */ /* 0x000fe4000001140d */
[----:B------:R-:W-:Y:S02]  /*17e0*/  P2R R19, PR, RZ, 0x4 ;  /* 0x00000004ff137803 */ /* 0x000fe40000000000 */
[----:B------:R-:W-:-:S02]  /*17f0*/  LEA.HI.X R9, R17, R7, R11, 0x1, P0 ;  /* 0x0000000711097211 */ /* 0x000fc400000f0c0b */
        /* <DEDUP_REMOVED lines=17> */
.L_x_1350:
[----:B--23--:R-:W-:Y:S05]  /*1910*/  BSYNC B0 ;  /* 0x0000000000007941 */ /* 0x00cfea0003800000 */
.L_x_1349:
[----:B------:R-:W-:Y:S01]  /*1920*/  IADD3 R0, R30, 0x40, RZ ;  /* 0x000000401e007810 */ /* 0x000fe20007ffe0ff */
[----:B------:R2:W3:Y:S01]  /*1930*/  SHFL.IDX PT, R7, R25, 0x2, 0x181f ;  /* 0x00581f0019077f89 */ /* 0x0004e200000e0000 */
[----:B------:R-:W-:Y:S02]  /*1940*/  BSSY B0, `(.L_x_1351) ;  /* 0x000001e000007945 */ /* 0x000fe40003800000 */
[----:B------:R-:W-:Y:S01]  /*1950*/  ISETP.GE.AND P0, PT, R0, UR6, PT ;  /* 0x0000000600007c0c */ /* 0x000fe2000bf06270 */
[----:B------:R2:W4:-:S12]  /*1960*/  SHFL.IDX PT, R6, R28, 0x2, 0x181f ;  /* 0x00581f001c067f89 */ /* 0x00051800000e0000 */
[----:B------:R-:W-:Y:S05]  /*1970*/  @P0 BRA `(.L_x_1352) ;  /* 0x000001a000000947 */ /* 0x000fea0003800000 */
[C---:B------:R-:W-:Y:S02]  /*1980*/  IADD3 R5, R17.reuse, 0x80, RZ ;  /* 0x0000008011057810 */ /* 0x040fe40007ffe0ff */
[C---:B------:R-:W-:Y:S02]  /*1990*/  IADD3 R13, R17.reuse, 0xc0, RZ ;  /* 0x000000c0110d7810 */ /* 0x040fe40007ffe0ff */
[----:B----4-:R-:W-:Y:S02]  /*19a0*/  LEA R8, P0, R17, R6, 0x1 ;  /* 0x0000000611087211 */ /* 0x010fe400078008ff */
[----:B------:R-:W-:Y:S02]  /*19b0*/  SHF.R.S32.HI R0, RZ, 0x1f, R18 ;  /* 0x0000001fff007819 */ /* 0x000fe40000011412 */
[----:B------:R-:W-:Y:S02]  /*19c0*/  SHF.R.S32.HI R14, RZ, 0x1f, R5 ;  /* 0x0000001fff0e7819 */ /* 0x000fe40000011405 */
[----:B------:R-:W-:-:S02]  /*19d0*/  SHF.R.S32.HI R15, RZ, 0x1f, R13 ;  /* 0x0000001fff0f7819 */ /* 0x000fc4000001140d */
[----:B------:R-:W-:Y:S02]  /*19e0*/  P2R R19, PR, RZ, 0x4 ;  /* 0x00000004ff137803 */ /* 0x000fe40000000000 */
[C---:B---3--:R-:W-:Y:S02]  /*19f0*/  LEA.HI.X R9, R17.reuse, R7, R11, 0x1, P0 ;  /* 0x0000000711097211 */ /* 0x048fe400000f0c0b */
        /* <DEDUP_REMOVED lines=18> */
.L_x_1352:
[----:B------:R-:W-:Y:S05]  /*1b20*/  BSYNC B0 ;  /* 0x0000000000007941 */ /* 0x000fea0003800000 */
.L_x_1351:
[----:B---3--:R-:W-:Y:S01]  /*1b30*/  IADD3 R0, R30, 0x60, RZ ;  /* 0x000000601e007810 */ /* 0x008fe20007ffe0ff */
[----:B------:R-:W-:Y:S01]  /*1b40*/  UMOV UR16, 0x60 ;  /* 0x0000006000107882 */ /* 0x000fe20000000000 */
[----:B------:R3:W1:Y:S01]  /*1b50*/  SHFL.IDX PT, R7, R25, 0x3, 0x181f ;  /* 0x00781f0019077f89 */ /* 0x00066200000e0000 */
[----:B------:R-:W-:Y:S01]  /*1b60*/  ULDC.64 UR4, c[0x0][0x1e0] ;  /* 0x0000780000047ab9 */ /* 0x000fe20000000a00 */
[----:B------:R-:W-:Y:S01]  /*1b70*/  ISETP.GE.AND P0, PT, R0, UR6, PT ;  /* 0x0000000600007c0c */ /* 0x000fe2000bf06270 */
[----:B------:R-:W-:Y:S01]  /*1b80*/  UIMAD.WIDE.U32 UR18, UR16, UR4, URZ ;  /* 0x00000004101272a5 */ /* 0x000fe2000f8e003f */
[----:B----4-:R3:W4:Y:S01]  /*1b90*/  SHFL.IDX PT, R6, R28, 0x3, 0x181f ;  /* 0x00781f001c067f89 */ /* 0x01072200000e0000 */
[----:B------:R-:W-:Y:S01]  /*1ba0*/  UIMAD UR5, UR16, UR5, URZ ;  /* 0x00000005100572a4 */ /* 0x000fe2000f8e023f */
[----:B------:R-:W-:Y:S03]  /*1bb0*/  BSSY B0, `(.L_x_1353) ;  /* 0x000001d000007945 */ /* 0x000fe60003800000 */
[----:B------:R-:W-:-:S06]  /*1bc0*/  UIADD3 UR17, UR19, UR5, URZ ;  /* 0x0000000513117290 */ /* 0x000fcc000fffe03f */
[----:B------:R-:W-:Y:S05]  /*1bd0*/  @P0 BRA `(.L_x_1354) ;  /* 0x000001a000000947 */ /* 0x000fea0003800000 */
[----:B------:R-:W-:Y:S01]  /*1be0*/  P2R R0, PR, RZ, 0x4 ;  /* 0x00000004ff007803 */ /* 0x000fe20000000000 */
[----:B------:R-:W-:Y:S01]  /*1bf0*/  IMAD.SHL.U32 R12, R251, 0x2, RZ ;  /* 0x00000002fb0c7824 */ /* 0x000fe200078e00ff */
[C---:B------:R-:W-:Y:S02]  /*1c00*/  ISETP.GE.AND P2, PT, R17.reuse, c[0x0][0x198], PT ;  /* 0x0000660011007a0c */ /* 0x040fe40003f46270 */
[C---:B----4-:R-:W-:Y:S02]  /*1c10*/  LEA R8, P0, R17.reuse, R6, 0x1 ;  /* 0x0000000611087211 */ /* 0x050fe400078008ff */
[C---:B------:R-:W-:Y:S02]  /*1c20*/  IADD3 R5, R17.reuse, 0xc0, RZ ;  /* 0x000000c011057810 */ /* 0x040fe40007ffe0ff */
[----:B-1----:R-:W-:Y:S02]  /*1c30*/  LEA.HI.X R9, R17, R7, R11, 0x1, P0 ;  /* 0x0000000711097211 */ /* 0x002fe400000f0c0b */
        /* <DEDUP_REMOVED lines=20> */
.L_x_1354:
[----:B------:R-:W-:Y:S05]  /*1d80*/  BSYNC B0 ;  /* 0x0000000000007941 */ /* 0x000fea0003800000 */
.L_x_1353:
[----:B------:R-:W-:Y:S01]  /*1d90*/  UIMAD UR16, UR24, -0x60, UR16 ;  /* 0xffffffa0181078a4 */ /* 0x000fe2000f8e0210 */
[----:B------:R-:W0:Y:S01]  /*1da0*/  LDGDEPBAR ;  /* 0x00000000000079af */ /* 0x000e220000000000 */
[----:B------:R-:W-:Y:S01]  /*1db0*/  UIADD3 UR8, UR24, -0x1, URZ ;  /* 0xffffffff18087890 */ /* 0x000fe2000fffe03f */
[----:B----4-:R-:W-:Y:S01]  /*1dc0*/  IMAD.U32 R6, RZ, RZ, UR18 ;  /* 0x00000012ff067e24 */ /* 0x010fe2000f8e00ff */
[----:B------:R-:W-:Y:S01]  /*1dd0*/  ULDC.64 UR6, c[0x0][0x208] ;  /* 0x0000820000067ab9 */ /* 0x000fe20000000a00 */
[----:B------:R-:W-:Y:S01]  /*1de0*/  IMAD.MOV.U32 R130, RZ, RZ, R38 ;  /* 0x000000ffff827224 */ /* 0x000fe200078e0026 */
[----:B------:R-:W-:Y:S01]  /*1df0*/  USHF.R.S32.HI UR9, URZ, 0x1f, UR8 ;  /* 0x0000001f3f097899 */ /* 0x000fe20008011408 */
[----:B------:R-:W-:Y:S01]  /*1e00*/  IMAD.U32 R5, RZ, RZ, UR16 ;  /* 0x00000010ff057e24 */ /* 0x000fe2000f8e00ff */
[----:B------:R-:W-:Y:S01]  /*1e10*/  UIMAD UR4, UR17, UR8, URZ ;  /* 0x00000008110472a4 */ /* 0x000fe2000f8e023f */
[----:B------:R-:W-:Y:S01]  /*1e20*/  IMAD.MOV.U32 R131, RZ, RZ, R39 ;  /* 0x000000ffff837224 */ /* 0x000fe200078e0027 */
[----:B------:R-:W-:Y:S01]  /*1e30*/  UIMAD.WIDE.U32 UR20, UR8, UR6, URZ ;  /* 0x00000006081472a5 */ /* 0x000fe2000f8e003f */
[----:B------:R-:W-:Y:S01]  /*1e40*/  IMAD.MOV.U32 R124, RZ, RZ, R6 ;  /* 0x000000ffff7c7224 */ /* 0x000fe200078e0006 */
[----:B------:R-:W-:Y:S01]  /*1e50*/  IADD3 R5, R5, UR12, -R27 ;  /* 0x0000000c05057c10 */ /* 0x000fe2000fffe81b */
[----:B------:R-:W-:Y:S01]  /*1e60*/  IMAD.MOV.U32 R130, RZ, RZ, R34 ;  /* 0x000000ffff827224 */ /* 0x000fe200078e0022 */
[----:B------:R-:W-:Y:S01]  /*1e70*/  UIMAD UR4, UR9, UR18, UR4 ;  /* 0x00000012090472a4 */ /* 0x000fe2000f8e0204 */
[----:B-1----:R-:W-:Y:S01]  /*1e80*/  IMAD.U32 R7, RZ, RZ, UR19 ;  /* 0x00000013ff077e24 */ /* 0x002fe2000f8e00ff */
[C---:B------:R-:W-:Y:S01]  /*1e90*/  ISETP.GE.AND P0, PT, R5.reuse, 0x1, PT ;  /* 0x000000010500780c */ /* 0x040fe20003f06270 */
[----:B------:R-:W-:Y:S01]  /*1ea0*/  IMAD.WIDE.U32 R8, R124, UR8, R130 ;  /* 0x000000087c087c25 */ /* 0x000fe2000f8e0082 */
[----:B------:R-:W-:Y:S01]  /*1eb0*/  ISETP.GE.AND P6, PT, R5, 0x21, PT ;  /* 0x000000210500780c */ /* 0x000fe20003fc6270 */
[----:B------:R-:W-:Y:S01]  /*1ec0*/  UIMAD UR9, UR9, UR6, URZ ;  /* 0x00000006090972a4 */ /* 0x000fe2000f8e023f */
[----:B------:R-:W-:Y:S01]  /*1ed0*/  STL.64 [R1+0x28], R130 ;  /* 0x0000288201007387 */ /* 0x000fe20000100a00 */
[----:B------:R-:W-:Y:S01]  /*1ee0*/  IMAD.SHL.U32 R251, R251, 0x2, RZ ;  /* 0x00000002fbfb7824 */ /* 0x000fe200078e00ff */
[----:B------:R-:W-:Y:S01]  /*1ef0*/  IADD3 R9, R9, UR4, RZ ;  /* 0x0000000409097c10 */ /* 0x000fe2000fffe0ff */
[----:B------:R-:W-:Y:S01]  /*1f00*/  IMAD.MOV.U32 R10, RZ, RZ, c[0x0][0x1e0] ;  /* 0x00007800ff0a7624 */ /* 0x000fe200078e00ff */
[----:B------:R-:W-:Y:S01]  /*1f10*/  ULDC.64 UR4, c[0x0][0x1e0] ;  /* 0x0000780000047ab9 */ /* 0x000fe20000000a00 */
[----:B------:R-:W-:Y:S01]  /*1f20*/  IMAD.MOV.U32 R14, RZ, RZ, R36 ;  /* 0x000000ffff0e7224 */ /* 0x000fe200078e0024 */
[----:B------:R-:W-:Y:S01]  /*1f30*/  UIMAD.WIDE.U32 UR10, UR4, 0x40, URZ ;  /* 0x00000040040a78a5 */ /* 0x000fe2000f8e003f */
[----:B------:R-:W-:Y:S01]  /*1f40*/  IMAD.MOV.U32 R15, RZ, RZ, R37 ;  /* 0x000000ffff0f7224 */ /* 0x000fe200078e0025 */
[----:B------:R-:W-:Y:S01]  /*1f50*/  USHF.L.U32 UR14, UR5, 0x6, URZ ;  /* 0x00000006050e7899 */ /* 0x000fe2000800063f */
[C---:B------:R-:W-:Y:S01]  /*1f60*/  @P0 LEA R6, P1, R8.reuse, c[0x0][0x1c8], 0x1 ;  /* 0x0000720008060a11 */ /* 0x040fe200078208ff */
[----:B------:R-:W-:Y:S01]  /*1f70*/  IMAD.MOV.U32 R14, RZ, RZ, R32 ;  /* 0x000000ffff0e7224 */ /* 0x000fe200078e0020 */
[----:B------:R-:W-:Y:S01]  /*1f80*/  UIMAD UR9, UR8, UR7, UR9 ;  /* 0x00000007080972a4 */ /* 0x000fe2000f8e0209 */
[----:B------:R-:W-:Y:S01]  /*1f90*/  IMAD.U32 R12, RZ, RZ, UR20 ;  /* 0x00000014ff0c7e24 */ /* 0x000fe2000f8e00ff */
[----:B------:R-:W-:Y:S01]  /*1fa0*/  @P0 LEA.HI.X R7, R8, c[0x0][0x1cc], R9, 0x1, P1 ;  /* 0x0000730008070a11 */ /* 0x000fe200008f0c09 */
[----:B------:R-:W-:Y:S01]  /*1fb0*/  BAR.SYNC.DEFER_BLOCKING 0x0 ;  /* 0x0000000000007b1d */ /* 0x000fe20000010000 */
[----:B------:R-:W-:Y:S01]  /*1fc0*/  ISETP.GE.AND P1, PT, R5, 0x41, PT ;  /* 0x000000410500780c */ /* 0x000fe20003f26270 */
[----:B------:R-:W-:Y:S01]  /*1fd0*/  UIADD3 UR14, UR11, UR14, URZ ;  /* 0x0000000e0b0e7290 */ /* 0x000fe2000fffe03f */
[----:B------:R-:W-:Y:S01]  /*1fe0*/  IMAD.U32 R13, RZ, RZ, UR21 ;  /* 0x00000015ff0d7e24 */ /* 0x000fe2000f8e00ff */
[----:B------:R-:W-:Y:S01]  /*1ff0*/  UIADD3 UR8, UR21, UR9, URZ ;  /* 0x0000000915087290 */ /* 0x000fe2000fffe03f */
[----:B------:R-:W-:Y:S01]  /*2000*/  IMAD.WIDE.U32 R12, R12, 0x60, R14 ;  /* 0x000000600c0c7825 */ /* 0x000fe200078e000e */
[----:B------:R1:W-:Y:S01]  /*2010*/  STL.64 [R1+0x20], R14 ;  /* 0x0000200e01007387 */ /* 0x0003e20000100a00 */
[----:B------:R-:W-:Y:S01]  /*2020*/  USHF.L.U32 UR9, UR6, 0x6, URZ ;  /* 0x0000000606097899 */ /* 0x000fe2000800063f */
[----:B------:R-:W-:Y:S01]  /*2030*/  SEL R16, RZ, 0x2, P4 ;  /* 0x00000002ff107807 */ /* 0x000fe20002000000 */
[----:B------:R-:W-:Y:S01]  /*2040*/  UIMAD UR8, UR8, 0x60, URZ ;  /* 0x00000060080878a4 */ /* 0x000fe2000f8e023f */
[----:B------:R-:W-:Y:S01]  /*2050*/  LEA.HI R126, R128, R127, RZ, 0x5 ;  /* 0x0000007f807e7211 */ /* 0x000fe200078f28ff */
[----:B------:R-:W-:-:S02]  /*2060*/  UISETP.GE.AND UP0, UPT, UR24, 0x2, UPT ;  /* 0x000000021800788c */ /* 0x000fc4000bf06270 */
[----:B------:R-:W-:Y:S01]  /*2070*/  IMAD.U32 R22, RZ, RZ, UR9 ;  /* 0x00000009ff167e24 */ /* 0x000fe2000f8e00ff */
[----:B------:R-:W-:Y:S01]  /*2080*/  SHF.R.S32.HI R125, RZ, 0x5, R126 ;  /* 0x00000005ff7d7819 */ /* 0x000fe2000001147e */
[----:B------:R-:W-:Y:S02]  /*2090*/  IMAD.U32 R20, RZ, RZ, UR9 ;  /* 0x00000009ff147e24 */ /* 0x000fe4000f8e00ff */
[----:B------:R-:W-:Y:S01]  /*20a0*/  IMAD.U32 R24, RZ, RZ, UR9 ;  /* 0x00000009ff187e24 */ /* 0x000fe2000f8e00ff */
[----:B------:R-:W-:Y:S01]  /*20b0*/  @!PT LDS RZ, [RZ] ;  /* 0x00000000fffff984 */ /* 0x000fe20000000800 */
[----:B------:R-:W-:Y:S01]  /*20c0*/  @!PT LDS RZ, [RZ] ;  /* 0x00000000fffff984 */ /* 0x000fe20000000800 */
[----:B------:R-:W-:Y:S01]  /*20d0*/  @!PT LDS RZ, [RZ] ;  /* 0x00000000fffff984 */ /* 0x000fe20000000800 */
[----:B------:R4:W-:Y:S04]  /*20e0*/  @P0 LDGSTS.E.BYPASS.LTC128B.128 [R251+0xc100], [R6.64], !P5 ;  /* 0x0c10000006fb0fae */ /* 0x0009e8000e901d5e */
[----:B------:R4:W-:Y:S04]  /*20f0*/  @P0 LDGSTS.E.BYPASS.LTC128B.128 [R251+0xf100], [R6.64+0x80], !P4 ;  /* 0x0f10008006fb0fae */ /* 0x0009e8000e101d5e */
[----:B------:R4:W-:Y:S01]  /*2100*/  @P0 LDGSTS.E.BYPASS.LTC128B.128 [R251+0x12100], [R6.64+0x100], !P3 ;  /* 0x1210010006fb0fae */ /* 0x0009e2000d901d5e */
[----:B-1----:R-:W-:Y:S01]  /*2110*/  IMAD.SHL.U32 R14, R27, 0x8, RZ ;  /* 0x000000081b0e7824 */ /* 0x002fe200078e00ff */
[----:B------:R-:W-:-:S02]  /*2120*/  SEL R15, RZ, 0x4, P3 ;  /* 0x00000004ff0f7807 */ /* 0x000fc40001800000 */
[----:B------:R4:W-:Y:S01]  /*2130*/  @P0 LDGSTS.E.BYPASS.LTC128B.128 [R251+0x15100], [R6.64+0x180], !P2 ;  /* 0x1510018006fb0fae */ /* 0x0009e2000d101d5e */
[----:B------:R-:W-:Y:S01]  /*2140*/  @P6 LEA R0, P0, R10, R8, 0x5 ;  /* 0x000000080a006211 */ /* 0x000fe200078028ff */
[----:B----4-:R-:W-:Y:S01]  /*2150*/  IMAD.MOV.U32 R6, RZ, RZ, c[0x0][0x1e4] ;  /* 0x00007900ff067624 */ /* 0x010fe200078e00ff */
[----:B------:R-:W-:-:S04]  /*2160*/  SEL R7, RZ, 0x1, P5 ;  /* 0x00000001ff077807 */ /* 0x000fc80002800000 */
[----:B------:R-:W-:Y:S02]  /*2170*/  @P6 LEA.HI.X R6, R10, R9, R6, 0x5, P0 ;  /* 0x000000090a066211 */ /* 0x000fe400000f2c06 */
[C---:B------:R-:W-:Y:S02]  /*2180*/  @P6 LEA R10, P0, R0.reuse, c[0x0][0x1c8], 0x1 ;  /* 0x00007200000a6a11 */ /* 0x040fe400078008ff */
[----:B------:R-:W-:Y:S02]  /*2190*/  IADD3 R15, R15, R16, R7 ;  /* 0x000000100f0f7210 */ /* 0x000fe40007ffe007 */
[----:B------:R-:W-:Y:S01]  /*21a0*/  @P6 LEA.HI.X R11, R0, c[0x0][0x1cc], R6, 0x1, P0 ;  /* 0x00007300000b6a11 */ /* 0x000fe200000f0c06 */
[----:B------:R-:W-:Y:S01]  /*21b0*/  IMAD.SHL.U32 R0, R26, 0x40, RZ ;  /* 0x000000401a007824 */ /* 0x000fe200078e00ff */
[----:B------:R-:W-:Y:S02]  /*21c0*/  @P1 IADD3 R6, P0, R8, UR10, RZ ;  /* 0x0000000a08061c10 */ /* 0x000fe4000ff1e0ff */
[----:B------:R-:W-:Y:S01]  /*21d0*/  IADD3 R7, R13, UR8, RZ ;  /* 0x000000080d077c10 */ /* 0x000fe2000fffe0ff */
[----:B------:R1:W-:Y:S01]  /*21e0*/  @P6 LDGSTS.E.BYPASS.LTC128B.128 [R251+0xd100], [R10.64], !P5 ;  /* 0x0d1000000afb6fae */ /* 0x0003e2000e901d5e */
[----:B------:R-:W-:Y:S01]  /*21f0*/  @P1 IADD3.X R9, R9, UR14, RZ, P0, !PT ;  /* 0x0000000e09091c10 */ /* 0x000fe200087fe4ff */
[----:B------:R-:W-:Y:S01]  /*2200*/  UMOV UR8, 0x6 ;  /* 0x0000000600087882 */ /* 0x000fe20000000000 */
[----:B------:R-:W-:Y:S01]  /*2210*/  @P1 LEA R8, P0, R6, c[0x0][0x1c8], 0x1 ;  /* 0x0000720006081a11 */ /* 0x000fe200078008ff */
[----:B------:R1:W-:Y:S01]  /*2220*/  @P6 LDGSTS.E.BYPASS.LTC128B.128 [R251+0x10100], [R10.64+0x80], !P4 ;  /* 0x101000800afb6fae */ /* 0x0003e2000e101d5e */
[----:B------:R-:W-:Y:S01]  /*2230*/  LOP3.LUT R0, R0, 0x1c0, RZ, 0xc0, !PT ;  /* 0x000001c000007812 */ /* 0x000fe200078ec0ff */
[----:B------:R-:W-:Y:S01]  /*2240*/  USHF.L.U64.HI UR8, UR6, UR8, UR7 ;  /* 0x0000000806087299 */ /* 0x000fe20008010207 */
[----:B------:R-:W-:Y:S01]  /*2250*/  @P1 LEA.HI.X R9, R6, c[0x0][0x1cc], R9, 0x1, P0 ;  /* 0x0000730006091a11 */ /* 0x000fe200000f0c09 */
[----:B------:R1:W-:Y:S01]  /*2260*/  @P6 LDGSTS.E.BYPASS.LTC128B.128 [R251+0x13100], [R10.64+0x100], !P3 ;  /* 0x131001000afb6fae */ /* 0x0003e2000d901d5e */
[----:B------:R-:W-:-:S02]  /*2270*/  LOP3.LUT R14, R0, 0x8, R14, 0xf8, !PT ;  /* 0x00000008000e7812 */ /* 0x000fc400078ef80e */
[----:B------:R-:W-:Y:S01]  /*2280*/  SHF.R.U32.HI R0, RZ, 0x3, R0 ;  /* 0x00000003ff007819 */ /* 0x000fe20000011600 */
[----:B------:R1:W-:Y:S01]  /*2290*/  @P6 LDGSTS.E.BYPASS.LTC128B.128 [R251+0x16100], [R10.64+0x180], !P2 ;  /* 0x161001800afb6fae */ /* 0x0003e2000d101d5e */
[----:B------:R-:W-:Y:S02]  /*22a0*/  LEA R6, P0, R12, c[0x0][0x1f8], 0x1 ;  /* 0x00007e000c067a11 */ /* 0x000fe400078008ff */
[----:B------:R-:W-:Y:S01]  /*22b0*/  LOP3.LUT R0, R14, R0, RZ, 0x3c, !PT ;  /* 0x000000000e007212 */ /* 0x000fe200078e3cff */
[----:B------:R1:W-:Y:S01]  /*22c0*/  @P1 LDGSTS.E.BYPASS.LTC128B.128 [R251+0xe100], [R8.64], !P5 ;  /* 0x0e10000008fb1fae */ /* 0x0003e2000e901d5e */
[----:B------:R-:W-:Y:S02]  /*22d0*/  LEA.HI.X R7, R12, c[0x0][0x1fc], R7, 0x1, P0 ;  /* 0x00007f000c077a11 */ /* 0x000fe400000f0c07 */
[----:B------:R-:W-:Y:S01]  /*22e0*/  LOP3.LUT P0, RZ, R26, 0x2, RZ, 0xc0, !PT ;  /* 0x000000021aff7812 */ /* 0x000fe2000780c0ff */
[----:B------:R1:W-:Y:S01]  /*22f0*/  @P1 LDGSTS.E.BYPASS.LTC128B.128 [R251+0x11100], [R8.64+0x80], !P4 ;  /* 0x1110008008fb1fae */ /* 0x0003e2000e101d5e */
[----:B------:R-:W-:Y:S01]  /*2300*/  IMAD R0, R31, 0x200, R0 ;  /* 0x000002001f007824 */ /* 0x000fe200078e0200 */
[----:B------:R-:W-:-:S02]  /*2310*/  SEL R14, RZ, 0x8, P2 ;  /* 0x00000008ff0e7807 */ /* 0x000fc40001000000 */
[----:B------:R1:W-:Y:S01]  /*2320*/  @P1 LDGSTS.E.BYPASS.LTC128B.128 [R251+0x14100], [R8.64+0x100], !P3 ;  /* 0x1410010008fb1fae */ /* 0x0003e2000d901d5e */
[----:B------:R-:W-:Y:S02]  /*2330*/  IMAD.SHL.U32 R216, R0, 0x2, RZ ;  /* 0x0000000200d87824 */ /* 0x000fe400078e00ff */
[----:B------:R-:W-:Y:S01]  /*2340*/  IMAD.IADD R14, R15, 0x1, R14 ;  /* 0x000000010f0e7824 */ /* 0x000fe200078e020e */
[----:B------:R1:W-:Y:S01]  /*2350*/  @P1 LDGSTS.E.BYPASS.LTC128B.128 [R251+0x17100], [R8.64+0x180], !P2 ;  /* 0x1710018008fb1fae */ /* 0x0003e2000d101d5e */
[--C-:B------:R-:W-:Y:S02]  /*2360*/  IADD3 R22, P6, P1, R22, 0x80, R6.reuse ;  /* 0x0000008016167810 */ /* 0x100fe400079de006 */
[----:B------:R-:W-:Y:S01]  /*2370*/  IADD3 R0, R216, 0xc100, RZ ;  /* 0x0000c100d8007810 */ /* 0x000fe20007ffe0ff */
[----:B------:R-:W0:Y:S01]  /*2380*/  LDGDEPBAR ;  /* 0x00000000000079af */ /* 0x000e220000000000 */
[----:B------:R-:W-:Y:S02]  /*2390*/  IADD3.X R23, RZ, UR8, R7, P6, P1 ;  /* 0x00000008ff177c10 */ /* 0x000fe4000b7e2407 */
[----:B------:R-:W-:-:S02]  /*23a0*/  IADD3 R20, P6, P1, R20, 0x100, R6 ;  /* 0x0000010014147810 */ /* 0x000fc400079de006 */
[----:B------:R-:W-:Y:S02]  /*23b0*/  IADD3 R227, R216, 0xc120, RZ ;  /* 0x0000c120d8e37810 */ /* 0x000fe40007ffe0ff */
[--C-:B------:R-:W-:Y:S02]  /*23c0*/  IADD3.X R21, RZ, UR8, R7.reuse, P6, P1 ;  /* 0x00000008ff157c10 */ /* 0x100fe4000b7e2407 */
[----:B------:R-:W-:Y:S02]  /*23d0*/  IADD3 R24, P6, P1, R24, 0x180, R6 ;  /* 0x0000018018187810 */ /* 0x000fe400079de006 */
[----:B------:R-:W-:Y:S01]  /*23e0*/  @P0 IADD3 R227, R0, -0x20, RZ ;  /* 0xffffffe000e30810 */ /* 0x000fe20007ffe0ff */
[----:B------:R-:W-:Y:S01]  /*23f0*/  IMAD R0, R125, 0x400, R4 ;  /* 0x000004007d007824 */ /* 0x000fe200078e0204 */
[----:B------:R-:W-:Y:S02]  /*2400*/  IADD3 R12, P0, R6, UR9, RZ ;  /* 0x00000009060c7c10 */ /* 0x000fe4000ff1e0ff */
[----:B--23--:R-:W-:Y:S01]  /*2410*/  IADD3.X R25, RZ, UR8, R7, P6, P1 ;  /* 0x00000008ff197c10 */ /* 0x00cfe2000b7e2407 */
[----:B------:R-:W-:Y:S01]  /*2420*/  IMAD.SHL.U32 R223, R0, 0x2, RZ ;  /* 0x0000000200df7824 */ /* 0x000fe200078e00ff */
[----:B------:R-:W-:Y:S01]  /*2430*/  LOP3.LUT P6, RZ, R14, 0x2, RZ, 0xc0, !PT ;  /* 0x000000020eff7812 */ /* 0x000fe200078cc0ff */
[----:B------:R-:W-:Y:S01]  /*2440*/  IMAD.MOV.U32 R0, RZ, RZ, 0x40 ;  /* 0x00000040ff007424 */ /* 0x000fe200078e00ff */
[----:B------:R-:W-:Y:S01]  /*2450*/  ISETP.LT.OR P1, PT, R5, 0x1, P5 ;  /* 0x000000010500780c */ /* 0x000fe20002f21670 */
[--C-:B------:R-:W-:Y:S01]  /*2460*/  IMAD R224, R3, 0x2, R223.reuse ;  /* 0x0000000203e07824 */ /* 0x100fe200078e02df */
[----:B------:R-:W-:Y:S01]  /*2470*/  IADD3.X R13, R7, UR8, RZ, P0, !PT ;  /* 0x00000008070d7c10 */ /* 0x000fe200087fe4ff */
[----:B------:R-:W-:Y:S01]  /*2480*/  IMAD R226, R2, 0x2, R223 ;  /* 0x0000000202e27824 */ /* 0x000fe200078e02df */
[----:B------:R-:W-:Y:S01]  /*2490*/  ISETP.LT.OR P0, PT, R5, 0x1, !P6 ;  /* 0x000000010500780c */ /* 0x000fe20007701670 */
[----:B------:R-:W-:-:S04]  /*24a0*/  DEPBAR.LE SB0, 0x1 ;  /* 0x000080400000791a */ /* 0x000fc80000000000 */
[----:B------:R-:W-:-:S04]  /*24b0*/  DEPBAR.LE SB0, 0x0 ;  /* 0x000080000000791a */ /* 0x000fc80000000000 */
[----:B------:R-:W-:Y:S01]  /*24c0*/  BAR.SYNC.DEFER_BLOCKING 0x0 ;  /* 0x0000000000007b1d */ /* 0x000fe20000010000 */
[----:B------:R-:W-:Y:S01]  /*24d0*/  LOP3.LUT P6, RZ, R14, 0x4, RZ, 0xc0, !PT ;  /* 0x000000040eff7812 */ /* 0x000fe200078cc0ff */
[----:B------:R-:W-:Y:S01]  /*24e0*/  IMAD R225, R2, 0x2, R224 ;  /* 0x0000000202e17824 */ /* 0x000fe200078e02e0 */
[C---:B------:R-:W-:Y:S02]  /*24f0*/  IADD3 R250, R227.reuse, 0x800, RZ ;  /* 0x00000800e3fa7810 */ /* 0x040fe40007ffe0ff */
        /* <DEDUP_REMOVED lines=25> */
[----:B------:R-:W3:Y:S01]  /*2690*/  LDSM.16.M88.4 R52, [R216+0xd900] ;  /* 0x00d90000d834783b */ /* 0x000ee20000000200 */
[C---:B------:R-:W-:Y:S02]  /*26a0*/  IADD3 R229, R227.reuse, 0xb000, RZ ;  /* 0x0000b000e3e57810 */ /* 0x040fe40007ffe0ff */
[----:B------:R-:W-:Y:S01]  /*26b0*/  IADD3 R228, R227, 0xb800, RZ ;  /* 0x0000b800e3e47810 */ /* 0x000fe20007ffe0ff */
[----:B------:R-:W-:Y:S04]  /*26c0*/  LDSM.16.M88.4 R56, [R216+0xe100] ;  /* 0x00e10000d838783b */ /* 0x000fe80000000200 */
[----:B------:R-:W4:Y:S04]  /*26d0*/  LDSM.16.M88.4 R72, [R216+0xe900] ;  /* 0x00e90000d848783b */ /* 0x000f280000000200 */
[----:B------:R-:W5:Y:S04]  /*26e0*/  LDSM.16.M88.4 R68, [R227] ;  /* 0x00000000e344783b */ /* 0x000f680000000200 */
[----:B------:R-:W3:Y:S04]  /*26f0*/  LDSM.16.M88.4 R64, [R227+0x800] ;  /* 0x00080000e340783b */ /* 0x000ee80000000200 */
        /* <DEDUP_REMOVED lines=13> */
[C---:B--2---:R-:W-:Y:S08]  /*27d0*/  HMMA.16816.F32 R32, R8.reuse, R40, RZ ;  /* 0x000000280820723c */ /* 0x044ff000000018ff */
[----:B------:R1:W-:Y:S01]  /*27e0*/  LDGSTS.E.BYPASS.LTC128B.128 [R251+0x6100], [R6.64+0x100], !P0 ;  /* 0x0610010006fb7fae */ /* 0x0003e2000c101d5e */
[C---:B------:R-:W-:Y:S01]  /*27f0*/  ISETP.LT.OR P0, PT, R5.reuse, 0x1, !P1 ;  /* 0x000000010500780c */ /* 0x040fe20004f01670 */
[C---:B------:R-:W-:Y:S08]  /*2800*/  HMMA.16816.F32 R28, R8.reuse, R42, RZ ;  /* 0x0000002a081c723c */ /* 0x040ff000000018ff */
[----:B---3--:R-:W-:Y:S04]  /*2810*/  HMMA.16816.F32 R40, R8, R54, RZ ;  /* 0x000000360828723c */ /* 0x008fe800000018ff */
[----:B------:R1:W-:Y:S01]  /*2820*/  LDGSTS.E.BYPASS.LTC128B.128 [R251+0x9100], [R6.64+0x180], !P0 ;  /* 0x0910018006fb7fae */ /* 0x0003e2000c101d5e */
[----:B------:R-:W-:-:S03]  /*2830*/  ISETP.LT.OR P0, PT, R5, 0x21, P5 ;  /* 0x000000210500780c */ /* 0x000fc60002f01670 */
[C---:B----4-:R-:W-:Y:S08]  /*2840*/  HMMA.16816.F32 R88, R8.reuse, R72, RZ ;  /* 0x000000480858723c */ /* 0x050ff000000018ff */
[----:B------:R-:W-:Y:S02]  /*2850*/  HMMA.16816.F32 R112, R8, R74, RZ ;  /* 0x0000004a0870723c */ /* 0x000fe400000018ff */
[----:B------:R2:W-:Y:S01]  /*2860*/  LDGSTS.E.BYPASS.LTC128B.128 [R251+0x1100], [R12.64], !P0 ;  /* 0x011000000cfb7fae */ /* 0x0005e2000c101d5e */
[----:B------:R-:W-:-:S04]  /*2870*/  LOP3.LUT P0, RZ, R14, 0x2, RZ, 0xc0, !PT ;  /* 0x000000020eff7812 */ /* 0x000fc8000780c0ff */
[----:B------:R-:W-:Y:S01]  /*2880*/  ISETP.LT.OR P0, PT, R5, 0x21, !P0 ;  /* 0x000000210500780c */ /* 0x000fe20004701670 */
[C---:B-----5:R-:W-:Y:S08]  /*2890*/  HMMA.16816.F32 R104, R16.reuse, R68, R48 ;  /* 0x000000441068723c */ /* 0x060ff00000001830 */
[----:B------:R-:W-:Y:S04]  /*28a0*/  HMMA.16816.F32 R100, R16, R64, R32 ;  /* 0x000000401064723c */ /* 0x000fe80000001820 */
[----:B------:R3:W-:Y:S01]  /*28b0*/  LDGSTS.E.BYPASS.LTC128B.128 [R251+0x4100], [R22.64], !P0 ;  /* 0x0410000016fb7fae */ /* 0x0007e2000c101d5e */
[----:B------:R-:W-:-:S03]  /*28c0*/  LOP3.LUT P0, RZ, R26, 0x4, RZ, 0xc0, !PT ;  /* 0x000000041aff7812 */ /* 0x000fc6000780c0ff */
[C---:B------:R-:W-:Y:S01]  /*28d0*/  HMMA.16816.F32 R96, R16.reuse, R66, R28 ;  /* 0x000000421060723c */ /* 0x040fe2000000181c */
[----:B------:R-:W-:Y:S02]  /*28e0*/  SEL R0, R0, 0xffffffc0, !P0 ;  /* 0xffffffc000007807 */ /* 0x000fe40004000000 */
[C---:B------:R-:W-:Y:S02]  /*28f0*/  ISETP.LT.OR P0, PT, R5.reuse, 0x21, !P6 ;  /* 0x000000210500780c */ /* 0x040fe40007701670 */
[----:B------:R-:W-:Y:S01]  /*2900*/  ISETP.LT.OR P6, PT, R5, 0x41, !P6 ;  /* 0x000000410500780c */ /* 0x000fe200077c1670 */
[----:B------:R-:W-:Y:S02]  /*2910*/  IMAD.IADD R222, R216, 0x1, R0 ;  /* 0x00000001d8de7824 */ /* 0x000fe400078e0200 */
[----:B------:R-:W-:Y:S01]  /*2920*/  HMMA.16816.F32 R108, R16, R70, R36 ;  /* 0x00000046106c723c */ /* 0x000fe20000001824 */
[----:B------:R-:W-:-:S07]  /*2930*/  IMAD.IADD R221, R0, 0x1, R227 ;  /* 0x0000000100dd7824 */ /* 0x000fce00078e02e3 */
[----:B------:R3:W-:Y:S01]  /*2940*/  LDGSTS.E.BYPASS.LTC128B.128 [R251+0x7100], [R20.64], !P0 ;  /* 0x0710000014fb7fae */ /* 0x0007e2000c101d5e */
[----:B-1----:R-:W-:Y:S01]  /*2950*/  IADD3 R6, P0, R12, UR9, RZ ;  /* 0x000000090c067c10 */ /* 0x002fe2000ff1e0ff */
[----:B------:R-:W-:Y:S03]  /*2960*/  HMMA.16816.F32 R36, R16, R122, R112 ;  /* 0x0000007a1024723c */ /* 0x000fe60000001870 */
[----:B------:R-:W-:Y:S02]  /*2970*/  IADD3.X R7, R13, UR8, RZ, P0, !PT ;  /* 0x000000080d077c10 */ /* 0x000fe400087fe4ff */
[C---:B------:R-:W-:Y:S02]  /*2980*/  ISETP.LT.OR P0, PT, R5.reuse, 0x21, !P1 ;  /* 0x000000210500780c */ /* 0x040fe40004f01670 */
[----:B------:R-:W-:-:S11]  /*2990*/  ISETP.LT.OR P1, PT, R5, 0x41, !P1 ;  /* 0x000000410500780c */ /* 0x000fd60004f21670 */
[----:B------:R1:W-:Y:S01]  /*29a0*/  LDGSTS.E.BYPASS.LTC128B.128 [R251+0xa100], [R24.64], !P0 ;  /* 0x0a10000018fb7fae */ /* 0x0003e2000c101d5e */
[----:B------:R-:W-:Y:S01]  /*29b0*/  ISETP.LT.OR P0, PT, R5, 0x41, P5 ;  /* 0x000000410500780c */ /* 0x000fe20002f01670 */
[----:B---3--:R-:W-:Y:S11]  /*29c0*/  HMMA.16816.F32 R20, R8, R46, RZ ;  /* 0x0000002e0814723c */ /* 0x008ff600000018ff */
[----:B------:R-:W-:Y:S01]  /*29d0*/  @!UPT UIADD3 URZ, URZ, URZ, URZ ;  /* 0x0000003f3f3ff290 */ /* 0x000fe2000fffe03f */
[----:B------:R3:W-:Y:S01]  /*29e0*/  LDGSTS.E.BYPASS.LTC128B.128 [R251+0x2100], [R6.64], !P0 ;  /* 0x0210000006fb7fae */ /* 0x0007e2000c101d5e */
[----:B------:R-:W-:-:S04]  /*29f0*/  LOP3.LUT P0, RZ, R14, 0x2, RZ, 0xc0, !PT ;  /* 0x000000020eff7812 */ /* 0x000fc8000780c0ff */
[----:B------:R-:W-:Y:S01]  /*2a00*/  ISETP.LT.OR P0, PT, R5, 0x41, !P0 ;  /* 0x000000410500780c */ /* 0x000fe20004701670 */
[C---:B-1----:R-:W-:Y:S11]  /*2a10*/  HMMA.16816.F32 R24, R8.reuse, R44, RZ ;  /* 0x0000002c0818723c */ /* 0x042ff600000018ff */
[----:B------:R-:W-:Y:S01]  /*2a20*/  @!UPT UIADD3 URZ, URZ, URZ, URZ ;  /* 0x0000003f3f3ff290 */ /* 0x000fe2000fffe03f */
[----:B------:R3:W-:Y:S01]  /*2a30*/  LDGSTS.E.BYPASS.LTC128B.128 [R251+0x5100], [R6.64+0x80], !P0 ;  /* 0x0510008006fb7fae */ /* 0x0007e2000c101d5e */
[----:B------:R-:W-:Y:S01]  /*2a40*/  PLOP3.LUT P0, PT, PT, PT, UP0, 0x80, 0x0 ;  /* 0x000000000000781c */ /* 0x000fe20003f0f008 */
[C---:B------:R-:W-:Y:S02]  /*2a50*/  HMMA.16816.F32 R44, R8.reuse, R52, RZ ;  /* 0x00000034082c723c */ /* 0x040fe400000018ff */
[----:B------:R3:W-:Y:S04]  /*2a60*/  LDGSTS.E.BYPASS.LTC128B.128 [R251+0x8100], [R6.64+0x100], !P6 ;  /* 0x0810010006fb7fae */ /* 0x0007e8000f101d5e */
[----:B------:R3:W-:Y:S02]  /*2a70*/  LDGSTS.E.BYPASS.LTC128B.128 [R251+0xb100], [R6.64+0x180], !P1 ;  /* 0x0b10018006fb7fae */ /* 0x0007e4000c901d5e */
[C---:B------:R-:W-:Y:S02]  /*2a80*/  HMMA.16816.F32 R52, R8.reuse, R56, RZ ;  /* 0x000000380834723c */ /* 0x040fe400000018ff */
[----:B------:R-:W-:Y:S04]  /*2a90*/  LDSM.16.M88.4 R48, [R222+0xe100] ;  /* 0x00e10000de30783b */ /* 0x000fe80000000200 */
[----:B------:R-:W-:Y:S02]  /*2aa0*/  LDSM.16.M88.4 R32, [R222+0xc900] ;  /* 0x00c90000de20783b */ /* 0x000fe40000000200 */
[----:B------:R-:W-:Y:S02]  /*2ab0*/  HMMA.16816.F32 R56, R8, R58, RZ ;  /* 0x0000003a0838723c */ /* 0x000fe400000018ff */
[----:B------:R-:W-:Y:S04]  /*2ac0*/  LDSM.16.M88.4 R8, [R226+0x18100] ;  /* 0x01810000e208783b */ /* 0x000fe80000000200 */
[----:B------:R-:W-:Y:S02]  /*2ad0*/  LDSM.16.M88.4 R64, [R222+0xe900] ;  /* 0x00e90000de40783b */ /* 0x000fe40000000200 */
[C---:B------:R-:W-:Y:S02]  /*2ae0*/  HMMA.16816.F32 R84, R16.reuse, R62, R20 ;  /* 0x0000003e1054723c */ /* 0x040fe40000001814 */
[----:B------:R-:W1:Y:S04]  /*2af0*/  LDSM.16.M88.4 R20, [R222+0xc100] ;  /* 0x00c10000de14783b */ /* 0x000e680000000200 */
[----:B--2---:R-:W-:Y:S02]  /*2b00*/  LDSM.16.M88.4 R12, [R225+0x18100] ;  /* 0x01810000e10c783b */ /* 0x004fe40000000200 */
[C---:B------:R-:W-:Y:S02]  /*2b10*/  HMMA.16816.F32 R80, R16.reuse, R76, R44 ;  /* 0x0000004c1050723c */ /* 0x040fe4000000182c */
[----:B------:R-:W2:Y:S04]  /*2b20*/  LDSM.16.M88.4 R44, [R222+0xd100] ;  /* 0x00d10000de2c783b */ /* 0x000ea80000000200 */
[----:B------:R-:W-:Y:S02]  /*2b30*/  LDSM.16.M88.4 R112, [R221+0x2000] ;  /* 0x00200000dd70783b */ /* 0x000fe40000000200 */
[C---:B------:R-:W-:Y:S02]  /*2b40*/  HMMA.16816.F32 R76, R16.reuse, R78, R40 ;  /* 0x0000004e104c723c */ /* 0x040fe40000001828 */
[----:B------:R-:W4:Y:S04]  /*2b50*/  LDSM.16.M88.4 R40, [R222+0xd900] ;  /* 0x00d90000de28783b */ /* 0x000f280000000200 */
[----:B------:R-:W0:Y:S02]  /*2b60*/  LDGDEPBAR ;  /* 0x00000000000079af */ /* 0x000e240000000000 */
[C---:B------:R-:W-:Y:S08]  /*2b70*/  HMMA.16816.F32 R92, R16.reuse, R60, R24 ;  /* 0x0000003c105c723c */ /* 0x040ff00000001818 */
[C---:B------:R-:W-:Y:S01]  /*2b80*/  HMMA.16816.F32 R68, R16.reuse, R118, R56 ;  /* 0x000000761044723c */ /* 0x040fe20000001838 */
[----:B------:R-:W5:Y:S07]  /*2b90*/  LDSM.16.M88.4 R56, [R221] ;  /* 0x00000000dd38783b */ /* 0x000f6e0000000200 */
[C---:B------:R-:W-:Y:S01]  /*2ba0*/  HMMA.16816.F32 R72, R16.reuse, R116, R52 ;  /* 0x000000741048723c */ /* 0x040fe20000001834 */
[----:B------:R-:W-:Y:S04]  /*2bb0*/  LDSM.16.M88.4 R52, [R221+0x800] ;  /* 0x00080000dd34783b */ /* 0x000fe80000000200 */
[----:B------:R-:W-:Y:S03]  /*2bc0*/  LDSM.16.M88.4 R116, [R227+0x4000] ;  /* 0x00400000e374783b */ /* 0x000fe60000000200 */
[----:B------:R-:W-:Y:S01]  /*2bd0*/  HMMA.16816.F32 R60, R16, R120, R88 ;  /* 0x00000078103c723c */ /* 0x000fe20000001858 */
[----:B------:R-:W-:Y:S07]  /*2be0*/  LDSM.16.M88.4 R120, [R227+0x4800] ;  /* 0x00480000e378783b */ /* 0x000fee0000000200 */
[C---:B-1----:R-:W-:Y:S01]  /*2bf0*/  HMMA.16816.F32 R28, R8.reuse, R20, R104 ;  /* 0x00000014081c723c */ /* 0x042fe20000001868 */
[----:B------:R-:W-:Y:S07]  /*2c00*/  LDSM.16.M88.4 R104, [R221+0x1000] ;  /* 0x00100000dd68783b */ /* 0x000fee0000000200 */
[C---:B------:R-:W-:Y:S01]  /*2c10*/  HMMA.16816.F32 R24, R8.reuse, R22, R108 ;  /* 0x000000160818723c */ /* 0x040fe2000000186c */
[----:B------:R-:W1:Y:S07]  /*2c20*/  LDSM.16.M88.4 R108, [R221+0x1800] ;  /* 0x00180000dd6c783b */ /* 0x000e6e0000000200 */
[C---:B--2---:R-:W-:Y:S08]  /*2c30*/  HMMA.16816.F32 R88, R8.reuse, R44, R92 ;  /* 0x0000002c0858723c */ /* 0x044ff0000000185c */
[C---:B------:R-:W-:Y:S08]  /*2c40*/  HMMA.16816.F32 R84, R8.reuse, R46, R84 ;  /* 0x0000002e0854723c */ /* 0x040ff00000001854 */
[C---:B----4-:R-:W-:Y:S08]  /*2c50*/  HMMA.16816.F32 R80, R8.reuse, R40, R80 ;  /* 0x000000280850723c */ /* 0x050ff00000001850 */
[C---:B------:R-:W-:Y:S08]  /*2c60*/  HMMA.16816.F32 R44, R8.reuse, R42, R76 ;  /* 0x0000002a082c723c */ /* 0x040ff0000000184c */
[C---:B------:R-:W-:Y:S01]  /*2c70*/  HMMA.16816.F32 R40, R8.reuse, R48, R72 ;  /* 0x000000300828723c */ /* 0x040fe20000001848 */
[----:B------:R-:W-:Y:S07]  /*2c80*/  LDSM.16.M88.4 R72, [R216+0x11100] ;  /* 0x01110000d848783b */ /* 0x000fee0000000200 */
[C---:B------:R-:W-:Y:S08]  /*2c90*/  HMMA.16816.F32 R68, R8.reuse, R50, R68 ;  /* 0x000000320844723c */ /* 0x040ff00000001844 */
[C---:B------:R-:W-:Y:S08]  /*2ca0*/  HMMA.16816.F32 R20, R8.reuse, R32, R100 ;  /* 0x000000200814723c */ /* 0x040ff00000001864 */
[C---:B------:R-:W-:Y:S01]  /*2cb0*/  HMMA.16816.F32 R48, R8.reuse, R66, R36 ;  /* 0x000000420830723c */ /* 0x040fe20000001824 */
[----:B------:R-:W2:Y:S07]  /*2cc0*/  LDSM.16.M88.4 R36, [R221+0x2800] ;  /* 0x00280000dd24783b */ /* 0x000eae0000000200 */
[C---:B------:R-:W-:Y:S08]  /*2cd0*/  HMMA.16816.F32 R16, R8.reuse, R34, R96 ;  /* 0x000000220810723c */ /* 0x040ff00000001860 */
[----:B------:R-:W-:Y:S01]  /*2ce0*/  HMMA.16816.F32 R100, R8, R64, R60 ;  /* 0x000000400864723c */ /* 0x000fe2000000183c */
[----:B------:R-:W4:Y:S07]  /*2cf0*/  LDSM.16.M88.4 R8, [R223+0x1c100] ;  /* 0x01c10000df08783b */ /* 0x000f2e0000000200 */
[C---:B-----5:R-:W-:Y:S01]  /*2d00*/  HMMA.16816.F32 R96, R12.reuse, R56, R28 ;  /* 0x000000380c60723c */ /* 0x060fe2000000181c */
[----:B------:R-:W5:Y:S07]  /*2d10*/  LDSM.16.M88.4 R28, [R216+0xf100] ;  /* 0x00f10000d81c783b */ /* 0x000f6e0000000200 */
[C---:B------:R-:W-:Y:S01]  /*2d20*/  HMMA.16816.F32 R92, R12.reuse, R58, R24 ;  /* 0x0000003a0c5c723c */ /* 0x040fe20000001818 */
[----:B------:R-:W2:Y:S04]  /*2d30*/  LDSM.16.M88.4 R56, [R216+0x10900] ;  /* 0x01090000d838783b */ /* 0x000ea80000000200 */
[----:B------:R-:W2:Y:S03]  /*2d40*/  LDSM.16.M88.4 R24, [R216+0xf900] ;  /* 0x00f90000d818783b */ /* 0x000ea60000000200 */
[C---:B------:R-:W-:Y:S08]  /*2d50*/  HMMA.16816.F32 R64, R12.reuse, R112, R40 ;  /* 0x000000700c40723c */ /* 0x040ff00000001828 */
[C---:B-1----:R-:W-:Y:S08]  /*2d60*/  HMMA.16816.F32 R80, R12.reuse, R108, R80 ;  /* 0x0000006c0c50723c */ /* 0x042ff00000001850 */
[C---:B------:R-:W-:Y:S01]  /*2d70*/  HMMA.16816.F32 R76, R12.reuse, R110, R44 ;  /* 0x0000006e0c4c723c */ /* 0x040fe2000000182c */
[----:B------:R-:W1:Y:S04]  /*2d80*/  LDSM.16.M88.4 R44, [R216+0x10100] ;  /* 0x01010000d82c783b */ /* 0x000e680000000200 */
[----:B------:R-:W-:Y:S03]  /*2d90*/  LDSM.16.M88.4 R108, [R227+0x3800] ;  /* 0x00380000e36c783b */ /* 0x000fe60000000200 */
[C---:B------:R-:W-:Y:S01]  /*2da0*/  HMMA.16816.F32 R32, R12.reuse, R52, R20 ;  /* 0x000000340c20723c */ /* 0x040fe20000001814 */
[----:B------:R-:W-:Y:S07]  /*2db0*/  LDSM.16.M88.4 R20, [R224+0x1c100] ;  /* 0x01c10000e014783b */ /* 0x000fee0000000200 */
[C---:B------:R-:W-:Y:S01]  /*2dc0*/  HMMA.16816.F32 R60, R12.reuse, R114, R68 ;  /* 0x000000720c3c723c */ /* 0x040fe20000001844 */
[----:B------:R-:W1:Y:S04]  /*2dd0*/  LDSM.16.M88.4 R112, [R227+0x3000] ;  /* 0x00300000e370783b */ /* 0x000e680000000200 */
[----:B------:R-:W1:Y:S03]  /*2de0*/  LDSM.16.M88.4 R68, [R216+0x11900] ;  /* 0x01190000d844783b */ /* 0x000e660000000200 */
[C---:B------:R-:W-:Y:S08]  /*2df0*/  HMMA.16816.F32 R16, R12.reuse, R54, R16 ;  /* 0x000000360c10723c */ /* 0x040ff00000001810 */
[----:B--2---:R-:W-:Y:S08]  /*2e00*/  HMMA.16816.F32 R52, R12, R36, R100 ;  /* 0x000000240c34723c */ /* 0x004ff00000001864 */
[----:B----4-:R-:W-:Y:S01]  /*2e10*/  HMMA.16816.F32 R100, R8, R72, R64 ;  /* 0x000000480864723c */ /* 0x010fe20000001840 */
[----:B------:R-:W2:Y:S07]  /*2e20*/  LDSM.16.M88.4 R64, [R227+0x5000] ;  /* 0x00500000e340783b */ /* 0x000eae0000000200 */
[C---:B------:R-:W-:Y:S08]  /*2e30*/  HMMA.16816.F32 R84, R12.reuse, R106, R84 ;  /* 0x0000006a0c54723c */ /* 0x040ff00000001854 */
[C---:B------:R-:W-:Y:S08]  /*2e40*/  HMMA.16816.F32 R88, R12.reuse, R104, R88 ;  /* 0x000000680c58723c */ /* 0x040ff00000001858 */
[----:B------:R-:W-:Y:S08]  /*2e50*/  HMMA.16816.F32 R48, R12, R38, R48 ;  /* 0x000000260c30723c */ /* 0x000ff00000001830 */
[C---:B-----5:R-:W-:Y:S08]  /*2e60*/  HMMA.16816.F32 R40, R8.reuse, R28, R96 ;  /* 0x0000001c0828723c */ /* 0x060ff00000001860 */
[C---:B------:R-:W-:Y:S08]  /*2e70*/  HMMA.16816.F32 R12, R8.reuse, R56, R80 ;  /* 0x00000038080c723c */ /* 0x040ff00000001850 */
[C---:B------:R-:W-:Y:S08]  /*2e80*/  HMMA.16816.F32 R36, R8.reuse, R30, R92 ;  /* 0x0000001e0824723c */ /* 0x040ff0000000185c */
[C---:B------:R-:W-:Y:S08]  /*2e90*/  HMMA.16816.F32 R32, R8.reuse, R24, R32 ;  /* 0x000000180820723c */ /* 0x040ff00000001820 */
[C---:B------:R-:W-:Y:S08]  /*2ea0*/  HMMA.16816.F32 R104, R8.reuse, R58, R76 ;  /* 0x0000003a0868723c */ /* 0x040ff0000000184c */
[C---:B------:R-:W-:Y:S01]  /*2eb0*/  HMMA.16816.F32 R96, R8.reuse, R74, R60 ;  /* 0x0000004a0860723c */ /* 0x040fe2000000183c */
[----:B------:R-:W4:Y:S07]  /*2ec0*/  LDSM.16.M88.4 R60, [R227+0x5800] ;  /* 0x00580000e33c783b */ /* 0x000f2e0000000200 */
[C---:B------:R-:W-:Y:S08]  /*2ed0*/  HMMA.16816.F32 R28, R8.reuse, R26, R16 ;  /* 0x0000001a081c723c */ /* 0x040ff00000001810 */
[C---:B-1----:R-:W-:Y:S08]  /*2ee0*/  HMMA.16816.F32 R16, R8.reuse, R46, R84 ;  /* 0x0000002e0810723c */ /* 0x042ff00000001854 */
[----:B------:R-:W-:Y:S01]  /*2ef0*/  HMMA.16816.F32 R24, R8, R44, R88 ;  /* 0x0000002c0818723c */ /* 0x000fe20000001858 */
[----:B------:R-:W-:Y:S07]  /*2f00*/  LDSM.16.M88.4 R44, [R222+0x10900] ;  /* 0x01090000de2c783b */ /* 0x000fee0000000200 */
[----:B------:R-:W-:Y:S08]  /*2f10*/  HMMA.16816.F32 R84, R20, R112, R40 ;  /* 0x000000701454723c */ /* 0x000ff00000001828 */
[C---:B------:R-:W-:Y:S01]  /*2f20*/  HMMA.16816.F32 R92, R8.reuse, R68, R52 ;  /* 0x00000044085c723c */ /* 0x040fe20000001834 */
[----:B------:R-:W-:Y:S07]  /*2f30*/  LDSM.16.M88.4 R52, [R222+0xf900] ;  /* 0x00f90000de34783b */ /* 0x000fee0000000200 */
[----:B------:R-:W-:Y:S01]  /*2f40*/  HMMA.16816.F32 R88, R8, R70, R48 ;  /* 0x000000460858723c */ /* 0x000fe20000001830 */
[----:B------:R-:W-:Y:S04]  /*2f50*/  LDSM.16.M88.4 R8, [R226+0x1c100] ;  /* 0x01c10000e208783b */ /* 0x000fe80000000200 */
[----:B------:R-:W-:Y:S03]  /*2f60*/  LDSM.16.M88.4 R48, [R222+0x10100] ;  /* 0x01010000de30783b */ /* 0x000fe60000000200 */
[C---:B------:R-:W-:Y:S01]  /*2f70*/  HMMA.16816.F32 R40, R20.reuse, R120, R12 ;  /* 0x000000781428723c */ /* 0x040fe2000000180c */
[----:B------:R-:W1:Y:S07]  /*2f80*/  LDSM.16.M88.4 R12, [R222+0xf100] ;  /* 0x00f10000de0c783b */ /* 0x000e6e0000000200 */
[C---:B------:R-:W-:Y:S01]  /*2f90*/  HMMA.16816.F32 R80, R20.reuse, R114, R36 ;  /* 0x000000721450723c */ /* 0x040fe20000001824 */
[----:B------:R-:W-:Y:S07]  /*2fa0*/  LDSM.16.M88.4 R112, [R221+0x3800] ;  /* 0x00380000dd70783b */ /* 0x000fee0000000200 */
[C---:B------:R-:W-:Y:S08]  /*2fb0*/  HMMA.16816.F32 R76, R20.reuse, R108, R32 ;  /* 0x0000006c144c723c */ /* 0x040ff00000001820 */
[C---:B------:R-:W-:Y:S01]  /*2fc0*/  HMMA.16816.F32 R36, R20.reuse, R122, R104 ;  /* 0x0000007a1424723c */ /* 0x040fe20000001868 */
[----:B------:R-:W5:Y:S07]  /*2fd0*/  LDSM.16.M88.4 R104, [R222+0x11100] ;  /* 0x01110000de68783b */ /* 0x000f6e0000000200 */
[C---:B--2---:R-:W-:Y:S01]  /*2fe0*/  HMMA.16816.F32 R32, R20.reuse, R64, R100 ;  /* 0x000000401420723c */ /* 0x044fe20000001864 */
[----:B------:R-:W2:Y:S07]  /*2ff0*/  LDSM.16.M88.4 R100, [R222+0x11900] ;  /* 0x01190000de64783b */ /* 0x000eae0000000200 */
[C---:B------:R-:W-:Y:S01]  /*3000*/  HMMA.16816.F32 R72, R20.reuse, R110, R28 ;  /* 0x0000006e1448723c */ /* 0x040fe2000000181c */
[----:B------:R-:W-:Y:S07]  /*3010*/  LDSM.16.M88.4 R108, [R221+0x3000] ;  /* 0x00300000dd6c783b */ /* 0x000fee0000000200 */
[C---:B------:R-:W-:Y:S08]  /*3020*/  HMMA.16816.F32 R68, R20.reuse, R116, R24 ;  /* 0x000000741444723c */ /* 0x040ff00000001818 */
[C---:B------:R-:W-:Y:S01]  /*3030*/  HMMA.16816.F32 R56, R20.reuse, R118, R16 ;  /* 0x000000761438723c */ /* 0x040fe20000001810 */
[----:B------:R-:W2:Y:S07]  /*3040*/  LDSM.16.M88.4 R16, [R225+0x1c100] ;  /* 0x01c10000e110783b */ /* 0x000eae0000000200 */
[C---:B------:R-:W-:Y:S08]  /*3050*/  HMMA.16816.F32 R28, R20.reuse, R66, R96 ;  /* 0x00000042141c723c */ /* 0x040ff00000001860 */
[C---:B----4-:R-:W-:Y:S08]  /*3060*/  HMMA.16816.F32 R92, R20.reuse, R60, R92 ;  /* 0x0000003c145c723c */ /* 0x050ff0000000185c */
[----:B------:R-:W-:Y:S08]  /*3070*/  HMMA.16816.F32 R24, R20, R62, R88 ;  /* 0x0000003e1418723c */ /* 0x000ff00000001858 */
[C---:B-1----:R-:W-:Y:S08]  /*3080*/  HMMA.16816.F32 R20, R8.reuse, R12, R84 ;  /* 0x0000000c0814723c */ /* 0x042ff00000001854 */
[C---:B------:R-:W-:Y:S08]  /*3090*/  HMMA.16816.F32 R12, R8.reuse, R14, R80 ;  /* 0x0000000e080c723c */ /* 0x040ff00000001850 */
[C---:B------:R-:W-:Y:S08]  /*30a0*/  HMMA.16816.F32 R64, R8.reuse, R52, R76 ;  /* 0x000000340840723c */ /* 0x040ff0000000184c */
[C---:B------:R-:W-:Y:S01]  /*30b0*/  HMMA.16816.F32 R80, R8.reuse, R54, R72 ;  /* 0x000000360850723c */ /* 0x040fe20000001848 */
[----:B------:R-:W1:Y:S07]  /*30c0*/  LDSM.16.M88.4 R52, [R221+0x4800] ;  /* 0x00480000dd34783b */ /* 0x000e6e0000000200 */
[C---:B------:R-:W-:Y:S08]  /*30d0*/  HMMA.16816.F32 R96, R8.reuse, R48, R68 ;  /* 0x000000300860723c */ /* 0x040ff00000001844 */
[C---:B------:R-:W-:Y:S08]  /*30e0*/  HMMA.16816.F32 R84, R8.reuse, R50, R56 ;  /* 0x000000320854723c */ /* 0x040ff00000001838 */
[C---:B------:R-:W-:Y:S08]  /*30f0*/  HMMA.16816.F32 R88, R8.reuse, R44, R40 ;  /* 0x0000002c0858723c */ /* 0x040ff00000001828 */
[C---:B------:R-:W-:Y:S01]  /*3100*/  HMMA.16816.F32 R76, R8.reuse, R46, R36 ;  /* 0x0000002e084c723c */ /* 0x040fe20000001824 */
[----:B------:R-:W-:Y:S07]  /*3110*/  LDSM.16.M88.4 R44, [R221+0x4000] ;  /* 0x00400000dd2c783b */ /* 0x000fee0000000200 */
[C---:B-----5:R-:W-:Y:S08]  /*3120*/  HMMA.16816.F32 R72, R8.reuse, R104, R32 ;  /* 0x000000680848723c */ /* 0x060ff00000001820 */
[C---:B------:R-:W-:Y:S08]  /*3130*/  HMMA.16816.F32 R68, R8.reuse, R106, R28 ;  /* 0x0000006a0844723c */ /* 0x040ff0000000181c */
[C---:B--2---:R-:W-:Y:S08]  /*3140*/  HMMA.16816.F32 R56, R8.reuse, R100, R92 ;  /* 0x000000640838723c */ /* 0x044ff0000000185c */
[----:B------:R-:W-:Y:S01]  /*3150*/  HMMA.16816.F32 R60, R8, R102, R24 ;  /* 0x00000066083c723c */ /* 0x000fe20000001818 */
[----:B------:R-:W2:Y:S04]  /*3160*/  LDSM.16.M88.4 R8, [R221+0x5800] ;  /* 0x00580000dd08783b */ /* 0x000ea80000000200 */
[----:B------:R-:W-:Y:S03]  /*3170*/  LDSM.16.M88.4 R24, [R216+0x12100] ;  /* 0x01210000d818783b */ /* 0x000fe60000000200 */
[C---:B------:R-:W-:Y:S01]  /*3180*/  HMMA.16816.F32 R40, R16.reuse, R108, R20 ;  /* 0x0000006c1028723c */ /* 0x040fe20000001814 */
[----:B------:R-:W4:Y:S07]  /*3190*/  LDSM.16.M88.4 R20, [R221+0x5000] ;  /* 0x00500000dd14783b */ /* 0x000f2e0000000200 */
[C---:B------:R-:W-:Y:S01]  /*31a0*/  HMMA.16816.F32 R36, R16.reuse, R110, R12 ;  /* 0x0000006e1024723c */ /* 0x040fe2000000180c */
[----:B------:R-:W5:Y:S07]  /*31b0*/  LDSM.16.M88.4 R12, [R223+0x20100] ;  /* 0x02010000df0c783b */ /* 0x000f6e0000000200 */
[C---:B-1----:R-:W-:Y:S08]  /*31c0*/  HMMA.16816.F32 R100, R16.reuse, R52, R88 ;  /* 0x000000341064723c */ /* 0x042ff00000001858 */
[C---:B------:R-:W-:Y:S01]  /*31d0*/  HMMA.16816.F32 R108, R16.reuse, R54, R76 ;  /* 0x00000036106c723c */ /* 0x040fe2000000184c */
[----:B------:R-:W1:Y:S04]  /*31e0*/  LDSM.16.M88.4 R52, [R216+0x13100] ;  /* 0x01310000d834783b */ /* 0x000e680000000200 */
[----:B------:R-:W-:Y:S03]  /*31f0*/  LDSM.16.M88.4 R76, [R227+0x7000] ;  /* 0x00700000e34c783b */ /* 0x000fe60000000200 */
[C---:B------:R-:W-:Y:S08]  /*3200*/  HMMA.16816.F32 R32, R16.reuse, R112, R64 ;  /* 0x000000701020723c */ /* 0x040ff00000001840 */
[C---:B--2---:R-:W-:Y:S01]  /*3210*/  HMMA.16816.F32 R120, R16.reuse, R8, R56 ;  /* 0x000000081078723c */ /* 0x044fe20000001838 */
[----:B------:R-:W2:Y:S07]  /*3220*/  LDSM.16.M88.4 R56, [R216+0x13900] ;  /* 0x01390000d838783b */ /* 0x000eae0000000200 */
[C---:B------:R-:W-:Y:S08]  /*3230*/  HMMA.16816.F32 R48, R16.reuse, R44, R96 ;  /* 0x0000002c1030723c */ /* 0x040ff00000001860 */
[C---:B------:R-:W-:Y:S01]  /*3240*/  HMMA.16816.F32 R64, R16.reuse, R46, R84 ;  /* 0x0000002e1040723c */ /* 0x040fe20000001854 */
[----:B------:R-:W1:Y:S07]  /*3250*/  LDSM.16.M88.4 R44, [R216+0x12900] ;  /* 0x01290000d82c783b */ /* 0x000e6e0000000200 */
[C---:B------:R-:W-:Y:S08]  /*3260*/  HMMA.16816.F32 R28, R16.reuse, R114, R80 ;  /* 0x00000072101c723c */ /* 0x040ff00000001850 */
[C---:B----4-:R-:W-:Y:S08]  /*3270*/  HMMA.16816.F32 R96, R16.reuse, R20, R72 ;  /* 0x000000141060723c */ /* 0x050ff00000001848 */
[C---:B------:R-:W-:Y:S01]  /*3280*/  HMMA.16816.F32 R104, R16.reuse, R22, R68 ;  /* 0x000000161068723c */ /* 0x040fe20000001844 */
[----:B------:R-:W-:Y:S04]  /*3290*/  LDSM.16.M88.4 R20, [R216+0x14900] ;  /* 0x01490000d814783b */ /* 0x000fe80000000200 */
[----:B------:R-:W-:Y:S03]  /*32a0*/  LDSM.16.M88.4 R68, [R227+0x7800] ;  /* 0x00780000e344783b */ /* 0x000fe60000000200 */
[----:B------:R-:W-:Y:S01]  /*32b0*/  HMMA.16816.F32 R116, R16, R10, R60 ;  /* 0x0000000a1074723c */ /* 0x000fe2000000183c */
[----:B------:R-:W4:Y:S04]  /*32c0*/  LDSM.16.M88.4 R16, [R216+0x14100] ;  /* 0x01410000d810783b */ /* 0x000f280000000200 */
[----:B------:R-:W-:Y:S03]  /*32d0*/  LDSM.16.M88.4 R8, [R224+0x20100] ;  /* 0x02010000e008783b */ /* 0x000fe60000000200 */
[C---:B-----5:R-:W-:Y:S01]  /*32e0*/  HMMA.16816.F32 R112, R12.reuse, R24, R40 ;  /* 0x000000180c70723c */ /* 0x060fe20000001828 */
[----:B------:R-:W-:Y:S07]  /*32f0*/  LDSM.16.M88.4 R40, [R227+0x6800] ;  /* 0x00680000e328783b */ /* 0x000fee0000000200 */
[C---:B------:R-:W-:Y:S01]  /*3300*/  HMMA.16816.F32 R92, R12.reuse, R26, R36 ;  /* 0x0000001a0c5c723c */ /* 0x040fe20000001824 */
[----:B------:R-:W5:Y:S07]  /*3310*/  LDSM.16.M88.4 R24, [R227+0x6000] ;  /* 0x00600000e318783b */ /* 0x000f6e0000000200 */
[C---:B-1----:R-:W-:Y:S08]  /*3320*/  HMMA.16816.F32 R72, R12.reuse, R54, R64 ;  /* 0x000000360c48723c */ /* 0x042ff00000001840 */
[C---:B------:R-:W-:Y:S01]  /*3330*/  HMMA.16816.F32 R80, R12.reuse, R52, R48 ;  /* 0x000000340c50723c */ /* 0x040fe20000001830 */
[----:B------:R-:W-:Y:S07]  /*3340*/  LDSM.16.M88.4 R48, [R227+0x8800] ;  /* 0x00880000e330783b */ /* 0x000fee0000000200 */
[C---:B--2---:R-:W-:Y:S01]  /*3350*/  HMMA.16816.F32 R64, R12.reuse, R56, R100 ;  /* 0x000000380c40723c */ /* 0x044fe20000001864 */
[----:B------:R-:W-:Y:S07]  /*3360*/  LDSM.16.M88.4 R100, [R222+0x13900] ;  /* 0x01390000de64783b */ /* 0x000fee0000000200 */
[C---:B------:R-:W-:Y:S01]  /*3370*/  HMMA.16816.F32 R60, R12.reuse, R58, R108 ;  /* 0x0000003a0c3c723c */ /* 0x040fe2000000186c */
[----:B------:R-:W1:Y:S04]  /*3380*/  LDSM.16.M88.4 R56, [R227+0x8000] ;  /* 0x00800000e338783b */ /* 0x000e680000000200 */
[----:B------:R-:W-:Y:S03]  /*3390*/  LDSM.16.M88.4 R108, [R222+0x14100] ;  /* 0x01410000de6c783b */ /* 0x000fe60000000200 */
[C---:B------:R-:W-:Y:S08]  /*33a0*/  HMMA.16816.F32 R88, R12.reuse, R44, R32 ;  /* 0x0000002c0c58723c */ /* 0x040ff00000001820 */
[C---:B------:R-:W-:Y:S08]  /*33b0*/  HMMA.16816.F32 R84, R12.reuse, R46, R28 ;  /* 0x0000002e0c54723c */ /* 0x040ff0000000181c */
[C---:B----4-:R-:W-:Y:S01]  /*33c0*/  HMMA.16816.F32 R52, R12.reuse, R16, R96 ;  /* 0x000000100c34723c */ /* 0x050fe20000001860 */
[----:B------:R-:W-:Y:S07]  /*33d0*/  LDSM.16.M88.4 R96, [R222+0x12100] ;  /* 0x01210000de60783b */ /* 0x000fee0000000200 */
[C---:B------:R-:W-:Y:S01]  /*33e0*/  HMMA.16816.F32 R44, R12.reuse, R18, R104 ;  /* 0x000000120c2c723c */ /* 0x040fe20000001868 */
[----:B------:R-:W2:Y:S04]  /*33f0*/  LDSM.16.M88.4 R16, [R226+0x20100] ;  /* 0x02010000e210783b */ /* 0x000ea80000000200 */
[----:B------:R-:W-:Y:S03]  /*3400*/  LDSM.16.M88.4 R104, [R222+0x12900] ;  /* 0x01290000de68783b */ /* 0x000fe60000000200 */
[C---:B------:R-:W-:Y:S01]  /*3410*/  HMMA.16816.F32 R36, R12.reuse, R20, R120 ;  /* 0x000000140c24723c */ /* 0x040fe20000001878 */
[----:B------:R-:W4:Y:S07]  /*3420*/  LDSM.16.M88.4 R120, [R222+0x13100] ;  /* 0x01310000de78783b */ /* 0x000f2e0000000200 */
[----:B------:R-:W-:Y:S08]  /*3430*/  HMMA.16816.F32 R32, R12, R22, R116 ;  /* 0x000000160c20723c */ /* 0x000ff00000001874 */
        /* <DEDUP_REMOVED lines=8> */
[C---:B-1----:R-:W-:Y:S01]  /*34c0*/  HMMA.16816.F32 R80, R8.reuse, R56, R52 ;  /* 0x000000380850723c */ /* 0x042fe20000001834 */
[----:B------:R-:W-:Y:S07]  /*34d0*/  LDSM.16.M88.4 R52, [R222+0x14900] ;  /* 0x01490000de34783b */ /* 0x000fee0000000200 */
[C---:B------:R-:W-:Y:S01]  /*34e0*/  HMMA.16816.F32 R76, R8.reuse, R58, R44 ;  /* 0x0000003a084c723c */ /* 0x040fe2000000182c */
[----:B------:R-:W-:Y:S07]  /*34f0*/  LDSM.16.M88.4 R44, [R221+0x6800] ;  /* 0x00680000dd2c783b */ /* 0x000fee0000000200 */
[C---:B------:R-:W-:Y:S01]  /*3500*/  HMMA.16816.F32 R72, R8.reuse, R48, R36 ;  /* 0x000000300848723c */ /* 0x040fe20000001824 */
[----:B------:R-:W-:Y:S07]  /*3510*/  LDSM.16.M88.4 R36, [R221+0x7800] ;  /* 0x00780000dd24783b */ /* 0x000fee0000000200 */
[----:B------:R-:W-:Y:S01]  /*3520*/  HMMA.16816.F32 R68, R8, R50, R32 ;  /* 0x000000320844723c */ /* 0x000fe20000001820 */
[----:B------:R-:W-:Y:S04]  /*3530*/  LDSM.16.M88.4 R8, [R225+0x20100] ;  /* 0x02010000e108783b */ /* 0x000fe80000000200 */
[----:B------:R-:W1:Y:S03]  /*3540*/  LDSM.16.M88.4 R48, [R221+0x6000] ;  /* 0x00600000dd30783b */ /* 0x000e660000000200 */
[C---:B--2---:R-:W-:Y:S08]  /*3550*/  HMMA.16816.F32 R64, R16.reuse, R96, R28 ;  /* 0x000000601040723c */ /* 0x044ff0000000181c */
[C---:B------:R-:W-:Y:S08]  /*3560*/  HMMA.16816.F32 R60, R16.reuse, R98, R24 ;  /* 0x00000062103c723c */ /* 0x040ff00000001818 */
[C---:B----4-:R-:W-:Y:S01]  /*3570*/  HMMA.16816.F32 R28, R16.reuse, R120, R40 ;  /* 0x00000078101c723c */ /* 0x050fe20000001828 */
[----:B------:R-:W2:Y:S07]  /*3580*/  LDSM.16.M88.4 R40, [R221+0x7000] ;  /* 0x00700000dd28783b */ /* 0x000eae0000000200 */
[C---:B------:R-:W-:Y:S08]  /*3590*/  HMMA.16816.F32 R24, R16.reuse, R122, R84 ;  /* 0x0000007a1018723c */ /* 0x040ff00000001854 */
[C---:B------:R-:W-:Y:S08]  /*35a0*/  HMMA.16816.F32 R56, R16.reuse, R104, R20 ;  /* 0x000000681038723c */ /* 0x040ff00000001814 */
[C---:B------:R-:W-:Y:S08]  /*35b0*/  HMMA.16816.F32 R20, R16.reuse, R100, R88 ;  /* 0x000000641014723c */ /* 0x040ff00000001858 */
[C---:B------:R-:W-:Y:S08]  /*35c0*/  HMMA.16816.F32 R88, R16.reuse, R108, R80 ;  /* 0x0000006c1058723c */ /* 0x040ff00000001850 */
[C---:B------:R-:W-:Y:S01]  /*35d0*/  HMMA.16816.F32 R32, R16.reuse, R106, R12 ;  /* 0x0000006a1020723c */ /* 0x040fe2000000180c */
[----:B------:R-:W4:Y:S04]  /*35e0*/  LDSM.16.M88.4 R104, [R221+0x8800] ;  /* 0x00880000dd68783b */ /* 0x000f280000000200 */
[----:B------:R-:W-:Y:S03]  /*35f0*/  LDSM.16.M88.4 R12, [R223+0x24100] ;  /* 0x02410000df0c783b */ /* 0x000fe60000000200 */
[C---:B------:R-:W-:Y:S01]  /*3600*/  HMMA.16816.F32 R80, R16.reuse, R110, R76 ;  /* 0x0000006e1050723c */ /* 0x040fe2000000184c */
[----:B------:R-:W-:Y:S07]  /*3610*/  LDSM.16.M88.4 R108, [R216+0x15100] ;  /* 0x01510000d86c783b */ /* 0x000fee0000000200 */
[----:B------:R-:W-:Y:S01]  /*3620*/  HMMA.16816.F32 R92, R16, R102, R92 ;  /* 0x00000066105c723c */ /* 0x000fe2000000185c */
[----:B------:R-:W5:Y:S07]  /*3630*/  LDSM.16.M88.4 R100, [R221+0x8000] ;  /* 0x00800000dd64783b */ /* 0x000f6e0000000200 */
[C---:B-1----:R-:W-:Y:S08]  /*3640*/  HMMA.16816.F32 R84, R8.reuse, R48, R64 ;  /* 0x000000300854723c */ /* 0x042ff00000001840 */
[----:B------:R-:W-:Y:S01]  /*3650*/  HMMA.16816.F32 R76, R8, R50, R60 ;  /* 0x00000032084c723c */ /* 0x000fe2000000183c */
[----:B------:R-:W1:Y:S07]  /*3660*/  LDSM.16.M88.4 R48, [R216+0x16100] ;  /* 0x01610000d830783b */ /* 0x000e6e0000000200 */
[C---:B------:R-:W-:Y:S08]  /*3670*/  HMMA.16816.F32 R96, R16.reuse, R52, R72 ;  /* 0x000000341060723c */ /* 0x040ff00000001848 */
[----:B------:R-:W-:Y:S01]  /*3680*/  HMMA.16816.F32 R16, R16, R54, R68 ;  /* 0x000000361010723c */ /* 0x000fe20000001844 */
[----:B------:R-:W1:Y:S07]  /*3690*/  LDSM.16.M88.4 R52, [R216+0x15900] ;  /* 0x01590000d834783b */ /* 0x000e6e0000000200 */
[C---:B--2---:R-:W-:Y:S01]  /*36a0*/  HMMA.16816.F32 R60, R8.reuse, R42, R24 ;  /* 0x0000002a083c723c */ /* 0x044fe20000001818 */
[----:B------:R-:W-:Y:S07]  /*36b0*/  LDSM.16.M88.4 R24, [R216+0x17100] ;  /* 0x01710000d818783b */ /* 0x000fee0000000200 */
[C---:B------:R-:W-:Y:S08]  /*36c0*/  HMMA.16816.F32 R72, R8.reuse, R44, R56 ;  /* 0x0000002c0848723c */ /* 0x040ff00000001838 */
[C---:B------:R-:W-:Y:S01]  /*36d0*/  HMMA.16816.F32 R68, R8.reuse, R46, R32 ;  /* 0x0000002e0844723c */ /* 0x040fe20000001820 */
[----:B------:R-:W2:Y:S07]  /*36e0*/  LDSM.16.M88.4 R44, [R216+0x16900] ;  /* 0x01690000d82c783b */ /* 0x000eae0000000200 */
[C---:B------:R-:W-:Y:S01]  /*36f0*/  HMMA.16816.F32 R56, R8.reuse, R36, R20 ;  /* 0x000000240838723c */ /* 0x040fe20000001814 */
[----:B------:R-:W1:Y:S07]  /*3700*/  LDSM.16.M88.4 R20, [R216+0x17900] ;  /* 0x01790000d814783b */ /* 0x000e6e0000000200 */
[C---:B------:R-:W-:Y:S08]  /*3710*/  HMMA.16816.F32 R64, R8.reuse, R40, R28 ;  /* 0x000000280840723c */ /* 0x040ff0000000181c */
[C---:B------:R-:W-:Y:S08]  /*3720*/  HMMA.16816.F32 R40, R8.reuse, R38, R92 ;  /* 0x000000260828723c */ /* 0x040ff0000000185c */
[C---:B----4-:R-:W-:Y:S08]  /*3730*/  HMMA.16816.F32 R28, R8.reuse, R104, R96 ;  /* 0x00000068081c723c */ /* 0x050ff00000001860 */
[C---:B------:R-:W-:Y:S08]  /*3740*/  HMMA.16816.F32 R16, R8.reuse, R106, R16 ;  /* 0x0000006a0810723c */ /* 0x040ff00000001810 */
[C---:B-----5:R-:W-:Y:S01]  /*3750*/  HMMA.16816.F32 R36, R8.reuse, R100, R88 ;  /* 0x000000640824723c */ /* 0x060fe20000001858 */
[----:B------:R-:W-:Y:S07]  /*3760*/  LDSM.16.M88.4 R88, [R227+0x9000] ;  /* 0x00900000e358783b */ /* 0x000fee0000000200 */
[----:B------:R-:W-:Y:S01]  /*3770*/  HMMA.16816.F32 R32, R8, R102, R80 ;  /* 0x000000660820723c */ /* 0x000fe20000001850 */
[----:B------:R-:W-:Y:S07]  /*3780*/  LDSM.16.M88.4 R8, [R224+0x24100] ;  /* 0x02410000e008783b */ /* 0x000fee0000000200 */
[C---:B-1----:R-:W-:Y:S01]  /*3790*/  HMMA.16816.F32 R104, R12.reuse, R50, R60 ;  /* 0x000000320c68723c */ /* 0x042fe2000000183c */
[----:B------:R-:W1:Y:S07]  /*37a0*/  LDSM.16.M88.4 R60, [R227+0xa000] ;  /* 0x00a00000e33c783b */ /* 0x000e6e0000000200 */
[C---:B------:R-:W-:Y:S01]  /*37b0*/  HMMA.16816.F32 R120, R12.reuse, R52, R72 ;  /* 0x000000340c78723c */ /* 0x040fe20000001848 */
[----:B------:R-:W4:Y:S07]  /*37c0*/  LDSM.16.M88.4 R72, [R227+0x9800] ;  /* 0x00980000e348783b */ /* 0x000f2e0000000200 */
[C---:B------:R-:W-:Y:S08]  /*37d0*/  HMMA.16816.F32 R84, R12.reuse, R108, R84 ;  /* 0x0000006c0c54723c */ /* 0x040ff00000001854 */
[C---:B------:R-:W-:Y:S01]  /*37e0*/  HMMA.16816.F32 R108, R12.reuse, R110, R76 ;  /* 0x0000006e0c6c723c */ /* 0x040fe2000000184c */
[----:B------:R-:W5:Y:S07]  /*37f0*/  LDSM.16.M88.4 R76, [R227+0xa800] ;  /* 0x00a80000e34c783b */ /* 0x000f6e0000000200 */
[C---:B------:R-:W-:Y:S01]  /*3800*/  HMMA.16816.F32 R116, R12.reuse, R54, R68 ;  /* 0x000000360c74723c */ /* 0x040fe20000001844 */
[----:B------:R-:W1:Y:S07]  /*3810*/  LDSM.16.M88.4 R68, [R227+0xb000] ;  /* 0x00b00000e344783b */ /* 0x000e6e0000000200 */
[C---:B------:R-:W-:Y:S01]  /*3820*/  HMMA.16816.F32 R112, R12.reuse, R48, R64 ;  /* 0x000000300c70723c */ /* 0x040fe20000001840 */
[----:B------:R-:W-:Y:S07]  /*3830*/  LDSM.16.M88.4 R48, [R222+0x15100] ;  /* 0x01510000de30783b */ /* 0x000fee0000000200 */
[C---:B--2---:R-:W-:Y:S01]  /*3840*/  HMMA.16816.F32 R100, R12.reuse, R44, R56 ;  /* 0x0000002c0c64723c */ /* 0x044fe20000001838 */
[----:B------:R-:W2:Y:S07]  /*3850*/  LDSM.16.M88.4 R56, [R227+0xb800] ;  /* 0x00b80000e338783b */ /* 0x000eae0000000200 */
[C---:B------:R-:W-:Y:S01]  /*3860*/  HMMA.16816.F32 R96, R12.reuse, R46, R40 ;  /* 0x0000002e0c60723c */ /* 0x040fe20000001828 */
[----:B------:R-:W-:Y:S04]  /*3870*/  LDSM.16.M88.4 R40, [R222+0x16100] ;  /* 0x01610000de28783b */ /* 0x000fe80000000200 */
[----:B------:R-:W-:Y:S03]  /*3880*/  LDSM.16.M88.4 R44, [R222+0x15900] ;  /* 0x01590000de2c783b */ /* 0x000fe60000000200 */
[C---:B------:R-:W-:Y:S08]  /*3890*/  HMMA.16816.F32 R92, R12.reuse, R24, R36 ;  /* 0x000000180c5c723c */ /* 0x040ff00000001824 */
[C---:B------:R-:W-:Y:S08]  /*38a0*/  HMMA.16816.F32 R80, R12.reuse, R26, R32 ;  /* 0x0000001a0c50723c */ /* 0x040ff00000001820 */
[C---:B------:R-:W-:Y:S08]  /*38b0*/  HMMA.16816.F32 R64, R12.reuse, R20, R28 ;  /* 0x000000140c40723c */ /* 0x040ff0000000181c */
[----:B------:R-:W-:Y:S01]  /*38c0*/  HMMA.16816.F32 R52, R12, R22, R16 ;  /* 0x000000160c34723c */ /* 0x000fe20000001810 */
[----:B------:R-:W2:Y:S07]  /*38d0*/  LDSM.16.M88.4 R12, [R226+0x24100] ;  /* 0x02410000e20c783b */ /* 0x000eae0000000200 */
[C---:B-1----:R-:W-:Y:S08]  /*38e0*/  HMMA.16816.F32 R16, R8.reuse, R62, R104 ;  /* 0x0000003e0810723c */ /* 0x042ff00000001868 */
[C---:B----4-:R-:W-:Y:S01]  /*38f0*/  HMMA.16816.F32 R28, R8.reuse, R72, R120 ;  /* 0x00000048081c723c */ /* 0x050fe20000001878 */
[----:B------:R-:W1:Y:S07]  /*3900*/  LDSM.16.M88.4 R120, [R222+0x16900] ;  /* 0x01690000de78783b */ /* 0x000e6e0000000200 */
[C---:B------:R-:W-:Y:S08]  /*3910*/  HMMA.16816.F32 R20, R8.reuse, R60, R112 ;  /* 0x0000003c0814723c */ /* 0x040ff00000001870 */
[C---:B-----5:R-:W-:Y:S08]  /*3920*/  HMMA.16816.F32 R60, R8.reuse, R76, R100 ;  /* 0x0000004c083c723c */ /* 0x060ff00000001864 */
[C---:B------:R-:W-:Y:S08]  /*3930*/  HMMA.16816.F32 R100, R8.reuse, R68, R92 ;  /* 0x000000440864723c */ /* 0x040ff0000000185c */
[C---:B--2---:R-:W-:Y:S08]  /*3940*/  HMMA.16816.F32 R92, R8.reuse, R56, R64 ;  /* 0x00000038085c723c */ /* 0x044ff00000001840 */
[C---:B------:R-:W-:Y:S08]  /*3950*/  HMMA.16816.F32 R36, R8.reuse, R88, R84 ;  /* 0x000000580824723c */ /* 0x040ff00000001854 */
[----:B------:R-:W-:Y:S01]  /*3960*/  HMMA.16816.F32 R32, R8, R90, R108 ;  /* 0x0000005a0820723c */ /* 0x000fe2000000186c */
[----:B------:R-:W2:Y:S07]  /*3970*/  LDSM.16.M88.4 R108, [R222+0x17100] ;  /* 0x01710000de6c783b */ /* 0x000eae0000000200 */
[----:B------:R-:W-:Y:S01]  /*3980*/  HMMA.16816.F32 R64, R12, R42, R16 ;  /* 0x0000002a0c40723c */ /* 0x000fe20000001810 */
[----:B------:R-:W4:Y:S07]  /*3990*/  LDSM.16.M88.4 R16, [R222+0x17900] ;  /* 0x01790000de10783b */ /* 0x000f2e0000000200 */
[C---:B------:R-:W-:Y:S08]  /*39a0*/  HMMA.16816.F32 R24, R8.reuse, R74, R116 ;  /* 0x0000004a0818723c */ /* 0x040ff00000001874 */
[C---:B------:R-:W-:Y:S08]  /*39b0*/  HMMA.16816.F32 R96, R8.reuse, R78, R96 ;  /* 0x0000004e0860723c */ /* 0x040ff00000001860 */
[C---:B------:R-:W-:Y:S08]  /*39c0*/  HMMA.16816.F32 R104, R8.reuse, R70, R80 ;  /* 0x000000460868723c */ /* 0x040ff00000001850 */
[----:B------:R-:W-:Y:S01]  /*39d0*/  HMMA.16816.F32 R88, R8, R58, R52 ;  /* 0x0000003a0858723c */ /* 0x000fe20000001834 */
[----:B------:R-:W-:Y:S04]  /*39e0*/  LDSM.16.M88.4 R8, [R225+0x24100] ;  /* 0x02410000e108783b */ /* 0x000fe80000000200 */
[----:B------:R-:W-:Y:S03]  /*39f0*/  LDSM.16.M88.4 R56, [R221+0x9800] ;  /* 0x00980000dd38783b */ /* 0x000fe60000000200 */
[C---:B------:R-:W-:Y:S01]  /*3a00*/  HMMA.16816.F32 R84, R12.reuse, R48, R36 ;  /* 0x000000300c54723c */ /* 0x040fe20000001824 */
[----:B------:R-:W-:Y:S07]  /*3a10*/  LDSM.16.M88.4 R52, [R221+0xa000] ;  /* 0x00a00000dd34783b */ /* 0x000fee0000000200 */
[C---:B------:R-:W-:Y:S01]  /*3a20*/  HMMA.16816.F32 R68, R12.reuse, R40, R20 ;  /* 0x000000280c44723c */ /* 0x040fe20000001814 */
[----:B------:R-:W-:Y:S07]  /*3a30*/  LDSM.16.M88.4 R40, [R221+0xb800] ;  /* 0x00b80000dd28783b */ /* 0x000fee0000000200 */
[C---:B------:R-:W-:Y:S01]  /*3a40*/  HMMA.16816.F32 R80, R12.reuse, R50, R32 ;  /* 0x000000320c50723c */ /* 0x040fe20000001820 */
[----:B------:R-:W-:Y:S07]  /*3a50*/  LDSM.16.M88.4 R48, [R221+0xa800] ;  /* 0x00a80000dd30783b */ /* 0x000fee0000000200 */
[C---:B------:R-:W-:Y:S08]  /*3a60*/  HMMA.16816.F32 R76, R12.reuse, R44, R28 ;  /* 0x0000002c0c4c723c */ /* 0x040ff0000000181c */
[C---:B------:R-:W-:Y:S01]  /*3a70*/  HMMA.16816.F32 R72, R12.reuse, R46, R24 ;  /* 0x0000002e0c48723c */ /* 0x040fe20000001818 */
[----:B------:R-:W-:Y:S07]  /*3a80*/  LDSM.16.M88.4 R44, [R221+0xb000] ;  /* 0x00b00000dd2c783b */ /* 0x000fee0000000200 */
[----:B-1----:R-:W-:Y:S01]  /*3a90*/  HMMA.16816.F32 R36, R12, R120, R60 ;  /* 0x000000780c24723c */ /* 0x002fe2000000183c */
[----:B------:R-:W1:Y:S01]  /*3aa0*/  LDSM.16.M88.4 R60, [R221+0x9000] ;  /* 0x00900000dd3c783b */ /* 0x000e620000000200 */
[----:B------:R-:W-:-:S06]  /*3ab0*/  DEPBAR.LE SB0, 0x0 ;  /* 0x000080000000791a */ /* 0x000fcc0000000000 */
[C---:B------:R-:W-:Y:S08]  /*3ac0*/  HMMA.16816.F32 R32, R12.reuse, R122, R96 ;  /* 0x0000007a0c20723c */ /* 0x040ff00000001860 */
[C---:B--2---:R-:W-:Y:S08]  /*3ad0*/  HMMA.16816.F32 R28, R12.reuse, R108, R100 ;  /* 0x0000006c0c1c723c */ /* 0x044ff00000001864 */
[C---:B------:R-:W-:Y:S08]  /*3ae0*/  HMMA.16816.F32 R24, R12.reuse, R110, R104 ;  /* 0x0000006e0c18723c */ /* 0x040ff00000001868 */
[C---:B----4-:R-:W-:Y:S08]  /*3af0*/  HMMA.16816.F32 R20, R12.reuse, R16, R92 ;  /* 0x000000100c14723c */ /* 0x050ff0000000185c */
[----:B------:R-:W-:Y:S08]  /*3b00*/  HMMA.16816.F32 R12, R12, R18, R88 ;  /* 0x000000120c0c723c */ /* 0x000ff00000001858 */
        /* <DEDUP_REMOVED lines=12> */
[----:B------:R-:W-:Y:S06]  /*3bd0*/  BAR.SYNC.DEFER_BLOCKING 0x0 ;  /* 0x0000000000007b1d */ /* 0x000fec0000010000 */
[----:B------:R-:W-:Y:S05]  /*3be0*/  @!P0 BRA `(.L_x_1355) ;  /* 0x0000024000008947 */ /* 0x000fea0003800000 */
[----:B---3--:R-:W-:Y:S02]  /*3bf0*/  UIADD3 UR7, UR24, -0x2, URZ ;  /* 0xfffffffe18077890 */ /* 0x008fe4000fffe03f */
[----:B------:R-:W-:-:S02]  /*3c00*/  USHF.L.U32 UR19, UR4, 0x6, URZ ;  /* 0x0000000604137899 */ /* 0x000fc4000800063f */
[----:B------:R-:W-:Y:S02]  /*3c10*/  USHF.R.S32.HI UR6, URZ, 0x1f, UR7 ;  /* 0x0000001f3f067899 */ /* 0x000fe40008011407 */
[----:B------:R-:W-:Y:S01]  /*3c20*/  UIMAD UR17, UR17, UR7, URZ ;  /* 0x00000007111172a4 */ /* 0x000fe2000f8e023f */
[----:B------:R-:W-:Y:S01]  /*3c30*/  IMAD.WIDE.U32 R8, R124, UR7, R130 ;  /* 0x000000077c087c25 */ /* 0x000fe2000f8e0082 */
[----:B------:R-:W-:Y:S02]  /*3c40*/  USHF.L.U64.HI UR4, UR4, 0x6, UR5 ;  /* 0x0000000604047899 */ /* 0x000fe40008010205 */
[----:B------:R-:W-:Y:S01]  /*3c50*/  UIMAD UR6, UR6, UR18, UR17 ;  /* 0x00000012060672a4 */ /* 0x000fe2000f8e0211 */
[----:B------:R-:W-:Y:S01]  /*3c60*/  IMAD.U32 R5, RZ, RZ, UR19 ;  /* 0x00000013ff057e24 */ /* 0x000fe2000f8e00ff */
[----:B------:R-:W-:-:S04]  /*3c70*/  LEA R6, P6, R8, c[0x0][0x1c8], 0x1 ;  /* 0x0000720008067a11 */ /* 0x000fc800078c08ff */
[----:B------:R-:W-:Y:S02]  /*3c80*/  IADD3 R0, R9, UR6, RZ ;  /* 0x0000000609007c10 */ /* 0x000fe4000fffe0ff */
[----:B------:R-:W-:Y:S02]  /*3c90*/  IADD3 R14, P1, P0, R5, 0x80, R6 ;  /* 0x00000080050e7810 */ /* 0x000fe4000783e006 */
[----:B------:R-:W-:-:S04]  /*3ca0*/  LEA.HI.X R7, R8, c[0x0][0x1cc], R0, 0x1, P6 ;  /* 0x0000730008077a11 */ /* 0x000fc800030f0c00 */
[--C-:B------:R-:W-:Y:S01]  /*3cb0*/  IADD3.X R15, RZ, UR4, R7.reuse, P1, P0 ;  /* 0x00000004ff0f7c10 */ /* 0x100fe20008fe0407 */
[----:B------:R-:W-:Y:S01]  /*3cc0*/  @!PT LDS RZ, [RZ] ;  /* 0x00000000fffff984 */ /* 0x000fe20000000800 */
[----:B------:R-:W-:Y:S01]  /*3cd0*/  @!PT LDS RZ, [RZ] ;  /* 0x00000000fffff984 */ /* 0x000fe20000000800 */
[----:B------:R-:W-:Y:S01]  /*3ce0*/  @!PT LDS RZ, [RZ] ;  /* 0x00000000fffff984 */ /* 0x000fe20000000800 */
[----:B------:R1:W-:Y:S01]  /*3cf0*/  LDGSTS.E.BYPASS.LTC128B.128 [R251+0xc100], [R6.64], !P5 ;  /* 0x0c10000006fb7fae */ /* 0x0003e2000e901d5e */
[C-C-:B------:R-:W-:Y:S02]  /*3d00*/  IADD3 R12, P6, P1, R5.reuse, 0x100, R6.reuse ;  /* 0x00000100050c7810 */ /* 0x140fe400079de006 */
[----:B------:R-:W-:Y:S01]  /*3d10*/  IADD3 R8, P0, R6, UR19, RZ ;  /* 0x0000001306087c10 */ /* 0x000fe2000ff1e0ff */
[----:B------:R1:W-:Y:S01]  /*3d20*/  LDGSTS.E.BYPASS.LTC128B.128 [R251+0xf100], [R6.64+0x80], !P4 ;  /* 0x0f10008006fb7fae */ /* 0x0003e2000e101d5e */
[----:B------:R-:W-:Y:S02]  /*3d30*/  IADD3.X R13, RZ, UR4, R7, P6, P1 ;  /* 0x00000004ff0d7c10 */ /* 0x000fe4000b7e2407 */
[----:B------:R-:W-:Y:S01]  /*3d40*/  IADD3 R10, P6, P1, R5, 0x180, R6 ;  /* 0x00000180050a7810 */ /* 0x000fe200079de006 */
[----:B------:R1:W-:Y:S01]  /*3d50*/  LDGSTS.E.BYPASS.LTC128B.128 [R251+0x12100], [R6.64+0x100], !P3 ;  /* 0x1210010006fb7fae */ /* 0x0003e2000d901d5e */
[----:B------:R-:W-:-:S02]  /*3d60*/  IADD3.X R9, R7, UR4, RZ, P0, !PT ;  /* 0x0000000407097c10 */ /* 0x000fc400087fe4ff */
[----:B------:R-:W-:Y:S01]  /*3d70*/  IADD3.X R11, RZ, UR4, R7, P6, P1 ;  /* 0x00000004ff0b7c10 */ /* 0x000fe2000b7e2407 */
[----:B------:R1:W-:Y:S04]  /*3d80*/  LDGSTS.E.BYPASS.LTC128B.128 [R251+0x15100], [R6.64+0x180], !P2 ;  /* 0x1510018006fb7fae */ /* 0x0003e8000d101d5e */
[----:B------:R2:W-:Y:S04]  /*3d90*/  LDGSTS.E.BYPASS.LTC128B.128 [R251+0xd100], [R8.64], !P5 ;  /* 0x0d10000008fb7fae */ /* 0x0005e8000e901d5e */
[----:B------:R2:W-:Y:S04]  /*3da0*/  LDGSTS.E.BYPASS.LTC128B.128 [R251+0x10100], [R14.64], !P4 ;  /* 0x101000000efb7fae */ /* 0x0005e8000e101d5e */
[----:B------:R2:W-:Y:S04]  /*3db0*/  LDGSTS.E.BYPASS.LTC128B.128 [R251+0x13100], [R12.64], !P3 ;  /* 0x131000000cfb7fae */ /* 0x0005e8000d901d5e */
[----:B------:R2:W-:Y:S01]  /*3dc0*/  LDGSTS.E.BYPASS.LTC128B.128 [R251+0x16100], [R10.64], !P2 ;  /* 0x161000000afb7fae */ /* 0x0005e2000d101d5e */
[----:B-1----:R-:W-:-:S04]  /*3dd0*/  IADD3 R6, P0, R8, UR19, RZ ;  /* 0x0000001308067c10 */ /* 0x002fc8000ff1e0ff */
[----:B------:R-:W-:-:S05]  /*3de0*/  IADD3.X R7, R9, UR4, RZ, P0, !PT ;  /* 0x0000000409077c10 */ /* 0x000fca00087fe4ff */
[----:B------:R2:W-:Y:S04]  /*3df0*/  LDGSTS.E.BYPASS.LTC128B.128 [R251+0xe100], [R6.64], !P5 ;  /* 0x0e10000006fb7fae */ /* 0x0005e8000e901d5e */
[----:B------:R2:W-:Y:S04]  /*3e00*/  LDGSTS.E.BYPASS.LTC128B.128 [R251+0x11100], [R6.64+0x80], !P4 ;  /* 0x1110008006fb7fae */ /* 0x0005e8000e101d5e */
[----:B------:R2:W-:Y:S04]  /*3e10*/  LDGSTS.E.BYPASS.LTC128B.128 [R251+0x14100], [R6.64+0x100], !P3 ;  /* 0x1410010006fb7fae */ /* 0x0005e8000d901d5e */
[----:B------:R2:W-:Y:S02]  /*3e20*/  LDGSTS.E.BYPASS.LTC128B.128 [R251+0x17100], [R6.64+0x180], !P2 ;  /* 0x1710018006fb7fae */ /* 0x0005e4000d101d5e */
.L_x_1355:
[----:B---3--:R-:W-:Y:S01]  /*3e30*/  FMUL.FTZ R0, R80, c[0x0][0x320] ;  /* 0x0000c80050007a20 */ /* 0x008fe20000410000 */
[----:B--2---:R-:W-:Y:S01]  /*3e40*/  LEA.HI R7, R128, R127, RZ, 0x2 ;  /* 0x0000007f80077211 */ /* 0x004fe200078f10ff */
[----:B------:R-:W-:Y:S01]  /*3e50*/  FMUL.FTZ R5, R71, c[0x0][0x320] ;  /* 0x0000c80047057a20 */ /* 0x000fe20000410000 */
[----:B------:R-:W-:Y:S01]  /*3e60*/  SHF.R.S32.HI R6, RZ, 0x1f, R125 ;  /* 0x0000001fff067819 */ /* 0x000fe2000001147d */
[----:B------:R1:W-:Y:S01]  /*3e70*/  MUFU.TANH R61, R0 ;  /* 0x00000000003d7308 */ /* 0x0003e20000002400 */
[----:B------:R-:W-:Y:S01]  /*3e80*/  PLOP3.LUT P1, PT, PT, PT, UP1, 0x80, 0x0 ;  /* 0x000000000000781c */ /* 0x000fe20003f2f018 */
[----:B------:R-:W-:Y:S01]  /*3e90*/  UIADD3 UR16, UR12, UR16, URZ ;  /* 0x000000100c107290 */ /* 0x000fe2000fffe03f */
[-C--:B------:R-:W-:Y:S01]  /*3ea0*/  LEA.HI R6, R6, R125.reuse, RZ, 0x3 ;  /* 0x0000007d06067211 */ /* 0x080fe200078f18ff */
[----:B------:R-:W-:Y:S01]  /*3eb0*/  STL [R1+0x4c], R222 ;  /* 0x00004cde01007387 */ /* 0x000fe20000100800 */
[----:B------:R-:W-:Y:S01]  /*3ec0*/  PLOP3.LUT P0, PT, PT, PT, UP1, 0x80, 0x0 ;  /* 0x000000000000781c */ /* 0x000fe20003f0f018 */
[----:B------:R-:W-:Y:S01]  /*3ed0*/  IMAD.SHL.U32 R217, R4, 0x2, RZ ;  /* 0x0000000204d97824 */ /* 0x000fe200078e00ff */
[----:B------:R-:W-:Y:S01]  /*3ee0*/  LOP3.LUT R6, R6, 0xffffff8, RZ, 0xc0, !PT ;  /* 0x0ffffff806067812 */ /* 0x000fe200078ec0ff */
[----:B------:R-:W-:Y:S01]  /*3ef0*/  STL [R1+0x48], R221 ;  /* 0x000048dd01007387 */ /* 0x000fe20000100800 */
[----:B------:R-:W-:Y:S01]  /*3f00*/  ULDC.64 UR4, c[0x0][0x2c8] ;  /* 0x0000b20000047ab9 */ /* 0x000fe20000000a00 */
[--C-:B------:R-:W-:Y:S01]  /*3f10*/  IMAD R218, R3, 0x2, R217.reuse ;  /* 0x0000000203da7824 */ /* 0x100fe200078e02d9 */
[----:B------:R-:W-:Y:S01]  /*3f20*/  IADD3 R10, -R6, R125, RZ ;  /* 0x0000007d060a7210 */ /* 0x000fe20007ffe1ff */
[----:B------:R-:W-:Y:S01]  /*3f30*/  STL [R1+0x44], R216 ;  /* 0x000044d801007387 */ /* 0x000fe20000100800 */
[----:B------:R-:W-:-:S02]  /*3f40*/  IMAD R220, R2, 0x2, R217 ;  /* 0x0000000202dc7824 */ /* 0x000fc400078e02d9 */
[----:B------:R-:W-:Y:S01]  /*3f50*/  IMAD R219, R2, 0x2, R218 ;  /* 0x0000000202db7824 */ /* 0x000fe200078e02da */
[----:B------:R-:W-:Y:S01]  /*3f60*/  LDSM.16.MT88.4 R100, [R217+0x6900] ;  /* 0x00690000d964783b */ /* 0x000fe20000004200 */
[----:B-1----:R-:W-:-:S03]  /*3f70*/  FMUL.FTZ R0, R81, c[0x0][0x320] ;  /* 0x0000c80051007a20 */ /* 0x002fc60000410000 */
[----:B------:R-:W-:Y:S01]  /*3f80*/  LDSM.16.MT88.4 R108, [R219+0x9100] ;  /* 0x00910000db6c783b */ /* 0x000fe20000004200 */
[----:B------:R1:W-:Y:S03]  /*3f90*/  MUFU.TANH R60, R0 ;  /* 0x00000000003c7308 */ /* 0x0003e60000002400 */
[----:B------:R-:W-:Y:S04]  /*3fa0*/  LDSM.16.MT88.4 R104, [R219+0x3900] ;  /* 0x00390000db68783b */ /* 0x000fe80000004200 */
[----:B------:R-:W-:Y:S04]  /*3fb0*/  LDSM.16.MT88.4 R92, [R220+0x6900] ;  /* 0x00690000dc5c783b */ /* 0x000fe80000004200 */
[----:B------:R-:W-:Y:S01]  /*3fc0*/  LDSM.16.MT88.4 R96, [R218+0x6900] ;  /* 0x00690000da60783b */ /* 0x000fe20000004200 */
[----:B------:R-:W-:-:S03]  /*3fd0*/  UIADD3 UR24, UR24, -0x2, URZ ;  /* 0xfffffffe18187890 */ /* 0x000fc6000fffe03f */
[----:B------:R-:W0:Y:S01]  /*3fe0*/  LDGDEPBAR ;  /* 0x00000000000079af */ /* 0x000e220000000000 */
[----:B-1----:R-:W-:-:S04]  /*3ff0*/  FMUL.FTZ R0, R76, c[0x0][0x320] ;  /* 0x0000c8004c007a20 */ /* 0x002fc80000410000 */
[----:B------:R1:W-:Y:S02]  /*4000*/  MUFU.TANH R59, R0 ;  /* 0x00000000003b7308 */ /* 0x0003e40000002400 */
[----:B-1----:R-:W-:-:S06]  /*4010*/  FMUL.FTZ R0, R77, c[0x0][0x320] ;  /* 0x0000c8004d007a20 */ /* 0x002fcc0000410000 */
        /* <DEDUP_REMOVED lines=28> */
[----:B------:R1:W-:Y:S08]  /*41e0*/  MUFU.TANH R20, R5 ;  /* 0x0000000500147308 */ /* 0x0003f00000002400 */
[----:B------:R2:W-:Y:S01]  /*41f0*/  MUFU.TANH R45, R0 ;  /* 0x00000000002d7308 */ /* 0x0005e20000002400 */
[----:B-1----:R-:W-:Y:S01]  /*4200*/  LOP3.LUT R5, R7, 0xfffffffc, RZ, 0xc0, !PT ;  /* 0xfffffffc07057812 */ /* 0x002fe200078ec0ff */
[----:B------:R-:W-:-:S04]  /*4210*/  FMUL.FTZ R7, R78, c[0x0][0x320] ;  /* 0x0000c8004e077a20 */ /* 0x000fc80000410000 */
[----:B------:R-:W-:Y:S02]  /*4220*/  IMAD.IADD R5, R127, 0x1, -R5 ;  /* 0x000000017f057824 */ /* 0x000fe400078e0a05 */
[----:B------:R1:W-:Y:S01]  /*4230*/  MUFU.TANH R33, R7 ;  /* 0x0000000700217308 */ /* 0x0003e20000002400 */
[----:B--2---:R-:W-:-:S07]  /*4240*/  FMUL.FTZ R0, R21, c[0x0][0x320] ;  /* 0x0000c80015007a20 */ /* 0x004fce0000410000 */
[----:B------:R2:W-:Y:S01]  /*4250*/  MUFU.TANH R44, R0 ;  /* 0x00000000002c7308 */ /* 0x0005e20000002400 */
[----:B-1----:R-:W-:-:S04]  /*4260*/  LEA.HI R7, R5, R5, RZ, 0x1 ;  /* 0x0000000505077211 */ /* 0x002fc800078f08ff */
[----:B------:R-:W-:Y:S01]  /*4270*/  LOP3.LUT R7, R7, 0x1ffffffe, RZ, 0xc0, !PT ;  /* 0x1ffffffe07077812 */ /* 0x000fe200078ec0ff */
[----:B--2---:R-:W-:-:S04]  /*4280*/  FMUL.FTZ R0, R40, c[0x0][0x320] ;  /* 0x0000c80028007a20 */ /* 0x004fc80000410000 */
[----:B------:R-:W-:Y:S01]  /*4290*/  IMAD.IADD R7, R5, 0x1, -R7 ;  /* 0x0000000105077824 */ /* 0x000fe200078e0a07 */
[----:B------:R1:W-:Y:S01]  /*42a0*/  MUFU.TANH R29, R0 ;  /* 0x00000000001d7308 */ /* 0x0003e20000002400 */
[----:B------:R-:W-:Y:S02]  /*42b0*/  FMUL.FTZ R5, R23, c[0x0][0x320] ;  /* 0x0000c80017057a20 */ /* 0x000fe40000410000 */
[----:B-1----:R-:W-:-:S05]  /*42c0*/  FMUL.FTZ R0, R41, c[0x0][0x320] ;  /* 0x0000c80029007a20 */ /* 0x002fca0000410000 */
[----:B------:R1:W-:Y:S02]  /*42d0*/  MUFU.TANH R28, R0 ;  /* 0x00000000001c7308 */ /* 0x0003e40000002400 */
[----:B-1----:R-:W-:-:S06]  /*42e0*/  FMUL.FTZ R0, R85, c[0x0][0x320] ;  /* 0x0000c80055007a20 */ /* 0x002fcc0000410000 */
[----:B------:R1:W2:Y:S02]  /*42f0*/  MUFU.TANH R13, R0 ;  /* 0x00000000000d7308 */ /* 0x0002a40000002400 */
[----:B-1----:R-:W-:-:S06]  /*4300*/  FMUL.FTZ R0, R84, c[0x0][0x320] ;  /* 0x0000c80054007a20 */ /* 0x002fcc0000410000 */
[----:B------:R1:W3:Y:S02]  /*4310*/  MUFU.TANH R11, R0 ;  /* 0x00000000000b7308 */ /* 0x0002e40000002400 */
[----:B-1----:R-:W-:-:S06]  /*4320*/  FMUL.FTZ R0, R36, c[0x0][0x320] ;  /* 0x0000c80024007a20 */ /* 0x002fcc0000410000 */
[----:B------:R1:W4:Y:S02]  /*4330*/  MUFU.TANH R21, R0 ;  /* 0x0000000000157308 */ /* 0x0003240000002400 */
        /* <DEDUP_REMOVED lines=13> */
[----:B------:R1:W1:Y:S02]  /*4410*/  MUFU.TANH R18, R0 ;  /* 0x0000000000127308 */ /* 0x0002640000002400 */
[----:B-1----:R-:W-:-:S06]  /*4420*/  FMUL.FTZ R0, R30, c[0x0][0x320] ;  /* 0x0000c8001e007a20 */ /* 0x002fcc0000410000 */
[----:B------:R1:W-:Y:S02]  /*4430*/  MUFU.TANH R40, R0 ;  /* 0x0000000000287308 */ /* 0x0003e40000002400 */
[----:B-1----:R-:W-:-:S06]  /*4440*/  FMUL.FTZ R0, R31, c[0x0][0x320] ;  /* 0x0000c8001f007a20 */ /* 0x002fcc0000410000 */
[----:B------:R1:W-:Y:S02]  /*4450*/  MUFU.TANH R31, R0 ;  /* 0x00000000001f7308 */ /* 0x0003e40000002400 */
[----:B-1----:R-:W-:-:S06]  /*4460*/  FMUL.FTZ R0, R87, c[0x0][0x320] ;  /* 0x0000c80057007a20 */ /* 0x002fcc0000410000 */
[----:B------:R1:W1:Y:S02]  /*4470*/  MUFU.TANH R15, R0 ;  /* 0x00000000000f7308 */ /* 0x0002640000002400 */
[----:B-1----:R-:W-:Y:S02]  /*4480*/  FMUL.FTZ R0, R70, c[0x0][0x320] ;  /* 0x0000c80046007a20 */ /* 0x002fe40000410000 */
[----:B------:R-:W-:Y:S04]  /*4490*/  LDSM.16.MT88.4 R68, [R218+0x3100] ;  /* 0x00310000da44783b */ /* 0x000fe80000004200 */
[----:B------:R1:W-:Y:S02]  /*44a0*/  MUFU.TANH R24, R0 ;  /* 0x0000000000187308 */ /* 0x0003e40000002400 */
[----:B-1----:R-:W-:-:S06]  /*44b0*/  FMUL.FTZ R0, R26, c[0x0][0x320] ;  /* 0x0000c8001a007a20 */ /* 0x002fcc0000410000 */
[----:B------:R1:W-:Y:S02]  /*44c0*/  MUFU.TANH R30, R0 ;  /* 0x00000000001e7308 */ /* 0x0003e40000002400 */
[----:B-1----:R-:W-:-:S06]  /*44d0*/  FMUL.FTZ R0, R27, c[0x0][0x320] ;  /* 0x0000c8001b007a20 */ /* 0x002fcc0000410000 */
[----:B------:R1:W-:Y:S02]  /*44e0*/  MUFU.TANH R27, R0 ;  /* 0x00000000001b7308 */ /* 0x0003e40000002400 */
[----:B-1----:R-:W-:-:S05]  /*44f0*/  LOP3.LUT R0, R126, 0xffffffe0, RZ, 0xc0, !PT ;  /* 0xffffffe07e007812 */ /* 0x002fca00078ec0ff */
[----:B------:R-:W-:-:S05]  /*4500*/  IMAD.IADD R0, R127, 0x1, -R0 ;  /* 0x000000017f007824 */ /* 0x000fca00078e0a00 */
[----:B------:R-:W-:-:S04]  /*4510*/  SHF.R.S32.HI R8, RZ, 0x1f, R0 ;  /* 0x0000001fff087819 */ /* 0x000fc80000011400 */
[----:B------:R-:W-:Y:S01]  /*4520*/  LEA.HI R6, R8, R0, RZ, 0x2 ;  /* 0x0000000008067211 */ /* 0x000fe200078f10ff */
[----:B------:R-:W-:Y:S02]  /*4530*/  FMUL.FTZ R8, R22, c[0x0][0x320] ;  /* 0x0000c80016087a20 */ /* 0x000fe40000410000 */
[----:B------:R1:W-:Y:S01]  /*4540*/  MUFU.TANH R22, R5 ;  /* 0x0000000500167308 */ /* 0x0003e20000002400 */
[----:B------:R-:W-:-:S05]  /*4550*/  LEA.HI.SX32 R9, R6, UR15, 0x1e ;  /* 0x0000000f06097c11 */ /* 0x000fca000f8ff2ff */
[----:B------:R-:W-:Y:S02]  /*4560*/  IMAD R9, R10, 0x10, R9 ;  /* 0x000000100a097824 */ /* 0x000fe400078e0209 */
[----:B------:R2:W-:Y:S03]  /*4570*/  MUFU.TANH R26, R8 ;  /* 0x00000008001a7308 */ /* 0x0005e60000002400 */
[----:B------:R-:W-:Y:S01]  /*4580*/  LEA R12, R7, R9, 0x3 ;  /* 0x00000009070c7211 */ /* 0x000fe200078e18ff */
[----:B------:R-:W-:-:S04]  /*4590*/  FMUL.FTZ R7, R79, c[0x0][0x320] ;  /* 0x0000c8004f077a20 */ /* 0x000fc80000410000 */
[----:B-1----:R-:W-:Y:S01]  /*45a0*/  IMAD.MOV.U32 R5, RZ, RZ, R12 ;  /* 0x000000ffff057224 */ /* 0x002fe200078e000c */
[----:B------:R1:W-:Y:S01]  /*45b0*/  MUFU.TANH R32, R7 ;  /* 0x0000000700207308 */ /* 0x0003e20000002400 */
[----:B------:R-:W-:Y:S01]  /*45c0*/  STL [R1+0x14], R12 ;  /* 0x0000140c01007387 */ /* 0x000fe20000100800 */
[----:B--2---:R-:W-:-:S05]  /*45d0*/  @P1 IMAD.HI.U32 R8, R12, c[0x0][0x2c8], RZ ;  /* 0x0000b2000c081a27 */ /* 0x004fca00078e00ff */
[----:B------:R-:W-:Y:S01]  /*45e0*/  @P0 SHF.R.U32.HI R5, RZ, c[0x0][0x2cc], R8 ;  /* 0x0000b300ff050a19 */ /* 0x000fe20000011608 */
[----:B-1----:R-:W-:-:S04]  /*45f0*/  FMUL.FTZ R7, R66, c[0x0][0x320] ;  /* 0x0000c80042077a20 */ /* 0x002fc80000410000 */
[----:B------:R-:W1:Y:S01]  /*4600*/  SHFL.IDX PT, R9, R5, RZ, 0x1c1f ;  /* 0x001c1fff05097589 */ /* 0x000e6200000e0000 */
[----:B------:R1:W-:Y:S03]  /*4610*/  MUFU.TANH R16, R7 ;  /* 0x0000000700107308 */ /* 0x0003e60000002400 */
[----:B------:R2:W1:Y:S02]  /*4620*/  SHFL.IDX PT, R8, R5, 0x1, 0x1c1f ;  /* 0x003c1f0005087f89 */ /* 0x00046400000e0000 */
[----:B--2---:R-:W-:Y:S01]  /*4630*/  LOP3.LUT R5, R6, 0x7ffffffc, RZ, 0xc0, !PT ;  /* 0x7ffffffc06057812 */ /* 0x004fe200078ec0ff */
[----:B------:R-:W-:-:S04]  /*4640*/  FMUL.FTZ R6, R42, c[0x0][0x320] ;  /* 0x0000c8002a067a20 */ /* 0x000fc80000410000 */
[----:B------:R-:W-:Y:S01]  /*4650*/  IMAD.IADD R5, R0, 0x1, -R5 ;  /* 0x0000000100057824 */ /* 0x000fe200078e0a05 */
[----:B------:R-:W-:Y:S01]  /*4660*/  MOV R0, UR16 ;  /* 0x0000001000007c02 */ /* 0x000fe20008000f00 */
[----:B------:R2:W-:Y:S02]  /*4670*/  MUFU.TANH R19, R6 ;  /* 0x0000000600137308 */ /* 0x0005e40000002400 */
[----:B------:R-:W-:Y:S02]  /*4680*/  IMAD.SHL.U32 R10, R5, 0x2, RZ ;  /* 0x00000002050a7824 */ /* 0x000fe400078e00ff */
[----:B------:R-:W-:-:S03]  /*4690*/  FMUL.FTZ R5, R43, c[0x0][0x320] ;  /* 0x0000c8002b057a20 */ /* 0x000fc60000410000 */
[----:B------:R-:W-:Y:S01]  /*46a0*/  IADD3 R0, -R10, 0x1, R0 ;  /* 0x000000010a007810 */ /* 0x000fe20007ffe100 */
[----:B------:R3:W-:Y:S01]  /*46b0*/  MUFU.TANH R17, R5 ;  /* 0x0000000500117308 */ /* 0x0007e20000002400 */
[----:B------:R4:W-:Y:S02]  /*46c0*/  STL [R1+0x18], R10 ;  /* 0x0000180a01007387 */ /* 0x0009e40000100800 */
[----:B------:R-:W-:-:S05]  /*46d0*/  IADD3 R0, R0, -UR13, RZ ;  /* 0x8000000d00007c10 */ /* 0x000fca000fffe0ff */
[----:B-1----:R-:W-:Y:S01]  /*46e0*/  IMAD.IADD R7, R0, 0x1, R9 ;  /* 0x0000000100077824 */ /* 0x002fe200078e0209 */
[----:B--2---:R-:W-:Y:S02]  /*46f0*/  IADD3 R6, -R10, UR16, RZ ;  /* 0x000000100a067c10 */ /* 0x004fe4000fffe1ff */
[----:B------:R-:W-:Y:S01]  /*4700*/  IADD3 R0, R0, R8, RZ ;  /* 0x0000000800007210 */ /* 0x000fe20007ffe0ff */
[----:B------:R-:W-:-:S03]  /*4710*/  FMUL.FTZ R8, R38, c[0x0][0x320] ;  /* 0x0000c80026087a20 */ /* 0x000fc60000410000 */
[----:B------:R-:W-:Y:S01]  /*4720*/  IMNMX R0, R6, R0, PT ;  /* 0x0000000006007217 */ /* 0x000fe20003800200 */
[----:B---3--:R-:W-:-:S04]  /*4730*/  FMUL.FTZ R5, R67, c[0x0][0x320] ;  /* 0x0000c80043057a20 */ /* 0x008fc80000410000 */
[----:B------:R1:W-:Y:S02]  /*4740*/  MUFU.TANH R12, R5 ;  /* 0x00000005000c7308 */ /* 0x0003e40000002400 */
[----:B-1----:R-:W-:Y:S01]  /*4750*/  IMNMX R5, R6, R7, PT ;  /* 0x0000000706057217 */ /* 0x002fe20003800200 */
[----:B------:R-:W-:-:S05]  /*4760*/  FMUL.FTZ R7, R82, c[0x0][0x320] ;  /* 0x0000c80052077a20 */ /* 0x000fca0000410000 */
[----:B------:R-:W-:Y:S01]  /*4770*/  MUFU.TANH R6, R8 ;  /* 0x0000000800067308 */ /* 0x000fe20000002400 */
[----:B------:R-:W-:Y:S01]  /*4780*/  LDSM.16.MT88.4 R80, [R218+0x3900] ;  /* 0x00390000da50783b */ /* 0x000fe20000004200 */
[C---:B------:R-:W-:Y:S02]  /*4790*/  ISETP.GT.AND P6, PT, R5.reuse, RZ, PT ;  /* 0x000000ff0500720c */ /* 0x040fe40003fc4270 */
[C---:B------:R-:W-:Y:S02]  /*47a0*/  ISETP.GT.AND P1, PT, R5.reuse, 0x1, PT ;  /* 0x000000010500780c */ /* 0x040fe40003f24270 */
[----:B------:R-:W-:Y:S02]  /*47b0*/  ISETP.GT.AND P0, PT, R5, 0x8, PT ;  /* 0x000000080500780c */ /* 0x000fe40003f04270 */
[----:B------:R1:W2:Y:S01]  /*47c0*/  MUFU.TANH R14, R7 ;  /* 0x00000007000e7308 */ /* 0x0002a20000002400 */
[----:B------:R-:W-:Y:S02]  /*47d0*/  FSEL R9, R13, -INF , P1 ;  /* 0xff8000000d097808 */ /* 0x000fe40000800000 */
[----:B------:R-:W-:-:S04]  /*47e0*/  ISETP.GT.AND P1, PT, R5, 0x10, PT ;  /* 0x000000100500780c */ /* 0x000fc80003f24270 */
[----:B------:R-:W-:Y:S02]  /*47f0*/  FSEL R34, R59, -INF , P1 ;  /* 0xff8000003b227808 */ /* 0x000fe40000800000 */
[----:B------:R-:W-:-:S04]  /*4800*/  ISETP.GT.AND P1, PT, R5, 0x19, PT ;  /* 0x000000190500780c */ /* 0x000fc80003f24270 */
[----:B------:R-:W-:Y:S02]  /*4810*/  FSEL R37, R55, -INF , P1 ;  /* 0xff80000037257808 */ /* 0x000fe40000800000 */
[----:B------:R-:W-:Y:S02]  /*4820*/  ISETP.GT.AND P1, PT, R5, 0x28, PT ;  /* 0x000000280500780c */ /* 0x000fe40003f24270 */
[----:B-1----:R-:W-:Y:S02]  /*4830*/  FSEL R7, R11, -INF , P6 ;  /* 0xff8000000b077808 */ /* 0x002fe40003000000 */
        /* <DEDUP_REMOVED lines=12> */
[----:B------:R-:W-:Y:S02]  /*4900*/  FSEL R121, R54, -INF , P1 ;  /* 0xff80000036797808 */ /* 0x000fe40000800000 */
[C---:B------:R-:W-:Y:S02]  /*4910*/  ISETP.GT.AND P6, PT, R5.reuse, 0x30, PT ;  /* 0x000000300500780c */ /* 0x040fe40003fc4270 */
[----:B------:R-:W-:-:S02]  /*4920*/  ISETP.GT.AND P1, PT, R5, 0x31, PT ;  /* 0x000000310500780c */ /* 0x000fc40003f24270 */
[----:B------:R-:W-:Y:S02]  /*4930*/  FSEL R123, R53, -INF , P0 ;  /* 0xff800000357b7808 */ /* 0x000fe40000000000 */
[----:B------:R-:W-:Y:S02]  /*4940*/  FMNMX.FTZ R133, R7, R9, !PT ;  /* 0x0000000907857209 */ /* 0x000fe40007810000 */
[----:B------:R-:W-:Y:S02]  /*4950*/  ISETP.GT.AND P0, PT, R5, 0x38, PT ;  /* 0x000000380500780c */ /* 0x000fe40003f04270 */
[----:B----4-:R-:W-:Y:S02]  /*4960*/  FSEL R197, R21, -INF , P6 ;  /* 0xff80000015c57808 */ /* 0x010fe40003000000 */
[----:B------:R-:W-:Y:S02]  /*4970*/  FSEL R196, R52, -INF , P1 ;  /* 0xff80000034c47808 */ /* 0x000fe40000800000 */
[----:B------:R-:W-:-:S02]  /*4980*/  ISETP.GT.AND P6, PT, R5, 0x39, PT ;  /* 0x000000390500780c */ /* 0x000fc40003fc4270 */
[----:B------:R-:W-:Y:S02]  /*4990*/  ISETP.GT.AND P1, PT, R5, 0x40, PT ;  /* 0x000000400500780c */ /* 0x000fe40003f24270 */
[----:B------:R-:W-:Y:S02]  /*49a0*/  FMNMX.FTZ R133, R11, R133, !PT ;  /* 0x000000850b857209 */ /* 0x000fe40007810000 */
[----:B------:R-:W-:Y:S02]  /*49b0*/  FSEL R195, R51, -INF , P0 ;  /* 0xff80000033c37808 */ /* 0x000fe40000000000 */
[----:B------:R-:W-:Y:S02]  /*49c0*/  ISETP.GT.AND P0, PT, R5, 0x41, PT ;  /* 0x000000410500780c */ /* 0x000fe40003f04270 */
[----:B------:R-:W-:Y:S02]  /*49d0*/  FSEL R194, R50, -INF , P6 ;  /* 0xff80000032c27808 */ /* 0x000fe40003000000 */
[----:B------:R-:W-:-:S02]  /*49e0*/  FSEL R202, R49, -INF , P1 ;  /* 0xff80000031ca7808 */ /* 0x000fc40000800000 */
[C---:B------:R-:W-:Y:S02]  /*49f0*/  ISETP.GT.AND P6, PT, R5.reuse, 0x48, PT ;  /* 0x000000480500780c */ /* 0x040fe40003fc4270 */
[----:B------:R-:W-:Y:S02]  /*4a00*/  ISETP.GT.AND P1, PT, R5, 0x49, PT ;  /* 0x000000490500780c */ /* 0x000fe40003f24270 */
[----:B------:R-:W-:Y:S02]  /*4a10*/  FMNMX.FTZ R133, R13, R133, !PT ;  /* 0x000000850d857209 */ /* 0x000fe40007810000 */
[----:B------:R-:W-:Y:S02]  /*4a20*/  FSEL R203, R48, -INF , P0 ;  /* 0xff80000030cb7808 */ /* 0x000fe40000000000 */
[----:B------:R-:W-:Y:S01]  /*4a30*/  ISETP.GT.AND P0, PT, R5, 0x50, PT ;  /* 0x000000500500780c */ /* 0x000fe20003f04270 */
[----:B------:R-:W-:Y:S01]  /*4a40*/  LDSM.16.MT88.4 R48, [R218+0x900] ;  /* 0x00090000da30783b */ /* 0x000fe20000004200 */
[----:B------:R-:W-:-:S02]  /*4a50*/  FSEL R204, R47, -INF , P6 ;  /* 0xff8000002fcc7808 */ /* 0x000fc40003000000 */
[----:B------:R-:W-:Y:S02]  /*4a60*/  FSEL R205, R46, -INF , P1 ;  /* 0xff8000002ecd7808 */ /* 0x000fe40000800000 */
[C---:B------:R-:W-:Y:S02]  /*4a70*/  ISETP.GT.AND P6, PT, R5.reuse, 0x51, PT ;  /* 0x000000510500780c */ /* 0x040fe40003fc4270 */
[----:B------:R-:W-:Y:S02]  /*4a80*/  ISETP.GT.AND P1, PT, R5, 0x58, PT ;  /* 0x000000580500780c */ /* 0x000fe40003f24270 */
[----:B------:R-:W-:Y:S02]  /*4a90*/  FMNMX.FTZ R133, R34, R133, !PT ;  /* 0x0000008522857209 */ /* 0x000fe40007810000 */
[----:B------:R-:W-:Y:S02]  /*4aa0*/  FSEL R215, R45, -INF , P0 ;  /* 0xff8000002dd77808 */ /* 0x000fe40000000000 */
[----:B------:R-:W-:-:S02]  /*4ab0*/  ISETP.GT.AND P0, PT, R5, 0x59, PT ;  /* 0x000000590500780c */ /* 0x000fc40003f04270 */
[----:B------:R-:W-:Y:S02]  /*4ac0*/  FSEL R206, R44, -INF , P6 ;  /* 0xff8000002cce7808 */ /* 0x000fe40003000000 */
[----:B------:R-:W-:Y:S01]  /*4ad0*/  FSEL R213, R29, -INF , P1 ;  /* 0xff8000001dd57808 */ /* 0x000fe20000800000 */
[----:B------:R-:W-:Y:S01]  /*4ae0*/  LDSM.16.MT88.4 R44, [R220+0x900] ;  /* 0x00090000dc2c783b */ /* 0x000fe20000004200 */
[----:B------:R-:W-:Y:S02]  /*4af0*/  FMNMX.FTZ R133, R35, R133, !PT ;  /* 0x0000008523857209 */ /* 0x000fe40007810000 */
[C---:B------:R-:W-:Y:S02]  /*4b00*/  ISETP.GT.AND P6, PT, R0.reuse, RZ, PT ;  /* 0x000000ff0000720c */ /* 0x040fe40003fc4270 */
[----:B------:R-:W-:Y:S02]  /*4b10*/  ISETP.GT.AND P1, PT, R0, 0x1, PT ;  /* 0x000000010000780c */ /* 0x000fe40003f24270 */
[----:B------:R-:W-:-:S02]  /*4b20*/  FSEL R212, R28, -INF , P0 ;  /* 0xff8000001cd47808 */ /* 0x000fc40000000000 */
[----:B------:R-:W-:Y:S02]  /*4b30*/  FMNMX.FTZ R133, R36, R133, !PT ;  /* 0x0000008524857209 */ /* 0x000fe40007810000 */
[----:B------:R-:W-:Y:S02]  /*4b40*/  ISETP.GT.AND P0, PT, R0, 0x8, PT ;  /* 0x000000080000780c */ /* 0x000fe40003f04270 */
[----:B------:R-:W-:Y:S02]  /*4b50*/  FSEL R8, R18, -INF , P6 ;  /* 0xff80000012087808 */ /* 0x000fe40003000000 */
[----:B------:R-:W-:Y:S02]  /*4b60*/  FSEL R10, R15, -INF , P1 ;  /* 0xff8000000f0a7808 */ /* 0x000fe40000800000 */
[----:B------:R-:W-:Y:S02]  /*4b70*/  FMNMX.FTZ R133, R37, R133, !PT ;  /* 0x0000008525857209 */ /* 0x000fe40007810000 */
[----:B------:R-:W-:-:S02]  /*4b80*/  ISETP.GT.AND P1, PT, R0, 0x9, PT ;  /* 0x000000090000780c */ /* 0x000fc40003f24270 */
[----:B--2---:R-:W-:Y:S02]  /*4b90*/  FSEL R14, R14, -INF , P0 ;  /* 0xff8000000e0e7808 */ /* 0x004fe40000000000 */
        /* <DEDUP_REMOVED lines=62> */
[----:B------:R-:W-:Y:S02]  /*4f80*/  FMNMX.FTZ R5, R198, R5, !PT ;  /* 0x00000005c6057209 */ /* 0x000fe40007810000 */
[----:B------:R-:W-:Y:S02]  /*4f90*/  FMNMX.FTZ R133, R212, R133, !PT ;  /* 0x00000085d4857209 */ /* 0x000fe40007810000 */
[----:B------:R-:W-:Y:S02]  /*4fa0*/  ISETP.GT.AND P1, PT, R0, 0x49, PT ;  /* 0x000000490000780c */ /* 0x000fe40003f24270 */
[----:B------:R-:W-:Y:S01]  /*4fb0*/  FSEL R200, R30, -INF , P0 ;  /* 0xff8000001ec87808 */ /* 0x000fe20000000000 */
[----:B------:R-:W1:Y:S01]  /*4fc0*/  SHFL.BFLY PT, R6, R133, 0x2, 0x1f ;  /* 0x0c401f0085067f89 */ /* 0x000e6200000e0000 */
[----:B------:R-:W-:-:S02]  /*4fd0*/  FMNMX.FTZ R5, R201, R5, !PT ;  /* 0x00000005c9057209 */ /* 0x000fc40007810000 */
[----:B------:R-:W-:Y:S01]  /*4fe0*/  ISETP.GT.AND P0, PT, R0, 0x50, PT ;  /* 0x000000500000780c */ /* 0x000fe20003f04270 */
[----:B------:R-:W-:Y:S01]  /*4ff0*/  LDSM.16.MT88.4 R28, [R219+0x100] ;  /* 0x00010000db1c783b */ /* 0x000fe20000004200 */
[----:B------:R-:W-:Y:S02]  /*5000*/  FSEL R199, R27, -INF , P1 ;  /* 0xff8000001bc77808 */ /* 0x000fe40000800000 */
[----:B------:R-:W-:Y:S02]  /*5010*/  FMNMX.FTZ R5, R200, R5, !PT ;  /* 0x00000005c8057209 */ /* 0x000fe40007810000 */
[----:B------:R-:W-:Y:S02]  /*5020*/  ISETP.GT.AND P1, PT, R0, 0x51, PT ;  /* 0x000000510000780c */ /* 0x000fe40003f24270 */
[----:B------:R-:W-:Y:S02]  /*5030*/  FSEL R211, R26, -INF , P0 ;  /* 0xff8000001ad37808 */ /* 0x000fe40000000000 */
[----:B------:R-:W-:Y:S01]  /*5040*/  FMNMX.FTZ R5, R199, R5, !PT ;  /* 0x00000005c7057209 */ /* 0x000fe20007810000 */
[----:B------:R-:W-:Y:S01]  /*5050*/  LDSM.16.MT88.4 R24, [R220+0x100] ;  /* 0x00010000dc18783b */ /* 0x000fe20000004200 */
        /* <DEDUP_REMOVED lines=8> */
[----:B------:R-:W-:Y:S01]  /*50e0*/  LDSM.16.MT88.4 R16, [R217+0x100] ;  /* 0x00010000d910783b */ /* 0x000fe20000004200 */
        /* <DEDUP_REMOVED lines=14> */
[----:B-1----:R-:W-:Y:S01]  /*51d0*/  FMNMX.FTZ R132, R0, R132, !PT ;  /* 0x0000008400847209 */ /* 0x002fe20007810000 */
[----:B------:R-:W-:-:S02]  /*51e0*/  FFMA.FTZ R0, R9, c[0x0][0x2d0], -R12 ;  /* 0x0000b40009007a23 */ /* 0x000fc4000001080c */
[----:B--2---:R-:W-:Y:S01]  /*51f0*/  FFMA.FTZ R5, R11, c[0x0][0x2d0], -R12 ;  /* 0x0000b4000b057a23 */ /* 0x004fe2000001080c */
[----:B------:R-:W-:-:S03]  /*5200*/  FSETP.NEU.FTZ.AND P0, PT, R132, -INF , PT ;  /* 0xff8000008400780b */ /* 0x000fc60003f1d000 */
[----:B------:R1:W-:Y:S01]  /*5210*/  MUFU.EX2 R210, R0 ;  /* 0x0000000000d27308 */ /* 0x0003e20000000800 */
[----:B---3--:R-:W-:-:S07]  /*5220*/  FFMA.FTZ R2, R35, c[0x0][0x2d0], -R12 ;  /* 0x0000b40023027a23 */ /* 0x008fce000001080c */
[----:B------:R2:W-:Y:S01]  /*5230*/  MUFU.EX2 R184, R5 ;  /* 0x0000000500b87308 */ /* 0x0005e20000000800 */
[----:B-1----:R-:W-:-:S07]  /*5240*/  FMUL.FTZ R0, R132, c[0x0][0x2d0] ;  /* 0x0000b40084007a20 */ /* 0x002fce0000410000 */
[----:B------:R1:W-:Y:S01]  /*5250*/  MUFU.EX2 R190, R2 ;  /* 0x0000000200be7308 */ /* 0x0003e20000000800 */
[----:B------:R-:W-:Y:S01]  /*5260*/  FSEL R0, R0, RZ, P0 ;  /* 0x000000ff00007208 */ /* 0x000fe20000000000 */
[----:B--2---:R-:W-:-:S04]  /*5270*/  FFMA.FTZ R5, R13, c[0x0][0x2d0], -R12 ;  /* 0x0000b4000d057a23 */ /* 0x004fc8000001080c */
[--C-:B------:R-:W-:Y:S02]  /*5280*/  FFMA.FTZ R4, R10, c[0x0][0x2d0], -R0.reuse ;  /* 0x0000b4000a047a23 */ /* 0x100fe40000010800 */
[----:B------:R2:W3:Y:S01]  /*5290*/  MUFU.EX2 R23, R5 ;  /* 0x0000000500177308 */ /* 0x0004e20000000800 */
[----:B------:R-:W-:Y:S02]  /*52a0*/  FFMA.FTZ R3, R14, c[0x0][0x2d0], -R0 ;  /* 0x0000b4000e037a23 */ /* 0x000fe40000010800 */
[----:B-1----:R-:W-:-:S05]  /*52b0*/  FFMA.FTZ R2, R36, c[0x0][0x2d0], -R12 ;  /* 0x0000b40024027a23 */ /* 0x002fca000001080c */
[----:B------:R-:W-:Y:S01]  /*52c0*/  MUFU.EX2 R209, R4 ;  /* 0x0000000400d17308 */ /* 0x000fe20000000800 */
[----:B--2---:R-:W-:Y:S01]  /*52d0*/  FFMA.FTZ R5, R8, c[0x0][0x2d0], -R0 ;  /* 0x0000b40008057a23 */ /* 0x004fe20000010800 */
[----:B---3--:R-:W-:-:S06]  /*52e0*/  MOV R14, R23 ;  /* 0x00000017000e7202 */ /* 0x008fcc0000000f00 */
[----:B------:R1:W-:Y:S01]  /*52f0*/  MUFU.EX2 R187, R2 ;  /* 0x0000000200bb7308 */ /* 0x0003e20000000800 */
[----:B------:R-:W2:Y:S01]  /*5300*/  LDSM.16.MT88.4 R20, [R218+0x100] ;  /* 0x00010000da14783b */ /* 0x000ea20000004200 */
[----:B------:R-:W-:Y:S02]  /*5310*/  F2FP.PACK_AB R8, R210, R221 ;  /* 0x000000ddd208723e */ /* 0x000fe400000000ff */
[----:B------:R-:W-:-:S04]  /*5320*/  F2FP.PACK_AB R10, R14, R184 ;  /* 0x000000b80e0a723e */ /* 0x000fc800000000ff */
[----:B------:R3:W4:Y:S01]  /*5330*/  MUFU.EX2 R188, R5 ;  /* 0x0000000500bc7308 */ /* 0x0007220000000800 */
[----:B-1----:R-:W-:-:S07]  /*5340*/  FFMA.FTZ R2, R37, c[0x0][0x2d0], -R12 ;  /* 0x0000b40025027a23 */ /* 0x002fce000001080c */
[----:B------:R1:W-:Y:S01]  /*5350*/  MUFU.EX2 R191, R3 ;  /* 0x0000000300bf7308 */ /* 0x0003e20000000800 */
[----:B---3--:R-:W3:Y:S07]  /*5360*/  LDSM.16.MT88.4 R4, [R217+0x3100] ;  /* 0x00310000d904783b */ /* 0x008eee0000004200 */
[----:B------:R2:W-:Y:S01]  /*5370*/  MUFU.EX2 R13, R2 ;  /* 0x00000002000d7308 */ /* 0x0005e20000000800 */
[----:B----4-:R-:W-:Y:S01]  /*5380*/  F2FP.PACK_AB R9, R209, R188 ;  /* 0x000000bcd109723e */ /* 0x010fe200000000ff */
[----:B-1----:R-:W-:-:S06]  /*5390*/  FFMA.FTZ R3, R15, c[0x0][0x2d0], -R0 ;  /* 0x0000b4000f037a23 */ /* 0x002fcc0000010800 */
[----:B------:R-:W1:Y:S01]  /*53a0*/  MUFU.EX2 R214, R3 ;  /* 0x0000000300d67308 */ /* 0x000e620000000800 */
[----:B--2---:R-:W-:-:S07]  /*53b0*/  FFMA.FTZ R2, R33, c[0x0][0x2d0], -R0 ;  /* 0x0000b40021027a23 */ /* 0x004fce0000010800 */
[----:B------:R2:W-:Y:S01]  /*53c0*/  MUFU.EX2 R222, R2 ;  /* 0x0000000200de7308 */ /* 0x0005e20000000800 */
[----:B-1----:R-:W-:Y:S01]  /*53d0*/  F2FP.PACK_AB R11, R214, R191 ;  /* 0x000000bfd60b723e */ /* 0x002fe200000000ff */
[----:B------:R-:W-:-:S06]  /*53e0*/  IMAD.MOV.U32 R3, RZ, RZ, R216 ;  /* 0x000000ffff037224 */ /* 0x000fcc00078e00d8 */
[----:B------:R-:W-:Y:S01]  /*53f0*/  HMMA.16816.F32 R76, R8, R20, RZ ;  /* 0x00000014084c723c */ /* 0x000fe200000018ff */
[----:B--2---:R-:W-:-:S04]  /*5400*/  FFMA.FTZ R2, R32, c[0x0][0x2d0], -R0 ;  /* 0x0000b40020027a23 */ /* 0x004fc80000010800 */
[----:B------:R1:W2:Y:S03]  /*5410*/  MUFU.EX2 R252, R2 ;  /* 0x0000000200fc7308 */ /* 0x0002a60000000800 */
[C---:B------:R-:W-:Y:S08]  /*5420*/  HMMA.16816.F32 R72, R8.reuse, R22, RZ ;  /* 0x000000160848723c */ /* 0x040ff000000018ff */
[----:B------:R-:W-:Y:S01]  /*5430*/  HMMA.16816.F32 R60, R8, R24, RZ ;  /* 0x00000018083c723c */ /* 0x000fe200000018ff */
[----:B-1----:R-:W-:-:S02]  /*5440*/  FFMA.FTZ R2, R38, c[0x0][0x2d0], -R0 ;  /* 0x0000b40026027a23 */ /* 0x002fc40000010800 */
[----:B------:R-:W1:Y:S05]  /*5450*/  LDSM.16.MT88.4 R36, [R217+0x3900] ;  /* 0x00390000d924783b */ /* 0x000e6a0000004200 */
[C---:B------:R-:W-:Y:S01]  /*5460*/  HMMA.16816.F32 R52, R8.reuse, R26, RZ ;  /* 0x0000001a0834723c */ /* 0x040fe200000018ff */
[----:B------:R4:W-:Y:S07]  /*5470*/  MUFU.EX2 R186, R2 ;  /* 0x0000000200ba7308 */ /* 0x0009ee0000000800 */
[C---:B------:R-:W-:Y:S08]  /*5480*/  HMMA.16816.F32 R32, R8.reuse, R28, RZ ;  /* 0x0000001c0820723c */ /* 0x040ff000000018ff */
[----:B---3--:R-:W-:Y:S01]  /*5490*/  HMMA.16816.F32 R24, R8, R4, RZ ;  /* 0x000000040818723c */ /* 0x008fe200000018ff */
[----:B----4-:R-:W-:-:S02]  /*54a0*/  FFMA.FTZ R2, R64, c[0x0][0x2d0], -R0 ;  /* 0x0000b40040027a23 */ /* 0x010fc40000010800 */
[----:B------:R-:W3:Y:S02]  /*54b0*/  LDSM.16.MT88.4 R64, [R220+0x3100] ;  /* 0x00310000dc40783b */ /* 0x000ee40000004200 */
[----:B------:R-:W4:Y:S02]  /*54c0*/  MUFU.EX2 R189, R2 ;  /* 0x0000000200bd7308 */ /* 0x000f240000000800 */
[----:B------:R-:W-:Y:S01]  /*54d0*/  F2FP.PACK_AB R4, R190, R208 ;  /* 0x000000d0be04723e */ /* 0x000fe200000000ff */
[----:B------:R-:W-:Y:S01]  /*54e0*/  HMMA.16816.F32 R20, R8, R6, RZ ;  /* 0x000000060814723c */ /* 0x000fe200000018ff */
[----:B--2---:R-:W-:-:S06]  /*54f0*/  F2FP.PACK_AB R5, R252, R222 ;  /* 0x000000defc05723e */ /* 0x004fcc00000000ff */
[----:B------:R-:W-:Y:S01]  /*5500*/  F2FP.PACK_AB R6, R13, R187 ;  /* 0x000000bb0d06723e */ /* 0x000fe200000000ff */
[----:B------:R-:W-:Y:S01]  /*5510*/  HMMA.16816.F32 R28, R8, R30, RZ ;  /* 0x0000001e081c723c */ /* 0x000fe200000018ff */
[----:B----4-:R-:W-:Y:S01]  /*5520*/  F2FP.PACK_AB R7, R189, R186 ;  /* 0x000000babd07723e */ /* 0x010fe200000000ff */
[----:B------:R-:W-:-:S06]  /*5530*/  FFMA.FTZ R2, R120, c[0x0][0x2d0], -R12 ;  /* 0x0000b40078027a23 */ /* 0x000fcc000001080c */
[C---:B------:R-:W-:Y:S01]  /*5540*/  HMMA.16816.F32 R88, R8.reuse, R16, RZ ;  /* 0x000000100858723c */ /* 0x040fe200000018ff */
[----:B------:R2:W-:Y:S07]  /*5550*/  MUFU.EX2 R216, R2 ;  /* 0x0000000200d87308 */ /* 0x0005ee0000000800 */
[C---:B------:R-:W-:Y:S08]  /*5560*/  HMMA.16816.F32 R84, R8.reuse, R18, RZ ;  /* 0x000000120854723c */ /* 0x040ff000000018ff */
[----:B------:R-:W-:Y:S01]  /*5570*/  HMMA.16816.F32 R16, R8, R68, RZ ;  /* 0x000000440810723c */ /* 0x000fe200000018ff */
[----:B--2---:R-:W-:-:S07]  /*5580*/  FFMA.FTZ R2, R122, c[0x0][0x2d0], -R12 ;  /* 0x0000b4007a027a23 */ /* 0x004fce000001080c */
[C---:B-1----:R-:W-:Y:S08]  /*5590*/  HMMA.16816.F32 R164, R4.reuse, R36, R24 ;  /* 0x0000002404a4723c */ /* 0x042ff00000001818 */
[C---:B------:R-:W-:Y:S01]  /*55a0*/  HMMA.16816.F32 R128, R4.reuse, R38, R20 ;  /* 0x000000260480723c */ /* 0x040fe20000001814 */
[----:B------:R-:W1:Y:S07]  /*55b0*/  LDSM.16.MT88.4 R36, [R219+0x3100] ;  /* 0x00310000db24783b */ /* 0x000e6e0000004200 */
[C---:B------:R-:W-:Y:S01]  /*55c0*/  HMMA.16816.F32 R172, R4.reuse, R44, R60 ;  /* 0x0000002c04ac723c */ /* 0x040fe2000000183c */
[----:B------:R-:W-:Y:S07]  /*55d0*/  LDSM.16.MT88.4 R60, [R217+0x9100] ;  /* 0x00910000d93c783b */ /* 0x000fee0000004200 */
[C---:B------:R-:W-:Y:S01]  /*55e0*/  HMMA.16816.F32 R148, R4.reuse, R46, R52 ;  /* 0x0000002e0494723c */ /* 0x040fe20000001834 */
[----:B------:R-:W-:Y:S04]  /*55f0*/  LDSM.16.MT88.4 R44, [R220+0x6100] ;  /* 0x00610000dc2c783b */ /* 0x000fe80000004200 */
[----:B------:R-:W-:Y:S03]  /*5600*/  LDSM.16.MT88.4 R52, [R218+0x9100] ;  /* 0x00910000da34783b */ /* 0x000fe60000004200 */
[C---:B------:R-:W-:Y:S01]  /*5610*/  HMMA.16816.F32 R124, R4.reuse, R42, R28 ;  /* 0x0000002a047c723c */ /* 0x040fe2000000181c */
[----:B------:R-:W2:Y:S07]  /*5620*/  LDSM.16.MT88.4 R28, [R220+0x3900] ;  /* 0x00390000dc1c783b */ /* 0x000eae0000004200 */
[----:B------:R-:W-:Y:S01]  /*5630*/  HMMA.16816.F32 R168, R4, R40, R32 ;  /* 0x0000002804a8723c */ /* 0x000fe20000001820 */
[----:B------:R-:W4:Y:S04]  /*5640*/  LDSM.16.MT88.4 R32, [R217+0x6100] ;  /* 0x00610000d920783b */ /* 0x000f280000004200 */
[----:B------:R-:W1:Y:S03]  /*5650*/  LDSM.16.MT88.4 R40, [R218+0x6100] ;  /* 0x00610000da28783b */ /* 0x000e660000004200 */
[----:B------:R-:W-:Y:S08]  /*5660*/  HMMA.16816.F32 R24, R8, R70, RZ ;  /* 0x000000460818723c */ /* 0x000ff000000018ff */
[C---:B------:R-:W-:Y:S08]  /*5670*/  HMMA.16816.F32 R180, R4.reuse, R48, R76 ;  /* 0x0000003004b4723c */ /* 0x040ff0000000184c */
[C---:B------:R-:W-:Y:S01]  /*5680*/  HMMA.16816.F32 R152, R4.reuse, R50, R72 ;  /* 0x000000320498723c */ /* 0x040fe20000001848 */
[----:B------:R-:W2:Y:S07]  /*5690*/  LDSM.16.MT88.4 R48, [R219+0x6100] ;  /* 0x00610000db30783b */ /* 0x000eae0000004200 */
[----:B------:R-:W-:Y:S08]  /*56a0*/  HMMA.16816.F32 R176, R4, R80, R16 ;  /* 0x0000005004b0723c */ /* 0x000ff00000001810 */
[C---:B---3--:R-:W-:Y:S08]  /*56b0*/  HMMA.16816.F32 R20, R8.reuse, R64, RZ ;  /* 0x000000400814723c */ /* 0x048ff000000018ff */
[----:B------:R-:W-:Y:S01]  /*56c0*/  HMMA.16816.F32 R16, R8, R66, RZ ;  /* 0x000000420810723c */ /* 0x000fe200000018ff */
[----:B------:R-:W3:Y:S07]  /*56d0*/  LDSM.16.MT88.4 R64, [R220+0x9100] ;  /* 0x00910000dc40783b */ /* 0x000eee0000004200 */
[----:B------:R-:W-:Y:S08]  /*56e0*/  HMMA.16816.F32 R140, R4, R82, R24 ;  /* 0x00000052048c723c */ /* 0x000ff00000001818 */
[----:B-1----:R-:W-:Y:S08]  /*56f0*/  HMMA.16816.F32 R76, R8, R38, RZ ;  /* 0x00000026084c723c */ /* 0x002ff000000018ff */
[C---:B------:R-:W-:Y:S01]  /*5700*/  HMMA.16816.F32 R136, R4.reuse, R56, R88 ;  /* 0x000000380488723c */ /* 0x040fe20000001858 */
[----:B------:R-:W1:Y:S07]  /*5710*/  LDSM.16.MT88.4 R88, [R219+0x6900] ;  /* 0x00690000db58783b */ /* 0x000e6e0000004200 */
[----:B--2---:R-:W-:Y:S08]  /*5720*/  HMMA.16816.F32 R156, R4, R28, R20 ;  /* 0x0000001c049c723c */ /* 0x004ff00000001814 */
[C---:B------:R-:W-:Y:S08]  /*5730*/  HMMA.16816.F32 R24, R8.reuse, R44, RZ ;  /* 0x0000002c0818723c */ /* 0x040ff000000018ff */
[C---:B------:R-:W-:Y:S08]  /*5740*/  HMMA.16816.F32 R20, R8.reuse, R46, RZ ;  /* 0x0000002e0814723c */ /* 0x040ff000000018ff */
[----:B------:R-:W-:Y:S08]  /*5750*/  HMMA.16816.F32 R80, R8, R36, RZ ;  /* 0x000000240850723c */ /* 0x000ff000000018ff */
[----:B------:R-:W-:Y:S08]  /*5760*/  HMMA.16816.F32 R160, R4, R30, R16 ;  /* 0x0000001e04a0723c */ /* 0x000ff00000001810 */
[C---:B----4-:R-:W-:Y:S08]  /*5770*/  HMMA.16816.F32 R72, R8.reuse, R32, RZ ;  /* 0x000000200848723c */ /* 0x050ff000000018ff */
[C---:B------:R-:W-:Y:S08]  /*5780*/  HMMA.16816.F32 R36, R8.reuse, R34, RZ ;  /* 0x000000220824723c */ /* 0x040ff000000018ff */
[C---:B------:R-:W-:Y:S08]  /*5790*/  HMMA.16816.F32 R32, R8.reuse, R40, RZ ;  /* 0x000000280820723c */ /* 0x040ff000000018ff */
[----:B------:R-:W-:Y:S08]  /*57a0*/  HMMA.16816.F32 R28, R8, R42, RZ ;  /* 0x0000002a081c723c */ /* 0x000ff000000018ff */
[----:B------:R-:W-:Y:S08]  /*57b0*/  HMMA.16816.F32 R144, R4, R58, R84 ;  /* 0x0000003a0490723c */ /* 0x000ff00000001854 */
[C---:B------:R-:W-:Y:S08]  /*57c0*/  HMMA.16816.F32 R16, R8.reuse, R48, RZ ;  /* 0x000000300810723c */ /* 0x040ff000000018ff */
[C---:B------:R-:W-:Y:S08]  /*57d0*/  HMMA.16816.F32 R40, R8.reuse, R50, RZ ;  /* 0x000000320828723c */ /* 0x040ff000000018ff */
[C---:B------:R-:W-:Y:S08]  /*57e0*/  HMMA.16816.F32 R68, R8.reuse, R60, RZ ;  /* 0x0000003c0844723c */ /* 0x040ff000000018ff */
[C---:B------:R-:W-:Y:S08]  /*57f0*/  HMMA.16816.F32 R56, R8.reuse, R52, RZ ;  /* 0x000000340838723c */ /* 0x040ff000000018ff */
[C---:B---3--:R-:W-:Y:S08]  /*5800*/  HMMA.16816.F32 R48, R8.reuse, R64, RZ ;  /* 0x000000400830723c */ /* 0x048ff000000018ff */
[C---:B------:R-:W-:Y:S08]  /*5810*/  HMMA.16816.F32 R44, R8.reuse, R66, RZ ;  /* 0x00000042082c723c */ /* 0x040ff000000018ff */
[C---:B------:R-:W-:Y:S08]  /*5820*/  HMMA.16816.F32 R60, R8.reuse, R62, RZ ;  /* 0x0000003e083c723c */ /* 0x040ff000000018ff */
[C---:B------:R-:W-:Y:S08]  /*5830*/  HMMA.16816.F32 R52, R8.reuse, R54, RZ ;  /* 0x000000360834723c */ /* 0x040ff000000018ff */
[C---:B------:R-:W-:Y:S08]  /*5840*/  HMMA.16816.F32 R84, R8.reuse, R108, RZ ;  /* 0x0000006c0854723c */ /* 0x040ff000000018ff */
[----:B------:R-:W-:Y:S01]  /*5850*/  HMMA.16816.F32 R64, R8, R110, RZ ;  /* 0x0000006e0840723c */ /* 0x000fe200000018ff */
[----:B------:R-:W2:Y:S07]  /*5860*/  LDSM.16.MT88.4 R8, [R220+0x9900] ;  /* 0x00990000dc08783b */ /* 0x000eae0000004200 */
[C---:B------:R-:W-:Y:S08]  /*5870*/  HMMA.16816.F32 R108, R4.reuse, R106, R76 ;  /* 0x0000006a046c723c */ /* 0x040ff0000000184c */
[C---:B------:R-:W-:Y:S01]  /*5880*/  HMMA.16816.F32 R76, R4.reuse, R92, R24 ;  /* 0x0000005c044c723c */ /* 0x040fe20000001818 */
[----:B------:R-:W-:Y:S07]  /*5890*/  LDSM.16.MT88.4 R24, [R219+0x9900] ;  /* 0x00990000db18783b */ /* 0x000fee0000004200 */
[C---:B------:R-:W-:Y:S01]  /*58a0*/  HMMA.16816.F32 R92, R4.reuse, R94, R20 ;  /* 0x0000005e045c723c */ /* 0x040fe20000001814 */
[----:B------:R-:W3:Y:S07]  /*58b0*/  LDSM.16.MT88.4 R20, [R217+0x9900] ;  /* 0x00990000d914783b */ /* 0x000eee0000004200 */
[C---:B------:R-:W-:Y:S08]  /*58c0*/  HMMA.16816.F32 R112, R4.reuse, R104, R80 ;  /* 0x000000680470723c */ /* 0x040ff00000001850 */
[C---:B------:R-:W-:Y:S08]  /*58d0*/  HMMA.16816.F32 R104, R4.reuse, R100, R72 ;  /* 0x000000640468723c */ /* 0x040ff00000001848 */
[C---:B-1----:R-:W-:Y:S01]  /*58e0*/  HMMA.16816.F32 R72, R4.reuse, R88, R16 ;  /* 0x000000580448723c */ /* 0x042fe20000001810 */
[----:B------:R-:W1:Y:S07]  /*58f0*/  LDSM.16.MT88.4 R16, [R218+0x9900] ;  /* 0x00990000da10783b */ /* 0x000e6e0000004200 */
[C---:B------:R-:W-:Y:S08]  /*5900*/  HMMA.16816.F32 R88, R4.reuse, R90, R40 ;  /* 0x0000005a0458723c */ /* 0x040ff00000001828 */
[C---:B--2---:R-:W-:Y:S07]  /*5910*/  HMMA.16816.F32 R40, R4.reuse, R10, R44 ;  /* 0x0000000a0428723c */ /* 0x044fee000000182c */
[----:B------:R-:W-:Y:S01]  /*5920*/  IMAD.MOV.U32 R46, RZ, RZ, R189 ;  /* 0x000000ffff2e7224 */ /* 0x000fe200078e00bd */
[----:B---3--:R-:W-:Y:S01]  /*5930*/  HMMA.16816.F32 R68, R4, R20, R68 ;  /* 0x000000140444723c */ /* 0x008fe20000001844 */
[----:B------:R2:W3:Y:S01]  /*5940*/  MUFU.EX2 R189, R2 ;  /* 0x0000000200bd7308 */ /* 0x0004e20000000800 */
[----:B------:R-:W-:Y:S01]  /*5950*/  IMAD.MOV.U32 R47, RZ, RZ, R191 ;  /* 0x000000ffff2f7224 */ /* 0x000fe200078e00bf */
[----:B------:R-:W-:Y:S01]  /*5960*/  MOV R45, R187 ;  /* 0x000000bb002d7202 */ /* 0x000fe20000000f00 */
[----:B------:R-:W-:-:S03]  /*5970*/  IMAD.MOV.U32 R44, RZ, RZ, R186 ;  /* 0x000000ffff2c7224 */ /* 0x000fc600078e00ba */
[----:B------:R-:W-:Y:S01]  /*5980*/  MOV R20, R252 ;  /* 0x000000fc00147202 */ /* 0x000fe20000000f00 */
[C---:B------:R-:W-:Y:S07]  /*5990*/  HMMA.16816.F32 R60, R4.reuse, R22, R60 ;  /* 0x00000016043c723c */ /* 0x040fee000000183c */
[----:B------:R-:W-:Y:S01]  /*59a0*/  MOV R22, R209 ;  /* 0x000000d100167202 */ /* 0x000fe20000000f00 */
[----:B------:R-:W-:Y:S01]  /*59b0*/  HMMA.16816.F32 R48, R4, R8, R48 ;  /* 0x000000080430723c */ /* 0x000fe20000001830 */
[----:B--2---:R-:W-:Y:S01]  /*59c0*/  FFMA.FTZ R2, R121, c[0x0][0x2d0], -R12 ;  /* 0x0000b40079027a23 */ /* 0x004fe2000001080c */
[----:B------:R-:W2:Y:S01]  /*59d0*/  LDSM.16.MT88.4 R8, [R217+0x1100] ;  /* 0x00110000d908783b */ /* 0x000ea20000004200 */
[----:B------:R-:W-:-:S02]  /*59e0*/  IMAD.MOV.U32 R23, RZ, RZ, R222 ;  /* 0x000000ffff177224 */ /* 0x000fc400078e00de */
[----:B------:R4:W-:Y:S03]  /*59f0*/  MUFU.EX2 R21, R2 ;  /* 0x0000000200157308 */ /* 0x0009e60000000800 */
[C---:B-1----:R-:W-:Y:S08]  /*5a00*/  HMMA.16816.F32 R56, R4.reuse, R16, R56 ;  /* 0x000000100438723c */ /* 0x042ff00000001838 */
[----:B------:R-:W-:Y:S01]  /*5a10*/  HMMA.16816.F32 R52, R4, R18, R52 ;  /* 0x000000120434723c */ /* 0x000fe20000001834 */
[----:B------:R-:W1:Y:S01]  /*5a20*/  LDSM.16.MT88.4 R16, [R218+0x1100] ;  /* 0x00110000da10783b */ /* 0x000e620000004200 */
[----:B----4-:R-:W-:-:S06]  /*5a30*/  FFMA.FTZ R2, R123, c[0x0][0x2d0], -R12 ;  /* 0x0000b4007b027a23 */ /* 0x010fcc000001080c */
[C---:B------:R-:W-:Y:S01]  /*5a40*/  HMMA.16816.F32 R100, R4.reuse, R102, R36 ;  /* 0x000000660464723c */ /* 0x040fe20000001824 */
[----:B------:R4:W1:Y:S07]  /*5a50*/  MUFU.EX2 R209, R2 ;  /* 0x0000000200d17308 */ /* 0x00086e0000000800 */
[C---:B------:R-:W-:Y:S08]  /*5a60*/  HMMA.16816.F32 R80, R4.reuse, R96, R32 ;  /* 0x000000600450723c */ /* 0x040ff00000001820 */
[----:B------:R-:W-:Y:S01]  /*5a70*/  HMMA.16816.F32 R96, R4, R98, R28 ;  /* 0x000000620460723c */ /* 0x000fe2000000181c */
[----:B----4-:R-:W-:-:S04]  /*5a80*/  FFMA.FTZ R2, R116, c[0x0][0x2d0], -R0 ;  /* 0x0000b40074027a23 */ /* 0x010fc80000010800 */
[----:B------:R4:W-:Y:S03]  /*5a90*/  MUFU.EX2 R222, R2 ;  /* 0x0000000200de7308 */ /* 0x0009e60000000800 */
[C---:B------:R-:W-:Y:S07]  /*5aa0*/  HMMA.16816.F32 R36, R4.reuse, R24, R84 ;  /* 0x000000180424723c */ /* 0x040fee0000001854 */
[----:B------:R-:W-:Y:S01]  /*5ab0*/  IMAD.MOV.U32 R87, RZ, RZ, R185 ;  /* 0x000000ffff577224 */ /* 0x000fe200078e00b9 */
[----:B------:R-:W-:Y:S01]  /*5ac0*/  HMMA.16816.F32 R32, R4, R26, R64 ;  /* 0x0000001a0420723c */ /* 0x000fe20000001840 */
[----:B------:R-:W-:Y:S01]  /*5ad0*/  MOV R86, R184 ;  /* 0x000000b800567202 */ /* 0x000fe20000000f00 */
[----:B----4-:R-:W-:-:S05]  /*5ae0*/  FFMA.FTZ R2, R119, c[0x0][0x2d0], -R0 ;  /* 0x0000b40077027a23 */ /* 0x010fca0000010800 */
[----:B---3--:R-:W-:Y:S01]  /*5af0*/  F2FP.PACK_AB R4, R189, R216 ;  /* 0x000000d8bd04723e */ /* 0x008fe200000000ff */
[----:B------:R3:W4:Y:S01]  /*5b00*/  MUFU.EX2 R252, R2 ;  /* 0x0000000200fc7308 */ /* 0x0007220000000800 */
[----:B-1----:R-:W-:Y:S01]  /*5b10*/  F2FP.PACK_AB R6, R209, R21 ;  /* 0x00000015d106723e */ /* 0x002fe200000000ff */
[----:B---3--:R-:W-:Y:S01]  /*5b20*/  FFMA.FTZ R2, R118, c[0x0][0x2d0], -R0 ;  /* 0x0000b40076027a23 */ /* 0x008fe20000010800 */
[----:B----4-:R-:W-:-:S05]  /*5b30*/  F2FP.PACK_AB R5, R252, R222 ;  /* 0x000000defc05723e */ /* 0x010fca00000000ff */
[----:B------:R1:W-:Y:S02]  /*5b40*/  MUFU.EX2 R191, R2 ;  /* 0x0000000200bf7308 */ /* 0x0003e40000000800 */
[----:B-1----:R-:W-:-:S06]  /*5b50*/  FFMA.FTZ R2, R117, c[0x0][0x2d0], -R0 ;  /* 0x0000b40075027a23 */ /* 0x002fcc0000010800 */
[----:B------:R-:W1:Y:S02]  /*5b60*/  MUFU.EX2 R15, R2 ;  /* 0x00000002000f7308 */ /* 0x000e640000000800 */
[----:B-1----:R-:W-:Y:S01]  /*5b70*/  F2FP.PACK_AB R7, R15, R191 ;  /* 0x000000bf0f07723e */ /* 0x002fe200000000ff */
[----:B------:R-:W-:Y:S02]  /*5b80*/  FFMA.FTZ R2, R197, c[0x0][0x2d0], -R12 ;  /* 0x0000b400c5027a23 */ /* 0x000fe4000001080c */
[----:B------:R-:W-:-:S03]  /*5b90*/  IMAD.MOV.U32 R197, RZ, RZ, R222 ;  /* 0x000000ffffc57224 */ /* 0x000fc600078e00de */
[----:B------:R1:W-:Y:S01]  /*5ba0*/  MUFU.EX2 R222, R2 ;  /* 0x0000000200de7308 */ /* 0x0003e20000000800 */
[C---:B--2---:R-:W-:Y:S08]  /*5bb0*/  HMMA.16816.F32 R136, R4.reuse, R8, R136 ;  /* 0x000000080488723c */ /* 0x044ff00000001888 */
[----:B------:R-:W-:Y:S01]  /*5bc0*/  HMMA.16816.F32 R24, R4, R10, R144 ;  /* 0x0000000a0418723c */ /* 0x000fe20000001890 */
[----:B------:R-:W2:Y:S01]  /*5bd0*/  LDSM.16.MT88.4 R8, [R220+0x1100] ;  /* 0x00110000dc08783b */ /* 0x000ea20000004200 */
[----:B-1----:R-:W-:Y:S01]  /*5be0*/  FFMA.FTZ R2, R196, c[0x0][0x2d0], -R12 ;  /* 0x0000b400c4027a23 */ /* 0x002fe2000001080c */
[----:B------:R-:W-:-:S05]  /*5bf0*/  MOV R196, R46 ;  /* 0x0000002e00c47202 */ /* 0x000fca0000000f00 */
[C---:B------:R-:W-:Y:S08]  /*5c00*/  HMMA.16816.F32 R144, R4.reuse, R16, R180 ;  /* 0x000000100490723c */ /* 0x040ff000000018b4 */
        /* <DEDUP_REMOVED lines=18> */
[----:B------:R-:W-:Y:S01]  /*5d30*/  HMMA.16816.F32 R184, R4, R18, R108 ;  /* 0x0000001204b8723c */ /* 0x000fe2000000186c */
[----:B------:R-:W1:Y:S01]  /*5d40*/  LDSM.16.MT88.4 R16, [R218+0x7100] ;  /* 0x00710000da10783b */ /* 0x000e620000004200 */
[----:B------:R3:W-:Y:S05]  /*5d50*/  MUFU.EX2 R111, R2 ;  /* 0x00000002006f7308 */ /* 0x0007ea0000000800 */
[----:B------:R-:W-:Y:S01]  /*5d60*/  IMAD.MOV.U32 R110, RZ, RZ, R86 ;  /* 0x000000ffff6e7224 */ /* 0x000fe200078e0056 */
[----:B------:R-:W-:Y:S01]  /*5d70*/  MOV R108, R44 ;  /* 0x0000002c006c7202 */ /* 0x000fe20000000f00 */
[----:B------:R-:W-:-:S02]  /*5d80*/  IMAD.MOV.U32 R109, RZ, RZ, R87 ;  /* 0x000000ffff6d7224 */ /* 0x000fc400078e0057 */
[----:B---3--:R-:W-:Y:S02]  /*5d90*/  FFMA.FTZ R2, R195, c[0x0][0x2d0], -R12 ;  /* 0x0000b400c3027a23 */ /* 0x008fe4000001080c */
[----:B------:R-:W-:Y:S02]  /*5da0*/  IMAD.MOV.U32 R195, RZ, RZ, R13 ;  /* 0x000000ffffc37224 */ /* 0x000fe400078e000d */
[----:B------:R3:W-:Y:S01]  /*5db0*/  MUFU.EX2 R13, R2 ;  /* 0x00000002000d7308 */ /* 0x0007e20000000800 */
[C---:B--2---:R-:W-:Y:S07]  /*5dc0*/  HMMA.16816.F32 R180, R4.reuse, R8, R104 ;  /* 0x0000000804b4723c */ /* 0x044fee0000001868 */
[----:B------:R-:W-:Y:S01]  /*5dd0*/  IMAD.MOV.U32 R106, RZ, RZ, R47 ;  /* 0x000000ffff6a7224 */ /* 0x000fe200078e002f */
[----:B------:R-:W-:Y:S01]  /*5de0*/  HMMA.16816.F32 R172, R4, R10, R100 ;  /* 0x0000000a04ac723c */ /* 0x000fe20000001864 */
[----:B------:R-:W2:Y:S01]  /*5df0*/  LDSM.16.MT88.4 R8, [R220+0x7100] ;  /* 0x00710000dc08783b */ /* 0x000ea20000004200 */
[----:B------:R-:W-:Y:S01]  /*5e00*/  MOV R105, R22 ;  /* 0x0000001600697202 */ /* 0x000fe20000000f00 */
[----:B------:R-:W-:-:S02]  /*5e10*/  IMAD.MOV.U32 R104, RZ, RZ, R23 ;  /* 0x000000ffff687224 */ /* 0x000fc400078e0017 */
[----:B------:R-:W-:Y:S02]  /*5e20*/  IMAD.MOV.U32 R47, RZ, RZ, R20 ;  /* 0x000000ffff2f7224 */ /* 0x000fe400078e0014 */
[----:B------:R-:W-:Y:S01]  /*5e30*/  MOV R103, R21 ;  /* 0x0000001500677202 */ /* 0x000fe20000000f00 */
[C---:B-1----:R-:W-:Y:S01]  /*5e40*/  HMMA.16816.F32 R168, R4.reuse, R16, R80 ;  /* 0x0000001004a8723c */ /* 0x042fe20000001850 */
[----:B------:R-:W1:Y:S01]  /*5e50*/  LDSM.16.MT88.4 R20, [R219+0x7100] ;  /* 0x00710000db14783b */ /* 0x000e620000004200 */
[----:B------:R-:W-:Y:S01]  /*5e60*/  IMAD.MOV.U32 R102, RZ, RZ, R191 ;  /* 0x000000ffff667224 */ /* 0x000fe200078e00bf */
[----:B------:R-:W-:Y:S01]  /*5e70*/  MOV R100, R189 ;  /* 0x000000bd00647202 */ /* 0x000fe20000000f00 */
[----:B------:R-:W-:Y:S02]  /*5e80*/  IMAD.MOV.U32 R101, RZ, RZ, R190 ;  /* 0x000000ffff657224 */ /* 0x000fe400078e00be */
[----:B---3--:R-:W-:Y:S02]  /*5e90*/  FFMA.FTZ R2, R194, c[0x0][0x2d0], -R12 ;  /* 0x0000b400c2027a23 */ /* 0x008fe4000001080c */
[----:B------:R-:W-:Y:S01]  /*5ea0*/  HMMA.16816.F32 R164, R4, R18, R96 ;  /* 0x0000001204a4723c */ /* 0x000fe20000001860 */
[----:B------:R-:W3:Y:S01]  /*5eb0*/  LDSM.16.MT88.4 R16, [R217+0xa100] ;  /* 0x00a10000d910783b */ /* 0x000ee20000004200 */
[----:B------:R-:W-:-:S02]  /*5ec0*/  IMAD.MOV.U32 R107, RZ, RZ, R45 ;  /* 0x000000ffff6b7224 */ /* 0x000fc400078e002d */
[----:B------:R-:W-:-:S04]  /*5ed0*/  IMAD.MOV.U32 R194, RZ, RZ, R47 ;  /* 0x000000ffffc27224 */ /* 0x000fc800078e002f */
[C---:B--2---:R-:W-:Y:S08]  /*5ee0*/  HMMA.16816.F32 R148, R4.reuse, R8, R76 ;  /* 0x000000080494723c */ /* 0x044ff0000000184c */
[C---:B------:R-:W-:Y:S01]  /*5ef0*/  HMMA.16816.F32 R96, R4.reuse, R10, R92 ;  /* 0x0000000a0460723c */ /* 0x040fe2000000185c */
[----:B------:R-:W2:Y:S07]  /*5f00*/  LDSM.16.MT88.4 R8, [R218+0xa100] ;  /* 0x00a10000da08783b */ /* 0x000eae0000004200 */
[C---:B-1----:R-:W-:Y:S01]  /*5f10*/  HMMA.16816.F32 R92, R4.reuse, R20, R72 ;  /* 0x00000014045c723c */ /* 0x042fe20000001848 */
[----:B------:R1:W4:Y:S06]  /*5f20*/  MUFU.EX2 R20, R2 ;  /* 0x0000000200147308 */ /* 0x00032c0000000800 */
[----:B------:R-:W-:Y:S01]  /*5f30*/  IMAD.MOV.U32 R75, RZ, RZ, R188 ;  /* 0x000000ffff4b7224 */ /* 0x000fe200078e00bc */
[----:B---3--:R-:W-:Y:S01]  /*5f40*/  HMMA.16816.F32 R84, R4, R18, R60 ;  /* 0x000000120454723c */ /* 0x008fe2000000183c */
[----:B------:R-:W-:-:S02]  /*5f50*/  IMAD.MOV.U32 R73, RZ, RZ, R252 ;  /* 0x000000ffff497224 */ /* 0x000fc400078e00fc */
[----:B------:R-:W-:-:S05]  /*5f60*/  IMAD.MOV.U32 R74, RZ, RZ, R215 ;  /* 0x000000ffff4a7224 */ /* 0x000fca00078e00d7 */
[----:B------:R-:W-:Y:S01]  /*5f70*/  HMMA.16816.F32 R188, R4, R16, R68 ;  /* 0x0000001004bc723c */ /* 0x000fe20000001844 */
[----:B------:R-:W3:Y:S01]  /*5f80*/  LDSM.16.MT88.4 R16, [R220+0xa100] ;  /* 0x00a10000dc10783b */ /* 0x000ee20000004200 */
[----:B-1----:R-:W-:Y:S01]  /*5f90*/  FFMA.FTZ R2, R134, c[0x0][0x2d0], -R0 ;  /* 0x0000b40086027a23 */ /* 0x002fe20000010800 */
[----:B------:R-:W-:Y:S02]  /*5fa0*/  MOV R134, R75 ;  /* 0x0000004b00867202 */ /* 0x000fe40000000f00 */
[----:B------:R-:W-:-:S03]  /*5fb0*/  MOV R75, R214 ;  /* 0x000000d6004b7202 */ /* 0x000fc60000000f00 */
[C---:B------:R-:W-:Y:S08]  /*5fc0*/  HMMA.16816.F32 R88, R4.reuse, R22, R88 ;  /* 0x000000160458723c */ /* 0x040ff00000001858 */
[C---:B--2---:R-:W-:Y:S01]  /*5fd0*/  HMMA.16816.F32 R80, R4.reuse, R8, R56 ;  /* 0x000000080450723c */ /* 0x044fe20000001838 */
[----:B------:R1:W-:Y:S07]  /*5fe0*/  MUFU.EX2 R56, R2 ;  /* 0x0000000200387308 */ /* 0x0003ee0000000800 */
[----:B------:R-:W-:Y:S01]  /*5ff0*/  HMMA.16816.F32 R76, R4, R10, R52 ;  /* 0x0000000a044c723c */ /* 0x000fe20000001834 */
[----:B------:R-:W2:Y:S01]  /*6000*/  LDSM.16.MT88.4 R8, [R219+0xa100] ;  /* 0x00a10000db08783b */ /* 0x000ea20000004200 */
[----:B-1----:R-:W-:-:S02]  /*6010*/  FFMA.FTZ R2, R192, c[0x0][0x2d0], -R0 ;  /* 0x0000b400c0027a23 */ /* 0x002fc40000010800 */
[----:B----4-:R-:W-:Y:S02]  /*6020*/  IMAD.MOV.U32 R192, RZ, RZ, R20 ;  /* 0x000000ffffc07224 */ /* 0x010fe400078e0014 */
[----:B------:R-:W-:Y:S01]  /*6030*/  LDSM.16.MT88.4 R20, [R217+0x1900] ;  /* 0x00190000d914783b */ /* 0x000fe20000004200 */
[----:B------:R1:W4:Y:S01]  /*6040*/  MUFU.EX2 R214, R2 ;  /* 0x0000000200d67308 */ /* 0x0003220000000800 */
[C---:B---3--:R-:W-:Y:S08]  /*6050*/  HMMA.16816.F32 R44, R4.reuse, R16, R48 ;  /* 0x00000010042c723c */ /* 0x048ff00000001830 */
[----:B------:R-:W-:Y:S01]  /*6060*/  HMMA.16816.F32 R40, R4, R18, R40 ;  /* 0x000000120428723c */ /* 0x000fe20000001828 */
[----:B------:R-:W3:Y:S01]  /*6070*/  LDSM.16.MT88.4 R16, [R218+0x1900] ;  /* 0x00190000da10783b */ /* 0x000ee20000004200 */
[----:B-1----:R-:W-:-:S02]  /*6080*/  FFMA.FTZ R2, R135, c[0x0][0x2d0], -R0 ;  /* 0x0000b40087027a23 */ /* 0x002fc40000010800 */
[----:B------:R-:W-:Y:S02]  /*6090*/  IMAD.MOV.U32 R135, RZ, RZ, R196 ;  /* 0x000000ffff877224 */ /* 0x000fe400078e00c4 */
[----:B------:R1:W-:Y:S01]  /*60a0*/  MUFU.EX2 R252, R2 ;  /* 0x0000000200fc7308 */ /* 0x0003e20000000800 */
[----:B------:R-:W-:Y:S01]  /*60b0*/  IMAD.MOV.U32 R196, RZ, RZ, R100 ;  /* 0x000000ffffc47224 */ /* 0x000fe200078e0064 */
[C---:B--2---:R-:W-:Y:S08]  /*60c0*/  HMMA.16816.F32 R36, R4.reuse, R8, R36 ;  /* 0x000000080424723c */ /* 0x044ff00000001824 */
[----:B------:R-:W-:Y:S01]  /*60d0*/  HMMA.16816.F32 R32, R4, R10, R32 ;  /* 0x0000000a0420723c */ /* 0x000fe20000001820 */
[----:B-1----:R-:W-:Y:S01]  /*60e0*/  FFMA.FTZ R2, R193, c[0x0][0x2d0], -R0 ;  /* 0x0000b400c1027a23 */ /* 0x002fe20000010800 */
[----:B------:R-:W-:Y:S01]  /*60f0*/  LDSM.16.MT88.4 R8, [R220+0x4900] ;  /* 0x00490000dc08783b */ /* 0x000fe20000004200 */
[----:B------:R-:W-:-:S02]  /*6100*/  MOV R193, R101 ;  /* 0x0000006500c17202 */ /* 0x000fc40000000f00 */
[----:B------:R-:W1:Y:S02]  /*6110*/  MUFU.EX2 R215, R2 ;  /* 0x0000000200d77308 */ /* 0x000e640000000800 */
[----:B------:R-:W-:Y:S02]  /*6120*/  F2FP.PACK_AB R4, R111, R222 ;  /* 0x000000de6f04723e */ /* 0x000fe400000000ff */
[----:B----4-:R-:W-:Y:S02]  /*6130*/  F2FP.PACK_AB R5, R214, R56 ;  /* 0x00000038d605723e */ /* 0x010fe400000000ff */
[----:B------:R-:W-:Y:S02]  /*6140*/  F2FP.PACK_AB R6, R192, R13 ;  /* 0x0000000dc006723e */ /* 0x000fe400000000ff */
[----:B-1----:R-:W-:Y:S01]  /*6150*/  F2FP.PACK_AB R7, R215, R252 ;  /* 0x000000fcd707723e */ /* 0x002fe200000000ff */
[----:B------:R-:W-:-:S06]  /*6160*/  IMAD.MOV.U32 R2, RZ, RZ, R106 ;  /* 0x000000ffff027224 */ /* 0x000fcc00078e006a */
[C---:B---3--:R-:W-:Y:S01]  /*6170*/  HMMA.16816.F32 R52, R4.reuse, R18, R28 ;  /* 0x000000120434723c */ /* 0x048fe2000000181c */
[----:B------:R-:W1:Y:S07]  /*6180*/  LDSM.16.MT88.4 R28, [R220+0x1900] ;  /* 0x00190000dc1c783b */ /* 0x000e6e0000004200 */
[C---:B------:R-:W-:Y:S08]  /*6190*/  HMMA.16816.F32 R136, R4.reuse, R20, R136 ;  /* 0x000000140488723c */ /* 0x040ff00000001888 */
[C---:B------:R-:W-:Y:S01]  /*61a0*/  HMMA.16816.F32 R48, R4.reuse, R22, R24 ;  /* 0x000000160430723c */ /* 0x040fe20000001818 */
[----:B------:R-:W2:Y:S04]  /*61b0*/  LDSM.16.MT88.4 R20, [R217+0x4900] ;  /* 0x00490000d914783b */ /* 0x000ea80000004200 */
[----:B------:R-:W-:Y:S03]  /*61c0*/  LDSM.16.MT88.4 R24, [R219+0x1900] ;  /* 0x00190000db18783b */ /* 0x000fe60000004200 */
[C---:B------:R-:W-:Y:S01]  /*61d0*/  HMMA.16816.F32 R144, R4.reuse, R16, R144 ;  /* 0x000000100490723c */ /* 0x040fe20000001890 */
[----:B------:R-:W3:Y:S07]  /*61e0*/  LDSM.16.MT88.4 R16, [R218+0x4900] ;  /* 0x00490000da10783b */ /* 0x000eee0000004200 */
[C---:B-1----:R-:W-:Y:S07]  /*61f0*/  HMMA.16816.F32 R64, R4.reuse, R30, R64 ;  /* 0x0000001e0440723c */ /* 0x042fee0000001840 */
[----:B------:R-:W-:Y:S01]  /*6200*/  IMAD.MOV.U32 R30, RZ, RZ, R56 ;  /* 0x000000ffff1e7224 */ /* 0x000fe200078e0038 */
[----:B------:R-:W-:Y:S01]  /*6210*/  HMMA.16816.F32 R152, R4, R28, R152 ;  /* 0x0000001c0498723c */ /* 0x000fe20000001898 */
[----:B------:R-:W-:-:S06]  /*6220*/  IMAD.MOV.U32 R31, RZ, RZ, R75 ;  /* 0x000000ffff1f7224 */ /* 0x000fcc00078e004b */
[----:B------:R-:W-:Y:S01]  /*6230*/  IMAD.MOV.U32 R29, RZ, RZ, R73 ;  /* 0x000000ffff1d7224 */ /* 0x000fe200078e0049 */
[----:B--2---:R-:W-:Y:S01]  /*6240*/  HMMA.16816.F32 R68, R4, R20, R124 ;  /* 0x000000140444723c */ /* 0x004fe2000000187c */
[----:B------:R-:W-:-:S07]  /*6250*/  MOV R28, R74 ;  /* 0x0000004a001c7202 */ /* 0x000fce0000000f00 */
[C---:B------:R-:W-:Y:S01]  /*6260*/  HMMA.16816.F32 R56, R4.reuse, R22, R128 ;  /* 0x000000160438723c */ /* 0x040fe20000001880 */
[----:B------:R-:W1:Y:S06]  /*6270*/  LDSM.16.MT88.4 R20, [R217+0x7900] ;  /* 0x00790000d914783b */ /* 0x000e6c0000004200 */
[----:B------:R-:W-:Y:S01]  /*6280*/  MOV R130, R192 ;  /* 0x000000c000827202 */ /* 0x000fe20000000f00 */
[----:B------:R-:W-:Y:S01]  /*6290*/  IMAD.MOV.U32 R128, RZ, RZ, R194 ;  /* 0x000000ffff807224 */ /* 0x000fe200078e00c2 */
[----:B---3--:R-:W-:Y:S01]  /*62a0*/  HMMA.16816.F32 R176, R4, R16, R176 ;  /* 0x0000001004b0723c */ /* 0x008fe200000018b0 */
[----:B------:R-:W-:Y:S01]  /*62b0*/  IMAD.MOV.U32 R129, RZ, RZ, R134 ;  /* 0x000000ffff817224 */ /* 0x000fe200078e0086 */
[----:B------:R-:W-:Y:S01]  /*62c0*/  MOV R134, R195 ;  /* 0x000000c300867202 */ /* 0x000fe20000000f00 */
[----:B------:R-:W-:Y:S01]  /*62d0*/  IMAD.MOV.U32 R192, RZ, RZ, R102 ;  /* 0x000000ffffc07224 */ /* 0x000fe200078e0066 */
[----:B------:R-:W-:Y:S01]  /*62e0*/  MOV R195, R104 ;  /* 0x0000006800c37202 */ /* 0x000fe20000000f00 */
[----:B------:R-:W-:-:S02]  /*62f0*/  IMAD.MOV.U32 R194, RZ, RZ, R103 ;  /* 0x000000ffffc27224 */ /* 0x000fc400078e0067 */
[----:B------:R-:W-:Y:S01]  /*6300*/  IMAD.MOV.U32 R131, RZ, RZ, R105 ;  /* 0x000000ffff837224 */ /* 0x000fe200078e0069 */
[C---:B------:R-:W-:Y:S01]  /*6310*/  HMMA.16816.F32 R100, R4.reuse, R18, R140 ;  /* 0x000000120464723c */ /* 0x040fe2000000188c */
[----:B------:R-:W2:Y:S06]  /*6320*/  LDSM.16.MT88.4 R16, [R218+0x7900] ;  /* 0x00790000da10783b */ /* 0x000eac0000004200 */
[----:B------:R-:W-:Y:S01]  /*6330*/  MOV R143, R107 ;  /* 0x0000006b008f7202 */ /* 0x000fe20000000f00 */
[----:B------:R-:W-:Y:S01]  /*6340*/  IMAD.MOV.U32 R142, RZ, RZ, R108 ;  /* 0x000000ffff8e7224 */ /* 0x000fe200078e006c */
[----:B------:R-:W-:Y:S01]  /*6350*/  HMMA.16816.F32 R104, R4, R8, R156 ;  /* 0x000000080468723c */ /* 0x000fe2000000189c */
[----:B------:R-:W-:Y:S01]  /*6360*/  IMAD.MOV.U32 R141, RZ, RZ, R109 ;  /* 0x000000ffff8d7224 */ /* 0x000fe200078e006d */
[----:B------:R-:W-:-:S05]  /*6370*/  MOV R140, R110 ;  /* 0x0000006e008c7202 */ /* 0x000fca0000000f00 */
[----:B------:R-:W-:Y:S01]  /*6380*/  IMAD.MOV.U32 R159, RZ, RZ, R111 ;  /* 0x000000ffff9f7224 */ /* 0x000fe200078e006f */
[C---:B------:R-:W-:Y:S08]  /*6390*/  HMMA.16816.F32 R60, R4.reuse, R26, R120 ;  /* 0x0000001a043c723c */ /* 0x040ff00000001878 */
[C---:B------:R-:W-:Y:S01]  /*63a0*/  HMMA.16816.F32 R108, R4.reuse, R10, R160 ;  /* 0x0000000a046c723c */ /* 0x040fe200000018a0 */
[----:B------:R-:W3:Y:S06]  /*63b0*/  LDSM.16.MT88.4 R8, [R220+0x7900] ;  /* 0x00790000dc08783b */ /* 0x000eec0000004200 */
[----:B------:R-:W-:Y:S01]  /*63c0*/  IMAD.MOV.U32 R160, RZ, RZ, R30 ;  /* 0x000000ffffa07224 */ /* 0x000fe200078e001e */
[----:B-1----:R-:W-:Y:S01]  /*63d0*/  HMMA.16816.F32 R120, R4, R20, R180 ;  /* 0x000000140478723c */ /* 0x002fe200000018b4 */
[----:B------:R-:W-:Y:S01]  /*63e0*/  MOV R161, R31 ;  /* 0x0000001f00a17202 */ /* 0x000fe20000000f00 */
[----:B------:R-:W-:-:S02]  /*63f0*/  IMAD.MOV.U32 R162, RZ, RZ, R28 ;  /* 0x000000ffffa27224 */ /* 0x000fc400078e001c */
[----:B------:R-:W-:Y:S02]  /*6400*/  IMAD.MOV.U32 R163, RZ, RZ, R29 ;  /* 0x000000ffffa37224 */ /* 0x000fe400078e001d */
[----:B------:R-:W-:Y:S01]  /*6410*/  LDSM.16.MT88.4 R28, [R219+0x7900] ;  /* 0x00790000db1c783b */ /* 0x000fe20000004200 */
[----:B------:R-:W-:Y:S01]  /*6420*/  IMAD.MOV.U32 R183, RZ, RZ, R192 ;  /* 0x000000ffffb77224 */ /* 0x000fe200078e00c0 */
[C---:B------:R-:W-:Y:S01]  /*6430*/  HMMA.16816.F32 R124, R4.reuse, R22, R172 ;  /* 0x00000016047c723c */ /* 0x040fe200000018ac */
[----:B------:R-:W-:Y:S01]  /*6440*/  IMAD.MOV.U32 R182, RZ, RZ, R194 ;  /* 0x000000ffffb67224 */ /* 0x000fe200078e00c2 */
[----:B------:R-:W1:Y:S01]  /*6450*/  LDSM.16.MT88.4 R20, [R217+0xa900] ;  /* 0x00a90000d914783b */ /* 0x000e620000004200 */
[----:B------:R-:W-:Y:S02]  /*6460*/  IMAD.MOV.U32 R181, RZ, RZ, R163 ;  /* 0x000000ffffb57224 */ /* 0x000fe400078e00a3 */
[----:B------:R-:W-:Y:S02]  /*6470*/  IMAD.MOV.U32 R180, RZ, RZ, R140 ;  /* 0x000000ffffb47224 */ /* 0x000fe400078e008c */
[----:B------:R-:W-:Y:S01]  /*6480*/  MOV R172, R159 ;  /* 0x0000009f00ac7202 */ /* 0x000fe20000000f00 */
[----:B------:R-:W-:Y:S01]  /*6490*/  HMMA.16816.F32 R72, R4, R24, R116 ;  /* 0x000000180448723c */ /* 0x000fe20000001874 */
[----:B------:R-:W4:Y:S01]  /*64a0*/  LDSM.16.MT88.4 R24, [R219+0x4900] ;  /* 0x00490000db18783b */ /* 0x000f220000004200 */
[----:B------:R-:W-:Y:S01]  /*64b0*/  IMAD.MOV.U32 R174, RZ, RZ, R2 ;  /* 0x000000ffffae7224 */ /* 0x000fe200078e0002 */
[----:B------:R-:W-:Y:S01]  /*64c0*/  MOV R175, R135 ;  /* 0x0000008700af7202 */ /* 0x000fe20000000f00 */
[----:B------:R-:W-:-:S02]  /*64d0*/  FFMA.FTZ R2, R202, c[0x0][0x2d0], -R12 ;  /* 0x0000b400ca027a23 */ /* 0x000fc4000001080c */
[----:B------:R-:W-:Y:S02]  /*64e0*/  IMAD.MOV.U32 R173, RZ, RZ, R129 ;  /* 0x000000ffffad7224 */ /* 0x000fe400078e0081 */
[C---:B--2---:R-:W-:Y:S08]  /*64f0*/  HMMA.16816.F32 R168, R4.reuse, R16, R168 ;  /* 0x0000001004a8723c */ /* 0x044ff000000018a8 */
[C---:B------:R-:W-:Y:S01]  /*6500*/  HMMA.16816.F32 R156, R4.reuse, R18, R164 ;  /* 0x00000012049c723c */ /* 0x040fe200000018a4 */
[----:B------:R-:W-:Y:S07]  /*6510*/  LDSM.16.MT88.4 R16, [R218+0xa900] ;  /* 0x00a90000da10783b */ /* 0x000fee0000004200 */
[C---:B---3--:R-:W-:Y:S08]  /*6520*/  HMMA.16816.F32 R164, R4.reuse, R8, R148 ;  /* 0x0000000804a4723c */ /* 0x048ff00000001894 */
[C---:B------:R-:W-:Y:S01]  /*6530*/  HMMA.16816.F32 R148, R4.reuse, R10, R96 ;  /* 0x0000000a0494723c */ /* 0x040fe20000001860 */
[----:B------:R-:W2:Y:S06]  /*6540*/  LDSM.16.MT88.4 R8, [R220+0xa900] ;  /* 0x00a90000dc08783b */ /* 0x000eac0000004200 */
[----:B------:R-:W-:Y:S01]  /*6550*/  IMAD.MOV.U32 R99, RZ, RZ, R160 ;  /* 0x000000ffff637224 */ /* 0x000fe200078e00a0 */
[----:B-1----:R-:W-:Y:S01]  /*6560*/  HMMA.16816.F32 R188, R4, R20, R188 ;  /* 0x0000001404bc723c */ /* 0x002fe200000018bc */
[----:B------:R-:W-:Y:S01]  /*6570*/  IMAD.MOV.U32 R98, RZ, RZ, R161 ;  /* 0x000000ffff627224 */ /* 0x000fe200078e00a1 */
[----:B------:R-:W-:Y:S01]  /*6580*/  MOV R97, R162 ;  /* 0x000000a200617202 */ /* 0x000fe20000000f00 */
[----:B------:R-:W-:Y:S01]  /*6590*/  IMAD.MOV.U32 R202, RZ, RZ, R99 ;  /* 0x000000ffffca7224 */ /* 0x000fe200078e0063 */
[----:B------:R-:W-:-:S03]  /*65a0*/  MOV R96, R141 ;  /* 0x0000008d00607202 */ /* 0x000fc60000000f00 */
[----:B------:R-:W-:Y:S01]  /*65b0*/  MOV R21, R193 ;  /* 0x000000c100157202 */ /* 0x000fe20000000f00 */
[----:B----4-:R-:W-:Y:S01]  /*65c0*/  HMMA.16816.F32 R116, R4, R26, R184 ;  /* 0x0000001a0474723c */ /* 0x010fe200000018b8 */
[----:B------:R-:W-:-:S06]  /*65d0*/  MOV R20, R195 ;  /* 0x000000c300147202 */ /* 0x000fcc0000000f00 */
        /* <DEDUP_REMOVED lines=8> */
[----:B------:R-:W-:Y:S01]  /*6660*/  HMMA.16816.F32 R112, R4, R24, R112 ;  /* 0x000000180470723c */ /* 0x000fe20000001870 */
[----:B------:R1:W-:Y:S01]  /*6670*/  MUFU.EX2 R210, R2 ;  /* 0x0000000200d27308 */ /* 0x0003e20000000800 */
[----:B------:R-:W3:Y:S01]  /*6680*/  LDSM.16.MT88.4 R24, [R219+0xa900] ;  /* 0x00a90000db18783b */ /* 0x000ee20000004200 */
[----:B------:R-:W-:Y:S01]  /*6690*/  IMAD.MOV.U32 R87, RZ, RZ, R131 ;  /* 0x000000ffff577224 */ /* 0x000fe200078e0083 */
[----:B------:R-:W-:Y:S01]  /*66a0*/  MOV R84, R208 ;  /* 0x000000d000547202 */ /* 0x000fe20000000f00 */
[----:B------:R-:W-:-:S03]  /*66b0*/  IMAD.MOV.U32 R85, RZ, RZ, R209 ;  /* 0x000000ffff557224 */ /* 0x000fc600078e00d1 */
[C---:B------:R-:W-:Y:S07]  /*66c0*/  HMMA.16816.F32 R160, R4.reuse, R28, R92 ;  /* 0x0000001c04a0723c */ /* 0x040fee000000185c */
[----:B------:R-:W-:Y:S01]  /*66d0*/  MOV R93, R128 ;  /* 0x00000080005d7202 */ /* 0x000fe20000000f00 */
[----:B------:R-:W-:Y:S01]  /*66e0*/  IMAD.MOV.U32 R92, RZ, RZ, R130 ;  /* 0x000000ffff5c7224 */ /* 0x000fe200078e0082 */
[----:B--2---:R-:W-:Y:S01]  /*66f0*/  HMMA.16816.F32 R40, R4, R10, R40 ;  /* 0x0000000a0428723c */ /* 0x004fe20000001828 */
[----:B-1----:R-:W-:-:S02]  /*6700*/  FFMA.FTZ R2, R203, c[0x0][0x2d0], -R12 ;  /* 0x0000b400cb027a23 */ /* 0x002fc4000001080c */
[----:B------:R-:W-:Y:S02]  /*6710*/  IMAD.MOV.U32 R95, RZ, RZ, R142 ;  /* 0x000000ffff5f7224 */ /* 0x000fe400078e008e */
[----:B------:R1:W2:Y:S01]  /*6720*/  MUFU.EX2 R212, R2 ;  /* 0x0000000200d47308 */ /* 0x0002a20000000800 */
[----:B------:R-:W-:Y:S02]  /*6730*/  IMAD.MOV.U32 R94, RZ, RZ, R143 ;  /* 0x000000ffff5e7224 */ /* 0x000fe400078e008f */
[----:B------:R-:W-:Y:S01]  /*6740*/  HMMA.16816.F32 R128, R4, R16, R80 ;  /* 0x000000100480723c */ /* 0x000fe20000001850 */
[----:B------:R-:W-:-:S07]  /*6750*/  IMAD.MOV.U32 R203, RZ, RZ, R98 ;  /* 0x000000ffffcb7224 */ /* 0x000fce00078e0062 */
[----:B------:R-:W-:Y:S01]  /*6760*/  HMMA.16816.F32 R80, R4, R18, R76 ;  /* 0x000000120450723c */ /* 0x000fe2000000184c */
[----:B------:R-:W-:Y:S01]  /*6770*/  LDSM.16.MT88.4 R16, [R218+0x2100] ;  /* 0x00210000da10783b */ /* 0x000fe20000004200 */
[----:B-1----:R-:W-:Y:S01]  /*6780*/  FFMA.FTZ R2, R204, c[0x0][0x2d0], -R12 ;  /* 0x0000b400cc027a23 */ /* 0x002fe2000001080c */
[----:B------:R-:W-:-:S05]  /*6790*/  MOV R204, R97 ;  /* 0x0000006100cc7202 */ /* 0x000fca0000000f00 */
[C---:B------:R-:W-:Y:S01]  /*67a0*/  HMMA.16816.F32 R76, R4.reuse, R8, R44 ;  /* 0x00000008044c723c */ /* 0x040fe2000000182c */
[----:B------:R1:W-:Y:S01]  /*67b0*/  MUFU.EX2 R213, R2 ;  /* 0x0000000200d57308 */ /* 0x0003e20000000800 */
[----:B------:R-:W4:Y:S06]  /*67c0*/  LDSM.16.MT88.4 R8, [R217+0x2100] ;  /* 0x00210000d908783b */ /* 0x000f2c0000004200 */
[C---:B------:R-:W-:Y:S08]  /*67d0*/  HMMA.16816.F32 R140, R4.reuse, R30, R88 ;  /* 0x0000001e048c723c */ /* 0x040ff00000001858 */
[----:B---3--:R-:W-:Y:S01]  /*67e0*/  HMMA.16816.F32 R36, R4, R24, R36 ;  /* 0x000000180424723c */ /* 0x008fe20000001824 */
[----:B-1----:R-:W-:-:S02]  /*67f0*/  FFMA.FTZ R2, R205, c[0x0][0x2d0], -R12 ;  /* 0x0000b400cd027a23 */ /* 0x002fc4000001080c */
[----:B------:R-:W-:Y:S02]  /*6800*/  IMAD.MOV.U32 R205, RZ, RZ, R96 ;  /* 0x000000ffffcd7224 */ /* 0x000fe400078e0060 */
[----:B------:R1:W3:Y:S03]  /*6810*/  MUFU.EX2 R211, R2 ;  /* 0x0000000200d37308 */ /* 0x0002e60000000800 */
[----:B------:R-:W-:Y:S07]  /*6820*/  HMMA.16816.F32 R32, R4, R26, R32 ;  /* 0x0000001a0420723c */ /* 0x000fee0000001820 */
[----:B--2---:R-:W-:Y:S01]  /*6830*/  F2FP.PACK_AB R4, R212, R210 ;  /* 0x000000d2d404723e */ /* 0x004fe200000000ff */
[----:B-1----:R-:W-:Y:S01]  /*6840*/  FFMA.FTZ R2, R198, c[0x0][0x2d0], -R0 ;  /* 0x0000b400c6027a23 */ /* 0x002fe20000010800 */
[----:B---3--:R-:W-:Y:S01]  /*6850*/  F2FP.PACK_AB R6, R211, R213 ;  /* 0x000000d5d306723e */ /* 0x008fe200000000ff */
[----:B------:R-:W-:-:S02]  /*6860*/  IMAD.MOV.U32 R198, RZ, RZ, R95 ;  /* 0x000000ffffc67224 */ /* 0x000fc400078e005f */
[----:B------:R1:W-:Y:S02]  /*6870*/  MUFU.EX2 R134, R2 ;  /* 0x0000000200867308 */ /* 0x0003e40000000800 */
[----:B-1----:R-:W-:Y:S01]  /*6880*/  FFMA.FTZ R2, R201, c[0x0][0x2d0], -R0 ;  /* 0x0000b400c9027a23 */ /* 0x002fe20000010800 */
[----:B------:R-:W-:-:S05]  /*6890*/  MOV R201, R94 ;  /* 0x0000005e00c97202 */ /* 0x000fca0000000f00 */
[----:B------:R1:W2:Y:S02]  /*68a0*/  MUFU.EX2 R135, R2 ;  /* 0x0000000200877308 */ /* 0x0002a40000000800 */
[----:B-1----:R-:W-:Y:S01]  /*68b0*/  FFMA.FTZ R2, R200, c[0x0][0x2d0], -R0 ;  /* 0x0000b400c8027a23 */ /* 0x002fe20000010800 */
[----:B--2---:R-:W-:Y:S01]  /*68c0*/  F2FP.PACK_AB R5, R135, R134 ;  /* 0x000000868705723e */ /* 0x004fe200000000ff */
[----:B------:R-:W-:-:S04]  /*68d0*/  IMAD.MOV.U32 R200, RZ, RZ, R93 ;  /* 0x000000ffffc87224 */ /* 0x000fc800078e005d */
[----:B------:R1:W-:Y:S02]  /*68e0*/  MUFU.EX2 R208, R2 ;  /* 0x0000000200d07308 */ /* 0x0003e40000000800 */
[----:B-1----:R-:W-:Y:S02]  /*68f0*/  FFMA.FTZ R2, R199, c[0x0][0x2d0], -R0 ;  /* 0x0000b400c7027a23 */ /* 0x002fe40000010800 */
[----:B------:R-:W-:-:S04]  /*6900*/  IMAD.MOV.U32 R199, RZ, RZ, R92 ;  /* 0x000000ffffc77224 */ /* 0x000fc800078e005c */
[----:B------:R-:W1:Y:S02]  /*6910*/  MUFU.EX2 R209, R2 ;  /* 0x0000000200d17308 */ /* 0x000e640000000800 */
[----:B-1----:R-:W-:Y:S02]  /*6920*/  F2FP.PACK_AB R7, R209, R208 ;  /* 0x000000d0d107723e */ /* 0x002fe400000000ff */
[----:B------:R-:W-:-:S05]  /*6930*/  MOV R2, R21 ;  /* 0x0000001500027202 */ /* 0x000fca0000000f00 */
[C---:B----4-:R-:W-:Y:S08]  /*6940*/  HMMA.16816.F32 R136, R4.reuse, R8, R136 ;  /* 0x000000080488723c */ /* 0x050ff00000001888 */
[C---:B------:R-:W-:Y:S01]  /*6950*/  HMMA.16816.F32 R24, R4.reuse, R10, R48 ;  /* 0x0000000a0418723c */ /* 0x040fe20000001830 */
[----:B------:R-:W1:Y:S07]  /*6960*/  LDSM.16.MT88.4 R8, [R220+0x2100] ;  /* 0x00210000dc08783b */ /* 0x000e6e0000004200 */
[C---:B------:R-:W-:Y:S08]  /*6970*/  HMMA.16816.F32 R144, R4.reuse, R16, R144 ;  /* 0x000000100490723c */ /* 0x040ff00000001890 */
[C---:B------:R-:W-:Y:S01]  /*6980*/  HMMA.16816.F32 R28, R4.reuse, R18, R52 ;  /* 0x00000012041c723c */ /* 0x040fe20000001834 */
[----:B------:R-:W2:Y:S07]  /*6990*/  LDSM.16.MT88.4 R16, [R219+0x2100] ;  /* 0x00210000db10783b */ /* 0x000eae0000004200 */
[C---:B-1----:R-:W-:Y:S08]  /*69a0*/  HMMA.16816.F32 R152, R4.reuse, R8, R152 ;  /* 0x000000080498723c */ /* 0x042ff00000001898 */
[C---:B------:R-:W-:Y:S01]  /*69b0*/  HMMA.16816.F32 R88, R4.reuse, R10, R64 ;  /* 0x0000000a0458723c */ /* 0x040fe20000001840 */
[----:B------:R-:W1:Y:S06]  /*69c0*/  LDSM.16.MT88.4 R8, [R217+0x5100] ;  /* 0x00510000d908783b */ /* 0x000e6c0000004200 */
[----:B------:R-:W-:Y:S01]  /*69d0*/  IMAD.MOV.U32 R66, RZ, RZ, R87 ;  /* 0x000000ffff427224 */ /* 0x000fe200078e0057 */
[----:B--2---:R-:W-:Y:S01]  /*69e0*/  HMMA.16816.F32 R72, R4, R16, R72 ;  /* 0x000000100448723c */ /* 0x004fe20000001848 */
[----:B------:R-:W-:-:S02]  /*69f0*/  IMAD.MOV.U32 R67, RZ, RZ, R20 ;  /* 0x000000ffff437224 */ /* 0x000fc400078e0014 */
[----:B------:R-:W-:Y:S01]  /*6a00*/  LDSM.16.MT88.4 R20, [R218+0x8100] ;  /* 0x00810000da14783b */ /* 0x000fe20000004200 */
[----:B------:R-:W-:Y:S01]  /*6a10*/  IMAD.MOV.U32 R65, RZ, RZ, R172 ;  /* 0x000000ffff417224 */ /* 0x000fe200078e00ac */
[----:B------:R-:W-:Y:S01]  /*6a20*/  MOV R172, R184 ;  /* 0x000000b800ac7202 */ /* 0x000fe20000000f00 */
[----:B------:R-:W-:Y:S02]  /*6a30*/  IMAD.MOV.U32 R64, RZ, RZ, R202 ;  /* 0x000000ffff407224 */ /* 0x000fe400078e00ca */
[C---:B------:R-:W-:Y:S01]  /*6a40*/  HMMA.16816.F32 R60, R4.reuse, R18, R60 ;  /* 0x00000012043c723c */ /* 0x040fe2000000183c */
[----:B------:R-:W2:Y:S07]  /*6a50*/  LDSM.16.MT88.4 R16, [R218+0x5100] ;  /* 0x00510000da10783b */ /* 0x000eae0000004200 */
[C---:B-1----:R-:W-:Y:S08]  /*6a60*/  HMMA.16816.F32 R68, R4.reuse, R8, R68 ;  /* 0x000000080444723c */ /* 0x042ff00000001844 */
[C---:B------:R-:W-:Y:S01]  /*6a70*/  HMMA.16816.F32 R44, R4.reuse, R10, R56 ;  /* 0x0000000a042c723c */ /* 0x040fe20000001838 */
[----:B------:R-:W1:Y:S06]  /*6a80*/  LDSM.16.MT88.4 R8, [R220+0x5100] ;  /* 0x00510000dc08783b */ /* 0x000e6c0000004200 */
[----:B------:R-:W-:Y:S01]  /*6a90*/  IMAD.MOV.U32 R58, RZ, RZ, R84 ;  /* 0x000000ffff3a7224 */ /* 0x000fe200078e0054 */
[----:B--2---:R-:W-:Y:S01]  /*6aa0*/  HMMA.16816.F32 R176, R4, R16, R176 ;  /* 0x0000001004b0723c */ /* 0x004fe200000018b0 */
[----:B------:R-:W-:Y:S01]  /*6ab0*/  IMAD.MOV.U32 R57, RZ, RZ, R85 ;  /* 0x000000ffff397224 */ /* 0x000fe200078e0055 */
[----:B------:R-:W-:-:S02]  /*6ac0*/  MOV R56, R86 ;  /* 0x0000005600387202 */ /* 0x000fc40000000f00 */
[----:B------:R-:W-:-:S04]  /*6ad0*/  MOV R59, R203 ;  /* 0x000000cb003b7202 */ /* 0x000fc80000000f00 */
        /* <DEDUP_REMOVED lines=8> */
[C---:B------:R-:W-:Y:S07]  /*6b60*/  HMMA.16816.F32 R108, R4.reuse, R20, R168 ;  /* 0x00000014046c723c */ /* 0x040fee00000018a8 */
[----:B------:R-:W-:Y:S01]  /*6b70*/  MOV R168, R199 ;  /* 0x000000c700a87202 */ /* 0x000fe20000000f00 */
[C---:B------:R-:W-:Y:S01]  /*6b80*/  HMMA.16816.F32 R112, R4.reuse, R22, R156 ;  /* 0x000000160470723c */ /* 0x040fe2000000189c */
[----:B------:R-:W3:Y:S01]  /*6b90*/  LDSM.16.MT88.4 R20, [R217+0xb100] ;  /* 0x00b10000d914783b */ /* 0x000ee20000004200 */
        /* <DEDUP_REMOVED lines=8> */
[----:B------:R-:W-:-:S02]  /*6c20*/  IMAD.MOV.U32 R159, RZ, RZ, R200 ;  /* 0x000000ffff9f7224 */ /* 0x000fc400078e00c8 */
[----:B------:R-:W-:Y:S02]  /*6c30*/  IMAD.MOV.U32 R158, RZ, RZ, R201 ;  /* 0x000000ffff9e7224 */ /* 0x000fe400078e00c9 */
[----:B------:R-:W-:Y:S02]  /*6c40*/  FFMA.FTZ R2, R2, c[0x0][0x2d0], -R12 ;  /* 0x0000b40002027a23 */ /* 0x000fe4000001080c */
[----:B------:R-:W-:Y:S01]  /*6c50*/  IMAD.MOV.U32 R66, RZ, RZ, R174 ;  /* 0x000000ffff427224 */ /* 0x000fe200078e00ae */
[----:B------:R-:W-:Y:S01]  /*6c60*/  HMMA.16816.F32 R104, R4, R10, R124 ;  /* 0x0000000a0468723c */ /* 0x000fe2000000187c */
[----:B------:R-:W1:Y:S01]  /*6c70*/  LDSM.16.MT88.4 R8, [R219+0x8100] ;  /* 0x00810000db08783b */ /* 0x000e620000004200 */
[----:B------:R-:W-:Y:S02]  /*6c80*/  IMAD.MOV.U32 R173, RZ, RZ, R175 ;  /* 0x000000ffffad7224 */ /* 0x000fe400078e00af */
[----:B------:R-:W-:Y:S02]  /*6c90*/  IMAD.MOV.U32 R175, RZ, RZ, R185 ;  /* 0x000000ffffaf7224 */ /* 0x000fe400078e00b9 */
[----:B------:R-:W-:-:S02]  /*6ca0*/  IMAD.MOV.U32 R174, RZ, RZ, R186 ;  /* 0x000000ffffae7224 */ /* 0x000fc400078e00ba */
[C---:B--2---:R-:W-:Y:S07]  /*6cb0*/  HMMA.16816.F32 R120, R4.reuse, R18, R148 ;  /* 0x000000120478723c */ /* 0x044fee0000001894 */
[----:B------:R-:W-:Y:S01]  /*6cc0*/  IMAD.MOV.U32 R151, RZ, RZ, R206 ;  /* 0x000000ffff977224 */ /* 0x000fe200078e00ce */
[----:B------:R-:W-:Y:S01]  /*6cd0*/  HMMA.16816.F32 R116, R4, R16, R164 ;  /* 0x000000100474723c */ /* 0x000fe200000018a4 */
[----:B------:R-:W2:Y:S02]  /*6ce0*/  LDSM.16.MT88.4 R16, [R218+0xb100] ;  /* 0x00b10000da10783b */ /* 0x000ea40000004200 */
[----:B------:R-:W-:-:S04]  /*6cf0*/  IMAD.MOV.U32 R150, RZ, RZ, R151 ;  /* 0x000000ffff967224 */ /* 0x000fc800078e0097 */
[----:B------:R-:W-:Y:S01]  /*6d00*/  MOV R164, R187 ;  /* 0x000000bb00a47202 */ /* 0x000fe20000000f00 */
[----:B------:R-:W-:Y:S01]  /*6d10*/  IMAD.MOV.U32 R165, RZ, RZ, R196 ;  /* 0x000000ffffa57224 */ /* 0x000fe200078e00c4 */
[----:B------:R-:W-:Y:S01]  /*6d20*/  MOV R167, R207 ;  /* 0x000000cf00a77202 */ /* 0x000fe20000000f00 */
[----:B------:R-:W-:Y:S01]  /*6d30*/  IMAD.MOV.U32 R166, RZ, RZ, R197 ;  /* 0x000000ffffa67224 */ /* 0x000fe200078e00c5 */
[----:B------:R-:W-:Y:S01]  /*6d40*/  MOV R151, R164 ;  /* 0x000000a400977202 */ /* 0x000fe20000000f00 */
[----:B------:R-:W-:Y:S01]  /*6d50*/  IMAD.MOV.U32 R164, RZ, RZ, R165 ;  /* 0x000000ffffa47224 */ /* 0x000fe200078e00a5 */
[C---:B---3--:R-:W-:Y:S01]  /*6d60*/  HMMA.16816.F32 R188, R4.reuse, R20, R188 ;  /* 0x0000001404bc723c */ /* 0x048fe200000018bc */
        /* <DEDUP_REMOVED lines=14> */
[C---:B-1----:R-:W-:Y:S01]  /*6e50*/  HMMA.16816.F32 R124, R4.reuse, R8, R160 ;  /* 0x00000008047c723c */ /* 0x042fe200000018a0 */
[----:B------:R1:W-:Y:S07]  /*6e60*/  MUFU.EX2 R13, R2 ;  /* 0x00000002000d7308 */ /* 0x0003ee0000000800 */
[C---:B------:R-:W-:Y:S01]  /*6e70*/  HMMA.16816.F32 R184, R4.reuse, R10, R140 ;  /* 0x0000000a04b8723c */ /* 0x040fe2000000188c */
[----:B------:R-:W3:Y:S04]  /*6e80*/  LDSM.16.MT88.4 R8, [R220+0xb100] ;  /* 0x00b10000dc08783b */ /* 0x000ee80000004200 */
[----:B------:R-:W-:Y:S03]  /*6e90*/  LDSM.16.MT88.4 R140, [R217+0x2900] ;  /* 0x00290000d98c783b */ /* 0x000fe60000004200 */
[----:B--2---:R-:W-:Y:S01]  /*6ea0*/  HMMA.16816.F32 R196, R4, R16, R128 ;  /* 0x0000001004c4723c */ /* 0x004fe20000001880 */
[----:B-1----:R-:W-:-:S02]  /*6eb0*/  FFMA.FTZ R2, R150, c[0x0][0x2d0], -R12 ;  /* 0x0000b40096027a23 */ /* 0x002fc4000001080c */
        /* <DEDUP_REMOVED lines=19> */
[----:B------:R1:W2:Y:S01]  /*6ff0*/  MUFU.EX2 R14, R2 ;  /* 0x00000002000e7308 */ /* 0x0002a20000000800 */
[----:B------:R-:W4:Y:S01]  /*7000*/  LDSM.16.MT88.4 R16, [R219+0xb100] ;  /* 0x00b10000db10783b */ /* 0x000f220000004200 */
[----:B------:R-:W-:-:S05]  /*7010*/  FFMA.FTZ R3, R3, c[0x0][0x2d0], -R0 ;  /* 0x0000b40003037a23 */ /* 0x000fca0000010800 */
[C---:B------:R-:W-:Y:S08]  /*7020*/  HMMA.16816.F32 R192, R4.reuse, R22, R192 ;  /* 0x0000001604c0723c */ /* 0x040ff000000018c0 */
[C---:B---3--:R-:W-:Y:S01]  /*7030*/  HMMA.16816.F32 R204, R4.reuse, R8, R76 ;  /* 0x0000000804cc723c */ /* 0x048fe2000000184c */
[----:B-1----:R-:W-:Y:S02]  /*7040*/  FFMA.FTZ R2, R150, c[0x0][0x2d0], -R12 ;  /* 0x0000b40096027a23 */ /* 0x002fe4000001080c */
[----:B------:R-:W-:Y:S01]  /*7050*/  IMAD.MOV.U32 R150, RZ, RZ, R151 ;  /* 0x000000ffff967224 */ /* 0x000fe200078e0097 */
[----:B------:R-:W-:Y:S01]  /*7060*/  MOV R151, R164 ;  /* 0x000000a400977202 */ /* 0x000fe20000000f00 */
        /* <DEDUP_REMOVED lines=19> */
[----:B-1----:R-:W-:Y:S01]  /*71a0*/  FFMA.FTZ R2, R150, c[0x0][0x2d0], -R12 ;  /* 0x0000b40096027a23 */ /* 0x002fe2000001080c */
        /* <DEDUP_REMOVED lines=20> */
[C---:B----4-:R-:W-:Y:S01]  /*72f0*/  HMMA.16816.F32 R36, R4.reuse, R16, R36 ;  /* 0x000000100424723c */ /* 0x050fe20000001824 */
[----:B------:R1:W3:Y:S07]  /*7300*/  MUFU.EX2 R15, R2 ;  /* 0x00000002000f7308 */ /* 0x0002ee0000000800 */
[----:B------:R-:W-:Y:S01]  /*7310*/  HMMA.16816.F32 R32, R4, R18, R32 ;  /* 0x000000120420723c */ /* 0x000fe20000001820 */
[----:B--2---:R-:W-:Y:S01]  /*7320*/  F2FP.PACK_AB R128, R14, R13 ;  /* 0x0000000d0e80723e */ /* 0x004fe200000000ff */
[----:B------:R-:W-:Y:S01]  /*7330*/  IMAD.MOV.U32 R78, RZ, RZ, R181 ;  /* 0x000000ffff4e7224 */ /* 0x000fe200078e00b5 */
[----:B------:R-:W-:Y:S01]  /*7340*/  MOV R77, R180 ;  /* 0x000000b4004d7202 */ /* 0x000fe20000000f00 */
[----:B------:R-:W-:Y:S01]  /*7350*/  IMAD.MOV.U32 R80, RZ, RZ, R183 ;  /* 0x000000ffff507224 */ /* 0x000fe200078e00b7 */
[----:B------:R-:W-:Y:S01]  /*7360*/  MOV R79, R182 ;  /* 0x000000b6004f7202 */ /* 0x000fe20000000f00 */
[----:B------:R-:W-:Y:S01]  /*7370*/  IMAD.MOV.U32 R76, RZ, RZ, R175 ;  /* 0x000000ffff4c7224 */ /* 0x000fe200078e00af */
[----:B------:R-:W-:Y:S01]  /*7380*/  UIMAD.WIDE.U32 UR6, UR15, UR4, URZ ;  /* 0x000000040f0672a5 */ /* 0x000fe2000f8e003f */
[----:B------:R2:W5:Y:S01]  /*7390*/  LDL.LU R222, [R1+0x4c] ;  /* 0x00004c0001de7983 */ /* 0x0005620000300800 */
[----:B-1----:R-:W-:Y:S01]  /*73a0*/  FFMA.FTZ R2, R150, c[0x0][0x2d0], -R0 ;  /* 0x0000b40096027a23 */ /* 0x002fe20000010800 */
[----:B------:R-:W-:Y:S01]  /*73b0*/  MOV R150, R151 ;  /* 0x0000009700967202 */ /* 0x000fe20000000f00 */
[----:B------:R-:W-:Y:S01]  /*73c0*/  IMAD.MOV.U32 R151, RZ, RZ, R164 ;  /* 0x000000ffff977224 */ /* 0x000fe200078e00a4 */
[----:B------:R-:W-:Y:S01]  /*73d0*/  MOV R164, R165 ;  /* 0x000000a500a47202 */ /* 0x000fe20000000f00 */
[----:B------:R1:W-:Y:S01]  /*73e0*/  MUFU.EX2 R12, R2 ;  /* 0x00000002000c7308 */ /* 0x0003e20000000800 */
[----:B------:R-:W-:Y:S01]  /*73f0*/  MOV R161, R150 ;  /* 0x0000009600a17202 */ /* 0x000fe20000000f00 */
[----:B------:R-:W-:Y:S01]  /*7400*/  IMAD.MOV.U32 R162, RZ, RZ, R151 ;  /* 0x000000ffffa27224 */ /* 0x000fe200078e0097 */
[----:B---3--:R-:W-:Y:S01]  /*7410*/  F2FP.PACK_AB R130, R15, R20 ;  /* 0x000000140f82723e */ /* 0x008fe200000000ff */
        /* <DEDUP_REMOVED lines=9> */
[----:B------:R-:W3:Y:S01]  /*74b0*/  MUFU.EX2 R4, R3 ;  /* 0x0000000300047308 */ /* 0x000ee20000000800 */
[----:B------:R-:W-:Y:S01]  /*74c0*/  LDSM.16.MT88.4 R180, [R218+0x5900] ;  /* 0x00590000dab4783b */ /* 0x000fe20000004200 */
[----:B-1----:R-:W-:-:S02]  /*74d0*/  FFMA.FTZ R2, R161, c[0x0][0x2d0], -R0 ;  /* 0x0000b400a1027a23 */ /* 0x002fc40000010800 */
[----:B------:R-:W-:Y:S01]  /*74e0*/  FFMA.FTZ R0, R23, c[0x0][0x2d0], -R0 ;  /* 0x0000b40017007a23 */ /* 0x000fe20000010800 */
[----:B------:R-:W-:Y:S01]  /*74f0*/  MOV R165, R166 ;  /* 0x000000a600a57202 */ /* 0x000fe20000000f00 */
[----:B------:R-:W-:Y:S02]  /*7500*/  IMAD.MOV.U32 R159, RZ, RZ, R168 ;  /* 0x000000ffff9f7224 */ /* 0x000fe400078e00a8 */
[----:B------:R-:W-:Y:S01]  /*7510*/  MUFU.EX2 R6, R2 ;  /* 0x0000000200067308 */ /* 0x000fe20000000800 */
[----:B------:R-:W-:Y:S01]  /*7520*/  IMAD.MOV.U32 R166, RZ, RZ, R167 ;  /* 0x000000ffffa67224 */ /* 0x000fe200078e00a7 */
[----:B------:R-:W-:Y:S01]  /*7530*/  MOV R168, R169 ;  /* 0x000000a900a87202 */ /* 0x000fe20000000f00 */
[----:B------:R-:W-:Y:S01]  /*7540*/  IMAD.MOV.U32 R169, RZ, RZ, R170 ;  /* 0x000000ffffa97224 */ /* 0x000fe200078e00aa */
[----:B------:R-:W-:Y:S01]  /*7550*/  MOV R167, R156 ;  /* 0x0000009c00a77202 */ /* 0x000fe20000000f00 */
[----:B------:R-:W-:Y:S01]  /*7560*/  IMAD.MOV.U32 R156, RZ, RZ, R157 ;  /* 0x000000ffff9c7224 */ /* 0x000fe200078e009d */
[----:B------:R-:W-:Y:S01]  /*7570*/  MOV R170, R171 ;  /* 0x000000ab00aa7202 */ /* 0x000fe20000000f00 */
[----:B------:R-:W-:Y:S01]  /*7580*/  IMAD.MOV.U32 R171, RZ, RZ, R56 ;  /* 0x000000ffffab7224 */ /* 0x000fe200078e0038 */
[----:B------:R-:W1:Y:S01]  /*7590*/  MUFU.EX2 R5, R0 ;  /* 0x0000000000057308 */ /* 0x000e620000000800 */
        /* <DEDUP_REMOVED lines=18> */
[----:B------:R-:W4:Y:S01]  /*76c0*/  LDSM.16.MT88.4 R148, [R218+0x2900] ;  /* 0x00290000da94783b */ /* 0x000f220000004200 */
[----:B------:R-:W-:Y:S01]  /*76d0*/  MOV R59, R64 ;  /* 0x00000040003b7202 */ /* 0x000fe20000000f00 */
[----:B------:R-:W-:Y:S01]  /*76e0*/  IMAD.MOV.U32 R64, RZ, RZ, R65 ;  /* 0x000000ffff407224 */ /* 0x000fe200078e0041 */
[----:B------:R-:W-:Y:S01]  /*76f0*/  MOV R65, R66 ;  /* 0x0000004200417202 */ /* 0x000fe20000000f00 */
[----:B------:R-:W-:Y:S01]  /*7700*/  IMAD.MOV.U32 R66, RZ, RZ, R67 ;  /* 0x000000ffff427224 */ /* 0x000fe200078e0043 */
[----:B---3--:R-:W-:-:S02]  /*7710*/  F2FP.PACK_AB R129, R4, R12 ;  /* 0x0000000c0481723e */ /* 0x008fc400000000ff */
[----:B-1----:R-:W-:Y:S02]  /*7720*/  F2FP.PACK_AB R131, R5, R6 ;  /* 0x000000060583723e */ /* 0x002fe400000000ff */
[----:B------:R-:W-:Y:S01]  /*7730*/  MOV R18, R174 ;  /* 0x000000ae00127202 */ /* 0x000fe20000000f00 */
[----:B------:R-:W-:Y:S01]  /*7740*/  IMAD.MOV.U32 R160, RZ, RZ, R164 ;  /* 0x000000ffffa07224 */ /* 0x000fe200078e00a4 */
[----:B------:R-:W-:Y:S01]  /*7750*/  MOV R67, R172 ;  /* 0x000000ac00437202 */ /* 0x000fe20000000f00 */
[----:B------:R-:W-:Y:S01]  /*7760*/  IMAD.MOV.U32 R172, RZ, RZ, R173 ;  /* 0x000000ffffac7224 */ /* 0x000fe200078e00ad */
[----:B------:R-:W-:Y:S01]  /*7770*/  MOV R173, R216 ;  /* 0x000000d800ad7202 */ /* 0x000fe20000000f00 */
[----:B------:R-:W-:Y:S01]  /*7780*/  HMMA.16816.F32 R136, R128, R140, R136 ;  /* 0x0000008c8088723c */ /* 0x000fe20000001888 */
[----:B------:R-:W-:Y:S01]  /*7790*/  MOV R21, R163 ;  /* 0x000000a300157202 */ /* 0x000fe20000000f00 */
[----:B------:R-:W-:Y:S01]  /*77a0*/  IMAD.MOV.U32 R162, RZ, RZ, R166 ;  /* 0x000000ffffa27224 */ /* 0x000fe200078e00a6 */
[----:B------:R-:W-:Y:S01]  /*77b0*/  MOV R161, R165 ;  /* 0x000000a500a17202 */ /* 0x000fe20000000f00 */
[----:B------:R-:W-:-:S02]  /*77c0*/  IMAD.MOV.U32 R7, RZ, RZ, R173 ;  /* 0x000000ffff077224 */ /* 0x000fc400078e00ad */
[----:B------:R-:W-:Y:S01]  /*77d0*/  IMAD.MOV.U32 R23, RZ, RZ, R169 ;  /* 0x000000ffff177224 */ /* 0x000fe200078e00a9 */
[----:B------:R-:W-:Y:S01]  /*77e0*/  MOV R17, R56 ;  /* 0x0000003800117202 */ /* 0x000fe20000000f00 */
[C---:B------:R-:W-:Y:S01]  /*77f0*/  HMMA.16816.F32 R140, R128.reuse, R142, R24 ;  /* 0x0000008e808c723c */ /* 0x040fe20000001818 */
[----:B------:R-:W-:Y:S01]  /*7800*/  @UP1 USHF.R.U32.HI UR15, URZ, UR5, UR7 ;  /* 0x000000053f0f1299 */ /* 0x000fe20008011607 */
[----:B------:R2:W5:Y:S05]  /*7810*/  LDL.LU R221, [R1+0x48] ;  /* 0x0000480001dd7983 */ /* 0x00056a0000300800 */
[----:B------:R-:W-:Y:S01]  /*7820*/  MOV R27, R172 ;  /* 0x000000ac001b7202 */ /* 0x000fe20000000f00 */
[----:B------:R-:W-:Y:S01]  /*7830*/  IMAD.MOV.U32 R164, RZ, RZ, R156 ;  /* 0x000000ffffa47224 */ /* 0x000fe200078e009c */
[----:B------:R-:W1:Y:S01]  /*7840*/  LDSM.16.MT88.4 R172, [R217+0x5900] ;  /* 0x00590000d9ac783b */ /* 0x000e620000004200 */
[----:B------:R-:W-:Y:S01]  /*7850*/  MOV R163, R167 ;  /* 0x000000a700a37202 */ /* 0x000fe20000000f00 */
[----:B------:R-:W-:Y:S01]  /*7860*/  IMAD.MOV.U32 R166, RZ, RZ, R158 ;  /* 0x000000ffffa67224 */ /* 0x000fe200078e009e */
[----:B------:R-:W-:Y:S01]  /*7870*/  MOV R165, R157 ;  /* 0x0000009d00a57202 */ /* 0x000fe20000000f00 */
[----:B----4-:R-:W-:Y:S01]  /*7880*/  HMMA.16816.F32 R144, R128, R148, R144 ;  /* 0x000000948090723c */ /* 0x010fe20000001890 */
[----:B------:R-:W-:-:S03]  /*7890*/  MOV R167, R159 ;  /* 0x0000009f00a77202 */ /* 0x000fc60000000f00 */
[----:B------:R-:W-:Y:S01]  /*78a0*/  IMAD.MOV.U32 R83, RZ, RZ, R165 ;  /* 0x000000ffff537224 */ /* 0x000fe200078e00a5 */
[----:B------:R-:W3:Y:S01]  /*78b0*/  LDSM.16.MT88.4 R156, [R220+0x2900] ;  /* 0x00290000dc9c783b */ /* 0x000ee20000004200 */
[----:B------:R-:W-:Y:S01]  /*78c0*/  MOV R82, R166 ;  /* 0x000000a600527202 */ /* 0x000fe20000000f00 */
[----:B------:R-:W-:Y:S01]  /*78d0*/  IMAD.MOV.U32 R81, RZ, RZ, R167 ;  /* 0x000000ffff517224 */ /* 0x000fe200078e00a7 */
[----:B------:R-:W-:Y:S01]  /*78e0*/  MOV R2, R66 ;  /* 0x0000004200027202 */ /* 0x000fe20000000f00 */
[----:B------:R-:W-:Y:S01]  /*78f0*/  HMMA.16816.F32 R148, R128, R150, R28 ;  /* 0x000000968094723c */ /* 0x000fe2000000181c */
[----:B------:R-:W-:Y:S01]  /*7900*/  MOV R24, R170 ;  /* 0x000000aa00187202 */ /* 0x000fe20000000f00 */
[----:B------:R-:W-:Y:S02]  /*7910*/  IMAD.MOV.U32 R25, RZ, RZ, R171 ;  /* 0x000000ffff197224 */ /* 0x000fe400078e00ab */
[----:B------:R-:W-:-:S04]  /*7920*/  IMAD.MOV.U32 R0, RZ, RZ, R65 ;  /* 0x000000ffff007224 */ /* 0x000fc800078e0041 */
[----:B------:R-:W-:Y:S01]  /*7930*/  HMMA.16816.F32 R176, R128, R180, R176 ;  /* 0x000000b480b0723c */ /* 0x000fe200000018b0 */
[----:B------:R-:W-:Y:S02]  /*7940*/  MOV R28, R164 ;  /* 0x000000a4001c7202 */ /* 0x000fe40000000f00 */
[----:B------:R-:W-:Y:S01]  /*7950*/  MOV R3, R64 ;  /* 0x0000004000037202 */ /* 0x000fe20000000f00 */
[----:B------:R-:W4:Y:S01]  /*7960*/  LDSM.16.MT88.4 R164, [R219+0x2900] ;  /* 0x00290000dba4783b */ /* 0x000f220000004200 */
[----:B------:R-:W-:-:S03]  /*7970*/  MOV R31, R168 ;  /* 0x000000a8001f7202 */ /* 0x000fc60000000f00 */
[C---:B------:R-:W-:Y:S01]  /*7980*/  HMMA.16816.F32 R180, R128.reuse, R182, R48 ;  /* 0x000000b680b4723c */ /* 0x040fe20000001830 */
[----:B------:R-:W-:Y:S01]  /*7990*/  IMAD.MOV.U32 R11, RZ, RZ, R161 ;  /* 0x000000ffff0b7224 */ /* 0x000fe200078e00a1 */
[----:B------:R-:W-:Y:S01]  /*79a0*/  MOV R8, R160 ;  /* 0x000000a000087202 */ /* 0x000fe20000000f00 */
[----:B------:R-:W-:Y:S02]  /*79b0*/  IMAD.MOV.U32 R26, RZ, RZ, R67 ;  /* 0x000000ffff1a7224 */ /* 0x000fe400078e0043 */
[----:B------:R-:W-:Y:S01]  /*79c0*/  IMAD.MOV.U32 R9, RZ, RZ, R21 ;  /* 0x000000ffff097224 */ /* 0x000fe200078e0015 */
[----:B------:R-:W-:Y:S01]  /*79d0*/  MOV R22, R58 ;  /* 0x0000003a00167202 */ /* 0x000fe20000000f00 */
[----:B------:R-:W-:Y:S01]  /*79e0*/  IMAD.MOV.U32 R50, RZ, RZ, R82 ;  /* 0x000000ffff327224 */ /* 0x000fe200078e0052 */
[----:B------:R-:W-:Y:S01]  /*79f0*/  MOV R51, R83 ;  /* 0x0000005300337202 */ /* 0x000fe20000000f00 */
[----:B-1----:R-:W-:Y:S01]  /*7a00*/  HMMA.16816.F32 R168, R128, R172, R68 ;  /* 0x000000ac80a8723c */ /* 0x002fe20000001844 */
[----:B------:R-:W-:Y:S01]  /*7a10*/  IMAD.MOV.U32 R10, RZ, RZ, R163 ;  /* 0x000000ffff0a7224 */ /* 0x000fe200078e00a3 */
[----:B------:R-:W-:Y:S01]  /*7a20*/  MOV R30, R27 ;  /* 0x0000001b001e7202 */ /* 0x000fe20000000f00 */
[----:B------:R-:W-:Y:S01]  /*7a30*/  FADD.FTZ R2, R2, R50 ;  /* 0x0000003202027221 */ /* 0x000fe20000010000 */
[----:B------:R-:W1:Y:S01]  /*7a40*/  LDSM.16.MT88.4 R64, [R219+0x5900] ;  /* 0x00590000db40783b */ /* 0x000e620000004200 */
[----:B------:R-:W-:-:S03]  /*7a50*/  FADD.FTZ R0, R0, R51 ;  /* 0x0000003300007221 */ /* 0x000fc60000010000 */
[C---:B------:R-:W-:Y:S01]  /*7a60*/  HMMA.16816.F32 R172, R128.reuse, R174, R44 ;  /* 0x000000ae80ac723c */ /* 0x040fe2000000182c */
[----:B------:R-:W-:Y:S02]  /*7a70*/  FADD.FTZ R3, R3, R0 ;  /* 0x0000000003037221 */ /* 0x000fe40000010000 */
[----:B------:R-:W-:Y:S02]  /*7a80*/  IMAD.MOV.U32 R16, RZ, RZ, R57 ;  /* 0x000000ffff107224 */ /* 0x000fe400078e0039 */
[----:B------:R-:W-:Y:S01]  /*7a90*/  IMAD.MOV.U32 R19, RZ, RZ, R59 ;  /* 0x000000ffff137224 */ /* 0x000fe200078e003b */
[----:B------:R-:W-:Y:S01]  /*7aa0*/  UIADD3 UR15, UR15, UR12, -UR13 ;  /* 0x0000000c0f0f7290 */ /* 0x000fe2000fffe80d */
[----:B------:R-:W-:Y:S01]  /*7ab0*/  MOV R44, R77 ;  /* 0x0000004d002c7202 */ /* 0x000fe20000000f00 */
[----:B------:R2:W5:Y:S01]  /*7ac0*/  LDL.LU R216, [R1+0x44] ;  /* 0x0000440001d87983 */ /* 0x0005620000300800 */
[----:B------:R-:W-:Y:S01]  /*7ad0*/  MOV R45, R25 ;  /* 0x00000019002d7202 */ /* 0x000fe20000000f00 */
[----:B------:R-:W-:Y:S01]  /*7ae0*/  IMAD.MOV.U32 R46, RZ, RZ, R24 ;  /* 0x000000ffff2e7224 */ /* 0x000fe200078e0018 */
[----:B------:R-:W-:Y:S01]  /*7af0*/  MOV R47, R31 ;  /* 0x0000001f002f7202 */ /* 0x000fe20000000f00 */
[----:B------:R-:W-:Y:S01]  /*7b00*/  FADD.FTZ R2, R44, R2 ;  /* 0x000000022c027221 */ /* 0x000fe20000010000 */
[----:B------:R-:W-:Y:S01]  /*7b10*/  MOV R24, R18 ;  /* 0x0000001200187202 */ /* 0x000fe20000000f00 */
[----:B------:R-:W-:Y:S01]  /*7b20*/  IMAD.MOV.U32 R29, RZ, RZ, R26 ;  /* 0x000000ffff1d7224 */ /* 0x000fe200078e001a */
[----:B------:R-:W-:Y:S01]  /*7b30*/  MOV R21, R162 ;  /* 0x000000a200157202 */ /* 0x000fe20000000f00 */
[----:B------:R-:W-:Y:S01]  /*7b40*/  FADD.FTZ R0, R45, R2 ;  /* 0x000000022d007221 */ /* 0x000fe20000010000 */
[C---:B---3--:R-:W-:Y:S01]  /*7b50*/  HMMA.16816.F32 R152, R128.reuse, R156, R152 ;  /* 0x0000009c8098723c */ /* 0x048fe20000001898 */
[----:B------:R-:W-:Y:S01]  /*7b60*/  FADD.FTZ R2, R46, R3 ;  /* 0x000000032e027221 */ /* 0x000fe20000010000 */
[----:B------:R-:W3:Y:S01]  /*7b70*/  LDSM.16.MT88.4 R56, [R220+0x5900] ;  /* 0x00590000dc38783b */ /* 0x000ee20000004200 */
[----:B------:R-:W-:Y:S01]  /*7b80*/  FADD.FTZ R0, R47, R0 ;  /* 0x000000002f007221 */ /* 0x000fe20000010000 */
[----:B------:R-:W-:Y:S01]  /*7b90*/  MOV R18, R81 ;  /* 0x0000005100127202 */ /* 0x000fe20000000f00 */
[----:B------:R-:W-:Y:S01]  /*7ba0*/  FADD.FTZ R2, R28, R2 ;  /* 0x000000021c027221 */ /* 0x000fe20000010000 */
[----:B------:R-:W-:Y:S01]  /*7bb0*/  MOV R27, R79 ;  /* 0x0000004f001b7202 */ /* 0x000fe20000000f00 */
[----:B------:R-:W-:Y:S01]  /*7bc0*/  FADD.FTZ R0, R10, R0 ;  /* 0x000000000a007221 */ /* 0x000fe20000010000 */
[----:B------:R-:W-:Y:S01]  /*7bd0*/  HMMA.16816.F32 R156, R128, R158, R88 ;  /* 0x0000009e809c723c */ /* 0x000fe20000001858 */
[----:B------:R-:W-:Y:S01]  /*7be0*/  FADD.FTZ R2, R11, R2 ;  /* 0x000000020b027221 */ /* 0x000fe20000010000 */
[----:B------:R-:W-:Y:S01]  /*7bf0*/  LDSM.16.MT88.4 R88, [R220+0x8900] ;  /* 0x00890000dc58783b */ /* 0x000fe20000004200 */
[----:B------:R-:W-:Y:S01]  /*7c00*/  FADD.FTZ R0, R8, R0 ;  /* 0x0000000008007221 */ /* 0x000fe20000010000 */
[----:B------:R-:W-:Y:S01]  /*7c10*/  UIMAD.WIDE UR4, UR15, 0x2aaaaaab, URZ ;  /* 0x2aaaaaab0f0478a5 */ /* 0x000fe2000f8e023f */
[----:B------:R-:W-:-:S02]  /*7c20*/  FADD.FTZ R2, R9, R2 ;  /* 0x0000000209027221 */ /* 0x000fc40000010000 */
[----:B------:R-:W-:Y:S01]  /*7c30*/  IMAD.MOV.U32 R31, RZ, RZ, R7 ;  /* 0x000000ffff1f7224 */ /* 0x000fe200078e0007 */
[C---:B----4-:R-:W-:Y:S01]  /*7c40*/  HMMA.16816.F32 R160, R128.reuse, R164, R72 ;  /* 0x000000a480a0723c */ /* 0x050fe20000001848 */
[----:B------:R-:W-:Y:S01]  /*7c50*/  FADD.FTZ R0, R29, R0 ;  /* 0x000000001d007221 */ /* 0x000fe20000010000 */
[----:B------:R-:W4:Y:S01]  /*7c60*/  LDSM.16.MT88.4 R72, [R217+0x8900] ;  /* 0x00890000d948783b */ /* 0x000f220000004200 */
[----:B------:R-:W-:Y:S01]  /*7c70*/  FADD.FTZ R2, R30, R2 ;  /* 0x000000021e027221 */ /* 0x000fe20000010000 */
[----:B------:R-:W-:Y:S01]  /*7c80*/  USHF.R.U32.HI UR15, URZ, 0x1f, UR5 ;  /* 0x0000001f3f0f7899 */ /* 0x000fe20008011605 */
[----:B------:R-:W-:Y:S01]  /*7c90*/  IMAD.MOV.U32 R7, RZ, RZ, R80 ;  /* 0x000000ffff077224 */ /* 0x000fe200078e0050 */
[----:B------:R-:W-:Y:S01]  /*7ca0*/  LDSM.16.MT88.4 R8, [R219+0xb900] ;  /* 0x00b90000db08783b */ /* 0x000fe20000004200 */
[----:B------:R-:W-:Y:S01]  /*7cb0*/  IMAD.MOV.U32 R25, RZ, RZ, R76 ;  /* 0x000000ffff197224 */ /* 0x000fe200078e004c */
[----:B------:R-:W-:Y:S01]  /*7cc0*/  HMMA.16816.F32 R164, R128, R166, R60 ;  /* 0x000000a680a4723c */ /* 0x000fe2000000183c */
[----:B------:R-:W-:Y:S01]  /*7cd0*/  FADD.FTZ R0, R31, R0 ;  /* 0x000000001f007221 */ /* 0x000fe20000010000 */
[----:B------:R-:W2:Y:S01]  /*7ce0*/  LDSM.16.MT88.4 R80, [R218+0x8900] ;  /* 0x00890000da50783b */ /* 0x000ea20000004200 */
[----:B------:R-:W-:Y:S01]  /*7cf0*/  IMAD.MOV.U32 R26, RZ, RZ, R78 ;  /* 0x000000ffff1a7224 */ /* 0x000fe200078e004e */
[----:B------:R-:W-:Y:S01]  /*7d00*/  ULEA.HI.SX32 UR15, UR5, UR15, 0x1c ;  /* 0x0000000f050f7291 */ /* 0x000fe2000f8fe23f */
[----:B------:R-:W-:-:S02]  /*7d10*/  FADD.FTZ R2, R24, R2 ;  /* 0x0000000218027221 */ /* 0x000fc40000010000 */
[----:B------:R-:W-:Y:S01]  /*7d20*/  FADD.FTZ R0, R25, R0 ;  /* 0x0000000019007221 */ /* 0x000fe20000010000 */
[C---:B-1----:R-:W-:Y:S01]  /*7d30*/  HMMA.16816.F32 R60, R128.reuse, R64, R92 ;  /* 0x00000040803c723c */ /* 0x042fe2000000185c */
[----:B------:R-:W-:Y:S01]  /*7d40*/  FADD.FTZ R2, R26, R2 ;  /* 0x000000021a027221 */ /* 0x000fe20000010000 */
[----:B------:R-:W-:Y:S01]  /*7d50*/  UISETP.LT.AND UP0, UPT, URZ, UR15, UPT ;  /* 0x0000000f3f00728c */ /* 0x000fe2000bf01270 */
[----:B------:R-:W-:Y:S02]  /*7d60*/  FADD.FTZ R0, R27, R0 ;  /* 0x000000001b007221 */ /* 0x000fe40000010000 */
[----:B------:R-:W-:Y:S01]  /*7d70*/  FADD.FTZ R2, R7, R2 ;  /* 0x0000000207027221 */ /* 0x000fe20000010000 */
[----:B------:R-:W-:Y:S01]  /*7d80*/  USEL UR15, URZ, UR15, !UP0 ;  /* 0x0000000f3f0f7287 */ /* 0x000fe2000c000000 */
[----:B------:R-:W-:Y:S01]  /*7d90*/  FADD.FTZ R0, R18, R0 ;  /* 0x0000000012007221 */ /* 0x000fe20000010000 */
[----:B------:R-:W-:Y:S01]  /*7da0*/  HMMA.16816.F32 R64, R128, R66, R96 ;  /* 0x000000428040723c */ /* 0x000fe20000001860 */
[----:B------:R-:W-:Y:S01]  /*7db0*/  FADD.FTZ R2, R19, R2 ;  /* 0x0000000213027221 */ /* 0x000fe20000010000 */
[----:B------:R-:W1:Y:S01]  /*7dc0*/  LDSM.16.MT88.4 R96, [R219+0x8900] ;  /* 0x00890000db60783b */ /* 0x000e620000004200 */
[----:B------:R-:W-:Y:S01]  /*7dd0*/  FADD.FTZ R0, R16, R0 ;  /* 0x0000000010007221 */ /* 0x000fe20000010000 */
[----:B------:R-:W-:Y:S01]  /*7de0*/  UISETP.GE.AND UP0, UPT, UR24, UR15, UPT ;  /* 0x0000000f1800728c */ /* 0x000fe2000bf06270 */
[----:B------:R-:W-:-:S02]  /*7df0*/  FADD.FTZ R2, R17, R2 ;  /* 0x0000000211027221 */ /* 0x000fc40000010000 */
[----:B------:R-:W-:Y:S01]  /*7e00*/  FADD.FTZ R0, R22, R0 ;  /* 0x0000000016007221 */ /* 0x000fe20000010000 */
[C---:B---3--:R-:W-:Y:S01]  /*7e10*/  HMMA.16816.F32 R52, R128.reuse, R56, R52 ;  /* 0x000000388034723c */ /* 0x048fe20000001834 */
[----:B------:R-:W-:Y:S01]  /*7e20*/  FADD.FTZ R2, R214, R2 ;  /* 0x00000002d6027221 */ /* 0x000fe20000010000 */
[----:B------:R-:W-:Y:S01]  /*7e30*/  PLOP3.LUT P0, PT, PT, PT, UP0, 0x80, 0x0 ;  /* 0x000000000000781c */ /* 0x000fe20003f0f008 */
[----:B------:R-:W-:Y:S02]  /*7e40*/  FADD.FTZ R0, R23, R0 ;  /* 0x0000000017007221 */ /* 0x000fe40000010000 */
[----:B------:R-:W-:Y:S02]  /*7e50*/  FADD.FTZ R2, R252, R2 ;  /* 0x00000002fc027221 */ /* 0x000fe40000010000 */
[----:B------:R-:W-:Y:S01]  /*7e60*/  FADD.FTZ R0, R21, R0 ;  /* 0x0000000015007221 */ /* 0x000fe20000010000 */
[----:B------:R-:W-:Y:S01]  /*7e70*/  HMMA.16816.F32 R56, R128, R58, R84 ;  /* 0x0000003a8038723c */ /* 0x000fe20000001854 */
[----:B------:R-:W-:-:S02]  /*7e80*/  FADD.FTZ R2, R215, R2 ;  /* 0x00000002d7027221 */ /* 0x000fc40000010000 */
[----:B------:R-:W-:Y:S02]  /*7e90*/  FADD.FTZ R0, R210, R0 ;  /* 0x00000000d2007221 */ /* 0x000fe40000010000 */
[----:B------:R-:W-:Y:S02]  /*7ea0*/  FADD.FTZ R3, R134, R2 ;  /* 0x0000000286037221 */ /* 0x000fe40000010000 */
[----:B------:R-:W-:Y:S01]  /*7eb0*/  FADD.FTZ R2, R212, R0 ;  /* 0x00000000d4027221 */ /* 0x000fe20000010000 */
[----:B----4-:R-:W-:Y:S01]  /*7ec0*/  HMMA.16816.F32 R68, R128, R72, R100 ;  /* 0x000000488044723c */ /* 0x010fe20000001864 */
[----:B------:R-:W-:Y:S02]  /*7ed0*/  FADD.FTZ R0, R135, R3 ;  /* 0x0000000387007221 */ /* 0x000fe40000010000 */
[----:B------:R-:W-:Y:S02]  /*7ee0*/  FADD.FTZ R3, R213, R2 ;  /* 0x00000002d5037221 */ /* 0x000fe40000010000 */
[----:B------:R-:W-:-:S02]  /*7ef0*/  FADD.FTZ R2, R208, R0 ;  /* 0x00000000d0027221 */ /* 0x000fc40000010000 */
[----:B------:R-:W-:Y:S01]  /*7f00*/  FADD.FTZ R0, R211, R3 ;  /* 0x00000003d3007221 */ /* 0x000fe20000010000 */
[C---:B--2---:R-:W-:Y:S01]  /*7f10*/  HMMA.16816.F32 R76, R128.reuse, R80, R108 ;  /* 0x00000050804c723c */ /* 0x044fe2000000186c */
[----:B------:R-:W-:Y:S02]  /*7f20*/  FADD.FTZ R2, R209, R2 ;  /* 0x00000002d1027221 */ /* 0x000fe40000010000 */
        /* <DEDUP_REMOVED lines=8> */
[----:B------:R-:W-:Y:S01]  /*7fb0*/  HMMA.16816.F32 R72, R128, R74, R104 ;  /* 0x0000004a8048723c */ /* 0x000fe20000001868 */
[----:B------:R-:W2:Y:S01]  /*7fc0*/  LDSM.16.MT88.4 R104, [R217+0xb900] ;  /* 0x00b90000d968783b */ /* 0x000ea20000004200 */
[----:B------:R-:W-:-:S05]  /*7fd0*/  FADD.FTZ R0, R5, R2 ;  /* 0x0000000205007221 */ /* 0x000fca0000010000 */
[----:B------:R-:W-:Y:S01]  /*7fe0*/  STL [R1+0xc], R0 ;  /* 0x00000c0001007387 */ /* 0x000fe20000100800 */
[C---:B------:R-:W-:Y:S03]  /*7ff0*/  HMMA.16816.F32 R80, R128.reuse, R82, R112 ;  /* 0x000000528050723c */ /* 0x040fe60000001870 */
[----:B------:R-:W3:Y:S04]  /*8000*/  LDSM.16.MT88.4 R112, [R218+0xb900] ;  /* 0x00b90000da70783b */ /* 0x000ee80000004200 */
[----:B------:R-:W-:Y:S01]  /*8010*/  STL [R1+0x8], R3 ;  /* 0x0000080301007387 */ /* 0x000fe20000100800 */
[C---:B------:R-:W-:Y:S03]  /*8020*/  HMMA.16816.F32 R88, R128.reuse, R90, R120 ;  /* 0x0000005a8058723c */ /* 0x040fe60000001878 */
[----:B------:R-:W4:Y:S05]  /*8030*/  LDSM.16.MT88.4 R120, [R220+0xb900] ;  /* 0x00b90000dc78783b */ /* 0x000f2a0000004200 */
[C---:B-1----:R-:W-:Y:S08]  /*8040*/  HMMA.16816.F32 R92, R128.reuse, R96, R124 ;  /* 0x00000060805c723c */ /* 0x042ff0000000187c */
[C---:B------:R-:W-:Y:S08]  /*8050*/  HMMA.16816.F32 R96, R128.reuse, R98, R184 ;  /* 0x000000628060723c */ /* 0x040ff000000018b8 */
[C---:B------:R-:W-:Y:S08]  /*8060*/  HMMA.16816.F32 R124, R128.reuse, R8, R36 ;  /* 0x00000008807c723c */ /* 0x040ff00000001824 */
[C---:B--2---:R-:W-:Y:S08]  /*8070*/  HMMA.16816.F32 R100, R128.reuse, R104, R188 ;  /* 0x000000688064723c */ /* 0x044ff000000018bc */
[C---:B---3--:R-:W-:Y:S08]  /*8080*/  HMMA.16816.F32 R108, R128.reuse, R112, R196 ;  /* 0x00000070806c723c */ /* 0x048ff000000018c4 */
[C---:B----4-:R-:W-:Y:S08]  /*8090*/  HMMA.16816.F32 R116, R128.reuse, R120, R204 ;  /* 0x000000788074723c */ /* 0x050ff000000018cc */
[C---:B------:R-:W-:Y:S08]  /*80a0*/  HMMA.16816.F32 R104, R128.reuse, R106, R192 ;  /* 0x0000006a8068723c */ /* 0x040ff000000018c0 */
[C---:B------:R-:W-:Y:S08]  /*80b0*/  HMMA.16816.F32 R112, R128.reuse, R114, R200 ;  /* 0x000000728070723c */ /* 0x040ff000000018c8 */
[C---:B------:R-:W-:Y:S08]  /*80c0*/  HMMA.16816.F32 R120, R128.reuse, R122, R40 ;  /* 0x0000007a8078723c */ /* 0x040ff00000001828 */
[----:B------:R-:W-:Y:S01]  /*80d0*/  HMMA.16816.F32 R128, R128, R10, R32 ;  /* 0x0000000a8080723c */ /* 0x000fe20000001820 */
[----:B------:R-:W-:Y:S07]  /*80e0*/  @!P0 BRA `(.L_x_1356) ;  /* 0x00005b0000008947 */ /* 0x000fee0003800000 */
[----:B------:R-:W2:Y:S01]  /*80f0*/  LDL R21, [R1+0x14] ;  /* 0x0000140001157983 */ /* 0x000ea20000100800 */
[----:B------:R-:W-:Y:S01]  /*8100*/  PLOP3.LUT P1, PT, PT, PT, UP1, 0x80, 0x0 ;  /* 0x000000000000781c */ /* 0x000fe20003f2f018 */
[----:B------:R-:W-:Y:S01]  /*8110*/  IMAD.MOV.U32 R134, RZ, RZ, R132 ;  /* 0x000000ffff867224 */ /* 0x000fe200078e0084 */
[----:B------:R-:W-:Y:S01]  /*8120*/  PLOP3.LUT P0, PT, PT, PT, UP1, 0x80, 0x0 ;  /* 0x000000000000781c */ /* 0x000fe20003f0f018 */
[----:B------:R-:W-:Y:S01]  /*8130*/  IMAD.MOV.U32 R3, RZ, RZ, R133 ;  /* 0x000000ffff037224 */ /* 0x000fe200078e0085 */
[----:B------:R-:W-:-:S02]  /*8140*/  UMOV UR16, UR24 ;  /* 0x0000001800107c82 */ /* 0x000fc40008000000 */
[----:B------:R-:W-:Y:S02]  /*8150*/  ULDC.64 UR6, c[0x0][0x208] ;  /* 0x0000820000067ab9 */ /* 0x000fe40000000a00 */
[----:B------:R-:W-:-:S05]  /*8160*/  ULDC.64 UR4, c[0x0][0x1e0] ;  /* 0x0000780000047ab9 */ /* 0x000fca0000000a00 */
[----:B--2---:R-:W-:-:S05]  /*8170*/  @P1 IMAD.HI.U32 R0, R21, c[0x0][0x2c8], RZ ;  /* 0x0000b20015001a27 */ /* 0x004fca00078e00ff */
[----:B------:R-:W-:-:S05]  /*8180*/  @P0 SHF.R.U32.HI R0, RZ, c[0x0][0x2cc], R0 ;  /* 0x0000b300ff000a19 */ /* 0x000fca0000011600 */
[----:B------:R1:W-:Y:S02]  /*8190*/  @P0 STL [R1+0x10], R0 ;  /* 0x0000100001000387 */ /* 0x0003e40000100800 */
.L_x_1357:
[----:B------:R-:W2:Y:S01]  /*81a0*/  LDL.64 R6, [R1+0x20] ;  /* 0x0000200001067983 */ /* 0x000ea20000100a00 */
[----:B------:R-:W-:Y:S01]  /*81b0*/  UISETP.GE.AND UP0, UPT, UR16, URZ, UPT ;  /* 0x0000003f1000728c */ /* 0x000fe2000bf06270 */
[----:B------:R-:W-:Y:S04]  /*81c0*/  DEPBAR.LE SB0, 0x0 ;  /* 0x000080000000791a */ /* 0x000fe80000000000 */
[----:B------:R-:W2:Y:S06]  /*81d0*/  LDL.64 R4, [R1+0x38] ;  /* 0x0000380001047983 */ /* 0x000eac0000100a00 */
[----:B------:R-:W-:Y:S01]  /*81e0*/  BAR.SYNC.DEFER_BLOCKING 0x0 ;  /* 0x0000000000007b1d */ /* 0x000fe20000010000 */
[----:B------:R-:W-:Y:S01]  /*81f0*/  PLOP3.LUT P1, PT, PT, PT, UP0, 0x80, 0x0 ;  /* 0x000000000000781c */ /* 0x000fe20003f2f008 */
[----:B------:R-:W-:Y:S01]  /*8200*/  @UP0 USHF.R.S32.HI UR17, URZ, 0x1f, UR16 ;  /* 0x0000001f3f110899 */ /* 0x000fe20008011410 */
[----:B------:R-:W-:Y:S01]  /*8210*/  PLOP3.LUT P6, PT, PT, PT, UP0, 0x80, 0x0 ;  /* 0x000000000000781c */ /* 0x000fe20003fcf008 */
[----:B------:R-:W-:Y:S01]  /*8220*/  @UP0 UIMAD.WIDE.U32 UR18, UR16, UR6, URZ ;  /* 0x00000006101202a5 */ /* 0x000fe2000f8e003f */
[----:B------:R-:W-:Y:S01]  /*8230*/  PLOP3.LUT P0, PT, PT, PT, UP0, 0x80, 0x0 ;  /* 0x000000000000781c */ /* 0x000fe20003f0f008 */
[----:B------:R-:W-:Y:S02]  /*8240*/  @UP0 UIMAD UR17, UR17, UR6, URZ ;  /* 0x00000006111102a4 */ /* 0x000fe4000f8e023f */
[----:B------:R-:W-:Y:S02]  /*8250*/  UIADD3 UR24, UR16, -0x1, URZ ;  /* 0xffffffff10187890 */ /* 0x000fe4000fffe03f */
[----:B------:R-:W-:Y:S01]  /*8260*/  @UP0 UIMAD UR17, UR16, UR7, UR17 ;  /* 0x00000007101102a4 */ /* 0x000fe2000f8e0211 */
[----:B-1----:R-:W-:Y:S03]  /*8270*/  IMAD.U32 R0, RZ, RZ, UR18 ;  /* 0x00000012ff007e24 */ /* 0x002fe6000f8e00ff */
[----:B------:R-:W-:Y:S04]  /*8280*/  @UP0 UIADD3 UR17, UR19, UR17, URZ ;  /* 0x0000001113110290 */ /* 0x000fe8000fffe03f */
[----:B------:R-:W-:Y:S01]  /*8290*/  @UP0 UIMAD UR17, UR17, 0x60, URZ ;  /* 0x00000060111108a4 */ /* 0x000fe2000f8e023f */
[----:B------:R-:W-:Y:S08]  /*82a0*/  LDSM.16.M88.4 R48, [R223+0x18100] ;  /* 0x01810000df30783b */ /* 0x000ff00000000200 */
[----:B-----5:R-:W1:Y:S08]  /*82b0*/  LDSM.16.M88.4 R8, [R216+0xc100] ;  /* 0x00c10000d808783b */ /* 0x020e700000000200 */
[----:B------:R-:W3:Y:S08]  /*82c0*/  LDSM.16.M88.4 R16, [R216+0xc900] ;  /* 0x00c90000d810783b */ /* 0x000ef00000000200 */
[----:B------:R-:W4:Y:S08]  /*82d0*/  LDSM.16.M88.4 R24, [R216+0xd100] ;  /* 0x00d10000d818783b */ /* 0x000f300000000200 */
[----:B------:R-:W1:Y:S08]  /*82e0*/  LDSM.16.M88.4 R32, [R216+0xd900] ;  /* 0x00d90000d820783b */ /* 0x000e700000000200 */
[----:B------:R-:W1:Y:S08]  /*82f0*/  LDSM.16.M88.4 R40, [R216+0xe100] ;  /* 0x00e10000d828783b */ /* 0x000e700000000200 */
[----:B------:R-:W1:Y:S08]  /*8300*/  LDSM.16.M88.4 R184, [R216+0xe900] ;  /* 0x00e90000d8b8783b */ /* 0x000e700000000200 */
[----:B------:R-:W-:Y:S08]  /*8310*/  LDSM.16.M88.4 R188, [R224+0x18100] ;  /* 0x01810000e0bc783b */ /* 0x000ff00000000200 */
[----:B------:R-:W1:Y:S08]  /*8320*/  LDSM.16.M88.4 R192, [R227] ;  /* 0x00000000e3c0783b */ /* 0x000e700000000200 */
[----:B------:R-:W1:Y:S08]  /*8330*/  LDSM.16.M88.4 R196, [R250] ;  /* 0x00000000fac4783b */ /* 0x000e700000000200 */
[----:B------:R-:W1:Y:S08]  /*8340*/  LDSM.16.M88.4 R200, [R249] ;  /* 0x00000000f9c8783b */ /* 0x000e700000000200 */
[----:B------:R-:W1:Y:S08]  /*8350*/  LDSM.16.M88.4 R204, [R248] ;  /* 0x00000000f8cc783b */ /* 0x000e700000000200 */
[----:B------:R-:W1:Y:S08]  /*8360*/  LDSM.16.M88.4 R208, [R247] ;  /* 0x00000000f7d0783b */ /* 0x000e700000000200 */
[----:B------:R-:W1:Y:S08]  /*8370*/  LDSM.16.M88.4 R212, [R246] ;  /* 0x00000000f6d4783b */ /* 0x000e700000000200 */
[----:B------:R-:W3:Y:S01]  /*8380*/  LDL.64 R132, [R1+0x30] ;  /* 0x0000300001847983 */ /* 0x000ee20000100a00 */
[----:B--2---:R-:W-:Y:S01]  /*8390*/  @P1 IMAD.MOV.U32 R5, RZ, RZ, R7 ;  /* 0x000000ffff051224 */ /* 0x004fe200078e0007 */
[----:B------:R-:W-:Y:S03]  /*83a0*/  PLOP3.LUT P1, PT, PT, PT, UP0, 0x80, 0x0 ;  /* 0x000000000000781c */ /* 0x000fe60003f2f008 */
[----:B------:R-:W-:Y:S01]  /*83b0*/  @P6 IMAD.WIDE.U32 R4, R0, 0x60, R4 ;  /* 0x0000006000046825 */ /* 0x000fe200078e0004 */
[----:B------:R-:W-:Y:S04]  /*83c0*/  PLOP3.LUT P6, PT, PT, PT, UP0, 0x80, 0x0 ;  /* 0x000000000000781c */ /* 0x000fe80003fcf008 */
[----:B------:R-:W-:Y:S02]  /*83d0*/  @P0 SHF.L.U32 R2, R4, 0x1, RZ ;  /* 0x0000000104020819 */ /* 0x000fe400000006ff */
[----:B------:R-:W-:Y:S03]  /*83e0*/  PLOP3.LUT P0, PT, PT, PT, UP0, 0x80, 0x0 ;  /* 0x000000000000781c */ /* 0x000fe60003f0f008 */
[----:B------:R-:W-:Y:S02]  /*83f0*/  @P1 IADD3 R0, R5, UR17, RZ ;  /* 0x0000001105001c10 */ /* 0x000fe4000fffe0ff */
[----:B------:R-:W-:Y:S02]  /*8400*/  PLOP3.LUT P1, PT, PT, PT, UP0, 0x80, 0x0 ;  /* 0x000000000000781c */ /* 0x000fe40003f2f008 */
[----:B------:R-:W-:Y:S06]  /*8410*/  @P6 IADD3 R5, P6, R2, 0x80, RZ ;  /* 0x0000008002056810 */ /* 0x000fec0007fde0ff */
[----:B------:R-:W-:Y:S02]  /*8420*/  @P0 SHF.L.U64.HI R0, R4, 0x1, R0 ;  /* 0x0000000104000819 */ /* 0x000fe40000010200 */
[----:B------:R-:W-:Y:S03]  /*8430*/  PLOP3.LUT P0, PT, PT, PT, UP0, 0x80, 0x0 ;  /* 0x000000000000781c */ /* 0x000fe60003f0f008 */
[----:B------:R-:W-:Y:S11]  /*8440*/  @P1 IADD3 R12, P1, R5, c[0x0][0x1f8], RZ ;  /* 0x00007e00050c1a10 */ /* 0x000ff60007f3e0ff */
[----:B------:R-:W-:Y:S02]  /*8450*/  @!UPT UIADD3 URZ, URZ, URZ, URZ ;  /* 0x0000003f3f3ff290 */ /* 0x000fe4000fffe03f */
[--C-:B------:R-:W-:Y:S02]  /*8460*/  @P0 IADD3.X R13, RZ, c[0x0][0x1fc], R0.reuse, P1, P6 ;  /* 0x00007f00ff0d0a10 */ /* 0x100fe40000fec400 */
[----:B------:R-:W-:Y:S02]  /*8470*/  PLOP3.LUT P6, PT, PT, PT, UP0, 0x80, 0x0 ;  /* 0x000000000000781c */ /* 0x000fe40003fcf008 */
[----:B------:R-:W-:Y:S02]  /*8480*/  PLOP3.LUT P1, PT, PT, PT, UP0, 0x80, 0x0 ;  /* 0x000000000000781c */ /* 0x000fe40003f2f008 */
[----:B------:R-:W-:Y:S09]  /*8490*/  PLOP3.LUT P0, PT, PT, PT, UP0, 0x80, 0x0 ;  /* 0x000000000000781c */ /* 0x000ff20003f0f008 */
[----:B------:R-:W-:Y:S04]  /*84a0*/  @P6 IADD3 R4, P6, R2, 0x100, RZ ;  /* 0x0000010002046810 */ /* 0x000fe80007fde0ff */
        /* <DEDUP_REMOVED lines=9> */
[----:B------:R-:W-:Y:S02]  /*8540*/  @P0 IADD3.X R5, RZ, c[0x0][0x1fc], R0, P1, P6 ;  /* 0x00007f00ff050a10 */ /* 0x000fe40000fec400 */
[----:B------:R-:W-:Y:S02]  /*8550*/  PLOP3.LUT P1, PT, PT, PT, UP0, 0x80, 0x0 ;  /* 0x000000000000781c */ /* 0x000fe40003f2f008 */
[----:B------:R-:W-:Y:S02]  /*8560*/  PLOP3.LUT P6, PT, PT, PT, UP0, 0x80, 0x0 ;  /* 0x000000000000781c */ /* 0x000fe40003fcf008 */
[----:B------:R-:W-:Y:S09]  /*8570*/  PLOP3.LUT P0, PT, PT, PT, UP0, 0x80, 0x0 ;  /* 0x000000000000781c */ /* 0x000ff20003f0f008 */
[----:B------:R-:W-:Y:S04]  /*8580*/  @P1 IADD3 R2, P1, R2, c[0x0][0x1f8], RZ ;  /* 0x00007e0002021a10 */ /* 0x000fe80007f3e0ff */
[----:B------:R-:W-:Y:S09]  /*8590*/  @P6 IADD3 R20, P6, R2, UR9, RZ ;  /* 0x0000000902146c10 */ /* 0x000ff2000ffde0ff */
[----:B------:R-:W-:Y:S02]  /*85a0*/  @P0 IADD3.X R0, R0, c[0x0][0x1fc], RZ, P1, !PT ;  /* 0x00007f0000000a10 */ /* 0x000fe40000ffe4ff */
[----:B------:R-:W-:Y:S02]  /*85b0*/  PLOP3.LUT P0, PT, PT, PT, UP0, 0x80, 0x0 ;  /* 0x000000000000781c */ /* 0x000fe40003f0f008 */
[----:B------:R-:W-:Y:S11]  /*85c0*/  PLOP3.LUT P1, PT, PT, PT, UP0, 0x80, 0x0 ;  /* 0x000000000000781c */ /* 0x000ff60003f2f008 */
[----:B------:R-:W-:Y:S02]  /*85d0*/  @P0 IADD3.X R21, R0, UR8, RZ, P6, !PT ;  /* 0x0000000800150c10 */ /* 0x000fe4000b7fe4ff */
[----:B------:R-:W-:Y:S02]  /*85e0*/  @P1 IADD3 R36, P1, R20, UR9, RZ ;  /* 0x0000000914241c10 */ /* 0x000fe4000ff3e0ff */
[----:B------:R-:W-:Y:S02]  /*85f0*/  PLOP3.LUT P0, PT, PT, PT, UP0, 0x80, 0x0 ;  /* 0x000000000000781c */ /* 0x000fe40003f0f008 */
[----:B------:R-:W-:Y:S11]  /*8600*/  PLOP3.LUT P6, PT, PT, PT, UP0, 0x80, 0x0 ;  /* 0x000000000000781c */ /* 0x000ff60003fcf008 */
[----:B------:R-:W-:Y:S02]  /*8610*/  @P0 IADD3.X R37, R21, UR8, RZ, P1, !PT ;  /* 0x0000000815250c10 */ /* 0x000fe40008ffe4ff */
[----:B------:R-:W-:Y:S01]  /*8620*/  PLOP3.LUT P1, PT, PT, PT, UP0, 0x80, 0x0 ;  /* 0x000000000000781c */ /* 0x000fe20003f2f008 */
[----:B------:R-:W-:Y:S01]  /*8630*/  @P6 IMAD.MOV.U32 R14, RZ, RZ, R2 ;  /* 0x000000ffff0e6224 */ /* 0x000fe200078e0002 */
[----:B------:R-:W-:Y:S01]  /*8640*/  PLOP3.LUT P0, PT, PT, PT, UP0, 0x80, 0x0 ;  /* 0x000000000000781c */ /* 0x000fe20003f0f008 */
[----:B------:R-:W-:Y:S01]  /*8650*/  @P6 IMAD.MOV.U32 R15, RZ, RZ, R0 ;  /* 0x000000ffff0f6224 */ /* 0x000fe200078e0000 */
[----:B------:R-:W-:Y:S02]  /*8660*/  PLOP3.LUT P6, PT, PT, PT, UP0, 0x80, 0x0 ;  /* 0x000000000000781c */ /* 0x000fe40003fcf008 */
[----:B------:R-:W-:Y:S07]  /*8670*/  PLOP3.LUT P0, PT, PT, PT, UP0, 0x80, 0x0 ;  /* 0x000000000000781c */ /* 0x000fee0003f0f008 */
[----:B------:R-:W-:Y:S01]  /*8680*/  @!PT LDS RZ, [RZ] ;  /* 0x00000000fffff984 */ /* 0x000fe20000000800 */
[----:B------:R-:W-:Y:S01]  /*8690*/  @!PT LDS RZ, [RZ] ;  /* 0x00000000fffff984 */ /* 0x000fe20000000800 */
[----:B------:R-:W-:Y:S01]  /*86a0*/  @!PT LDS RZ, [RZ] ;  /* 0x00000000fffff984 */ /* 0x000fe20000000800 */
[----:B------:R3:W-:Y:S01]  /*86b0*/  @P1 LDGSTS.E.BYPASS.LTC128B.128 [R251+0x100], [R14.64], !P5 ;  /* 0x001000000efb1fae */ /* 0x0007e2000e901d5e */
[----:B------:R-:W-:Y:S02]  /*86c0*/  PLOP3.LUT P1, PT, PT, PT, UP0, 0x80, 0x0 ;  /* 0x000000000000781c */ /* 0x000fe40003f2f008 */
[----:B------:R-:W-:Y:S05]  /*86d0*/  PLOP3.LUT P1, PT, PT, PT, UP0, 0x80, 0x0 ;  /* 0x000000000000781c */ /* 0x000fea0003f2f008 */
[----:B------:R3:W-:Y:S01]  /*86e0*/  @P6 LDGSTS.E.BYPASS.LTC128B.128 [R251+0x3100], [R12.64], !P4 ;  /* 0x031000000cfb6fae */ /* 0x0007e2000e101d5e */
[----:B------:R-:W-:Y:S02]  /*86f0*/  PLOP3.LUT P6, PT, PT, PT, UP0, 0x80, 0x0 ;  /* 0x000000000000781c */ /* 0x000fe40003fcf008 */
[----:B------:R-:W-:Y:S05]  /*8700*/  PLOP3.LUT P6, PT, PT, PT, UP0, 0x80, 0x0 ;  /* 0x000000000000781c */ /* 0x000fea0003fcf008 */
[----:B------:R1:W-:Y:S01]  /*8710*/  @P0 LDGSTS.E.BYPASS.LTC128B.128 [R251+0x6100], [R6.64], !P3 ;  /* 0x0610000006fb0fae */ /* 0x0003e2000d901d5e */
[----:B------:R-:W-:Y:S02]  /*8720*/  PLOP3.LUT P0, PT, PT, PT, UP0, 0x80, 0x0 ;  /* 0x000000000000781c */ /* 0x000fe40003f0f008 */
[----:B------:R-:W-:Y:S05]  /*8730*/  PLOP3.LUT P0, PT, PT, PT, UP0, 0x80, 0x0 ;  /* 0x000000000000781c */ /* 0x000fea0003f0f008 */
[----:B------:R1:W-:Y:S01]  /*8740*/  @P1 LDGSTS.E.BYPASS.LTC128B.128 [R251+0x9100], [R4.64], !P2 ;  /* 0x0910000004fb1fae */ /* 0x0003e2000d101d5e */
[----:B------:R-:W-:Y:S07]  /*8750*/  PLOP3.LUT P1, PT, PT, PT, UP0, 0x80, 0x0 ;  /* 0x000000000000781c */ /* 0x000fee0003f2f008 */
[----:B------:R4:W-:Y:S01]  /*8760*/  @P6 LDGSTS.E.BYPASS.LTC128B.128 [R251+0x1100], [R20.64], !P5 ;  /* 0x0110000014fb6fae */ /* 0x0009e2000e901d5e */
[----:B------:R-:W-:Y:S07]  /*8770*/  PLOP3.LUT P6, PT, PT, PT, UP0, 0x80, 0x0 ;  /* 0x000000000000781c */ /* 0x000fee0003fcf008 */
[----:B------:R4:W-:Y:S01]  /*8780*/  @P1 LDGSTS.E.BYPASS.LTC128B.128 [R251+0x4100], [R20.64+0x80], !P4 ;  /* 0x0410008014fb1fae */ /* 0x0009e2000e101d5e */
[----:B------:R-:W-:Y:S02]  /*8790*/  PLOP3.LUT P1, PT, PT, PT, UP0, 0x80, 0x0 ;  /* 0x000000000000781c */ /* 0x000fe40003f2f008 */
[----:B------:R-:W-:Y:S05]  /*87a0*/  PLOP3.LUT P1, PT, PT, PT, UP0, 0x80, 0x0 ;  /* 0x000000000000781c */ /* 0x000fea0003f2f008 */
[----:B------:R4:W-:Y:S01]  /*87b0*/  @P0 LDGSTS.E.BYPASS.LTC128B.128 [R251+0x7100], [R20.64+0x100], !P3 ;  /* 0x0710010014fb0fae */ /* 0x0009e2000d901d5e */
[----:B------:R-:W-:Y:S01]  /*87c0*/  PLOP3.LUT P0, PT, PT, PT, UP0, 0x80, 0x0 ;  /* 0x000000000000781c */ /* 0x000fe20003f0f008 */
[C---:B-1----:R-:W-:Y:S06]  /*87d0*/  HMMA.16816.F32 R4, R48.reuse, R8, RZ ;  /* 0x000000083004723c */ /* 0x042fec00000018ff */
[----:B------:R4:W-:Y:S01]  /*87e0*/  @P6 LDGSTS.E.BYPASS.LTC128B.128 [R251+0xa100], [R20.64+0x180], !P2 ;  /* 0x0a10018014fb6fae */ /* 0x0009e2000d101d5e */
[----:B------:R-:W-:Y:S01]  /*87f0*/  PLOP3.LUT P6, PT, PT, PT, UP0, 0x80, 0x0 ;  /* 0x000000000000781c */ /* 0x000fe20003fcf008 */
[C---:B------:R-:W-:Y:S06]  /*8800*/  HMMA.16816.F32 R8, R48.reuse, R10, RZ ;  /* 0x0000000a3008723c */ /* 0x040fec00000018ff */
[----:B------:R1:W-:Y:S01]  /*8810*/  @P0 LDGSTS.E.BYPASS.LTC128B.128 [R251+0x2100], [R36.64], !P5 ;  /* 0x0210000024fb0fae */ /* 0x0003e2000e901d5e */
[----:B------:R-:W-:Y:S01]  /*8820*/  PLOP3.LUT P0, PT, PT, PT, UP0, 0x80, 0x0 ;  /* 0x000000000000781c */ /* 0x000fe20003f0f008 */
[----:B------:R-:W-:Y:S01]  /*8830*/  UISETP.GE.AND UP0, UPT, UR16, 0x1, UPT ;  /* 0x000000011000788c */ /* 0x000fe2000bf06270 */
[C---:B---3--:R-:W-:Y:S05]  /*8840*/  HMMA.16816.F32 R12, R48.reuse, R16, RZ ;  /* 0x00000010300c723c */ /* 0x048fea00000018ff */
[----:B------:R1:W-:Y:S01]  /*8850*/  @P6 LDGSTS.E.BYPASS.LTC128B.128 [R251+0x5100], [R36.64+0x80], !P4 ;  /* 0x0510008024fb6fae */ /* 0x0003e2000e101d5e */
[----:B------:R-:W-:Y:S02]  /*8860*/  PLOP3.LUT P6, PT, PT, PT, UP0, 0x80, 0x0 ;  /* 0x000000000000781c */ /* 0x000fe40003fcf008 */
[C---:B------:R-:W-:Y:S02]  /*8870*/  HMMA.16816.F32 R16, R48.reuse, R18, RZ ;  /* 0x000000123010723c */ /* 0x040fe400000018ff */
[----:B------:R-:W-:Y:S02]  /*8880*/  @UP0 UIMAD.WIDE.U32 UR18, UR24, UR4, URZ ;  /* 0x00000004181202a5 */ /* 0x000fe4000f8e003f */
[----:B------:R-:W-:Y:S01]  /*8890*/  @UP0 USHF.R.S32.HI UR17, URZ, 0x1f, UR24 ;  /* 0x0000001f3f110899 */ /* 0x000fe20008011418 */
[----:B------:R1:W-:Y:S01]  /*88a0*/  @P1 LDGSTS.E.BYPASS.LTC128B.128 [R251+0x8100], [R36.64+0x100], !P3 ;  /* 0x0810010024fb1fae */ /* 0x0003e2000d901d5e */
[----:B------:R-:W-:Y:S02]  /*88b0*/  PLOP3.LUT P1, PT, PT, PT, UP0, 0x80, 0x0 ;  /* 0x000000000000781c */ /* 0x000fe40003f2f008 */
[C---:B----4-:R-:W-:Y:S01]  /*88c0*/  HMMA.16816.F32 R20, R48.reuse, R24, RZ ;  /* 0x000000183014723c */ /* 0x050fe200000018ff */
[----:B------:R-:W-:Y:S04]  /*88d0*/  @UP0 UIMAD UR17, UR17, UR4, URZ ;  /* 0x00000004111102a4 */ /* 0x000fe8000f8e023f */
[----:B------:R1:W-:Y:S01]  /*88e0*/  @P0 LDGSTS.E.BYPASS.LTC128B.128 [R251+0xb100], [R36.64+0x180], !P2 ;  /* 0x0b10018024fb0fae */ /* 0x0003e2000d101d5e */
[----:B------:R-:W-:Y:S01]  /*88f0*/  PLOP3.LUT P0, PT, PT, PT, UP0, 0x80, 0x0 ;  /* 0x000000000000781c */ /* 0x000fe20003f0f008 */
[----:B------:R-:W-:Y:S01]  /*8900*/  @UP0 UIMAD UR17, UR24, UR5, UR17 ;  /* 0x00000005181102a4 */ /* 0x000fe2000f8e0211 */
[C---:B------:R-:W-:Y:S03]  /*8910*/  HMMA.16816.F32 R24, R48.reuse, R26, RZ ;  /* 0x0000001a3018723c */ /* 0x040fe600000018ff */
[----:B------:R-:W-:Y:S02]  /*8920*/  @UP0 UIADD3 UR17, UR19, UR17, URZ ;  /* 0x0000001113110290 */ /* 0x000fe4000fffe03f */
[----:B------:R-:W0:Y:S02]  /*8930*/  LDGDEPBAR ;  /* 0x00000000000079af */ /* 0x000e240000000000 */
[----:B------:R-:W-:Y:S01]  /*8940*/  @UP0 UIMAD UR17, UR17, 0x60, URZ ;  /* 0x00000060111108a4 */ /* 0x000fe2000f8e023f */
[C---:B------:R-:W-:Y:S08]  /*8950*/  HMMA.16816.F32 R28, R48.reuse, R32, RZ ;  /* 0x00000020301c723c */ /* 0x040ff000000018ff */
[C---:B------:R-:W-:Y:S08]  /*8960*/  HMMA.16816.F32 R32, R48.reuse, R34, RZ ;  /* 0x000000223020723c */ /* 0x040ff000000018ff */
[C---:B-1----:R-:W-:Y:S08]  /*8970*/  HMMA.16816.F32 R36, R48.reuse, R40, RZ ;  /* 0x000000283024723c */ /* 0x042ff000000018ff */
[C---:B------:R-:W-:Y:S08]  /*8980*/  HMMA.16816.F32 R40, R48.reuse, R42, RZ ;  /* 0x0000002a3028723c */ /* 0x040ff000000018ff */
[C---:B------:R-:W-:Y:S08]  /*8990*/  HMMA.16816.F32 R44, R48.reuse, R184, RZ ;  /* 0x000000b8302c723c */ /* 0x040ff000000018ff */
        /* <DEDUP_REMOVED lines=10> */
[----:B------:R-:W3:Y:S07]  /*8a40*/  LDSM.16.M88.4 R200, [R222+0xd100] ;  /* 0x00d10000dec8783b */ /* 0x000eee0000000200 */
[C---:B------:R-:W-:Y:S08]  /*8a50*/  HMMA.16816.F32 R28, R188.reuse, R204, R28 ;  /* 0x000000ccbc1c723c */ /* 0x040ff0000000181c */
[C---:B------:R-:W-:Y:S01]  /*8a60*/  HMMA.16816.F32 R32, R188.reuse, R206, R32 ;  /* 0x000000cebc20723c */ /* 0x040fe20000001820 */
[----:B------:R-:W2:Y:S07]  /*8a70*/  LDSM.16.M88.4 R204, [R222+0xd900] ;  /* 0x00d90000decc783b */ /* 0x000eae0000000200 */
[C---:B------:R-:W-:Y:S08]  /*8a80*/  HMMA.16816.F32 R36, R188.reuse, R208, R36 ;  /* 0x000000d0bc24723c */ /* 0x040ff00000001824 */
[C---:B------:R-:W-:Y:S01]  /*8a90*/  HMMA.16816.F32 R40, R188.reuse, R210, R40 ;  /* 0x000000d2bc28723c */ /* 0x040fe20000001828 */
[----:B------:R-:W-:Y:S07]  /*8aa0*/  LDSM.16.M88.4 R208, [R222+0xe900] ;  /* 0x00e90000ded0783b */ /* 0x000fee0000000200 */
[C---:B------:R-:W-:Y:S01]  /*8ab0*/  HMMA.16816.F32 R44, R188.reuse, R212, R44 ;  /* 0x000000d4bc2c723c */ /* 0x040fe2000000182c */
[----:B------:R-:W4:Y:S07]  /*8ac0*/  LDL.64 R212, [R1+0x28] ;  /* 0x0000280001d47983 */ /* 0x000f2e0000100a00 */
        /* <DEDUP_REMOVED lines=248> */
[C---:B------:R-:W-:Y:S01]  /*9a50*/  HMMA.16816.F32 R16, R200.reuse, R186, R16 ;  /* 0x000000bac810723c */ /* 0x040fe20000001810 */
[----:B------:R-:W2:Y:S03]  /*9a60*/  LDL R186, [R1+0x18] ;  /* 0x0000180001ba7983 */ /* 0x000ea60000100800 */
        /* <DEDUP_REMOVED lines=14> */
[----:B------:R3:W-:Y:S01]  /*9b50*/  MUFU.TANH R190, R12 ;  /* 0x0000000c00be7308 */ /* 0x0007e20000002400 */
[----:B------:R-:W-:Y:S02]  /*9b60*/  FMUL.FTZ R17, R17, c[0x0][0x320] ;  /* 0x0000c80011117a20 */ /* 0x000fe40000410000 */
[----:B------:R-:W-:Y:S02]  /*9b70*/  FMUL.FTZ R14, R14, c[0x0][0x320] ;  /* 0x0000c8000e0e7a20 */ /* 0x000fe40000410000 */
[----:B------:R-:W-:Y:S02]  /*9b80*/  FMUL.FTZ R15, R15, c[0x0][0x320] ;  /* 0x0000c8000f0f7a20 */ /* 0x000fe40000410000 */
[----:B------:R-:W-:Y:S03]  /*9b90*/  FMUL.FTZ R18, R18, c[0x0][0x320] ;  /* 0x0000c80012127a20 */ /* 0x000fe60000410000 */
[----:B------:R4:W-:Y:S10]  /*9ba0*/  MUFU.TANH R191, R13 ;  /* 0x0000000d00bf7308 */ /* 0x0009f40000002400 */
[----:B------:R-:W-:Y:S01]  /*9bb0*/  MUFU.TANH R205, R6 ;  /* 0x0000000600cd7308 */ /* 0x000fe20000002400 */
[----:B---3--:R3:W2:Y:S09]  /*9bc0*/  LDL R12, [R1+0x14] ;  /* 0x00001400010c7983 */ /* 0x0086b20000100800 */
[----:B------:R1:W1:Y:S01]  /*9bd0*/  MUFU.TANH R204, R7 ;  /* 0x0000000700cc7308 */ /* 0x0002620000002400 */
[----:B----4-:R-:W2:Y:S09]  /*9be0*/  LDL R13, [R1+0x10] ;  /* 0x00001000010d7983 */ /* 0x010eb20000100800 */
[----:B------:R4:W2:Y:S10]  /*9bf0*/  MUFU.TANH R189, R8 ;  /* 0x0000000800bd7308 */ /* 0x0008b40000002400 */
[----:B------:R3:W2:Y:S01]  /*9c00*/  MUFU.TANH R188, R9 ;  /* 0x0000000900bc7308 */ /* 0x0006a20000002400 */
[----:B-1----:R-:W1:Y:S09]  /*9c10*/  LDSM.16.M88.4 R4, [R221+0xa000] ;  /* 0x00a00000dd04783b */ /* 0x002e720000000200 */
[----:B------:R-:W1:Y:S01]  /*9c20*/  MUFU.TANH R185, R10 ;  /* 0x0000000a00b97308 */ /* 0x000e620000002400 */
[----:B----4-:R-:W-:Y:S01]  /*9c30*/  IMAD.U32 R8, RZ, RZ, UR18 ;  /* 0x00000012ff087e24 */ /* 0x010fe2000f8e00ff */
[----:B------:R-:W-:Y:S08]  /*9c40*/  @UP0 USHF.L.U64.HI UR18, UR4, 0x6, UR5 ;  /* 0x0000000604120899 */ /* 0x000ff00008010205 */
[----:B------:R4:W1:Y:S01]  /*9c50*/  MUFU.TANH R184, R11 ;  /* 0x0000000b00b87308 */ /* 0x0008620000002400 */
[----:B---3--:R-:W-:Y:S09]  /*9c60*/  MOV R9, UR19 ;  /* 0x0000001300097c02 */ /* 0x008ff20008000f00 */
[----:B------:R3:W-:Y:S10]  /*9c70*/  MUFU.TANH R197, R19 ;  /* 0x0000001300c57308 */ /* 0x0007f40000002400 */
[----:B------:R-:W-:Y:S01]  /*9c80*/  MUFU.TANH R195, R17 ;  /* 0x0000001100c37308 */ /* 0x000fe20000002400 */
[C---:B-1----:R-:W-:Y:S09]  /*9c90*/  HMMA.16816.F32 R20, R200.reuse, R4, R20 ;  /* 0x00000004c814723c */ /* 0x042ff20000001814 */
[----:B------:R1:W-:Y:S03]  /*9ca0*/  MUFU.TANH R194, R16 ;  /* 0x0000001000c27308 */ /* 0x0003e60000002400 */
[----:B------:R-:W-:Y:S01]  /*9cb0*/  @P1 MOV R4, R132 ;  /* 0x0000008400041202 */ /* 0x000fe20000000f00 */
[C---:B------:R-:W-:Y:S03]  /*9cc0*/  HMMA.16816.F32 R24, R200.reuse, R6, R24 ;  /* 0x00000006c818723c */ /* 0x040fe60000001818 */
[----:B------:R-:W-:Y:S01]  /*9cd0*/  @P1 IMAD.MOV.U32 R5, RZ, RZ, R213 ;  /* 0x000000ffff051224 */ /* 0x000fe200078e00d5 */
[----:B------:R-:W-:Y:S03]  /*9ce0*/  PLOP3.LUT P1, PT, PT, PT, UP0, 0x80, 0x0 ;  /* 0x000000000000781c */ /* 0x000fe60003f2f008 */
[----:B------:R-:W-:Y:S01]  /*9cf0*/  @P6 IMAD.WIDE.U32 R4, R8, 0x60, R4 ;  /* 0x0000006008046825 */ /* 0x000fe200078e0004 */
[----:B------:R-:W-:Y:S01]  /*9d00*/  PLOP3.LUT P6, PT, PT, PT, UP0, 0x80, 0x0 ;  /* 0x000000000000781c */ /* 0x000fe20003fcf008 */
[----:B----4-:R-:W4:Y:S01]  /*9d10*/  LDSM.16.M88.4 R8, [R221+0xa800] ;  /* 0x00a80000dd08783b */ /* 0x010f220000000200 */
[----:B------:R-:W-:Y:S02]  /*9d20*/  MUFU.TANH R192, R14 ;  /* 0x0000000e00c07308 */ /* 0x000fe40000002400 */
[----:B------:R-:W-:Y:S01]  /*9d30*/  @P0 IMAD.SHL.U32 R0, R4, 0x2, RZ ;  /* 0x0000000204000824 */ /* 0x000fe200078e00ff */
[----:B------:R-:W-:Y:S01]  /*9d40*/  PLOP3.LUT P0, PT, PT, PT, UP0, 0x80, 0x0 ;  /* 0x000000000000781c */ /* 0x000fe20003f0f008 */
[----:B------:R-:W-:Y:S03]  /*9d50*/  FMUL.FTZ R20, R20, c[0x0][0x320] ;  /* 0x0000c80014147a20 */ /* 0x000fe60000410000 */
[----:B------:R-:W-:Y:S01]  /*9d60*/  @P1 IADD3 R2, R5, UR17, RZ ;  /* 0x0000001105021c10 */ /* 0x000fe2000fffe0ff */
[----:B------:R-:W-:Y:S01]  /*9d70*/  UIMAD UR17, UR16, -0x60, URZ ;  /* 0xffffffa0101178a4 */ /* 0x000fe2000f8e023f */
[----:B------:R-:W-:Y:S01]  /*9d80*/  PLOP3.LUT P1, PT, PT, PT, UP0, 0x80, 0x0 ;  /* 0x000000000000781c */ /* 0x000fe20003f2f008 */
[----:B------:R1:W-:Y:S01]  /*9d90*/  MUFU.TANH R198, R20 ;  /* 0x0000001400c67308 */ /* 0x0003e20000002400 */
[----:B------:R-:W-:Y:S01]  /*9da0*/  @P6 IADD3 R5, P6, R0, 0x80, RZ ;  /* 0x0000008000056810 */ /* 0x000fe20007fde0ff */
[----:B------:R-:W-:Y:S02]  /*9db0*/  FMUL.FTZ R21, R21, c[0x0][0x320] ;  /* 0x0000c80015157a20 */ /* 0x000fe40000410000 */
[----:B------:R-:W-:Y:S02]  /*9dc0*/  FMUL.FTZ R22, R22, c[0x0][0x320] ;  /* 0x0000c80016167a20 */ /* 0x000fe40000410000 */
[----:B------:R-:W-:Y:S01]  /*9dd0*/  @P0 SHF.L.U64.HI R2, R4, 0x1, R2 ;  /* 0x0000000104020819 */ /* 0x000fe20000010202 */
[----:B------:R-:W-:Y:S01]  /*9de0*/  FMUL.FTZ R23, R23, c[0x0][0x320] ;  /* 0x0000c80017177a20 */ /* 0x000fe20000410000 */
[----:B------:R-:W-:Y:S01]  /*9df0*/  PLOP3.LUT P0, PT, PT, PT, UP0, 0x80, 0x0 ;  /* 0x000000000000781c */ /* 0x000fe20003f0f008 */
[----:B------:R-:W-:Y:S01]  /*9e00*/  FMUL.FTZ R26, R26, c[0x0][0x320] ;  /* 0x0000c8001a1a7a20 */ /* 0x000fe20000410000 */
[----:B------:R-:W1:Y:S01]  /*9e10*/  MUFU.TANH R193, R15 ;  /* 0x0000000f00c17308 */ /* 0x000e620000002400 */
[----:B------:R-:W-:Y:S01]  /*9e20*/  FMUL.FTZ R24, R24, c[0x0][0x320] ;  /* 0x0000c80018187a20 */ /* 0x000fe20000410000 */
[----:B------:R-:W-:Y:S01]  /*9e30*/  @P1 IADD3 R132, P1, R5, c[0x0][0x1c8], RZ ;  /* 0x0000720005841a10 */ /* 0x000fe20007f3e0ff */
[----:B------:R-:W-:Y:S01]  /*9e40*/  FMUL.FTZ R25, R25, c[0x0][0x320] ;  /* 0x0000c80019197a20 */ /* 0x000fe20000410000 */
[----:B------:R-:W1:Y:S01]  /*9e50*/  LDSM.16.M88.4 R4, [R221+0xb000] ;  /* 0x00b00000dd04783b */ /* 0x000e620000000200 */
[----:B------:R-:W-:Y:S05]  /*9e60*/  FMUL.FTZ R27, R27, c[0x0][0x320] ;  /* 0x0000c8001b1b7a20 */ /* 0x000fea0000410000 */
[----:B------:R-:W-:Y:S05]  /*9e70*/  MUFU.TANH R26, R26 ;  /* 0x0000001a001a7308 */ /* 0x000fea0000002400 */
[--C-:B---3--:R-:W-:Y:S02]  /*9e80*/  @P0 IADD3.X R19, RZ, c[0x0][0x1cc], R2.reuse, P1, P6 ;  /* 0x00007300ff130a10 */ /* 0x108fe40000fec402 */
[----:B------:R-:W-:Y:S01]  /*9e90*/  PLOP3.LUT P6, PT, PT, PT, UP0, 0x80, 0x0 ;  /* 0x000000000000781c */ /* 0x000fe20003fcf008 */
[C---:B----4-:R-:W-:Y:S01]  /*9ea0*/  HMMA.16816.F32 R28, R200.reuse, R8, R28 ;  /* 0x00000008c81c723c */ /* 0x050fe2000000181c */
[----:B------:R-:W-:Y:S01]  /*9eb0*/  PLOP3.LUT P1, PT, PT, PT, UP0, 0x80, 0x0 ;  /* 0x000000000000781c */ /* 0x000fe20003f2f008 */
[----:B------:R-:W-:Y:S01]  /*9ec0*/  MUFU.TANH R199, R21 ;  /* 0x0000001500c77308 */ /* 0x000fe20000002400 */
[----:B------:R-:W-:Y:S05]  /*9ed0*/  PLOP3.LUT P0, PT, PT, PT, UP0, 0x80, 0x0 ;  /* 0x000000000000781c */ /* 0x000fea0003f0f008 */
[C---:B------:R-:W-:Y:S04]  /*9ee0*/  HMMA.16816.F32 R32, R200.reuse, R10, R32 ;  /* 0x0000000ac820723c */ /* 0x040fe80000001820 */
[----:B-1----:R-:W-:Y:S01]  /*9ef0*/  @P6 IADD3 R16, P6, R0, 0x100, RZ ;  /* 0x0000010000106810 */ /* 0x002fe20007fde0ff */
[----:B------:R1:W-:Y:S03]  /*9f00*/  MUFU.TANH R135, R22 ;  /* 0x0000001600877308 */ /* 0x0003e60000002400 */
[----:B------:R-:W-:Y:S07]  /*9f10*/  @P1 IADD3 R16, P1, R16, c[0x0][0x1c8], RZ ;  /* 0x0000720010101a10 */ /* 0x000fee0007f3e0ff */
[----:B------:R3:W-:Y:S01]  /*9f20*/  MUFU.TANH R133, R23 ;  /* 0x0000001700857308 */ /* 0x0007e20000002400 */
[----:B------:R-:W-:Y:S01]  /*9f30*/  FMUL.FTZ R28, R28, c[0x0][0x320] ;  /* 0x0000c8001c1c7a20 */ /* 0x000fe20000410000 */
[C---:B------:R-:W-:Y:S03]  /*9f40*/  HMMA.16816.F32 R36, R200.reuse, R4, R36 ;  /* 0x00000004c824723c */ /* 0x040fe60000001824 */
[----:B------:R-:W-:Y:S01]  /*9f50*/  FMUL.FTZ R29, R29, c[0x0][0x320] ;  /* 0x0000c8001d1d7a20 */ /* 0x000fe20000410000 */
[--C-:B------:R-:W-:Y:S01]  /*9f60*/  @P0 IADD3.X R17, RZ, c[0x0][0x1cc], R2.reuse, P1, P6 ;  /* 0x00007300ff110a10 */ /* 0x100fe20000fec402 */
[----:B------:R-:W-:Y:S01]  /*9f70*/  FMUL.FTZ R30, R30, c[0x0][0x320] ;  /* 0x0000c8001e1e7a20 */ /* 0x000fe20000410000 */
[----:B------:R-:W-:Y:S01]  /*9f80*/  PLOP3.LUT P6, PT, PT, PT, UP0, 0x80, 0x0 ;  /* 0x000000000000781c */ /* 0x000fe20003fcf008 */
[----:B------:R-:W-:Y:S01]  /*9f90*/  IMAD.U32 R4, RZ, RZ, UR13 ;  /* 0x0000000dff047e24 */ /* 0x000fe2000f8e00ff */
[C---:B------:R-:W-:Y:S01]  /*9fa0*/  HMMA.16816.F32 R40, R200.reuse, R6, R40 ;  /* 0x00000006c828723c */ /* 0x040fe20000001828 */
[----:B------:R-:W-:Y:S01]  /*9fb0*/  PLOP3.LUT P0, PT, PT, PT, UP1, 0x80, 0x0 ;  /* 0x000000000000781c */ /* 0x000fe20003f0f018 */
[----:B------:R-:W4:Y:S01]  /*9fc0*/  MUFU.TANH R196, R18 ;  /* 0x0000001200c47308 */ /* 0x000f220000002400 */
[----:B------:R-:W-:Y:S01]  /*9fd0*/  PLOP3.LUT P1, PT, PT, PT, UP0, 0x80, 0x0 ;  /* 0x000000000000781c */ /* 0x000fe20003f2f008 */
[----:B------:R-:W-:Y:S02]  /*9fe0*/  FMUL.FTZ R32, R32, c[0x0][0x320] ;  /* 0x0000c80020207a20 */ /* 0x000fe40000410000 */
[----:B------:R-:W-:Y:S02]  /*9ff0*/  FMUL.FTZ R31, R31, c[0x0][0x320] ;  /* 0x0000c8001f1f7a20 */ /* 0x000fe40000410000 */
[----:B------:R-:W-:Y:S04]  /*a000*/  FMUL.FTZ R33, R33, c[0x0][0x320] ;  /* 0x0000c80021217a20 */ /* 0x000fe80000410000 */
[----:B------:R-:W-:Y:S01]  /*a010*/  @P6 IADD3 R8, P6, R0, 0x180, RZ ;  /* 0x0000018000086810 */ /* 0x000fe20007fde0ff */
[----:B------:R4:W2:Y:S01]  /*a020*/  MUFU.TANH R18, R24 ;  /* 0x0000001800127308 */ /* 0x0008a20000002400 */
[----:B------:R-:W-:Y:S02]  /*a030*/  FMUL.FTZ R35, R35, c[0x0][0x320] ;  /* 0x0000c80023237a20 */ /* 0x000fe40000410000 */
[----:B------:R-:W-:Y:S01]  /*a040*/  @P1 IADD3 R20, P1, R8, c[0x0][0x1c8], RZ ;  /* 0x0000720008141a10 */ /* 0x000fe20007f3e0ff */
[----:B------:R-:W-:Y:S01]  /*a050*/  FMUL.FTZ R36, R36, c[0x0][0x320] ;  /* 0x0000c80024247a20 */ /* 0x000fe20000410000 */
[----:B------:R-:W4:Y:S01]  /*a060*/  LDSM.16.M88.4 R8, [R221+0xb800] ;  /* 0x00b80000dd08783b */ /* 0x000f220000000200 */
[----:B------:R-:W-:Y:S04]  /*a070*/  DEPBAR.LE SB0, 0x0 ;  /* 0x000080000000791a */ /* 0x000fe80000000000 */
[----:B------:R-:W-:Y:S01]  /*a080*/  MUFU.TANH R36, R36 ;  /* 0x0000002400247308 */ /* 0x000fe20000002400 */
[----:B-1----:R-:W-:Y:S02]  /*a090*/  FMUL.FTZ R22, R38, c[0x0][0x320] ;  /* 0x0000c80026167a20 */ /* 0x002fe40000410000 */
[----:B------:R-:W-:Y:S01]  /*a0a0*/  BAR.SYNC.DEFER_BLOCKING 0x0 ;  /* 0x0000000000007b1d */ /* 0x000fe20000010000 */
[----:B------:R-:W-:Y:S02]  /*a0b0*/  FMUL.FTZ R21, R37, c[0x0][0x320] ;  /* 0x0000c80025157a20 */ /* 0x000fe40000410000 */
[----:B---3--:R-:W-:Y:S02]  /*a0c0*/  FMUL.FTZ R23, R40, c[0x0][0x320] ;  /* 0x0000c80028177a20 */ /* 0x008fe40000410000 */
[----:B------:R-:W-:Y:S02]  /*a0d0*/  FMUL.FTZ R39, R39, c[0x0][0x320] ;  /* 0x0000c80027277a20 */ /* 0x000fe40000410000 */
[----:B------:R-:W-:Y:S02]  /*a0e0*/  FMUL.FTZ R42, R42, c[0x0][0x320] ;  /* 0x0000c8002a2a7a20 */ /* 0x000fe40000410000 */
[----:B------:R-:W-:Y:S02]  /*a0f0*/  FMUL.FTZ R43, R43, c[0x0][0x320] ;  /* 0x0000c8002b2b7a20 */ /* 0x000fe40000410000 */
[----:B----4-:R-:W-:Y:S02]  /*a100*/  FMUL.FTZ R24, R41, c[0x0][0x320] ;  /* 0x0000c80029187a20 */ /* 0x010fe40000410000 */
[----:B------:R-:W-:Y:S01]  /*a110*/  FMUL.FTZ R34, R34, c[0x0][0x320] ;  /* 0x0000c80022227a20 */ /* 0x000fe20000410000 */
[C---:B------:R-:W-:Y:S01]  /*a120*/  HMMA.16816.F32 R44, R200.reuse, R8, R44 ;  /* 0x00000008c82c723c */ /* 0x040fe2000000182c */
[----:B------:R-:W-:Y:S07]  /*a130*/  MUFU.TANH R39, R39 ;  /* 0x0000002700277308 */ /* 0x000fee0000002400 */
[----:B------:R-:W-:Y:S03]  /*a140*/  HMMA.16816.F32 R48, R200, R10, R48 ;  /* 0x0000000ac830723c */ /* 0x000fe60000001830 */
[----:B------:R-:W1:Y:S10]  /*a150*/  MUFU.TANH R25, R25 ;  /* 0x0000001900197308 */ /* 0x000e740000002400 */
[----:B------:R-:W3:Y:S03]  /*a160*/  MUFU.TANH R28, R28 ;  /* 0x0000001c001c7308 */ /* 0x000ee60000002400 */
[----:B------:R-:W-:Y:S02]  /*a170*/  FMUL.FTZ R44, R44, c[0x0][0x320] ;  /* 0x0000c8002c2c7a20 */ /* 0x000fe40000410000 */
[----:B------:R-:W-:Y:S02]  /*a180*/  FMUL.FTZ R45, R45, c[0x0][0x320] ;  /* 0x0000c8002d2d7a20 */ /* 0x000fe40000410000 */
[----:B------:R-:W-:Y:S02]  /*a190*/  FMUL.FTZ R47, R47, c[0x0][0x320] ;  /* 0x0000c8002f2f7a20 */ /* 0x000fe40000410000 */
[----:B------:R-:W-:Y:S01]  /*a1a0*/  FMUL.FTZ R46, R46, c[0x0][0x320] ;  /* 0x0000c8002e2e7a20 */ /* 0x000fe20000410000 */
[----:B------:R-:W4:Y:S01]  /*a1b0*/  MUFU.TANH R29, R29 ;  /* 0x0000001d001d7308 */ /* 0x000f220000002400 */
[----:B------:R-:W-:Y:S02]  /*a1c0*/  FMUL.FTZ R49, R49, c[0x0][0x320] ;  /* 0x0000c80031317a20 */ /* 0x000fe40000410000 */
[----:B------:R-:W-:Y:S02]  /*a1d0*/  FMUL.FTZ R48, R48, c[0x0][0x320] ;  /* 0x0000c80030307a20 */ /* 0x000fe40000410000 */
[----:B------:R-:W-:Y:S05]  /*a1e0*/  FMUL.FTZ R51, R51, c[0x0][0x320] ;  /* 0x0000c80033337a20 */ /* 0x000fea0000410000 */
[----:B------:R-:W1:Y:S10]  /*a1f0*/  MUFU.TANH R27, R27 ;  /* 0x0000001b001b7308 */ /* 0x000e740000002400 */
[----:B------:R-:W1:Y:S10]  /*a200*/  MUFU.TANH R30, R30 ;  /* 0x0000001e001e7308 */ /* 0x000e740000002400 */
[----:B------:R-:W1:Y:S10]  /*a210*/  MUFU.TANH R32, R32 ;  /* 0x0000002000207308 */ /* 0x000e740000002400 */
[----:B------:R-:W1:Y:S10]  /*a220*/  MUFU.TANH R31, R31 ;  /* 0x0000001f001f7308 */ /* 0x000e740000002400 */
[----:B------:R-:W1:Y:S01]  /*a230*/  MUFU.TANH R33, R33 ;  /* 0x0000002100217308 */ /* 0x000e620000002400 */
[----:B--2---:R-:W-:Y:S01]  /*a240*/  @P0 IMAD.MOV.U32 R12, RZ, RZ, R13 ;  /* 0x000000ffff0c0224 */ /* 0x004fe200078e000d */
[----:B------:R-:W-:Y:S08]  /*a250*/  PLOP3.LUT P0, PT, PT, PT, UP0, 0x80, 0x0 ;  /* 0x000000000000781c */ /* 0x000ff00003f0f008 */
[----:B------:R-:W2:Y:S01]  /*a260*/  MUFU.TANH R35, R35 ;  /* 0x0000002300237308 */ /* 0x000ea20000002400 */
[----:B------:R-:W1:Y:S09]  /*a270*/  SHFL.IDX PT, R14, R12, RZ, 0x1c1f ;  /* 0x001c1fff0c0e7589 */ /* 0x000e7200000e0000 */
[----:B------:R-:W1:Y:S01]  /*a280*/  MUFU.TANH R34, R34 ;  /* 0x0000002200227308 */ /* 0x000e620000002400 */
[----:B------:R1:W2:Y:S01]  /*a290*/  SHFL.IDX PT, R13, R12, 0x1, 0x1c1f ;  /* 0x003c1f000c0d7f89 */ /* 0x0002a200000e0000 */
[----:B------:R-:W-:Y:S02]  /*a2a0*/  @P0 IADD3.X R15, RZ, c[0x0][0x1cc], R2, P1, P6 ;  /* 0x00007300ff0f0a10 */ /* 0x000fe40000fec402 */
[----:B------:R-:W-:Y:S02]  /*a2b0*/  PLOP3.LUT P1, PT, PT, PT, UP0, 0x80, 0x0 ;  /* 0x000000000000781c */ /* 0x000fe40003f2f008 */
[----:B------:R-:W-:Y:S02]  /*a2c0*/  PLOP3.LUT P0, PT, PT, PT, UP0, 0x80, 0x0 ;  /* 0x000000000000781c */ /* 0x000fe40003f0f008 */
[----:B------:R-:W-:Y:S02]  /*a2d0*/  PLOP3.LUT P6, PT, PT, PT, UP0, 0x80, 0x0 ;  /* 0x000000000000781c */ /* 0x000fe40003fcf008 */
[----:B------:R-:W2:Y:S10]  /*a2e0*/  MUFU.TANH R22, R22 ;  /* 0x0000001600167308 */ /* 0x000eb40000002400 */
[----:B------:R-:W3:Y:S01]  /*a2f0*/  MUFU.TANH R21, R21 ;  /* 0x0000001500157308 */ /* 0x000ee20000002400 */
[----:B-1----:R-:W-:Y:S02]  /*a300*/  @P1 IADD3 R12, P1, R0, c[0x0][0x1c8], RZ ;  /* 0x00007200000c1a10 */ /* 0x002fe40007f3e0ff */
[----:B------:R-:W-:Y:S01]  /*a310*/  MOV R0, UR17 ;  /* 0x0000001100007c02 */ /* 0x000fe20008000f00 */
[----:B------:R-:W-:Y:S03]  /*a320*/  @UP0 USHF.L.U32 UR17, UR4, 0x6, URZ ;  /* 0x0000000604110899 */ /* 0x000fe6000800063f */
[----:B------:R-:W-:Y:S03]  /*a330*/  IADD3 R0, -R186, 0x1, R0 ;  /* 0x00000001ba007810 */ /* 0x000fe60007ffe100 */
[----:B------:R-:W-:Y:S01]  /*a340*/  MUFU.TANH R44, R44 ;  /* 0x0000002c002c7308 */ /* 0x000fe20000002400 */
[----:B------:R-:W-:Y:S01]  /*a350*/  IADD3 R0, -R4, UR12, R0 ;  /* 0x0000000c04007c10 */ /* 0x000fe2000fffe100 */
[----:B------:R-:W-:Y:S02]  /*a360*/  @P6 IMAD.MOV.U32 R4, RZ, RZ, R12 ;  /* 0x000000ffff046224 */ /* 0x000fe400078e000c */
[----:B------:R-:W-:Y:S02]  /*a370*/  @P0 IADD3.X R5, R2, c[0x0][0x1cc], RZ, P1, !PT ;  /* 0x0000730002050a10 */ /* 0x000fe40000ffe4ff */
[----:B------:R-:W-:Y:S01]  /*a380*/  PLOP3.LUT P1, PT, PT, PT, UP0, 0x80, 0x0 ;  /* 0x000000000000781c */ /* 0x000fe20003f2f008 */
[C---:B------:R-:W-:Y:S01]  /*a390*/  IMAD.IADD R2, R0.reuse, 0x1, R14 ;  /* 0x0000000100027824 */ /* 0x040fe200078e020e */
[----:B------:R-:W-:Y:S02]  /*a3a0*/  PLOP3.LUT P0, PT, PT, PT, UP0, 0x80, 0x0 ;  /* 0x000000000000781c */ /* 0x000fe40003f0f008 */
[----:B------:R-:W-:Y:S01]  /*a3b0*/  MUFU.TANH R23, R23 ;  /* 0x0000001700177308 */ /* 0x000fe20000002400 */
[----:B--2---:R-:W-:Y:S08]  /*a3c0*/  IADD3 R0, R0, R13, RZ ;  /* 0x0000000d00007210 */ /* 0x004ff00007ffe0ff */
[----:B------:R-:W-:Y:S01]  /*a3d0*/  @!PT LDS RZ, [RZ] ;  /* 0x00000000fffff984 */ /* 0x000fe20000000800 */
[----:B------:R1:W-:Y:S01]  /*a3e0*/  @P1 LDGSTS.E.BYPASS.LTC128B.128 [R251+0xc100], [R4.64], !P5 ;  /* 0x0c10000004fb1fae */ /* 0x0003e2000e901d5e */
[----:B------:R-:W-:Y:S01]  /*a3f0*/  PLOP3.LUT P1, PT, PT, PT, UP0, 0x80, 0x0 ;  /* 0x000000000000781c */ /* 0x000fe20003f2f008 */
[----:B------:R-:W2:Y:S10]  /*a400*/  MUFU.TANH R24, R24 ;  /* 0x0000001800187308 */ /* 0x000eb40000002400 */
[----:B------:R-:W2:Y:S10]  /*a410*/  MUFU.TANH R49, R49 ;  /* 0x0000003100317308 */ /* 0x000eb40000002400 */
[----:B------:R-:W2:Y:S01]  /*a420*/  MUFU.TANH R45, R45 ;  /* 0x0000002d002d7308 */ /* 0x000ea20000002400 */
[----:B-1----:R-:W-:Y:S02]  /*a430*/  @P0 IADD3 R4, P6, R12, UR17, RZ ;  /* 0x000000110c040c10 */ /* 0x002fe4000ffde0ff */
[----:B------:R-:W-:Y:S07]  /*a440*/  ISETP.GT.AND P0, PT, R2, RZ, PT ;  /* 0x000000ff0200720c */ /* 0x000fee0003f04270 */
[----:B------:R-:W1:Y:S01]  /*a450*/  MUFU.TANH R48, R48 ;  /* 0x0000003000307308 */ /* 0x000e620000002400 */
[----:B------:R-:W-:Y:S02]  /*a460*/  FSEL R8, R207, -INF , P0 ;  /* 0xff800000cf087808 */ /* 0x000fe40000000000 */
[----:B------:R-:W-:Y:S02]  /*a470*/  ISETP.GT.AND P0, PT, R0, 0x1, PT ;  /* 0x000000010000780c */ /* 0x000fe40003f04270 */
[----:B------:R-:W-:Y:S02]  /*a480*/  FMNMX.FTZ R14, R8, R3, !PT ;  /* 0x00000003080e7209 */ /* 0x000fe40007810000 */
[----:B------:R-:W-:Y:S02]  /*a490*/  FSEL R12, R204, -INF , P0 ;  /* 0xff800000cc0c7808 */ /* 0x000fe40000000000 */
[----:B------:R-:W-:Y:S01]  /*a4a0*/  @P1 IADD3.X R5, R5, UR18, RZ, P6, !PT ;  /* 0x0000001205051c10 */ /* 0x000fe2000b7fe4ff */
[----:B------:R-:W1:Y:S01]  /*a4b0*/  MUFU.TANH R42, R42 ;  /* 0x0000002a002a7308 */ /* 0x000e620000002400 */
[----:B------:R-:W-:Y:S02]  /*a4c0*/  ISETP.GT.AND P6, PT, R2, 0x1, PT ;  /* 0x000000010200780c */ /* 0x000fe40003fc4270 */
[----:B------:R-:W-:Y:S02]  /*a4d0*/  ISETP.GT.AND P1, PT, R0, RZ, PT ;  /* 0x000000ff0000720c */ /* 0x000fe40003f24270 */
[----:B------:R-:W-:Y:S02]  /*a4e0*/  FSEL R7, R206, -INF , P6 ;  /* 0xff800000ce077808 */ /* 0x000fe40003000000 */
[C---:B------:R-:W-:Y:S02]  /*a4f0*/  ISETP.GT.AND P6, PT, R2.reuse, 0x8, PT ;  /* 0x000000080200780c */ /* 0x040fe40003fc4270 */
[----:B------:R-:W-:Y:S01]  /*a500*/  FSEL R10, R205, -INF , P1 ;  /* 0xff800000cd0a7808 */ /* 0x000fe20000800000 */
[----:B------:R-:W1:Y:S01]  /*a510*/  MUFU.TANH R43, R43 ;  /* 0x0000002b002b7308 */ /* 0x000e620000002400 */
[----:B------:R-:W-:Y:S02]  /*a520*/  ISETP.GT.AND P1, PT, R2, 0x9, PT ;  /* 0x000000090200780c */ /* 0x000fe40003f24270 */
[----:B------:R-:W-:Y:S02]  /*a530*/  FSEL R6, R189, -INF , P6 ;  /* 0xff800000bd067808 */ /* 0x000fe40003000000 */
[----:B------:R-:W-:Y:S02]  /*a540*/  FMNMX.FTZ R14, R7, R14, !PT ;  /* 0x0000000e070e7209 */ /* 0x000fe40007810000 */
[----:B------:R-:W-:Y:S02]  /*a550*/  ISETP.GT.AND P0, PT, R0, 0x8, PT ;  /* 0x000000080000780c */ /* 0x000fe40003f04270 */
[----:B------:R-:W-:Y:S01]  /*a560*/  FSEL R9, R188, -INF , P1 ;  /* 0xff800000bc097808 */ /* 0x000fe20000800000 */
[----:B------:R-:W-:Y:S01]  /*a570*/  MUFU.TANH R46, R46 ;  /* 0x0000002e002e7308 */ /* 0x000fe20000002400 */
[----:B------:R-:W-:Y:S02]  /*a580*/  ISETP.GT.AND P1, PT, R2, 0x10, PT ;  /* 0x000000100200780c */ /* 0x000fe40003f24270 */
        /* <DEDUP_REMOVED lines=17> */
[----:B------:R-:W-:Y:S02]  /*a6a0*/  FSEL R196, R196, -INF , P1 ;  /* 0xff800000c4c47808 */ /* 0x000fe40000800000 */
[C---:B------:R-:W-:Y:S02]  /*a6b0*/  ISETP.GT.AND P1, PT, R2.reuse, 0x21, PT ;  /* 0x000000210200780c */ /* 0x040fe40003f24270 */
[----:B------:R-:W-:Y:S02]  /*a6c0*/  FMNMX.FTZ R14, R191, R14, !PT ;  /* 0x0000000ebf0e7209 */ /* 0x000fe40007810000 */
[----:B------:R-:W-:Y:S02]  /*a6d0*/  FSEL R195, R195, -INF , P6 ;  /* 0xff800000c3c37808 */ /* 0x000fe40003000000 */
[C---:B------:R-:W-:Y:S02]  /*a6e0*/  ISETP.GT.AND P6, PT, R2.reuse, 0x20, PT ;  /* 0x000000200200780c */ /* 0x040fe40003fc4270 */
[----:B------:R-:W-:Y:S02]  /*a6f0*/  FSEL R199, R199, -INF , P1 ;  /* 0xff800000c7c77808 */ /* 0x000fe40000800000 */
[----:B------:R-:W-:Y:S02]  /*a700*/  ISETP.GT.AND P1, PT, R2, 0x28, PT ;  /* 0x000000280200780c */ /* 0x000fe40003f24270 */
[----:B------:R-:W-:Y:S02]  /*a710*/  FMNMX.FTZ R14, R194, R14, !PT ;  /* 0x0000000ec20e7209 */ /* 0x000fe40007810000 */
[----:B------:R-:W-:Y:S02]  /*a720*/  ISETP.GT.AND P0, PT, R0, 0x19, PT ;  /* 0x000000190000780c */ /* 0x000fe40003f04270 */
[----:B------:R-:W-:Y:S02]  /*a730*/  FSEL R198, R198, -INF , P6 ;  /* 0xff800000c6c67808 */ /* 0x000fe40003000000 */
[----:B------:R-:W-:Y:S02]  /*a740*/  FSEL R202, R18, -INF , P1 ;  /* 0xff80000012ca7808 */ /* 0x000fe40000800000 */
[----:B------:R-:W-:Y:S02]  /*a750*/  FMNMX.FTZ R18, R10, R134, !PT ;  /* 0x000000860a127209 */ /* 0x000fe40007810000 */
[----:B------:R-:W-:Y:S02]  /*a760*/  FMNMX.FTZ R14, R195, R14, !PT ;  /* 0x0000000ec30e7209 */ /* 0x000fe40007810000 */
[----:B------:R-:W-:Y:S02]  /*a770*/  FMNMX.FTZ R18, R12, R18, !PT ;  /* 0x000000120c127209 */ /* 0x000fe40007810000 */
[----:B------:R-:W-:Y:S02]  /*a780*/  FSEL R197, R197, -INF , P0 ;  /* 0xff800000c5c57808 */ /* 0x000fe40000000000 */
[----:B------:R-:W-:Y:S02]  /*a790*/  ISETP.GT.AND P0, PT, R0, 0x20, PT ;  /* 0x000000200000780c */ /* 0x000fe40003f04270 */
[----:B------:R-:W-:Y:S02]  /*a7a0*/  FMNMX.FTZ R14, R198, R14, !PT ;  /* 0x0000000ec60e7209 */ /* 0x000fe40007810000 */
[----:B------:R-:W-:Y:S02]  /*a7b0*/  ISETP.GT.AND P6, PT, R0, 0x21, PT ;  /* 0x000000210000780c */ /* 0x000fe40003fc4270 */
[----:B------:R-:W-:Y:S02]  /*a7c0*/  FSEL R200, R135, -INF , P0 ;  /* 0xff80000087c87808 */ /* 0x000fe40000000000 */
[C---:B------:R-:W-:Y:S01]  /*a7d0*/  ISETP.GT.AND P0, PT, R2.reuse, 0x29, PT ;  /* 0x000000290200780c */ /* 0x040fe20003f04270 */
[----:B------:R1:W-:Y:S01]  /*a7e0*/  MUFU.TANH R135, R51 ;  /* 0x0000003300877308 */ /* 0x0003e20000002400 */
[----:B------:R-:W-:Y:S02]  /*a7f0*/  FMNMX.FTZ R18, R11, R18, !PT ;  /* 0x000000120b127209 */ /* 0x000fe40007810000 */
[----:B------:R-:W-:Y:S02]  /*a800*/  FMNMX.FTZ R14, R199, R14, !PT ;  /* 0x0000000ec70e7209 */ /* 0x000fe40007810000 */
[----:B------:R-:W-:Y:S02]  /*a810*/  FMNMX.FTZ R18, R13, R18, !PT ;  /* 0x000000120d127209 */ /* 0x000fe40007810000 */
[----:B------:R-:W-:Y:S02]  /*a820*/  FSEL R201, R133, -INF , P6 ;  /* 0xff80000085c97808 */ /* 0x000fe40003000000 */
[----:B------:R-:W-:Y:S02]  /*a830*/  FSEL R203, R25, -INF , P0 ;  /* 0xff80000019cb7808 */ /* 0x000fe40000000000 */
[----:B------:R-:W-:Y:S02]  /*a840*/  ISETP.GT.AND P0, PT, R2, 0x30, PT ;  /* 0x000000300200780c */ /* 0x000fe40003f04270 */
[----:B------:R-:W-:Y:S02]  /*a850*/  ISETP.GT.AND P6, PT, R0, 0x28, PT ;  /* 0x000000280000780c */ /* 0x000fe40003fc4270 */
[----:B------:R-:W-:Y:S02]  /*a860*/  FMNMX.FTZ R14, R202, R14, !PT ;  /* 0x0000000eca0e7209 */ /* 0x000fe40007810000 */
[----:B------:R-:W-:Y:S02]  /*a870*/  FSEL R204, R26, -INF , P6 ;  /* 0xff8000001acc7808 */ /* 0x000fe40003000000 */
[----:B------:R-:W-:Y:S02]  /*a880*/  ISETP.GT.AND P6, PT, R2, 0x31, PT ;  /* 0x000000310200780c */ /* 0x000fe40003fc4270 */
[----:B---3--:R-:W-:Y:S02]  /*a890*/  FSEL R206, R28, -INF , P0 ;  /* 0xff8000001cce7808 */ /* 0x008fe40000000000 */
[----:B------:R-:W-:Y:S02]  /*a8a0*/  ISETP.GT.AND P1, PT, R0, 0x29, PT ;  /* 0x000000290000780c */ /* 0x000fe40003f24270 */
[----:B------:R-:W-:Y:S02]  /*a8b0*/  FMNMX.FTZ R18, R192, R18, !PT ;  /* 0x00000012c0127209 */ /* 0x000fe40007810000 */
[----:B------:R-:W-:Y:S02]  /*a8c0*/  FMNMX.FTZ R14, R203, R14, !PT ;  /* 0x0000000ecb0e7209 */ /* 0x000fe40007810000 */
[----:B----4-:R-:W-:Y:S02]  /*a8d0*/  FSEL R207, R29, -INF , P6 ;  /* 0xff8000001dcf7808 */ /* 0x010fe40003000000 */
[----:B------:R-:W-:Y:S02]  /*a8e0*/  ISETP.GT.AND P6, PT, R2, 0x38, PT ;  /* 0x000000380200780c */ /* 0x000fe40003fc4270 */
[----:B------:R-:W-:Y:S02]  /*a8f0*/  FSEL R205, R27, -INF , P1 ;  /* 0xff8000001bcd7808 */ /* 0x000fe40000800000 */
[----:B------:R-:W-:Y:S02]  /*a900*/  ISETP.GT.AND P1, PT, R0, 0x30, PT ;  /* 0x000000300000780c */ /* 0x000fe40003f24270 */
[----:B------:R-:W-:Y:S02]  /*a910*/  FMNMX.FTZ R18, R193, R18, !PT ;  /* 0x00000012c1127209 */ /* 0x000fe40007810000 */
[----:B------:R-:W-:Y:S02]  /*a920*/  FMNMX.FTZ R14, R206, R14, !PT ;  /* 0x0000000ece0e7209 */ /* 0x000fe40007810000 */
[----:B------:R-:W-:Y:S02]  /*a930*/  FSEL R208, R30, -INF , P1 ;  /* 0xff8000001ed07808 */ /* 0x000fe40000800000 */
[----:B------:R-:W-:Y:S02]  /*a940*/  ISETP.GT.AND P1, PT, R2, 0x39, PT ;  /* 0x000000390200780c */ /* 0x000fe40003f24270 */
[----:B------:R-:W-:Y:S02]  /*a950*/  ISETP.GT.AND P0, PT, R0, 0x31, PT ;  /* 0x000000310000780c */ /* 0x000fe40003f04270 */
[----:B------:R-:W-:Y:S02]  /*a960*/  FSEL R212, R32, -INF , P6 ;  /* 0xff80000020d47808 */ /* 0x000fe40003000000 */
[----:B------:R-:W-:Y:S02]  /*a970*/  FMNMX.FTZ R18, R196, R18, !PT ;  /* 0x00000012c4127209 */ /* 0x000fe40007810000 */
[----:B------:R-:W-:Y:S02]  /*a980*/  FMNMX.FTZ R14, R207, R14, !PT ;  /* 0x0000000ecf0e7209 */ /* 0x000fe40007810000 */
[----:B------:R-:W-:Y:S02]  /*a990*/  ISETP.GT.AND P6, PT, R0, 0x39, PT ;  /* 0x000000390000780c */ /* 0x000fe40003fc4270 */
[----:B------:R-:W-:Y:S02]  /*a9a0*/  FSEL R211, R31, -INF , P0 ;  /* 0xff8000001fd37808 */ /* 0x000fe40000000000 */
[----:B------:R-:W-:Y:S02]  /*a9b0*/  FSEL R213, R33, -INF , P1 ;  /* 0xff80000021d57808 */ /* 0x000fe40000800000 */
[----:B------:R-:W-:Y:S02]  /*a9c0*/  ISETP.GT.AND P1, PT, R2, 0x40, PT ;  /* 0x000000400200780c */ /* 0x000fe40003f24270 */
[----:B------:R-:W-:Y:S02]  /*a9d0*/  ISETP.GT.AND P0, PT, R0, 0x38, PT ;  /* 0x000000380000780c */ /* 0x000fe40003f04270 */
[----:B------:R-:W-:Y:S02]  /*a9e0*/  FMNMX.FTZ R18, R197, R18, !PT ;  /* 0x00000012c5127209 */ /* 0x000fe40007810000 */
[----:B------:R-:W-:Y:S02]  /*a9f0*/  FMNMX.FTZ R14, R212, R14, !PT ;  /* 0x0000000ed40e7209 */ /* 0x000fe40007810000 */
[----:B------:R-:W-:Y:S02]  /*aa00*/  FSEL R209, R35, -INF , P6 ;  /* 0xff80000023d17808 */ /* 0x000fe40003000000 */
[----:B------:R-:W-:Y:S02]  /*aa10*/  ISETP.GT.AND P6, PT, R0, 0x40, PT ;  /* 0x000000400000780c */ /* 0x000fe40003fc4270 */
[----:B------:R-:W-:Y:S02]  /*aa20*/  FSEL R37, R36, -INF , P1 ;  /* 0xff80000024257808 */ /* 0x000fe40000800000 */
[----:B------:R-:W-:Y:S02]  /*aa30*/  FSEL R214, R34, -INF , P0 ;  /* 0xff80000022d67808 */ /* 0x000fe40000000000 */
[----:B------:R-:W-:Y:S01]  /*aa40*/  ISETP.GT.AND P0, PT, R2, 0x41, PT ;  /* 0x000000410200780c */ /* 0x000fe20003f04270 */
[----:B-1----:R-:W-:Y:S01]  /*aa50*/  IMAD.MOV.U32 R51, RZ, RZ, R37 ;  /* 0x000000ffff337224 */ /* 0x002fe200078e0025 */
[----:B------:R-:W-:Y:S02]  /*aa60*/  FMNMX.FTZ R14, R213, R14, !PT ;  /* 0x0000000ed50e7209 */ /* 0x000fe40007810000 */
[----:B------:R-:W-:Y:S02]  /*aa70*/  FMNMX.FTZ R18, R200, R18, !PT ;  /* 0x00000012c8127209 */ /* 0x000fe40007810000 */
[----:B------:R-:W-:Y:S02]  /*aa80*/  FSEL R41, R22, -INF , P6 ;  /* 0xff80000016297808 */ /* 0x000fe40003000000 */
[----:B------:R-:W-:Y:S01]  /*aa90*/  FSEL R38, R21, -INF , P0 ;  /* 0xff80000015267808 */ /* 0x000fe20000000000 */
[----:B------:R-:W1:Y:S01]  /*aaa0*/  MUFU.TANH R22, R47 ;  /* 0x0000002f00167308 */ /* 0x000e620000002400 */
[----:B------:R-:W-:Y:S01]  /*aab0*/  FMNMX.FTZ R14, R37, R14, !PT ;  /* 0x0000000e250e7209 */ /* 0x000fe20007810000 */
[----:B------:R-:W-:Y:S01]  /*aac0*/  FMUL.FTZ R21, R50, c[0x0][0x320] ;  /* 0x0000c80032157a20 */ /* 0x000fe20000410000 */
[----:B------:R-:W-:Y:S02]  /*aad0*/  FMNMX.FTZ R18, R201, R18, !PT ;  /* 0x00000012c9127209 */ /* 0x000fe40007810000 */
[C---:B------:R-:W-:Y:S02]  /*aae0*/  ISETP.GT.AND P1, PT, R2.reuse, 0x48, PT ;  /* 0x000000480200780c */ /* 0x040fe40003f24270 */
[C---:B------:R-:W-:Y:S02]  /*aaf0*/  ISETP.GT.AND P0, PT, R2.reuse, 0x49, PT ;  /* 0x000000490200780c */ /* 0x040fe40003f04270 */
[----:B------:R-:W-:Y:S01]  /*ab00*/  ISETP.GT.AND P6, PT, R2, 0x50, PT ;  /* 0x000000500200780c */ /* 0x000fe20003fc4270 */
[----:B------:R-:W3:Y:S01]  /*ab10*/  MUFU.TANH R21, R21 ;  /* 0x0000001500157308 */ /* 0x000ee20000002400 */
[----:B--2---:R-:W-:Y:S02]  /*ab20*/  FSEL R28, R24, -INF , P0 ;  /* 0xff800000181c7808 */ /* 0x004fe40000000000 */
[----:B------:R-:W-:Y:S02]  /*ab30*/  FSEL R40, R44, -INF , P6 ;  /* 0xff8000002c287808 */ /* 0x000fe40003000000 */
[----:B------:R-:W-:Y:S02]  /*ab40*/  FSEL R186, R23, -INF , P1 ;  /* 0xff80000017ba7808 */ /* 0x000fe40000800000 */
[C---:B------:R-:W-:Y:S02]  /*ab50*/  ISETP.GT.AND P1, PT, R2.reuse, 0x51, PT ;  /* 0x000000510200780c */ /* 0x040fe40003f24270 */
[C---:B------:R-:W-:Y:S01]  /*ab60*/  ISETP.GT.AND P0, PT, R2.reuse, 0x58, PT ;  /* 0x000000580200780c */ /* 0x040fe20003f04270 */
[----:B------:R-:W-:Y:S01]  /*ab70*/  IMAD.MOV.U32 R50, RZ, RZ, R186 ;  /* 0x000000ffff327224 */ /* 0x000fe200078e00ba */
[----:B------:R-:W-:Y:S02]  /*ab80*/  ISETP.GT.AND P6, PT, R2, 0x59, PT ;  /* 0x000000590200780c */ /* 0x000fe40003fc4270 */
[----:B------:R-:W-:Y:S02]  /*ab90*/  FMNMX.FTZ R2, R38, R14, !PT ;  /* 0x0000000e26027209 */ /* 0x000fe40007810000 */
[----:B------:R-:W-:Y:S02]  /*aba0*/  FMNMX.FTZ R14, R204, R18, !PT ;  /* 0x00000012cc0e7209 */ /* 0x000fe40007810000 */
[----:B------:R-:W-:Y:S01]  /*abb0*/  FSEL R35, R49, -INF , P6 ;  /* 0xff80000031237808 */ /* 0x000fe20003000000 */
[----:B------:R-:W-:Y:S01]  /*abc0*/  IMAD.MOV.U32 R49, RZ, RZ, R38 ;  /* 0x000000ffff317224 */ /* 0x000fe200078e0026 */
[----:B------:R-:W-:Y:S02]  /*abd0*/  FMNMX.FTZ R14, R205, R14, !PT ;  /* 0x0000000ecd0e7209 */ /* 0x000fe40007810000 */
[----:B------:R-:W-:Y:S02]  /*abe0*/  ISETP.GT.AND P6, PT, R0, 0x48, PT ;  /* 0x000000480000780c */ /* 0x000fe40003fc4270 */
[----:B------:R-:W-:Y:S02]  /*abf0*/  FMNMX.FTZ R14, R208, R14, !PT ;  /* 0x0000000ed00e7209 */ /* 0x000fe40007810000 */
[----:B------:R-:W-:Y:S02]  /*ac00*/  FSEL R215, R45, -INF , P1 ;  /* 0xff8000002dd77808 */ /* 0x000fe40000800000 */
[----:B------:R-:W-:Y:S02]  /*ac10*/  PLOP3.LUT P1, PT, PT, PT, UP0, 0x80, 0x0 ;  /* 0x000000000000781c */ /* 0x000fe40003f2f008 */
[----:B------:R-:W-:Y:S02]  /*ac20*/  FSEL R24, R48, -INF , P0 ;  /* 0xff80000030187808 */ /* 0x000fe40000000000 */
[----:B------:R-:W-:Y:S02]  /*ac30*/  ISETP.GT.AND P0, PT, R0, 0x41, PT ;  /* 0x000000410000780c */ /* 0x000fe40003f04270 */
[----:B------:R-:W-:Y:S02]  /*ac40*/  FSEL R29, R42, -INF , P6 ;  /* 0xff8000002a1d7808 */ /* 0x000fe40003000000 */
[----:B------:R-:W-:Y:S02]  /*ac50*/  ISETP.GT.AND P6, PT, R0, 0x49, PT ;  /* 0x000000490000780c */ /* 0x000fe40003fc4270 */
[----:B------:R-:W-:Y:S02]  /*ac60*/  FMNMX.FTZ R14, R211, R14, !PT ;  /* 0x0000000ed30e7209 */ /* 0x000fe40007810000 */
[----:B------:R-:W-:Y:S02]  /*ac70*/  FSEL R210, R39, -INF , P0 ;  /* 0xff80000027d27808 */ /* 0x000fe40000000000 */
[----:B------:R-:W-:Y:S02]  /*ac80*/  PLOP3.LUT P0, PT, PT, PT, UP0, 0x80, 0x0 ;  /* 0x000000000000781c */ /* 0x000fe40003f0f008 */
[----:B------:R-:W-:Y:S02]  /*ac90*/  FMNMX.FTZ R14, R214, R14, !PT ;  /* 0x0000000ed60e7209 */ /* 0x000fe40007810000 */
[----:B------:R-:W-:Y:S02]  /*aca0*/  FSEL R34, R43, -INF , P6 ;  /* 0xff8000002b227808 */ /* 0x000fe40003000000 */
[----:B------:R-:W-:Y:S02]  /*acb0*/  ISETP.GT.AND P6, PT, R0, 0x51, PT ;  /* 0x000000510000780c */ /* 0x000fe40003fc4270 */
[----:B------:R-:W-:Y:S02]  /*acc0*/  FMNMX.FTZ R14, R209, R14, !PT ;  /* 0x0000000ed10e7209 */ /* 0x000fe40007810000 */
[----:B-1----:R-:W-:Y:S02]  /*acd0*/  FSEL R26, R22, -INF , P6 ;  /* 0xff800000161a7808 */ /* 0x002fe40003000000 */
[----:B------:R-:W-:Y:S02]  /*ace0*/  ISETP.GT.AND P6, PT, R0, 0x59, PT ;  /* 0x000000590000780c */ /* 0x000fe40003fc4270 */
[----:B------:R-:W-:Y:S02]  /*acf0*/  FMNMX.FTZ R2, R50, R2, !PT ;  /* 0x0000000232027209 */ /* 0x000fe40007810000 */
[----:B------:R-:W-:Y:S02]  /*ad00*/  @P1 MOV R18, R132 ;  /* 0x0000008400121202 */ /* 0x000fe40000000f00 */
[----:B------:R-:W-:Y:S02]  /*ad10*/  ISETP.GT.AND P1, PT, R0, 0x50, PT ;  /* 0x000000500000780c */ /* 0x000fe40003f24270 */
[----:B------:R-:W-:Y:S01]  /*ad20*/  FSEL R135, R135, -INF , P6 ;  /* 0xff80000087877808 */ /* 0x000fe20003000000 */
[----:B------:R1:W-:Y:S01]  /*ad30*/  @P0 LDGSTS.E.BYPASS.LTC128B.128 [R251+0xf100], [R18.64], !P4 ;  /* 0x0f10000012fb0fae */ /* 0x0003e2000e101d5e */
[----:B------:R-:W-:Y:S02]  /*ad40*/  PLOP3.LUT P6, PT, PT, PT, UP0, 0x80, 0x0 ;  /* 0x000000000000781c */ /* 0x000fe40003fcf008 */
[----:B------:R-:W-:Y:S02]  /*ad50*/  FMNMX.FTZ R14, R41, R14, !PT ;  /* 0x0000000e290e7209 */ /* 0x000fe40007810000 */
[----:B------:R-:W-:Y:S02]  /*ad60*/  FMNMX.FTZ R2, R28, R2, !PT ;  /* 0x000000021c027209 */ /* 0x000fe40007810000 */
[----:B------:R-:W-:Y:S02]  /*ad70*/  FSEL R252, R46, -INF , P1 ;  /* 0xff8000002efc7808 */ /* 0x000fe40000800000 */
[----:B------:R-:W-:Y:S02]  /*ad80*/  PLOP3.LUT P0, PT, PT, PT, UP0, 0x80, 0x0 ;  /* 0x000000000000781c */ /* 0x000fe40003f0f008 */
[----:B------:R-:W-:Y:S02]  /*ad90*/  ISETP.GT.AND P1, PT, R0, 0x58, PT ;  /* 0x000000580000780c */ /* 0x000fe40003f24270 */
[----:B------:R-:W-:Y:S01]  /*ada0*/  FMNMX.FTZ R14, R210, R14, !PT ;  /* 0x0000000ed20e7209 */ /* 0x000fe20007810000 */
[----:B------:R2:W-:Y:S01]  /*adb0*/  @P6 LDGSTS.E.BYPASS.LTC128B.128 [R251+0x12100], [R16.64], !P3 ;  /* 0x1210000010fb6fae */ /* 0x0005e2000d901d5e */
[----:B------:R-:W-:Y:S02]  /*adc0*/  FMNMX.FTZ R2, R40, R2, !PT ;  /* 0x0000000228027209 */ /* 0x000fe40007810000 */
[----:B---3--:R-:W-:Y:S02]  /*add0*/  FSEL R43, R21, -INF , P1 ;  /* 0xff800000152b7808 */ /* 0x008fe40000800000 */
[----:B------:R-:W-:Y:S02]  /*ade0*/  PLOP3.LUT P1, PT, PT, PT, UP0, 0x80, 0x0 ;  /* 0x000000000000781c */ /* 0x000fe40003f2f008 */
[----:B------:R-:W-:Y:S02]  /*adf0*/  FMNMX.FTZ R14, R29, R14, !PT ;  /* 0x0000000e1d0e7209 */ /* 0x000fe40007810000 */
[----:B------:R-:W-:Y:S02]  /*ae00*/  PLOP3.LUT P1, PT, PT, PT, UP0, 0x80, 0x0 ;  /* 0x000000000000781c */ /* 0x000fe40003f2f008 */
[----:B------:R-:W-:Y:S02]  /*ae10*/  FMNMX.FTZ R2, R215, R2, !PT ;  /* 0x00000002d7027209 */ /* 0x000fe40007810000 */
[----:B------:R-:W-:Y:S02]  /*ae20*/  FMNMX.FTZ R14, R34, R14, !PT ;  /* 0x0000000e220e7209 */ /* 0x000fe40007810000 */
[----:B------:R-:W-:Y:S02]  /*ae30*/  FMNMX.FTZ R2, R24, R2, !PT ;  /* 0x0000000218027209 */ /* 0x000fe40007810000 */
[----:B------:R-:W-:Y:S01]  /*ae40*/  FMNMX.FTZ R0, R252, R14, !PT ;  /* 0x0000000efc007209 */ /* 0x000fe20007810000 */
[----:B------:R-:W-:Y:S01]  /*ae50*/  @P0 IMAD.MOV.U32 R14, RZ, RZ, R20 ;  /* 0x000000ffff0e0224 */ /* 0x000fe200078e0014 */
[----:B------:R-:W-:Y:S02]  /*ae60*/  PLOP3.LUT P0, PT, PT, PT, UP0, 0x80, 0x0 ;  /* 0x000000000000781c */ /* 0x000fe40003f0f008 */
[----:B------:R-:W-:Y:S02]  /*ae70*/  FMNMX.FTZ R2, R35, R2, !PT ;  /* 0x0000000223027209 */ /* 0x000fe40007810000 */
[----:B------:R3:W-:Y:S01]  /*ae80*/  @P1 LDGSTS.E.BYPASS.LTC128B.128 [R251+0x15100], [R14.64], !P2 ;  /* 0x151000000efb1fae */ /* 0x0007e2000d101d5e */
[----:B------:R-:W-:Y:S02]  /*ae90*/  PLOP3.LUT P1, PT, PT, PT, UP0, 0x80, 0x0 ;  /* 0x000000000000781c */ /* 0x000fe40003f2f008 */
[----:B------:R-:W-:Y:S02]  /*aea0*/  PLOP3.LUT P6, PT, PT, PT, UP0, 0x80, 0x0 ;  /* 0x000000000000781c */ /* 0x000fe40003fcf008 */
[----:B------:R-:W-:Y:S02]  /*aeb0*/  PLOP3.LUT P6, PT, PT, PT, UP0, 0x80, 0x0 ;  /* 0x000000000000781c */ /* 0x000fe40003fcf008 */
[----:B------:R-:W-:Y:S01]  /*aec0*/  FMNMX.FTZ R0, R26, R0, !PT ;  /* 0x000000001a007209 */ /* 0x000fe20007810000 */
[----:B------:R-:W4:Y:S01]  /*aed0*/  SHFL.BFLY PT, R133, R2, 0x2, 0x1f ;  /* 0x0c401f0002857f89 */ /* 0x000f2200000e0000 */
[----:B------:R-:W-:Y:S02]  /*aee0*/  MOV R48, R28 ;  /* 0x0000001c00307202 */ /* 0x000fe40000000f00 */
[----:B------:R-:W-:Y:S04]  /*aef0*/  FMNMX.FTZ R0, R43, R0, !PT ;  /* 0x000000002b007209 */ /* 0x000fe80007810000 */
[----:B------:R-:W-:Y:S01]  /*af00*/  FMNMX.FTZ R0, R135, R0, !PT ;  /* 0x0000000087007209 */ /* 0x000fe20007810000 */
[----:B------:R1:W-:Y:S01]  /*af10*/  @P0 LDGSTS.E.BYPASS.LTC128B.128 [R251+0xd100], [R4.64], !P5 ;  /* 0x0d10000004fb0fae */ /* 0x0003e2000e901d5e */
[----:B------:R-:W-:Y:S07]  /*af20*/  PLOP3.LUT P0, PT, PT, PT, UP0, 0x80, 0x0 ;  /* 0x000000000000781c */ /* 0x000fee0003f0f008 */
[----:B------:R1:W-:Y:S08]  /*af30*/  @P1 LDGSTS.E.BYPASS.LTC128B.128 [R251+0x10100], [R4.64+0x80], !P4 ;  /* 0x1010008004fb1fae */ /* 0x0003f0000e101d5e */
[----:B------:R2:W-:Y:S01]  /*af40*/  @P6 LDGSTS.E.BYPASS.LTC128B.128 [R251+0x13100], [R4.64+0x100], !P3 ;  /* 0x1310010004fb6fae */ /* 0x0005e2000d901d5e */
[----:B----4-:R-:W-:Y:S02]  /*af50*/  FMNMX.FTZ R133, R2, R133, !PT ;  /* 0x0000008502857209 */ /* 0x010fe40007810000 */
[----:B------:R-:W-:Y:S05]  /*af60*/  PLOP3.LUT P6, PT, PT, PT, UP0, 0x80, 0x0 ;  /* 0x000000000000781c */ /* 0x000fea0003fcf008 */
[----:B------:R-:W4:Y:S08]  /*af70*/  SHFL.BFLY PT, R2, R0, 0x2, 0x1f ;  /* 0x0c401f0000027f89 */ /* 0x000f3000000e0000 */
[----:B------:R2:W-:Y:S01]  /*af80*/  @P0 LDGSTS.E.BYPASS.LTC128B.128 [R251+0x16100], [R4.64+0x180], !P2 ;  /* 0x1610018004fb0fae */ /* 0x0005e2000d101d5e */
[----:B------:R-:W-:Y:S07]  /*af90*/  PLOP3.LUT P0, PT, PT, PT, UP0, 0x80, 0x0 ;  /* 0x000000000000781c */ /* 0x000fee0003f0f008 */
[----:B-1----:R-:W1:Y:S01]  /*afa0*/  SHFL.BFLY PT, R18, R133, 0x1, 0x1f ;  /* 0x0c201f0085127f89 */ /* 0x002e6200000e0000 */
[----:B----4-:R-:W-:Y:S07]  /*afb0*/  FMNMX.FTZ R0, R0, R2, !PT ;  /* 0x0000000200007209 */ /* 0x010fee0007810000 */
[----:B------:R-:W4:Y:S01]  /*afc0*/  SHFL.BFLY PT, R2, R0, 0x1, 0x1f ;  /* 0x0c201f0000027f89 */ /* 0x000f2200000e0000 */
[----:B--2---:R-:W-:Y:S02]  /*afd0*/  @P6 IADD3 R4, P6, R4, UR17, RZ ;  /* 0x0000001104046c10 */ /* 0x004fe4000ffde0ff */
[----:B-1----:R-:W-:Y:S04]  /*afe0*/  FMNMX.FTZ R133, R133, R18, !PT ;  /* 0x0000001285857209 */ /* 0x002fe80007810000 */
[C---:B------:R-:W-:Y:S01]  /*aff0*/  FSETP.NEU.FTZ.AND P1, PT, R133.reuse, -INF , PT ;  /* 0xff8000008500780b */ /* 0x040fe20003f3d000 */
[----:B------:R-:W-:Y:S06]  /*b000*/  FMUL.FTZ R188, R133, c[0x0][0x2d0] ;  /* 0x0000b40085bc7a20 */ /* 0x000fec0000410000 */
[----:B------:R-:W-:Y:S02]  /*b010*/  @P0 IADD3.X R5, R5, UR18, RZ, P6, !PT ;  /* 0x0000001205050c10 */ /* 0x000fe4000b7fe4ff */
[----:B------:R-:W-:Y:S02]  /*b020*/  PLOP3.LUT P6, PT, PT, PT, UP0, 0x80, 0x0 ;  /* 0x000000000000781c */ /* 0x000fe40003fcf008 */
[----:B------:R-:W-:Y:S02]  /*b030*/  PLOP3.LUT P6, PT, PT, PT, UP0, 0x80, 0x0 ;  /* 0x000000000000781c */ /* 0x000fe40003fcf008 */
[----:B----4-:R-:W-:Y:S02]  /*b040*/  FMNMX.FTZ R132, R0, R2, !PT ;  /* 0x0000000200847209 */ /* 0x010fe40007810000 */
[----:B------:R-:W-:Y:S02]  /*b050*/  FSEL R0, R133, RZ, P1 ;  /* 0x000000ff85007208 */ /* 0x000fe40000800000 */
[C---:B------:R-:W-:Y:S01]  /*b060*/  FSETP.NEU.FTZ.AND P0, PT, R132.reuse, -INF , PT ;  /* 0xff8000008400780b */ /* 0x040fe20003f1d000 */
[----:B------:R-:W-:Y:S01]  /*b070*/  FMUL.FTZ R189, R132, c[0x0][0x2d0] ;  /* 0x0000b40084bd7a20 */ /* 0x000fe20000410000 */
[----:B------:R-:W-:Y:S01]  /*b080*/  FSEL R188, R188, RZ, P1 ;  /* 0x000000ffbcbc7208 */ /* 0x000fe20000800000 */
[----:B------:R-:W-:Y:S01]  /*b090*/  FADD.FTZ R0, -R0, R3 ;  /* 0x0000000300007221 */ /* 0x000fe20000010100 */
[----:B------:R-:W-:Y:S02]  /*b0a0*/  PLOP3.LUT P1, PT, PT, PT, UP0, 0x80, 0x0 ;  /* 0x000000000000781c */ /* 0x000fe40003f2f008 */
[----:B------:R-:W-:Y:S01]  /*b0b0*/  FSEL R189, R189, RZ, P0 ;  /* 0x000000ffbdbd7208 */ /* 0x000fe20000000000 */
[----:B------:R1:W-:Y:S01]  /*b0c0*/  @P6 LDGSTS.E.BYPASS.LTC128B.128 [R251+0xe100], [R4.64], !P5 ;  /* 0x0e10000004fb6fae */ /* 0x0003e2000e901d5e */
[----:B------:R-:W-:Y:S01]  /*b0d0*/  PLOP3.LUT P6, PT, PT, PT, UP0, 0x80, 0x0 ;  /* 0x000000000000781c */ /* 0x000fe20003fcf008 */
[----:B------:R-:W-:Y:S01]  /*b0e0*/  FMUL.FTZ R0, R0, c[0x0][0x2d0] ;  /* 0x0000b40000007a20 */ /* 0x000fe20000410000 */
[----:B------:R-:W-:Y:S01]  /*b0f0*/  FSEL R2, R132, RZ, P0 ;  /* 0x000000ff84027208 */ /* 0x000fe20000000000 */
[--C-:B------:R-:W-:Y:S01]  /*b100*/  FFMA.FTZ R12, R12, c[0x0][0x2d0], -R189.reuse ;  /* 0x0000b4000c0c7a23 */ /* 0x100fe200000108bd */
[----:B------:R-:W-:Y:S01]  /*b110*/  PLOP3.LUT P0, PT, PT, PT, UP0, 0x80, 0x0 ;  /* 0x000000000000781c */ /* 0x000fe20003f0f008 */
[--C-:B------:R-:W-:Y:S01]  /*b120*/  FFMA.FTZ R13, R13, c[0x0][0x2d0], -R189.reuse ;  /* 0x0000b4000d0d7a23 */ /* 0x100fe200000108bd */
[----:B------:R2:W4:Y:S01]  /*b130*/  MUFU.EX2 R3, R0 ;  /* 0x0000000000037308 */ /* 0x0005220000000800 */
[--C-:B------:R-:W-:Y:S01]  /*b140*/  FFMA.FTZ R8, R8, c[0x0][0x2d0], -R188.reuse ;  /* 0x0000b40008087a23 */ /* 0x100fe200000108bc */
[----:B------:R-:W-:Y:S01]  /*b150*/  UISETP.GT.AND UP0, UPT, UR16, UR15, UPT ;  /* 0x0000000f1000728c */ /* 0x000fe2000bf04270 */
[--C-:B------:R-:W-:Y:S02]  /*b160*/  FFMA.FTZ R7, R7, c[0x0][0x2d0], -R188.reuse ;  /* 0x0000b40007077a23 */ /* 0x100fe400000108bc */
[--C-:B------:R-:W-:Y:S01]  /*b170*/  FFMA.FTZ R6, R6, c[0x0][0x2d0], -R188.reuse ;  /* 0x0000b40006067a23 */ /* 0x100fe200000108bc */
[----:B------:R-:W-:Y:S01]  /*b180*/  UMOV UR16, UR24 ;  /* 0x0000001800107c82 */ /* 0x000fe20008000000 */
[----:B------:R1:W-:Y:S01]  /*b190*/  @P6 LDGSTS.E.BYPASS.LTC128B.128 [R251+0x11100], [R4.64+0x80], !P4 ;  /* 0x1110008004fb6fae */ /* 0x0003e2000e101d5e */
[----:B------:R-:W-:Y:S02]  /*b1a0*/  FFMA.FTZ R9, R9, c[0x0][0x2d0], -R188 ;  /* 0x0000b40009097a23 */ /* 0x000fe400000108bc */
[----:B------:R-:W1:Y:S01]  /*b1b0*/  MUFU.EX2 R23, R12 ;  /* 0x0000000c00177308 */ /* 0x000e620000000800 */
[--C-:B------:R-:W-:Y:S02]  /*b1c0*/  FFMA.FTZ R10, R10, c[0x0][0x2d0], -R189.reuse ;  /* 0x0000b4000a0a7a23 */ /* 0x100fe400000108bd */
[----:B------:R-:W-:Y:S02]  /*b1d0*/  FFMA.FTZ R11, R11, c[0x0][0x2d0], -R189 ;  /* 0x0000b4000b0b7a23 */ /* 0x000fe400000108bd */
[----:B------:R3:W-:Y:S05]  /*b1e0*/  @P1 LDGSTS.E.BYPASS.LTC128B.128 [R251+0x14100], [R4.64+0x100], !P3 ;  /* 0x1410010004fb1fae */ /* 0x0007ea000d901d5e */
[----:B------:R3:W3:Y:S03]  /*b1f0*/  MUFU.EX2 R31, R13 ;  /* 0x0000000d001f7308 */ /* 0x0006e60000000800 */
[----:B------:R3:W-:Y:S01]  /*b200*/  @P0 LDGSTS.E.BYPASS.LTC128B.128 [R251+0x17100], [R4.64+0x180], !P2 ;  /* 0x1710018004fb0fae */ /* 0x0007e2000d101d5e */
[----:B--2---:R-:W-:Y:S01]  /*b210*/  FADD.FTZ R0, -R2, R134 ;  /* 0x0000008602007221 */ /* 0x004fe20000010100 */
[----:B------:R-:W-:Y:S01]  /*b220*/  PLOP3.LUT P0, PT, PT, PT, UP0, 0x80, 0x0 ;  /* 0x000000000000781c */ /* 0x000fe20003f0f008 */
[----:B------:R-:W-:Y:S02]  /*b230*/  IMAD.MOV.U32 R134, RZ, RZ, R29 ;  /* 0x000000ffff867224 */ /* 0x000fe400078e001d */
[----:B------:R-:W-:Y:S02]  /*b240*/  FMUL.FTZ R0, R0, c[0x0][0x2d0] ;  /* 0x0000b40000007a20 */ /* 0x000fe40000410000 */
[----:B------:R2:W2:Y:S01]  /*b250*/  MUFU.EX2 R30, R9 ;  /* 0x00000009001e7308 */ /* 0x0004a20000000800 */
[C---:B----4-:R-:W-:Y:S01]  /*b260*/  FMUL.FTZ R16, R3.reuse, R148 ;  /* 0x0000009403107220 */ /* 0x050fe20000410000 */
[----:B------:R-:W-:Y:S01]  /*b270*/  LDSM.16.MT88.4 R36, [R219+0x100] ;  /* 0x00010000db24783b */ /* 0x000fe20000004200 */
[C---:B------:R-:W-:Y:S02]  /*b280*/  FMUL.FTZ R17, R3.reuse, R149 ;  /* 0x0000009503117220 */ /* 0x040fe40000410000 */
[----:B-1----:R-:W-:Y:S02]  /*b290*/  IMAD.MOV.U32 R2, RZ, RZ, R23 ;  /* 0x000000ffff027224 */ /* 0x002fe400078e0017 */
[----:B------:R-:W-:Y:S02]  /*b2a0*/  IMAD.MOV.U32 R148, RZ, RZ, R35 ;  /* 0x000000ffff947224 */ /* 0x000fe400078e0023 */
[C---:B------:R-:W-:Y:S01]  /*b2b0*/  FMUL.FTZ R52, R3.reuse, R52 ;  /* 0x0000003403347220 */ /* 0x040fe20000410000 */
[----:B------:R1:W-:Y:S01]  /*b2c0*/  MUFU.EX2 R25, R8 ;  /* 0x0000000800197308 */ /* 0x0003e20000000800 */
[----:B------:R-:W-:Y:S01]  /*b2d0*/  LDSM.16.MT88.4 R20, [R218+0x100] ;  /* 0x00010000da14783b */ /* 0x000fe20000004200 */
[----:B------:R-:W-:Y:S01]  /*b2e0*/  MOV R149, R2 ;  /* 0x0000000200957202 */ /* 0x000fe20000000f00 */
[C---:B------:R-:W-:Y:S02]  /*b2f0*/  FMUL.FTZ R53, R3.reuse, R53 ;  /* 0x0000003503357220 */ /* 0x040fe40000410000 */
[C---:B------:R-:W-:Y:S02]  /*b300*/  FMUL.FTZ R56, R3.reuse, R56 ;  /* 0x0000003803387220 */ /* 0x040fe40000410000 */
[C---:B------:R-:W-:Y:S02]  /*b310*/  FMUL.FTZ R57, R3.reuse, R57 ;  /* 0x0000003903397220 */ /* 0x040fe40000410000 */
[----:B---3--:R-:W3:Y:S01]  /*b320*/  LDSM.16.MT88.4 R12, [R217+0x100] ;  /* 0x00010000d90c783b */ /* 0x008ee20000004200 */
[----:B------:R-:W4:Y:S01]  /*b330*/  MUFU.EX2 R42, R7 ;  /* 0x00000007002a7308 */ /* 0x000f220000000800 */
[C---:B------:R-:W-:Y:S01]  /*b340*/  FMUL.FTZ R4, R3.reuse, R136 ;  /* 0x0000008803047220 */ /* 0x040fe20000410000 */
[----:B------:R-:W-:Y:S01]  /*b350*/  MOV R136, R31 ;  /* 0x0000001f00887202 */ /* 0x000fe20000000f00 */
[C---:B------:R-:W-:Y:S02]  /*b360*/  FMUL.FTZ R5, R3.reuse, R137 ;  /* 0x0000008903057220 */ /* 0x040fe40000410000 */
[C---:B--2---:R-:W-:Y:S02]  /*b370*/  FMUL.FTZ R9, R3.reuse, R141 ;  /* 0x0000008d03097220 */ /* 0x044fe40000410000 */
[----:B------:R-:W-:Y:S01]  /*b380*/  IMAD.MOV.U32 R137, RZ, RZ, R30 ;  /* 0x000000ffff897224 */ /* 0x000fe200078e001e */
[----:B------:R-:W-:Y:S01]  /*b390*/  LDSM.16.MT88.4 R44, [R217+0x3100] ;  /* 0x00310000d92c783b */ /* 0x000fe20000004200 */
[C---:B------:R-:W-:Y:S01]  /*b3a0*/  FMUL.FTZ R60, R3.reuse, R60 ;  /* 0x0000003c033c7220 */ /* 0x040fe20000410000 */
[----:B------:R-:W2:Y:S01]  /*b3b0*/  MUFU.EX2 R33, R6 ;  /* 0x0000000600217308 */ /* 0x000ea20000000800 */
[C---:B------:R-:W-:Y:S02]  /*b3c0*/  FMUL.FTZ R61, R3.reuse, R61 ;  /* 0x0000003d033d7220 */ /* 0x040fe40000410000 */
[C---:B------:R-:W-:Y:S02]  /*b3d0*/  FMUL.FTZ R64, R3.reuse, R64 ;  /* 0x0000004003407220 */ /* 0x040fe40000410000 */
[C---:B-1----:R-:W-:Y:S01]  /*b3e0*/  FMUL.FTZ R8, R3.reuse, R140 ;  /* 0x0000008c03087220 */ /* 0x042fe20000410000 */
[----:B------:R-:W0:Y:S01]  /*b3f0*/  LDGDEPBAR ;  /* 0x00000000000079af */ /* 0x000e220000000000 */
[C---:B------:R-:W-:Y:S02]  /*b400*/  FMUL.FTZ R65, R3.reuse, R65 ;  /* 0x0000004103417220 */ /* 0x040fe40000410000 */
[C---:B------:R-:W-:Y:S01]  /*b410*/  FMUL.FTZ R68, R3.reuse, R68 ;  /* 0x0000004403447220 */ /* 0x040fe20000410000 */
[----:B------:R-:W1:Y:S01]  /*b420*/  MUFU.EX2 R27, R10 ;  /* 0x0000000a001b7308 */ /* 0x000e620000000800 */
[C---:B------:R-:W-:Y:S02]  /*b430*/  FMUL.FTZ R69, R3.reuse, R69 ;  /* 0x0000004503457220 */ /* 0x040fe40000410000 */
[C---:B------:R-:W-:Y:S01]  /*b440*/  FMUL.FTZ R72, R3.reuse, R72 ;  /* 0x0000004803487220 */ /* 0x040fe20000410000 */
[----:B----4-:R-:W-:Y:S01]  /*b450*/  F2FP.PACK_AB R184, R42, R25 ;  /* 0x000000192ab8723e */ /* 0x010fe200000000ff */
[C---:B------:R-:W-:Y:S02]  /*b460*/  FMUL.FTZ R73, R3.reuse, R73 ;  /* 0x0000004903497220 */ /* 0x040fe40000410000 */
[C---:B------:R-:W-:Y:S02]  /*b470*/  FMUL.FTZ R76, R3.reuse, R76 ;  /* 0x0000004c034c7220 */ /* 0x040fe40000410000 */
[C---:B------:R-:W-:Y:S01]  /*b480*/  FMUL.FTZ R77, R3.reuse, R77 ;  /* 0x0000004d034d7220 */ /* 0x040fe20000410000 */
[----:B------:R-:W4:Y:S01]  /*b490*/  MUFU.EX2 R32, R11 ;  /* 0x0000000b00207308 */ /* 0x000f220000000800 */
[C---:B------:R-:W-:Y:S02]  /*b4a0*/  FMUL.FTZ R80, R3.reuse, R80 ;  /* 0x0000005003507220 */ /* 0x040fe40000410000 */
[C---:B------:R-:W-:Y:S01]  /*b4b0*/  FMUL.FTZ R81, R3.reuse, R81 ;  /* 0x0000005103517220 */ /* 0x040fe20000410000 */
[----:B--2---:R-:W-:Y:S01]  /*b4c0*/  F2FP.PACK_AB R186, R30, R33 ;  /* 0x000000211eba723e */ /* 0x004fe200000000ff */
[C---:B------:R-:W-:Y:S02]  /*b4d0*/  FMUL.FTZ R84, R3.reuse, R84 ;  /* 0x0000005403547220 */ /* 0x040fe40000410000 */
[C---:B------:R-:W-:Y:S02]  /*b4e0*/  FMUL.FTZ R85, R3.reuse, R85 ;  /* 0x0000005503557220 */ /* 0x040fe40000410000 */
[C---:B------:R-:W-:Y:S01]  /*b4f0*/  FMUL.FTZ R88, R3.reuse, R88 ;  /* 0x0000005803587220 */ /* 0x040fe20000410000 */
[----:B------:R-:W2:Y:S01]  /*b500*/  MUFU.EX2 R0, R0 ;  /* 0x0000000000007308 */ /* 0x000ea20000000800 */
[C---:B------:R-:W-:Y:S02]  /*b510*/  FMUL.FTZ R89, R3.reuse, R89 ;  /* 0x0000005903597220 */ /* 0x040fe40000410000 */
[C---:B------:R-:W-:Y:S01]  /*b520*/  FMUL.FTZ R92, R3.reuse, R92 ;  /* 0x0000005c035c7220 */ /* 0x040fe20000410000 */
[----:B-1----:R-:W-:Y:S01]  /*b530*/  F2FP.PACK_AB R185, R2, R27 ;  /* 0x0000001b02b9723e */ /* 0x002fe200000000ff */
[C---:B------:R-:W-:Y:S01]  /*b540*/  FMUL.FTZ R93, R3.reuse, R93 ;  /* 0x0000005d035d7220 */ /* 0x040fe20000410000 */
[----:B------:R-:W-:Y:S01]  /*b550*/  MOV R2, R41 ;  /* 0x0000002900027202 */ /* 0x000fe20000000f00 */
[C---:B------:R-:W-:Y:S02]  /*b560*/  FMUL.FTZ R41, R3.reuse, R173 ;  /* 0x000000ad03297220 */ /* 0x040fe40000410000 */
[----:B------:R-:W-:Y:S02]  /*b570*/  IMAD.MOV.U32 R173, RZ, RZ, R42 ;  /* 0x000000ffffad7224 */ /* 0x000fe400078e002a */
[C---:B------:R-:W-:Y:S02]  /*b580*/  FMUL.FTZ R96, R3.reuse, R96 ;  /* 0x0000006003607220 */ /* 0x040fe40000410000 */
[----:B------:R-:W-:Y:S01]  /*b590*/  FMUL.FTZ R97, R3, R97 ;  /* 0x0000006103617220 */ /* 0x000fe20000410000 */
[----:B----4-:R-:W-:Y:S01]  /*b5a0*/  F2FP.PACK_AB R187, R31, R32 ;  /* 0x000000201fbb723e */ /* 0x010fe200000000ff */
[C---:B------:R-:W-:Y:S01]  /*b5b0*/  FMUL.FTZ R100, R3.reuse, R100 ;  /* 0x0000006403647220 */ /* 0x040fe20000410000 */
[----:B------:R-:W1:Y:S01]  /*b5c0*/  LDSM.16.MT88.4 R28, [R220+0x100] ;  /* 0x00010000dc1c783b */ /* 0x000e620000004200 */
[C---:B------:R-:W-:Y:S02]  /*b5d0*/  FMUL.FTZ R101, R3.reuse, R101 ;  /* 0x0000006503657220 */ /* 0x040fe40000410000 */
[C---:B------:R-:W-:Y:S02]  /*b5e0*/  FMUL.FTZ R104, R3.reuse, R104 ;  /* 0x0000006803687220 */ /* 0x040fe40000410000 */
[C---:B------:R-:W-:Y:S02]  /*b5f0*/  FMUL.FTZ R105, R3.reuse, R105 ;  /* 0x0000006903697220 */ /* 0x040fe40000410000 */
[C---:B------:R-:W-:Y:S02]  /*b600*/  FMUL.FTZ R108, R3.reuse, R108 ;  /* 0x0000006c036c7220 */ /* 0x040fe40000410000 */
[C---:B--2---:R-:W-:Y:S02]  /*b610*/  FMUL.FTZ R7, R0.reuse, R139 ;  /* 0x0000008b00077220 */ /* 0x044fe40000410000 */
[C---:B------:R-:W-:Y:S01]  /*b620*/  FMUL.FTZ R6, R0.reuse, R138 ;  /* 0x0000008a00067220 */ /* 0x040fe20000410000 */
[----:B------:R-:W-:Y:S01]  /*b630*/  MOV R138, R24 ;  /* 0x00000018008a7202 */ /* 0x000fe20000000f00 */
[C---:B------:R-:W-:Y:S02]  /*b640*/  FMUL.FTZ R10, R0.reuse, R142 ;  /* 0x0000008e000a7220 */ /* 0x040fe40000410000 */
[C---:B------:R-:W-:Y:S02]  /*b650*/  FMUL.FTZ R11, R0.reuse, R143 ;  /* 0x0000008f000b7220 */ /* 0x040fe40000410000 */
[----:B------:R-:W-:Y:S01]  /*b660*/  LDSM.16.MT88.4 R140, [R220+0x3100] ;  /* 0x00310000dc8c783b */ /* 0x000fe20000004200 */
[C---:B---3--:R-:W-:Y:S05]  /*b670*/  HMMA.16816.F32 R4, R184.reuse, R12, R4 ;  /* 0x0000000cb804723c */ /* 0x048fea0000001804 */
[C---:B------:R-:W-:Y:S02]  /*b680*/  FMUL.FTZ R18, R0.reuse, R150 ;  /* 0x0000009600127220 */ /* 0x040fe40000410000 */
[----:B------:R-:W-:Y:S01]  /*b690*/  IMAD.MOV.U32 R150, RZ, RZ, R136 ;  /* 0x000000ffff967224 */ /* 0x000fe200078e0088 */
[C---:B------:R-:W-:Y:S04]  /*b6a0*/  HMMA.16816.F32 R8, R184.reuse, R14, R8 ;  /* 0x0000000eb808723c */ /* 0x040fe80000001808 */
[C---:B------:R-:W-:Y:S02]  /*b6b0*/  FMUL.FTZ R12, R3.reuse, R144 ;  /* 0x00000090030c7220 */ /* 0x040fe40000410000 */
[C---:B------:R-:W-:Y:S01]  /*b6c0*/  FMUL.FTZ R13, R3.reuse, R145 ;  /* 0x00000091030d7220 */ /* 0x040fe20000410000 */
[----:B------:R-:W-:Y:S01]  /*b6d0*/  MOV R145, R32 ;  /* 0x0000002000917202 */ /* 0x000fe20000000f00 */
[C---:B------:R-:W-:Y:S04]  /*b6e0*/  FMUL.FTZ R14, R0.reuse, R146 ;  /* 0x00000092000e7220 */ /* 0x040fe80000410000 */
[C---:B------:R-:W-:Y:S01]  /*b6f0*/  FMUL.FTZ R15, R0.reuse, R147 ;  /* 0x00000093000f7220 */ /* 0x040fe20000410000 */
[----:B------:R-:W-:Y:S01]  /*b700*/  MOV R147, R34 ;  /* 0x0000002200937202 */ /* 0x000fe20000000f00 */
[----:B------:R-:W-:Y:S02]  /*b710*/  IMAD.MOV.U32 R146, RZ, RZ, R33 ;  /* 0x000000ffff927224 */ /* 0x000fe400078e0021 */
[----:B------:R-:W-:Y:S02]  /*b720*/  IMAD.MOV.U32 R144, RZ, RZ, R40 ;  /* 0x000000ffff907224 */ /* 0x000fe400078e0028 */
[C---:B------:R-:W-:Y:S01]  /*b730*/  FMUL.FTZ R19, R0.reuse, R151 ;  /* 0x0000009700137220 */ /* 0x040fe20000410000 */
[C---:B------:R-:W-:Y:S03]  /*b740*/  HMMA.16816.F32 R12, R184.reuse, R20, R12 ;  /* 0x00000014b80c723c */ /* 0x040fe6000000180c */
[----:B------:R-:W-:Y:S01]  /*b750*/  MOV R151, R137 ;  /* 0x0000008900977202 */ /* 0x000fe20000000f00 */
[C---:B------:R-:W-:Y:S02]  /*b760*/  FMUL.FTZ R24, R3.reuse, R156 ;  /* 0x0000009c03187220 */ /* 0x040fe40000410000 */
[----:B------:R-:W-:Y:S02]  /*b770*/  IMAD.MOV.U32 R156, RZ, RZ, R25 ;  /* 0x000000ffff9c7224 */ /* 0x000fe400078e0019 */
[C---:B------:R-:W-:Y:S04]  /*b780*/  HMMA.16816.F32 R16, R184.reuse, R22, R16 ;  /* 0x00000016b810723c */ /* 0x040fe80000001810 */
[C---:B------:R-:W-:Y:S02]  /*b790*/  FMUL.FTZ R20, R3.reuse, R152 ;  /* 0x0000009803147220 */ /* 0x040fe40000410000 */
[C---:B------:R-:W-:Y:S02]  /*b7a0*/  FMUL.FTZ R21, R3.reuse, R153 ;  /* 0x0000009903157220 */ /* 0x040fe40000410000 */
[C---:B------:R-:W-:Y:S04]  /*b7b0*/  FMUL.FTZ R22, R0.reuse, R154 ;  /* 0x0000009a00167220 */ /* 0x040fe80000410000 */
[C---:B------:R-:W-:Y:S02]  /*b7c0*/  FMUL.FTZ R23, R0.reuse, R155 ;  /* 0x0000009b00177220 */ /* 0x040fe40000410000 */
[----:B------:R-:W-:Y:S01]  /*b7d0*/  LDSM.16.MT88.4 R152, [R220+0x900] ;  /* 0x00090000dc98783b */ /* 0x000fe20000004200 */
[C---:B------:R-:W-:Y:S02]  /*b7e0*/  FMUL.FTZ R25, R3.reuse, R157 ;  /* 0x0000009d03197220 */ /* 0x040fe40000410000 */
[----:B------:R-:W-:Y:S02]  /*b7f0*/  IMAD.MOV.U32 R157, RZ, RZ, R26 ;  /* 0x000000ffff9d7224 */ /* 0x000fe400078e001a */
[C---:B-1----:R-:W-:Y:S03]  /*b800*/  HMMA.16816.F32 R20, R184.reuse, R28, R20 ;  /* 0x0000001cb814723c */ /* 0x042fe60000001814 */
[C---:B------:R-:W-:Y:S01]  /*b810*/  FMUL.FTZ R26, R0.reuse, R158 ;  /* 0x0000009e001a7220 */ /* 0x040fe20000410000 */
[----:B------:R-:W-:Y:S01]  /*b820*/  MOV R158, R27 ;  /* 0x0000001b009e7202 */ /* 0x000fe20000000f00 */
[C---:B------:R-:W-:Y:S02]  /*b830*/  FMUL.FTZ R27, R0.reuse, R159 ;  /* 0x0000009f001b7220 */ /* 0x040fe40000410000 */
[----:B------:R-:W-:Y:S02]  /*b840*/  IMAD.MOV.U32 R159, RZ, RZ, R138 ;  /* 0x000000ffff9f7224 */ /* 0x000fe400078e008a */
[----:B------:R-:W1:Y:S03]  /*b850*/  LDSM.16.MT88.4 R136, [R218+0x3100] ;  /* 0x00310000da88783b */ /* 0x000e660000004200 */
[C---:B------:R-:W-:Y:S03]  /*b860*/  HMMA.16816.F32 R24, R184.reuse, R30, R24 ;  /* 0x0000001eb818723c */ /* 0x040fe60000001818 */
[C---:B------:R-:W-:Y:S02]  /*b870*/  FMUL.FTZ R28, R3.reuse, R160 ;  /* 0x000000a0031c7220 */ /* 0x040fe40000410000 */
[C---:B------:R-:W-:Y:S01]  /*b880*/  FMUL.FTZ R29, R3.reuse, R161 ;  /* 0x000000a1031d7220 */ /* 0x040fe20000410000 */
[----:B------:R-:W-:Y:S01]  /*b890*/  MOV R161, R146 ;  /* 0x0000009200a17202 */ /* 0x000fe20000000f00 */
[C---:B------:R-:W-:Y:S02]  /*b8a0*/  FMUL.FTZ R30, R0.reuse, R162 ;  /* 0x000000a2001e7220 */ /* 0x040fe40000410000 */
[C---:B------:R-:W-:Y:S03]  /*b8b0*/  FMUL.FTZ R31, R0.reuse, R163 ;  /* 0x000000a3001f7220 */ /* 0x040fe60000410000 */
[----:B------:R-:W-:Y:S02]  /*b8c0*/  IMAD.MOV.U32 R160, RZ, RZ, R145 ;  /* 0x000000ffffa07224 */ /* 0x000fe400078e0091 */
[C---:B------:R-:W-:Y:S02]  /*b8d0*/  FMUL.FTZ R32, R3.reuse, R164 ;  /* 0x000000a403207220 */ /* 0x040fe40000410000 */
[C---:B------:R-:W-:Y:S03]  /*b8e0*/  HMMA.16816.F32 R28, R184.reuse, R36, R28 ;  /* 0x00000024b81c723c */ /* 0x040fe6000000181c */
[C---:B------:R-:W-:Y:S01]  /*b8f0*/  FMUL.FTZ R33, R3.reuse, R165 ;  /* 0x000000a503217220 */ /* 0x040fe20000410000 */
[----:B------:R-:W-:Y:S01]  /*b900*/  MOV R165, R43 ;  /* 0x0000002b00a57202 */ /* 0x000fe20000000f00 */
[C---:B------:R-:W-:Y:S02]  /*b910*/  FMUL.FTZ R34, R0.reuse, R166 ;  /* 0x000000a600227220 */ /* 0x040fe40000410000 */
[C---:B------:R-:W-:Y:S01]  /*b920*/  FMUL.FTZ R35, R0.reuse, R167 ;  /* 0x000000a700237220 */ /* 0x040fe20000410000 */
[----:B------:R-:W-:Y:S01]  /*b930*/  MOV R167, R149 ;  /* 0x0000009500a77202 */ /* 0x000fe20000000f00 */
[----:B------:R-:W-:Y:S03]  /*b940*/  IMAD.MOV.U32 R166, RZ, RZ, R148 ;  /* 0x000000ffffa67224 */ /* 0x000fe600078e0094 */
[C---:B------:R-:W-:Y:S02]  /*b950*/  FMUL.FTZ R36, R3.reuse, R168 ;  /* 0x000000a803247220 */ /* 0x040fe40000410000 */
[C---:B------:R-:W-:Y:S03]  /*b960*/  HMMA.16816.F32 R32, R184.reuse, R38, R32 ;  /* 0x00000026b820723c */ /* 0x040fe60000001820 */
[C---:B------:R-:W-:Y:S02]  /*b970*/  FMUL.FTZ R37, R3.reuse, R169 ;  /* 0x000000a903257220 */ /* 0x040fe40000410000 */
[C---:B------:R-:W-:Y:S02]  /*b980*/  FMUL.FTZ R40, R3.reuse, R172 ;  /* 0x000000ac03287220 */ /* 0x040fe40000410000 */
[C---:B------:R-:W-:Y:S02]  /*b990*/  FMUL.FTZ R38, R0.reuse, R170 ;  /* 0x000000aa00267220 */ /* 0x040fe40000410000 */
[C---:B------:R-:W-:Y:S03]  /*b9a0*/  FMUL.FTZ R39, R0.reuse, R171 ;  /* 0x000000ab00277220 */ /* 0x040fe60000410000 */
[----:B------:R-:W-:Y:S02]  /*b9b0*/  IMAD.MOV.U32 R172, RZ, RZ, R150 ;  /* 0x000000ffffac7224 */ /* 0x000fe400078e0096 */
[C---:B------:R-:W-:Y:S01]  /*b9c0*/  FMUL.FTZ R42, R0.reuse, R174 ;  /* 0x000000ae002a7220 */ /* 0x040fe20000410000 */
[----:B------:R-:W-:Y:S01]  /*b9d0*/  MOV R174, R151 ;  /* 0x0000009700ae7202 */ /* 0x000fe20000000f00 */
[C---:B------:R-:W-:Y:S01]  /*b9e0*/  HMMA.16816.F32 R36, R184.reuse, R44, R36 ;  /* 0x0000002cb824723c */ /* 0x040fe20000001824 */
[----:B------:R-:W-:Y:S02]  /*b9f0*/  LDSM.16.MT88.4 R148, [R218+0x900] ;  /* 0x00090000da94783b */ /* 0x000fe40000004200 */
[----:B------:R-:W-:Y:S02]  /*ba00*/  FMUL.FTZ R43, R0, R175 ;  /* 0x000000af002b7220 */ /* 0x000fe40000410000 */
[----:B------:R-:W-:Y:S02]  /*ba10*/  IMAD.MOV.U32 R175, RZ, RZ, R147 ;  /* 0x000000ffffaf7224 */ /* 0x000fe400078e0093 */
[C---:B------:R-:W-:Y:S02]  /*ba20*/  FMUL.FTZ R45, R3.reuse, R177 ;  /* 0x000000b1032d7220 */ /* 0x040fe40000410000 */
[----:B------:R-:W-:Y:S01]  /*ba30*/  IMAD.MOV.U32 R177, RZ, RZ, R2 ;  /* 0x000000ffffb17224 */ /* 0x000fe200078e0002 */
[C---:B------:R-:W-:Y:S03]  /*ba40*/  HMMA.16816.F32 R40, R184.reuse, R46, R40 ;  /* 0x0000002eb828723c */ /* 0x040fe60000001828 */
[----:B------:R-:W-:Y:S02]  /*ba50*/  FFMA.FTZ R2, R190, c[0x0][0x2d0], -R188 ;  /* 0x0000b400be027a23 */ /* 0x000fe400000108bc */
[C---:B------:R-:W-:Y:S01]  /*ba60*/  FMUL.FTZ R44, R3.reuse, R176 ;  /* 0x000000b0032c7220 */ /* 0x040fe20000410000 */
[----:B------:R-:W-:Y:S01]  /*ba70*/  MOV R176, R144 ;  /* 0x0000009000b07202 */ /* 0x000fe20000000f00 */
[----:B------:R2:W-:Y:S01]  /*ba80*/  MUFU.EX2 R170, R2 ;  /* 0x0000000200aa7308 */ /* 0x0005e20000000800 */
[----:B------:R-:W3:Y:S01]  /*ba90*/  LDSM.16.MT88.4 R144, [R219+0x3100] ;  /* 0x00310000db90783b */ /* 0x000ee20000004200 */
[C---:B------:R-:W-:Y:S03]  /*baa0*/  FMUL.FTZ R46, R0.reuse, R178 ;  /* 0x000000b2002e7220 */ /* 0x040fe60000410000 */
[C---:B------:R-:W-:Y:S01]  /*bab0*/  FMUL.FTZ R47, R0.reuse, R179 ;  /* 0x000000b3002f7220 */ /* 0x040fe20000410000 */
[----:B------:R-:W-:Y:S01]  /*bac0*/  MOV R178, R134 ;  /* 0x0000008600b27202 */ /* 0x000fe20000000f00 */
[C---:B------:R-:W-:Y:S02]  /*bad0*/  FMUL.FTZ R54, R0.reuse, R54 ;  /* 0x0000003600367220 */ /* 0x040fe40000410000 */
[C---:B------:R-:W-:Y:S02]  /*bae0*/  FMUL.FTZ R55, R0.reuse, R55 ;  /* 0x0000003700377220 */ /* 0x040fe40000410000 */
[C---:B------:R-:W-:Y:S01]  /*baf0*/  FMUL.FTZ R58, R0.reuse, R58 ;  /* 0x0000003a003a7220 */ /* 0x040fe20000410000 */
[C---:B-1----:R-:W-:Y:S03]  /*bb00*/  HMMA.16816.F32 R44, R184.reuse, R136, R44 ;  /* 0x00000088b82c723c */ /* 0x042fe6000000182c */
[----:B------:R-:W-:Y:S02]  /*bb10*/  IMAD.MOV.U32 R179, RZ, RZ, R48 ;  /* 0x000000ffffb37224 */ /* 0x000fe400078e0030 */
[C---:B------:R-:W-:Y:S01]  /*bb20*/  FMUL.FTZ R48, R3.reuse, R180 ;  /* 0x000000b403307220 */ /* 0x040fe20000410000 */
[----:B------:R-:W-:Y:S01]  /*bb30*/  MOV R180, R49 ;  /* 0x0000003100b47202 */ /* 0x000fe20000000f00 */
[----:B------:R-:W-:Y:S02]  /*bb40*/  FMUL.FTZ R49, R3, R181 ;  /* 0x000000b503317220 */ /* 0x000fe40000410000 */
[----:B------:R-:W-:Y:S03]  /*bb50*/  IMAD.MOV.U32 R181, RZ, RZ, R50 ;  /* 0x000000ffffb57224 */ /* 0x000fe600078e0032 */
[----:B--2---:R-:W-:Y:S02]  /*bb60*/  FFMA.FTZ R2, R191, c[0x0][0x2d0], -R188 ;  /* 0x0000b400bf027a23 */ /* 0x004fe400000108bc */
[C---:B------:R-:W-:Y:S01]  /*bb70*/  FMUL.FTZ R50, R0.reuse, R182 ;  /* 0x000000b600327220 */ /* 0x040fe20000410000 */
[----:B------:R-:W-:Y:S01]  /*bb80*/  MOV R182, R51 ;  /* 0x0000003300b67202 */ /* 0x000fe20000000f00 */
[----:B------:R1:W2:Y:S01]  /*bb90*/  MUFU.EX2 R168, R2 ;  /* 0x0000000200a87308 */ /* 0x0002a20000000800 */
[C---:B------:R-:W-:Y:S02]  /*bba0*/  FMUL.FTZ R51, R0.reuse, R183 ;  /* 0x000000b700337220 */ /* 0x040fe40000410000 */
[C---:B------:R-:W-:Y:S02]  /*bbb0*/  FMUL.FTZ R59, R0.reuse, R59 ;  /* 0x0000003b003b7220 */ /* 0x040fe40000410000 */
[C---:B------:R-:W-:Y:S02]  /*bbc0*/  FMUL.FTZ R62, R0.reuse, R62 ;  /* 0x0000003e003e7220 */ /* 0x040fe40000410000 */
[C---:B------:R-:W-:Y:S01]  /*bbd0*/  FMUL.FTZ R63, R0.reuse, R63 ;  /* 0x0000003f003f7220 */ /* 0x040fe20000410000 */
[C---:B------:R-:W-:Y:S01]  /*bbe0*/  HMMA.16816.F32 R48, R184.reuse, R138, R48 ;  /* 0x0000008ab830723c */ /* 0x040fe20000001830 */
[----:B------:R-:W4:Y:S02]  /*bbf0*/  LDSM.16.MT88.4 R136, [R217+0x6100] ;  /* 0x00610000d988783b */ /* 0x000f240000004200 */
[C---:B------:R-:W-:Y:S02]  /*bc00*/  FMUL.FTZ R66, R0.reuse, R66 ;  /* 0x0000004200427220 */ /* 0x040fe40000410000 */
[C---:B------:R-:W-:Y:S02]  /*bc10*/  FMUL.FTZ R67, R0.reuse, R67 ;  /* 0x0000004300437220 */ /* 0x040fe40000410000 */
[C---:B------:R-:W-:Y:S01]  /*bc20*/  FMUL.FTZ R70, R0.reuse, R70 ;  /* 0x0000004600467220 */ /* 0x040fe20000410000 */
[C---:B------:R-:W-:Y:S04]  /*bc30*/  HMMA.16816.F32 R52, R184.reuse, R140, R52 ;  /* 0x0000008cb834723c */ /* 0x040fe80000001834 */
[C---:B------:R-:W-:Y:S02]  /*bc40*/  FMUL.FTZ R71, R0.reuse, R71 ;  /* 0x0000004700477220 */ /* 0x040fe40000410000 */
[----:B------:R-:W-:Y:S02]  /*bc50*/  FMUL.FTZ R74, R0, R74 ;  /* 0x0000004a004a7220 */ /* 0x000fe40000410000 */
[C---:B------:R-:W-:Y:S01]  /*bc60*/  HMMA.16816.F32 R56, R184.reuse, R142, R56 ;  /* 0x0000008eb838723c */ /* 0x040fe20000001838 */
[----:B------:R-:W2:Y:S03]  /*bc70*/  LDSM.16.MT88.4 R140, [R218+0x6100] ;  /* 0x00610000da8c783b */ /* 0x000ea60000004200 */
[----:B-1----:R-:W-:Y:S01]  /*bc80*/  FFMA.FTZ R2, R192, c[0x0][0x2d0], -R189 ;  /* 0x0000b400c0027a23 */ /* 0x002fe200000108bd */
[----:B------:R-:W-:Y:S01]  /*bc90*/  MOV R192, R175 ;  /* 0x000000af00c07202 */ /* 0x000fe20000000f00 */
[----:B------:R-:W-:Y:S02]  /*bca0*/  IMAD.MOV.U32 R175, RZ, RZ, R173 ;  /* 0x000000ffffaf7224 */ /* 0x000fe400078e00ad */
[C---:B---3--:R-:W-:Y:S01]  /*bcb0*/  HMMA.16816.F32 R60, R184.reuse, R144, R60 ;  /* 0x00000090b83c723c */ /* 0x048fe2000000183c */
[----:B------:R1:W-:Y:S03]  /*bcc0*/  MUFU.EX2 R169, R2 ;  /* 0x0000000200a97308 */ /* 0x0003e60000000800 */
[----:B------:R-:W-:Y:S02]  /*bcd0*/  IMAD.MOV.U32 R173, RZ, RZ, R156 ;  /* 0x000000ffffad7224 */ /* 0x000fe400078e009c */
[C---:B------:R-:W-:Y:S02]  /*bce0*/  FMUL.FTZ R75, R0.reuse, R75 ;  /* 0x0000004b004b7220 */ /* 0x040fe40000410000 */
[C---:B------:R-:W-:Y:S01]  /*bcf0*/  HMMA.16816.F32 R64, R184.reuse, R146, R64 ;  /* 0x00000092b840723c */ /* 0x040fe20000001840 */
[----:B------:R-:W3:Y:S03]  /*bd00*/  LDSM.16.MT88.4 R144, [R220+0x6100] ;  /* 0x00610000dc90783b */ /* 0x000ee60000004200 */
        /* <DEDUP_REMOVED lines=9> */
[--C-:B-1----:R-:W-:Y:S02]  /*bda0*/  FFMA.FTZ R2, R193, c[0x0][0x2d0], -R189.reuse ;  /* 0x0000b400c1027a23 */ /* 0x102fe400000108bd */
[C---:B------:R-:W-:Y:S02]  /*bdb0*/  FMUL.FTZ R90, R0.reuse, R90 ;  /* 0x0000005a005a7220 */ /* 0x040fe40000410000 */
[C---:B--2---:R-:W-:Y:S01]  /*bdc0*/  HMMA.16816.F32 R76, R184.reuse, R140, R76 ;  /* 0x0000008cb84c723c */ /* 0x044fe2000000184c */
[----:B------:R1:W2:Y:S03]  /*bdd0*/  MUFU.EX2 R171, R2 ;  /* 0x0000000200ab7308 */ /* 0x0002a60000000800 */
        /* <DEDUP_REMOVED lines=8> */
[----:B------:R-:W-:Y:S02]  /*be60*/  FMUL.FTZ R102, R0, R102 ;  /* 0x0000006600667220 */ /* 0x000fe40000410000 */
[C---:B------:R-:W-:Y:S01]  /*be70*/  HMMA.16816.F32 R88, R184.reuse, R146, R88 ;  /* 0x00000092b858723c */ /* 0x040fe20000001858 */
[----:B------:R-:W3:Y:S03]  /*be80*/  LDSM.16.MT88.4 R144, [R218+0x9100] ;  /* 0x00910000da90783b */ /* 0x000ee60000004200 */
[--C-:B-1----:R-:W-:Y:S01]  /*be90*/  FFMA.FTZ R2, R194, c[0x0][0x2d0], -R188.reuse ;  /* 0x0000b400c2027a23 */ /* 0x102fe200000108bc */
[----:B------:R-:W-:Y:S01]  /*bea0*/  MOV R194, R179 ;  /* 0x000000b300c27202 */ /* 0x000fe20000000f00 */
[C---:B------:R-:W-:Y:S01]  /*beb0*/  FMUL.FTZ R103, R0.reuse, R103 ;  /* 0x0000006700677220 */ /* 0x040fe20000410000 */
[----:B------:R-:W-:Y:S01]  /*bec0*/  MOV R179, R252 ;  /* 0x000000fc00b37202 */ /* 0x000fe20000000f00 */
[----:B------:R1:W-:Y:S01]  /*bed0*/  MUFU.EX2 R162, R2 ;  /* 0x0000000200a27308 */ /* 0x0003e20000000800 */
        /* <DEDUP_REMOVED lines=8> */
[C---:B--2---:R-:W-:Y:S04]  /*bf60*/  HMMA.16816.F32 R100, R184.reuse, R140, R100 ;  /* 0x0000008cb864723c */ /* 0x044fe80000001864 */
[C---:B------:R-:W-:Y:S02]  /*bf70*/  FMUL.FTZ R112, R3.reuse, R112 ;  /* 0x0000007003707220 */ /* 0x040fe40000410000 */
[----:B------:R-:W-:Y:S02]  /*bf80*/  FMUL.FTZ R113, R3, R113 ;  /* 0x0000007103717220 */ /* 0x000fe40000410000 */
[C---:B------:R-:W-:Y:S01]  /*bf90*/  HMMA.16816.F32 R104, R184.reuse, R142, R104 ;  /* 0x0000008eb868723c */ /* 0x040fe20000001868 */
[----:B------:R-:W2:Y:S03]  /*bfa0*/  LDSM.16.MT88.4 R140, [R219+0x9100] ;  /* 0x00910000db8c783b */ /* 0x000ea60000004200 */
[----:B-1----:R-:W-:Y:S01]  /*bfb0*/  FFMA.FTZ R2, R195, c[0x0][0x2d0], -R188 ;  /* 0x0000b400c3027a23 */ /* 0x002fe200000108bc */
[----:B------:R-:W-:Y:S01]  /*bfc0*/  MOV R195, R181 ;  /* 0x000000b500c37202 */ /* 0x000fe20000000f00 */
[C---:B------:R-:W-:Y:S02]  /*bfd0*/  FMUL.FTZ R114, R0.reuse, R114 ;  /* 0x0000007200727220 */ /* 0x040fe40000410000 */
[C---:B---3--:R-:W-:Y:S01]  /*bfe0*/  HMMA.16816.F32 R108, R184.reuse, R144, R108 ;  /* 0x00000090b86c723c */ /* 0x048fe2000000186c */
[----:B------:R1:W3:Y:S03]  /*bff0*/  MUFU.EX2 R134, R2 ;  /* 0x0000000200867308 */ /* 0x0002e60000000800 */
[C---:B------:R-:W-:Y:S02]  /*c000*/  FMUL.FTZ R115, R0.reuse, R115 ;  /* 0x0000007300737220 */ /* 0x040fe40000410000 */
[C---:B------:R-:W-:Y:S02]  /*c010*/  FMUL.FTZ R116, R3.reuse, R116 ;  /* 0x0000007403747220 */ /* 0x040fe40000410000 */
[C---:B------:R-:W-:Y:S03]  /*c020*/  FMUL.FTZ R117, R3.reuse, R117 ;  /* 0x0000007503757220 */ /* 0x040fe60000410000 */
[C---:B------:R-:W-:Y:S01]  /*c030*/  HMMA.16816.F32 R112, R184.reuse, R146, R112 ;  /* 0x00000092b870723c */ /* 0x040fe20000001870 */
[----:B------:R-:W2:Y:S02]  /*c040*/  LDSM.16.MT88.4 R144, [R217+0x900] ;  /* 0x00090000d990783b */ /* 0x000ea40000004200 */
[C---:B------:R-:W-:Y:S02]  /*c050*/  FMUL.FTZ R118, R0.reuse, R118 ;  /* 0x0000007600767220 */ /* 0x040fe40000410000 */
[----:B------:R-:W-:Y:S02]  /*c060*/  FMUL.FTZ R119, R0, R119 ;  /* 0x0000007700777220 */ /* 0x000fe40000410000 */
[C---:B------:R-:W-:Y:S02]  /*c070*/  FMUL.FTZ R120, R3.reuse, R120 ;  /* 0x0000007803787220 */ /* 0x040fe40000410000 */
[C---:B------:R-:W-:Y:S03]  /*c080*/  FMUL.FTZ R121, R3.reuse, R121 ;  /* 0x0000007903797220 */ /* 0x040fe60000410000 */
[C---:B----4-:R-:W-:Y:S03]  /*c090*/  HMMA.16816.F32 R116, R184.reuse, R136, R116 ;  /* 0x00000088b874723c */ /* 0x050fe60000001874 */
[--C-:B-1----:R-:W-:Y:S01]  /*c0a0*/  FFMA.FTZ R2, R196, c[0x0][0x2d0], -R189.reuse ;  /* 0x0000b400c4027a23 */ /* 0x102fe200000108bd */
[----:B------:R-:W-:Y:S01]  /*c0b0*/  MOV R196, R210 ;  /* 0x000000d200c47202 */ /* 0x000fe20000000f00 */
[C---:B------:R-:W-:Y:S02]  /*c0c0*/  FMUL.FTZ R122, R0.reuse, R122 ;  /* 0x0000007a007a7220 */ /* 0x040fe40000410000 */
[----:B------:R1:W-:Y:S01]  /*c0d0*/  MUFU.EX2 R163, R2 ;  /* 0x0000000200a37308 */ /* 0x0003e20000000800 */
[----:B------:R-:W-:Y:S01]  /*c0e0*/  FMUL.FTZ R123, R0, R123 ;  /* 0x0000007b007b7220 */ /* 0x000fe20000410000 */
[----:B------:R-:W-:Y:S03]  /*c0f0*/  F2FP.PACK_AB R136, R168, R170 ;  /* 0x000000aaa888723e */ /* 0x000fe600000000ff */
[----:B------:R-:W-:Y:S01]  /*c100*/  FMUL.FTZ R124, R3, R124 ;  /* 0x0000007c037c7220 */ /* 0x000fe20000410000 */
[----:B------:R-:W-:Y:S01]  /*c110*/  F2FP.PACK_AB R137, R171, R169 ;  /* 0x000000a9ab89723e */ /* 0x000fe200000000ff */
[C---:B------:R-:W-:Y:S01]  /*c120*/  FMUL.FTZ R125, R3.reuse, R125 ;  /* 0x0000007d037d7220 */ /* 0x040fe20000410000 */
[C---:B------:R-:W-:Y:S03]  /*c130*/  HMMA.16816.F32 R120, R184.reuse, R138, R120 ;  /* 0x0000008ab878723c */ /* 0x040fe60000001878 */
[C---:B------:R-:W-:Y:S02]  /*c140*/  FMUL.FTZ R126, R0.reuse, R126 ;  /* 0x0000007e007e7220 */ /* 0x040fe40000410000 */
[----:B------:R-:W-:Y:S02]  /*c150*/  FMUL.FTZ R127, R0, R127 ;  /* 0x0000007f007f7220 */ /* 0x000fe40000410000 */
[C---:B------:R-:W-:Y:S01]  /*c160*/  FMUL.FTZ R128, R3.reuse, R128 ;  /* 0x0000008003807220 */ /* 0x040fe20000410000 */
[----:B---3--:R-:W-:Y:S01]  /*c170*/  F2FP.PACK_AB R138, R134, R162 ;  /* 0x000000a2868a723e */ /* 0x008fe200000000ff */
[----:B------:R-:W-:Y:S03]  /*c180*/  FMUL.FTZ R129, R3, R129 ;  /* 0x0000008103817220 */ /* 0x000fe60000410000 */
[C---:B--2---:R-:W-:Y:S03]  /*c190*/  HMMA.16816.F32 R124, R184.reuse, R140, R124 ;  /* 0x0000008cb87c723c */ /* 0x044fe6000000187c */
[C---:B------:R-:W-:Y:S02]  /*c1a0*/  FMUL.FTZ R130, R0.reuse, R130 ;  /* 0x0000008200827220 */ /* 0x040fe40000410000 */
[----:B-1----:R-:W-:Y:S01]  /*c1b0*/  FFMA.FTZ R2, R197, c[0x0][0x2d0], -R189 ;  /* 0x0000b400c5027a23 */ /* 0x002fe200000108bd */
[----:B------:R-:W-:Y:S01]  /*c1c0*/  MOV R197, R177 ;  /* 0x000000b100c57202 */ /* 0x000fe20000000f00 */
[----:B------:R-:W-:Y:S02]  /*c1d0*/  FMUL.FTZ R131, R0, R131 ;  /* 0x0000008300837220 */ /* 0x000fe40000410000 */
[----:B------:R1:W2:Y:S03]  /*c1e0*/  MUFU.EX2 R164, R2 ;  /* 0x0000000200a47308 */ /* 0x0002a60000000800 */
[----:B------:R-:W-:Y:S02]  /*c1f0*/  IMAD.MOV.U32 R177, RZ, RZ, R158 ;  /* 0x000000ffffb17224 */ /* 0x000fe400078e009e */
[----:B------:R-:W-:Y:S01]  /*c200*/  HMMA.16816.F32 R128, R184, R142, R128 ;  /* 0x0000008eb880723c */ /* 0x000fe20000001880 */
[----:B------:R-:W3:Y:S02]  /*c210*/  LDSM.16.MT88.4 R140, [R219+0x900] ;  /* 0x00090000db8c783b */ /* 0x000ee40000004200 */
[----:B------:R-:W-:Y:S01]  /*c220*/  IMAD.MOV.U32 R193, RZ, RZ, R178 ;  /* 0x000000ffffc17224 */ /* 0x000fe200078e00b2 */
[----:B------:R-:W-:Y:S01]  /*c230*/  MOV R178, R157 ;  /* 0x0000009d00b27202 */ /* 0x000fe20000000f00 */
[----:B------:R-:W-:Y:S01]  /*c240*/  IMAD.MOV.U32 R191, RZ, RZ, R176 ;  /* 0x000000ffffbf7224 */ /* 0x000fe200078e00b0 */
[----:B------:R-:W-:Y:S01]  /*c250*/  MOV R176, R159 ;  /* 0x0000009f00b07202 */ /* 0x000fe20000000f00 */
[----:B------:R-:W-:Y:S02]  /*c260*/  IMAD.MOV.U32 R185, RZ, RZ, R180 ;  /* 0x000000ffffb97224 */ /* 0x000fe400078e00b4 */
[----:B------:R-:W-:Y:S01]  /*c270*/  IMAD.MOV.U32 R184, RZ, RZ, R182 ;  /* 0x000000ffffb87224 */ /* 0x000fe200078e00b6 */
[----:B------:R-:W-:Y:S02]  /*c280*/  LDSM.16.MT88.4 R156, [R218+0x3900] ;  /* 0x00390000da9c783b */ /* 0x000fe40000004200 */
[----:B------:R-:W-:Y:S02]  /*c290*/  IMAD.MOV.U32 R190, RZ, RZ, R215 ;  /* 0x000000ffffbe7224 */ /* 0x000fe400078e00d7 */
[--C-:B-1----:R-:W-:Y:S01]  /*c2a0*/  FFMA.FTZ R2, R198, c[0x0][0x2d0], -R188.reuse ;  /* 0x0000b400c6027a23 */ /* 0x102fe200000108bc */
[----:B--2---:R-:W-:Y:S01]  /*c2b0*/  F2FP.PACK_AB R139, R164, R163 ;  /* 0x000000a3a48b723e */ /* 0x004fe200000000ff */
[----:B------:R-:W-:Y:S02]  /*c2c0*/  IMAD.MOV.U32 R198, RZ, RZ, R209 ;  /* 0x000000ffffc67224 */ /* 0x000fe400078e00d1 */
[----:B------:R1:W-:Y:S04]  /*c2d0*/  MUFU.EX2 R180, R2 ;  /* 0x0000000200b47308 */ /* 0x0003e80000000800 */
[C---:B------:R-:W-:Y:S08]  /*c2e0*/  HMMA.16816.F32 R4, R136.reuse, R144, R4 ;  /* 0x000000908804723c */ /* 0x040ff00000001804 */
[C---:B------:R-:W-:Y:S01]  /*c2f0*/  HMMA.16816.F32 R8, R136.reuse, R146, R8 ;  /* 0x000000928808723c */ /* 0x040fe20000001808 */
[----:B------:R-:W2:Y:S07]  /*c300*/  LDSM.16.MT88.4 R144, [R217+0x3900] ;  /* 0x00390000d990783b */ /* 0x000eae0000004200 */
[C---:B------:R-:W-:Y:S04]  /*c310*/  HMMA.16816.F32 R12, R136.reuse, R148, R12 ;  /* 0x00000094880c723c */ /* 0x040fe8000000180c */
[--C-:B-1----:R-:W-:Y:S04]  /*c320*/  FFMA.FTZ R2, R199, c[0x0][0x2d0], -R188.reuse ;  /* 0x0000b400c7027a23 */ /* 0x102fe800000108bc */
[C---:B------:R-:W-:Y:S01]  /*c330*/  HMMA.16816.F32 R16, R136.reuse, R150, R16 ;  /* 0x000000968810723c */ /* 0x040fe20000001810 */
[----:B------:R1:W4:Y:S01]  /*c340*/  MUFU.EX2 R182, R2 ;  /* 0x0000000200b67308 */ /* 0x0003220000000800 */
[----:B------:R-:W4:Y:S06]  /*c350*/  LDSM.16.MT88.4 R148, [R220+0x3900] ;  /* 0x00390000dc94783b */ /* 0x000f2c0000004200 */
[C---:B------:R-:W-:Y:S08]  /*c360*/  HMMA.16816.F32 R20, R136.reuse, R152, R20 ;  /* 0x000000988814723c */ /* 0x040ff00000001814 */
[C---:B------:R-:W-:Y:S01]  /*c370*/  HMMA.16816.F32 R24, R136.reuse, R154, R24 ;  /* 0x0000009a8818723c */ /* 0x040fe20000001818 */
[----:B------:R-:W4:Y:S07]  /*c380*/  LDSM.16.MT88.4 R152, [R219+0x3900] ;  /* 0x00390000db98783b */ /* 0x000f2e0000004200 */
[C---:B---3--:R-:W-:Y:S04]  /*c390*/  HMMA.16816.F32 R28, R136.reuse, R140, R28 ;  /* 0x0000008c881c723c */ /* 0x048fe8000000181c */
[--C-:B-1----:R-:W-:Y:S04]  /*c3a0*/  FFMA.FTZ R2, R200, c[0x0][0x2d0], -R189.reuse ;  /* 0x0000b400c8027a23 */ /* 0x102fe800000108bd */
[C---:B------:R-:W-:Y:S01]  /*c3b0*/  HMMA.16816.F32 R32, R136.reuse, R142, R32 ;  /* 0x0000008e8820723c */ /* 0x040fe20000001820 */
[----:B------:R1:W-:Y:S01]  /*c3c0*/  MUFU.EX2 R181, R2 ;  /* 0x0000000200b57308 */ /* 0x0003e20000000800 */
[----:B------:R-:W3:Y:S06]  /*c3d0*/  LDSM.16.MT88.4 R140, [R217+0x6900] ;  /* 0x00690000d98c783b */ /* 0x000eec0000004200 */
[C---:B--2---:R-:W-:Y:S08]  /*c3e0*/  HMMA.16816.F32 R36, R136.reuse, R144, R36 ;  /* 0x000000908824723c */ /* 0x044ff00000001824 */
[C---:B------:R-:W-:Y:S01]  /*c3f0*/  HMMA.16816.F32 R40, R136.reuse, R146, R40 ;  /* 0x000000928828723c */ /* 0x040fe20000001828 */
[----:B------:R-:W2:Y:S07]  /*c400*/  LDSM.16.MT88.4 R144, [R218+0x6900] ;  /* 0x00690000da90783b */ /* 0x000eae0000004200 */
[C---:B------:R-:W-:Y:S04]  /*c410*/  HMMA.16816.F32 R44, R136.reuse, R156, R44 ;  /* 0x0000009c882c723c */ /* 0x040fe8000000182c */
[--C-:B-1----:R-:W-:Y:S04]  /*c420*/  FFMA.FTZ R2, R201, c[0x0][0x2d0], -R189.reuse ;  /* 0x0000b400c9027a23 */ /* 0x102fe800000108bd */
[C---:B------:R-:W-:Y:S01]  /*c430*/  HMMA.16816.F32 R48, R136.reuse, R158, R48 ;  /* 0x0000009e8830723c */ /* 0x040fe20000001830 */
[----:B------:R1:W1:Y:S01]  /*c440*/  MUFU.EX2 R183, R2 ;  /* 0x0000000200b77308 */ /* 0x0002620000000800 */
[----:B------:R-:W2:Y:S06]  /*c450*/  LDSM.16.MT88.4 R156, [R220+0x6900] ;  /* 0x00690000dc9c783b */ /* 0x000eac0000004200 */
[C---:B----4-:R-:W-:Y:S08]  /*c460*/  HMMA.16816.F32 R52, R136.reuse, R148, R52 ;  /* 0x000000948834723c */ /* 0x050ff00000001834 */
[C---:B------:R-:W-:Y:S01]  /*c470*/  HMMA.16816.F32 R56, R136.reuse, R150, R56 ;  /* 0x000000968838723c */ /* 0x040fe20000001838 */
[----:B------:R-:W4:Y:S07]  /*c480*/  LDSM.16.MT88.4 R148, [R219+0x6900] ;  /* 0x00690000db94783b */ /* 0x000f2e0000004200 */
[C---:B------:R-:W-:Y:S04]  /*c490*/  HMMA.16816.F32 R60, R136.reuse, R152, R60 ;  /* 0x00000098883c723c */ /* 0x040fe8000000183c */
[--C-:B-1----:R-:W-:Y:S04]  /*c4a0*/  FFMA.FTZ R2, R202, c[0x0][0x2d0], -R188.reuse ;  /* 0x0000b400ca027a23 */ /* 0x102fe800000108bc */
[C---:B------:R-:W-:Y:S01]  /*c4b0*/  HMMA.16816.F32 R64, R136.reuse, R154, R64 ;  /* 0x0000009a8840723c */ /* 0x040fe20000001840 */
[----:B------:R1:W-:Y:S01]  /*c4c0*/  MUFU.EX2 R187, R2 ;  /* 0x0000000200bb7308 */ /* 0x0003e20000000800 */
[----:B------:R-:W-:Y:S06]  /*c4d0*/  LDSM.16.MT88.4 R152, [R220+0x9900] ;  /* 0x00990000dc98783b */ /* 0x000fec0000004200 */
[C---:B---3--:R-:W-:Y:S08]  /*c4e0*/  HMMA.16816.F32 R68, R136.reuse, R140, R68 ;  /* 0x0000008c8844723c */ /* 0x048ff00000001844 */
[C---:B------:R-:W-:Y:S01]  /*c4f0*/  HMMA.16816.F32 R72, R136.reuse, R142, R72 ;  /* 0x0000008e8848723c */ /* 0x040fe20000001848 */
[----:B------:R-:W3:Y:S07]  /*c500*/  LDSM.16.MT88.4 R140, [R217+0x9900] ;  /* 0x00990000d98c783b */ /* 0x000eee0000004200 */
[C---:B--2---:R-:W-:Y:S04]  /*c510*/  HMMA.16816.F32 R76, R136.reuse, R144, R76 ;  /* 0x00000090884c723c */ /* 0x044fe8000000184c */
[--C-:B-1----:R-:W-:Y:S04]  /*c520*/  FFMA.FTZ R2, R203, c[0x0][0x2d0], -R188.reuse ;  /* 0x0000b400cb027a23 */ /* 0x102fe800000108bc */
[C---:B------:R-:W-:Y:S01]  /*c530*/  HMMA.16816.F32 R80, R136.reuse, R146, R80 ;  /* 0x000000928850723c */ /* 0x040fe20000001850 */
[----:B------:R1:W2:Y:S01]  /*c540*/  MUFU.EX2 R186, R2 ;  /* 0x0000000200ba7308 */ /* 0x0002a20000000800 */
[----:B------:R-:W2:Y:S06]  /*c550*/  LDSM.16.MT88.4 R144, [R218+0x9900] ;  /* 0x00990000da90783b */ /* 0x000eac0000004200 */
[C---:B------:R-:W-:Y:S08]  /*c560*/  HMMA.16816.F32 R84, R136.reuse, R156, R84 ;  /* 0x0000009c8854723c */ /* 0x040ff00000001854 */
[C---:B------:R-:W-:Y:S01]  /*c570*/  HMMA.16816.F32 R88, R136.reuse, R158, R88 ;  /* 0x0000009e8858723c */ /* 0x040fe20000001858 */
[----:B------:R-:W2:Y:S07]  /*c580*/  LDSM.16.MT88.4 R156, [R219+0x9900] ;  /* 0x00990000db9c783b */ /* 0x000eae0000004200 */
[C---:B----4-:R-:W-:Y:S04]  /*c590*/  HMMA.16816.F32 R92, R136.reuse, R148, R92 ;  /* 0x00000094885c723c */ /* 0x050fe8000000185c */
        /* <DEDUP_REMOVED lines=11> */
[----:B------:R-:W4:Y:S06]  /*c650*/  LDSM.16.MT88.4 R144, [R220+0x1100] ;  /* 0x00110000dc90783b */ /* 0x000f2c0000004200 */
[C---:B------:R-:W-:Y:S08]  /*c660*/  HMMA.16816.F32 R116, R136.reuse, R152, R116 ;  /* 0x000000988874723c */ /* 0x040ff00000001874 */
[C---:B------:R-:W-:Y:S01]  /*c670*/  HMMA.16816.F32 R120, R136.reuse, R154, R120 ;  /* 0x0000009a8878723c */ /* 0x040fe20000001878 */
[----:B------:R-:W4:Y:S07]  /*c680*/  LDSM.16.MT88.4 R152, [R219+0x1100] ;  /* 0x00110000db98783b */ /* 0x000f2e0000004200 */
[C---:B------:R-:W-:Y:S04]  /*c690*/  HMMA.16816.F32 R124, R136.reuse, R156, R124 ;  /* 0x0000009c887c723c */ /* 0x040fe8000000187c */
[--C-:B-1----:R-:W-:Y:S04]  /*c6a0*/  FFMA.FTZ R2, R206, c[0x0][0x2d0], -R188.reuse ;  /* 0x0000b400ce027a23 */ /* 0x102fe800000108bc */
[----:B------:R-:W-:Y:S01]  /*c6b0*/  HMMA.16816.F32 R128, R136, R158, R128 ;  /* 0x0000009e8880723c */ /* 0x000fe20000001880 */
[----:B------:R1:W-:Y:S01]  /*c6c0*/  MUFU.EX2 R210, R2 ;  /* 0x0000000200d27308 */ /* 0x0003e20000000800 */
[----:B------:R-:W-:Y:S05]  /*c6d0*/  LDSM.16.MT88.4 R156, [R218+0x4100] ;  /* 0x00410000da9c783b */ /* 0x000fea0000004200 */
[----:B------:R-:W-:Y:S02]  /*c6e0*/  F2FP.PACK_AB R136, R182, R180 ;  /* 0x000000b4b688723e */ /* 0x000fe400000000ff */
[----:B------:R-:W-:Y:S03]  /*c6f0*/  F2FP.PACK_AB R137, R183, R181 ;  /* 0x000000b5b789723e */ /* 0x000fe600000000ff */
[-C--:B------:R-:W-:Y:S02]  /*c700*/  F2FP.PACK_AB R138, R186, R187.reuse ;  /* 0x000000bbba8a723e */ /* 0x080fe400000000ff */
[----:B--2---:R-:W-:Y:S07]  /*c710*/  F2FP.PACK_AB R139, R215, R252 ;  /* 0x000000fcd78b723e */ /* 0x004fee00000000ff */
[C---:B---3--:R-:W-:Y:S03]  /*c720*/  HMMA.16816.F32 R4, R136.reuse, R140, R4 ;  /* 0x0000008c8804723c */ /* 0x048fe60000001804 */
[----:B-1----:R-:W-:Y:S05]  /*c730*/  FFMA.FTZ R2, R207, c[0x0][0x2d0], -R188 ;  /* 0x0000b400cf027a23 */ /* 0x002fea00000108bc */
[C---:B------:R-:W-:Y:S01]  /*c740*/  HMMA.16816.F32 R8, R136.reuse, R142, R8 ;  /* 0x0000008e8808723c */ /* 0x040fe20000001808 */
[----:B------:R1:W2:Y:S01]  /*c750*/  MUFU.EX2 R209, R2 ;  /* 0x0000000200d17308 */ /* 0x0002a20000000800 */
[----:B------:R-:W3:Y:S06]  /*c760*/  LDSM.16.MT88.4 R140, [R217+0x4100] ;  /* 0x00410000d98c783b */ /* 0x000eec0000004200 */
[C---:B------:R-:W-:Y:S08]  /*c770*/  HMMA.16816.F32 R12, R136.reuse, R148, R12 ;  /* 0x00000094880c723c */ /* 0x040ff0000000180c */
[C---:B------:R-:W-:Y:S01]  /*c780*/  HMMA.16816.F32 R16, R136.reuse, R150, R16 ;  /* 0x000000968810723c */ /* 0x040fe20000001810 */
[----:B------:R-:W2:Y:S07]  /*c790*/  LDSM.16.MT88.4 R148, [R220+0x4100] ;  /* 0x00410000dc94783b */ /* 0x000eae0000004200 */
[C---:B----4-:R-:W-:Y:S04]  /*c7a0*/  HMMA.16816.F32 R20, R136.reuse, R144, R20 ;  /* 0x000000908814723c */ /* 0x050fe80000001814 */
[--C-:B-1----:R-:W-:Y:S04]  /*c7b0*/  FFMA.FTZ R2, R208, c[0x0][0x2d0], -R189.reuse ;  /* 0x0000b400d0027a23 */ /* 0x102fe800000108bd */
[C---:B------:R-:W-:Y:S01]  /*c7c0*/  HMMA.16816.F32 R24, R136.reuse, R146, R24 ;  /* 0x000000928818723c */ /* 0x040fe20000001818 */
[----:B------:R1:W-:Y:S01]  /*c7d0*/  MUFU.EX2 R208, R2 ;  /* 0x0000000200d07308 */ /* 0x0003e20000000800 */
[----:B------:R-:W4:Y:S06]  /*c7e0*/  LDSM.16.MT88.4 R144, [R219+0x4100] ;  /* 0x00410000db90783b */ /* 0x000f2c0000004200 */
[C---:B------:R-:W-:Y:S08]  /*c7f0*/  HMMA.16816.F32 R28, R136.reuse, R152, R28 ;  /* 0x00000098881c723c */ /* 0x040ff0000000181c */
[C---:B------:R-:W-:Y:S01]  /*c800*/  HMMA.16816.F32 R32, R136.reuse, R154, R32 ;  /* 0x0000009a8820723c */ /* 0x040fe20000001820 */
[----:B------:R-:W-:Y:S07]  /*c810*/  LDSM.16.MT88.4 R152, [R218+0x7100] ;  /* 0x00710000da98783b */ /* 0x000fee0000004200 */
[C---:B---3--:R-:W-:Y:S04]  /*c820*/  HMMA.16816.F32 R36, R136.reuse, R140, R36 ;  /* 0x0000008c8824723c */ /* 0x048fe80000001824 */
[----:B-1----:R-:W-:Y:S02]  /*c830*/  FFMA.FTZ R2, R211, c[0x0][0x2d0], -R189 ;  /* 0x0000b400d3027a23 */ /* 0x002fe400000108bd */
[----:B------:R-:W-:Y:S02]  /*c840*/  IMAD.MOV.U32 R211, RZ, RZ, R186 ;  /* 0x000000ffffd37224 */ /* 0x000fe400078e00ba */
[C---:B------:R-:W-:Y:S01]  /*c850*/  HMMA.16816.F32 R40, R136.reuse, R142, R40 ;  /* 0x0000008e8828723c */ /* 0x040fe20000001828 */
[----:B------:R1:W3:Y:S01]  /*c860*/  MUFU.EX2 R207, R2 ;  /* 0x0000000200cf7308 */ /* 0x0002e20000000800 */
[----:B------:R-:W3:Y:S06]  /*c870*/  LDSM.16.MT88.4 R140, [R217+0x7100] ;  /* 0x00710000d98c783b */ /* 0x000eec0000004200 */
[C---:B------:R-:W-:Y:S08]  /*c880*/  HMMA.16816.F32 R44, R136.reuse, R156, R44 ;  /* 0x0000009c882c723c */ /* 0x040ff0000000182c */
[C---:B------:R-:W-:Y:S01]  /*c890*/  HMMA.16816.F32 R48, R136.reuse, R158, R48 ;  /* 0x0000009e8830723c */ /* 0x040fe20000001830 */
[----:B------:R-:W3:Y:S07]  /*c8a0*/  LDSM.16.MT88.4 R156, [R220+0x7100] ;  /* 0x00710000dc9c783b */ /* 0x000eee0000004200 */
[C---:B--2---:R-:W-:Y:S04]  /*c8b0*/  HMMA.16816.F32 R52, R136.reuse, R148, R52 ;  /* 0x000000948834723c */ /* 0x044fe80000001834 */
[--C-:B-1----:R-:W-:Y:S01]  /*c8c0*/  FFMA.FTZ R2, R212, c[0x0][0x2d0], -R188.reuse ;  /* 0x0000b400d4027a23 */ /* 0x102fe200000108bc */
[----:B------:R-:W-:Y:S03]  /*c8d0*/  MOV R212, R187 ;  /* 0x000000bb00d47202 */ /* 0x000fe60000000f00 */
[C---:B------:R-:W-:Y:S01]  /*c8e0*/  HMMA.16816.F32 R56, R136.reuse, R150, R56 ;  /* 0x000000968838723c */ /* 0x040fe20000001838 */
[----:B------:R1:W-:Y:S01]  /*c8f0*/  MUFU.EX2 R206, R2 ;  /* 0x0000000200ce7308 */ /* 0x0003e20000000800 */
[----:B------:R-:W2:Y:S06]  /*c900*/  LDSM.16.MT88.4 R148, [R219+0x7100] ;  /* 0x00710000db94783b */ /* 0x000eac0000004200 */
[C---:B----4-:R-:W-:Y:S08]  /*c910*/  HMMA.16816.F32 R60, R136.reuse, R144, R60 ;  /* 0x00000090883c723c */ /* 0x050ff0000000183c */
[C---:B------:R-:W-:Y:S01]  /*c920*/  HMMA.16816.F32 R64, R136.reuse, R146, R64 ;  /* 0x000000928840723c */ /* 0x040fe20000001840 */
[----:B------:R-:W-:Y:S07]  /*c930*/  LDSM.16.MT88.4 R144, [R218+0xa100] ;  /* 0x00a10000da90783b */ /* 0x000fee0000004200 */
[C---:B---3--:R-:W-:Y:S04]  /*c940*/  HMMA.16816.F32 R68, R136.reuse, R140, R68 ;  /* 0x0000008c8844723c */ /* 0x048fe80000001844 */
[--C-:B-1----:R-:W-:Y:S02]  /*c950*/  FFMA.FTZ R2, R213, c[0x0][0x2d0], -R188.reuse ;  /* 0x0000b400d5027a23 */ /* 0x102fe400000108bc */
[----:B------:R-:W-:Y:S02]  /*c960*/  IMAD.MOV.U32 R213, RZ, RZ, R183 ;  /* 0x000000ffffd57224 */ /* 0x000fe400078e00b7 */
[C---:B------:R-:W-:Y:S01]  /*c970*/  HMMA.16816.F32 R72, R136.reuse, R142, R72 ;  /* 0x0000008e8848723c */ /* 0x040fe20000001848 */
[----:B------:R1:W3:Y:S01]  /*c980*/  MUFU.EX2 R205, R2 ;  /* 0x0000000200cd7308 */ /* 0x0002e20000000800 */
[----:B------:R-:W4:Y:S06]  /*c990*/  LDSM.16.MT88.4 R140, [R217+0xa100] ;  /* 0x00a10000d98c783b */ /* 0x000f2c0000004200 */
[C---:B------:R-:W-:Y:S08]  /*c9a0*/  HMMA.16816.F32 R76, R136.reuse, R152, R76 ;  /* 0x00000098884c723c */ /* 0x040ff0000000184c */
[C---:B------:R-:W-:Y:S01]  /*c9b0*/  HMMA.16816.F32 R80, R136.reuse, R154, R80 ;  /* 0x0000009a8850723c */ /* 0x040fe20000001850 */
[----:B------:R-:W3:Y:S07]  /*c9c0*/  LDSM.16.MT88.4 R152, [R220+0xa100] ;  /* 0x00a10000dc98783b */ /* 0x000eee0000004200 */
[C---:B------:R-:W-:Y:S04]  /*c9d0*/  HMMA.16816.F32 R84, R136.reuse, R156, R84 ;  /* 0x0000009c8854723c */ /* 0x040fe80000001854 */
[--C-:B-1----:R-:W-:Y:S01]  /*c9e0*/  FFMA.FTZ R2, R214, c[0x0][0x2d0], -R189.reuse ;  /* 0x0000b400d6027a23 */ /* 0x102fe200000108bd */
[----:B------:R-:W-:Y:S03]  /*c9f0*/  MOV R214, R182 ;  /* 0x000000b600d67202 */ /* 0x000fe60000000f00 */
[C---:B------:R-:W-:Y:S01]  /*ca00*/  HMMA.16816.F32 R88, R136.reuse, R158, R88 ;  /* 0x0000009e8858723c */ /* 0x040fe20000001858 */
[----:B------:R1:W-:Y:S01]  /*ca10*/  MUFU.EX2 R204, R2 ;  /* 0x0000000200cc7308 */ /* 0x0003e20000000800 */
[----:B------:R-:W-:Y:S06]  /*ca20*/  LDSM.16.MT88.4 R156, [R218+0x1900] ;  /* 0x00190000da9c783b */ /* 0x000fec0000004200 */
[C---:B--2---:R-:W-:Y:S08]  /*ca30*/  HMMA.16816.F32 R92, R136.reuse, R148, R92 ;  /* 0x00000094885c723c */ /* 0x044ff0000000185c */
[C---:B------:R-:W-:Y:S01]  /*ca40*/  HMMA.16816.F32 R96, R136.reuse, R150, R96 ;  /* 0x000000968860723c */ /* 0x040fe20000001860 */
[----:B------:R-:W2:Y:S07]  /*ca50*/  LDSM.16.MT88.4 R148, [R219+0xa100] ;  /* 0x00a10000db94783b */ /* 0x000eae0000004200 */
[C---:B----4-:R-:W-:Y:S04]  /*ca60*/  HMMA.16816.F32 R100, R136.reuse, R140, R100 ;  /* 0x0000008c8864723c */ /* 0x050fe80000001864 */
[----:B-1----:R-:W-:Y:S04]  /*ca70*/  FFMA.FTZ R2, R198, c[0x0][0x2d0], -R189 ;  /* 0x0000b400c6027a23 */ /* 0x002fe800000108bd */
        /* <DEDUP_REMOVED lines=10> */
[----:B------:R-:W-:Y:S06]  /*cb20*/  LDSM.16.MT88.4 R152, [R218+0x4900] ;  /* 0x00490000da98783b */ /* 0x000fec0000004200 */
[C---:B--2---:R-:W-:Y:S08]  /*cb30*/  HMMA.16816.F32 R124, R136.reuse, R148, R124 ;  /* 0x00000094887c723c */ /* 0x044ff0000000187c */
[----:B------:R-:W-:Y:S01]  /*cb40*/  HMMA.16816.F32 R128, R136, R150, R128 ;  /* 0x000000968880723c */ /* 0x000fe20000001880 */
[----:B------:R-:W2:Y:S06]  /*cb50*/  LDSM.16.MT88.4 R148, [R219+0x1900] ;  /* 0x00190000db94783b */ /* 0x000eac0000004200 */
[----:B------:R-:W-:Y:S01]  /*cb60*/  F2FP.PACK_AB R136, R209, R210 ;  /* 0x000000d2d188723e */ /* 0x000fe200000000ff */
[--C-:B-1----:R-:W-:Y:S01]  /*cb70*/  FFMA.FTZ R2, R185, c[0x0][0x2d0], -R188.reuse ;  /* 0x0000b400b9027a23 */ /* 0x102fe200000108bc */
[----:B------:R-:W-:Y:S03]  /*cb80*/  F2FP.PACK_AB R137, R207, R208 ;  /* 0x000000d0cf89723e */ /* 0x000fe600000000ff */
[----:B------:R1:W3:Y:S01]  /*cb90*/  MUFU.EX2 R201, R2 ;  /* 0x0000000200c97308 */ /* 0x0002e20000000800 */
[----:B------:R-:W-:Y:S02]  /*cba0*/  F2FP.PACK_AB R138, R205, R206 ;  /* 0x000000cecd8a723e */ /* 0x000fe400000000ff */
[----:B----4-:R-:W-:Y:S02]  /*cbb0*/  F2FP.PACK_AB R139, R203, R204 ;  /* 0x000000cccb8b723e */ /* 0x010fe400000000ff */
[----:B------:R-:W-:Y:S01]  /*cbc0*/  MOV R185, R177 ;  /* 0x000000b100b97202 */ /* 0x000fe20000000f00 */
[----:B------:R-:W-:Y:S04]  /*cbd0*/  IMAD.MOV.U32 R177, RZ, RZ, R175 ;  /* 0x000000ffffb17224 */ /* 0x000fe800078e00af */
[C---:B------:R-:W-:Y:S08]  /*cbe0*/  HMMA.16816.F32 R4, R136.reuse, R140, R4 ;  /* 0x0000008c8804723c */ /* 0x040ff00000001804 */
[C---:B------:R-:W-:Y:S01]  /*cbf0*/  HMMA.16816.F32 R8, R136.reuse, R142, R8 ;  /* 0x0000008e8808723c */ /* 0x040fe20000001808 */
[----:B------:R-:W4:Y:S03]  /*cc00*/  LDSM.16.MT88.4 R140, [R217+0x4900] ;  /* 0x00490000d98c783b */ /* 0x000f260000004200 */
[--C-:B-1----:R-:W-:Y:S04]  /*cc10*/  FFMA.FTZ R2, R197, c[0x0][0x2d0], -R189.reuse ;  /* 0x0000b400c5027a23 */ /* 0x102fe800000108bd */
[C---:B------:R-:W-:Y:S01]  /*cc20*/  HMMA.16816.F32 R12, R136.reuse, R156, R12 ;  /* 0x0000009c880c723c */ /* 0x040fe2000000180c */
[----:B------:R1:W-:Y:S07]  /*cc30*/  MUFU.EX2 R200, R2 ;  /* 0x0000000200c87308 */ /* 0x0003ee0000000800 */
[C---:B------:R-:W-:Y:S01]  /*cc40*/  HMMA.16816.F32 R16, R136.reuse, R158, R16 ;  /* 0x0000009e8810723c */ /* 0x040fe20000001810 */
[----:B------:R-:W3:Y:S07]  /*cc50*/  LDSM.16.MT88.4 R156, [R220+0x4900] ;  /* 0x00490000dc9c783b */ /* 0x000eee0000004200 */
[C---:B------:R-:W-:Y:S08]  /*cc60*/  HMMA.16816.F32 R20, R136.reuse, R144, R20 ;  /* 0x000000908814723c */ /* 0x040ff00000001814 */
[C---:B------:R-:W-:Y:S01]  /*cc70*/  HMMA.16816.F32 R24, R136.reuse, R146, R24 ;  /* 0x000000928818723c */ /* 0x040fe20000001818 */
[----:B------:R-:W3:Y:S03]  /*cc80*/  LDSM.16.MT88.4 R144, [R219+0x4900] ;  /* 0x00490000db90783b */ /* 0x000ee60000004200 */
[--C-:B-1----:R-:W-:Y:S04]  /*cc90*/  FFMA.FTZ R2, R196, c[0x0][0x2d0], -R189.reuse ;  /* 0x0000b400c4027a23 */ /* 0x102fe800000108bd */
[C---:B--2---:R-:W-:Y:S01]  /*cca0*/  HMMA.16816.F32 R28, R136.reuse, R148, R28 ;  /* 0x00000094881c723c */ /* 0x044fe2000000181c */
[----:B------:R1:W2:Y:S07]  /*ccb0*/  MUFU.EX2 R199, R2 ;  /* 0x0000000200c77308 */ /* 0x0002ae0000000800 */
[C---:B------:R-:W-:Y:S01]  /*ccc0*/  HMMA.16816.F32 R32, R136.reuse, R150, R32 ;  /* 0x000000968820723c */ /* 0x040fe20000001820 */
[----:B------:R-:W-:Y:S07]  /*ccd0*/  LDSM.16.MT88.4 R148, [R218+0x7900] ;  /* 0x00790000da94783b */ /* 0x000fee0000004200 */
        /* <DEDUP_REMOVED lines=13> */
[----:B------:R1:W1:Y:S07]  /*cdb0*/  MUFU.EX2 R197, R2 ;  /* 0x0000000200c57308 */ /* 0x00026e0000000800 */
        /* <DEDUP_REMOVED lines=9> */
[----:B------:R-:W4:Y:S07]  /*ce50*/  LDSM.16.MT88.4 R148, [R220+0xa900] ;  /* 0x00a90000dc94783b */ /* 0x000f2e0000004200 */
[C---:B--2---:R-:W-:Y:S08]  /*ce60*/  HMMA.16816.F32 R84, R136.reuse, R152, R84 ;  /* 0x000000988854723c */ /* 0x044ff00000001854 */
[C---:B------:R-:W-:Y:S01]  /*ce70*/  HMMA.16816.F32 R88, R136.reuse, R154, R88 ;  /* 0x0000009a8858723c */ /* 0x040fe20000001858 */
[----:B------:R-:W2:Y:S03]  /*ce80*/  LDSM.16.MT88.4 R152, [R219+0xa900] ;  /* 0x00a90000db98783b */ /* 0x000ea60000004200 */
[--C-:B-1----:R-:W-:Y:S04]  /*ce90*/  FFMA.FTZ R2, R192, c[0x0][0x2d0], -R189.reuse ;  /* 0x0000b400c0027a23 */ /* 0x102fe800000108bd */
[C---:B---3--:R-:W-:Y:S01]  /*cea0*/  HMMA.16816.F32 R92, R136.reuse, R156, R92 ;  /* 0x0000009c885c723c */ /* 0x048fe2000000185c */
[----:B------:R1:W3:Y:S07]  /*ceb0*/  MUFU.EX2 R195, R2 ;  /* 0x0000000200c37308 */ /* 0x0002ee0000000800 */
        /* <DEDUP_REMOVED lines=12> */
[----:B------:R-:W4:Y:S03]  /*cf80*/  LDSM.16.MT88.4 R148, [R219+0x2100] ;  /* 0x00210000db94783b */ /* 0x000f260000004200 */
[----:B-1----:R-:W-:Y:S04]  /*cf90*/  FFMA.FTZ R2, R190, c[0x0][0x2d0], -R188 ;  /* 0x0000b400be027a23 */ /* 0x002fe800000108bc */
[C---:B--2---:R-:W-:Y:S01]  /*cfa0*/  HMMA.16816.F32 R124, R136.reuse, R152, R124 ;  /* 0x00000098887c723c */ /* 0x044fe2000000187c */
[----:B------:R1:W-:Y:S07]  /*cfb0*/  MUFU.EX2 R193, R2 ;  /* 0x0000000200c17308 */ /* 0x0003ee0000000800 */
[----:B------:R-:W-:Y:S01]  /*cfc0*/  HMMA.16816.F32 R128, R136, R154, R128 ;  /* 0x0000009a8880723c */ /* 0x000fe20000001880 */
[----:B------:R-:W2:Y:S06]  /*cfd0*/  LDSM.16.MT88.4 R152, [R217+0x5100] ;  /* 0x00510000d998783b */ /* 0x000eac0000004200 */
[----:B------:R-:W-:Y:S02]  /*cfe0*/  F2FP.PACK_AB R136, R201, R202 ;  /* 0x000000cac988723e */ /* 0x000fe400000000ff */
[----:B------:R-:W-:Y:S03]  /*cff0*/  F2FP.PACK_AB R137, R199, R200 ;  /* 0x000000c8c789723e */ /* 0x000fe600000000ff */
[----:B------:R-:W-:Y:S02]  /*d000*/  F2FP.PACK_AB R138, R197, R198 ;  /* 0x000000c6c58a723e */ /* 0x000fe400000000ff */
[----:B---3--:R-:W-:Y:S01]  /*d010*/  F2FP.PACK_AB R139, R195, R196 ;  /* 0x000000c4c38b723e */ /* 0x008fe200000000ff */
[--C-:B-1----:R-:W-:Y:S01]  /*d020*/  FFMA.FTZ R2, R179, c[0x0][0x2d0], -R189.reuse ;  /* 0x0000b400b3027a23 */ /* 0x102fe200000108bd */
[----:B------:R-:W-:Y:S05]  /*d030*/  MOV R179, R174 ;  /* 0x000000ae00b37202 */ /* 0x000fea0000000f00 */
[C---:B----4-:R-:W-:Y:S01]  /*d040*/  HMMA.16816.F32 R4, R136.reuse, R140, R4 ;  /* 0x0000008c8804723c */ /* 0x050fe20000001804 */
[----:B------:R1:W-:Y:S07]  /*d050*/  MUFU.EX2 R192, R2 ;  /* 0x0000000200c07308 */ /* 0x0003ee0000000800 */
[C---:B------:R-:W-:Y:S01]  /*d060*/  HMMA.16816.F32 R8, R136.reuse, R142, R8 ;  /* 0x0000008e8808723c */ /* 0x040fe20000001808 */
[----:B------:R-:W3:Y:S07]  /*d070*/  LDSM.16.MT88.4 R140, [R218+0x5100] ;  /* 0x00510000da8c783b */ /* 0x000eee0000004200 */
[C---:B------:R-:W-:Y:S08]  /*d080*/  HMMA.16816.F32 R12, R136.reuse, R144, R12 ;  /* 0x00000090880c723c */ /* 0x040ff0000000180c */
[C---:B------:R-:W-:Y:S01]  /*d090*/  HMMA.16816.F32 R16, R136.reuse, R146, R16 ;  /* 0x000000928810723c */ /* 0x040fe20000001810 */
[----:B------:R-:W3:Y:S03]  /*d0a0*/  LDSM.16.MT88.4 R144, [R220+0x5100] ;  /* 0x00510000dc90783b */ /* 0x000ee60000004200 */
[--C-:B-1----:R-:W-:Y:S02]  /*d0b0*/  FFMA.FTZ R2, R178, c[0x0][0x2d0], -R189.reuse ;  /* 0x0000b400b2027a23 */ /* 0x102fe400000108bd */
[----:B------:R-:W-:Y:S02]  /*d0c0*/  IMAD.MOV.U32 R178, RZ, RZ, R172 ;  /* 0x000000ffffb27224 */ /* 0x000fe400078e00ac */
[C---:B------:R-:W-:Y:S01]  /*d0d0*/  HMMA.16816.F32 R20, R136.reuse, R156, R20 ;  /* 0x0000009c8814723c */ /* 0x040fe20000001814 */
[----:B------:R-:W4:Y:S01]  /*d0e0*/  LDL.LU R172, [R1+0x8] ;  /* 0x0000080001ac7983 */ /* 0x000f220000300800 */
[----:B------:R1:W-:Y:S03]  /*d0f0*/  MUFU.EX2 R191, R2 ;  /* 0x0000000200bf7308 */ /* 0x0003e60000000800 */
[----:B------:R-:W4:Y:S03]  /*d100*/  LDL.LU R184, [R1+0xc] ;  /* 0x00000c0001b87983 */ /* 0x000f260000300800 */
[C---:B------:R-:W-:Y:S01]  /*d110*/  HMMA.16816.F32 R24, R136.reuse, R158, R24 ;  /* 0x0000009e8818723c */ /* 0x040fe20000001818 */
[----:B------:R-:W3:Y:S07]  /*d120*/  LDSM.16.MT88.4 R156, [R219+0x5100] ;  /* 0x00510000db9c783b */ /* 0x000eee0000004200 */
[C---:B------:R-:W-:Y:S08]  /*d130*/  HMMA.16816.F32 R28, R136.reuse, R148, R28 ;  /* 0x00000094881c723c */ /* 0x040ff0000000181c */
[C---:B------:R-:W-:Y:S01]  /*d140*/  HMMA.16816.F32 R32, R136.reuse, R150, R32 ;  /* 0x000000968820723c */ /* 0x040fe20000001820 */
[----:B------:R-:W3:Y:S03]  /*d150*/  LDSM.16.MT88.4 R148, [R217+0x8100] ;  /* 0x00810000d994783b */ /* 0x000ee60000004200 */
[--C-:B-1----:R-:W-:Y:S01]  /*d160*/  FFMA.FTZ R2, R176, c[0x0][0x2d0], -R188.reuse ;  /* 0x0000b400b0027a23 */ /* 0x102fe200000108bc */
[----:B------:R-:W-:Y:S01]  /*d170*/  MOV R176, R167 ;  /* 0x000000a700b07202 */ /* 0x000fe20000000f00 */
[----:B------:R-:W-:Y:S02]  /*d180*/  FFMA.FTZ R188, R166, c[0x0][0x2d0], -R188 ;  /* 0x0000b400a6bc7a23 */ /* 0x000fe400000108bc */
[C---:B--2---:R-:W-:Y:S01]  /*d190*/  HMMA.16816.F32 R36, R136.reuse, R152, R36 ;  /* 0x000000988824723c */ /* 0x044fe20000001824 */
[----:B------:R1:W-:Y:S07]  /*d1a0*/  MUFU.EX2 R190, R2 ;  /* 0x0000000200be7308 */ /* 0x0003ee0000000800 */
[C---:B------:R-:W-:Y:S01]  /*d1b0*/  HMMA.16816.F32 R40, R136.reuse, R154, R40 ;  /* 0x0000009a8828723c */ /* 0x040fe20000001828 */
[----:B------:R-:W-:Y:S02]  /*d1c0*/  LDSM.16.MT88.4 R152, [R220+0x8100] ;  /* 0x00810000dc98783b */ /* 0x000fe40000004200 */
[----:B------:R-:W2:Y:S05]  /*d1d0*/  MUFU.EX2 R188, R188 ;  /* 0x000000bc00bc7308 */ /* 0x000eaa0000000800 */
[C---:B---3--:R-:W-:Y:S08]  /*d1e0*/  HMMA.16816.F32 R44, R136.reuse, R140, R44 ;  /* 0x0000008c882c723c */ /* 0x048ff0000000182c */
[C---:B------:R-:W-:Y:S01]  /*d1f0*/  HMMA.16816.F32 R48, R136.reuse, R142, R48 ;  /* 0x0000008e8830723c */ /* 0x040fe20000001830 */
[----:B------:R-:W3:Y:S03]  /*d200*/  LDSM.16.MT88.4 R140, [R218+0x8100] ;  /* 0x00810000da8c783b */ /* 0x000ee60000004200 */
[--C-:B-1----:R-:W-:Y:S02]  /*d210*/  FFMA.FTZ R2, R165, c[0x0][0x2d0], -R189.reuse ;  /* 0x0000b400a5027a23 */ /* 0x102fe400000108bd */
[----:B------:R-:W-:Y:S02]  /*d220*/  FFMA.FTZ R189, R135, c[0x0][0x2d0], -R189 ;  /* 0x0000b40087bd7a23 */ /* 0x000fe400000108bd */
[C---:B------:R-:W-:Y:S04]  /*d230*/  HMMA.16816.F32 R52, R136.reuse, R144, R52 ;  /* 0x000000908834723c */ /* 0x040fe80000001834 */
[----:B------:R-:W-:Y:S01]  /*d240*/  IMAD.MOV.U32 R135, RZ, RZ, R181 ;  /* 0x000000ffff877224 */ /* 0x000fe200078e00b5 */
[----:B------:R-:W-:Y:S01]  /*d250*/  MUFU.EX2 R189, R189 ;  /* 0x000000bd00bd7308 */ /* 0x000fe20000000800 */
[----:B--2---:R-:W-:Y:S02]  /*d260*/  F2FP.PACK_AB R186, R188, R190 ;  /* 0x000000bebcba723e */ /* 0x004fe400000000ff */
[C---:B------:R-:W-:Y:S01]  /*d270*/  HMMA.16816.F32 R56, R136.reuse, R146, R56 ;  /* 0x000000928838723c */ /* 0x040fe20000001838 */
[----:B------:R-:W1:Y:S07]  /*d280*/  LDSM.16.MT88.4 R144, [R219+0x8100] ;  /* 0x00810000db90783b */ /* 0x000e6e0000004200 */
[C---:B------:R-:W-:Y:S08]  /*d290*/  HMMA.16816.F32 R60, R136.reuse, R156, R60 ;  /* 0x0000009c883c723c */ /* 0x040ff0000000183c */
        /* <DEDUP_REMOVED lines=16> */
[----:B------:R-:W-:Y:S07]  /*d3a0*/  LDSM.16.MT88.4 R156, [R220+0x2900] ;  /* 0x00290000dc9c783b */ /* 0x000fee0000004200 */
[C---:B---3--:R-:W-:Y:S08]  /*d3b0*/  HMMA.16816.F32 R108, R136.reuse, R140, R108 ;  /* 0x0000008c886c723c */ /* 0x048ff0000000186c */
[C---:B------:R-:W-:Y:S01]  /*d3c0*/  HMMA.16816.F32 R112, R136.reuse, R142, R112 ;  /* 0x0000008e8870723c */ /* 0x040fe20000001870 */
[----:B------:R-:W2:Y:S07]  /*d3d0*/  LDSM.16.MT88.4 R140, [R217+0x2900] ;  /* 0x00290000d98c783b */ /* 0x000eae0000004200 */
[C---:B------:R-:W-:Y:S07]  /*d3e0*/  HMMA.16816.F32 R116, R136.reuse, R148, R116 ;  /* 0x000000948874723c */ /* 0x040fee0000001874 */
[----:B------:R-:W-:Y:S01]  /*d3f0*/  MOV R149, R134 ;  /* 0x0000008600957202 */ /* 0x000fe20000000f00 */
[C---:B------:R-:W-:Y:S01]  /*d400*/  HMMA.16816.F32 R120, R136.reuse, R150, R120 ;  /* 0x000000968878723c */ /* 0x040fe20000001878 */
[----:B------:R-:W3:Y:S03]  /*d410*/  MUFU.EX2 R134, R2 ;  /* 0x0000000200867308 */ /* 0x000ee60000000800 */
[----:B------:R-:W-:Y:S02]  /*d420*/  IMAD.MOV.U32 R148, RZ, RZ, R164 ;  /* 0x000000ffff947224 */ /* 0x000fe400078e00a4 */
[----:B------:R-:W2:Y:S02]  /*d430*/  LDSM.16.MT88.4 R164, [R219+0x2900] ;  /* 0x00290000dba4783b */ /* 0x000ea40000004200 */
[C---:B-1----:R-:W-:Y:S08]  /*d440*/  HMMA.16816.F32 R124, R136.reuse, R144, R124 ;  /* 0x00000090887c723c */ /* 0x042ff0000000187c */
[----:B------:R-:W-:Y:S04]  /*d450*/  HMMA.16816.F32 R128, R136, R146, R128 ;  /* 0x000000928880723c */ /* 0x000fe80000001880 */
[----:B---3--:R-:W-:Y:S01]  /*d460*/  F2FP.PACK_AB R187, R189, R134 ;  /* 0x00000086bdbb723e */ /* 0x008fe200000000ff */
[----:B----4-:R-:W-:Y:S01]  /*d470*/  FFMA.FTZ R2, R3, R172, R173 ;  /* 0x000000ac03027223 */ /* 0x010fe200000100ad */
[----:B------:R-:W-:Y:S01]  /*d480*/  MOV R3, R180 ;  /* 0x000000b400037202 */ /* 0x000fe20000000f00 */
[----:B------:R-:W1:Y:S01]  /*d490*/  LDSM.16.MT88.4 R172, [R217+0x5900] ;  /* 0x00590000d9ac783b */ /* 0x000e620000004200 */
[----:B------:R-:W-:Y:S01]  /*d4a0*/  FFMA.FTZ R0, R0, R184, R185 ;  /* 0x000000b800007223 */ /* 0x000fe200000100b9 */
[----:B------:R-:W-:Y:S03]  /*d4b0*/  F2FP.PACK_AB R184, R193, R194 ;  /* 0x000000c2c1b8723e */ /* 0x000fe600000000ff */
[----:B------:R-:W-:Y:S03]  /*d4c0*/  F2FP.PACK_AB R185, R191, R192 ;  /* 0x000000c0bfb9723e */ /* 0x000fe600000000ff */
[----:B------:R-:W3:Y:S04]  /*d4d0*/  LDSM.16.MT88.4 R180, [R218+0x5900] ;  /* 0x00590000dab4783b */ /* 0x000ee80000004200 */
[C---:B--2---:R-:W-:Y:S07]  /*d4e0*/  HMMA.16816.F32 R136, R184.reuse, R140, R4 ;  /* 0x0000008cb888723c */ /* 0x044fee0000001804 */
[----:B------:R-:W-:Y:S01]  /*d4f0*/  IMAD.MOV.U32 R4, RZ, RZ, R148 ;  /* 0x000000ffff047224 */ /* 0x000fe200078e0094 */
[C---:B------:R-:W-:Y:S04]  /*d500*/  HMMA.16816.F32 R140, R184.reuse, R142, R8 ;  /* 0x0000008eb88c723c */ /* 0x040fe80000001808 */
[----:B------:R-:W-:Y:S01]  /*d510*/  MOV R5, R149 ;  /* 0x0000009500057202 */ /* 0x000fe20000000f00 */
[----:B------:R-:W-:Y:S01]  /*d520*/  IMAD.MOV.U32 R6, RZ, RZ, R163 ;  /* 0x000000ffff067224 */ /* 0x000fe200078e00a3 */
[----:B------:R-:W-:Y:S01]  /*d530*/  MOV R7, R162 ;  /* 0x000000a200077202 */ /* 0x000fe20000000f00 */
[----:B------:R-:W-:Y:S01]  /*d540*/  IMAD.MOV.U32 R10, RZ, RZ, R161 ;  /* 0x000000ffff0a7224 */ /* 0x000fe200078e00a1 */
[C---:B------:R-:W-:Y:S01]  /*d550*/  HMMA.16816.F32 R144, R184.reuse, R152, R12 ;  /* 0x00000098b890723c */ /* 0x040fe2000000180c */
[----:B------:R-:W-:Y:S03]  /*d560*/  LDSM.16.MT88.4 R12, [R217+0x8900] ;  /* 0x00890000d90c783b */ /* 0x000fe60000004200 */
[----:B------:R-:W-:Y:S04]  /*d570*/  MOV R11, R160 ;  /* 0x000000a0000b7202 */ /* 0x000fe80000000f00 */
[C---:B------:R-:W-:Y:S01]  /*d580*/  HMMA.16816.F32 R148, R184.reuse, R154, R16 ;  /* 0x0000009ab894723c */ /* 0x040fe20000001810 */
[----:B------:R-:W-:Y:S07]  /*d590*/  LDSM.16.MT88.4 R16, [R218+0x8900] ;  /* 0x00890000da10783b */ /* 0x000fee0000004200 */
[C---:B------:R-:W-:Y:S01]  /*d5a0*/  HMMA.16816.F32 R152, R184.reuse, R156, R20 ;  /* 0x0000009cb898723c */ /* 0x040fe20000001814 */
[----:B------:R-:W-:Y:S07]  /*d5b0*/  LDSM.16.MT88.4 R20, [R220+0x8900] ;  /* 0x00890000dc14783b */ /* 0x000fee0000004200 */
[C---:B------:R-:W-:Y:S01]  /*d5c0*/  HMMA.16816.F32 R156, R184.reuse, R158, R24 ;  /* 0x0000009eb89c723c */ /* 0x040fe20000001818 */
[----:B------:R-:W-:Y:S07]  /*d5d0*/  LDSM.16.MT88.4 R24, [R219+0x8900] ;  /* 0x00890000db18783b */ /* 0x000fee0000004200 */
[C---:B------:R-:W-:Y:S07]  /*d5e0*/  HMMA.16816.F32 R160, R184.reuse, R164, R28 ;  /* 0x000000a4b8a0723c */ /* 0x040fee000000181c */
[----:B------:R-:W-:Y:S01]  /*d5f0*/  IMAD.MOV.U32 R31, RZ, RZ, R4 ;  /* 0x000000ffff1f7224 */ /* 0x000fe200078e0004 */
[C---:B------:R-:W-:Y:S04]  /*d600*/  HMMA.16816.F32 R164, R184.reuse, R166, R32 ;  /* 0x000000a6b8a4723c */ /* 0x040fe80000001820 */
[----:B------:R-:W-:Y:S01]  /*d610*/  MOV R30, R5 ;  /* 0x00000005001e7202 */ /* 0x000fe20000000f00 */
[----:B------:R-:W-:Y:S01]  /*d620*/  IMAD.MOV.U32 R29, RZ, RZ, R6 ;  /* 0x000000ffff1d7224 */ /* 0x000fe200078e0006 */
[----:B------:R-:W-:Y:S01]  /*d630*/  MOV R28, R7 ;  /* 0x00000007001c7202 */ /* 0x000fe20000000f00 */
[----:B------:R-:W-:Y:S01]  /*d640*/  IMAD.MOV.U32 R35, RZ, RZ, R171 ;  /* 0x000000ffff237224 */ /* 0x000fe200078e00ab */
[----:B------:R-:W2:Y:S01]  /*d650*/  LDSM.16.MT88.4 R4, [R220+0x5900] ;  /* 0x00590000dc04783b */ /* 0x000ea20000004200 */
[----:B------:R-:W-:Y:S03]  /*d660*/  MOV R32, R170 ;  /* 0x000000aa00207202 */ /* 0x000fe60000000f00 */
[----:B------:R-:W-:Y:S01]  /*d670*/  IMAD.MOV.U32 R33, RZ, RZ, R169 ;  /* 0x000000ffff217224 */ /* 0x000fe200078e00a9 */
[----:B------:R-:W-:Y:S02]  /*d680*/  MOV R34, R168 ;  /* 0x000000a800227202 */ /* 0x000fe40000000f00 */
[C---:B-1----:R-:W-:Y:S07]  /*d690*/  HMMA.16816.F32 R168, R184.reuse, R172, R36 ;  /* 0x000000acb8a8723c */ /* 0x042fee0000001824 */
[----:B------:R-:W-:Y:S01]  /*d6a0*/  IMAD.MOV.U32 R36, RZ, RZ, R10 ;  /* 0x000000ffff247224 */ /* 0x000fe200078e000a */
[C---:B------:R-:W-:Y:S04]  /*d6b0*/  HMMA.16816.F32 R172, R184.reuse, R174, R40 ;  /* 0x000000aeb8ac723c */ /* 0x040fe80000001828 */
[----:B------:R-:W-:Y:S01]  /*d6c0*/  MOV R37, R11 ;  /* 0x0000000b00257202 */ /* 0x000fe20000000f00 */
[----:B------:R-:W-:Y:S01]  /*d6d0*/  IMAD.MOV.U32 R38, RZ, RZ, R179 ;  /* 0x000000ffff267224 */ /* 0x000fe200078e00b3 */
[----:B------:R-:W1:Y:S01]  /*d6e0*/  LDSM.16.MT88.4 R8, [R219+0x5900] ;  /* 0x00590000db08783b */ /* 0x000e620000004200 */
[----:B------:R-:W-:Y:S01]  /*d6f0*/  MOV R39, R178 ;  /* 0x000000b200277202 */ /* 0x000fe20000000f00 */
[----:B------:R-:W-:Y:S01]  /*d700*/  IMAD.MOV.U32 R42, RZ, RZ, R177 ;  /* 0x000000ffff2a7224 */ /* 0x000fe200078e00b1 */
[----:B------:R-:W-:Y:S02]  /*d710*/  MOV R43, R176 ;  /* 0x000000b0002b7202 */ /* 0x000fe40000000f00 */
[C---:B---3--:R-:W-:Y:S03]  /*d720*/  HMMA.16816.F32 R176, R184.reuse, R180, R44 ;  /* 0x000000b4b8b0723c */ /* 0x048fe6000000182c */
[----:B------:R-:W-:Y:S02]  /*d730*/  FADD.FTZ R2, R42, R2 ;  /* 0x000000022a027221 */ /* 0x000fe40000010000 */
[----:B------:R-:W-:Y:S02]  /*d740*/  FADD.FTZ R0, R43, R0 ;  /* 0x000000002b007221 */ /* 0x000fe40000010000 */
[----:B------:R-:W-:Y:S01]  /*d750*/  FADD.FTZ R2, R36, R2 ;  /* 0x0000000224027221 */ /* 0x000fe20000010000 */
        /* <DEDUP_REMOVED lines=10> */
[----:B------:R-:W-:Y:S01]  /*d800*/  FADD.FTZ R2, R28, R2 ;  /* 0x000000021c027221 */ /* 0x000fe20000010000 */
[C---:B-1----:R-:W-:Y:S03]  /*d810*/  HMMA.16816.F32 R60, R184.reuse, R8, R60 ;  /* 0x00000008b83c723c */ /* 0x042fe6000000183c */
[----:B------:R-:W-:Y:S02]  /*d820*/  FADD.FTZ R2, R30, R2 ;  /* 0x000000021e027221 */ /* 0x000fe40000010000 */
[----:B------:R-:W-:Y:S02]  /*d830*/  FADD.FTZ R0, R35, R0 ;  /* 0x0000000023007221 */ /* 0x000fe40000010000 */
[----:B------:R-:W-:Y:S01]  /*d840*/  FADD.FTZ R2, R3, R2 ;  /* 0x0000000203027221 */ /* 0x000fe20000010000 */
        /* <DEDUP_REMOVED lines=8> */
[----:B------:R-:W3:Y:S03]  /*d8d0*/  LDSM.16.MT88.4 R12, [R220+0xb900] ;  /* 0x00b90000dc0c783b */ /* 0x000ee60000004200 */
        /* <DEDUP_REMOVED lines=31> */
[----:B------:R-:W-:Y:S04]  /*dad0*/  FADD.FTZ R0, R196, R0 ;  /* 0x00000000c4007221 */ /* 0x000fe80000010000 */
[C---:B---3--:R-:W-:Y:S04]  /*dae0*/  HMMA.16816.F32 R116, R184.reuse, R12, R116 ;  /* 0x0000000cb874723c */ /* 0x048fe80000001874 */
[----:B------:R-:W-:Y:S04]  /*daf0*/  FADD.FTZ R0, R195, R0 ;  /* 0x00000000c3007221 */ /* 0x000fe80000010000 */
[C---:B------:R-:W-:Y:S04]  /*db00*/  HMMA.16816.F32 R120, R184.reuse, R14, R120 ;  /* 0x0000000eb878723c */ /* 0x040fe80000001878 */
[----:B------:R-:W-:Y:S02]  /*db10*/  FADD.FTZ R3, R192, R0 ;  /* 0x00000000c0037221 */ /* 0x000fe40000010000 */
[----:B------:R-:W-:Y:S02]  /*db20*/  FADD.FTZ R0, R193, R2 ;  /* 0x00000002c1007221 */ /* 0x000fe40000010000 */
[----:B------:R-:W-:Y:S01]  /*db30*/  FADD.FTZ R3, R191, R3 ;  /* 0x00000003bf037221 */ /* 0x000fe20000010000 */
[C---:B--2---:R-:W-:Y:S03]  /*db40*/  HMMA.16816.F32 R124, R184.reuse, R4, R124 ;  /* 0x00000004b87c723c */ /* 0x044fe6000000187c */
[----:B------:R-:W-:Y:S02]  /*db50*/  FADD.FTZ R2, R190, R0 ;  /* 0x00000000be027221 */ /* 0x000fe40000010000 */
[----:B------:R-:W-:Y:S01]  /*db60*/  FADD.FTZ R0, R134, R3 ;  /* 0x0000000386007221 */ /* 0x000fe20000010000 */
[----:B------:R-:W-:Y:S01]  /*db70*/  MOV R3, R133 ;  /* 0x0000008500037202 */ /* 0x000fe20000000f00 */
[----:B------:R-:W-:Y:S01]  /*db80*/  FADD.FTZ R2, R188, R2 ;  /* 0x00000002bc027221 */ /* 0x000fe20000010000 */
[----:B------:R-:W-:Y:S04]  /*db90*/  HMMA.16816.F32 R128, R184, R6, R128 ;  /* 0x00000006b880723c */ /* 0x000fe80000001880 */
[----:B------:R1:W-:Y:S01]  /*dba0*/  STL [R1+0x8], R2 ;  /* 0x0000080201007387 */ /* 0x0003e20000100800 */
[----:B------:R-:W-:Y:S02]  /*dbb0*/  FADD.FTZ R0, R189, R0 ;  /* 0x00000000bd007221 */ /* 0x000fe40000010000 */
[----:B------:R-:W-:Y:S03]  /*dbc0*/  IMAD.MOV.U32 R134, RZ, RZ, R132 ;  /* 0x000000ffff867224 */ /* 0x000fe600078e0084 */
[----:B------:R1:W-:Y:S01]  /*dbd0*/  STL [R1+0xc], R0 ;  /* 0x00000c0001007387 */ /* 0x0003e20000100800 */
[----:B------:R-:W-:-:S05]  /*dbe0*/  @P0 BRA `(.L_x_1357) ;  /* 0xffffa5b000000947 */ /* 0x000fca000383ffff */
.L_x_1356:
[----:B------:R-:W-:-:S13]  /*dbf0*/  ISETP.LE.AND P0, PT, RZ, UR24, PT ;  /* 0x00000018ff007c0c */ /* 0x000fda000bf03270 */
[----:B------:R-:W-:Y:S05]  /*dc00*/  @!P0 BRA `(.L_x_1358) ;  /* 0x00004f4000008947 */ /* 0x000fea0003800000 */
[----:B------:R-:W2:Y:S01]  /*dc10*/  LDL.64 R4, [R1+0x38] ;  /* 0x0000380001047983 */ /* 0x000ea20000100a00 */
[----:B------:R-:W-:-:S03]  /*dc20*/  ULDC.64 UR4, c[0x0][0x208] ;  /* 0x0000820000047ab9 */ /* 0x000fc60000000a00 */
[----:B------:R-:W3:Y:S01]  /*dc30*/  LDL.64 R6, [R1+0x20] ;  /* 0x0000200001067983 */ /* 0x000ee20000100a00 */
[----:B------:R-:W-:Y:S02]  /*dc40*/  UIADD3 UR11, UP5, UR10, 0x80, URZ ;  /* 0x000000800a0b7890 */ /* 0x000fe4000ffbe03f */
[----:B------:R-:W-:Y:S01]  /*dc50*/  UIADD3 UR13, UP4, UR10, 0x100, URZ ;  /* 0x000001000a0d7890 */ /* 0x000fe2000ff9e03f */
[----:B------:R-:W-:Y:S01]  /*dc60*/  IMAD.MOV.U32 R135, RZ, RZ, R132 ;  /* 0x000000ffff877224 */ /* 0x000fe200078e0084 */
[----:B------:R-:W-:Y:S01]  /*dc70*/  UIMAD.WIDE.U32 UR28, UR4, 0x60, URZ ;  /* 0x00000060041c78a5 */ /* 0x000fe2000f8e003f */
[----:B------:R-:W-:Y:S01]  /*dc80*/  IMAD.MOV.U32 R134, RZ, RZ, R133 ;  /* 0x000000ffff867224 */ /* 0x000fe200078e0085 */
[----:B------:R-:W-:Y:S02]  /*dc90*/  UIMAD UR22, UR5, 0x60, URZ ;  /* 0x00000060051678a4 */ /* 0x000fe4000f8e023f */
[----:B------:R-:W-:Y:S02]  /*dca0*/  UIADD3 UR15, UP3, UR10, 0x180, URZ ;  /* 0x000001800a0f7890 */ /* 0x000fe4000ff7e03f */
[----:B------:R-:W-:-:S02]  /*dcb0*/  UIADD3 UR17, UP2, UR9, 0x80, URZ ;  /* 0x0000008009117890 */ /* 0x000fc4000ff5e03f */
[----:B------:R-:W-:Y:S02]  /*dcc0*/  UIADD3 UR19, UP1, UR9, 0x100, URZ ;  /* 0x0000010009137890 */ /* 0x000fe4000ff3e03f */
[----:B------:R-:W-:Y:S02]  /*dcd0*/  UIADD3 UR21, UP0, UR9, 0x180, URZ ;  /* 0x0000018009157890 */ /* 0x000fe4000ff1e03f */
[----:B------:R-:W-:Y:S02]  /*dce0*/  ULDC.64 UR6, c[0x0][0x1e0] ;  /* 0x0000780000067ab9 */ /* 0x000fe40000000a00 */
[----:B------:R-:W-:Y:S02]  /*dcf0*/  USHF.L.U64.HI UR7, UR6, 0x6, UR7 ;  /* 0x0000000606077899 */ /* 0x000fe40008010207 */
[----:B------:R-:W-:Y:S02]  /*dd00*/  UIADD3.X UR10, URZ, UR14, URZ, UP5, !UPT ;  /* 0x0000000e3f0a7290 */ /* 0x000fe4000affe43f */
[----:B------:R-:W-:-:S02]  /*dd10*/  UIADD3.X UR12, URZ, UR14, URZ, UP4, !UPT ;  /* 0x0000000e3f0c7290 */ /* 0x000fc4000a7fe43f */
[----:B------:R-:W-:Y:S02]  /*dd20*/  USHF.L.U32 UR6, UR6, 0x6, URZ ;  /* 0x0000000606067899 */ /* 0x000fe4000800063f */
[----:B------:R-:W-:Y:S02]  /*dd30*/  UIADD3.X UR14, URZ, UR14, URZ, UP3, !UPT ;  /* 0x0000000e3f0e7290 */ /* 0x000fe40009ffe43f */
[----:B------:R-:W-:Y:S02]  /*dd40*/  UIADD3.X UR16, URZ, UR8, URZ, UP2, !UPT ;  /* 0x000000083f107290 */ /* 0x000fe400097fe43f */
[----:B------:R-:W-:Y:S02]  /*dd50*/  UIADD3.X UR18, URZ, UR8, URZ, UP1, !UPT ;  /* 0x000000083f127290 */ /* 0x000fe40008ffe43f */
[----:B------:R-:W-:Y:S02]  /*dd60*/  UIADD3.X UR20, URZ, UR8, URZ, UP0, !UPT ;  /* 0x000000083f147290 */ /* 0x000fe400087fe43f */
[----:B------:R-:W-:Y:S01]  /*dd70*/  UIADD3 UR22, UR29, UR22, URZ ;  /* 0x000000161d167290 */ /* 0x000fe2000fffe03f */
[----:B-12---:R-:W-:-:S02]  /*dd80*/  IADD3 R2, P0, R4, 0xc0, RZ ;  /* 0x000000c004027810 */ /* 0x006fc40007f1e0ff */
[C---:B------:R-:W-:Y:S02]  /*dd90*/  IADD3 R10, P6, R4.reuse, 0x40, RZ ;  /* 0x00000040040a7810 */ /* 0x040fe40007fde0ff */
[----:B------:R-:W-:Y:S02]  /*dda0*/  IADD3 R8, P1, R4, 0x80, RZ ;  /* 0x0000008004087810 */ /* 0x000fe40007f3e0ff */
[-C--:B---3--:R-:W-:Y:S02]  /*ddb0*/  IADD3.X R3, RZ, R7.reuse, RZ, P0, !PT ;  /* 0x00000007ff037210 */ /* 0x088fe400007fe4ff */
[-C--:B------:R-:W-:Y:S01]  /*ddc0*/  IADD3.X R11, RZ, R7.reuse, RZ, P6, !PT ;  /* 0x00000007ff0b7210 */ /* 0x080fe200037fe4ff */
[----:B------:R-:W-:Y:S02]  /*ddd0*/  IMAD.X R9, RZ, RZ, R7, P1 ;  /* 0x000000ffff097224 */ /* 0x000fe400008e0607 */
[----:B------:R1:W-:Y:S04]  /*dde0*/  STL.64 [R1], R2 ;  /* 0x0000000201007387 */ /* 0x0003e80000100a00 */
[----:B------:R2:W-:Y:S04]  /*ddf0*/  STL.64 [R1+0x18], R10 ;  /* 0x0000180a01007387 */ /* 0x0005e80000100a00 */
[----:B------:R2:W-:Y:S01]  /*de00*/  STL.64 [R1+0x10], R8 ;  /* 0x0000100801007387 */ /* 0x0005e20000100a00 */
[----:B-1----:R-:W-:Y:S01]  /*de10*/  IMAD.MOV.U32 R2, RZ, RZ, R4 ;  /* 0x000000ffff027224 */ /* 0x002fe200078e0004 */
[----:B------:R-:W-:-:S05]  /*de20*/  MOV R3, R7 ;  /* 0x0000000700037202 */ /* 0x000fca0000000f00 */
[----:B------:R2:W-:Y:S02]  /*de30*/  STL.64 [R1+0x20], R2 ;  /* 0x0000200201007387 */ /* 0x0005e40000100a00 */
.L_x_1359:
[----:B-12---:R-:W2:Y:S01]  /*de40*/  LDL.64 R2, [R1+0x20] ;  /* 0x0000200001027983 */ /* 0x006ea20000100a00 */
[----:B------:R-:W-:Y:S04]  /*de50*/  DEPBAR.LE SB0, 0x0 ;  /* 0x000080000000791a */ /* 0x000fe80000000000 */
[----:B------:R-:W-:Y:S01]  /*de60*/  USHF.R.S32.HI UR5, URZ, 0x1f, UR24 ;  /* 0x0000001f3f057899 */ /* 0x000fe20008011418 */
[----:B------:R-:W3:Y:S01]  /*de70*/  LDL.64 R210, [R1+0x18] ;  /* 0x0000180001d27983 */ /* 0x000ee20000100a00 */
[----:B------:R-:W-:Y:S01]  /*de80*/  UIMAD UR4, UR22, UR24, URZ ;  /* 0x00000018160472a4 */ /* 0x000fe2000f8e023f */
[----:B------:R-:W-:Y:S01]  /*de90*/  MOV R204, UR28 ;  /* 0x0000001c00cc7c02 */ /* 0x000fe20008000f00 */
[----:B------:R-:W-:Y:S01]  /*dea0*/  UISETP.GT.AND UP0, UPT, UR24, URZ, UPT ;  /* 0x0000003f1800728c */ /* 0x000fe2000bf04270 */
[----:B------:R-:W-:Y:S01]  /*deb0*/  MOV R205, UR29 ;  /* 0x0000001d00cd7c02 */ /* 0x000fe20008000f00 */
[----:B------:R-:W-:Y:S01]  /*dec0*/  UIMAD UR4, UR5, UR28, UR4 ;  /* 0x0000001c050472a4 */ /* 0x000fe2000f8e0204 */
[----:B------:R-:W4:Y:S06]  /*ded0*/  LDL.64 R208, [R1+0x10] ;  /* 0x0000100001d07983 */ /* 0x000f2c0000100a00 */
[----:B------:R-:W4:Y:S06]  /*dee0*/  LDL.64 R206, [R1] ;  /* 0x0000000001ce7983 */ /* 0x000f2c0000100a00 */
[----:B------:R-:W-:Y:S08]  /*def0*/  BAR.SYNC.DEFER_BLOCKING 0x0 ;  /* 0x0000000000007b1d */ /* 0x000ff00000010000 */
[----:B------:R-:W-:Y:S08]  /*df00*/  LDSM.16.M88.4 R48, [R223+0x18100] ;  /* 0x01810000df30783b */ /* 0x000ff00000000200 */
[----:B-----5:R-:W1:Y:S08]  /*df10*/  LDSM.16.M88.4 R8, [R216+0xc100] ;  /* 0x00c10000d808783b */ /* 0x020e700000000200 */
[----:B------:R-:W1:Y:S08]  /*df20*/  LDSM.16.M88.4 R16, [R216+0xc900] ;  /* 0x00c90000d810783b */ /* 0x000e700000000200 */
[----:B------:R-:W1:Y:S08]  /*df30*/  LDSM.16.M88.4 R24, [R216+0xd100] ;  /* 0x00d10000d818783b */ /* 0x000e700000000200 */
[----:B------:R-:W1:Y:S08]  /*df40*/  LDSM.16.M88.4 R32, [R216+0xd900] ;  /* 0x00d90000d820783b */ /* 0x000e700000000200 */
[----:B------:R-:W1:Y:S02]  /*df50*/  LDSM.16.M88.4 R40, [R216+0xe100] ;  /* 0x00e10000d828783b */ /* 0x000e640000000200 */
[C---:B-1----:R-:W-:Y:S06]  /*df60*/  HMMA.16816.F32 R4, R48.reuse, R8, RZ ;  /* 0x000000083004723c */ /* 0x042fec00000018ff */
[----:B------:R-:W1:Y:S02]  /*df70*/  LDSM.16.M88.4 R184, [R216+0xe900] ;  /* 0x00e90000d8b8783b */ /* 0x000e640000000200 */
[C---:B------:R-:W-:Y:S06]  /*df80*/  HMMA.16816.F32 R8, R48.reuse, R10, RZ ;  /* 0x0000000a3008723c */ /* 0x040fec00000018ff */
[----:B------:R-:W-:Y:S02]  /*df90*/  LDSM.16.M88.4 R188, [R224+0x18100] ;  /* 0x01810000e0bc783b */ /* 0x000fe40000000200 */
[C---:B------:R-:W-:Y:S06]  /*dfa0*/  HMMA.16816.F32 R12, R48.reuse, R16, RZ ;  /* 0x00000010300c723c */ /* 0x040fec00000018ff */
[----:B------:R-:W1:Y:S02]  /*dfb0*/  LDSM.16.M88.4 R192, [R227] ;  /* 0x00000000e3c0783b */ /* 0x000e640000000200 */
[C---:B------:R-:W-:Y:S06]  /*dfc0*/  HMMA.16816.F32 R16, R48.reuse, R18, RZ ;  /* 0x000000123010723c */ /* 0x040fec00000018ff */
[----:B------:R-:W1:Y:S02]  /*dfd0*/  LDSM.16.M88.4 R196, [R250] ;  /* 0x00000000fac4783b */ /* 0x000e640000000200 */
[C---:B------:R-:W-:Y:S06]  /*dfe0*/  HMMA.16816.F32 R20, R48.reuse, R24, RZ ;  /* 0x000000183014723c */ /* 0x040fec00000018ff */
[----:B------:R-:W1:Y:S02]  /*dff0*/  LDSM.16.M88.4 R200, [R249] ;  /* 0x00000000f9c8783b */ /* 0x000e640000000200 */
[C---:B------:R-:W-:Y:S08]  /*e000*/  HMMA.16816.F32 R24, R48.reuse, R26, RZ ;  /* 0x0000001a3018723c */ /* 0x040ff000000018ff */
[C---:B------:R-:W-:Y:S08]  /*e010*/  HMMA.16816.F32 R28, R48.reuse, R32, RZ ;  /* 0x00000020301c723c */ /* 0x040ff000000018ff */
[C---:B------:R-:W-:Y:S08]  /*e020*/  HMMA.16816.F32 R32, R48.reuse, R34, RZ ;  /* 0x000000223020723c */ /* 0x040ff000000018ff */
[C---:B------:R-:W-:Y:S08]  /*e030*/  HMMA.16816.F32 R36, R48.reuse, R40, RZ ;  /* 0x000000283024723c */ /* 0x040ff000000018ff */
[C---:B------:R-:W-:Y:S08]  /*e040*/  HMMA.16816.F32 R40, R48.reuse, R42, RZ ;  /* 0x0000002a3028723c */ /* 0x040ff000000018ff */
[C---:B-1----:R-:W-:Y:S08]  /*e050*/  HMMA.16816.F32 R44, R48.reuse, R184, RZ ;  /* 0x000000b8302c723c */ /* 0x042ff000000018ff */
[----:B------:R-:W-:Y:S01]  /*e060*/  HMMA.16816.F32 R48, R48, R186, RZ ;  /* 0x000000ba3030723c */ /* 0x000fe200000018ff */
[----:B------:R-:W1:Y:S07]  /*e070*/  LDSM.16.M88.4 R184, [R248] ;  /* 0x00000000f8b8783b */ /* 0x000e6e0000000200 */
[C---:B------:R-:W-:Y:S08]  /*e080*/  HMMA.16816.F32 R4, R188.reuse, R192, R4 ;  /* 0x000000c0bc04723c */ /* 0x040ff00000001804 */
[C---:B------:R-:W-:Y:S01]  /*e090*/  HMMA.16816.F32 R8, R188.reuse, R194, R8 ;  /* 0x000000c2bc08723c */ /* 0x040fe20000001808 */
[----:B------:R-:W1:Y:S07]  /*e0a0*/  LDSM.16.M88.4 R192, [R247] ;  /* 0x00000000f7c0783b */ /* 0x000e6e0000000200 */
[C---:B------:R-:W-:Y:S08]  /*e0b0*/  HMMA.16816.F32 R12, R188.reuse, R196, R12 ;  /* 0x000000c4bc0c723c */ /* 0x040ff0000000180c */
[C---:B------:R-:W-:Y:S01]  /*e0c0*/  HMMA.16816.F32 R16, R188.reuse, R198, R16 ;  /* 0x000000c6bc10723c */ /* 0x040fe20000001810 */
[----:B------:R-:W1:Y:S07]  /*e0d0*/  LDSM.16.M88.4 R196, [R246] ;  /* 0x00000000f6c4783b */ /* 0x000e6e0000000200 */
[C---:B------:R-:W-:Y:S08]  /*e0e0*/  HMMA.16816.F32 R20, R188.reuse, R200, R20 ;  /* 0x000000c8bc14723c */ /* 0x040ff00000001814 */
[C---:B------:R-:W-:Y:S08]  /*e0f0*/  HMMA.16816.F32 R24, R188.reuse, R202, R24 ;  /* 0x000000cabc18723c */ /* 0x040ff00000001818 */
[C---:B-1----:R-:W-:Y:S08]  /*e100*/  HMMA.16816.F32 R28, R188.reuse, R184, R28 ;  /* 0x000000b8bc1c723c */ /* 0x042ff0000000181c */
[C---:B------:R-:W-:Y:S08]  /*e110*/  HMMA.16816.F32 R32, R188.reuse, R186, R32 ;  /* 0x000000babc20723c */ /* 0x040ff00000001820 */
[C---:B------:R-:W-:Y:S08]  /*e120*/  HMMA.16816.F32 R36, R188.reuse, R192, R36 ;  /* 0x000000c0bc24723c */ /* 0x040ff00000001824 */
[C---:B------:R-:W-:Y:S08]  /*e130*/  HMMA.16816.F32 R40, R188.reuse, R194, R40 ;  /* 0x000000c2bc28723c */ /* 0x040ff00000001828 */
[C---:B------:R-:W-:Y:S08]  /*e140*/  HMMA.16816.F32 R44, R188.reuse, R196, R44 ;  /* 0x000000c4bc2c723c */ /* 0x040ff0000000182c */
[----:B------:R-:W-:Y:S04]  /*e150*/  HMMA.16816.F32 R48, R188, R198, R48 ;  /* 0x000000c6bc30723c */ /* 0x000fe80000001830 */
[----:B--2---:R-:W-:Y:S05]  /*e160*/  IMAD.WIDE.U32 R132, R204, UR24, R2 ;  /* 0x00000018cc847c25 */ /* 0x004fea000f8e0002 */
[----:B------:R-:W-:Y:S03]  /*e170*/  IADD3 R0, R133, UR4, RZ ;  /* 0x0000000485007c10 */ /* 0x000fe6000fffe0ff */
[C---:B------:R-:W-:Y:S04]  /*e180*/  LEA R2, P0, R132.reuse, c[0x0][0x1f8], 0x1 ;  /* 0x00007e0084027a11 */ /* 0x040fe800078008ff */
[----:B------:R-:W-:Y:S01]  /*e190*/  LEA.HI.X R3, R132, c[0x0][0x1fc], R0, 0x1, P0 ;  /* 0x00007f0084037a11 */ /* 0x000fe200000f0c00 */
[C---:B---3--:R-:W-:Y:S04]  /*e1a0*/  IMAD.WIDE.U32 R132, R204.reuse, UR24, R210 ;  /* 0x00000018cc847c25 */ /* 0x048fe8000f8e00d2 */
[----:B------:R-:W-:Y:S01]  /*e1b0*/  @!PT LDS RZ, [RZ] ;  /* 0x00000000fffff984 */ /* 0x000fe20000000800 */
[----:B------:R-:W-:Y:S01]  /*e1c0*/  @!PT LDS RZ, [RZ] ;  /* 0x00000000fffff984 */ /* 0x000fe20000000800 */
[----:B------:R-:W-:Y:S01]  /*e1d0*/  @!PT LDS RZ, [RZ] ;  /* 0x00000000fffff984 */ /* 0x000fe20000000800 */
[----:B------:R1:W-:Y:S01]  /*e1e0*/  LDGSTS.E.BYPASS.LTC128B.128 [R251+0x100], [R2.64], !P5 ;  /* 0x0010000002fb7fae */ /* 0x0003e2000e901d5e */
[----:B------:R-:W-:Y:S01]  /*e1f0*/  IADD3 R0, R133, UR4, RZ ;  /* 0x0000000485007c10 */ /* 0x000fe2000fffe0ff */
[----:B----4-:R-:W-:Y:S01]  /*e200*/  IMAD.WIDE.U32 R184, R204, UR24, R208 ;  /* 0x00000018ccb87c25 */ /* 0x010fe2000f8e00d0 */
[C---:B------:R-:W-:Y:S04]  /*e210*/  LEA R186, P0, R132.reuse, c[0x0][0x1f8], 0x1 ;  /* 0x00007e0084ba7a11 */ /* 0x040fe800078008ff */
[----:B------:R-:W-:Y:S01]  /*e220*/  LEA.HI.X R187, R132, c[0x0][0x1fc], R0, 0x1, P0 ;  /* 0x00007f0084bb7a11 */ /* 0x000fe200000f0c00 */
[----:B------:R-:W-:Y:S01]  /*e230*/  IMAD.WIDE.U32 R132, R204, UR24, R206 ;  /* 0x00000018cc847c25 */ /* 0x000fe2000f8e00ce */
[----:B------:R-:W-:Y:S01]  /*e240*/  IADD3 R0, R185, UR4, RZ ;  /* 0x00000004b9007c10 */ /* 0x000fe2000fffe0ff */
[----:B------:R-:W-:Y:S02]  /*e250*/  UIADD3 UR24, UR24, -0x1, URZ ;  /* 0xffffffff18187890 */ /* 0x000fe4000fffe03f */
[----:B------:R2:W-:Y:S02]  /*e260*/  LDGSTS.E.BYPASS.LTC128B.128 [R251+0x3100], [R186.64], !P4 ;  /* 0x03100000bafb7fae */ /* 0x0005e4000e101d5e */
[----:B------:R-:W-:Y:S01]  /*e270*/  @UP0 USHF.R.S32.HI UR23, URZ, 0x1f, UR24 ;  /* 0x0000001f3f170899 */ /* 0x000fe20008011418 */
[C---:B--2---:R-:W-:Y:S04]  /*e280*/  LEA R186, P0, R184.reuse, c[0x0][0x1f8], 0x1 ;  /* 0x00007e00b8ba7a11 */ /* 0x044fe800078008ff */
[----:B------:R-:W-:Y:S02]  /*e290*/  LEA.HI.X R187, R184, c[0x0][0x1fc], R0, 0x1, P0 ;  /* 0x00007f00b8bb7a11 */ /* 0x000fe400000f0c00 */
[----:B------:R-:W-:Y:S01]  /*e2a0*/  IADD3 R0, R133, UR4, RZ ;  /* 0x0000000485007c10 */ /* 0x000fe2000fffe0ff */
[----:B------:R-:W-:Y:S01]  /*e2b0*/  ULDC.64 UR4, c[0x0][0x1e0] ;  /* 0x0000780000047ab9 */ /* 0x000fe20000000a00 */
[C---:B------:R-:W-:Y:S01]  /*e2c0*/  LEA R184, P0, R132.reuse, c[0x0][0x1f8], 0x1 ;  /* 0x00007e0084b87a11 */ /* 0x040fe200078008ff */
[----:B------:R2:W-:Y:S03]  /*e2d0*/  LDGSTS.E.BYPASS.LTC128B.128 [R251+0x6100], [R186.64], !P3 ;  /* 0x06100000bafb7fae */ /* 0x0005e6000d901d5e */
[----:B------:R-:W-:Y:S01]  /*e2e0*/  LEA.HI.X R185, R132, c[0x0][0x1fc], R0, 0x1, P0 ;  /* 0x00007f0084b97a11 */ /* 0x000fe200000f0c00 */
[----:B------:R-:W-:Y:S01]  /*e2f0*/  @UP0 UIMAD.WIDE.U32 UR26, UR24, UR4, URZ ;  /* 0x00000004181a02a5 */ /* 0x000fe2000f8e003f */
[----:B-1----:R-:W-:Y:S01]  /*e300*/  IADD3 R2, P0, R2, UR9, RZ ;  /* 0x0000000902027c10 */ /* 0x002fe2000ff1e0ff */
[----:B------:R-:W-:Y:S02]  /*e310*/  @UP0 UIMAD UR23, UR23, UR4, URZ ;  /* 0x00000004171702a4 */ /* 0x000fe4000f8e023f */
[----:B------:R1:W-:Y:S01]  /*e320*/  LDGSTS.E.BYPASS.LTC128B.128 [R251+0x9100], [R184.64], !P2 ;  /* 0x09100000b8fb7fae */ /* 0x0003e2000d101d5e */
[----:B------:R-:W-:Y:S01]  /*e330*/  IADD3.X R3, R3, UR8, RZ, P0, !PT ;  /* 0x0000000803037c10 */ /* 0x000fe200087fe4ff */
[----:B------:R-:W-:Y:S01]  /*e340*/  @UP0 UIMAD UR23, UR24, UR5, UR23 ;  /* 0x00000005181702a4 */ /* 0x000fe2000f8e0217 */
[C---:B------:R-:W-:Y:S03]  /*e350*/  IADD3 R132, P1, R2.reuse, UR19, RZ ;  /* 0x0000001302847c10 */ /* 0x040fe6000ff3e0ff */
[----:B------:R-:W-:Y:S01]  /*e360*/  @UP0 UIADD3 UR4, UR27, UR23, URZ ;  /* 0x000000171b040290 */ /* 0x000fe2000fffe03f */
[C---:B------:R-:W-:Y:S01]  /*e370*/  IADD3.X R133, R3.reuse, UR18, RZ, P1, !PT ;  /* 0x0000001203857c10 */ /* 0x040fe20008ffe4ff */
[----:B------:R3:W-:Y:S02]  /*e380*/  LDGSTS.E.BYPASS.LTC128B.128 [R251+0x1100], [R2.64], !P5 ;  /* 0x0110000002fb7fae */ /* 0x0007e4000e901d5e */
[----:B------:R-:W-:Y:S06]  /*e390*/  @UP0 UIMAD UR4, UR4, 0x60, URZ ;  /* 0x00000060040408a4 */ /* 0x000fec000f8e023f */
[----:B------:R3:W-:Y:S01]  /*e3a0*/  LDGSTS.E.BYPASS.LTC128B.128 [R251+0x4100], [R2.64+0x80], !P4 ;  /* 0x0410008002fb7fae */ /* 0x0007e2000e101d5e */
[C---:B--2---:R-:W-:Y:S04]  /*e3b0*/  IADD3 R186, P0, R2.reuse, UR9, RZ ;  /* 0x0000000902ba7c10 */ /* 0x044fe8000ff1e0ff */
[C---:B------:R-:W-:Y:S03]  /*e3c0*/  IADD3.X R187, R3.reuse, UR8, RZ, P0, !PT ;  /* 0x0000000803bb7c10 */ /* 0x040fe600087fe4ff */
[----:B------:R3:W-:Y:S01]  /*e3d0*/  LDGSTS.E.BYPASS.LTC128B.128 [R251+0x7100], [R2.64+0x100], !P3 ;  /* 0x0710010002fb7fae */ /* 0x0007e2000d901d5e */
[C---:B-1----:R-:W-:Y:S04]  /*e3e0*/  IADD3 R184, P6, R2.reuse, UR17, RZ ;  /* 0x0000001102b87c10 */ /* 0x042fe8000ffde0ff */
[C---:B------:R-:W-:Y:S03]  /*e3f0*/  IADD3.X R185, R3.reuse, UR16, RZ, P6, !PT ;  /* 0x0000001003b97c10 */ /* 0x040fe6000b7fe4ff */
[----:B------:R3:W-:Y:S08]  /*e400*/  LDGSTS.E.BYPASS.LTC128B.128 [R251+0xa100], [R2.64+0x180], !P2 ;  /* 0x0a10018002fb7fae */ /* 0x0007f0000d101d5e */
[----:B------:R1:W-:Y:S08]  /*e410*/  LDGSTS.E.BYPASS.LTC128B.128 [R251+0x2100], [R186.64], !P5 ;  /* 0x02100000bafb7fae */ /* 0x0003f0000e901d5e */
[----:B------:R1:W-:Y:S08]  /*e420*/  LDGSTS.E.BYPASS.LTC128B.128 [R251+0x5100], [R184.64], !P4 ;  /* 0x05100000b8fb7fae */ /* 0x0003f0000e101d5e */
[----:B------:R2:W-:Y:S01]  /*e430*/  LDGSTS.E.BYPASS.LTC128B.128 [R251+0x8100], [R132.64], !P3 ;  /* 0x0810000084fb7fae */ /* 0x0005e2000d901d5e */
[----:B---3--:R-:W-:Y:S04]  /*e440*/  IADD3 R2, P0, R2, UR21, RZ ;  /* 0x0000001502027c10 */ /* 0x008fe8000ff1e0ff */
[----:B------:R-:W-:Y:S02]  /*e450*/  IADD3.X R3, R3, UR20, RZ, P0, !PT ;  /* 0x0000001403037c10 */ /* 0x000fe400087fe4ff */
[----:B------:R-:W-:Y:S03]  /*e460*/  PLOP3.LUT P0, PT, PT, PT, UP0, 0x80, 0x0 ;  /* 0x000000000000781c */ /* 0x000fe60003f0f008 */
[----:B------:R3:W-:Y:S08]  /*e470*/  LDGSTS.E.BYPASS.LTC128B.128 [R251+0xb100], [R2.64], !P2 ;  /* 0x0b10000002fb7fae */ /* 0x0007f0000d101d5e */
[----:B-1----:R-:W-:Y:S08]  /*e480*/  LDSM.16.M88.4 R184, [R226+0x18100] ;  /* 0x01810000e2b8783b */ /* 0x002ff00000000200 */
[----:B------:R-:W1:Y:S08]  /*e490*/  LDSM.16.M88.4 R192, [R222+0xc100] ;  /* 0x00c10000dec0783b */ /* 0x000e700000000200 */
[----:B------:R-:W4:Y:S08]  /*e4a0*/  LDSM.16.M88.4 R200, [R222+0xc900] ;  /* 0x00c90000dec8783b */ /* 0x000f300000000200 */
[----:B------:R-:W2:Y:S08]  /*e4b0*/  LDSM.16.M88.4 R188, [R222+0xd100] ;  /* 0x00d10000debc783b */ /* 0x000eb00000000200 */
[----:B------:R-:W0:Y:S08]  /*e4c0*/  LDGDEPBAR ;  /* 0x00000000000079af */ /* 0x000e300000000000 */
[----:B------:R-:W2:Y:S01]  /*e4d0*/  LDSM.16.M88.4 R196, [R222+0xd900] ;  /* 0x00d90000dec4783b */ /* 0x000ea20000000200 */
[C---:B-1----:R-:W-:Y:S08]  /*e4e0*/  HMMA.16816.F32 R4, R184.reuse, R192, R4 ;  /* 0x000000c0b804723c */ /* 0x042ff00000001804 */
[C---:B------:R-:W-:Y:S01]  /*e4f0*/  HMMA.16816.F32 R8, R184.reuse, R194, R8 ;  /* 0x000000c2b808723c */ /* 0x040fe20000001808 */
[----:B------:R-:W-:Y:S07]  /*e500*/  LDSM.16.M88.4 R192, [R222+0xe900] ;  /* 0x00e90000dec0783b */ /* 0x000fee0000000200 */
[C---:B----4-:R-:W-:Y:S08]  /*e510*/  HMMA.16816.F32 R12, R184.reuse, R200, R12 ;  /* 0x000000c8b80c723c */ /* 0x050ff0000000180c */
[C---:B------:R-:W-:Y:S01]  /*e520*/  HMMA.16816.F32 R16, R184.reuse, R202, R16 ;  /* 0x000000cab810723c */ /* 0x040fe20000001810 */
[----:B------:R-:W-:Y:S07]  /*e530*/  LDSM.16.M88.4 R200, [R221] ;  /* 0x00000000ddc8783b */ /* 0x000fee0000000200 */
[C---:B--2---:R-:W-:Y:S08]  /*e540*/  HMMA.16816.F32 R20, R184.reuse, R188, R20 ;  /* 0x000000bcb814723c */ /* 0x044ff00000001814 */
[C---:B------:R-:W-:Y:S01]  /*e550*/  HMMA.16816.F32 R24, R184.reuse, R190, R24 ;  /* 0x000000beb818723c */ /* 0x040fe20000001818 */
[----:B------:R-:W1:Y:S07]  /*e560*/  LDSM.16.M88.4 R188, [R222+0xe100] ;  /* 0x00e10000debc783b */ /* 0x000e6e0000000200 */
[C---:B------:R-:W-:Y:S08]  /*e570*/  HMMA.16816.F32 R28, R184.reuse, R196, R28 ;  /* 0x000000c4b81c723c */ /* 0x040ff0000000181c */
[C---:B------:R-:W-:Y:S01]  /*e580*/  HMMA.16816.F32 R32, R184.reuse, R198, R32 ;  /* 0x000000c6b820723c */ /* 0x040fe20000001820 */
[----:B------:R-:W2:Y:S07]  /*e590*/  LDSM.16.M88.4 R196, [R225+0x18100] ;  /* 0x01810000e1c4783b */ /* 0x000eae0000000200 */
[C---:B-1----:R-:W-:Y:S08]  /*e5a0*/  HMMA.16816.F32 R36, R184.reuse, R188, R36 ;  /* 0x000000bcb824723c */ /* 0x042ff00000001824 */
[C---:B------:R-:W-:Y:S01]  /*e5b0*/  HMMA.16816.F32 R40, R184.reuse, R190, R40 ;  /* 0x000000beb828723c */ /* 0x040fe20000001828 */
[----:B------:R-:W-:Y:S07]  /*e5c0*/  LDSM.16.M88.4 R188, [R221+0x1000] ;  /* 0x00100000ddbc783b */ /* 0x000fee0000000200 */
[C---:B------:R-:W-:Y:S08]  /*e5d0*/  HMMA.16816.F32 R44, R184.reuse, R192, R44 ;  /* 0x000000c0b82c723c */ /* 0x040ff0000000182c */
[----:B------:R-:W-:Y:S01]  /*e5e0*/  HMMA.16816.F32 R48, R184, R194, R48 ;  /* 0x000000c2b830723c */ /* 0x000fe20000001830 */
[----:B------:R-:W1:Y:S07]  /*e5f0*/  LDSM.16.M88.4 R184, [R221+0x800] ;  /* 0x00080000ddb8783b */ /* 0x000e6e0000000200 */
[C---:B--2---:R-:W-:Y:S01]  /*e600*/  HMMA.16816.F32 R4, R196.reuse, R200, R4 ;  /* 0x000000c8c404723c */ /* 0x044fe20000001804 */
[----:B------:R-:W2:Y:S07]  /*e610*/  LDSM.16.M88.4 R192, [R221+0x1800] ;  /* 0x00180000ddc0783b */ /* 0x000eae0000000200 */
[C---:B------:R-:W-:Y:S01]  /*e620*/  HMMA.16816.F32 R8, R196.reuse, R202, R8 ;  /* 0x000000cac408723c */ /* 0x040fe20000001808 */
[----:B------:R-:W4:Y:S07]  /*e630*/  LDSM.16.M88.4 R200, [R221+0x2000] ;  /* 0x00200000ddc8783b */ /* 0x000f2e0000000200 */
[C---:B-1----:R-:W-:Y:S08]  /*e640*/  HMMA.16816.F32 R12, R196.reuse, R184, R12 ;  /* 0x000000b8c40c723c */ /* 0x042ff0000000180c */
        /* <DEDUP_REMOVED lines=8> */
[C---:B----4-:R-:W-:Y:S08]  /*e6d0*/  HMMA.16816.F32 R36, R196.reuse, R200, R36 ;  /* 0x000000c8c424723c */ /* 0x050ff00000001824 */
[C---:B------:R-:W-:Y:S01]  /*e6e0*/  HMMA.16816.F32 R40, R196.reuse, R202, R40 ;  /* 0x000000cac428723c */ /* 0x040fe20000001828 */
[----:B------:R-:W4:Y:S07]  /*e6f0*/  LDSM.16.M88.4 R200, [R216+0xf900] ;  /* 0x00f90000d8c8783b */ /* 0x000f2e0000000200 */
[C---:B-1----:R-:W-:Y:S08]  /*e700*/  HMMA.16816.F32 R44, R196.reuse, R184, R44 ;  /* 0x000000b8c42c723c */ /* 0x042ff0000000182c */
[----:B------:R-:W-:Y:S01]  /*e710*/  HMMA.16816.F32 R48, R196, R186, R48 ;  /* 0x000000bac430723c */ /* 0x000fe20000001830 */
[----:B------:R-:W1:Y:S07]  /*e720*/  LDSM.16.M88.4 R184, [R216+0x10100] ;  /* 0x01010000d8b8783b */ /* 0x000e6e0000000200 */
[C---:B--2---:R-:W-:Y:S01]  /*e730*/  HMMA.16816.F32 R4, R188.reuse, R192, R4 ;  /* 0x000000c0bc04723c */ /* 0x044fe20000001804 */
[----:B------:R-:W-:Y:S07]  /*e740*/  LDSM.16.M88.4 R196, [R216+0x11100] ;  /* 0x01110000d8c4783b */ /* 0x000fee0000000200 */
[C---:B------:R-:W-:Y:S01]  /*e750*/  HMMA.16816.F32 R8, R188.reuse, R194, R8 ;  /* 0x000000c2bc08723c */ /* 0x040fe20000001808 */
[----:B------:R-:W2:Y:S07]  /*e760*/  LDSM.16.M88.4 R192, [R216+0x10900] ;  /* 0x01090000d8c0783b */ /* 0x000eae0000000200 */
[C---:B----4-:R-:W-:Y:S08]  /*e770*/  HMMA.16816.F32 R12, R188.reuse, R200, R12 ;  /* 0x000000c8bc0c723c */ /* 0x050ff0000000180c */
[C---:B------:R-:W-:Y:S01]  /*e780*/  HMMA.16816.F32 R16, R188.reuse, R202, R16 ;  /* 0x000000cabc10723c */ /* 0x040fe20000001810 */
[----:B------:R-:W4:Y:S07]  /*e790*/  LDSM.16.M88.4 R200, [R216+0x11900] ;  /* 0x01190000d8c8783b */ /* 0x000f2e0000000200 */
[C---:B-1----:R-:W-:Y:S08]  /*e7a0*/  HMMA.16816.F32 R20, R188.reuse, R184, R20 ;  /* 0x000000b8bc14723c */ /* 0x042ff00000001814 */
[C---:B------:R-:W-:Y:S01]  /*e7b0*/  HMMA.16816.F32 R24, R188.reuse, R186, R24 ;  /* 0x000000babc18723c */ /* 0x040fe20000001818 */
[----:B------:R-:W-:Y:S07]  /*e7c0*/  LDSM.16.M88.4 R184, [R224+0x1c100] ;  /* 0x01c10000e0b8783b */ /* 0x000fee0000000200 */
[C---:B--2---:R-:W-:Y:S08]  /*e7d0*/  HMMA.16816.F32 R28, R188.reuse, R192, R28 ;  /* 0x000000c0bc1c723c */ /* 0x044ff0000000181c */
[C---:B------:R-:W-:Y:S01]  /*e7e0*/  HMMA.16816.F32 R32, R188.reuse, R194, R32 ;  /* 0x000000c2bc20723c */ /* 0x040fe20000001820 */
[----:B------:R-:W1:Y:S07]  /*e7f0*/  LDSM.16.M88.4 R192, [R245] ;  /* 0x00000000f5c0783b */ /* 0x000e6e0000000200 */
[C---:B------:R-:W-:Y:S08]  /*e800*/  HMMA.16816.F32 R36, R188.reuse, R196, R36 ;  /* 0x000000c4bc24723c */ /* 0x040ff00000001824 */
[C---:B------:R-:W-:Y:S01]  /*e810*/  HMMA.16816.F32 R40, R188.reuse, R198, R40 ;  /* 0x000000c6bc28723c */ /* 0x040fe20000001828 */
[----:B------:R-:W2:Y:S07]  /*e820*/  LDSM.16.M88.4 R196, [R244] ;  /* 0x00000000f4c4783b */ /* 0x000eae0000000200 */
[C---:B----4-:R-:W-:Y:S08]  /*e830*/  HMMA.16816.F32 R44, R188.reuse, R200, R44 ;  /* 0x000000c8bc2c723c */ /* 0x050ff0000000182c */
[----:B------:R-:W-:Y:S01]  /*e840*/  HMMA.16816.F32 R48, R188, R202, R48 ;  /* 0x000000cabc30723c */ /* 0x000fe20000001830 */
[----:B------:R-:W4:Y:S07]  /*e850*/  LDSM.16.M88.4 R188, [R243] ;  /* 0x00000000f3bc783b */ /* 0x000f2e0000000200 */
[C---:B-1----:R-:W-:Y:S01]  /*e860*/  HMMA.16816.F32 R4, R184.reuse, R192, R4 ;  /* 0x000000c0b804723c */ /* 0x042fe20000001804 */
[----:B------:R-:W1:Y:S07]  /*e870*/  LDSM.16.M88.4 R200, [R242] ;  /* 0x00000000f2c8783b */ /* 0x000e6e0000000200 */
[C---:B------:R-:W-:Y:S01]  /*e880*/  HMMA.16816.F32 R8, R184.reuse, R194, R8 ;  /* 0x000000c2b808723c */ /* 0x040fe20000001808 */
[----:B------:R-:W-:Y:S07]  /*e890*/  LDSM.16.M88.4 R192, [R240] ;  /* 0x00000000f0c0783b */ /* 0x000fee0000000200 */
[C---:B--2---:R-:W-:Y:S08]  /*e8a0*/  HMMA.16816.F32 R12, R184.reuse, R196, R12 ;  /* 0x000000c4b80c723c */ /* 0x044ff0000000180c */
[C---:B------:R-:W-:Y:S01]  /*e8b0*/  HMMA.16816.F32 R16, R184.reuse, R198, R16 ;  /* 0x000000c6b810723c */ /* 0x040fe20000001810 */
[----:B------:R-:W-:Y:S07]  /*e8c0*/  LDSM.16.M88.4 R196, [R226+0x1c100] ;  /* 0x01c10000e2c4783b */ /* 0x000fee0000000200 */
[C---:B----4-:R-:W-:Y:S08]  /*e8d0*/  HMMA.16816.F32 R20, R184.reuse, R188, R20 ;  /* 0x000000bcb814723c */ /* 0x050ff00000001814 */
[C---:B------:R-:W-:Y:S01]  /*e8e0*/  HMMA.16816.F32 R24, R184.reuse, R190, R24 ;  /* 0x000000beb818723c */ /* 0x040fe20000001818 */
[----:B------:R-:W2:Y:S07]  /*e8f0*/  LDSM.16.M88.4 R188, [R241] ;  /* 0x00000000f1bc783b */ /* 0x000eae0000000200 */
[C---:B-1----:R-:W-:Y:S08]  /*e900*/  HMMA.16816.F32 R28, R184.reuse, R200, R28 ;  /* 0x000000c8b81c723c */ /* 0x042ff0000000181c */
[C---:B------:R-:W-:Y:S01]  /*e910*/  HMMA.16816.F32 R32, R184.reuse, R202, R32 ;  /* 0x000000cab820723c */ /* 0x040fe20000001820 */
[----:B------:R-:W1:Y:S07]  /*e920*/  LDSM.16.M88.4 R200, [R222+0xf100] ;  /* 0x00f10000dec8783b */ /* 0x000e6e0000000200 */
[C---:B--2---:R-:W-:Y:S08]  /*e930*/  HMMA.16816.F32 R36, R184.reuse, R188, R36 ;  /* 0x000000bcb824723c */ /* 0x044ff00000001824 */
[C---:B------:R-:W-:Y:S01]  /*e940*/  HMMA.16816.F32 R40, R184.reuse, R190, R40 ;  /* 0x000000beb828723c */ /* 0x040fe20000001828 */
[----:B------:R-:W-:Y:S07]  /*e950*/  LDSM.16.M88.4 R188, [R222+0x10100] ;  /* 0x01010000debc783b */ /* 0x000fee0000000200 */
[C---:B------:R-:W-:Y:S08]  /*e960*/  HMMA.16816.F32 R44, R184.reuse, R192, R44 ;  /* 0x000000c0b82c723c */ /* 0x040ff0000000182c */
[----:B------:R-:W-:Y:S01]  /*e970*/  HMMA.16816.F32 R48, R184, R194, R48 ;  /* 0x000000c2b830723c */ /* 0x000fe20000001830 */
[----:B------:R-:W2:Y:S07]  /*e980*/  LDSM.16.M88.4 R184, [R222+0xf900] ;  /* 0x00f90000deb8783b */ /* 0x000eae0000000200 */
[C---:B-1----:R-:W-:Y:S01]  /*e990*/  HMMA.16816.F32 R4, R196.reuse, R200, R4 ;  /* 0x000000c8c404723c */ /* 0x042fe20000001804 */
[----:B------:R-:W1:Y:S07]  /*e9a0*/  LDSM.16.M88.4 R192, [R222+0x10900] ;  /* 0x01090000dec0783b */ /* 0x000e6e0000000200 */
[C---:B------:R-:W-:Y:S01]  /*e9b0*/  HMMA.16816.F32 R8, R196.reuse, R202, R8 ;  /* 0x000000cac408723c */ /* 0x040fe20000001808 */
[----:B------:R-:W4:Y:S07]  /*e9c0*/  LDSM.16.M88.4 R200, [R222+0x11100] ;  /* 0x01110000dec8783b */ /* 0x000f2e0000000200 */
[C---:B--2---:R-:W-:Y:S08]  /*e9d0*/  HMMA.16816.F32 R12, R196.reuse, R184, R12 ;  /* 0x000000b8c40c723c */ /* 0x044ff0000000180c */
        /* <DEDUP_REMOVED lines=8> */
[C---:B----4-:R-:W-:Y:S08]  /*ea60*/  HMMA.16816.F32 R36, R196.reuse, R200, R36 ;  /* 0x000000c8c424723c */ /* 0x050ff00000001824 */
[C---:B------:R-:W-:Y:S01]  /*ea70*/  HMMA.16816.F32 R40, R196.reuse, R202, R40 ;  /* 0x000000cac428723c */ /* 0x040fe20000001828 */
[----:B------:R-:W4:Y:S07]  /*ea80*/  LDSM.16.M88.4 R200, [R221+0x3800] ;  /* 0x00380000ddc8783b */ /* 0x000f2e0000000200 */
[C---:B--2---:R-:W-:Y:S08]  /*ea90*/  HMMA.16816.F32 R44, R196.reuse, R184, R44 ;  /* 0x000000b8c42c723c */ /* 0x044ff0000000182c */
[----:B------:R-:W-:Y:S01]  /*eaa0*/  HMMA.16816.F32 R48, R196, R186, R48 ;  /* 0x000000bac430723c */ /* 0x000fe20000001830 */
[----:B------:R-:W2:Y:S07]  /*eab0*/  LDSM.16.M88.4 R184, [R221+0x4000] ;  /* 0x00400000ddb8783b */ /* 0x000eae0000000200 */
[C---:B-1----:R-:W-:Y:S01]  /*eac0*/  HMMA.16816.F32 R4, R188.reuse, R192, R4 ;  /* 0x000000c0bc04723c */ /* 0x042fe20000001804 */
[----:B------:R-:W-:Y:S07]  /*ead0*/  LDSM.16.M88.4 R196, [R221+0x5000] ;  /* 0x00500000ddc4783b */ /* 0x000fee0000000200 */
[C---:B------:R-:W-:Y:S01]  /*eae0*/  HMMA.16816.F32 R8, R188.reuse, R194, R8 ;  /* 0x000000c2bc08723c */ /* 0x040fe20000001808 */
[----:B------:R-:W1:Y:S07]  /*eaf0*/  LDSM.16.M88.4 R192, [R221+0x4800] ;  /* 0x00480000ddc0783b */ /* 0x000e6e0000000200 */
[C---:B----4-:R-:W-:Y:S08]  /*eb00*/  HMMA.16816.F32 R12, R188.reuse, R200, R12 ;  /* 0x000000c8bc0c723c */ /* 0x050ff0000000180c */
[C---:B------:R-:W-:Y:S01]  /*eb10*/  HMMA.16816.F32 R16, R188.reuse, R202, R16 ;  /* 0x000000cabc10723c */ /* 0x040fe20000001810 */
[----:B------:R-:W4:Y:S07]  /*eb20*/  LDSM.16.M88.4 R200, [R221+0x5800] ;  /* 0x00580000ddc8783b */ /* 0x000f2e0000000200 */
[C---:B--2---:R-:W-:Y:S08]  /*eb30*/  HMMA.16816.F32 R20, R188.reuse, R184, R20 ;  /* 0x000000b8bc14723c */ /* 0x044ff00000001814 */
[C---:B------:R-:W-:Y:S01]  /*eb40*/  HMMA.16816.F32 R24, R188.reuse, R186, R24 ;  /* 0x000000babc18723c */ /* 0x040fe20000001818 */
[----:B------:R-:W-:Y:S07]  /*eb50*/  LDSM.16.M88.4 R184, [R223+0x20100] ;  /* 0x02010000dfb8783b */ /* 0x000fee0000000200 */
[C---:B-1----:R-:W-:Y:S08]  /*eb60*/  HMMA.16816.F32 R28, R188.reuse, R192, R28 ;  /* 0x000000c0bc1c723c */ /* 0x042ff0000000181c */
[C---:B------:R-:W-:Y:S01]  /*eb70*/  HMMA.16816.F32 R32, R188.reuse, R194, R32 ;  /* 0x000000c2bc20723c */ /* 0x040fe20000001820 */
[----:B------:R-:W1:Y:S07]  /*eb80*/  LDSM.16.M88.4 R192, [R216+0x12100] ;  /* 0x01210000d8c0783b */ /* 0x000e6e0000000200 */
[C---:B------:R-:W-:Y:S08]  /*eb90*/  HMMA.16816.F32 R36, R188.reuse, R196, R36 ;  /* 0x000000c4bc24723c */ /* 0x040ff00000001824 */
[C---:B------:R-:W-:Y:S01]  /*eba0*/  HMMA.16816.F32 R40, R188.reuse, R198, R40 ;  /* 0x000000c6bc28723c */ /* 0x040fe20000001828 */
[----:B------:R-:W2:Y:S07]  /*ebb0*/  LDSM.16.M88.4 R196, [R216+0x12900] ;  /* 0x01290000d8c4783b */ /* 0x000eae0000000200 */
[C---:B----4-:R-:W-:Y:S08]  /*ebc0*/  HMMA.16816.F32 R44, R188.reuse, R200, R44 ;  /* 0x000000c8bc2c723c */ /* 0x050ff0000000182c */
[----:B------:R-:W-:Y:S01]  /*ebd0*/  HMMA.16816.F32 R48, R188, R202, R48 ;  /* 0x000000cabc30723c */ /* 0x000fe20000001830 */
[----:B------:R-:W4:Y:S07]  /*ebe0*/  LDSM.16.M88.4 R188, [R216+0x13100] ;  /* 0x01310000d8bc783b */ /* 0x000f2e0000000200 */
[C---:B-1----:R-:W-:Y:S01]  /*ebf0*/  HMMA.16816.F32 R4, R184.reuse, R192, R4 ;  /* 0x000000c0b804723c */ /* 0x042fe20000001804 */
[----:B------:R-:W1:Y:S07]  /*ec00*/  LDSM.16.M88.4 R200, [R216+0x13900] ;  /* 0x01390000d8c8783b */ /* 0x000e6e0000000200 */
[C---:B------:R-:W-:Y:S01]  /*ec10*/  HMMA.16816.F32 R8, R184.reuse, R194, R8 ;  /* 0x000000c2b808723c */ /* 0x040fe20000001808 */
[----:B------:R-:W-:Y:S07]  /*ec20*/  LDSM.16.M88.4 R192, [R216+0x14900] ;  /* 0x01490000d8c0783b */ /* 0x000fee0000000200 */
[C---:B--2---:R-:W-:Y:S08]  /*ec30*/  HMMA.16816.F32 R12, R184.reuse, R196, R12 ;  /* 0x000000c4b80c723c */ /* 0x044ff0000000180c */
[C---:B------:R-:W-:Y:S01]  /*ec40*/  HMMA.16816.F32 R16, R184.reuse, R198, R16 ;  /* 0x000000c6b810723c */ /* 0x040fe20000001810 */
[----:B------:R-:W-:Y:S07]  /*ec50*/  LDSM.16.M88.4 R196, [R224+0x20100] ;  /* 0x02010000e0c4783b */ /* 0x000fee0000000200 */
[C---:B----4-:R-:W-:Y:S08]  /*ec60*/  HMMA.16816.F32 R20, R184.reuse, R188, R20 ;  /* 0x000000bcb814723c */ /* 0x050ff00000001814 */
[C---:B------:R-:W-:Y:S01]  /*ec70*/  HMMA.16816.F32 R24, R184.reuse, R190, R24 ;  /* 0x000000beb818723c */ /* 0x040fe20000001818 */
[----:B------:R-:W2:Y:S07]  /*ec80*/  LDSM.16.M88.4 R188, [R216+0x14100] ;  /* 0x01410000d8bc783b */ /* 0x000eae0000000200 */
[C---:B-1----:R-:W-:Y:S08]  /*ec90*/  HMMA.16816.F32 R28, R184.reuse, R200, R28 ;  /* 0x000000c8b81c723c */ /* 0x042ff0000000181c */
[C---:B------:R-:W-:Y:S01]  /*eca0*/  HMMA.16816.F32 R32, R184.reuse, R202, R32 ;  /* 0x000000cab820723c */ /* 0x040fe20000001820 */
[----:B------:R-:W1:Y:S07]  /*ecb0*/  LDSM.16.M88.4 R200, [R239] ;  /* 0x00000000efc8783b */ /* 0x000e6e0000000200 */
[C---:B--2---:R-:W-:Y:S08]  /*ecc0*/  HMMA.16816.F32 R36, R184.reuse, R188, R36 ;  /* 0x000000bcb824723c */ /* 0x044ff00000001824 */
[C---:B------:R-:W-:Y:S01]  /*ecd0*/  HMMA.16816.F32 R40, R184.reuse, R190, R40 ;  /* 0x000000beb828723c */ /* 0x040fe20000001828 */
[----:B------:R-:W-:Y:S07]  /*ece0*/  LDSM.16.M88.4 R188, [R237] ;  /* 0x00000000edbc783b */ /* 0x000fee0000000200 */
[C---:B------:R-:W-:Y:S08]  /*ecf0*/  HMMA.16816.F32 R44, R184.reuse, R192, R44 ;  /* 0x000000c0b82c723c */ /* 0x040ff0000000182c */
[----:B------:R-:W-:Y:S01]  /*ed00*/  HMMA.16816.F32 R48, R184, R194, R48 ;  /* 0x000000c2b830723c */ /* 0x000fe20000001830 */
[----:B------:R-:W2:Y:S07]  /*ed10*/  LDSM.16.M88.4 R184, [R238] ;  /* 0x00000000eeb8783b */ /* 0x000eae0000000200 */
[C---:B-1----:R-:W-:Y:S01]  /*ed20*/  HMMA.16816.F32 R4, R196.reuse, R200, R4 ;  /* 0x000000c8c404723c */ /* 0x042fe20000001804 */
[----:B------:R-:W1:Y:S07]  /*ed30*/  LDSM.16.M88.4 R192, [R236] ;  /* 0x00000000ecc0783b */ /* 0x000e6e0000000200 */
[C---:B------:R-:W-:Y:S01]  /*ed40*/  HMMA.16816.F32 R8, R196.reuse, R202, R8 ;  /* 0x000000cac408723c */ /* 0x040fe20000001808 */
[----:B------:R-:W4:Y:S07]  /*ed50*/  LDSM.16.M88.4 R200, [R235] ;  /* 0x00000000ebc8783b */ /* 0x000f2e0000000200 */
[C---:B--2---:R-:W-:Y:S08]  /*ed60*/  HMMA.16816.F32 R12, R196.reuse, R184, R12 ;  /* 0x000000b8c40c723c */ /* 0x044ff0000000180c */
[C---:B------:R-:W-:Y:S01]  /*ed70*/  HMMA.16816.F32 R16, R196.reuse, R186, R16 ;  /* 0x000000bac410723c */ /* 0x040fe20000001810 */
[----:B------:R-:W2:Y:S07]  /*ed80*/  LDSM.16.M88.4 R184, [R234] ;  /* 0x00000000eab8783b */ /* 0x000eae0000000200 */
        /* <DEDUP_REMOVED lines=62> */
[----:B------:R-:W1:Y:S07]  /*f170*/  LDSM.16.M88.4 R192, [R233] ;  /* 0x00000000e9c0783b */ /* 0x000e6e0000000200 */
[C---:B----4-:R-:W-:Y:S08]  /*f180*/  HMMA.16816.F32 R36, R196.reuse, R200, R36 ;  /* 0x000000c8c424723c */ /* 0x050ff00000001824 */
[C---:B------:R-:W-:Y:S01]  /*f190*/  HMMA.16816.F32 R40, R196.reuse, R202, R40 ;  /* 0x000000cac428723c */ /* 0x040fe20000001828 */
[----:B------:R-:W4:Y:S07]  /*f1a0*/  LDSM.16.M88.4 R200, [R232] ;  /* 0x00000000e8c8783b */ /* 0x000f2e0000000200 */
[C---:B--2---:R-:W-:Y:S08]  /*f1b0*/  HMMA.16816.F32 R44, R196.reuse, R184, R44 ;  /* 0x000000b8c42c723c */ /* 0x044ff0000000182c */
[----:B------:R-:W-:Y:S01]  /*f1c0*/  HMMA.16816.F32 R48, R196, R186, R48 ;  /* 0x000000bac430723c */ /* 0x000fe20000001830 */
[----:B------:R-:W2:Y:S07]  /*f1d0*/  LDSM.16.M88.4 R184, [R231] ;  /* 0x00000000e7b8783b */ /* 0x000eae0000000200 */
[C---:B-1----:R-:W-:Y:S01]  /*f1e0*/  HMMA.16816.F32 R4, R188.reuse, R192, R4 ;  /* 0x000000c0bc04723c */ /* 0x042fe20000001804 */
[----:B------:R-:W-:Y:S07]  /*f1f0*/  LDSM.16.M88.4 R196, [R229] ;  /* 0x00000000e5c4783b */ /* 0x000fee0000000200 */
[C---:B------:R-:W-:Y:S01]  /*f200*/  HMMA.16816.F32 R8, R188.reuse, R194, R8 ;  /* 0x000000c2bc08723c */ /* 0x040fe20000001808 */
[----:B------:R-:W1:Y:S07]  /*f210*/  LDSM.16.M88.4 R192, [R230] ;  /* 0x00000000e6c0783b */ /* 0x000e6e0000000200 */
[C---:B----4-:R-:W-:Y:S08]  /*f220*/  HMMA.16816.F32 R12, R188.reuse, R200, R12 ;  /* 0x000000c8bc0c723c */ /* 0x050ff0000000180c */
[C---:B------:R-:W-:Y:S01]  /*f230*/  HMMA.16816.F32 R16, R188.reuse, R202, R16 ;  /* 0x000000cabc10723c */ /* 0x040fe20000001810 */
[----:B------:R-:W4:Y:S07]  /*f240*/  LDSM.16.M88.4 R200, [R228] ;  /* 0x00000000e4c8783b */ /* 0x000f2e0000000200 */
        /* <DEDUP_REMOVED lines=26> */
[C---:B------:R-:W-:Y:S08]  /*f3f0*/  HMMA.16816.F32 R40, R184.reuse, R190, R40 ;  /* 0x000000beb828723c */ /* 0x040ff00000001828 */
[C---:B------:R-:W-:Y:S08]  /*f400*/  HMMA.16816.F32 R44, R184.reuse, R192, R44 ;  /* 0x000000c0b82c723c */ /* 0x040ff0000000182c */
[----:B------:R-:W-:Y:S01]  /*f410*/  HMMA.16816.F32 R48, R184, R194, R48 ;  /* 0x000000c2b830723c */ /* 0x000fe20000001830 */
[----:B------:R-:W2:Y:S07]  /*f420*/  LDSM.16.M88.4 R184, [R221+0x9800] ;  /* 0x00980000ddb8783b */ /* 0x000eae0000000200 */
[C---:B-1----:R-:W-:Y:S08]  /*f430*/  HMMA.16816.F32 R4, R196.reuse, R200, R4 ;  /* 0x000000c8c404723c */ /* 0x042ff00000001804 */
[C---:B------:R-:W-:Y:S11]  /*f440*/  HMMA.16816.F32 R8, R196.reuse, R202, R8 ;  /* 0x000000cac408723c */ /* 0x040ff60000001808 */
[----:B------:R-:W-:Y:S05]  /*f450*/  @!UPT UIADD3 URZ, URZ, URZ, URZ ;  /* 0x0000003f3f3ff290 */ /* 0x000fea000fffe03f */
[----:B------:R-:W-:Y:S02]  /*f460*/  FMUL.FTZ R4, R4, c[0x0][0x320] ;  /* 0x0000c80004047a20 */ /* 0x000fe40000410000 */
[----:B------:R-:W-:Y:S02]  /*f470*/  FMUL.FTZ R5, R5, c[0x0][0x320] ;  /* 0x0000c80005057a20 */ /* 0x000fe40000410000 */
[----:B------:R-:W-:Y:S01]  /*f480*/  FMUL.FTZ R6, R6, c[0x0][0x320] ;  /* 0x0000c80006067a20 */ /* 0x000fe20000410000 */
[----:B------:R-:W-:Y:S01]  /*f490*/  MUFU.TANH R189, R4 ;  /* 0x0000000400bd7308 */ /* 0x000fe20000002400 */
[----:B------:R-:W-:Y:S02]  /*f4a0*/  FMUL.FTZ R7, R7, c[0x0][0x320] ;  /* 0x0000c80007077a20 */ /* 0x000fe40000410000 */
[----:B------:R-:W-:Y:S01]  /*f4b0*/  FMUL.FTZ R8, R8, c[0x0][0x320] ;  /* 0x0000c80008087a20 */ /* 0x000fe20000410000 */
[C---:B--2---:R-:W-:Y:S03]  /*f4c0*/  HMMA.16816.F32 R12, R196.reuse, R184, R12 ;  /* 0x000000b8c40c723c */ /* 0x044fe6000000180c */
[----:B------:R-:W-:Y:S02]  /*f4d0*/  FMUL.FTZ R9, R9, c[0x0][0x320] ;  /* 0x0000c80009097a20 */ /* 0x000fe40000410000 */
[----:B------:R-:W-:Y:S01]  /*f4e0*/  FMUL.FTZ R10, R10, c[0x0][0x320] ;  /* 0x0000c8000a0a7a20 */ /* 0x000fe20000410000 */
[----:B------:R-:W-:Y:S01]  /*f4f0*/  MUFU.TANH R191, R5 ;  /* 0x0000000500bf7308 */ /* 0x000fe20000002400 */
[----:B------:R-:W-:Y:S01]  /*f500*/  FMUL.FTZ R11, R11, c[0x0][0x320] ;  /* 0x0000c8000b0b7a20 */ /* 0x000fe20000410000 */
[C---:B------:R-:W-:Y:S08]  /*f510*/  HMMA.16816.F32 R16, R196.reuse, R186, R16 ;  /* 0x000000bac410723c */ /* 0x040ff00000001810 */
[----:B------:R-:W3:Y:S08]  /*f520*/  MUFU.TANH R195, R6 ;  /* 0x0000000600c37308 */ /* 0x000ef00000002400 */
[----:B------:R-:W-:Y:S02]  /*f530*/  FMUL.FTZ R12, R12, c[0x0][0x320] ;  /* 0x0000c8000c0c7a20 */ /* 0x000fe40000410000 */
[----:B------:R1:W2:Y:S01]  /*f540*/  MUFU.TANH R200, R7 ;  /* 0x0000000700c87308 */ /* 0x0002a20000002400 */
[----:B------:R-:W-:Y:S02]  /*f550*/  FMUL.FTZ R13, R13, c[0x0][0x320] ;  /* 0x0000c8000d0d7a20 */ /* 0x000fe40000410000 */
[----:B------:R-:W-:Y:S02]  /*f560*/  FMUL.FTZ R14, R14, c[0x0][0x320] ;  /* 0x0000c8000e0e7a20 */ /* 0x000fe40000410000 */
[----:B------:R-:W-:Y:S02]  /*f570*/  FMUL.FTZ R15, R15, c[0x0][0x320] ;  /* 0x0000c8000f0f7a20 */ /* 0x000fe40000410000 */
[----:B------:R-:W-:Y:S02]  /*f580*/  FMUL.FTZ R17, R17, c[0x0][0x320] ;  /* 0x0000c80011117a20 */ /* 0x000fe40000410000 */
[----:B------:R-:W-:Y:S01]  /*f590*/  FMUL.FTZ R16, R16, c[0x0][0x320] ;  /* 0x0000c80010107a20 */ /* 0x000fe20000410000 */
[----:B------:R-:W-:Y:S01]  /*f5a0*/  MUFU.TANH R190, R8 ;  /* 0x0000000800be7308 */ /* 0x000fe20000002400 */
[----:B------:R-:W-:Y:S02]  /*f5b0*/  FMUL.FTZ R18, R18, c[0x0][0x320] ;  /* 0x0000c80012127a20 */ /* 0x000fe40000410000 */
[----:B------:R-:W-:Y:S01]  /*f5c0*/  FMUL.FTZ R19, R19, c[0x0][0x320] ;  /* 0x0000c80013137a20 */ /* 0x000fe20000410000 */
[----:B---3--:R-:W-:Y:S06]  /*f5d0*/  FMNMX.FTZ R2, R195, R135, !PT ;  /* 0x00000087c3027209 */ /* 0x008fec0007810000 */
[----:B------:R-:W-:Y:S01]  /*f5e0*/  MUFU.TANH R188, R9 ;  /* 0x0000000900bc7308 */ /* 0x000fe20000002400 */
[----:B-1----:R-:W1:Y:S01]  /*f5f0*/  LDSM.16.M88.4 R4, [R221+0xa000] ;  /* 0x00a00000dd04783b */ /* 0x002e620000000200 */
[----:B--2---:R-:W-:Y:S08]  /*f600*/  FMNMX.FTZ R2, R200, R2, !PT ;  /* 0x00000002c8027209 */ /* 0x004ff00007810000 */
[----:B------:R-:W2:Y:S10]  /*f610*/  MUFU.TANH R192, R10 ;  /* 0x0000000a00c07308 */ /* 0x000eb40000002400 */
[----:B------:R3:W4:Y:S10]  /*f620*/  MUFU.TANH R193, R11 ;  /* 0x0000000b00c17308 */ /* 0x0007340000002400 */
[----:B------:R-:W-:Y:S01]  /*f630*/  MUFU.TANH R204, R15 ;  /* 0x0000000f00cc7308 */ /* 0x000fe20000002400 */
[----:B--2---:R-:W-:Y:S09]  /*f640*/  FMNMX.FTZ R2, R192, R2, !PT ;  /* 0x00000002c0027209 */ /* 0x004ff20007810000 */
[----:B------:R-:W-:Y:S01]  /*f650*/  MUFU.TANH R202, R13 ;  /* 0x0000000d00ca7308 */ /* 0x000fe20000002400 */
[C---:B-1----:R-:W-:Y:S01]  /*f660*/  HMMA.16816.F32 R20, R196.reuse, R4, R20 ;  /* 0x00000004c414723c */ /* 0x042fe20000001814 */
[----:B---3--:R-:W1:Y:S02]  /*f670*/  LDSM.16.M88.4 R8, [R221+0xa800] ;  /* 0x00a80000dd08783b */ /* 0x008e640000000200 */
[----:B----4-:R-:W-:Y:S06]  /*f680*/  FMNMX.FTZ R2, R193, R2, !PT ;  /* 0x00000002c1027209 */ /* 0x010fec0007810000 */
[----:B------:R-:W2:Y:S01]  /*f690*/  MUFU.TANH R203, R14 ;  /* 0x0000000e00cb7308 */ /* 0x000ea20000002400 */
[C---:B------:R-:W-:Y:S01]  /*f6a0*/  HMMA.16816.F32 R24, R196.reuse, R6, R24 ;  /* 0x00000006c418723c */ /* 0x040fe20000001818 */
[----:B------:R-:W3:Y:S08]  /*f6b0*/  LDSM.16.M88.4 R4, [R221+0xb000] ;  /* 0x00b00000dd04783b */ /* 0x000ef00000000200 */
[----:B------:R-:W-:Y:S05]  /*f6c0*/  MUFU.TANH R206, R17 ;  /* 0x0000001100ce7308 */ /* 0x000fea0000002400 */
[----:B------:R-:W-:Y:S02]  /*f6d0*/  FMUL.FTZ R20, R20, c[0x0][0x320] ;  /* 0x0000c80014147a20 */ /* 0x000fe40000410000 */
[----:B------:R-:W-:Y:S03]  /*f6e0*/  FMUL.FTZ R21, R21, c[0x0][0x320] ;  /* 0x0000c80015157a20 */ /* 0x000fe60000410000 */
[----:B------:R-:W-:Y:S01]  /*f6f0*/  MUFU.TANH R201, R12 ;  /* 0x0000000c00c97308 */ /* 0x000fe20000002400 */
[----:B------:R-:W-:Y:S02]  /*f700*/  FMUL.FTZ R22, R22, c[0x0][0x320] ;  /* 0x0000c80016167a20 */ /* 0x000fe40000410000 */
[----:B------:R-:W-:Y:S01]  /*f710*/  FMUL.FTZ R23, R23, c[0x0][0x320] ;  /* 0x0000c80017177a20 */ /* 0x000fe20000410000 */
[----:B--2---:R-:W-:Y:S01]  /*f720*/  FMNMX.FTZ R2, R203, R2, !PT ;  /* 0x00000002cb027209 */ /* 0x004fe20007810000 */
[----:B------:R-:W-:Y:S02]  /*f730*/  FMUL.FTZ R25, R25, c[0x0][0x320] ;  /* 0x0000c80019197a20 */ /* 0x000fe40000410000 */
[----:B------:R-:W-:Y:S01]  /*f740*/  FMUL.FTZ R27, R27, c[0x0][0x320] ;  /* 0x0000c8001b1b7a20 */ /* 0x000fe20000410000 */
[----:B------:R-:W-:Y:S01]  /*f750*/  FMNMX.FTZ R2, R204, R2, !PT ;  /* 0x00000002cc027209 */ /* 0x000fe20007810000 */
[----:B------:R-:W-:Y:S01]  /*f760*/  FMUL.FTZ R24, R24, c[0x0][0x320] ;  /* 0x0000c80018187a20 */ /* 0x000fe20000410000 */
[----:B------:R-:W-:Y:S01]  /*f770*/  MUFU.TANH R209, R20 ;  /* 0x0000001400d17308 */ /* 0x000fe20000002400 */
[----:B------:R-:W-:Y:S01]  /*f780*/  FMUL.FTZ R26, R26, c[0x0][0x320] ;  /* 0x0000c8001a1a7a20 */ /* 0x000fe20000410000 */
[C---:B-1----:R-:W-:Y:S08]  /*f790*/  HMMA.16816.F32 R28, R196.reuse, R8, R28 ;  /* 0x00000008c41c723c */ /* 0x042ff0000000181c */
[----:B------:R-:W-:Y:S01]  /*f7a0*/  MUFU.TANH R214, R21 ;  /* 0x0000001500d67308 */ /* 0x000fe20000002400 */
[C---:B------:R-:W-:Y:S01]  /*f7b0*/  HMMA.16816.F32 R32, R196.reuse, R10, R32 ;  /* 0x0000000ac420723c */ /* 0x040fe20000001820 */
[----:B------:R-:W1:Y:S01]  /*f7c0*/  LDSM.16.M88.4 R8, [R221+0xb800] ;  /* 0x00b80000dd08783b */ /* 0x000e620000000200 */
[----:B------:R-:W-:Y:S06]  /*f7d0*/  DEPBAR.LE SB0, 0x0 ;  /* 0x000080000000791a */ /* 0x000fec0000000000 */
[C---:B---3--:R-:W-:Y:S01]  /*f7e0*/  HMMA.16816.F32 R36, R196.reuse, R4, R36 ;  /* 0x00000004c424723c */ /* 0x048fe20000001824 */
[----:B------:R-:W-:Y:S07]  /*f7f0*/  BAR.SYNC.DEFER_BLOCKING 0x0 ;  /* 0x0000000000007b1d */ /* 0x000fee0000010000 */
[C---:B------:R-:W-:Y:S04]  /*f800*/  HMMA.16816.F32 R40, R196.reuse, R6, R40 ;  /* 0x00000006c428723c */ /* 0x040fe80000001828 */
[----:B------:R-:W-:Y:S02]  /*f810*/  FMUL.FTZ R30, R30, c[0x0][0x320] ;  /* 0x0000c8001e1e7a20 */ /* 0x000fe40000410000 */
[----:B------:R-:W-:Y:S02]  /*f820*/  FMUL.FTZ R28, R28, c[0x0][0x320] ;  /* 0x0000c8001c1c7a20 */ /* 0x000fe40000410000 */
[----:B------:R-:W-:Y:S04]  /*f830*/  FMUL.FTZ R29, R29, c[0x0][0x320] ;  /* 0x0000c8001d1d7a20 */ /* 0x000fe80000410000 */
[----:B------:R-:W-:Y:S02]  /*f840*/  FMUL.FTZ R31, R31, c[0x0][0x320] ;  /* 0x0000c8001f1f7a20 */ /* 0x000fe40000410000 */
[----:B------:R-:W-:Y:S02]  /*f850*/  FMUL.FTZ R32, R32, c[0x0][0x320] ;  /* 0x0000c80020207a20 */ /* 0x000fe40000410000 */
[----:B------:R-:W-:Y:S01]  /*f860*/  FMUL.FTZ R36, R36, c[0x0][0x320] ;  /* 0x0000c80024247a20 */ /* 0x000fe20000410000 */
[----:B------:R-:W2:Y:S01]  /*f870*/  LDL.64 R6, [R1+0x30] ;  /* 0x0000300001067983 */ /* 0x000ea20000100a00 */
[----:B------:R-:W-:Y:S01]  /*f880*/  MUFU.TANH R215, R22 ;  /* 0x0000001600d77308 */ /* 0x000fe20000002400 */
[----:B------:R-:W-:Y:S02]  /*f890*/  FMUL.FTZ R37, R37, c[0x0][0x320] ;  /* 0x0000c80025257a20 */ /* 0x000fe40000410000 */
[----:B------:R-:W-:Y:S02]  /*f8a0*/  FMUL.FTZ R38, R38, c[0x0][0x320] ;  /* 0x0000c80026267a20 */ /* 0x000fe40000410000 */
[----:B------:R-:W-:Y:S01]  /*f8b0*/  FMUL.FTZ R39, R39, c[0x0][0x320] ;  /* 0x0000c80027277a20 */ /* 0x000fe20000410000 */
[C---:B-1----:R-:W-:Y:S01]  /*f8c0*/  HMMA.16816.F32 R44, R196.reuse, R8, R44 ;  /* 0x00000008c42c723c */ /* 0x042fe2000000182c */
[----:B------:R-:W2:Y:S02]  /*f8d0*/  LDL.64 R8, [R1+0x28] ;  /* 0x0000280001087983 */ /* 0x000ea40000100a00 */
[----:B------:R-:W-:Y:S01]  /*f8e0*/  FMUL.FTZ R41, R41, c[0x0][0x320] ;  /* 0x0000c80029297a20 */ /* 0x000fe20000410000 */
[----:B------:R-:W1:Y:S01]  /*f8f0*/  MUFU.TANH R0, R26 ;  /* 0x0000001a00007308 */ /* 0x000e620000002400 */
[----:B------:R-:W-:Y:S02]  /*f900*/  FMUL.FTZ R42, R42, c[0x0][0x320] ;  /* 0x0000c8002a2a7a20 */ /* 0x000fe40000410000 */
[----:B------:R-:W-:Y:S01]  /*f910*/  FMUL.FTZ R33, R33, c[0x0][0x320] ;  /* 0x0000c80021217a20 */ /* 0x000fe20000410000 */
[----:B------:R-:W-:Y:S04]  /*f920*/  HMMA.16816.F32 R48, R196, R10, R48 ;  /* 0x0000000ac430723c */ /* 0x000fe80000001830 */
[----:B------:R-:W-:Y:S02]  /*f930*/  FMUL.FTZ R34, R34, c[0x0][0x320] ;  /* 0x0000c80022227a20 */ /* 0x000fe40000410000 */
[----:B------:R1:W-:Y:S01]  /*f940*/  MUFU.TANH R17, R41 ;  /* 0x0000002900117308 */ /* 0x0003e20000002400 */
[----:B------:R-:W-:Y:S02]  /*f950*/  FMUL.FTZ R35, R35, c[0x0][0x320] ;  /* 0x0000c80023237a20 */ /* 0x000fe40000410000 */
[----:B------:R-:W-:Y:S03]  /*f960*/  FMUL.FTZ R43, R43, c[0x0][0x320] ;  /* 0x0000c8002b2b7a20 */ /* 0x000fe60000410000 */
[----:B------:R-:W-:Y:S04]  /*f970*/  FMUL.FTZ R40, R40, c[0x0][0x320] ;  /* 0x0000c80028287a20 */ /* 0x000fe80000410000 */
[----:B------:R-:W-:Y:S01]  /*f980*/  MUFU.TANH R205, R16 ;  /* 0x0000001000cd7308 */ /* 0x000fe20000002400 */
        /* <DEDUP_REMOVED lines=8> */
[----:B-1----:R-:W-:Y:S02]  /*fa10*/  MOV R41, R0 ;  /* 0x0000000000297202 */ /* 0x002fe40000000f00 */
[----:B------:R-:W-:Y:S04]  /*fa20*/  FMNMX.FTZ R0, R189, R134, !PT ;  /* 0x00000086bd007209 */ /* 0x000fe80007810000 */
[----:B------:R-:W-:Y:S01]  /*fa30*/  FMNMX.FTZ R0, R191, R0, !PT ;  /* 0x00000000bf007209 */ /* 0x000fe20007810000 */
[----:B------:R-:W1:Y:S03]  /*fa40*/  MUFU.TANH R208, R19 ;  /* 0x0000001300d07308 */ /* 0x000e660000002400 */
[----:B------:R-:W-:Y:S04]  /*fa50*/  FMNMX.FTZ R0, R190, R0, !PT ;  /* 0x00000000be007209 */ /* 0x000fe80007810000 */
[----:B------:R-:W-:Y:S03]  /*fa60*/  FMNMX.FTZ R0, R188, R0, !PT ;  /* 0x00000000bc007209 */ /* 0x000fe60007810000 */
[----:B------:R-:W4:Y:S01]  /*fa70*/  MUFU.TANH R210, R24 ;  /* 0x0000001800d27308 */ /* 0x000f220000002400 */
[----:B------:R-:W-:Y:S02]  /*fa80*/  FMNMX.FTZ R0, R201, R0, !PT ;  /* 0x00000000c9007209 */ /* 0x000fe40007810000 */
[----:B---3--:R-:W-:Y:S02]  /*fa90*/  FMNMX.FTZ R2, R207, R2, !PT ;  /* 0x00000002cf027209 */ /* 0x008fe40007810000 */
[----:B------:R-:W-:Y:S04]  /*faa0*/  FMNMX.FTZ R0, R202, R0, !PT ;  /* 0x00000000ca007209 */ /* 0x000fe80007810000 */
[----:B------:R-:W-:Y:S01]  /*fab0*/  FMNMX.FTZ R0, R205, R0, !PT ;  /* 0x00000000cd007209 */ /* 0x000fe20007810000 */
[----:B------:R-:W3:Y:S03]  /*fac0*/  MUFU.TANH R3, R30 ;  /* 0x0000001e00037308 */ /* 0x000ee60000002400 */
[----:B------:R-:W-:Y:S02]  /*fad0*/  FMNMX.FTZ R0, R206, R0, !PT ;  /* 0x00000000ce007209 */ /* 0x000fe40007810000 */
[----:B-1----:R-:W-:Y:S02]  /*fae0*/  FMNMX.FTZ R2, R208, R2, !PT ;  /* 0x00000002d0027209 */ /* 0x002fe40007810000 */
[----:B------:R-:W-:Y:S02]  /*faf0*/  FMNMX.FTZ R0, R209, R0, !PT ;  /* 0x00000000d1007209 */ /* 0x000fe40007810000 */
[----:B------:R-:W-:Y:S01]  /*fb00*/  FMNMX.FTZ R2, R215, R2, !PT ;  /* 0x00000002d7027209 */ /* 0x000fe20007810000 */
[----:B------:R3:W-:Y:S01]  /*fb10*/  MUFU.TANH R19, R42 ;  /* 0x0000002a00137308 */ /* 0x0007e20000002400 */
[----:B------:R-:W-:Y:S04]  /*fb20*/  FMNMX.FTZ R0, R214, R0, !PT ;  /* 0x00000000d6007209 */ /* 0x000fe80007810000 */
[----:B----4-:R-:W-:Y:S05]  /*fb30*/  FMNMX.FTZ R0, R210, R0, !PT ;  /* 0x00000000d2007209 */ /* 0x010fea0007810000 */
[----:B------:R-:W1:Y:S10]  /*fb40*/  MUFU.TANH R252, R23 ;  /* 0x0000001700fc7308 */ /* 0x000e740000002400 */
[----:B------:R-:W4:Y:S01]  /*fb50*/  MUFU.TANH R24, R25 ;  /* 0x0000001900187308 */ /* 0x000f220000002400 */
[----:B---3--:R-:W-:Y:S09]  /*fb60*/  MOV R42, R3 ;  /* 0x00000003002a7202 */ /* 0x008ff20000000f00 */
[----:B------:R-:W3:Y:S01]  /*fb70*/  MUFU.TANH R25, R28 ;  /* 0x0000001c00197308 */ /* 0x000ee20000002400 */
[----:B-1----:R-:W-:Y:S04]  /*fb80*/  FMNMX.FTZ R2, R252, R2, !PT ;  /* 0x00000002fc027209 */ /* 0x002fe80007810000 */
[----:B------:R-:W-:Y:S05]  /*fb90*/  FMNMX.FTZ R2, R41, R2, !PT ;  /* 0x0000000229027209 */ /* 0x000fea0007810000 */
[----:B------:R-:W1:Y:S01]  /*fba0*/  MUFU.TANH R211, R27 ;  /* 0x0000001b00d37308 */ /* 0x000e620000002400 */
[----:B----4-:R-:W-:Y:S09]  /*fbb0*/  FMNMX.FTZ R0, R24, R0, !PT ;  /* 0x0000000018007209 */ /* 0x010ff20007810000 */
[----:B------:R-:W4:Y:S01]  /*fbc0*/  MUFU.TANH R27, R29 ;  /* 0x0000001d001b7308 */ /* 0x000f220000002400 */
[----:B---3--:R-:W-:Y:S09]  /*fbd0*/  FMNMX.FTZ R0, R25, R0, !PT ;  /* 0x0000000019007209 */ /* 0x008ff20007810000 */
        /* <DEDUP_REMOVED lines=8> */
[----:B-1----:R-:W-:Y:S09]  /*fc60*/  FMNMX.FTZ R2, R213, R2, !PT ;  /* 0x00000002d5027209 */ /* 0x002ff20007810000 */
[----:B------:R-:W1:Y:S01]  /*fc70*/  MUFU.TANH R194, R34 ;  /* 0x0000002200c27308 */ /* 0x000e620000002400 */
[----:B----4-:R-:W-:Y:S09]  /*fc80*/  MOV R198, R185 ;  /* 0x000000b900c67202 */ /* 0x010ff20000000f00 */
[----:B------:R-:W-:Y:S01]  /*fc90*/  MUFU.TANH R32, R37 ;  /* 0x0000002500207308 */ /* 0x000fe20000002400 */
[----:B---3--:R-:W-:Y:S04]  /*fca0*/  FMNMX.FTZ R0, R26, R0, !PT ;  /* 0x000000001a007209 */ /* 0x008fe80007810000 */
[----:B------:R-:W-:Y:S05]  /*fcb0*/  FMNMX.FTZ R0, R198, R0, !PT ;  /* 0x00000000c6007209 */ /* 0x000fea0007810000 */
[----:B------:R-:W3:Y:S01]  /*fcc0*/  MUFU.TANH R3, R45 ;  /* 0x0000002d00037308 */ /* 0x000ee20000002400 */
[----:B-1----:R-:W-:Y:S04]  /*fcd0*/  MOV R199, R194 ;  /* 0x000000c200c77202 */ /* 0x002fe80000000f00 */
[----:B------:R-:W-:Y:S05]  /*fce0*/  FMNMX.FTZ R2, R199, R2, !PT ;  /* 0x00000002c7027209 */ /* 0x000fea0007810000 */
[----:B------:R-:W1:Y:S10]  /*fcf0*/  MUFU.TANH R33, R35 ;  /* 0x0000002300217308 */ /* 0x000e740000002400 */
[----:B------:R3:W-:Y:S10]  /*fd00*/  MUFU.TANH R196, R49 ;  /* 0x0000003100c47308 */ /* 0x0007f40000002400 */
[----:B------:R-:W4:Y:S10]  /*fd10*/  MUFU.TANH R132, R38 ;  /* 0x0000002600847308 */ /* 0x000f340000002400 */
[----:B------:R4:W-:Y:S01]  /*fd20*/  MUFU.TANH R18, R43 ;  /* 0x0000002b00127308 */ /* 0x0009e20000002400 */
[----:B---3--:R-:W-:Y:S02]  /*fd30*/  MOV R49, R3 ;  /* 0x0000000300317202 */ /* 0x008fe40000000f00 */
[----:B-1----:R-:W-:Y:S02]  /*fd40*/  FMNMX.FTZ R3, R33, R2, !PT ;  /* 0x0000000221037209 */ /* 0x002fe40007810000 */
[----:B------:R-:W-:Y:S01]  /*fd50*/  FMNMX.FTZ R2, R32, R0, !PT ;  /* 0x0000000020027209 */ /* 0x000fe20007810000 */
[----:B------:R-:W-:Y:S04]  /*fd60*/  FMUL.FTZ R0, R51, c[0x0][0x320] ;  /* 0x0000c80033007a20 */ /* 0x000fe80000410000 */
[----:B------:R-:W1:Y:S10]  /*fd70*/  MUFU.TANH R16, R40 ;  /* 0x0000002800107308 */ /* 0x000e740000002400 */
[----:B------:R-:W3:Y:S01]  /*fd80*/  MUFU.TANH R133, R39 ;  /* 0x0000002700857308 */ /* 0x000ee20000002400 */
[----:B----4-:R-:W-:Y:S04]  /*fd90*/  MOV R43, R132 ;  /* 0x00000084002b7202 */ /* 0x010fe80000000f00 */
[----:B------:R-:W-:Y:S05]  /*fda0*/  FMNMX.FTZ R3, R43, R3, !PT ;  /* 0x000000032b037209 */ /* 0x000fea0007810000 */
[----:B------:R3:W-:Y:S01]  /*fdb0*/  MUFU.TANH R184, R50 ;  /* 0x0000003200b87308 */ /* 0x0007e20000002400 */
[----:B-1----:R-:W-:Y:S09]  /*fdc0*/  FMNMX.FTZ R2, R16, R2, !PT ;  /* 0x0000000210027209 */ /* 0x002ff20007810000 */
[----:B------:R-:W1:Y:S10]  /*fdd0*/  MUFU.TANH R5, R44 ;  /* 0x0000002c00057308 */ /* 0x000e740000002400 */
[----:B------:R1:W-:Y:S01]  /*fde0*/  MUFU.TANH R197, R48 ;  /* 0x0000003000c57308 */ /* 0x0003e20000002400 */
[----:B---3--:R-:W-:Y:S04]  /*fdf0*/  MOV R50, R133 ;  /* 0x0000008500327202 */ /* 0x008fe80000000f00 */
[----:B------:R-:W-:Y:S05]  /*fe00*/  FMNMX.FTZ R3, R50, R3, !PT ;  /* 0x0000000332037209 */ /* 0x000fea0007810000 */
[----:B------:R3:W-:Y:S01]  /*fe10*/  MUFU.TANH R185, R0 ;  /* 0x0000000000b97308 */ /* 0x0007e20000002400 */
[----:B--2---:R-:W-:Y:S09]  /*fe20*/  @P0 MOV R7, R9 ;  /* 0x0000000900070202 */ /* 0x004ff20000000f00 */
[----:B------:R-:W2:Y:S01]  /*fe30*/  MUFU.TANH R4, R46 ;  /* 0x0000002e00047308 */ /* 0x000ea20000002400 */
[----:B-1----:R-:W-:Y:S09]  /*fe40*/  MOV R48, R5 ;  /* 0x0000000500307202 */ /* 0x002ff20000000f00 */
[----:B------:R-:W1:Y:S01]  /*fe50*/  MUFU.TANH R13, R47 ;  /* 0x0000002f000d7308 */ /* 0x000e620000002400 */
[----:B---3--:R-:W-:Y:S02]  /*fe60*/  FMNMX.FTZ R0, R17, R2, !PT ;  /* 0x0000000211007209 */ /* 0x008fe40007810000 */
[----:B------:R-:W-:Y:S02]  /*fe70*/  FMNMX.FTZ R2, R19, R3, !PT ;  /* 0x0000000313027209 */ /* 0x000fe40007810000 */
[----:B------:R-:W-:Y:S02]  /*fe80*/  FMNMX.FTZ R0, R48, R0, !PT ;  /* 0x0000000030007209 */ /* 0x000fe40007810000 */
[----:B------:R-:W-:Y:S02]  /*fe90*/  FMNMX.FTZ R2, R18, R2, !PT ;  /* 0x0000000212027209 */ /* 0x000fe40007810000 */
[----:B------:R-:W-:Y:S02]  /*fea0*/  FMNMX.FTZ R0, R49, R0, !PT ;  /* 0x0000000031007209 */ /* 0x000fe40007810000 */
[----:B--2---:R-:W-:Y:S02]  /*feb0*/  MOV R51, R4 ;  /* 0x0000000400337202 */ /* 0x004fe40000000f00 */
[----:B------:R-:W-:Y:S02]  /*fec0*/  FMNMX.FTZ R133, R197, R0, !PT ;  /* 0x00000000c5857209 */ /* 0x000fe40007810000 */
[----:B------:R-:W-:Y:S02]  /*fed0*/  FMNMX.FTZ R2, R51, R2, !PT ;  /* 0x0000000233027209 */ /* 0x000fe40007810000 */
[----:B------:R-:W-:Y:S02]  /*fee0*/  FMNMX.FTZ R133, R196, R133, !PT ;  /* 0x00000085c4857209 */ /* 0x000fe40007810000 */
[----:B-1----:R-:W-:Y:S03]  /*fef0*/  FMNMX.FTZ R0, R13, R2, !PT ;  /* 0x000000020d007209 */ /* 0x002fe60007810000 */
[----:B------:R-:W1:Y:S01]  /*ff00*/  SHFL.BFLY PT, R3, R133, 0x2, 0x1f ;  /* 0x0c401f0085037f89 */ /* 0x000e6200000e0000 */
[----:B------:R-:W-:Y:S04]  /*ff10*/  FMNMX.FTZ R0, R184, R0, !PT ;  /* 0x00000000b8007209 */ /* 0x000fe80007810000 */
[----:B------:R-:W-:Y:S05]  /*ff20*/  FMNMX.FTZ R0, R185, R0, !PT ;  /* 0x00000000b9007209 */ /* 0x000fea0007810000 */
[----:B------:R-:W2:Y:S01]  /*ff30*/  SHFL.BFLY PT, R2, R0, 0x2, 0x1f ;  /* 0x0c401f0000027f89 */ /* 0x000ea200000e0000 */
[----:B-1----:R-:W-:Y:S07]  /*ff40*/  FMNMX.FTZ R133, R133, R3, !PT ;  /* 0x0000000385857209 */ /* 0x002fee0007810000 */
[----:B------:R-:W1:Y:S01]  /*ff50*/  SHFL.BFLY PT, R4, R133, 0x1, 0x1f ;  /* 0x0c201f0085047f89 */ /* 0x000e6200000e0000 */
[----:B--2---:R-:W-:Y:S02]  /*ff60*/  FMNMX.FTZ R0, R0, R2, !PT ;  /* 0x0000000200007209 */ /* 0x004fe40007810000 */
[----:B------:R-:W-:Y:S05]  /*ff70*/  MOV R2, UR26 ;  /* 0x0000001a00027c02 */ /* 0x000fea0008000f00 */
[----:B------:R-:W2:Y:S01]  /*ff80*/  SHFL.BFLY PT, R3, R0, 0x1, 0x1f ;  /* 0x0c201f0000037f89 */ /* 0x000ea200000e0000 */
[----:B------:R-:W-:Y:S05]  /*ff90*/  @P0 IMAD.WIDE.U32 R6, R2, 0x60, R6 ;  /* 0x0000006002060825 */ /* 0x000fea00078e0006 */
[----:B------:R-:W-:Y:S04]  /*ffa0*/  @P0 SHF.L.U32 R5, R6, 0x1, RZ ;  /* 0x0000000106050819 */ /* 0x000fe800000006ff */
[----:B------:R-:W-:Y:S02]  /*ffb0*/  @P0 IADD3 R10, P6, R5, 0x80, RZ ;  /* 0x00000080050a0810 */ /* 0x000fe40007fde0ff */
[----:B-1----:R-:W-:Y:S02]  /*ffc0*/  FMNMX.FTZ R133, R133, R4, !PT ;  /* 0x0000000485857209 */ /* 0x002fe40007810000 */
[----:B------:R-:W-:Y:S03]  /*ffd0*/  @P0 IADD3 R10, P1, R10, c[0x0][0x1c8], RZ ;  /* 0x000072000a0a0a10 */ /* 0x000fe60007f3e0ff */
[C---:B------:R-:W-:Y:S02]  /*ffe0*/  FMUL.FTZ R194, R133.reuse, c[0x0][0x2d0] ;  /* 0x0000b40085c27a20 */ /* 0x040fe40000410000 */
[----:B------:R-:W-:Y:S02]  /*fff0*/  FADD.FTZ R2, -R133, R134 ;  /* 0x0000008685027221 */ /* 0x000fe40000010100 */
[--C-:B------:R-:W-:Y:S01]  /*10000*/  FFMA.FTZ R4, R189, c[0x0][0x2d0], -R194.reuse ;  /* 0x0000b400bd047a23 */ /* 0x100fe200000108c2 */
[----:B--2---:R-:W-:Y:S01]  /*10010*/  FMNMX.FTZ R132, R0, R3, !PT ;  /* 0x0000000300847209 */ /* 0x004fe20007810000 */
[----:B------:R-:W-:Y:S01]  /*10020*/  FMUL.FTZ R0, R2, c[0x0][0x2d0] ;  /* 0x0000b40002007a20 */ /* 0x000fe20000410000 */
[----:B------:R-:W-:Y:S01]  /*10030*/  @P0 IADD3 R3, R7, UR4, RZ ;  /* 0x0000000407030c10 */ /* 0x000fe2000fffe0ff */
[--C-:B------:R-:W-:Y:S01]  /*10040*/  FFMA.FTZ R7, R191, c[0x0][0x2d0], -R194.reuse ;  /* 0x0000b400bf077a23 */ /* 0x100fe200000108c2 */
[----:B------:R1:W-:Y:S01]  /*10050*/  MUFU.EX2 R189, R4 ;  /* 0x0000000400bd7308 */ /* 0x0003e20000000800 */
[----:B------:R-:W-:Y:S02]  /*10060*/  MOV R191, R19 ;  /* 0x0000001300bf7202 */ /* 0x000fe40000000f00 */
[----:B------:R-:W-:Y:S04]  /*10070*/  @P0 SHF.L.U64.HI R3, R6, 0x1, R3 ;  /* 0x0000000106030819 */ /* 0x000fe80000010203 */
[--C-:B------:R-:W-:Y:S02]  /*10080*/  @P0 IADD3.X R11, RZ, c[0x0][0x1cc], R3.reuse, P1, P6 ;  /* 0x00007300ff0b0a10 */ /* 0x100fe40000fec403 */
[C---:B------:R-:W-:Y:S01]  /*10090*/  @P0 IADD3 R8, P6, R5.reuse, 0x100, RZ ;  /* 0x0000010005080810 */ /* 0x040fe20007fde0ff */
[----:B------:R2:W-:Y:S03]  /*100a0*/  MUFU.EX2 R12, R7 ;  /* 0x00000007000c7308 */ /* 0x0005e60000000800 */
[----:B------:R-:W-:Y:S04]  /*100b0*/  @P0 IADD3 R8, P1, R8, c[0x0][0x1c8], RZ ;  /* 0x0000720008080a10 */ /* 0x000fe80007f3e0ff */
[----:B------:R-:W-:Y:S02]  /*100c0*/  @P0 IADD3.X R9, RZ, c[0x0][0x1cc], R3, P1, P6 ;  /* 0x00007300ff090a10 */ /* 0x000fe40000fec403 */
[C---:B------:R-:W-:Y:S01]  /*100d0*/  @P0 IADD3 R6, P6, R5.reuse, 0x180, RZ ;  /* 0x0000018005060810 */ /* 0x040fe20007fde0ff */
[----:B------:R3:W4:Y:S01]  /*100e0*/  MUFU.EX2 R2, R0 ;  /* 0x0000000000027308 */ /* 0x0007220000000800 */
[----:B-1----:R-:W-:Y:S04]  /*100f0*/  @P0 IADD3 R4, P1, R5, c[0x0][0x1c8], RZ ;  /* 0x0000720005040a10 */ /* 0x002fe80007f3e0ff */
[----:B------:R-:W-:Y:S02]  /*10100*/  @P0 IADD3.X R5, R3, c[0x0][0x1cc], RZ, P1, !PT ;  /* 0x0000730003050a10 */ /* 0x000fe40000ffe4ff */
[----:B------:R-:W-:Y:S03]  /*10110*/  @P0 IADD3 R6, P1, R6, c[0x0][0x1c8], RZ ;  /* 0x0000720006060a10 */ /* 0x000fe60007f3e0ff */
[----:B------:R1:W-:Y:S01]  /*10120*/  @P0 LDGSTS.E.BYPASS.LTC128B.128 [R251+0xc100], [R4.64], !P5 ;  /* 0x0c10000004fb0fae */ /* 0x0003e2000e901d5e */
[--C-:B--2---:R-:W-:Y:S01]  /*10130*/  FFMA.FTZ R7, R190, c[0x0][0x2d0], -R194.reuse ;  /* 0x0000b400be077a23 */ /* 0x104fe200000108c2 */
[----:B------:R-:W-:Y:S03]  /*10140*/  MOV R190, R18 ;  /* 0x0000001200be7202 */ /* 0x000fe60000000f00 */
[----:B------:R2:W-:Y:S03]  /*10150*/  MUFU.EX2 R134, R7 ;  /* 0x0000000700867308 */ /* 0x0005e60000000800 */
[----:B------:R1:W-:Y:S01]  /*10160*/  @P0 LDGSTS.E.BYPASS.LTC128B.128 [R251+0xf100], [R10.64], !P4 ;  /* 0x0f1000000afb0fae */ /* 0x0003e2000e101d5e */
[----:B---3--:R-:W-:Y:S02]  /*10170*/  FADD.FTZ R0, -R132, R135 ;  /* 0x0000008784007221 */ /* 0x008fe40000010100 */
[----:B----4-:R-:W-:Y:S02]  /*10180*/  FMUL.FTZ R52, R2, R52 ;  /* 0x0000003402347220 */ /* 0x010fe40000410000 */
[----:B------:R-:W-:Y:S03]  /*10190*/  FMUL.FTZ R0, R0, c[0x0][0x2d0] ;  /* 0x0000b40000007a20 */ /* 0x000fe60000410000 */
[----:B------:R3:W-:Y:S01]  /*101a0*/  @P0 LDGSTS.E.BYPASS.LTC128B.128 [R251+0x12100], [R8.64], !P3 ;  /* 0x1210000008fb0fae */ /* 0x0007e2000d901d5e */
[C---:B------:R-:W-:Y:S02]  /*101b0*/  FMUL.FTZ R53, R2.reuse, R53 ;  /* 0x0000003502357220 */ /* 0x040fe40000410000 */
[C---:B------:R-:W-:Y:S01]  /*101c0*/  FMUL.FTZ R56, R2.reuse, R56 ;  /* 0x0000003802387220 */ /* 0x040fe20000410000 */
[----:B------:R-:W4:Y:S01]  /*101d0*/  MUFU.EX2 R0, R0 ;  /* 0x0000000000007308 */ /* 0x000f220000000800 */
[C---:B------:R-:W-:Y:S02]  /*101e0*/  FMUL.FTZ R57, R2.reuse, R57 ;  /* 0x0000003902397220 */ /* 0x040fe40000410000 */
[C---:B------:R-:W-:Y:S02]  /*101f0*/  FMUL.FTZ R60, R2.reuse, R60 ;  /* 0x0000003c023c7220 */ /* 0x040fe40000410000 */
[C---:B------:R-:W-:Y:S02]  /*10200*/  FMUL.FTZ R61, R2.reuse, R61 ;  /* 0x0000003d023d7220 */ /* 0x040fe40000410000 */
[----:B------:R-:W-:Y:S01]  /*10210*/  FMUL.FTZ R64, R2, R64 ;  /* 0x0000004002407220 */ /* 0x000fe20000410000 */
[----:B--2---:R-:W-:Y:S01]  /*10220*/  @P0 IADD3.X R7, RZ, c[0x0][0x1cc], R3, P1, P6 ;  /* 0x00007300ff070a10 */ /* 0x004fe20000fec403 */
[--C-:B------:R-:W-:Y:S01]  /*10230*/  FFMA.FTZ R3, R188, c[0x0][0x2d0], -R194.reuse ;  /* 0x0000b400bc037a23 */ /* 0x100fe200000108c2 */
[----:B-1----:R-:W-:Y:S01]  /*10240*/  @P0 IADD3 R4, P1, R4, UR6, RZ ;  /* 0x0000000604040c10 */ /* 0x002fe2000ff3e0ff */
[C---:B------:R-:W-:Y:S01]  /*10250*/  FMUL.FTZ R65, R2.reuse, R65 ;  /* 0x0000004102417220 */ /* 0x040fe20000410000 */
[----:B------:R-:W-:Y:S01]  /*10260*/  MOV R188, R13 ;  /* 0x0000000d00bc7202 */ /* 0x000fe20000000f00 */
[----:B------:R1:W2:Y:S01]  /*10270*/  MUFU.EX2 R14, R3 ;  /* 0x00000003000e7308 */ /* 0x0002a20000000800 */
[----:B------:R2:W-:Y:S01]  /*10280*/  @P0 LDGSTS.E.BYPASS.LTC128B.128 [R251+0x15100], [R6.64], !P2 ;  /* 0x1510000006fb0fae */ /* 0x0005e2000d101d5e */
[----:B------:R-:W-:Y:S01]  /*10290*/  @P0 IADD3.X R5, R5, UR7, RZ, P1, !PT ;  /* 0x0000000705050c10 */ /* 0x000fe20008ffe4ff */
[----:B------:R-:W-:Y:S01]  /*102a0*/  FMUL.FTZ R68, R2, R68 ;  /* 0x0000004402447220 */ /* 0x000fe20000410000 */
[----:B------:R-:W-:Y:S01]  /*102b0*/  @P0 IADD3 R10, P6, R4, UR6, RZ ;  /* 0x00000006040a0c10 */ /* 0x000fe2000ffde0ff */
[C---:B------:R-:W-:Y:S02]  /*102c0*/  FMUL.FTZ R69, R2.reuse, R69 ;  /* 0x0000004502457220 */ /* 0x040fe40000410000 */
[----:B------:R-:W-:Y:S01]  /*102d0*/  FMUL.FTZ R72, R2, R72 ;  /* 0x0000004802487220 */ /* 0x000fe20000410000 */
[C---:B------:R-:W-:Y:S01]  /*102e0*/  @P0 IADD3.X R11, R5.reuse, UR7, RZ, P6, !PT ;  /* 0x00000007050b0c10 */ /* 0x040fe2000b7fe4ff */
[----:B------:R2:W-:Y:S01]  /*102f0*/  @P0 LDGSTS.E.BYPASS.LTC128B.128 [R251+0xd100], [R4.64], !P5 ;  /* 0x0d10000004fb0fae */ /* 0x0005e2000e901d5e */
[----:B---3--:R-:W-:Y:S01]  /*10300*/  @P0 IADD3 R8, P1, R4, UR11, RZ ;  /* 0x0000000b04080c10 */ /* 0x008fe2000ff3e0ff */
[C---:B----4-:R-:W-:Y:S01]  /*10310*/  FMUL.FTZ R18, R0.reuse, R150 ;  /* 0x0000009600127220 */ /* 0x050fe20000410000 */
[----:B------:R-:W-:Y:S01]  /*10320*/  MOV R150, R32 ;  /* 0x0000002000967202 */ /* 0x000fe20000000f00 */
[----:B------:R-:W-:Y:S01]  /*10330*/  FMUL.FTZ R19, R0, R151 ;  /* 0x0000009700137220 */ /* 0x000fe20000410000 */
[----:B------:R-:W-:Y:S01]  /*10340*/  @P0 IADD3.X R9, R5, UR10, RZ, P1, !PT ;  /* 0x0000000a05090c10 */ /* 0x000fe20008ffe4ff */
[----:B------:R-:W-:Y:S01]  /*10350*/  FMUL.FTZ R32, R2, R164 ;  /* 0x000000a402207220 */ /* 0x000fe20000410000 */
[----:B------:R-:W-:Y:S01]  /*10360*/  MOV R151, R27 ;  /* 0x0000001b00977202 */ /* 0x000fe20000000f00 */
[----:B------:R3:W-:Y:S01]  /*10370*/  @P0 LDGSTS.E.BYPASS.LTC128B.128 [R251+0x10100], [R4.64+0x80], !P4 ;  /* 0x1010008004fb0fae */ /* 0x0007e2000e101d5e */
[C---:B------:R-:W-:Y:S01]  /*10380*/  FMUL.FTZ R27, R0.reuse, R159 ;  /* 0x0000009f001b7220 */ /* 0x040fe20000410000 */
[----:B------:R-:W-:Y:S01]  /*10390*/  MOV R159, R134 ;  /* 0x00000086009f7202 */ /* 0x000fe20000000f00 */
[C---:B------:R-:W-:Y:S01]  /*103a0*/  FMUL.FTZ R34, R0.reuse, R166 ;  /* 0x000000a600227220 */ /* 0x040fe20000410000 */
[----:B------:R-:W-:Y:S01]  /*103b0*/  MOV R166, R151 ;  /* 0x0000009700a67202 */ /* 0x000fe20000000f00 */
[----:B------:R-:W-:Y:S01]  /*103c0*/  FMUL.FTZ R35, R0, R167 ;  /* 0x000000a700237220 */ /* 0x000fe20000410000 */
[----:B------:R-:W-:Y:S01]  /*103d0*/  MOV R164, R212 ;  /* 0x000000d400a47202 */ /* 0x000fe20000000f00 */
[----:B-1----:R-:W-:Y:S01]  /*103e0*/  FMUL.FTZ R3, R132, c[0x0][0x2d0] ;  /* 0x0000b40084037a20 */ /* 0x002fe20000410000 */
[----:B------:R3:W-:Y:S01]  /*103f0*/  @P0 LDGSTS.E.BYPASS.LTC128B.128 [R251+0x13100], [R4.64+0x100], !P3 ;  /* 0x1310010004fb0fae */ /* 0x0007e2000d901d5e */
[----:B------:R-:W-:Y:S02]  /*10400*/  FMUL.FTZ R54, R0, R54 ;  /* 0x0000003600367220 */ /* 0x000fe40000410000 */
[--C-:B--2---:R-:W-:Y:S01]  /*10410*/  FFMA.FTZ R6, R195, c[0x0][0x2d0], -R3.reuse ;  /* 0x0000b400c3067a23 */ /* 0x104fe20000010803 */
[----:B------:R-:W-:Y:S01]  /*10420*/  MOV R195, R12 ;  /* 0x0000000c00c37202 */ /* 0x000fe20000000f00 */
[--C-:B------:R-:W-:Y:S02]  /*10430*/  FFMA.FTZ R12, R200, c[0x0][0x2d0], -R3.reuse ;  /* 0x0000b400c80c7a23 */ /* 0x100fe40000010803 */
[----:B------:R1:W-:Y:S01]  /*10440*/  MUFU.EX2 R186, R6 ;  /* 0x0000000600ba7308 */ /* 0x0003e20000000800 */
[----:B------:R3:W-:Y:S01]  /*10450*/  @P0 LDGSTS.E.BYPASS.LTC128B.128 [R251+0x16100], [R4.64+0x180], !P2 ;  /* 0x1610018004fb0fae */ /* 0x0007e2000d101d5e */
[C---:B------:R-:W-:Y:S02]  /*10460*/  FMUL.FTZ R55, R0.reuse, R55 ;  /* 0x0000003700377220 */ /* 0x040fe40000410000 */
[C---:B------:R-:W-:Y:S02]  /*10470*/  FMUL.FTZ R58, R0.reuse, R58 ;  /* 0x0000003a003a7220 */ /* 0x040fe40000410000 */
[C---:B------:R-:W-:Y:S02]  /*10480*/  FMUL.FTZ R59, R0.reuse, R59 ;  /* 0x0000003b003b7220 */ /* 0x040fe40000410000 */
[C---:B------:R-:W-:Y:S01]  /*10490*/  FMUL.FTZ R62, R0.reuse, R62 ;  /* 0x0000003e003e7220 */ /* 0x040fe20000410000 */
[----:B------:R2:W-:Y:S01]  /*104a0*/  @P0 LDGSTS.E.BYPASS.LTC128B.128 [R251+0xe100], [R10.64], !P5 ;  /* 0x0e1000000afb0fae */ /* 0x0005e2000e901d5e */
[----:B------:R4:W2:Y:S01]  /*104b0*/  MUFU.EX2 R135, R12 ;  /* 0x0000000c00877308 */ /* 0x0008a20000000800 */
[C---:B------:R-:W-:Y:S02]  /*104c0*/  FMUL.FTZ R63, R0.reuse, R63 ;  /* 0x0000003f003f7220 */ /* 0x040fe40000410000 */
[C---:B------:R-:W-:Y:S02]  /*104d0*/  FMUL.FTZ R66, R0.reuse, R66 ;  /* 0x0000004200427220 */ /* 0x040fe40000410000 */
[C---:B------:R-:W-:Y:S02]  /*104e0*/  FMUL.FTZ R67, R0.reuse, R67 ;  /* 0x0000004300437220 */ /* 0x040fe40000410000 */
[----:B------:R4:W-:Y:S01]  /*104f0*/  @P0 LDGSTS.E.BYPASS.LTC128B.128 [R251+0x11100], [R8.64], !P4 ;  /* 0x1110000008fb0fae */ /* 0x0009e2000e101d5e */
[C---:B------:R-:W-:Y:S02]  /*10500*/  FMUL.FTZ R70, R0.reuse, R70 ;  /* 0x0000004600467220 */ /* 0x040fe40000410000 */
[----:B------:R-:W-:Y:S02]  /*10510*/  FMUL.FTZ R71, R0, R71 ;  /* 0x0000004700477220 */ /* 0x000fe40000410000 */
[----:B------:R-:W-:Y:S01]  /*10520*/  FMUL.FTZ R73, R2, R73 ;  /* 0x0000004902497220 */ /* 0x000fe20000410000 */
[----:B-1----:R-:W-:Y:S01]  /*10530*/  @P0 IADD3 R6, P6, R4, UR13, RZ ;  /* 0x0000000d04060c10 */ /* 0x002fe2000ffde0ff */
[C---:B------:R-:W-:Y:S02]  /*10540*/  FMUL.FTZ R74, R0.reuse, R74 ;  /* 0x0000004a004a7220 */ /* 0x040fe40000410000 */
[----:B------:R-:W-:Y:S01]  /*10550*/  FMUL.FTZ R75, R0, R75 ;  /* 0x0000004b004b7220 */ /* 0x000fe20000410000 */
[C---:B------:R-:W-:Y:S01]  /*10560*/  @P0 IADD3.X R7, R5.reuse, UR12, RZ, P6, !PT ;  /* 0x0000000c05070c10 */ /* 0x040fe2000b7fe4ff */
[----:B------:R-:W-:Y:S01]  /*10570*/  FMUL.FTZ R76, R2, R76 ;  /* 0x0000004c024c7220 */ /* 0x000fe20000410000 */
[----:B---3--:R-:W-:Y:S01]  /*10580*/  @P0 IADD3 R4, P1, R4, UR15, RZ ;  /* 0x0000000f04040c10 */ /* 0x008fe2000ff3e0ff */
[----:B------:R-:W-:Y:S02]  /*10590*/  FMUL.FTZ R77, R2, R77 ;  /* 0x0000004d024d7220 */ /* 0x000fe40000410000 */
[----:B------:R1:W-:Y:S01]  /*105a0*/  @P0 LDGSTS.E.BYPASS.LTC128B.128 [R251+0x14100], [R6.64], !P3 ;  /* 0x1410000006fb0fae */ /* 0x0003e2000d901d5e */
[----:B------:R-:W-:Y:S01]  /*105b0*/  @P0 IADD3.X R5, R5, UR14, RZ, P1, !PT ;  /* 0x0000000e05050c10 */ /* 0x000fe20008ffe4ff */
[C---:B------:R-:W-:Y:S02]  /*105c0*/  FMUL.FTZ R78, R0.reuse, R78 ;  /* 0x0000004e004e7220 */ /* 0x040fe40000410000 */
[C---:B--2---:R-:W-:Y:S02]  /*105d0*/  FMUL.FTZ R10, R0.reuse, R142 ;  /* 0x0000008e000a7220 */ /* 0x044fe40000410000 */
[C---:B------:R-:W-:Y:S02]  /*105e0*/  FMUL.FTZ R11, R0.reuse, R143 ;  /* 0x0000008f000b7220 */ /* 0x040fe40000410000 */
[----:B------:R2:W-:Y:S01]  /*105f0*/  @P0 LDGSTS.E.BYPASS.LTC128B.128 [R251+0x17100], [R4.64], !P2 ;  /* 0x1710000004fb0fae */ /* 0x0005e2000d101d5e */
[----:B------:R-:W-:Y:S02]  /*10600*/  FMUL.FTZ R79, R0, R79 ;  /* 0x0000004f004f7220 */ /* 0x000fe40000410000 */
[--C-:B----4-:R-:W-:Y:S01]  /*10610*/  FFMA.FTZ R8, R192, c[0x0][0x2d0], -R3.reuse ;  /* 0x0000b400c0087a23 */ /* 0x110fe20000010803 */
[----:B------:R-:W-:Y:S01]  /*10620*/  MOV R192, R14 ;  /* 0x0000000e00c07202 */ /* 0x000fe20000000f00 */
[C---:B------:R-:W-:Y:S02]  /*10630*/  FMUL.FTZ R9, R2.reuse, R141 ;  /* 0x0000008d02097220 */ /* 0x040fe40000410000 */
[----:B------:R3:W-:Y:S01]  /*10640*/  MUFU.EX2 R187, R8 ;  /* 0x0000000800bb7308 */ /* 0x0007e20000000800 */
[----:B------:R-:W4:Y:S01]  /*10650*/  LDSM.16.MT88.4 R12, [R217+0x100] ;  /* 0x00010000d90c783b */ /* 0x000f220000004200 */
[C---:B------:R-:W-:Y:S02]  /*10660*/  FMUL.FTZ R80, R2.reuse, R80 ;  /* 0x0000005002507220 */ /* 0x040fe40000410000 */
[----:B------:R-:W-:Y:S02]  /*10670*/  FMUL.FTZ R81, R2, R81 ;  /* 0x0000005102517220 */ /* 0x000fe40000410000 */
[C---:B------:R-:W-:Y:S02]  /*10680*/  FMUL.FTZ R82, R0.reuse, R82 ;  /* 0x0000005200527220 */ /* 0x040fe40000410000 */
[----:B------:R-:W-:Y:S01]  /*10690*/  FMUL.FTZ R83, R0, R83 ;  /* 0x0000005300537220 */ /* 0x000fe20000410000 */
[----:B------:R-:W4:Y:S01]  /*106a0*/  LDSM.16.MT88.4 R20, [R218+0x100] ;  /* 0x00010000da14783b */ /* 0x000f220000004200 */
[----:B------:R-:W-:Y:S02]  /*106b0*/  FMUL.FTZ R84, R2, R84 ;  /* 0x0000005402547220 */ /* 0x000fe40000410000 */
[----:B-1----:R-:W-:Y:S01]  /*106c0*/  FMUL.FTZ R6, R0, R138 ;  /* 0x0000008a00067220 */ /* 0x002fe20000410000 */
[----:B------:R-:W-:Y:S01]  /*106d0*/  F2FP.PACK_AB R138, R192, R134 ;  /* 0x00000086c08a723e */ /* 0x000fe200000000ff */
[----:B------:R-:W-:Y:S02]  /*106e0*/  FMUL.FTZ R7, R0, R139 ;  /* 0x0000008b00077220 */ /* 0x000fe40000410000 */
[--C-:B------:R-:W-:Y:S01]  /*106f0*/  FFMA.FTZ R134, R201, c[0x0][0x2d0], -R194.reuse ;  /* 0x0000b400c9867a23 */ /* 0x100fe200000108c2 */
[----:B------:R-:W1:Y:S01]  /*10700*/  LDSM.16.MT88.4 R28, [R220+0x100] ;  /* 0x00010000dc1c783b */ /* 0x000e620000004200 */
[C---:B------:R-:W-:Y:S02]  /*10710*/  FMUL.FTZ R85, R2.reuse, R85 ;  /* 0x0000005502557220 */ /* 0x040fe40000410000 */
[--C-:B--2---:R-:W-:Y:S01]  /*10720*/  FFMA.FTZ R4, R193, c[0x0][0x2d0], -R3.reuse ;  /* 0x0000b400c1047a23 */ /* 0x104fe20000010803 */
[----:B------:R-:W-:Y:S01]  /*10730*/  MOV R193, R16 ;  /* 0x0000001000c17202 */ /* 0x000fe20000000f00 */
[C---:B------:R-:W-:Y:S01]  /*10740*/  FMUL.FTZ R5, R2.reuse, R137 ;  /* 0x0000008902057220 */ /* 0x040fe20000410000 */
[----:B------:R-:W-:Y:S01]  /*10750*/  F2FP.PACK_AB R137, R135, R186 ;  /* 0x000000ba8789723e */ /* 0x000fe200000000ff */
[----:B------:R-:W2:Y:S01]  /*10760*/  MUFU.EX2 R200, R4 ;  /* 0x0000000400c87308 */ /* 0x000ea20000000800 */
[C---:B---3--:R-:W-:Y:S01]  /*10770*/  FMUL.FTZ R8, R2.reuse, R140 ;  /* 0x0000008c02087220 */ /* 0x048fe20000410000 */
[----:B------:R-:W3:Y:S01]  /*10780*/  LDSM.16.MT88.4 R36, [R219+0x100] ;  /* 0x00010000db24783b */ /* 0x000ee20000004200 */
[C---:B------:R-:W-:Y:S01]  /*10790*/  FMUL.FTZ R16, R2.reuse, R148 ;  /* 0x0000009402107220 */ /* 0x040fe20000410000 */
[----:B------:R-:W-:Y:S01]  /*107a0*/  MOV R148, R17 ;  /* 0x0000001100947202 */ /* 0x000fe20000000f00 */
[C---:B------:R-:W-:Y:S01]  /*107b0*/  FMUL.FTZ R17, R2.reuse, R149 ;  /* 0x0000009502117220 */ /* 0x040fe20000410000 */
[----:B------:R-:W-:Y:S01]  /*107c0*/  MOV R149, R33 ;  /* 0x0000002100957202 */ /* 0x000fe20000000f00 */
[----:B------:R-:W-:Y:S01]  /*107d0*/  FMUL.FTZ R33, R2, R165 ;  /* 0x000000a502217220 */ /* 0x000fe20000410000 */
[----:B------:R-:W-:Y:S01]  /*107e0*/  MOV R165, R213 ;  /* 0x000000d500a57202 */ /* 0x000fe20000000f00 */
[C---:B------:R-:W-:Y:S01]  /*107f0*/  FMUL.FTZ R86, R0.reuse, R86 ;  /* 0x0000005600567220 */ /* 0x040fe20000410000 */
[----:B------:R-:W1:Y:S01]  /*10800*/  LDSM.16.MT88.4 R44, [R217+0x3100] ;  /* 0x00310000d92c783b */ /* 0x000e620000004200 */
[----:B------:R-:W-:Y:S02]  /*10810*/  FMUL.FTZ R87, R0, R87 ;  /* 0x0000005700577220 */ /* 0x000fe40000410000 */
[C---:B------:R-:W-:Y:S02]  /*10820*/  FMUL.FTZ R88, R2.reuse, R88 ;  /* 0x0000005802587220 */ /* 0x040fe40000410000 */
[----:B------:R-:W-:Y:S02]  /*10830*/  FMUL.FTZ R89, R2, R89 ;  /* 0x0000005902597220 */ /* 0x000fe40000410000 */
[C---:B------:R-:W-:Y:S01]  /*10840*/  FMUL.FTZ R90, R0.reuse, R90 ;  /* 0x0000005a005a7220 */ /* 0x040fe20000410000 */
[----:B------:R-:W1:Y:S01]  /*10850*/  LDSM.16.MT88.4 R140, [R218+0x3100] ;  /* 0x00310000da8c783b */ /* 0x000e620000004200 */
[----:B------:R-:W-:Y:S02]  /*10860*/  FMUL.FTZ R91, R0, R91 ;  /* 0x0000005b005b7220 */ /* 0x000fe40000410000 */
[C---:B------:R-:W-:Y:S02]  /*10870*/  FMUL.FTZ R92, R2.reuse, R92 ;  /* 0x0000005c025c7220 */ /* 0x040fe40000410000 */
[----:B------:R-:W-:Y:S01]  /*10880*/  FMUL.FTZ R93, R2, R93 ;  /* 0x0000005d025d7220 */ /* 0x000fe20000410000 */
[----:B--2---:R-:W-:Y:S01]  /*10890*/  F2FP.PACK_AB R139, R200, R187 ;  /* 0x000000bbc88b723e */ /* 0x004fe200000000ff */
[----:B------:R-:W-:Y:S01]  /*108a0*/  FMUL.FTZ R4, R2, R136 ;  /* 0x0000008802047220 */ /* 0x000fe20000410000 */
[----:B------:R-:W-:Y:S01]  /*108b0*/  F2FP.PACK_AB R136, R195, R189 ;  /* 0x000000bdc388723e */ /* 0x000fe200000000ff */
[----:B------:R-:W0:Y:S01]  /*108c0*/  LDGDEPBAR ;  /* 0x00000000000079af */ /* 0x000e220000000000 */
[C---:B------:R-:W-:Y:S02]  /*108d0*/  FMUL.FTZ R94, R0.reuse, R94 ;  /* 0x0000005e005e7220 */ /* 0x040fe40000410000 */
[----:B------:R-:W-:Y:S02]  /*108e0*/  FMUL.FTZ R95, R0, R95 ;  /* 0x0000005f005f7220 */ /* 0x000fe40000410000 */
[C---:B------:R-:W-:Y:S01]  /*108f0*/  FMUL.FTZ R96, R2.reuse, R96 ;  /* 0x0000006002607220 */ /* 0x040fe20000410000 */
[C---:B----4-:R-:W-:Y:S05]  /*10900*/  HMMA.16816.F32 R4, R136.reuse, R12, R4 ;  /* 0x0000000c8804723c */ /* 0x050fea0000001804 */
[C---:B------:R-:W-:Y:S02]  /*10910*/  FMUL.FTZ R97, R2.reuse, R97 ;  /* 0x0000006102617220 */ /* 0x040fe40000410000 */
[C---:B------:R-:W-:Y:S01]  /*10920*/  FMUL.FTZ R12, R2.reuse, R144 ;  /* 0x00000090020c7220 */ /* 0x040fe20000410000 */
[C---:B------:R-:W-:Y:S04]  /*10930*/  HMMA.16816.F32 R8, R136.reuse, R14, R8 ;  /* 0x0000000e8808723c */ /* 0x040fe80000001808 */
[C---:B------:R-:W-:Y:S02]  /*10940*/  FMUL.FTZ R13, R2.reuse, R145 ;  /* 0x00000091020d7220 */ /* 0x040fe40000410000 */
[----:B------:R-:W-:Y:S01]  /*10950*/  FMUL.FTZ R40, R2, R172 ;  /* 0x000000ac02287220 */ /* 0x000fe20000410000 */
[----:B------:R-:W-:Y:S01]  /*10960*/  MOV R172, R41 ;  /* 0x0000002900ac7202 */ /* 0x000fe20000000f00 */
[C---:B------:R-:W-:Y:S04]  /*10970*/  FMUL.FTZ R14, R0.reuse, R146 ;  /* 0x00000092000e7220 */ /* 0x040fe80000410000 */
[C---:B------:R-:W-:Y:S02]  /*10980*/  FMUL.FTZ R15, R0.reuse, R147 ;  /* 0x00000093000f7220 */ /* 0x040fe40000410000 */
[----:B------:R-:W2:Y:S01]  /*10990*/  LDSM.16.MT88.4 R144, [R220+0x3100] ;  /* 0x00310000dc90783b */ /* 0x000ea20000004200 */
[C---:B------:R-:W-:Y:S02]  /*109a0*/  FMUL.FTZ R98, R0.reuse, R98 ;  /* 0x0000006200627220 */ /* 0x040fe40000410000 */
[----:B------:R-:W-:Y:S02]  /*109b0*/  FMUL.FTZ R99, R0, R99 ;  /* 0x0000006300637220 */ /* 0x000fe40000410000 */
[C---:B------:R-:W-:Y:S03]  /*109c0*/  HMMA.16816.F32 R12, R136.reuse, R20, R12 ;  /* 0x00000014880c723c */ /* 0x040fe6000000180c */
[C---:B------:R-:W-:Y:S02]  /*109d0*/  FMUL.FTZ R100, R2.reuse, R100 ;  /* 0x0000006402647220 */ /* 0x040fe40000410000 */
[----:B------:R-:W-:Y:S02]  /*109e0*/  FMUL.FTZ R101, R2, R101 ;  /* 0x0000006502657220 */ /* 0x000fe40000410000 */
[----:B------:R-:W-:Y:S01]  /*109f0*/  FMUL.FTZ R102, R0, R102 ;  /* 0x0000006600667220 */ /* 0x000fe20000410000 */
        /* <DEDUP_REMOVED lines=14> */
[C---:B-1----:R-:W-:Y:S03]  /*10ae0*/  HMMA.16816.F32 R20, R136.reuse, R28, R20 ;  /* 0x0000001c8814723c */ /* 0x042fe60000001814 */
[----:B------:R-:W-:Y:S01]  /*10af0*/  FMUL.FTZ R25, R2, R157 ;  /* 0x0000009d02197220 */ /* 0x000fe20000410000 */
[----:B------:R-:W-:Y:S01]  /*10b00*/  MOV R156, R51 ;  /* 0x00000033009c7202 */ /* 0x000fe20000000f00 */
[----:B------:R-:W-:Y:S01]  /*10b10*/  FMUL.FTZ R51, R0, R183 ;  /* 0x000000b700337220 */ /* 0x000fe20000410000 */
[----:B------:R-:W-:Y:S01]  /*10b20*/  MOV R157, R195 ;  /* 0x000000c3009d7202 */ /* 0x000fe20000000f00 */
[C---:B------:R-:W-:Y:S01]  /*10b30*/  FMUL.FTZ R29, R2.reuse, R161 ;  /* 0x000000a1021d7220 */ /* 0x040fe20000410000 */
[----:B------:R-:W-:Y:S01]  /*10b40*/  MOV R161, R150 ;  /* 0x0000009600a17202 */ /* 0x000fe20000000f00 */
[C---:B------:R-:W-:Y:S01]  /*10b50*/  FMUL.FTZ R104, R2.reuse, R104 ;  /* 0x0000006802687220 */ /* 0x040fe20000410000 */
[C---:B------:R-:W-:Y:S03]  /*10b60*/  HMMA.16816.F32 R24, R136.reuse, R30, R24 ;  /* 0x0000001e8818723c */ /* 0x040fe60000001818 */
[----:B------:R-:W-:Y:S01]  /*10b70*/  FMUL.FTZ R28, R2, R160 ;  /* 0x000000a0021c7220 */ /* 0x000fe20000410000 */
[----:B------:R-:W-:Y:S01]  /*10b80*/  MOV R200, R42 ;  /* 0x0000002a00c87202 */ /* 0x000fe20000000f00 */
[C---:B------:R-:W-:Y:S01]  /*10b90*/  FMUL.FTZ R42, R0.reuse, R174 ;  /* 0x000000ae002a7220 */ /* 0x040fe20000410000 */
[----:B------:R-:W-:Y:S01]  /*10ba0*/  MOV R160, R50 ;  /* 0x0000003200a07202 */ /* 0x000fe20000000f00 */
[C---:B------:R-:W-:Y:S01]  /*10bb0*/  FMUL.FTZ R30, R0.reuse, R162 ;  /* 0x000000a2001e7220 */ /* 0x040fe20000410000 */
[----:B------:R-:W-:Y:S01]  /*10bc0*/  MOV R162, R149 ;  /* 0x0000009500a27202 */ /* 0x000fe20000000f00 */
[C---:B------:R-:W-:Y:S01]  /*10bd0*/  FMUL.FTZ R31, R0.reuse, R163 ;  /* 0x000000a3001f7220 */ /* 0x040fe20000410000 */
[----:B------:R-:W1:Y:S02]  /*10be0*/  LDSM.16.MT88.4 R148, [R219+0x3100] ;  /* 0x00310000db94783b */ /* 0x000e640000004200 */
[----:B------:R-:W-:Y:S01]  /*10bf0*/  MOV R163, R152 ;  /* 0x0000009800a37202 */ /* 0x000fe20000000f00 */
[C---:B------:R-:W-:Y:S01]  /*10c00*/  FMUL.FTZ R50, R0.reuse, R182 ;  /* 0x000000b600327220 */ /* 0x040fe20000410000 */
[----:B------:R-:W-:Y:S01]  /*10c10*/  MOV R152, R43 ;  /* 0x0000002b00987202 */ /* 0x000fe20000000f00 */
[----:B------:R-:W-:Y:S01]  /*10c20*/  FMUL.FTZ R43, R0, R175 ;  /* 0x000000af002b7220 */ /* 0x000fe20000410000 */
[C---:B---3--:R-:W-:Y:S03]  /*10c30*/  HMMA.16816.F32 R28, R136.reuse, R36, R28 ;  /* 0x00000024881c723c */ /* 0x048fe6000000181c */
[----:B------:R-:W-:Y:S01]  /*10c40*/  FMUL.FTZ R105, R2, R105 ;  /* 0x0000006902697220 */ /* 0x000fe20000410000 */
[----:B------:R-:W-:Y:S01]  /*10c50*/  MOV R158, R135 ;  /* 0x00000087009e7202 */ /* 0x000fe20000000f00 */
[----:B------:R-:W-:Y:S01]  /*10c60*/  FMUL.FTZ R106, R0, R106 ;  /* 0x0000006a006a7220 */ /* 0x000fe20000410000 */
[----:B------:R-:W-:Y:S01]  /*10c70*/  MOV R195, R49 ;  /* 0x0000003100c37202 */ /* 0x000fe20000000f00 */
[C---:B------:R-:W-:Y:S01]  /*10c80*/  FMUL.FTZ R49, R2.reuse, R181 ;  /* 0x000000b502317220 */ /* 0x040fe20000410000 */
[C---:B------:R-:W-:Y:S04]  /*10c90*/  HMMA.16816.F32 R32, R136.reuse, R38, R32 ;  /* 0x000000268820723c */ /* 0x040fe80000001820 */
[----:B------:R-:W-:Y:S01]  /*10ca0*/  FMUL.FTZ R37, R2, R169 ;  /* 0x000000a902257220 */ /* 0x000fe20000410000 */
[----:B------:R-:W-:Y:S01]  /*10cb0*/  MOV R135, R210 ;  /* 0x000000d200877202 */ /* 0x000fe20000000f00 */
[----:B------:R3:W-:Y:S01]  /*10cc0*/  MUFU.EX2 R169, R134 ;  /* 0x0000008600a97308 */ /* 0x0007e20000000800 */
[C---:B------:R-:W-:Y:S02]  /*10cd0*/  FMUL.FTZ R38, R0.reuse, R170 ;  /* 0x000000aa00267220 */ /* 0x040fe40000410000 */
[----:B------:R-:W-:Y:S03]  /*10ce0*/  FMUL.FTZ R39, R0, R171 ;  /* 0x000000ab00277220 */ /* 0x000fe60000410000 */
[----:B------:R-:W-:Y:S01]  /*10cf0*/  FMUL.FTZ R36, R2, R168 ;  /* 0x000000a802247220 */ /* 0x000fe20000410000 */
[----:B------:R-:W-:Y:S01]  /*10d00*/  MOV R168, R211 ;  /* 0x000000d300a87202 */ /* 0x000fe20000000f00 */
[----:B------:R-:W-:Y:S02]  /*10d10*/  FMUL.FTZ R107, R0, R107 ;  /* 0x0000006b006b7220 */ /* 0x000fe40000410000 */
[C---:B------:R-:W-:Y:S02]  /*10d20*/  FMUL.FTZ R108, R2.reuse, R108 ;  /* 0x0000006c026c7220 */ /* 0x040fe40000410000 */
[C---:B------:R-:W-:Y:S01]  /*10d30*/  FMUL.FTZ R109, R2.reuse, R109 ;  /* 0x0000006d026d7220 */ /* 0x040fe20000410000 */
[C---:B------:R-:W-:Y:S03]  /*10d40*/  HMMA.16816.F32 R36, R136.reuse, R44, R36 ;  /* 0x0000002c8824723c */ /* 0x040fe60000001824 */
        /* <DEDUP_REMOVED lines=8> */
[--C-:B---3--:R-:W-:Y:S02]  /*10dd0*/  FFMA.FTZ R134, R202, c[0x0][0x2d0], -R194.reuse ;  /* 0x0000b400ca867a23 */ /* 0x108fe400000108c2 */
[----:B------:R-:W-:Y:S02]  /*10de0*/  FMUL.FTZ R48, R2, R180 ;  /* 0x000000b402307220 */ /* 0x000fe40000410000 */
[C---:B------:R-:W-:Y:S02]  /*10df0*/  FMUL.FTZ R47, R0.reuse, R179 ;  /* 0x000000b3002f7220 */ /* 0x040fe40000410000 */
[----:B------:R3:W4:Y:S03]  /*10e00*/  MUFU.EX2 R179, R134 ;  /* 0x0000008600b37308 */ /* 0x0007260000000800 */
[C---:B------:R-:W-:Y:S02]  /*10e10*/  FMUL.FTZ R46, R0.reuse, R178 ;  /* 0x000000b2002e7220 */ /* 0x040fe40000410000 */
[----:B------:R-:W-:Y:S02]  /*10e20*/  FMUL.FTZ R111, R0, R111 ;  /* 0x0000006f006f7220 */ /* 0x000fe40000410000 */
[C---:B------:R-:W-:Y:S02]  /*10e30*/  FMUL.FTZ R112, R2.reuse, R112 ;  /* 0x0000007002707220 */ /* 0x040fe40000410000 */
[----:B------:R-:W-:Y:S01]  /*10e40*/  FMUL.FTZ R113, R2, R113 ;  /* 0x0000007102717220 */ /* 0x000fe20000410000 */
[C---:B------:R-:W-:Y:S03]  /*10e50*/  HMMA.16816.F32 R44, R136.reuse, R140, R44 ;  /* 0x0000008c882c723c */ /* 0x040fe6000000182c */
[C---:B------:R-:W-:Y:S02]  /*10e60*/  FMUL.FTZ R114, R0.reuse, R114 ;  /* 0x0000007200727220 */ /* 0x040fe40000410000 */
[----:B------:R-:W-:Y:S02]  /*10e70*/  FMUL.FTZ R115, R0, R115 ;  /* 0x0000007300737220 */ /* 0x000fe40000410000 */
[C---:B------:R-:W-:Y:S01]  /*10e80*/  FMUL.FTZ R116, R2.reuse, R116 ;  /* 0x0000007402747220 */ /* 0x040fe20000410000 */
[C---:B------:R-:W-:Y:S01]  /*10e90*/  HMMA.16816.F32 R48, R136.reuse, R142, R48 ;  /* 0x0000008e8830723c */ /* 0x040fe20000001830 */
[----:B------:R-:W4:Y:S03]  /*10ea0*/  LDSM.16.MT88.4 R140, [R217+0x6100] ;  /* 0x00610000d98c783b */ /* 0x000f260000004200 */
[----:B------:R-:W-:Y:S02]  /*10eb0*/  FMUL.FTZ R117, R2, R117 ;  /* 0x0000007502757220 */ /* 0x000fe40000410000 */
[--C-:B---3--:R-:W-:Y:S02]  /*10ec0*/  FFMA.FTZ R134, R203, c[0x0][0x2d0], -R3.reuse ;  /* 0x0000b400cb867a23 */ /* 0x108fe40000010803 */
[C---:B--2---:R-:W-:Y:S02]  /*10ed0*/  HMMA.16816.F32 R52, R136.reuse, R144, R52 ;  /* 0x000000908834723c */ /* 0x044fe40000001834 */
[----:B------:R2:W-:Y:S02]  /*10ee0*/  MUFU.EX2 R213, R134 ;  /* 0x0000008600d57308 */ /* 0x0005e40000000800 */
[C---:B------:R-:W-:Y:S02]  /*10ef0*/  FMUL.FTZ R118, R0.reuse, R118 ;  /* 0x0000007600767220 */ /* 0x040fe40000410000 */
[----:B------:R-:W-:Y:S02]  /*10f00*/  FMUL.FTZ R119, R0, R119 ;  /* 0x0000007700777220 */ /* 0x000fe40000410000 */
        /* <DEDUP_REMOVED lines=9> */
[--C-:B--2---:R-:W-:Y:S02]  /*10fa0*/  FFMA.FTZ R134, R204, c[0x0][0x2d0], -R3.reuse ;  /* 0x0000b400cc867a23 */ /* 0x104fe40000010803 */
[C---:B------:R-:W-:Y:S02]  /*10fb0*/  FMUL.FTZ R124, R2.reuse, R124 ;  /* 0x0000007c027c7220 */ /* 0x040fe40000410000 */
[----:B------:R2:W1:Y:S01]  /*10fc0*/  MUFU.EX2 R212, R134 ;  /* 0x0000008600d47308 */ /* 0x0004620000000800 */
[C---:B----4-:R-:W-:Y:S03]  /*10fd0*/  HMMA.16816.F32 R68, R136.reuse, R140, R68 ;  /* 0x0000008c8844723c */ /* 0x050fe60000001844 */
[----:B------:R-:W-:Y:S02]  /*10fe0*/  FMUL.FTZ R125, R2, R125 ;  /* 0x0000007d027d7220 */ /* 0x000fe40000410000 */
[C---:B------:R-:W-:Y:S02]  /*10ff0*/  FMUL.FTZ R126, R0.reuse, R126 ;  /* 0x0000007e007e7220 */ /* 0x040fe40000410000 */
[----:B------:R-:W-:Y:S01]  /*11000*/  FMUL.FTZ R127, R0, R127 ;  /* 0x0000007f007f7220 */ /* 0x000fe20000410000 */
[C---:B------:R-:W-:Y:S01]  /*11010*/  HMMA.16816.F32 R72, R136.reuse, R142, R72 ;  /* 0x0000008e8848723c */ /* 0x040fe20000001848 */
[----:B------:R-:W4:Y:S03]  /*11020*/  LDSM.16.MT88.4 R140, [R219+0x6100] ;  /* 0x00610000db8c783b */ /* 0x000f260000004200 */
[C---:B------:R-:W-:Y:S02]  /*11030*/  FMUL.FTZ R128, R2.reuse, R128 ;  /* 0x0000008002807220 */ /* 0x040fe40000410000 */
[----:B------:R-:W-:Y:S02]  /*11040*/  FMUL.FTZ R129, R2, R129 ;  /* 0x0000008102817220 */ /* 0x000fe40000410000 */
[C---:B---3--:R-:W-:Y:S04]  /*11050*/  HMMA.16816.F32 R76, R136.reuse, R144, R76 ;  /* 0x00000090884c723c */ /* 0x048fe8000000184c */
[C---:B------:R-:W-:Y:S02]  /*11060*/  FMUL.FTZ R130, R0.reuse, R130 ;  /* 0x0000008200827220 */ /* 0x040fe40000410000 */
[----:B------:R-:W-:Y:S02]  /*11070*/  FMUL.FTZ R131, R0, R131 ;  /* 0x0000008300837220 */ /* 0x000fe40000410000 */
[C---:B------:R-:W-:Y:S01]  /*11080*/  HMMA.16816.F32 R80, R136.reuse, R146, R80 ;  /* 0x000000928850723c */ /* 0x040fe20000001850 */
[----:B------:R-:W3:Y:S03]  /*11090*/  LDSM.16.MT88.4 R144, [R217+0x9100] ;  /* 0x00910000d990783b */ /* 0x000ee60000004200 */
[--C-:B--2---:R-:W-:Y:S02]  /*110a0*/  FFMA.FTZ R134, R205, c[0x0][0x2d0], -R194.reuse ;  /* 0x0000b400cd867a23 */ /* 0x104fe400000108c2 */
[--C-:B------:R-:W-:Y:S02]  /*110b0*/  FFMA.FTZ R135, R135, c[0x0][0x2d0], -R194.reuse ;  /* 0x0000b40087877a23 */ /* 0x100fe400000108c2 */
[C---:B-1----:R-:W-:Y:S01]  /*110c0*/  HMMA.16816.F32 R84, R136.reuse, R148, R84 ;  /* 0x000000948854723c */ /* 0x042fe20000001854 */
[----:B------:R1:W-:Y:S03]  /*110d0*/  MUFU.EX2 R178, R134 ;  /* 0x0000008600b27308 */ /* 0x0003e60000000800 */
[--C-:B------:R-:W-:Y:S04]  /*110e0*/  FFMA.FTZ R184, R184, c[0x0][0x2d0], -R3.reuse ;  /* 0x0000b400b8b87a23 */ /* 0x100fe80000010803 */
[C---:B------:R-:W-:Y:S01]  /*110f0*/  HMMA.16816.F32 R88, R136.reuse, R150, R88 ;  /* 0x000000968858723c */ /* 0x040fe20000001858 */
[----:B------:R-:W2:Y:S02]  /*11100*/  LDSM.16.MT88.4 R148, [R218+0x9100] ;  /* 0x00910000da94783b */ /* 0x000ea40000004200 */
[----:B------:R3:W-:Y:S05]  /*11110*/  MUFU.EX2 R171, R135 ;  /* 0x0000008700ab7308 */ /* 0x0007ea0000000800 */
[C---:B----4-:R-:W-:Y:S08]  /*11120*/  HMMA.16816.F32 R92, R136.reuse, R140, R92 ;  /* 0x0000008c885c723c */ /* 0x050ff0000000185c */
[C---:B------:R-:W-:Y:S01]  /*11130*/  HMMA.16816.F32 R96, R136.reuse, R142, R96 ;  /* 0x0000008e8860723c */ /* 0x040fe20000001860 */
[----:B------:R-:W4:Y:S03]  /*11140*/  LDSM.16.MT88.4 R140, [R220+0x9100] ;  /* 0x00910000dc8c783b */ /* 0x000f260000004200 */
[--C-:B-1----:R-:W-:Y:S04]  /*11150*/  FFMA.FTZ R134, R206, c[0x0][0x2d0], -R194.reuse ;  /* 0x0000b400ce867a23 */ /* 0x102fe800000108c2 */
[C---:B---3--:R-:W-:Y:S01]  /*11160*/  HMMA.16816.F32 R100, R136.reuse, R144, R100 ;  /* 0x000000908864723c */ /* 0x048fe20000001864 */
[----:B------:R1:W3:Y:S03]  /*11170*/  MUFU.EX2 R177, R134 ;  /* 0x0000008600b17308 */ /* 0x0002e60000000800 */
[--C-:B------:R-:W-:Y:S02]  /*11180*/  FFMA.FTZ R135, R195, c[0x0][0x2d0], -R194.reuse ;  /* 0x0000b400c3877a23 */ /* 0x100fe400000108c2 */
[--C-:B------:R-:W-:Y:S02]  /*11190*/  FFMA.FTZ R195, R197, c[0x0][0x2d0], -R194.reuse ;  /* 0x0000b400c5c37a23 */ /* 0x100fe400000108c2 */
[C---:B------:R-:W-:Y:S01]  /*111a0*/  HMMA.16816.F32 R104, R136.reuse, R146, R104 ;  /* 0x000000928868723c */ /* 0x040fe20000001868 */
[----:B------:R-:W3:Y:S03]  /*111b0*/  LDSM.16.MT88.4 R144, [R219+0x9100] ;  /* 0x00910000db90783b */ /* 0x000ee60000004200 */
[----:B------:R-:W-:Y:S04]  /*111c0*/  MUFU.EX2 R195, R195 ;  /* 0x000000c300c37308 */ /* 0x000fe80000000800 */
[C---:B--2---:R-:W-:Y:S08]  /*111d0*/  HMMA.16816.F32 R108, R136.reuse, R148, R108 ;  /* 0x00000094886c723c */ /* 0x044ff0000000186c */
[C---:B------:R-:W-:Y:S01]  /*111e0*/  HMMA.16816.F32 R112, R136.reuse, R150, R112 ;  /* 0x000000968870723c */ /* 0x040fe20000001870 */
[----:B------:R-:W2:Y:S03]  /*111f0*/  LDSM.16.MT88.4 R148, [R217+0x900] ;  /* 0x00090000d994783b */ /* 0x000ea60000004200 */
[--C-:B-1----:R-:W-:Y:S04]  /*11200*/  FFMA.FTZ R134, R207, c[0x0][0x2d0], -R3.reuse ;  /* 0x0000b400cf867a23 */ /* 0x102fe80000010803 */
[----:B------:R1:W-:Y:S01]  /*11210*/  MUFU.EX2 R211, R134 ;  /* 0x0000008600d37308 */ /* 0x0003e20000000800 */
[C---:B----4-:R-:W-:Y:S08]  /*11220*/  HMMA.16816.F32 R116, R136.reuse, R140, R116 ;  /* 0x0000008c8874723c */ /* 0x050ff00000001874 */
[C---:B------:R-:W-:Y:S01]  /*11230*/  HMMA.16816.F32 R120, R136.reuse, R142, R120 ;  /* 0x0000008e8878723c */ /* 0x040fe20000001878 */
[----:B------:R-:W4:Y:S07]  /*11240*/  LDSM.16.MT88.4 R140, [R218+0x900] ;  /* 0x00090000da8c783b */ /* 0x000f2e0000004200 */
[C---:B---3--:R-:W-:Y:S04]  /*11250*/  HMMA.16816.F32 R124, R136.reuse, R144, R124 ;  /* 0x00000090887c723c */ /* 0x048fe8000000187c */
[--C-:B-1----:R-:W-:Y:S04]  /*11260*/  FFMA.FTZ R134, R208, c[0x0][0x2d0], -R3.reuse ;  /* 0x0000b400d0867a23 */ /* 0x102fe80000010803 */
[----:B------:R-:W-:Y:S01]  /*11270*/  HMMA.16816.F32 R128, R136, R146, R128 ;  /* 0x000000928880723c */ /* 0x000fe20000001880 */
[----:B------:R-:W1:Y:S01]  /*11280*/  LDSM.16.MT88.4 R144, [R220+0x900] ;  /* 0x00090000dc90783b */ /* 0x000e620000004200 */
[----:B------:R-:W3:Y:S05]  /*11290*/  MUFU.EX2 R210, R134 ;  /* 0x0000008600d27308 */ /* 0x000eea0000000800 */
[----:B------:R-:W-:Y:S02]  /*112a0*/  F2FP.PACK_AB R136, R179, R169 ;  /* 0x000000a9b388723e */ /* 0x000fe400000000ff */
[----:B------:R-:W-:Y:S03]  /*112b0*/  F2FP.PACK_AB R137, R212, R213 ;  /* 0x000000d5d489723e */ /* 0x000fe600000000ff */
[----:B------:R-:W-:Y:S02]  /*112c0*/  F2FP.PACK_AB R138, R177, R178 ;  /* 0x000000b2b18a723e */ /* 0x000fe400000000ff */
[----:B---3--:R-:W-:Y:S01]  /*112d0*/  F2FP.PACK_AB R139, R210, R211 ;  /* 0x000000d3d28b723e */ /* 0x008fe200000000ff */
[--C-:B------:R-:W-:Y:S04]  /*112e0*/  FFMA.FTZ R134, R209, c[0x0][0x2d0], -R194.reuse ;  /* 0x0000b400d1867a23 */ /* 0x100fe800000108c2 */
[----:B------:R3:W-:Y:S02]  /*112f0*/  MUFU.EX2 R176, R134 ;  /* 0x0000008600b07308 */ /* 0x0007e40000000800 */
[C---:B--2---:R-:W-:Y:S08]  /*11300*/  HMMA.16816.F32 R4, R136.reuse, R148, R4 ;  /* 0x000000948804723c */ /* 0x044ff00000001804 */
[C---:B------:R-:W-:Y:S01]  /*11310*/  HMMA.16816.F32 R8, R136.reuse, R150, R8 ;  /* 0x000000968808723c */ /* 0x040fe20000001808 */
[----:B------:R-:W2:Y:S07]  /*11320*/  LDSM.16.MT88.4 R148, [R219+0x900] ;  /* 0x00090000db94783b */ /* 0x000eae0000004200 */
[C---:B----4-:R-:W-:Y:S04]  /*11330*/  HMMA.16816.F32 R12, R136.reuse, R140, R12 ;  /* 0x0000008c880c723c */ /* 0x050fe8000000180c */
[--C-:B---3--:R-:W-:Y:S04]  /*11340*/  FFMA.FTZ R134, R214, c[0x0][0x2d0], -R194.reuse ;  /* 0x0000b400d6867a23 */ /* 0x108fe800000108c2 */
        /* <DEDUP_REMOVED lines=8> */
[----:B------:R2:W-:Y:S01]  /*113d0*/  MUFU.EX2 R207, R134 ;  /* 0x0000008600cf7308 */ /* 0x0005e20000000800 */
[C---:B------:R-:W-:Y:S01]  /*113e0*/  HMMA.16816.F32 R32, R136.reuse, R150, R32 ;  /* 0x000000968820723c */ /* 0x040fe20000001820 */
[----:B------:R-:W4:Y:S07]  /*113f0*/  LDSM.16.MT88.4 R148, [R220+0x3900] ;  /* 0x00390000dc94783b */ /* 0x000f2e0000004200 */
[C---:B---3--:R-:W-:Y:S08]  /*11400*/  HMMA.16816.F32 R36, R136.reuse, R140, R36 ;  /* 0x0000008c8824723c */ /* 0x048ff00000001824 */
[C---:B------:R-:W-:Y:S01]  /*11410*/  HMMA.16816.F32 R40, R136.reuse, R142, R40 ;  /* 0x0000008e8828723c */ /* 0x040fe20000001828 */
[----:B------:R-:W3:Y:S03]  /*11420*/  LDSM.16.MT88.4 R140, [R219+0x3900] ;  /* 0x00390000db8c783b */ /* 0x000ee60000004200 */
[--C-:B--2---:R-:W-:Y:S04]  /*11430*/  FFMA.FTZ R134, R252, c[0x0][0x2d0], -R3.reuse ;  /* 0x0000b400fc867a23 */ /* 0x104fe80000010803 */
[C---:B-1----:R-:W-:Y:S01]  /*11440*/  HMMA.16816.F32 R44, R136.reuse, R144, R44 ;  /* 0x00000090882c723c */ /* 0x042fe2000000182c */
[----:B------:R1:W-:Y:S07]  /*11450*/  MUFU.EX2 R206, R134 ;  /* 0x0000008600ce7308 */ /* 0x0003ee0000000800 */
[C---:B------:R-:W-:Y:S01]  /*11460*/  HMMA.16816.F32 R48, R136.reuse, R146, R48 ;  /* 0x000000928830723c */ /* 0x040fe20000001830 */
[----:B------:R-:W2:Y:S07]  /*11470*/  LDSM.16.MT88.4 R144, [R217+0x6900] ;  /* 0x00690000d990783b */ /* 0x000eae0000004200 */
[C---:B----4-:R-:W-:Y:S08]  /*11480*/  HMMA.16816.F32 R52, R136.reuse, R148, R52 ;  /* 0x000000948834723c */ /* 0x050ff00000001834 */
[C---:B------:R-:W-:Y:S01]  /*11490*/  HMMA.16816.F32 R56, R136.reuse, R150, R56 ;  /* 0x000000968838723c */ /* 0x040fe20000001838 */
[----:B------:R-:W4:Y:S03]  /*114a0*/  LDSM.16.MT88.4 R148, [R218+0x6900] ;  /* 0x00690000da94783b */ /* 0x000f260000004200 */
[--C-:B-1----:R-:W-:Y:S04]  /*114b0*/  FFMA.FTZ R134, R173, c[0x0][0x2d0], -R194.reuse ;  /* 0x0000b400ad867a23 */ /* 0x102fe800000108c2 */
[C---:B---3--:R-:W-:Y:S01]  /*114c0*/  HMMA.16816.F32 R60, R136.reuse, R140, R60 ;  /* 0x0000008c883c723c */ /* 0x048fe2000000183c */
[----:B------:R1:W3:Y:S07]  /*114d0*/  MUFU.EX2 R174, R134 ;  /* 0x0000008600ae7308 */ /* 0x0002ee0000000800 */
[C---:B------:R-:W-:Y:S01]  /*114e0*/  HMMA.16816.F32 R64, R136.reuse, R142, R64 ;  /* 0x0000008e8840723c */ /* 0x040fe20000001840 */
[----:B------:R-:W3:Y:S07]  /*114f0*/  LDSM.16.MT88.4 R140, [R220+0x6900] ;  /* 0x00690000dc8c783b */ /* 0x000eee0000004200 */
        /* <DEDUP_REMOVED lines=10> */
[C---:B------:R-:W-:Y:S01]  /*115a0*/  HMMA.16816.F32 R88, R136.reuse, R142, R88 ;  /* 0x0000008e8858723c */ /* 0x040fe20000001858 */
[----:B------:R-:W1:Y:S01]  /*115b0*/  LDSM.16.MT88.4 R140, [R218+0x9900] ;  /* 0x00990000da8c783b */ /* 0x000e620000004200 */
[----:B------:R3:W1:Y:S06]  /*115c0*/  MUFU.EX2 R204, R134 ;  /* 0x0000008600cc7308 */ /* 0x00066c0000000800 */
[C---:B--2---:R-:W-:Y:S08]  /*115d0*/  HMMA.16816.F32 R92, R136.reuse, R144, R92 ;  /* 0x00000090885c723c */ /* 0x044ff0000000185c */
[C---:B------:R-:W-:Y:S01]  /*115e0*/  HMMA.16816.F32 R96, R136.reuse, R146, R96 ;  /* 0x000000928860723c */ /* 0x040fe20000001860 */
[----:B------:R-:W2:Y:S07]  /*115f0*/  LDSM.16.MT88.4 R144, [R220+0x9900] ;  /* 0x00990000dc90783b */ /* 0x000eae0000004200 */
[C---:B----4-:R-:W-:Y:S04]  /*11600*/  HMMA.16816.F32 R100, R136.reuse, R148, R100 ;  /* 0x000000948864723c */ /* 0x050fe80000001864 */
[--C-:B---3--:R-:W-:Y:S04]  /*11610*/  FFMA.FTZ R134, R167, c[0x0][0x2d0], -R194.reuse ;  /* 0x0000b400a7867a23 */ /* 0x108fe800000108c2 */
[----:B------:R3:W-:Y:S01]  /*11620*/  MUFU.EX2 R180, R134 ;  /* 0x0000008600b47308 */ /* 0x0007e20000000800 */
[C---:B------:R-:W-:Y:S01]  /*11630*/  HMMA.16816.F32 R104, R136.reuse, R150, R104 ;  /* 0x000000968868723c */ /* 0x040fe20000001868 */
[----:B------:R-:W4:Y:S07]  /*11640*/  LDSM.16.MT88.4 R148, [R219+0x9900] ;  /* 0x00990000db94783b */ /* 0x000f2e0000004200 */
[C---:B-1----:R-:W-:Y:S08]  /*11650*/  HMMA.16816.F32 R108, R136.reuse, R140, R108 ;  /* 0x0000008c886c723c */ /* 0x042ff0000000186c */
[C---:B------:R-:W-:Y:S01]  /*11660*/  HMMA.16816.F32 R112, R136.reuse, R142, R112 ;  /* 0x0000008e8870723c */ /* 0x040fe20000001870 */
[----:B------:R-:W1:Y:S03]  /*11670*/  LDSM.16.MT88.4 R140, [R217+0x1100] ;  /* 0x00110000d98c783b */ /* 0x000e660000004200 */
[--C-:B---3--:R-:W-:Y:S04]  /*11680*/  FFMA.FTZ R134, R166, c[0x0][0x2d0], -R194.reuse ;  /* 0x0000b400a6867a23 */ /* 0x108fe800000108c2 */
[C---:B--2---:R-:W-:Y:S01]  /*11690*/  HMMA.16816.F32 R116, R136.reuse, R144, R116 ;  /* 0x000000908874723c */ /* 0x044fe20000001874 */
[----:B------:R2:W3:Y:S07]  /*116a0*/  MUFU.EX2 R252, R134 ;  /* 0x0000008600fc7308 */ /* 0x0004ee0000000800 */
[C---:B------:R-:W-:Y:S01]  /*116b0*/  HMMA.16816.F32 R120, R136.reuse, R146, R120 ;  /* 0x000000928878723c */ /* 0x040fe20000001878 */
[----:B------:R-:W3:Y:S07]  /*116c0*/  LDSM.16.MT88.4 R144, [R218+0x1100] ;  /* 0x00110000da90783b */ /* 0x000eee0000004200 */
[C---:B----4-:R-:W-:Y:S08]  /*116d0*/  HMMA.16816.F32 R124, R136.reuse, R148, R124 ;  /* 0x00000094887c723c */ /* 0x050ff0000000187c */
[----:B------:R-:W-:Y:S01]  /*116e0*/  HMMA.16816.F32 R128, R136, R150, R128 ;  /* 0x000000968880723c */ /* 0x000fe20000001880 */
[----:B------:R-:W4:Y:S03]  /*116f0*/  LDSM.16.MT88.4 R148, [R220+0x1100] ;  /* 0x00110000dc94783b */ /* 0x000f260000004200 */
[--C-:B--2---:R-:W-:Y:S03]  /*11700*/  FFMA.FTZ R134, R200, c[0x0][0x2d0], -R3.reuse ;  /* 0x0000b400c8867a23 */ /* 0x104fe60000010803 */
[----:B------:R-:W-:Y:S01]  /*11710*/  F2FP.PACK_AB R138, R174, R171 ;  /* 0x000000abae8a723e */ /* 0x000fe200000000ff */
[----:B------:R2:W-:Y:S01]  /*11720*/  MUFU.EX2 R200, R134 ;  /* 0x0000008600c87308 */ /* 0x0005e20000000800 */
[----:B------:R-:W-:Y:S03]  /*11730*/  F2FP.PACK_AB R136, R170, R176 ;  /* 0x000000b0aa88723e */ /* 0x000fe600000000ff */
[----:B------:R-:W-:Y:S02]  /*11740*/  F2FP.PACK_AB R137, R206, R207 ;  /* 0x000000cfce89723e */ /* 0x000fe400000000ff */
[----:B------:R-:W-:Y:S07]  /*11750*/  F2FP.PACK_AB R139, R204, R203 ;  /* 0x000000cbcc8b723e */ /* 0x000fee00000000ff */
[C---:B-1----:R-:W-:Y:S08]  /*11760*/  HMMA.16816.F32 R4, R136.reuse, R140, R4 ;  /* 0x0000008c8804723c */ /* 0x042ff00000001804 */
[C---:B------:R-:W-:Y:S01]  /*11770*/  HMMA.16816.F32 R8, R136.reuse, R142, R8 ;  /* 0x0000008e8808723c */ /* 0x040fe20000001808 */
[----:B------:R-:W1:Y:S03]  /*11780*/  LDSM.16.MT88.4 R140, [R219+0x1100] ;  /* 0x00110000db8c783b */ /* 0x000e660000004200 */
[--C-:B--2---:R-:W-:Y:S04]  /*11790*/  FFMA.FTZ R134, R165, c[0x0][0x2d0], -R3.reuse ;  /* 0x0000b400a5867a23 */ /* 0x104fe80000010803 */
[C---:B---3--:R-:W-:Y:S01]  /*117a0*/  HMMA.16816.F32 R12, R136.reuse, R144, R12 ;  /* 0x00000090880c723c */ /* 0x048fe2000000180c */
[----:B------:R2:W3:Y:S07]  /*117b0*/  MUFU.EX2 R201, R134 ;  /* 0x0000008600c97308 */ /* 0x0004ee0000000800 */
[C---:B------:R-:W-:Y:S01]  /*117c0*/  HMMA.16816.F32 R16, R136.reuse, R146, R16 ;  /* 0x000000928810723c */ /* 0x040fe20000001810 */
[----:B------:R-:W3:Y:S07]  /*117d0*/  LDSM.16.MT88.4 R144, [R217+0x4100] ;  /* 0x00410000d990783b */ /* 0x000eee0000004200 */
[C---:B----4-:R-:W-:Y:S08]  /*117e0*/  HMMA.16816.F32 R20, R136.reuse, R148, R20 ;  /* 0x000000948814723c */ /* 0x050ff00000001814 */
[C---:B------:R-:W-:Y:S01]  /*117f0*/  HMMA.16816.F32 R24, R136.reuse, R150, R24 ;  /* 0x000000968818723c */ /* 0x040fe20000001818 */
[----:B------:R-:W4:Y:S03]  /*11800*/  LDSM.16.MT88.4 R148, [R218+0x4100] ;  /* 0x00410000da94783b */ /* 0x000f260000004200 */
[--C-:B--2---:R-:W-:Y:S04]  /*11810*/  FFMA.FTZ R134, R164, c[0x0][0x2d0], -R194.reuse ;  /* 0x0000b400a4867a23 */ /* 0x104fe800000108c2 */
[----:B------:R2:W-:Y:S01]  /*11820*/  MUFU.EX2 R215, R134 ;  /* 0x0000008600d77308 */ /* 0x0005e20000000800 */
[C---:B-1----:R-:W-:Y:S01]  /*11830*/  HMMA.16816.F32 R28, R136.reuse, R140, R28 ;  /* 0x0000008c881c723c */ /* 0x042fe2000000181c */
[----:B------:R-:W-:Y:S07]  /*11840*/  LDSM.16.MT88.4 R164, [R219+0x2900] ;  /* 0x00290000dba4783b */ /* 0x000fee0000004200 */
[C---:B------:R-:W-:Y:S01]  /*11850*/  HMMA.16816.F32 R32, R136.reuse, R142, R32 ;  /* 0x0000008e8820723c */ /* 0x040fe20000001820 */
[----:B------:R-:W1:Y:S07]  /*11860*/  LDSM.16.MT88.4 R140, [R220+0x4100] ;  /* 0x00410000dc8c783b */ /* 0x000e6e0000004200 */
[C---:B---3--:R-:W-:Y:S04]  /*11870*/  HMMA.16816.F32 R36, R136.reuse, R144, R36 ;  /* 0x000000908824723c */ /* 0x048fe80000001824 */
[--C-:B--2---:R-:W-:Y:S04]  /*11880*/  FFMA.FTZ R134, R163, c[0x0][0x2d0], -R194.reuse ;  /* 0x0000b400a3867a23 */ /* 0x104fe800000108c2 */
[C---:B------:R-:W-:Y:S01]  /*11890*/  HMMA.16816.F32 R40, R136.reuse, R146, R40 ;  /* 0x000000928828723c */ /* 0x040fe20000001828 */
[----:B------:R-:W2:Y:S01]  /*118a0*/  LDSM.16.MT88.4 R144, [R219+0x4100] ;  /* 0x00410000db90783b */ /* 0x000ea20000004200 */
[----:B------:R3:W2:Y:S06]  /*118b0*/  MUFU.EX2 R214, R134 ;  /* 0x0000008600d67308 */ /* 0x0006ac0000000800 */
[C---:B----4-:R-:W-:Y:S01]  /*118c0*/  HMMA.16816.F32 R44, R136.reuse, R148, R44 ;  /* 0x00000094882c723c */ /* 0x050fe2000000182c */
[----:B------:R-:W4:Y:S07]  /*118d0*/  LDL.LU R163, [R1+0x8] ;  /* 0x0000080001a37983 */ /* 0x000f2e0000300800 */
[C---:B------:R-:W-:Y:S01]  /*118e0*/  HMMA.16816.F32 R48, R136.reuse, R150, R48 ;  /* 0x000000968830723c */ /* 0x040fe20000001830 */
[----:B------:R-:W2:Y:S07]  /*118f0*/  LDSM.16.MT88.4 R148, [R217+0x7100] ;  /* 0x00710000d994783b */ /* 0x000eae0000004200 */
[C---:B-1----:R-:W-:Y:S04]  /*11900*/  HMMA.16816.F32 R52, R136.reuse, R140, R52 ;  /* 0x0000008c8834723c */ /* 0x042fe80000001834 */
[--C-:B---3--:R-:W-:Y:S04]  /*11910*/  FFMA.FTZ R134, R199, c[0x0][0x2d0], -R3.reuse ;  /* 0x0000b400c7867a23 */ /* 0x108fe80000010803 */
[----:B------:R1:W-:Y:S01]  /*11920*/  MUFU.EX2 R199, R134 ;  /* 0x0000008600c77308 */ /* 0x0003e20000000800 */
[C---:B------:R-:W-:Y:S01]  /*11930*/  HMMA.16816.F32 R56, R136.reuse, R142, R56 ;  /* 0x0000008e8838723c */ /* 0x040fe20000001838 */
[----:B------:R-:W3:Y:S07]  /*11940*/  LDSM.16.MT88.4 R140, [R218+0x7100] ;  /* 0x00710000da8c783b */ /* 0x000eee0000004200 */
[C---:B--2---:R-:W-:Y:S08]  /*11950*/  HMMA.16816.F32 R60, R136.reuse, R144, R60 ;  /* 0x00000090883c723c */ /* 0x044ff0000000183c */
[C---:B------:R-:W-:Y:S01]  /*11960*/  HMMA.16816.F32 R64, R136.reuse, R146, R64 ;  /* 0x000000928840723c */ /* 0x040fe20000001840 */
[----:B------:R-:W2:Y:S03]  /*11970*/  LDSM.16.MT88.4 R144, [R220+0x7100] ;  /* 0x00710000dc90783b */ /* 0x000ea60000004200 */
[--C-:B-1----:R-:W-:Y:S04]  /*11980*/  FFMA.FTZ R134, R162, c[0x0][0x2d0], -R3.reuse ;  /* 0x0000b400a2867a23 */ /* 0x102fe80000010803 */
[C---:B------:R-:W-:Y:S04]  /*11990*/  HMMA.16816.F32 R68, R136.reuse, R148, R68 ;  /* 0x000000948844723c */ /* 0x040fe80000001844 */
[----:B------:R-:W-:Y:S02]  /*119a0*/  MOV R162, R198 ;  /* 0x000000c600a27202 */ /* 0x000fe40000000f00 */
[----:B------:R1:W1:Y:S02]  /*119b0*/  MUFU.EX2 R198, R134 ;  /* 0x0000008600c67308 */ /* 0x0002640000000800 */
[C---:B------:R-:W-:Y:S01]  /*119c0*/  HMMA.16816.F32 R72, R136.reuse, R150, R72 ;  /* 0x000000968848723c */ /* 0x040fe20000001848 */
[----:B------:R-:W2:Y:S07]  /*119d0*/  LDSM.16.MT88.4 R148, [R219+0x7100] ;  /* 0x00710000db94783b */ /* 0x000eae0000004200 */
[C---:B---3--:R-:W-:Y:S08]  /*119e0*/  HMMA.16816.F32 R76, R136.reuse, R140, R76 ;  /* 0x0000008c884c723c */ /* 0x048ff0000000184c */
[C---:B------:R-:W-:Y:S01]  /*119f0*/  HMMA.16816.F32 R80, R136.reuse, R142, R80 ;  /* 0x0000008e8850723c */ /* 0x040fe20000001850 */
[----:B------:R-:W3:Y:S03]  /*11a00*/  LDSM.16.MT88.4 R140, [R217+0xa100] ;  /* 0x00a10000d98c783b */ /* 0x000ee60000004200 */
[--C-:B-1----:R-:W-:Y:S04]  /*11a10*/  FFMA.FTZ R134, R162, c[0x0][0x2d0], -R194.reuse ;  /* 0x0000b400a2867a23 */ /* 0x102fe800000108c2 */
[C---:B--2---:R-:W-:Y:S01]  /*11a20*/  HMMA.16816.F32 R84, R136.reuse, R144, R84 ;  /* 0x000000908854723c */ /* 0x044fe20000001854 */
[----:B------:R-:W2:Y:S01]  /*11a30*/  LDL.LU R162, [R1+0xc] ;  /* 0x00000c0001a27983 */ /* 0x000ea20000300800 */
[----:B------:R1:W-:Y:S06]  /*11a40*/  MUFU.EX2 R209, R134 ;  /* 0x0000008600d17308 */ /* 0x0003ec0000000800 */
[C---:B------:R-:W-:Y:S01]  /*11a50*/  HMMA.16816.F32 R88, R136.reuse, R146, R88 ;  /* 0x000000928858723c */ /* 0x040fe20000001858 */
[----:B------:R-:W3:Y:S07]  /*11a60*/  LDSM.16.MT88.4 R144, [R218+0xa100] ;  /* 0x00a10000da90783b */ /* 0x000eee0000004200 */
[C---:B------:R-:W-:Y:S08]  /*11a70*/  HMMA.16816.F32 R92, R136.reuse, R148, R92 ;  /* 0x00000094885c723c */ /* 0x040ff0000000185c */
[C---:B------:R-:W-:Y:S01]  /*11a80*/  HMMA.16816.F32 R96, R136.reuse, R150, R96 ;  /* 0x000000968860723c */ /* 0x040fe20000001860 */
[----:B------:R-:W3:Y:S03]  /*11a90*/  LDSM.16.MT88.4 R148, [R220+0xa100] ;  /* 0x00a10000dc94783b */ /* 0x000ee60000004200 */
[--C-:B-1----:R-:W-:Y:S01]  /*11aa0*/  FFMA.FTZ R134, R161, c[0x0][0x2d0], -R194.reuse ;  /* 0x0000b400a1867a23 */ /* 0x102fe200000108c2 */
[----:B------:R-:W-:Y:S02]  /*11ab0*/  MOV R161, R159 ;  /* 0x0000009f00a17202 */ /* 0x000fe40000000f00 */
[----:B------:R-:W-:Y:S01]  /*11ac0*/  MOV R159, R157 ;  /* 0x0000009d009f7202 */ /* 0x000fe20000000f00 */
[----:B------:R1:W-:Y:S01]  /*11ad0*/  MUFU.EX2 R208, R134 ;  /* 0x0000008600d07308 */ /* 0x0003e20000000800 */
[C---:B---3--:R-:W-:Y:S03]  /*11ae0*/  HMMA.16816.F32 R100, R136.reuse, R140, R100 ;  /* 0x0000008c8864723c */ /* 0x048fe60000001864 */
[----:B------:R-:W-:Y:S02]  /*11af0*/  MOV R157, R192 ;  /* 0x000000c0009d7202 */ /* 0x000fe40000000f00 */
[----:B------:R-:W-:Y:S03]  /*11b00*/  MOV R173, R161 ;  /* 0x000000a100ad7202 */ /* 0x000fe60000000f00 */
[C---:B------:R-:W-:Y:S01]  /*11b10*/  HMMA.16816.F32 R104, R136.reuse, R142, R104 ;  /* 0x0000008e8868723c */ /* 0x040fe20000001868 */
[----:B------:R-:W3:Y:S07]  /*11b20*/  LDSM.16.MT88.4 R140, [R219+0xa100] ;  /* 0x00a10000db8c783b */ /* 0x000eee0000004200 */
[C---:B------:R-:W-:Y:S04]  /*11b30*/  HMMA.16816.F32 R108, R136.reuse, R144, R108 ;  /* 0x00000090886c723c */ /* 0x040fe8000000186c */
[--C-:B-1----:R-:W-:Y:S04]  /*11b40*/  FFMA.FTZ R134, R152, c[0x0][0x2d0], -R3.reuse ;  /* 0x0000b40098867a23 */ /* 0x102fe80000010803 */
[C---:B------:R-:W-:Y:S01]  /*11b50*/  HMMA.16816.F32 R112, R136.reuse, R146, R112 ;  /* 0x000000928870723c */ /* 0x040fe20000001870 */
[----:B------:R-:W1:Y:S03]  /*11b60*/  LDSM.16.MT88.4 R144, [R217+0x1900] ;  /* 0x00190000d990783b */ /* 0x000e660000004200 */
[----:B------:R-:W-:Y:S02]  /*11b70*/  MOV R152, R193 ;  /* 0x000000c100987202 */ /* 0x000fe40000000f00 */
[----:B------:R3:W-:Y:S02]  /*11b80*/  MUFU.EX2 R193, R134 ;  /* 0x0000008600c17308 */ /* 0x0007e40000000800 */
[C---:B------:R-:W-:Y:S08]  /*11b90*/  HMMA.16816.F32 R116, R136.reuse, R148, R116 ;  /* 0x000000948874723c */ /* 0x040ff00000001874 */
[C---:B------:R-:W-:Y:S01]  /*11ba0*/  HMMA.16816.F32 R120, R136.reuse, R150, R120 ;  /* 0x000000968878723c */ /* 0x040fe20000001878 */
[----:B------:R-:W1:Y:S07]  /*11bb0*/  LDSM.16.MT88.4 R148, [R218+0x1900] ;  /* 0x00190000da94783b */ /* 0x000e6e0000004200 */
[C---:B---3--:R-:W-:Y:S04]  /*11bc0*/  HMMA.16816.F32 R124, R136.reuse, R140, R124 ;  /* 0x0000008c887c723c */ /* 0x048fe8000000187c */
[--C-:B------:R-:W-:Y:S01]  /*11bd0*/  FFMA.FTZ R134, R160, c[0x0][0x2d0], -R3.reuse ;  /* 0x0000b400a0867a23 */ /* 0x100fe20000010803 */
[----:B------:R-:W-:Y:S03]  /*11be0*/  MOV R160, R158 ;  /* 0x0000009e00a07202 */ /* 0x000fe60000000f00 */
[----:B------:R-:W-:Y:S01]  /*11bf0*/  HMMA.16816.F32 R128, R136, R142, R128 ;  /* 0x0000008e8880723c */ /* 0x000fe20000001880 */
[----:B------:R-:W3:Y:S01]  /*11c00*/  LDSM.16.MT88.4 R140, [R220+0x1900] ;  /* 0x00190000dc8c783b */ /* 0x000ee20000004200 */
[----:B------:R1:W-:Y:S02]  /*11c10*/  MUFU.EX2 R192, R134 ;  /* 0x0000008600c07308 */ /* 0x0003e40000000800 */
[----:B------:R-:W-:Y:S02]  /*11c20*/  MOV R158, R155 ;  /* 0x0000009b009e7202 */ /* 0x000fe40000000f00 */
[----:B------:R-:W-:Y:S02]  /*11c30*/  MOV R175, R160 ;  /* 0x000000a000af7202 */ /* 0x000fe40000000f00 */
[----:B------:R-:W-:Y:S04]  /*11c40*/  F2FP.PACK_AB R136, R252, R180 ;  /* 0x000000b4fc88723e */ /* 0x000fe800000000ff */
[----:B------:R-:W-:Y:S02]  /*11c50*/  F2FP.PACK_AB R137, R201, R200 ;  /* 0x000000c8c989723e */ /* 0x000fe400000000ff */
[----:B------:R-:W-:Y:S02]  /*11c60*/  F2FP.PACK_AB R138, R214, R215 ;  /* 0x000000d7d68a723e */ /* 0x000fe400000000ff */
[----:B------:R-:W-:Y:S02]  /*11c70*/  F2FP.PACK_AB R139, R198, R199 ;  /* 0x000000c7c68b723e */ /* 0x000fe400000000ff */
[----:B------:R-:W-:Y:S02]  /*11c80*/  MOV R160, R159 ;  /* 0x0000009f00a07202 */ /* 0x000fe40000000f00 */
[----:B------:R-:W-:Y:S03]  /*11c90*/  MOV R161, R158 ;  /* 0x0000009e00a17202 */ /* 0x000fe60000000f00 */
[C---:B-1----:R-:W-:Y:S03]  /*11ca0*/  HMMA.16816.F32 R4, R136.reuse, R144, R4 ;  /* 0x000000908804723c */ /* 0x042fe60000001804 */
[--C-:B------:R-:W-:Y:S01]  /*11cb0*/  FFMA.FTZ R134, R154, c[0x0][0x2d0], -R194.reuse ;  /* 0x0000b4009a867a23 */ /* 0x100fe200000108c2 */
[----:B------:R-:W-:Y:S03]  /*11cc0*/  MOV R181, R161 ;  /* 0x000000a100b57202 */ /* 0x000fe60000000f00 */
[----:B------:R1:W-:Y:S01]  /*11cd0*/  MUFU.EX2 R205, R134 ;  /* 0x0000008600cd7308 */ /* 0x0003e20000000800 */
[C---:B------:R-:W-:Y:S01]  /*11ce0*/  HMMA.16816.F32 R8, R136.reuse, R146, R8 ;  /* 0x000000928808723c */ /* 0x040fe20000001808 */
[----:B------:R-:W3:Y:S07]  /*11cf0*/  LDSM.16.MT88.4 R144, [R219+0x1900] ;  /* 0x00190000db90783b */ /* 0x000eee0000004200 */
[C---:B------:R-:W-:Y:S08]  /*11d00*/  HMMA.16816.F32 R12, R136.reuse, R148, R12 ;  /* 0x00000094880c723c */ /* 0x040ff0000000180c */
[C---:B------:R-:W-:Y:S01]  /*11d10*/  HMMA.16816.F32 R16, R136.reuse, R150, R16 ;  /* 0x000000968810723c */ /* 0x040fe20000001810 */
[----:B------:R-:W3:Y:S03]  /*11d20*/  LDSM.16.MT88.4 R148, [R217+0x4900] ;  /* 0x00490000d994783b */ /* 0x000ee60000004200 */
[--C-:B-1----:R-:W-:Y:S04]  /*11d30*/  FFMA.FTZ R134, R153, c[0x0][0x2d0], -R194.reuse ;  /* 0x0000b40099867a23 */ /* 0x102fe800000108c2 */
[C---:B---3--:R-:W-:Y:S01]  /*11d40*/  HMMA.16816.F32 R20, R136.reuse, R140, R20 ;  /* 0x0000008c8814723c */ /* 0x048fe20000001814 */
[----:B------:R1:W-:Y:S07]  /*11d50*/  MUFU.EX2 R202, R134 ;  /* 0x0000008600ca7308 */ /* 0x0003ee0000000800 */
[C---:B------:R-:W-:Y:S01]  /*11d60*/  HMMA.16816.F32 R24, R136.reuse, R142, R24 ;  /* 0x0000008e8818723c */ /* 0x040fe20000001818 */
[----:B------:R-:W3:Y:S07]  /*11d70*/  LDSM.16.MT88.4 R140, [R218+0x4900] ;  /* 0x00490000da8c783b */ /* 0x000eee0000004200 */
[C---:B------:R-:W-:Y:S08]  /*11d80*/  HMMA.16816.F32 R28, R136.reuse, R144, R28 ;  /* 0x00000090881c723c */ /* 0x040ff0000000181c */
[C---:B------:R-:W-:Y:S01]  /*11d90*/  HMMA.16816.F32 R32, R136.reuse, R146, R32 ;  /* 0x000000928820723c */ /* 0x040fe20000001820 */
[----:B------:R-:W4:Y:S03]  /*11da0*/  LDSM.16.MT88.4 R144, [R220+0x4900] ;  /* 0x00490000dc90783b */ /* 0x000f260000004200 */
[--C-:B-1----:R-:W-:Y:S04]  /*11db0*/  FFMA.FTZ R134, R191, c[0x0][0x2d0], -R3.reuse ;  /* 0x0000b400bf867a23 */ /* 0x102fe80000010803 */
[C---:B------:R-:W-:Y:S01]  /*11dc0*/  HMMA.16816.F32 R36, R136.reuse, R148, R36 ;  /* 0x000000948824723c */ /* 0x040fe20000001824 */
[----:B------:R1:W-:Y:S07]  /*11dd0*/  MUFU.EX2 R191, R134 ;  /* 0x0000008600bf7308 */ /* 0x0003ee0000000800 */
[C---:B------:R-:W-:Y:S01]  /*11de0*/  HMMA.16816.F32 R40, R136.reuse, R150, R40 ;  /* 0x000000968828723c */ /* 0x040fe20000001828 */
[----:B------:R-:W4:Y:S07]  /*11df0*/  LDSM.16.MT88.4 R148, [R219+0x4900] ;  /* 0x00490000db94783b */ /* 0x000f2e0000004200 */
[C---:B---3--:R-:W-:Y:S08]  /*11e00*/  HMMA.16816.F32 R44, R136.reuse, R140, R44 ;  /* 0x0000008c882c723c */ /* 0x048ff0000000182c */
[C---:B------:R-:W-:Y:S01]  /*11e10*/  HMMA.16816.F32 R48, R136.reuse, R142, R48 ;  /* 0x0000008e8830723c */ /* 0x040fe20000001830 */
[----:B------:R-:W3:Y:S03]  /*11e20*/  LDSM.16.MT88.4 R140, [R217+0x7900] ;  /* 0x00790000d98c783b */ /* 0x000ee60000004200 */
[----:B-1----:R-:W-:Y:S04]  /*11e30*/  FFMA.FTZ R134, R190, c[0x0][0x2d0], -R3 ;  /* 0x0000b400be867a23 */ /* 0x002fe80000010803 */
[----:B------:R1:W-:Y:S01]  /*11e40*/  MUFU.EX2 R190, R134 ;  /* 0x0000008600be7308 */ /* 0x0003e20000000800 */
[C---:B----4-:R-:W-:Y:S08]  /*11e50*/  HMMA.16816.F32 R52, R136.reuse, R144, R52 ;  /* 0x000000908834723c */ /* 0x050ff00000001834 */
[C---:B------:R-:W-:Y:S01]  /*11e60*/  HMMA.16816.F32 R56, R136.reuse, R146, R56 ;  /* 0x000000928838723c */ /* 0x040fe20000001838 */
[----:B------:R-:W4:Y:S03]  /*11e70*/  LDSM.16.MT88.4 R144, [R218+0x7900] ;  /* 0x00790000da90783b */ /* 0x000f260000004200 */
[----:B------:R-:W-:Y:S01]  /*11e80*/  FFMA.FTZ R2, R2, R163, R189 ;  /* 0x000000a302027223 */ /* 0x000fe200000100bd */
[----:B------:R-:W-:Y:S03]  /*11e90*/  MOV R163, R156 ;  /* 0x0000009c00a37202 */ /* 0x000fe60000000f00 */
[C---:B------:R-:W-:Y:S04]  /*11ea0*/  HMMA.16816.F32 R60, R136.reuse, R148, R60 ;  /* 0x00000094883c723c */ /* 0x040fe8000000183c */
[--C-:B-1----:R-:W-:Y:S04]  /*11eb0*/  FFMA.FTZ R134, R152, c[0x0][0x2d0], -R194.reuse ;  /* 0x0000b40098867a23 */ /* 0x102fe800000108c2 */
[C---:B------:R-:W-:Y:S01]  /*11ec0*/  HMMA.16816.F32 R64, R136.reuse, R150, R64 ;  /* 0x000000968840723c */ /* 0x040fe20000001840 */
[----:B------:R-:W1:Y:S01]  /*11ed0*/  LDSM.16.MT88.4 R148, [R220+0x7900] ;  /* 0x00790000dc94783b */ /* 0x000e620000004200 */
[----:B------:R-:W-:Y:S02]  /*11ee0*/  MUFU.EX2 R197, R134 ;  /* 0x0000008600c57308 */ /* 0x000fe40000000800 */
[----:B------:R-:W-:Y:S04]  /*11ef0*/  FFMA.FTZ R194, R196, c[0x0][0x2d0], -R194 ;  /* 0x0000b400c4c27a23 */ /* 0x000fe800000108c2 */
[C---:B---3--:R-:W-:Y:S01]  /*11f00*/  HMMA.16816.F32 R68, R136.reuse, R140, R68 ;  /* 0x0000008c8844723c */ /* 0x048fe20000001844 */
[----:B------:R-:W-:Y:S03]  /*11f10*/  LDSM.16.MT88.4 R152, [R220+0x2100] ;  /* 0x00210000dc98783b */ /* 0x000fe60000004200 */
[----:B------:R-:W-:Y:S04]  /*11f20*/  MUFU.EX2 R194, R194 ;  /* 0x000000c200c27308 */ /* 0x000fe80000000800 */
[C---:B------:R-:W-:Y:S01]  /*11f30*/  HMMA.16816.F32 R72, R136.reuse, R142, R72 ;  /* 0x0000008e8848723c */ /* 0x040fe20000001848 */
[----:B------:R-:W3:Y:S05]  /*11f40*/  LDSM.16.MT88.4 R140, [R219+0x7900] ;  /* 0x00790000db8c783b */ /* 0x000eea0000004200 */
[----:B------:R-:W3:Y:S02]  /*11f50*/  MUFU.EX2 R196, R135 ;  /* 0x0000008700c47308 */ /* 0x000ee40000000800 */
[C---:B----4-:R-:W-:Y:S08]  /*11f60*/  HMMA.16816.F32 R76, R136.reuse, R144, R76 ;  /* 0x00000090884c723c */ /* 0x050ff0000000184c */
[C---:B------:R-:W-:Y:S01]  /*11f70*/  HMMA.16816.F32 R80, R136.reuse, R146, R80 ;  /* 0x000000928850723c */ /* 0x040fe20000001850 */
[----:B------:R-:W4:Y:S01]  /*11f80*/  LDSM.16.MT88.4 R144, [R217+0xa900] ;  /* 0x00a90000d990783b */ /* 0x000f220000004200 */
[----:B------:R3:W-:Y:S06]  /*11f90*/  MUFU.EX2 R135, R184 ;  /* 0x000000b800877308 */ /* 0x0007ec0000000800 */
[C---:B-1----:R-:W-:Y:S08]  /*11fa0*/  HMMA.16816.F32 R84, R136.reuse, R148, R84 ;  /* 0x000000948854723c */ /* 0x042ff00000001854 */
[C---:B------:R-:W-:Y:S01]  /*11fb0*/  HMMA.16816.F32 R88, R136.reuse, R150, R88 ;  /* 0x000000968858723c */ /* 0x040fe20000001858 */
[----:B------:R-:W1:Y:S07]  /*11fc0*/  LDSM.16.MT88.4 R148, [R218+0xa900] ;  /* 0x00a90000da94783b */ /* 0x000e6e0000004200 */
[C---:B---3--:R-:W-:Y:S04]  /*11fd0*/  HMMA.16816.F32 R92, R136.reuse, R140, R92 ;  /* 0x0000008c885c723c */ /* 0x048fe8000000185c */
[----:B------:R-:W-:Y:S04]  /*11fe0*/  F2FP.PACK_AB R184, R196, R197 ;  /* 0x000000c5c4b8723e */ /* 0x000fe800000000ff */
[C---:B------:R-:W-:Y:S01]  /*11ff0*/  HMMA.16816.F32 R96, R136.reuse, R142, R96 ;  /* 0x0000008e8860723c */ /* 0x040fe20000001860 */
[----:B------:R-:W3:Y:S03]  /*12000*/  LDSM.16.MT88.4 R140, [R220+0xa900] ;  /* 0x00a90000dc8c783b */ /* 0x000ee60000004200 */
[----:B--2---:R-:W-:Y:S01]  /*12010*/  FFMA.FTZ R168, R0, R162, R186 ;  /* 0x000000a200a87223 */ /* 0x004fe200000100ba */
[----:B------:R-:W-:Y:S01]  /*12020*/  MOV R162, R157 ;  /* 0x0000009d00a27202 */ /* 0x000fe20000000f00 */
[--C-:B------:R-:W-:Y:S01]  /*12030*/  FFMA.FTZ R0, R163, c[0x0][0x2d0], -R3.reuse ;  /* 0x0000b400a3007a23 */ /* 0x100fe20000010803 */
[----:B------:R-:W-:Y:S01]  /*12040*/  F2FP.PACK_AB R186, R194, R195 ;  /* 0x000000c3c2ba723e */ /* 0x000fe200000000ff */
[C---:B----4-:R-:W-:Y:S01]  /*12050*/  HMMA.16816.F32 R100, R136.reuse, R144, R100 ;  /* 0x000000908864723c */ /* 0x050fe20000001864 */
[----:B------:R-:W-:Y:S01]  /*12060*/  LDSM.16.MT88.4 R156, [R218+0x5100] ;  /* 0x00510000da9c783b */ /* 0x000fe20000004200 */
[----:B------:R2:W-:Y:S02]  /*12070*/  MUFU.EX2 R189, R0 ;  /* 0x0000000000bd7308 */ /* 0x0005e40000000800 */
[----:B------:R-:W-:Y:S04]  /*12080*/  MOV R172, R162 ;  /* 0x000000a200ac7202 */ /* 0x000fe80000000f00 */
[C---:B------:R-:W-:Y:S01]  /*12090*/  HMMA.16816.F32 R104, R136.reuse, R146, R104 ;  /* 0x000000928868723c */ /* 0x040fe20000001868 */
[----:B------:R-:W4:Y:S07]  /*120a0*/  LDSM.16.MT88.4 R144, [R219+0xa900] ;  /* 0x00a90000db90783b */ /* 0x000f2e0000004200 */
[C---:B-1----:R-:W-:Y:S08]  /*120b0*/  HMMA.16816.F32 R108, R136.reuse, R148, R108 ;  /* 0x00000094886c723c */ /* 0x042ff0000000186c */
[C---:B------:R-:W-:Y:S01]  /*120c0*/  HMMA.16816.F32 R112, R136.reuse, R150, R112 ;  /* 0x000000968870723c */ /* 0x040fe20000001870 */
[----:B------:R-:W1:Y:S03]  /*120d0*/  LDSM.16.MT88.4 R148, [R217+0x2100] ;  /* 0x00210000d994783b */ /* 0x000e660000004200 */
[--C-:B--2---:R-:W-:Y:S02]  /*120e0*/  FFMA.FTZ R0, R188, c[0x0][0x2d0], -R3.reuse ;  /* 0x0000b400bc007a23 */ /* 0x104fe40000010803 */
[----:B------:R-:W-:Y:S02]  /*120f0*/  FFMA.FTZ R3, R185, c[0x0][0x2d0], -R3 ;  /* 0x0000b400b9037a23 */ /* 0x000fe40000010803 */
[C---:B---3--:R-:W-:Y:S01]  /*12100*/  HMMA.16816.F32 R116, R136.reuse, R140, R116 ;  /* 0x0000008c8874723c */ /* 0x048fe20000001874 */
[----:B------:R2:W3:Y:S07]  /*12110*/  MUFU.EX2 R188, R0 ;  /* 0x0000000000bc7308 */ /* 0x0004ee0000000800 */
[C---:B------:R-:W-:Y:S01]  /*12120*/  HMMA.16816.F32 R120, R136.reuse, R142, R120 ;  /* 0x0000008e8878723c */ /* 0x040fe20000001878 */
[----:B------:R-:W1:Y:S02]  /*12130*/  LDSM.16.MT88.4 R140, [R218+0x2100] ;  /* 0x00210000da8c783b */ /* 0x000e640000004200 */
[----:B------:R1:W1:Y:S05]  /*12140*/  MUFU.EX2 R134, R3 ;  /* 0x0000000300867308 */ /* 0x00026a0000000800 */
[C---:B----4-:R-:W-:Y:S08]  /*12150*/  HMMA.16816.F32 R124, R136.reuse, R144, R124 ;  /* 0x00000090887c723c */ /* 0x050ff0000000187c */
[----:B------:R-:W-:Y:S01]  /*12160*/  HMMA.16816.F32 R128, R136, R146, R128 ;  /* 0x000000928880723c */ /* 0x000fe20000001880 */
[----:B------:R-:W4:Y:S03]  /*12170*/  LDSM.16.MT88.4 R144, [R219+0x2100] ;  /* 0x00210000db90783b */ /* 0x000f260000004200 */
[----:B--2---:R-:W-:Y:S01]  /*12180*/  FADD.FTZ R0, R160, R2 ;  /* 0x00000002a0007221 */ /* 0x004fe20000010000 */
[----:B---3--:R-:W-:Y:S01]  /*12190*/  F2FP.PACK_AB R185, R188, R189 ;  /* 0x000000bdbcb9723e */ /* 0x008fe200000000ff */
[----:B------:R-:W-:Y:S01]  /*121a0*/  FADD.FTZ R2, R175, R168 ;  /* 0x000000a8af027221 */ /* 0x000fe20000010000 */
[----:B------:R-:W-:Y:S01]  /*121b0*/  F2FP.PACK_AB R136, R208, R209 ;  /* 0x000000d1d088723e */ /* 0x000fe200000000ff */
[----:B------:R-:W-:Y:S01]  /*121c0*/  FADD.FTZ R0, R173, R0 ;  /* 0x00000000ad007221 */ /* 0x000fe20000010000 */
[----:B------:R-:W-:Y:S01]  /*121d0*/  F2FP.PACK_AB R137, R192, R193 ;  /* 0x000000c1c089723e */ /* 0x000fe200000000ff */
[----:B------:R-:W-:Y:S02]  /*121e0*/  LDSM.16.MT88.4 R160, [R220+0x2900] ;  /* 0x00290000dca0783b */ /* 0x000fe40000004200 */
[----:B------:R-:W-:Y:S01]  /*121f0*/  F2FP.PACK_AB R138, R202, R205 ;  /* 0x000000cdca8a723e */ /* 0x000fe200000000ff */
[----:B------:R-:W-:Y:S01]  /*12200*/  FADD.FTZ R0, R172, R0 ;  /* 0x00000000ac007221 */ /* 0x000fe20000010000 */
[----:B------:R-:W-:Y:S01]  /*12210*/  F2FP.PACK_AB R139, R190, R191 ;  /* 0x000000bfbe8b723e */ /* 0x000fe200000000ff */
[----:B------:R-:W-:Y:S01]  /*12220*/  FADD.FTZ R2, R187, R2 ;  /* 0x00000002bb027221 */ /* 0x000fe20000010000 */
[----:B------:R-:W-:Y:S02]  /*12230*/  MOV R168, R174 ;  /* 0x000000ae00a87202 */ /* 0x000fe40000000f00 */
[----:B------:R-:W-:Y:S01]  /*12240*/  LDSM.16.MT88.4 R172, [R217+0x5900] ;  /* 0x00590000d9ac783b */ /* 0x000fe20000004200 */
[----:B-1----:R-:W-:Y:S01]  /*12250*/  FADD.FTZ R3, R181, R2 ;  /* 0x00000002b5037221 */ /* 0x002fe20000010000 */
[----:B------:R-:W-:Y:S01]  /*12260*/  F2FP.PACK_AB R187, R134, R135 ;  /* 0x0000008786bb723e */ /* 0x000fe200000000ff */
[C---:B------:R-:W-:Y:S03]  /*12270*/  HMMA.16816.F32 R4, R136.reuse, R148, R4 ;  /* 0x000000948804723c */ /* 0x040fe60000001804 */
[----:B------:R-:W-:Y:S01]  /*12280*/  FADD.FTZ R2, R169, R0 ;  /* 0x00000000a9027221 */ /* 0x000fe20000010000 */
[----:B------:R-:W-:Y:S02]  /*12290*/  MOV R0, R180 ;  /* 0x000000b400007202 */ /* 0x000fe40000000f00 */
[----:B------:R-:W-:Y:S02]  /*122a0*/  LDSM.16.MT88.4 R180, [R218+0x5900] ;  /* 0x00590000dab4783b */ /* 0x000fe40000004200 */
[C---:B------:R-:W-:Y:S06]  /*122b0*/  HMMA.16816.F32 R8, R136.reuse, R150, R8 ;  /* 0x000000968808723c */ /* 0x040fec0000001808 */
[----:B------:R-:W1:Y:S02]  /*122c0*/  LDSM.16.MT88.4 R148, [R217+0x5100] ;  /* 0x00510000d994783b */ /* 0x000e640000004200 */
[C---:B------:R-:W-:Y:S08]  /*122d0*/  HMMA.16816.F32 R12, R136.reuse, R140, R12 ;  /* 0x0000008c880c723c */ /* 0x040ff0000000180c */
[C---:B------:R-:W-:Y:S01]  /*122e0*/  HMMA.16816.F32 R16, R136.reuse, R142, R16 ;  /* 0x0000008e8810723c */ /* 0x040fe20000001810 */
[----:B------:R-:W2:Y:S07]  /*122f0*/  LDSM.16.MT88.4 R140, [R220+0x5100] ;  /* 0x00510000dc8c783b */ /* 0x000eae0000004200 */
[C---:B------:R-:W-:Y:S08]  /*12300*/  HMMA.16816.F32 R20, R136.reuse, R152, R20 ;  /* 0x000000988814723c */ /* 0x040ff00000001814 */
        /* <DEDUP_REMOVED lines=8> */
[C---:B------:R-:W-:Y:S08]  /*12390*/  HMMA.16816.F32 R44, R136.reuse, R156, R44 ;  /* 0x0000009c882c723c */ /* 0x040ff0000000182c */
[C---:B------:R-:W-:Y:S01]  /*123a0*/  HMMA.16816.F32 R48, R136.reuse, R158, R48 ;  /* 0x0000009e8830723c */ /* 0x040fe20000001830 */
[----:B------:R-:W1:Y:S07]  /*123b0*/  LDSM.16.MT88.4 R156, [R220+0x8100] ;  /* 0x00810000dc9c783b */ /* 0x000e6e0000004200 */
[C---:B--2---:R-:W-:Y:S08]  /*123c0*/  HMMA.16816.F32 R52, R136.reuse, R140, R52 ;  /* 0x0000008c8834723c */ /* 0x044ff00000001834 */
[C---:B------:R-:W-:Y:S01]  /*123d0*/  HMMA.16816.F32 R56, R136.reuse, R142, R56 ;  /* 0x0000008e8838723c */ /* 0x040fe20000001838 */
[----:B------:R-:W2:Y:S07]  /*123e0*/  LDSM.16.MT88.4 R140, [R219+0x8100] ;  /* 0x00810000db8c783b */ /* 0x000eae0000004200 */
[C---:B---3--:R-:W-:Y:S08]  /*123f0*/  HMMA.16816.F32 R60, R136.reuse, R152, R60 ;  /* 0x00000098883c723c */ /* 0x048ff0000000183c */
[C---:B------:R-:W-:Y:S01]  /*12400*/  HMMA.16816.F32 R64, R136.reuse, R154, R64 ;  /* 0x0000009a8840723c */ /* 0x040fe20000001840 */
[----:B------:R-:W-:Y:S07]  /*12410*/  LDSM.16.MT88.4 R152, [R218+0xb100] ;  /* 0x00b10000da98783b */ /* 0x000fee0000004200 */
[C---:B----4-:R-:W-:Y:S08]  /*12420*/  HMMA.16816.F32 R68, R136.reuse, R144, R68 ;  /* 0x000000908844723c */ /* 0x050ff00000001844 */
        /* <DEDUP_REMOVED lines=11> */
[C---:B---3--:R-:W-:Y:S08]  /*124e0*/  HMMA.16816.F32 R100, R136.reuse, R144, R100 ;  /* 0x000000908864723c */ /* 0x048ff00000001864 */
[C---:B------:R-:W-:Y:S08]  /*124f0*/  HMMA.16816.F32 R104, R136.reuse, R146, R104 ;  /* 0x000000928868723c */ /* 0x040ff00000001868 */
[C---:B------:R-:W-:Y:S08]  /*12500*/  HMMA.16816.F32 R108, R136.reuse, R152, R108 ;  /* 0x00000098886c723c */ /* 0x040ff0000000186c */
[C---:B------:R-:W-:Y:S01]  /*12510*/  HMMA.16816.F32 R112, R136.reuse, R154, R112 ;  /* 0x0000009a8870723c */ /* 0x040fe20000001870 */
[----:B------:R-:W3:Y:S07]  /*12520*/  LDSM.16.MT88.4 R152, [R218+0x2900] ;  /* 0x00290000da98783b */ /* 0x000eee0000004200 */
[C---:B-1----:R-:W-:Y:S08]  /*12530*/  HMMA.16816.F32 R116, R136.reuse, R148, R116 ;  /* 0x000000948874723c */ /* 0x042ff00000001874 */
[C---:B------:R-:W-:Y:S08]  /*12540*/  HMMA.16816.F32 R120, R136.reuse, R150, R120 ;  /* 0x000000968878723c */ /* 0x040ff00000001878 */
[C---:B----4-:R-:W-:Y:S08]  /*12550*/  HMMA.16816.F32 R124, R136.reuse, R156, R124 ;  /* 0x0000009c887c723c */ /* 0x050ff0000000187c */
[----:B------:R-:W-:Y:S08]  /*12560*/  HMMA.16816.F32 R128, R136, R158, R128 ;  /* 0x0000009e8880723c */ /* 0x000ff00000001880 */
[C---:B--2---:R-:W-:Y:S01]  /*12570*/  HMMA.16816.F32 R136, R184.reuse, R140, R4 ;  /* 0x0000008cb888723c */ /* 0x044fe20000001804 */
[----:B------:R-:W1:Y:S07]  /*12580*/  LDSM.16.MT88.4 R4, [R220+0x5900] ;  /* 0x00590000dc04783b */ /* 0x000e6e0000004200 */
[C---:B------:R-:W-:Y:S01]  /*12590*/  HMMA.16816.F32 R140, R184.reuse, R142, R8 ;  /* 0x0000008eb88c723c */ /* 0x040fe20000001808 */
[----:B------:R-:W2:Y:S07]  /*125a0*/  LDSM.16.MT88.4 R8, [R219+0x5900] ;  /* 0x00590000db08783b */ /* 0x000eae0000004200 */
[C---:B---3--:R-:W-:Y:S01]  /*125b0*/  HMMA.16816.F32 R144, R184.reuse, R152, R12 ;  /* 0x00000098b890723c */ /* 0x048fe2000000180c */
        /* <DEDUP_REMOVED lines=9> */
[C---:B------:R-:W-:Y:S07]  /*12650*/  HMMA.16816.F32 R164, R184.reuse, R166, R32 ;  /* 0x000000a6b8a4723c */ /* 0x040fee0000001820 */
[----:B------:R-:W-:Y:S02]  /*12660*/  MOV R34, R168 ;  /* 0x000000a800227202 */ /* 0x000fe40000000f00 */
[----:B------:R-:W-:Y:S03]  /*12670*/  MOV R33, R171 ;  /* 0x000000ab00217202 */ /* 0x000fe60000000f00 */
[----:B------:R-:W-:Y:S02]  /*12680*/  MOV R32, R170 ;  /* 0x000000aa00207202 */ /* 0x000fe40000000f00 */
[C---:B------:R-:W-:Y:S03]  /*12690*/  HMMA.16816.F32 R168, R184.reuse, R172, R36 ;  /* 0x000000acb8a8723c */ /* 0x040fe60000001824 */
[----:B------:R-:W-:Y:S01]  /*126a0*/  MOV R35, R0 ;  /* 0x0000000000237202 */ /* 0x000fe20000000f00 */
[----:B------:R-:W-:Y:S03]  /*126b0*/  FADD.FTZ R0, R213, R3 ;  /* 0x00000003d5007221 */ /* 0x000fe60000010000 */
[----:B------:R-:W-:Y:S01]  /*126c0*/  MOV R36, R179 ;  /* 0x000000b300247202 */ /* 0x000fe20000000f00 */
[C---:B------:R-:W-:Y:S04]  /*126d0*/  HMMA.16816.F32 R172, R184.reuse, R174, R40 ;  /* 0x000000aeb8ac723c */ /* 0x040fe80000001828 */
[----:B------:R-:W-:Y:S01]  /*126e0*/  MOV R37, R178 ;  /* 0x000000b200257202 */ /* 0x000fe20000000f00 */
[----:B------:R-:W-:Y:S01]  /*126f0*/  FADD.FTZ R2, R36, R2 ;  /* 0x0000000224027221 */ /* 0x000fe20000010000 */
[----:B------:R-:W-:Y:S01]  /*12700*/  MOV R38, R177 ;  /* 0x000000b100267202 */ /* 0x000fe20000000f00 */
[----:B------:R-:W-:Y:S01]  /*12710*/  FADD.FTZ R0, R212, R0 ;  /* 0x00000000d4007221 */ /* 0x000fe20000010000 */
[----:B------:R-:W-:Y:S01]  /*12720*/  MOV R39, R176 ;  /* 0x000000b000277202 */ /* 0x000fe20000000f00 */
        /* <DEDUP_REMOVED lines=42> */
[----:B------:R-:W-:Y:S04]  /*129d0*/  FADD.FTZ R0, R191, R0 ;  /* 0x00000000bf007221 */ /* 0x000fe80000010000 */
        /* <DEDUP_REMOVED lines=11> */
[----:B------:R-:W-:Y:S01]  /*12a90*/  FADD.FTZ R0, R135, R3 ;  /* 0x0000000387007221 */ /* 0x000fe20000010000 */
[----:B------:R-:W-:Y:S01]  /*12aa0*/  MOV R135, R132 ;  /* 0x0000008400877202 */ /* 0x000fe20000000f00 */
[C---:B------:R-:W-:Y:S01]  /*12ab0*/  HMMA.16816.F32 R112, R184.reuse, R6, R112 ;  /* 0x00000006b870723c */ /* 0x040fe20000001870 */
[----:B------:R1:W-:Y:S03]  /*12ac0*/  STL [R1+0x8], R2 ;  /* 0x0000080201007387 */ /* 0x0003e60000100800 */
[----:B------:R-:W-:Y:S01]  /*12ad0*/  FADD.FTZ R0, R134, R0 ;  /* 0x0000000086007221 */ /* 0x000fe20000010000 */
[----:B------:R-:W-:Y:S03]  /*12ae0*/  MOV R134, R133 ;  /* 0x0000008500867202 */ /* 0x000fe60000000f00 */
[C---:B--2---:R-:W-:Y:S01]  /*12af0*/  HMMA.16816.F32 R116, R184.reuse, R8, R116 ;  /* 0x00000008b874723c */ /* 0x044fe20000001874 */
[----:B------:R1:W-:Y:S07]  /*12b00*/  STL [R1+0xc], R0 ;  /* 0x00000c0001007387 */ /* 0x0003ee0000100800 */
[C---:B------:R-:W-:Y:S08]  /*12b10*/  HMMA.16816.F32 R120, R184.reuse, R10, R120 ;  /* 0x0000000ab878723c */ /* 0x040ff00000001878 */
[C---:B---3--:R-:W-:Y:S08]  /*12b20*/  HMMA.16816.F32 R124, R184.reuse, R12, R124 ;  /* 0x0000000cb87c723c */ /* 0x048ff0000000187c */
[----:B------:R-:W-:Y:S01]  /*12b30*/  HMMA.16816.F32 R128, R184, R14, R128 ;  /* 0x0000000eb880723c */ /* 0x000fe20000001880 */
[----:B------:R-:W-:-:S07]  /*12b40*/  @P0 BRA `(.L_x_1359) ;  /* 0xffffb2f000000947 */ /* 0x000fce000383ffff */
.L_x_1358:
[----:B------:R-:W2:Y:S04]  /*12b50*/  LDL.LU R4, [R1+0x8] ;  /* 0x0000080001047983 */ /* 0x000ea80000300800 */
        /* <DEDUP_REMOVED lines=156> */
.L_x_1348:
        /* <DEDUP_REMOVED lines=184> */
.L_x_1361:
        /* <DEDUP_REMOVED lines=150> */
.L_x_1363:
[----:B--234-:R-:W-:Y:S05]  /*14a00*/  BSYNC B0 ;  /* 0x0000000000007941 */ /* 0x01cfea0003800000 */
.L_x_1362:
        /* <DEDUP_REMOVED lines=30> */
.L_x_1365:
[----:B------:R-:W-:Y:S05]  /*14bf0*/  BSYNC B0 ;  /* 0x0000000000007941 */ /* 0x000fea0003800000 */
.L_x_1364:
        /* <DEDUP_REMOVED lines=30> */
.L_x_1367:
[----:B------:R-:W-:Y:S05]  /*14de0*/  BSYNC B0 ;  /* 0x0000000000007941 */ /* 0x000fea0003800000 */
.L_x_1366:
        /* <DEDUP_REMOVED lines=31> */
.L_x_1360:
        /* <DEDUP_REMOVED lines=19> */
.L_x_1368:
        /* <DEDUP_REMOVED lines=42> */
.L_x_1370:
[----:B------:R-:W-:Y:S05]  /*153b0*/  BSYNC B0 ;  /* 0x0000000000007941 */ /* 0x000fea0003800000 */
.L_x_1369:
        /* <DEDUP_REMOVED lines=73> */
.L_x_1372:
[----:B------:R-:W-:Y:S05]  /*15850*/  BSYNC B0 ;  /* 0x0000000000007941 */ /* 0x000fea0003800000 */
.L_x_1371:
        /* <DEDUP_REMOVED lines=27> */
.L_x_1374:
[----:B------:R-:W-:Y:S05]  /*15a10*/  BSYNC B0 ;  /* 0x0000000000007941 */ /* 0x000fea0003800000 */
.L_x_1373:
        /* <DEDUP_REMOVED lines=27> */
.L_x_1376:
[----:B------:R-:W-:Y:S05]  /*15bd0*/  BSYNC B0 ;  /* 0x0000000000007941 */ /* 0x000fea0003800000 */
.L_x_1375:
        /* <DEDUP_REMOVED lines=28> */
.L_x_1377:
        /* <DEDUP_REMOVED lines=14> */
.L_x_1551:


//--------------------- .text._ZN7cutlass13device_kernelIN5flash19enable_sm80_to_sm89INS1_16FlashAttnFwdSm80INS1_25CollectiveMainloopFwdSm80ILi8ELi1ELb0EN4cute5tupleIJNS5_1CILi128EEENS7_ILi48EEENS7_ILi256EEEEEELi256ENS_6half_tEfNS_4arch4Sm80ELb1ELb0ELb1ELb1ELb0ELb1ELb1ELb0EEENS1_21CollectiveEpilogueFwdINS6_IJS8_SA_S9_EEENS6_IJNS7_ILi1EEESI_SI_EEESC_SE_Li256ELb1ELb1ELb0ELb0EEENS1_19SingleTileSchedulerILb1ELb0ELb1ELi128EEEEEEEEEvNT_6ParamsE --------------------------
	.section	.text._ZN7cutlass13device_kernelIN5flash19enable_sm80_to_sm89INS1_16FlashAttnFwdSm80INS1_25CollectiveMainloopFwdSm80ILi8ELi1ELb0EN4cute5tupleIJNS5_1CILi128EEENS7_ILi48EEENS7_ILi256EEEEEELi256ENS_6half_tEfNS_4arch4Sm80ELb1ELb0ELb1ELb1ELb0ELb1ELb1ELb0EEENS1_21CollectiveEpilogueFwdINS6_IJS8_SA_S9_EEENS6_IJNS7_ILi1EEESI_SI_EEESC_SE_Li256ELb1ELb1ELb0ELb0EEENS1_19SingleTileSchedulerILb1ELb0ELb1ELi128EEEEEEEEEvNT_6ParamsE,"ax",@progbits
	.sectioninfo	@"SHI_REGISTERS=252"
	.align	128
.text._ZN7cutlass13device_kernelIN5flash19enable_sm80_to_sm89INS1_16FlashAttnFwdSm80INS1_25CollectiveMainloopFwdSm80ILi8ELi1ELb0EN4cute5tupleIJNS5_1CILi128EEENS7_ILi48EEENS7_ILi256EEEEEELi256ENS_6half_tEfNS_4arch4Sm80ELb1ELb0ELb1ELb1ELb0ELb1ELb1ELb0EEENS1_21CollectiveEpilogueFwdINS6_IJS8_SA_S9_EEENS6_IJNS7_ILi1EEESI_SI_EEESC_SE_Li256ELb1ELb1ELb0ELb0EEENS1_19SingleTileSchedulerILb1ELb0ELb1ELi128EEEEEEEEEvNT_6ParamsE:
        .type           _ZN7cutlass13device_kernelIN5flash19enable_sm80_to_sm89INS1_16FlashAttnFwdSm80INS1_25CollectiveMainloopFwdSm80ILi8ELi1ELb0EN4cute5tupleIJNS5_1CILi128EEENS7_ILi48EEENS7_ILi256EEEEEELi256ENS_6half_tEfNS_4arch4Sm80ELb1ELb0ELb1ELb1ELb0ELb1ELb1ELb0EEENS1_21CollectiveEpilogueFwdINS6_IJS8_SA_S9_EEENS6_IJNS7_ILi1EEESI_SI_EEESC_SE_Li256ELb1ELb1ELb0ELb0EEENS1_19SingleTileSchedulerILb1ELb0ELb1ELi128EEEEEEEEEvNT_6ParamsE,@function
        .size           _ZN7cutlass13device_kernelIN5flash19enable_sm80_to_sm89INS1_16FlashAttnFwdSm80INS1_25CollectiveMainloopFwdSm80ILi8ELi1ELb0EN4cute5tupleIJNS5_1CILi128EEENS7_ILi48EEENS7_ILi256EEEEEELi256ENS_6half_tEfNS_4arch4Sm80ELb1ELb0ELb1ELb1ELb0ELb1ELb1ELb0EEENS1_21CollectiveEpilogueFwdINS6_IJS8_SA_S9_EEENS6_IJNS7_ILi1EEESI_SI_EEESC_SE_Li256ELb1ELb1ELb0ELb0EEENS1_19SingleTileSchedulerILb1ELb0ELb1ELi128EEEEEEEEEvNT_6ParamsE,(.L_x_1552 - _ZN7cutlass13device_kernelIN5flash19enable_sm80_to_sm89INS1_16FlashAttnFwdSm80INS1_25CollectiveMainloopFwdSm80ILi8ELi1ELb0EN4cute5tupleIJNS5_1CILi128EEENS7_ILi48EEENS7_ILi256EEEEEELi256ENS_6half_tEfNS_4arch4Sm80ELb1ELb0ELb1ELb1ELb0ELb1ELb1ELb0EEENS1_21CollectiveEpilogueFwdINS6_IJS8_SA_S9_EEENS6_IJNS7_ILi1EEESI_SI_EEESC_SE_Li256ELb1ELb1ELb0ELb0EEENS1_19SingleTileSchedulerILb1ELb0ELb1ELi128EEEEEEEEEvNT_6ParamsE)
        .other          _ZN7cutlass13device_kernelIN5flash19enable_sm80_to_sm89INS1_16FlashAttnFwdSm80INS1_25CollectiveMainloopFwdSm80ILi8ELi1ELb0EN4cute5tupleIJNS5_1CILi128EEENS7_ILi48EEENS7_ILi256EEEEEELi256ENS_6half_tEfNS_4arch4Sm80ELb1ELb0ELb1ELb1ELb0ELb1ELb1ELb0EEENS1_21CollectiveEpilogueFwdINS6_IJS8_SA_S9_EEENS6_IJNS7_ILi1EEESI_SI_EEESC_SE_Li256ELb1ELb1ELb0ELb0EEENS1_19SingleTileSchedulerILb1ELb0ELb1ELi128EEEEEEEEEvNT_6ParamsE,@"STO_CUDA_ENTRY STV_DEFAULT"
_ZN7cutlass13device_kernelIN5flash19enable_sm80_to_sm89INS1_16FlashAttnFwdSm80INS1_25CollectiveMainloopFwdSm80ILi8ELi1ELb0EN4cute5tupleIJNS5_1CILi128EEENS7_ILi48EEENS7_ILi256EEEEEELi256ENS_6half_tEfNS_4arch4Sm80ELb1ELb0ELb1ELb1ELb0ELb1ELb1ELb0EEENS1_21CollectiveEpilogueFwdINS6_IJS8_SA_S9_EEENS6_IJNS7_ILi1EEESI_SI_EEESC_SE_Li256ELb1ELb1ELb0ELb0EEENS1_19SingleTileSchedulerILb1ELb0ELb1ELi128EEEEEEEEEvNT_6ParamsE:
[----:B------:R-:W-:Y:S02]  /*0000*/  MOV R1, c[0x0][0x28] ;  /* 0x00000a0000017a02 */ /* 0x000fe40000000f00 */
[----:B------:R-:W1:Y:S01]  /*0010*/  S2R R84, SR_TID.X ;  /* 0x0000000000547919 */ /* 0x000e620000002100 */
[----:B------:R-:W2:Y:S01]  /*0020*/  S2UR UR17, SR_CTAID.X ;  /* 0x00000000001179c3 */ /* 0x000ea20000002500 */
[----:B------:R-:W-:Y:S02]  /*0030*/  ULDC.64 UR26, c[0x0][0x118] ;  /* 0x00004600001a7ab9 */ /* 0x000fe40000000a00 */
[----:B------:R-:W3:Y:S05]  /*0040*/  S2R R5, SR_CTAID.Z ;  /* 0x0000000000057919 */ /* 0x000eea0000002700 */
[----:B------:R-:W4:Y:S01]  /*0050*/  S2UR UR24, SR_CTAID.Z ;  /* 0x00000000001879c3 */ /* 0x000f220000002700 */
[----:B-1----:R-:W-:-:S05]  /*0060*/  SHF.R.U32.HI R4, RZ, 0x5, R84 ;  /* 0x00000005ff047819 */ /* 0x002fca0000011654 */
[----:B------:R-:W1:Y:S02]  /*0070*/  SHFL.IDX PT, R0, R4, RZ, 0x1f ;  /* 0x00001fff04007589 */ /* 0x000e6400000e0000 */
[----:B-1----:R-:W-:Y:S02]  /*0080*/  ISETP.NE.AND P0, PT, R0, RZ, PT ;  /* 0x000000ff0000720c */ /* 0x002fe40003f05270 */
[----:B------:R-:W-:-:S05]  /*0090*/  MOV R0, 0x4 ;  /* 0x0000000400007802 */ /* 0x000fca0000000f00 */
[----:B---3--:R-:W-:-:S06]  /*00a0*/  IMAD.WIDE R2, R5, R0, c[0x0][0x568] ;  /* 0x00015a0005027625 */ /* 0x008fcc00078e0200 */
[----:B----4-:R-:W-:Y:S05]  /*00b0*/  @!P0 BRA `(.L_x_1378) ;  /* 0x0000017000008947 */ /* 0x010fea0003800000 */
[----:B--2---:R-:W-:-:S04]  /*00c0*/  ISETP.NE.U32.AND P0, PT, RZ, c[0x0][0x568], PT ;  /* 0x00015a00ff007a0c */ /* 0x004fc80003f05070 */
[----:B------:R-:W-:-:S13]  /*00d0*/  ISETP.NE.AND.EX P0, PT, RZ, c[0x0][0x56c], PT, P0 ;  /* 0x00015b00ff007a0c */ /* 0x000fda0003f05300 */
[----:B------:R-:W-:Y:S05]  /*00e0*/  @!P0 BRA `(.L_x_1379) ;  /* 0x0000003000008947 */ /* 0x000fea0003800000 */
[----:B------:R-:W2:Y:S02]  /*00f0*/  LDG.E R2, [R2.64] ;  /* 0x0000001a02027981 */ /* 0x000ea4000c1e1900 */
[----:B--2---:R1:W2:Y:S02]  /*0100*/  R2UR UR5, R2 ;  /* 0x00000000020573c2 */ /* 0x0042a400000e0000 */
[----:B-12---:R-:W-:Y:S05]  /*0110*/  BRA `(.L_x_1380) ;  /* 0x000000b000007947 */ /* 0x006fea0003800000 */
.L_x_1379:
[----:B------:R-:W-:-:S04]  /*0120*/  ISETP.NE.U32.AND P0, PT, RZ, c[0x0][0x560], PT ;  /* 0x00015800ff007a0c */ /* 0x000fc80003f05070 */
[----:B------:R-:W-:-:S13]  /*0130*/  ISETP.NE.AND.EX P0, PT, RZ, c[0x0][0x564], PT, P0 ;  /* 0x00015900ff007a0c */ /* 0x000fda0003f05300 */
[----:B------:R-:W-:Y:S05]  /*0140*/  @!P0 BRA `(.L_x_1381) ;  /* 0x0000007000008947 */ /* 0x000fea0003800000 */
[----:B------:R-:W-:-:S05]  /*0150*/  IMAD.WIDE R4, R5, R0, c[0x0][0x560] ;  /* 0x0001580005047625 */ /* 0x000fca00078e0200 */
[----:B------:R-:W2:Y:S04]  /*0160*/  LDG.E R3, [R4.64] ;  /* 0x0000001a04037981 */ /* 0x000ea8000c1e1900 */
[----:B------:R-:W3:Y:S01]  /*0170*/  LDG.E R2, [R4.64+0x4] ;  /* 0x0000041a04027981 */ /* 0x000ee2000c1e1900 */
[----:B--2---:R-:W1:Y:S08]  /*0180*/  R2UR UR4, R3 ;  /* 0x00000000030473c2 */ /* 0x004e7000000e0000 */
[----:B---3--:R-:W1:Y:S02]  /*0190*/  R2UR UR5, R2 ;  /* 0x00000000020573c2 */ /* 0x008e6400000e0000 */
[----:B-1----:R-:W-:Y:S01]  /*01a0*/  UIADD3 UR5, -UR4, UR5, URZ ;  /* 0x0000000504057290 */ /* 0x002fe2000fffe13f */
[----:B------:R-:W-:Y:S05]  /*01b0*/  BRA `(.L_x_1380) ;  /* 0x0000001000007947 */ /* 0x000fea0003800000 */
.L_x_1381:
[----:B------:R-:W-:Y:S02]  /*01c0*/  ULDC UR5, c[0x0][0x54c] ;  /* 0x0001530000057ab9 */ /* 0x000fe40000000800 */
.L_x_1380:
[----:B------:R-:W-:Y:S02]  /*01d0*/  ULDC UR4, c[0x0][0x548] ;  /* 0x0001520000047ab9 */ /* 0x000fe40000000800 */
[----:B------:R-:W-:-:S02]  /*01e0*/  USHF.L.U32 UR18, UR17, 0x7, URZ ;  /* 0x0000000711127899 */ /* 0x000fc4000800063f */
[----:B------:R-:W-:-:S04]  /*01f0*/  UIMAD UR4, UR5, UR4, URZ ;  /* 0x00000004050472a4 */ /* 0x000fc8000f8e023f */
[----:B------:R-:W-:-:S04]  /*0200*/  UISETP.GE.AND UP0, UPT, UR18, UR4, UPT ;  /* 0x000000041200728c */ /* 0x000fc8000bf06270 */
[----:B------:R-:W-:Y:S01]  /*0210*/  USEL UR24, UR24, 0xffffffff, !UP0 ;  /* 0xffffffff18187887 */ /* 0x000fe2000c000000 */
[----:B------:R-:W-:Y:S05]  /*0220*/  BRA `(.L_x_1382) ;  /* 0x0000016000007947 */ /* 0x000fea0003800000 */
.L_x_1378:
[----:B--2---:R-:W-:-:S04]  /*0230*/  ISETP.NE.U32.AND P0, PT, RZ, c[0x0][0x568], PT ;  /* 0x00015a00ff007a0c */ /* 0x004fc80003f05070 */
[----:B------:R-:W-:-:S13]  /*0240*/  ISETP.NE.AND.EX P0, PT, RZ, c[0x0][0x56c], PT, P0 ;  /* 0x00015b00ff007a0c */ /* 0x000fda0003f05300 */
[----:B------:R-:W-:Y:S05]  /*0250*/  @!P0 BRA `(.L_x_1383) ;  /* 0x0000003000008947 */ /* 0x000fea0003800000 */
[----:B------:R-:W2:Y:S02]  /*0260*/  LDG.E R2, [R2.64] ;  /* 0x0000001a02027981 */ /* 0x000ea4000c1e1900 */
[----:B--2---:R1:W2:Y:S02]  /*0270*/  R2UR UR5, R2 ;  /* 0x00000000020573c2 */ /* 0x0042a400000e0000 */
[----:B-12---:R-:W-:Y:S05]  /*0280*/  BRA `(.L_x_1384) ;  /* 0x000000b000007947 */ /* 0x006fea0003800000 */
.L_x_1383:
        /* <DEDUP_REMOVED lines=10> */
.L_x_1385:
[----:B------:R-:W-:Y:S02]  /*0330*/  ULDC UR5, c[0x0][0x54c] ;  /* 0x0001530000057ab9 */ /* 0x000fe40000000800 */
.L_x_1384:
[----:B------:R-:W-:Y:S02]  /*0340*/  ULDC UR4, c[0x0][0x548] ;  /* 0x0001520000047ab9 */ /* 0x000fe40000000800 */
[----:B------:R-:W-:-:S02]  /*0350*/  USHF.L.U32 UR18, UR17, 0x7, URZ ;  /* 0x0000000711127899 */ /* 0x000fc4000800063f */
[----:B------:R-:W-:-:S04]  /*0360*/  UIMAD UR4, UR5, UR4, URZ ;  /* 0x00000004050472a4 */ /* 0x000fc8000f8e023f */
[----:B------:R-:W-:-:S04]  /*0370*/  UISETP.GE.AND UP0, UPT, UR18, UR4, UPT ;  /* 0x000000041200728c */ /* 0x000fc8000bf06270 */
[----:B------:R-:W-:-:S06]  /*0380*/  USEL UR24, UR24, 0xffffffff, !UP0 ;  /* 0xffffffff18187887 */ /* 0x000fcc000c000000 */
.L_x_1382:
[----:B------:R-:W-:-:S13]  /*0390*/  ISETP.LE.AND P0, PT, RZ, UR24, PT ;  /* 0x00000018ff007c0c */ /* 0x000fda000bf03270 */
[----:B------:R-:W-:Y:S05]  /*03a0*/  @!P0 EXIT ;  /* 0x000000000000894d */ /* 0x000fea0003800000 */
[----:B------:R-:W-:Y:S01]  /*03b0*/  ISETP.NE.U32.AND P0, PT, RZ, c[0x0][0x370], PT ;  /* 0x0000dc00ff007a0c */ /* 0x000fe20003f05070 */
[----:B------:R-:W-:Y:S01]  /*03c0*/  IMAD.U32 R13, RZ, RZ, UR24 ;  /* 0x00000018ff0d7e24 */ /* 0x000fe2000f8e00ff */
[----:B------:R-:W-:Y:S01]  /*03d0*/  ISETP.NE.U32.AND P1, PT, RZ, c[0x0][0x360], PT ;  /* 0x0000d800ff007a0c */ /* 0x000fe20003f25070 */
[----:B------:R-:W-:Y:S01]  /*03e0*/  ULDC.64 UR4, c[0x0][0x358] ;  /* 0x0000d60000047ab9 */ /* 0x000fe20000000a00 */
[----:B------:R-:W-:Y:S01]  /*03f0*/  ISETP.NE.AND.EX P3, PT, RZ, c[0x0][0x374], PT, P0 ;  /* 0x0000dd00ff007a0c */ /* 0x000fe20003f65300 */
[----:B------:R-:W-:Y:S01]  /*0400*/  IMAD.U32 R15, RZ, RZ, UR24 ;  /* 0x00000018ff0f7e24 */ /* 0x000fe2000f8e00ff */
[----:B------:R-:W-:Y:S01]  /*0410*/  ISETP.NE.AND.EX P1, PT, RZ, c[0x0][0x364], PT, P1 ;  /* 0x0000d900ff007a0c */ /* 0x000fe20003f25310 */
[----:B------:R-:W-:Y:S01]  /*0420*/  UISETP.NE.U32.AND UP3, UPT, URZ, UR4, UPT ;  /* 0x000000043f00728c */ /* 0x000fe2000bf65070 */
[----:B------:R-:W-:Y:S01]  /*0430*/  ISETP.NE.U32.AND P2, PT, RZ, c[0x0][0x348], PT ;  /* 0x0000d200ff007a0c */ /* 0x000fe20003f45070 */
[----:B------:R-:W-:Y:S01]  /*0440*/  IMAD.U32 R11, RZ, RZ, UR24 ;  /* 0x00000018ff0b7e24 */ /* 0x000fe2000f8e00ff */
[----:B------:R-:W-:Y:S01]  /*0450*/  ISETP.NE.U32.AND P0, PT, RZ, c[0x0][0x350], PT ;  /* 0x0000d400ff007a0c */ /* 0x000fe20003f05070 */
[----:B------:R-:W-:Y:S01]  /*0460*/  IMAD.U32 R9, RZ, RZ, UR24 ;  /* 0x00000018ff097e24 */ /* 0x000fe2000f8e00ff */
[----:B------:R-:W-:-:S05]  /*0470*/  ISETP.NE.AND.EX P2, PT, RZ, c[0x0][0x34c], PT, P2 ;  /* 0x0000d300ff007a0c */ /* 0x000fca0003f45320 */
[C---:B------:R-:W-:Y:S01]  /*0480*/  @P3 IMAD.WIDE R12, R0.reuse, R13, c[0x0][0x370] ;  /* 0x0000dc00000c3625 */ /* 0x040fe200078e020d */
[----:B------:R-:W-:Y:S01]  /*0490*/  ISETP.NE.AND.EX P4, PT, RZ, c[0x0][0x354], PT, P0 ;  /* 0x0000d500ff007a0c */ /* 0x000fe20003f85300 */
[----:B------:R-:W-:Y:S02]  /*04a0*/  UISETP.NE.AND.EX UP3, UPT, URZ, UR5, UPT, UP3 ;  /* 0x000000053f00728c */ /* 0x000fe4000bf65330 */
[C---:B------:R-:W-:Y:S01]  /*04b0*/  @P1 IMAD.WIDE R14, R0.reuse, R15, c[0x0][0x360] ;  /* 0x0000d800000e1625 */ /* 0x040fe200078e020f */
[----:B------:R1:W2:Y:S03]  /*04c0*/  @P3 LDG.E R6, [R12.64] ;  /* 0x0000001a0c063981 */ /* 0x0002a6000c1e1900 */
[----:B------:R-:W-:Y:S01]  /*04d0*/  IMAD.U32 R3, RZ, RZ, UR24 ;  /* 0x00000018ff037e24 */ /* 0x000fe2000f8e00ff */
[----:B------:R-:W-:Y:S01]  /*04e0*/  PLOP3.LUT P0, PT, PT, PT, UP3, 0x80, 0x0 ;  /* 0x000000000000781c */ /* 0x000fe20003f0f038 */
[C---:B------:R-:W-:Y:S01]  /*04f0*/  IMAD.WIDE R10, R0.reuse, R11, c[0x0][0x348] ;  /* 0x0000d200000a7625 */ /* 0x040fe200078e020b */
[----:B------:R-:W3:Y:S03]  /*0500*/  @P1 LDG.E R2, [R14.64] ;  /* 0x0000001a0e021981 */ /* 0x000ee6000c1e1900 */
[----:B------:R-:W-:Y:S01]  /*0510*/  IMAD.MOV.U32 R94, RZ, RZ, RZ ;  /* 0x000000ffff5e7224 */ /* 0x000fe200078e00ff */
[----:B------:R-:W4:Y:S01]  /*0520*/  @P2 LDG.E R5, [R10.64] ;  /* 0x0000001a0a052981 */ /* 0x000f22000c1e1900 */
[----:B------:R-:W-:Y:S01]  /*0530*/  IMAD.WIDE R8, R0, R9, c[0x0][0x350] ;  /* 0x0000d40000087625 */ /* 0x000fe200078e0209 */
[----:B------:R-:W1:Y:S01]  /*0540*/  S2UR UR16, SR_CTAID.Y ;  /* 0x00000000001079c3 */ /* 0x000e620000002600 */
[----:B------:R-:W-:Y:S01]  /*0550*/  UMOV UR20, URZ ;  /* 0x0000003f00147c82 */ /* 0x000fe20008000000 */
[----:B------:R-:W-:-:S02]  /*0560*/  P2R R7, PR, RZ, 0x10 ;  /* 0x00000010ff077803 */ /* 0x000fc40000000000 */
[----:B------:R-:W4:Y:S01]  /*0570*/  @P4 LDG.E R4, [R8.64] ;  /* 0x0000001a08044981 */ /* 0x000f22000c1e1900 */
[----:B-1----:R-:W-:-:S05]  /*0580*/  IMAD.WIDE R12, R0, R3, c[0x0][0x358] ;  /* 0x0000d600000c7625 */ /* 0x002fca00078e0203 */
[----:B------:R1:W5:Y:S01]  /*0590*/  @P0 LDG.E R94, [R12.64] ;  /* 0x0000001a0c5e0981 */ /* 0x000362000c1e1900 */
[----:B------:R-:W-:Y:S02]  /*05a0*/  ULDC UR22, c[0x0][0x168] ;  /* 0x00005a0000167ab9 */ /* 0x000fe40000000800 */
[----:B------:R-:W-:Y:S02]  /*05b0*/  UMOV UR21, URZ ;  /* 0x0000003f00157c82 */ /* 0x000fe40008000000 */
[----:B------:R-:W-:Y:S02]  /*05c0*/  UMOV UR19, URZ ;  /* 0x0000003f00137c82 */ /* 0x000fe40008000000 */
[----:B------:R-:W-:Y:S02]  /*05d0*/  USHF.R.S32.HI UR15, URZ, 0x1f, UR16 ;  /* 0x0000001f3f0f7899 */ /* 0x000fe40008011410 */
[----:B------:R-:W-:Y:S02]  /*05e0*/  ULDC UR35, c[0x0][0x1d0] ;  /* 0x0000740000237ab9 */ /* 0x000fe40000000800 */
[----:B------:R-:W-:Y:S01]  /*05f0*/  ULDC UR4, c[0x0][0x228] ;  /* 0x00008a0000047ab9 */ /* 0x000fe20000000800 */
[----:B--2---:R1:W2:Y:S01]  /*0600*/  @P3 R2UR UR20, R6 ;  /* 0x00000000061433c2 */ /* 0x0042a200000e0000 */
[----:B------:R-:W-:-:S07]  /*0610*/  ISETP.NE.AND P3, PT, R7, RZ, PT ;  /* 0x000000ff0700720c */ /* 0x000fce0003f65270 */
[----:B---3--:R1:W3:Y:S08]  /*0620*/  @P1 R2UR UR22, R2 ;  /* 0x00000000021613c2 */ /* 0x0082f000000e0000 */
[----:B----4-:R1:W4:Y:S08]  /*0630*/  @P2 R2UR UR21, R5 ;  /* 0x00000000051523c2 */ /* 0x01033000000e0000 */
[----:B------:R1:W1:Y:S01]  /*0640*/  @P3 R2UR UR19, R4 ;  /* 0x00000000041333c2 */ /* 0x00026200000e0000 */
[----:B------:R-:W-:Y:S05]  /*0650*/  @P1 BRA `(.L_x_1386) ;  /* 0x0000006000001947 */ /* 0x000fea0003800000 */
[----:B--2---:R-:W-:Y:S05]  /*0660*/  @!P2 BRA `(.L_x_1386) ;  /* 0x000000500000a947 */ /* 0x004fea0003800000 */
[----:B-1----:R-:W2:Y:S04]  /*0670*/  LDG.E R2, [R10.64] ;  /* 0x0000001a0a027981 */ /* 0x002ea8000c1e1900 */
[----:B----4-:R-:W4:Y:S01]  /*0680*/  LDG.E R3, [R10.64+0x4] ;  /* 0x0000041a0a037981 */ /* 0x010f22000c1e1900 */
[----:B--23--:R-:W1:Y:S08]  /*0690*/  R2UR UR22, R2 ;  /* 0x00000000021673c2 */ /* 0x00ce7000000e0000 */
[----:B----4-:R-:W1:Y:S02]  /*06a0*/  R2UR UR5, R3 ;  /* 0x00000000030573c2 */ /* 0x010e6400000e0000 */
[----:B-1----:R-:W-:-:S06]  /*06b0*/  UIADD3 UR22, -UR22, UR5, URZ ;  /* 0x0000000516167290 */ /* 0x002fcc000fffe13f */
.L_x_1386:
[----:B--2---:R-:W-:-:S04]  /*06c0*/  ISETP.NE.U32.AND P1, PT, RZ, c[0x0][0x368], PT ;  /* 0x0000da00ff007a0c */ /* 0x004fc80003f25070 */
[----:B------:R-:W-:-:S13]  /*06d0*/  ISETP.NE.AND.EX P1, PT, RZ, c[0x0][0x36c], PT, P1 ;  /* 0x0000db00ff007a0c */ /* 0x000fda0003f25310 */
[----:B------:R-:W-:Y:S05]  /*06e0*/  @!P1 BRA `(.L_x_1387) ;  /* 0x0000005000009947 */ /* 0x000fea0003800000 */
[----:B------:R-:W-:-:S05]  /*06f0*/  MOV R3, UR24 ;  /* 0x0000001800037c02 */ /* 0x000fca0008000f00 */
[----:B-1----:R-:W-:-:S06]  /*0700*/  IMAD.WIDE R2, R0, R3, c[0x0][0x368] ;  /* 0x0000da0000027625 */ /* 0x002fcc00078e0203 */
[----:B------:R-:W2:Y:S02]  /*0710*/  LDG.E R2, [R2.64] ;  /* 0x0000001a02027981 */ /* 0x000ea4000c1e1900 */
[----:B--2---:R1:W2:Y:S02]  /*0720*/  R2UR UR35, R2 ;  /* 0x00000000022373c2 */ /* 0x0042a400000e0000 */
[----:B-12---:R-:W-:Y:S05]  /*0730*/  BRA `(.L_x_1388) ;  /* 0x0000006000007947 */ /* 0x006fea0003800000 */
.L_x_1387:
[----:B------:R-:W-:Y:S05]  /*0740*/  @!P3 BRA `(.L_x_1388) ;  /* 0x000000500000b947 */ /* 0x000fea0003800000 */
[----:B-1----:R-:W2:Y:S04]  /*0750*/  LDG.E R2, [R8.64] ;  /* 0x0000001a08027981 */ /* 0x002ea8000c1e1900 */
[----:B----4-:R-:W4:Y:S01]  /*0760*/  LDG.E R3, [R8.64+0x4] ;  /* 0x0000041a08037981 */ /* 0x010f22000c1e1900 */
[----:B--2---:R-:W1:Y:S08]  /*0770*/  R2UR UR35, R2 ;  /* 0x00000000022373c2 */ /* 0x004e7000000e0000 */
[----:B----4-:R-:W1:Y:S02]  /*0780*/  R2UR UR5, R3 ;  /* 0x00000000030573c2 */ /* 0x010e6400000e0000 */
[----:B-1----:R-:W-:-:S06]  /*0790*/  UIADD3 UR35, -UR35, UR5, URZ ;  /* 0x0000000523237290 */ /* 0x002fcc000fffe13f */
.L_x_1388:
[----:B-1----:R-:W2:Y:S04]  /*07a0*/  @P0 LDG.E R2, [R12.64] ;  /* 0x0000001a0c020981 */ /* 0x002ea8000c1e1900 */
[----:B----4-:R-:W4:Y:S01]  /*07b0*/  @P0 LDG.E R4, [R12.64+0x4] ;  /* 0x0000041a0c040981 */ /* 0x010f22000c1e1900 */
[----:B------:R-:W-:Y:S01]  /*07c0*/  ISETP.NE.U32.AND P1, PT, RZ, c[0x0][0x378], PT ;  /* 0x0000de00ff007a0c */ /* 0x000fe20003f25070 */
[----:B------:R-:W-:-:S02]  /*07d0*/  IMAD.U32 R3, RZ, RZ, UR24 ;  /* 0x00000018ff037e24 */ /* 0x000fc4000f8e00ff */
[----:B------:R-:W-:Y:S01]  /*07e0*/  IMAD.U32 R85, RZ, RZ, UR35 ;  /* 0x00000023ff557e24 */ /* 0x000fe2000f8e00ff */
[----:B------:R-:W-:-:S13]  /*07f0*/  ISETP.NE.AND.EX P1, PT, RZ, c[0x0][0x37c], PT, P1 ;  /* 0x0000df00ff007a0c */ /* 0x000fda0003f25310 */
[----:B------:R-:W-:-:S05]  /*0800*/  @P1 IMAD.WIDE R6, R0, R3, c[0x0][0x378] ;  /* 0x0000de0000061625 */ /* 0x000fca00078e0203 */
[----:B------:R1:W5:Y:S01]  /*0810*/  @P1 LDG.E R85, [R6.64] ;  /* 0x0000001a06551981 */ /* 0x000362000c1e1900 */
[----:B------:R-:W-:Y:S02]  /*0820*/  ULDC UR5, c[0x0][0x2c4] ;  /* 0x0000b10000057ab9 */ /* 0x000fe40000000800 */
[----:B------:R-:W-:Y:S02]  /*0830*/  UISETP.NE.AND UP2, UPT, UR5, 0x1, UPT ;  /* 0x000000010500788c */ /* 0x000fe4000bf45270 */
[----:B------:R-:W-:-:S09]  /*0840*/  UIADD3 UR5, -UR20, UR35, URZ ;  /* 0x0000002314057290 */ /* 0x000fd2000fffe13f */
[----:B------:R-:W-:Y:S01]  /*0850*/  @UP2 UIADD3 UR8, UR18, 0x7f, URZ ;  /* 0x0000007f12082890 */ /* 0x000fe2000fffe03f */
[----:B--2---:R-:W2:Y:S08]  /*0860*/  @P0 R2UR UR6, R2 ;  /* 0x00000000020603c2 */ /* 0x004eb000000e0000 */
[----:B----4-:R-:W2:Y:S02]  /*0870*/  @P0 R2UR UR7, R4 ;  /* 0x00000000040703c2 */ /* 0x010ea400000e0000 */
[----:B--2---:R-:W-:-:S03]  /*0880*/  @UP3 UIADD3 UR4, -UR6, UR7, URZ ;  /* 0x0000000706043290 */ /* 0x004fc6000fffe13f */
[----:B------:R-:W-:Y:S02]  /*0890*/  ULDC.64 UR6, c[0x0][0x2c8] ;  /* 0x0000b20000067ab9 */ /* 0x000fe40000000a00 */
[----:B------:R-:W-:Y:S02]  /*08a0*/  UIMAD.WIDE.U32 UR8, UR8, UR6, URZ ;  /* 0x00000006080872a5 */ /* 0x000fe4000f8e003f */
[----:B------:R-:W-:Y:S02]  /*08b0*/  UIADD3 UR14, UR5, UR4, URZ ;  /* 0x00000004050e7290 */ /* 0x000fe4000fffe03f */
[----:B------:R-:W-:Y:S02]  /*08c0*/  UIADD3 UR6, UR18, 0x7f, URZ ;  /* 0x0000007f12067890 */ /* 0x000fe4000fffe03f */
[----:B---3--:R-:W-:Y:S02]  /*08d0*/  UIADD3 UR12, UR14, 0x30, -UR22 ;  /* 0x000000300e0c7890 */ /* 0x008fe4000fffe816 */
[----:B------:R-:W-:-:S02]  /*08e0*/  @UP2 USHF.R.U32.HI UR6, URZ, UR7, UR9 ;  /* 0x000000073f062299 */ /* 0x000fc40008011609 */
[----:B------:R-:W-:Y:S02]  /*08f0*/  UIADD3 UR7, UR14, 0x2f, URZ ;  /* 0x0000002f0e077890 */ /* 0x000fe4000fffe03f */
[----:B------:R-:W-:Y:S02]  /*0900*/  UIADD3 UR6, UR12, UR6, URZ ;  /* 0x000000060c067290 */ /* 0x000fe4000fffe03f */
[----:B------:R-:W-:Y:S02]  /*0910*/  UIMAD.WIDE UR8, UR7, 0x2aaaaaab, URZ ;  /* 0x2aaaaaab070878a5 */ /* 0x000fe4000f8e023f */
[----:B------:R-:W-:Y:S02]  /*0920*/  UIMAD.WIDE UR6, UR6, 0x2aaaaaab, URZ ;  /* 0x2aaaaaab060678a5 */ /* 0x000fe4000f8e023f */
[----:B------:R-:W-:Y:S02]  /*0930*/  USHF.R.U32.HI UR13, URZ, 0x1f, UR9 ;  /* 0x0000001f3f0d7899 */ /* 0x000fe40008011609 */
[----:B------:R-:W-:-:S02]  /*0940*/  USHF.R.U32.HI UR6, URZ, 0x1f, UR7 ;  /* 0x0000001f3f067899 */ /* 0x000fc40008011607 */
[----:B------:R-:W-:Y:S02]  /*0950*/  ULEA.HI.SX32 UR13, UR9, UR13, 0x1d ;  /* 0x0000000d090d7291 */ /* 0x000fe4000f8fea3f */
[----:B------:R-:W-:-:S04]  /*0960*/  ULEA.HI.SX32 UR6, UR7, UR6, 0x1d ;  /* 0x0000000607067291 */ /* 0x000fc8000f8fea3f */
[----:B------:R-:W-:-:S04]  /*0970*/  UISETP.LT.AND UP0, UPT, UR13, UR6, UPT ;  /* 0x000000060d00728c */ /* 0x000fc8000bf01270 */
[----:B------:R-:W-:Y:S02]  /*0980*/  USEL UR7, UR13, UR6, UP0 ;  /* 0x000000060d077287 */ /* 0x000fe40008000000 */
[----:B------:R-:W-:Y:S02]  /*0990*/  UIADD3 UR6, -UR5, URZ, URZ ;  /* 0x0000003f05067290 */ /* 0x000fe4000fffe13f */
[----:B------:R-:W-:Y:S02]  /*09a0*/  UIMAD UR7, UR7, 0x30, -UR5 ;  /* 0x00000030070778a4 */ /* 0x000fe4000f8e0a05 */
[----:B------:R-:W-:Y:S02]  /*09b0*/  UISETP.LT.AND UP1, UPT, URZ, UR6, UPT ;  /* 0x000000063f00728c */ /* 0x000fe4000bf21270 */
[----:B------:R-:W-:Y:S02]  /*09c0*/  UISETP.LT.AND UP0, UPT, UR7, UR4, UPT ;  /* 0x000000040700728c */ /* 0x000fe4000bf01270 */
[----:B------:R-:W-:-:S02]  /*09d0*/  USEL UR6, URZ, UR6, !UP1 ;  /* 0x000000063f067287 */ /* 0x000fc4000c800000 */
[----:B------:R-:W-:Y:S02]  /*09e0*/  USEL UR7, UR7, UR4, UP0 ;  /* 0x0000000407077287 */ /* 0x000fe40008000000 */
[----:B------:R-:W-:Y:S02]  /*09f0*/  UIMAD.WIDE.U32 UR10, UR6, -0x55555555, URZ ;  /* 0xaaaaaaab060a78a5 */ /* 0x000fe4000f8e003f */
[----:B------:R-:W-:-:S11]  /*0a00*/  UISETP.GT.AND UP0, UPT, UR7, UR6, UPT ;  /* 0x000000060700728c */ /* 0x000fd6000bf04270 */
[----:B------:R-:W-:-:S04]  /*0a10*/  @UP0 UIADD3 UR7, UR7, 0x2f, URZ ;  /* 0x0000002f07070890 */ /* 0x000fc8000fffe03f */
[----:B------:R-:W-:Y:S02]  /*0a20*/  UIMAD.WIDE UR8, UR7, 0x2aaaaaab, URZ ;  /* 0x2aaaaaab070878a5 */ /* 0x000fe4000f8e023f */
[----:B------:R-:W-:Y:S02]  /*0a30*/  USHF.R.U32.HI UR7, URZ, 0x5, UR11 ;  /* 0x000000053f077899 */ /* 0x000fe4000801160b */
[----:B------:R-:W-:-:S05]  /*0a40*/  @UP0 USHF.R.U32.HI UR6, URZ, 0x1f, UR9 ;  /* 0x0000001f3f060899 */ /* 0x000fca0008011609 */
[----:B------:R-:W-:Y:S02]  /*0a50*/  UMOV UR5, UR7 ;  /* 0x0000000700057c82 */ /* 0x000fe40008000000 */
[----:B------:R-:W-:-:S04]  /*0a60*/  @UP0 ULEA.HI.SX32 UR5, UR9, UR6, 0x1d ;  /* 0x0000000609050291 */ /* 0x000fc8000f8fea3f */
[----:B------:R-:W-:-:S06]  /*0a70*/  UISETP.GT.AND UP0, UPT, UR5, UR7, UPT ;  /* 0x000000070500728c */ /* 0x000fcc000bf04270 */
[----:B------:R-:W-:-:S13]  /*0a80*/  PLOP3.LUT P0, PT, PT, PT, UP0, 0x80, 0x0 ;  /* 0x000000000000781c */ /* 0x000fda0003f0f008 */
[----:B------:R-:W-:Y:S05]  /*0a90*/  @!P0 BRA `(.L_x_1389) ;  /* 0x00006b7000008947 */ /* 0x000fea0003800000 */
[----:B-1----:R-:W-:Y:S01]  /*0aa0*/  SHF.R.S32.HI R5, RZ, 0x1f, R84 ;  /* 0x0000001fff057819 */ /* 0x002fe20000011454 */
[----:B------:R-:W-:Y:S01]  /*0ab0*/  UIADD3 UR6, UR5, -0x1, URZ ;  /* 0xffffffff05067890 */ /* 0x000fe2000fffe03f */
[----:B------:R-:W-:Y:S01]  /*0ac0*/  IMAD.U32 R2, RZ, RZ, UR16 ;  /* 0x00000010ff027e24 */ /* 0x000fe2000f8e00ff */
[----:B------:R-:W-:Y:S01]  /*0ad0*/  ULDC.64 UR8, c[0x0][0x240] ;  /* 0x0000900000087ab9 */ /* 0x000fe20000000a00 */
[----:B------:R-:W-:Y:S01]  /*0ae0*/  LEA.HI R3, R5, R84, RZ, 0x3 ;  /* 0x0000005405037211 */ /* 0x000fe200078f18ff */
[----:B------:R-:W-:Y:S02]  /*0af0*/  UIMAD UR5, UR6, -0x30, UR4 ;  /* 0xffffffd0060578a4 */ /* 0x000fe4000f8e0204 */
[----:B------:R-:W-:Y:S01]  /*0b00*/  UIMAD UR8, UR15, UR8, URZ ;  /* 0x000000080f0872a4 */ /* 0x000fe2000f8e023f */
[----:B------:R-:W-:Y:S01]  /*0b10*/  SHF.R.S32.HI R125, RZ, 0x3, R3 ;  /* 0x00000003ff7d7819 */ /* 0x000fe20000011403 */
[----:B------:R-:W-:Y:S01]  /*0b20*/  UISETP.LT.AND UP0, UPT, UR5, 0x30, UPT ;  /* 0x000000300500788c */ /* 0x000fe2000bf01270 */
[----:B------:R-:W-:Y:S01]  /*0b30*/  LOP3.LUT R3, R3, 0xfffffff8, RZ, 0xc0, !PT ;  /* 0xfffffff803037812 */ /* 0x000fe200078ec0ff */
[----:B------:R-:W-:Y:S01]  /*0b40*/  UMOV UR30, 0x30 ;  /* 0x00000030001e7882 */ /* 0x000fe20000000000 */
[----:B------:R-:W-:Y:S01]  /*0b50*/  SHF.R.S32.HI R88, RZ, 0x1f, R125 ;  /* 0x0000001fff587819 */ /* 0x000fe2000001147d */
[----:B------:R-:W-:Y:S01]  /*0b60*/  ULDC.64 UR10, c[0x0][0x238] ;  /* 0x00008e00000a7ab9 */ /* 0x000fe20000000a00 */
[C---:B-----5:R-:W-:Y:S01]  /*0b70*/  IADD3 R95, P0, R125.reuse, R94, RZ ;  /* 0x0000005e7d5f7210 */ /* 0x060fe20007f1e0ff */
[----:B------:R-:W-:Y:S01]  /*0b80*/  IMAD.IADD R16, R84, 0x1, -R3 ;  /* 0x0000000154107824 */ /* 0x000fe200078e0a03 */
[----:B------:R-:W-:Y:S01]  /*0b90*/  USHF.R.S32.HI UR25, URZ, 0x1f, UR24 ;  /* 0x0000001f3f197899 */ /* 0x000fe20008011418 */
[----:B------:R-:W-:Y:S01]  /*0ba0*/  IMAD.SHL.U32 R21, R125, 0x40, RZ ;  /* 0x000000407d157824 */ /* 0x000fe200078e00ff */
[----:B------:R-:W-:Y:S01]  /*0bb0*/  LEA.HI.X.SX32 R94, R94, R88, 0x1, P0 ;  /* 0x000000585e5e7211 */ /* 0x000fe200000f0eff */
[C---:B------:R-:W-:Y:S01]  /*0bc0*/  IMAD.SHL.U32 R14, R16.reuse, 0x8, RZ ;  /* 0x00000008100e7824 */ /* 0x040fe200078e00ff */
[----:B------:R-:W-:Y:S01]  /*0bd0*/  UIMAD UR31, UR16, UR9, UR8 ;  /* 0x00000009101f72a4 */ /* 0x000fe2000f8e0208 */
[----:B------:R-:W-:Y:S01]  /*0be0*/  IMAD.SHL.U32 R16, R16, 0x4, RZ ;  /* 0x0000000410107824 */ /* 0x000fe200078e00ff */
[----:B------:R-:W-:Y:S01]  /*0bf0*/  UIMAD.WIDE.U32 UR28, UR30, UR10, URZ ;  /* 0x0000000a1e1c72a5 */ /* 0x000fe2000f8e003f */
[----:B------:R-:W-:Y:S01]  /*0c00*/  IMAD R6, R94, c[0x0][0x238], RZ ;  /* 0x00008e005e067a24 */ /* 0x000fe200078e02ff */
[----:B------:R-:W-:Y:S01]  /*0c10*/  SHF.R.S32.HI R15, RZ, 0x1f, R14 ;  /* 0x0000001fff0f7819 */ /* 0x000fe2000001140e */
[----:B------:R-:W-:Y:S01]  /*0c20*/  USEL UR10, UR5, 0x30, UP0 ;  /* 0x00000030050a7887 */ /* 0x000fe20008000000 */
[----:B------:R-:W-:Y:S01]  /*0c30*/  ISETP.GE.AND P2, PT, R14, c[0x0][0x1d4], PT ;  /* 0x000075000e007a0c */ /* 0x000fe20003f46270 */
[C---:B------:R-:W-:Y:S01]  /*0c40*/  IMAD R6, R95.reuse, c[0x0][0x23c], R6 ;  /* 0x00008f005f067a24 */ /* 0x040fe200078e0206 */
[----:B------:R-:W-:Y:S01]  /*0c50*/  USEL UR23, UR24, URZ, !UP3 ;  /* 0x0000003f18177287 */ /* 0x000fe2000d800000 */
[----:B------:R-:W-:Y:S01]  /*0c60*/  IMAD.WIDE.U32 R8, R95, c[0x0][0x238], R14 ;  /* 0x00008e005f087a25 */ /* 0x000fe200078e000e */
[----:B------:R-:W-:Y:S01]  /*0c70*/  USEL UR5, UR25, URZ, !UP3 ;  /* 0x0000003f19057287 */ /* 0x000fe2000d800000 */
[----:B------:R-:W-:Y:S01]  /*0c80*/  IADD3 R4, -R125, UR10, RZ ;  /* 0x0000000a7d047c10 */ /* 0x000fe2000fffe1ff */
[----:B------:R-:W-:Y:S01]  /*0c90*/  ULDC.64 UR8, c[0x0][0x248] ;  /* 0x0000920000087ab9 */ /* 0x000fe20000000a00 */
[----:B------:R-:W-:Y:S01]  /*0ca0*/  IMAD.IADD R7, R9, 0x1, R6 ;  /* 0x0000000109077824 */ /* 0x000fe200078e0206 */
[----:B------:R-:W-:Y:S01]  /*0cb0*/  UIMAD UR8, UR5, UR8, URZ ;  /* 0x00000008050872a4 */ /* 0x000fe2000f8e023f */
[----:B------:R-:W-:Y:S01]  /*0cc0*/  IMAD.MOV.U32 R6, RZ, RZ, R8 ;  /* 0x000000ffff067224 */ /* 0x000fe200078e0008 */
[----:B------:R-:W-:Y:S01]  /*0cd0*/  UIMAD UR11, UR30, UR11, URZ ;  /* 0x0000000b1e0b72a4 */ /* 0x000fe2000f8e023f */
[----:B------:R-:W-:Y:S01]  /*0ce0*/  IMAD.U32 R130, RZ, RZ, UR23 ;  /* 0x00000017ff827e24 */ /* 0x000fe2000f8e00ff */
[----:B------:R-:W-:Y:S01]  /*0cf0*/  UIMAD UR9, UR23, UR9, UR8 ;  /* 0x00000009170972a4 */ /* 0x000fe2000f8e0208 */
[----:B------:R-:W-:Y:S01]  /*0d00*/  IMAD.WIDE.U32 R2, R2, c[0x0][0x240], R6 ;  /* 0x0000900002027a25 */ /* 0x000fe200078e0006 */
[C---:B------:R-:W-:Y:S01]  /*0d10*/  ISETP.GE.AND P1, PT, R4.reuse, 0x1, PT ;  /* 0x000000010400780c */ /* 0x040fe20003f26270 */
[----:B------:R-:W-:Y:S01]  /*0d20*/  USHF.R.S32.HI UR10, URZ, 0x1f, UR6 ;  /* 0x0000001f3f0a7899 */ /* 0x000fe20008011406 */
[----:B------:R-:W-:Y:S01]  /*0d30*/  ISETP.GT.AND P0, PT, R4, 0x20, PT ;  /* 0x000000200400780c */ /* 0x000fe20003f04270 */
[----:B------:R-:W-:Y:S01]  /*0d40*/  IMAD.U32 R86, RZ, RZ, UR28 ;  /* 0x0000001cff567e24 */ /* 0x000fe2000f8e00ff */
[----:B------:R-:W-:Y:S01]  /*0d50*/  IADD3 R3, R3, UR31, RZ ;  /* 0x0000001f03037c10 */ /* 0x000fe2000fffe0ff */
[----:B------:R-:W-:Y:S01]  /*0d60*/  UIADD3 UR31, UR29, UR11, URZ ;  /* 0x0000000b1d1f7290 */ /* 0x000fe2000fffe03f */
[----:B------:R-:W-:Y:S01]  /*0d70*/  LEA.HI R4, R5, R84, RZ, 0x6 ;  /* 0x0000005405047211 */ /* 0x000fe200078f30ff */
[----:B------:R-:W-:Y:S01]  /*0d80*/  ULDC UR33, c[0x0][0x238] ;  /* 0x00008e0000217ab9 */ /* 0x000fe20000000800 */
[----:B------:R-:W-:Y:S01]  /*0d90*/  IADD3 R12, R16, 0x40, RZ ;  /* 0x00000040100c7810 */ /* 0x000fe20007ffe0ff */
[----:B------:R-:W-:Y:S01]  /*0da0*/  IMAD.WIDE.U32 R132, R130, c[0x0][0x248], R2 ;  /* 0x0000920082847a25 */ /* 0x000fe200078e0002 */
[----:B------:R-:W-:Y:S01]  /*0db0*/  UIMAD UR8, UR31, UR6, URZ ;  /* 0x000000061f0872a4 */ /* 0x000fe2000f8e023f */
[----:B------:R-:W-:Y:S01]  /*0dc0*/  P2R R127, PR, RZ, 0x4 ;  /* 0x00000004ff7f7803 */ /* 0x000fe20000000000 */
[----:B------:R-:W-:Y:S01]  /*0dd0*/  UMOV UR36, 0x5 ;  /* 0x0000000500247882 */ /* 0x000fe20000000000 */
[----:B------:R-:W-:Y:S01]  /*0de0*/  IMAD.MOV.U32 R148, RZ, RZ, R132 ;  /* 0x000000ffff947224 */ /* 0x000fe200078e0084 */
[----:B------:R-:W-:Y:S01]  /*0df0*/  IADD3 R149, R133, UR9, RZ ;  /* 0x0000000985957c10 */ /* 0x000fe2000fffe0ff */
[----:B------:R-:W-:Y:S01]  /*0e00*/  UIMAD UR8, UR10, UR28, UR8 ;  /* 0x0000001c0a0872a4 */ /* 0x000fe2000f8e0208 */
[----:B------:R-:W-:Y:S01]  /*0e10*/  IMAD.SHL.U32 R4, R4, 0x8, RZ ;  /* 0x0000000804047824 */ /* 0x000fe200078e00ff */
[----:B------:R-:W-:Y:S01]  /*0e20*/  LOP3.LUT R21, R21, 0x1c0, RZ, 0xc0, !PT ;  /* 0x000001c015157812 */ /* 0x000fe200078ec0ff */
[----:B------:R-:W-:Y:S01]  /*0e30*/  IMAD.IADD R11, R16, 0x1, R12 ;  /* 0x00000001100b7824 */ /* 0x000fe200078e020c */
[----:B------:R-:W-:Y:S01]  /*0e40*/  IADD3 R123, R14, 0x80, RZ ;  /* 0x000000800e7b7810 */ /* 0x000fe20007ffe0ff */
[----:B------:R-:W-:Y:S01]  /*0e50*/  IMAD.WIDE.U32 R6, R86, UR6, R148 ;  /* 0x0000000656067c25 */ /* 0x000fe2000f8e0094 */
[----:B------:R-:W-:Y:S01]  /*0e60*/  LOP3.LUT R4, R4, 0xfffffe00, RZ, 0xc0, !PT ;  /* 0xfffffe0004047812 */ /* 0x000fe200078ec0ff */
[----:B------:R-:W-:Y:S01]  /*0e70*/  ULDC UR32, c[0x0][0x23c] ;  /* 0x00008f0000207ab9 */ /* 0x000fe20000000800 */
[----:B------:R-:W-:Y:S01]  /*0e80*/  LOP3.LUT R124, R21, 0x38, R14, 0xf8, !PT ;  /* 0x00000038157c7812 */ /* 0x000fe200078ef80e */
[----:B------:R-:W-:Y:S01]  /*0e90*/  USHF.L.U64.HI UR32, UR33, UR36, UR32 ;  /* 0x0000002421207299 */ /* 0x000fe20008010220 */
[----:B------:R-:W-:Y:S01]  /*0ea0*/  IADD3 R2, R7, UR8, RZ ;  /* 0x0000000807027c10 */ /* 0x000fe2000fffe0ff */
[----:B------:R-:W-:Y:S01]  /*0eb0*/  USHF.L.U32 UR33, UR33, 0x5, URZ ;  /* 0x0000000521217899 */ /* 0x000fe2000800063f */
[----:B------:R-:W-:Y:S01]  /*0ec0*/  @P1 LEA R18, P2, R6, c[0x0][0x220], 0x1 ;  /* 0x0000880006121a11 */ /* 0x000fe200078408ff */
[----:B------:R-:W-:Y:S01]  /*0ed0*/  UIADD3 UR35, UR19, UR35, URZ ;  /* 0x0000002313237290 */ /* 0x000fe2000fffe03f */
[----:B------:R-:W-:Y:S01]  /*0ee0*/  SHF.R.U32.HI R13, RZ, 0x3, R21 ;  /* 0x00000003ff0d7819 */ /* 0x000fe20000011615 */
[----:B------:R-:W-:Y:S01]  /*0ef0*/  IMAD.MOV.U32 R101, RZ, RZ, c[0x0][0x27c] ;  /* 0x00009f00ff657624 */ /* 0x000fe200078e00ff */
[----:B------:R-:W-:Y:S01]  /*0f00*/  IADD3 R122, R14, 0xc0, RZ ;  /* 0x000000c00e7a7810 */ /* 0x000fe20007ffe0ff */
[----:B------:R-:W-:Y:S01]  /*0f10*/  ULDC.64 UR8, c[0x0][0x1e0] ;  /* 0x0000780000087ab9 */ /* 0x000fe20000000a00 */
[----:B------:R-:W-:-:S02]  /*0f20*/  @P1 LEA.HI.X R19, R6, c[0x0][0x224], R2, 0x1, P2 ;  /* 0x0000890006131a11 */ /* 0x000fc400010f0c02 */
[----:B------:R-:W-:Y:S01]  /*0f30*/  IADD3 R121, R125, 0x20, RZ ;  /* 0x000000207d797810 */ /* 0x000fe20007ffe0ff */
[C---:B------:R-:W-:Y:S01]  /*0f40*/  IMAD R138, R88.reuse, c[0x0][0x280], RZ ;  /* 0x0000a000588a7a24 */ /* 0x040fe200078e02ff */
[----:B------:R-:W-:Y:S01]  /*0f50*/  ISETP.NE.AND P2, PT, R127, RZ, PT ;  /* 0x000000ff7f00720c */ /* 0x000fe20003f45270 */
[----:B------:R-:W-:Y:S01]  /*0f60*/  IMAD R136, R88, c[0x0][0x290], RZ ;  /* 0x0000a40058887a24 */ /* 0x000fe200078e02ff */
[----:B------:R-:W-:Y:S01]  /*0f70*/  ISETP.GE.AND P6, PT, R11, c[0x0][0x1d4], PT ;  /* 0x000075000b007a0c */ /* 0x000fe20003fc6270 */
[----:B------:R-:W-:Y:S01]  /*0f80*/  IMAD.U32 R87, RZ, RZ, UR29 ;  /* 0x0000001dff577e24 */ /* 0x000fe2000f8e00ff */
[----:B------:R-:W-:Y:S02]  /*0f90*/  ISETP.GE.AND P5, PT, R123, c[0x0][0x1d4], PT ;  /* 0x000075007b007a0c */ /* 0x000fe40003fa6270 */
[----:B------:R-:W-:Y:S02]  /*0fa0*/  ISETP.GE.AND P4, PT, R122, c[0x0][0x1d4], PT ;  /* 0x000075007a007a0c */ /* 0x000fe40003f86270 */
[----:B------:R-:W-:-:S05]  /*0fb0*/  LOP3.LUT R124, R4, R124, R13, 0xf6, !PT ;  /* 0x0000007c047c7212 */ /* 0x000fca00078ef60d */
[----:B------:R-:W-:-:S05]  /*0fc0*/  IMAD.SHL.U32 R124, R124, 0x2, RZ ;  /* 0x000000027c7c7824 */ /* 0x000fca00078e00ff */
[----:B------:R-:W-:Y:S01]  /*0fd0*/  @!PT LDS RZ, [RZ] ;  /* 0x00000000fffff984 */ /* 0x000fe20000000800 */
[----:B------:R-:W-:Y:S01]  /*0fe0*/  @!PT LDS RZ, [RZ] ;  /* 0x00000000fffff984 */ /* 0x000fe20000000800 */
[----:B------:R-:W-:Y:S01]  /*0ff0*/  @!PT LDS RZ, [RZ] ;  /* 0x00000000fffff984 */ /* 0x000fe20000000800 */
[----:B------:R1:W-:Y:S04]  /*1000*/  @P1 LDGSTS.E.BYPASS.LTC128B.128 [R124+0xa080], [R18.64], !P2 ;  /* 0x0a080000127c1fae */ /* 0x0003e8000d101d5a */
[----:B------:R1:W-:Y:S04]  /*1010*/  @P1 LDGSTS.E.BYPASS.LTC128B.128 [R124+0xb880], [R18.64+0x80], !P6 ;  /* 0x0b880080127c1fae */ /* 0x0003e8000f101d5a */
[----:B------:R1:W-:Y:S04]  /*1020*/  @P1 LDGSTS.E.BYPASS.LTC128B.128 [R124+0xd080], [R18.64+0x100], !P5 ;  /* 0x0d080100127c1fae */ /* 0x0003e8000e901d5a */
[----:B------:R1:W-:Y:S01]  /*1030*/  @P1 LDGSTS.E.BYPASS.LTC128B.128 [R124+0xe880], [R18.64+0x180], !P4 ;  /* 0x0e880180127c1fae */ /* 0x0003e2000e101d5a */
[----:B------:R-:W-:-:S04]  /*1040*/  @P0 IADD3 R3, P1, R6, UR33, RZ ;  /* 0x0000002106030c10 */ /* 0x000fc8000ff3e0ff */
[----:B------:R-:W-:Y:S02]  /*1050*/  @P0 IADD3.X R2, R2, UR32, RZ, P1, !PT ;  /* 0x0000002002020c10 */ /* 0x000fe40008ffe4ff */
[----:B------:R-:W-:-:S04]  /*1060*/  @P0 LEA R8, P1, R3, c[0x0][0x220], 0x1 ;  /* 0x0000880003080a11 */ /* 0x000fc800078208ff */
[----:B------:R-:W-:Y:S01]  /*1070*/  @P0 LEA.HI.X R9, R3, c[0x0][0x224], R2, 0x1, P1 ;  /* 0x0000890003090a11 */ /* 0x000fe200008f0c02 */
[----:B------:R-:W-:Y:S01]  /*1080*/  IMAD.U32 R3, RZ, RZ, UR24 ;  /* 0x00000018ff037e24 */ /* 0x000fe2000f8e00ff */
[----:B------:R-:W-:-:S03]  /*1090*/  ISETP.NE.U32.AND P1, PT, RZ, c[0x0][0x340], PT ;  /* 0x0000d000ff007a0c */ /* 0x000fc60003f25070 */
[----:B------:R2:W-:Y:S01]  /*10a0*/  @P0 LDGSTS.E.BYPASS.LTC128B.128 [R124+0xb080], [R8.64], !P2 ;  /* 0x0b080000087c0fae */ /* 0x0005e2000d101d5a */
[----:B------:R-:W-:-:S03]  /*10b0*/  ISETP.NE.AND.EX P1, PT, RZ, c[0x0][0x344], PT, P1 ;  /* 0x0000d100ff007a0c */ /* 0x000fc60003f25310 */
[----:B------:R2:W-:Y:S04]  /*10c0*/  @P0 LDGSTS.E.BYPASS.LTC128B.128 [R124+0xc880], [R8.64+0x80], !P6 ;  /* 0x0c880080087c0fae */ /* 0x0005e8000f101d5a */
[----:B------:R2:W-:Y:S04]  /*10d0*/  @P0 LDGSTS.E.BYPASS.LTC128B.128 [R124+0xe080], [R8.64+0x100], !P5 ;  /* 0x0e080100087c0fae */ /* 0x0005e8000e901d5a */
[----:B------:R2:W-:Y:S02]  /*10e0*/  @P0 LDGSTS.E.BYPASS.LTC128B.128 [R124+0xf880], [R8.64+0x180], !P4 ;  /* 0x0f880180087c0fae */ /* 0x0005e4000e101d5a */
[----:B------:R-:W-:Y:S01]  /*10f0*/  @P1 IMAD.WIDE R6, R0, R3, c[0x0][0x340] ;  /* 0x0000d00000061625 */ /* 0x000fe200078e0203 */
[----:B------:R-:W-:Y:S01]  /*1100*/  ISETP.GE.AND P0, PT, R14, c[0x0][0x27c], PT ;  /* 0x00009f000e007a0c */ /* 0x000fe20003f06270 */
[----:B------:R-:W-:Y:S01]  /*1110*/  USHF.R.S32.HI UR34, URZ, 0x1f, UR35 ;  /* 0x0000001f3f227899 */ /* 0x000fe20008011423 */
[----:B------:R-:W-:Y:S01]  /*1120*/  SHF.R.S32.HI R17, RZ, 0x1f, R16 ;  /* 0x0000001fff117819 */ /* 0x000fe20000011410 */
[----:B------:R-:W-:Y:S01]  /*1130*/  IMAD.SHL.U32 R2, R101, 0x2, RZ ;  /* 0x0000000265027824 */ /* 0x000fe200078e00ff */
[----:B------:R-:W-:Y:S01]  /*1140*/  SEL R3, RZ, c[0x0][0x27c], !P0 ;  /* 0x00009f00ff037a07 */ /* 0x000fe20004000000 */
[----:B------:R-:W-:Y:S01]  /*1150*/  UIMAD UR10, UR34, UR8, URZ ;  /* 0x00000008220a72a4 */ /* 0x000fe2000f8e023f */
[----:B------:R3:W4:Y:S01]  /*1160*/  @P1 LDG.E R0, [R6.64] ;  /* 0x0000001a06001981 */ /* 0x000722000c1e1900 */
[----:B------:R-:W-:Y:S01]  /*1170*/  UIMAD.WIDE.U32 UR38, UR35, UR8, URZ ;  /* 0x00000008232672a5 */ /* 0x000fe2000f8e003f */
[----:B------:R-:W-:Y:S01]  /*1180*/  IADD3 R5, -R2, c[0x0][0x1d4], RZ ;  /* 0x0000750002057a10 */ /* 0x000fe20007ffe1ff */
[----:B------:R-:W-:Y:S01]  /*1190*/  IMAD.IADD R3, R14, 0x1, R3 ;  /* 0x000000010e037824 */ /* 0x000fe200078e0203 */
[----:B------:R-:W-:Y:S01]  /*11a0*/  UIMAD UR10, UR35, UR9, UR10 ;  /* 0x00000009230a72a4 */ /* 0x000fe2000f8e020a */
[C---:B------:R-:W-:Y:S01]  /*11b0*/  IMAD R138, R125.reuse, c[0x0][0x284], R138 ;  /* 0x0000a1007d8a7a24 */ /* 0x040fe200078e028a */
[----:B------:R-:W0:Y:S01]  /*11c0*/  LDGDEPBAR ;  /* 0x00000000000079af */ /* 0x000e220000000000 */
[----:B------:R-:W-:Y:S01]  /*11d0*/  ULDC.64 UR8, c[0x0][0x1e8] ;  /* 0x00007a0000087ab9 */ /* 0x000fe20000000a00 */
[----:B-1----:R-:W-:Y:S01]  /*11e0*/  SHF.R.S32.HI R18, RZ, 0x1f, R3 ;  /* 0x0000001fff127819 */ /* 0x002fe20000011403 */
[----:B------:R-:W-:Y:S01]  /*11f0*/  UIADD3 UR39, UR39, UR10, URZ ;  /* 0x0000000a27277290 */ /* 0x000fe2000fffe03f */
[C---:B------:R-:W-:Y:S01]  /*1200*/  IMAD.WIDE.U32 R142, R125.reuse, c[0x0][0x280], R16 ;  /* 0x0000a0007d8e7a25 */ /* 0x040fe200078e0010 */
[----:B------:R-:W-:Y:S01]  /*1210*/  UIMAD UR10, UR15, UR8, URZ ;  /* 0x000000080f0a72a4 */ /* 0x000fe2000f8e023f */
[CC--:B------:R-:W-:Y:S01]  /*1220*/  LEA.HI R120, R18.reuse, R3.reuse, RZ, 0x3 ;  /* 0x0000000312787211 */ /* 0x0c0fe200078f18ff */
[----:B------:R-:W-:Y:S01]  /*1230*/  UIMAD.WIDE.U32 UR38, UR16, UR8, UR38 ;  /* 0x00000008102672a5 */ /* 0x000fe2000f8e0026 */
[----:B------:R-:W-:Y:S01]  /*1240*/  LEA.HI R18, R18, R3, RZ, 0x6 ;  /* 0x0000000312127211 */ /* 0x000fe200078f30ff */
[----:B------:R-:W-:Y:S01]  /*1250*/  IMAD.U32 R3, RZ, RZ, UR16 ;  /* 0x00000010ff037e24 */ /* 0x000fe2000f8e00ff */
[----:B------:R-:W-:Y:S01]  /*1260*/  UIMAD UR9, UR16, UR9, UR10 ;  /* 0x00000009100972a4 */ /* 0x000fe2000f8e020a */
[C---:B------:R-:W-:Y:S01]  /*1270*/  IMAD.WIDE.U32 R24, R125.reuse, c[0x0][0x280], R14 ;  /* 0x0000a0007d187a25 */ /* 0x040fe200078e000e */
[----:B------:R-:W-:Y:S01]  /*1280*/  SHF.R.S32.HI R18, RZ, 0x6, R18 ;  /* 0x00000006ff127819 */ /* 0x000fe20000011412 */
[----:B------:R-:W-:Y:S01]  /*1290*/  ULDC.64 UR10, c[0x0][0x260] ;  /* 0x00009800000a7ab9 */ /* 0x000fe20000000a00 */
[----:B------:R-:W-:Y:S01]  /*12a0*/  IADD3 R118, -R125, 0x30, RZ ;  /* 0x000000307d767810 */ /* 0x000fe20007ffe1ff */
[----:B------:R-:W-:Y:S01]  /*12b0*/  IMAD.WIDE.U32 R22, R3, c[0x0][0x260], R14 ;  /* 0x0000980003167a25 */ /* 0x000fe200078e000e */
[----:B------:R-:W-:-:S02]  /*12c0*/  UIMAD UR10, UR15, UR10, URZ ;  /* 0x0000000a0f0a72a4 */ /* 0x000fc4000f8e023f */
[----:B------:R-:W-:Y:S01]  /*12d0*/  UIADD3 UR37, UR39, UR9, URZ ;  /* 0x0000000927257290 */ /* 0x000fe2000fffe03f */
[CC--:B---3--:R-:W-:Y:S01]  /*12e0*/  SEL R6, R2.reuse, R5.reuse, !P0 ;  /* 0x0000000502067207 */ /* 0x0c8fe20004000000 */
[----:B------:R-:W-:Y:S01]  /*12f0*/  UIMAD UR10, UR16, UR11, UR10 ;  /* 0x0000000b100a72a4 */ /* 0x000fe2000f8e020a */
[----:B------:R-:W-:Y:S01]  /*1300*/  ISETP.GE.AND P0, PT, R11, c[0x0][0x27c], PT ;  /* 0x00009f000b007a0c */ /* 0x000fe20003f06270 */
[----:B------:R-:W-:Y:S01]  /*1310*/  IMAD.SHL.U32 R10, R121, 0x40, RZ ;  /* 0x00000040790a7824 */ /* 0x000fe200078e00ff */
[----:B------:R-:W-:Y:S01]  /*1320*/  SHF.R.S32.HI R117, RZ, 0x1f, R6 ;  /* 0x0000001fff757819 */ /* 0x000fe20000011406 */
[----:B------:R-:W-:Y:S01]  /*1330*/  IMAD.IADD R143, R143, 0x1, R138 ;  /* 0x000000018f8f7824 */ /* 0x000fe200078e028a */
[----:B------:R-:W-:Y:S01]  /*1340*/  SEL R5, R2, R5, !P0 ;  /* 0x0000000502057207 */ /* 0x000fe20004000000 */
[----:B------:R-:W-:Y:S01]  /*1350*/  IMAD.IADD R139, R138, 0x1, R25 ;  /* 0x000000018a8b7824 */ /* 0x000fe200078e0219 */
[----:B------:R-:W-:Y:S01]  /*1360*/  SEL R2, RZ, c[0x0][0x27c], !P0 ;  /* 0x00009f00ff027a07 */ /* 0x000fe20004000000 */
[----:B------:R-:W-:Y:S01]  /*1370*/  IMAD.MOV.U32 R138, RZ, RZ, R24 ;  /* 0x000000ffff8a7224 */ /* 0x000fe200078e0018 */
[----:B------:R-:W-:Y:S01]  /*1380*/  IADD3 R23, R23, UR10, RZ ;  /* 0x0000000a17177c10 */ /* 0x000fe2000fffe0ff */
[----:B------:R-:W-:Y:S01]  /*1390*/  IMAD R136, R125, c[0x0][0x294], R136 ;  /* 0x0000a5007d887a24 */ /* 0x000fe200078e0288 */
[----:B------:R-:W-:Y:S01]  /*13a0*/  LOP3.LUT R24, R21, 0x38, R120, 0xf8, !PT ;  /* 0x0000003815187812 */ /* 0x000fe200078ef878 */
[----:B------:R-:W-:Y:S01]  /*13b0*/  IMAD.IADD R3, R11, 0x1, R2 ;  /* 0x000000010b037824 */ /* 0x000fe200078e0202 */
[----:B------:R-:W-:Y:S01]  /*13c0*/  SHF.R.S32.HI R2, RZ, 0x1f, R121 ;  /* 0x0000001fff027819 */ /* 0x000fe20000011479 */
[----:B------:R-:W-:Y:S01]  /*13d0*/  IMAD.WIDE.U32 R130, R130, c[0x0][0x268], R22 ;  /* 0x00009a0082827a25 */ /* 0x000fe200078e0016 */
[----:B------:R-:W-:Y:S01]  /*13e0*/  LOP3.LUT R10, R10, 0x1c0, RZ, 0xc0, !PT ;  /* 0x000001c00a0a7812 */ /* 0x000fe200078ec0ff */
[----:B------:R-:W-:Y:S01]  /*13f0*/  ULDC.64 UR8, c[0x0][0x210] ;  /* 0x0000840000087ab9 */ /* 0x000fe20000000a00 */
[----:B------:R-:W-:Y:S01]  /*1400*/  SHF.R.S32.HI R20, RZ, 0x1f, R3 ;  /* 0x0000001fff147819 */ /* 0x000fe20000011403 */
[----:B------:R-:W-:Y:S01]  /*1410*/  IMAD R22, R18, 0xc00, R4 ;  /* 0x00000c0012167824 */ /* 0x000fe200078e0204 */
[----:B------:R-:W-:Y:S01]  /*1420*/  LEA.HI R2, R2, R121, RZ, 0x3 ;  /* 0x0000007902027211 */ /* 0x000fe200078f18ff */
[C---:B------:R-:W-:Y:S01]  /*1430*/  IMAD.WIDE.U32 R140, R125.reuse, c[0x0][0x290], R16 ;  /* 0x0000a4007d8c7a25 */ /* 0x040fe200078e0010 */
[CC--:B------:R-:W-:Y:S01]  /*1440*/  LEA.HI R119, R20.reuse, R3.reuse, RZ, 0x3 ;  /* 0x0000000314777211 */ /* 0x0c0fe200078f18ff */
[----:B------:R-:W-:Y:S01]  /*1450*/  UIMAD UR8, UR15, UR8, URZ ;  /* 0x000000080f0872a4 */ /* 0x000fe2000f8e023f */
[----:B------:R-:W-:Y:S01]  /*1460*/  LEA.HI R20, R20, R3, RZ, 0x6 ;  /* 0x0000000314147211 */ /* 0x000fe200078f30ff */
[----:B------:R-:W-:Y:S01]  /*1470*/  IMAD.SHL.U32 R3, R2, 0x40, RZ ;  /* 0x0000004002037824 */ /* 0x000fe200078e00ff */
[-C--:B------:R-:W-:Y:S01]  /*1480*/  LOP3.LUT R115, R24, R13.reuse, RZ, 0x3c, !PT ;  /* 0x0000000d18737212 */ /* 0x080fe200078e3cff */
[----:B--2---:R-:W-:Y:S01]  /*1490*/  IMAD.WIDE.U32 R8, R125, c[0x0][0x290], R14 ;  /* 0x0000a4007d087a25 */ /* 0x004fe200078e000e */
[----:B------:R-:W-:Y:S01]  /*14a0*/  SHF.R.U32.HI R2, RZ, 0x3, R10 ;  /* 0x00000003ff027819 */ /* 0x000fe2000001160a */
[----:B------:R-:W-:Y:S01]  /*14b0*/  UIMAD UR8, UR16, UR9, UR8 ;  /* 0x00000009100872a4 */ /* 0x000fe2000f8e0208 */
[----:B------:R-:W-:Y:S01]  /*14c0*/  LOP3.LUT R3, R3, 0xfffffe00, RZ, 0xc0, !PT ;  /* 0xfffffe0003037812 */ /* 0x000fe200078ec0ff */
[----:B------:R-:W-:Y:S01]  /*14d0*/  IMAD.IADD R115, R22, 0x1, R115 ;  /* 0x0000000116737824 */ /* 0x000fe200078e0273 */
[----:B------:R-:W-:Y:S01]  /*14e0*/  LOP3.LUT R111, R10, 0x38, R120, 0xf8, !PT ;  /* 0x000000380a6f7812 */ /* 0x000fe200078ef878 */
[----:B------:R-:W-:Y:S01]  /*14f0*/  IMAD.IADD R141, R141, 0x1, R136 ;  /* 0x000000018d8d7824 */ /* 0x000fe200078e0288 */
[----:B------:R-:W-:Y:S01]  /*1500*/  LEA.HI R117, R117, R6, RZ, 0x4 ;  /* 0x0000000675757211 */ /* 0x000fe200078f20ff */
[----:B------:R-:W-:Y:S01]  /*1510*/  IMAD R18, R18, 0xc00, R3 ;  /* 0x00000c0012127824 */ /* 0x000fe200078e0203 */
[----:B------:R-:W-:Y:S01]  /*1520*/  LOP3.LUT R111, R111, R2, RZ, 0x3c, !PT ;  /* 0x000000026f6f7212 */ /* 0x000fe200078e3cff */
[----:B------:R-:W-:Y:S01]  /*1530*/  IMAD.IADD R137, R136, 0x1, R9 ;  /* 0x0000000188897824 */ /* 0x000fe200078e0209 */
[----:B------:R-:W-:Y:S01]  /*1540*/  SHF.R.S32.HI R20, RZ, 0x6, R20 ;  /* 0x00000006ff147819 */ /* 0x000fe20000011414 */
[----:B------:R-:W-:Y:S01]  /*1550*/  IMAD.MOV.U32 R136, RZ, RZ, R8 ;  /* 0x000000ffff887224 */ /* 0x000fe200078e0008 */
[----:B------:R-:W-:Y:S01]  /*1560*/  LOP3.LUT R22, R21, 0x38, R119, 0xf8, !PT ;  /* 0x0000003815167812 */ /* 0x000fe200078ef877 */
[----:B------:R-:W-:Y:S01]  /*1570*/  IMAD.IADD R111, R18, 0x1, R111 ;  /* 0x00000001126f7824 */ /* 0x000fe200078e026f */
[----:B------:R-:W-:Y:S01]  /*1580*/  SHF.R.S32.HI R117, RZ, 0x4, R117 ;  /* 0x00000004ff757819 */ /* 0x000fe20000011475 */
[----:B------:R-:W-:Y:S01]  /*1590*/  IMAD R18, R20, 0xc00, R4 ;  /* 0x00000c0014127824 */ /* 0x000fe200078e0204 */
[----:B------:R-:W-:Y:S01]  /*15a0*/  LOP3.LUT R113, R22, R13, RZ, 0x3c, !PT ;  /* 0x0000000d16717212 */ /* 0x000fe200078e3cff */
[----:B------:R-:W-:Y:S01]  /*15b0*/  IMAD R20, R20, 0xc00, R3 ;  /* 0x00000c0014147824 */ /* 0x000fe200078e0203 */
[----:B------:R-:W-:Y:S01]  /*15c0*/  SHF.R.S32.HI R8, RZ, 0x1f, R5 ;  /* 0x0000001fff087819 */ /* 0x000fe20000011405 */
[----:B------:R-:W-:Y:S01]  /*15d0*/  IMAD.U32 R135, RZ, RZ, UR39 ;  /* 0x00000027ff877e24 */ /* 0x000fe2000f8e00ff */
[----:B------:R-:W-:Y:S01]  /*15e0*/  LEA.HI.SX32 R117, R120, R117, 0x1d ;  /* 0x0000007578757211 */ /* 0x000fe200078feaff */
[----:B------:R-:W-:Y:S01]  /*15f0*/  IMAD.IADD R113, R18, 0x1, R113 ;  /* 0x0000000112717824 */ /* 0x000fe200078e0271 */
[----:B------:R-:W-:Y:S01]  /*1600*/  LEA.HI R8, R8, R5, RZ, 0x4 ;  /* 0x0000000508087211 */ /* 0x000fe200078f20ff */
[----:B------:R-:W-:Y:S01]  /*1610*/  IMAD.U32 R134, RZ, RZ, UR38 ;  /* 0x00000026ff867e24 */ /* 0x000fe2000f8e00ff */
[----:B------:R-:W-:Y:S01]  /*1620*/  SHF.R.S32.HI R18, RZ, 0x1f, R117 ;  /* 0x0000001fff127819 */ /* 0x000fe20000011475 */
[----:B------:R-:W-:Y:S01]  /*1630*/  IMAD.U32 R135, RZ, RZ, UR37 ;  /* 0x00000025ff877e24 */ /* 0x000fe2000f8e00ff */
[----:B------:R-:W-:Y:S01]  /*1640*/  SHF.R.S32.HI R8, RZ, 0x4, R8 ;  /* 0x00000004ff087819 */ /* 0x000fe20000011408 */
[----:B------:R-:W-:Y:S01]  /*1650*/  IMAD.WIDE.U32 R146, R125, c[0x0][0x1e0], RZ ;  /* 0x000078007d927a25 */ /* 0x000fe200078e00ff */
[----:B------:R-:W-:Y:S01]  /*1660*/  LEA.HI R9, R18, R117, RZ, 0x3 ;  /* 0x0000007512097211 */ /* 0x000fe200078f18ff */
[----:B------:R-:W-:Y:S01]  /*1670*/  ULDC.U8 UR44, c[0x0][0x298] ;  /* 0x0000a600002c7ab9 */ /* 0x000fe20000000000 */
[----:B------:R-:W-:Y:S01]  /*1680*/  LEA.HI.SX32 R8, R119, R8, 0x1d ;  /* 0x0000000877087211 */ /* 0x000fe200078feaff */
[----:B------:R-:W-:Y:S01]  /*1690*/  IMAD.SHL.U32 R117, R117, 0x8, RZ ;  /* 0x0000000875757824 */ /* 0x000fe200078e00ff */
[----:B------:R-:W-:Y:S01]  /*16a0*/  SHF.R.S32.HI R9, RZ, 0x3, R9 ;  /* 0x00000003ff097819 */ /* 0x000fe20000011409 */
[----:B------:R-:W-:Y:S01]  /*16b0*/  IMAD.WIDE.U32 R144, R121, c[0x0][0x1e0], RZ ;  /* 0x0000780079907a25 */ /* 0x000fe200078e00ff */
[----:B------:R-:W-:Y:S01]  /*16c0*/  SHF.R.S32.HI R5, RZ, 0x1f, R8 ;  /* 0x0000001fff057819 */ /* 0x000fe20000011408 */
[----:B------:R-:W-:Y:S01]  /*16d0*/  ULDC UR46, c[0x0][0x280] ;  /* 0x0000a000002e7ab9 */ /* 0x000fe20000000800 */
[----:B------:R-:W-:Y:S01]  /*16e0*/  LOP3.LUT R114, R21, 0x38, R117, 0xf8, !PT ;  /* 0x0000003815727812 */ /* 0x000fe200078ef875 */
[----:B------:R-:W-:Y:S01]  /*16f0*/  IMAD.SHL.U32 R116, R8, 0x8, RZ ;  /* 0x0000000808747824 */ /* 0x000fe200078e00ff */
[----:B------:R-:W-:Y:S01]  /*1700*/  LEA.HI R5, R5, R8, RZ, 0x3 ;  /* 0x0000000805057211 */ /* 0x000fe200078f18ff */
[C---:B------:R-:W-:Y:S01]  /*1710*/  IMAD R19, R9.reuse, 0xc00, R4 ;  /* 0x00000c0009137824 */ /* 0x040fe200078e0204 */
[----:B------:R-:W-:Y:S01]  /*1720*/  LOP3.LUT R114, R114, R13, RZ, 0x3c, !PT ;  /* 0x0000000d72727212 */ /* 0x000fe200078e3cff */
[----:B------:R-:W-:Y:S01]  /*1730*/  IMAD R109, R9, 0xc00, R3 ;  /* 0x00000c00096d7824 */ /* 0x000fe200078e0203 */
[C---:B------:R-:W-:Y:S01]  /*1740*/  LOP3.LUT R107, R10.reuse, 0x38, R119, 0xf8, !PT ;  /* 0x000000380a6b7812 */ /* 0x040fe200078ef877 */
[----:B------:R-:W-:Y:S01]  /*1750*/  IMAD.WIDE.U32 R142, R85, c[0x0][0x280], R142 ;  /* 0x0000a000558e7a25 */ /* 0x000fe200078e008e */
[----:B------:R-:W-:Y:S01]  /*1760*/  SHF.R.S32.HI R5, RZ, 0x3, R5 ;  /* 0x00000003ff057819 */ /* 0x000fe20000011405 */
[----:B------:R-:W-:Y:S01]  /*1770*/  ULDC UR37, c[0x0][0x290] ;  /* 0x0000a40000257ab9 */ /* 0x000fe20000000800 */
[C---:B------:R-:W-:Y:S01]  /*1780*/  LOP3.LUT R9, R10.reuse, 0x38, R116, 0xf8, !PT ;  /* 0x000000380a097812 */ /* 0x040fe200078ef874 */
[----:B------:R-:W-:Y:S01]  /*1790*/  IMAD.IADD R114, R19, 0x1, R114 ;  /* 0x0000000113727824 */ /* 0x000fe200078e0272 */
[----:B------:R-:W-:Y:S01]  /*17a0*/  LOP3.LUT R19, R10, 0x38, R117, 0xf8, !PT ;  /* 0x000000380a137812 */ /* 0x000fe200078ef875 */
[----:B------:R-:W-:Y:S01]  /*17b0*/  IMAD.WIDE.U32 R138, R85, c[0x0][0x280], R138 ;  /* 0x0000a000558a7a25 */ /* 0x000fe200078e008a */
[-C--:B------:R-:W-:Y:S01]  /*17c0*/  LOP3.LUT R107, R107, R2.reuse, RZ, 0x3c, !PT ;  /* 0x000000026b6b7212 */ /* 0x080fe200078e3cff */
[----:B------:R-:W-:Y:S01]  /*17d0*/  ULDC UR45, c[0x0][0x294] ;  /* 0x0000a500002d7ab9 */ /* 0x000fe20000000800 */
[----:B------:R-:W-:Y:S01]  /*17e0*/  LOP3.LUT R8, R21, 0x38, R116, 0xf8, !PT ;  /* 0x0000003815087812 */ /* 0x000fe200078ef874 */
[----:B------:R-:W-:Y:S01]  /*17f0*/  IMAD.WIDE.U32 R140, R85, c[0x0][0x290], R140 ;  /* 0x0000a400558c7a25 */ /* 0x000fe200078e008c */
[----:B------:R-:W-:-:S02]  /*1800*/  LOP3.LUT R18, R19, R2, RZ, 0x3c, !PT ;  /* 0x0000000213127212 */ /* 0x000fc400078e3cff */
[----:B------:R-:W-:Y:S01]  /*1810*/  LOP3.LUT R9, R9, R2, RZ, 0x3c, !PT ;  /* 0x0000000209097212 */ /* 0x000fe200078e3cff */
[----:B------:R-:W-:Y:S01]  /*1820*/  IMAD R2, R5, 0xc00, R3 ;  /* 0x00000c0005027824 */ /* 0x000fe200078e0203 */
[----:B------:R-:W-:Y:S01]  /*1830*/  ISETP.GE.AND P0, PT, R101, 0x1, PT ;  /* 0x000000016500780c */ /* 0x000fe20003f06270 */
[----:B------:R-:W-:Y:S01]  /*1840*/  IMAD.U32 R3, RZ, RZ, UR25 ;  /* 0x00000019ff037e24 */ /* 0x000fe2000f8e00ff */
[----:B------:R-:W-:Y:S01]  /*1850*/  LOP3.LUT R8, R8, R13, RZ, 0x3c, !PT ;  /* 0x0000000d08087212 */ /* 0x000fe200078e3cff */
[----:B------:R-:W-:Y:S01]  /*1860*/  IMAD R13, R5, 0xc00, R4 ;  /* 0x00000c00050d7824 */ /* 0x000fe200078e0204 */
[----:B------:R-:W-:Y:S01]  /*1870*/  P2R R7, PR, RZ, 0x1 ;  /* 0x00000001ff077803 */ /* 0x000fe20000000000 */
[----:B------:R-:W-:Y:S01]  /*1880*/  IMAD.U32 R4, RZ, RZ, UR24 ;  /* 0x00000018ff047e24 */ /* 0x000fe2000f8e00ff */
[----:B------:R-:W-:Y:S01]  /*1890*/  LOP3.LUT R120, R120, 0xfffffff8, RZ, 0xc0, !PT ;  /* 0xfffffff878787812 */ /* 0x000fe200078ec0ff */
[----:B------:R-:W-:Y:S01]  /*18a0*/  IMAD.U32 R7, RZ, RZ, UR16 ;  /* 0x00000010ff077e24 */ /* 0x000fe2000f8e00ff */
[----:B------:R-:W-:Y:S01]  /*18b0*/  LOP3.LUT R119, R119, 0xfffffff8, RZ, 0xc0, !PT ;  /* 0xfffffff877777812 */ /* 0x000fe200078ec0ff */
[----:B------:R-:W-:Y:S01]  /*18c0*/  IMAD.IADD R109, R109, 0x1, R18 ;  /* 0x000000016d6d7824 */ /* 0x000fe200078e0212 */
[----:B------:R-:W-:Y:S01]  /*18d0*/  IADD3 R10, R16, 0x20, RZ ;  /* 0x00000020100a7810 */ /* 0x000fe20007ffe0ff */
[----:B------:R-:W-:Y:S01]  /*18e0*/  IMAD.WIDE.U32 R6, R7, c[0x0][0x210], R14 ;  /* 0x0000840007067a25 */ /* 0x000fe200078e000e */
[----:B------:R-:W-:Y:S01]  /*18f0*/  SHF.R.S32.HI R110, RZ, 0x1f, R120 ;  /* 0x0000001fff6e7819 */ /* 0x000fe20000011478 */
[----:B------:R-:W-:Y:S01]  /*1900*/  USHF.L.U32 UR25, UR46, 0x5, URZ ;  /* 0x000000052e197899 */ /* 0x000fe2000800063f */
[----:B------:R-:W-:Y:S01]  /*1910*/  SHF.R.S32.HI R106, RZ, 0x1f, R117 ;  /* 0x0000001fff6a7819 */ /* 0x000fe20000011475 */
[----:B------:R-:W-:Y:S01]  /*1920*/  IMAD.IADD R105, R2, 0x1, R9 ;  /* 0x0000000102697824 */ /* 0x000fe200078e0209 */
[----:B------:R-:W-:Y:S01]  /*1930*/  IADD3 R7, R7, UR8, RZ ;  /* 0x0000000807077c10 */ /* 0x000fe2000fffe0ff */
[----:B------:R-:W-:Y:S01]  /*1940*/  ULDC.64 UR8, c[0x0][0x1e0] ;  /* 0x0000780000087ab9 */ /* 0x000fe20000000a00 */
[----:B------:R-:W-:Y:S01]  /*1950*/  SHF.R.S32.HI R2, RZ, 0x1f, R85 ;  /* 0x0000001fff027819 */ /* 0x000fe20000011455 */
[----:B------:R-:W-:Y:S01]  /*1960*/  UIMAD UR10, UR30, UR9, URZ ;  /* 0x000000091e0a72a4 */ /* 0x000fe2000f8e023f */
[----:B------:R-:W-:Y:S01]  /*1970*/  IMAD.IADD R107, R20, 0x1, R107 ;  /* 0x00000001146b7824 */ /* 0x000fe200078e026b */
[----:B------:R-:W-:Y:S01]  /*1980*/  UIMAD.WIDE.U32 UR38, UR30, UR8, URZ ;  /* 0x000000081e2672a5 */ /* 0x000fe2000f8e003f */
[----:B------:R-:W-:Y:S01]  /*1990*/  IMAD.IADD R112, R13, 0x1, R8 ;  /* 0x000000010d707824 */ /* 0x000fe200078e0208 */
[----:B------:R-:W-:Y:S01]  /*19a0*/  IADD3 R9, R16, 0x60, RZ ;  /* 0x0000006010097810 */ /* 0x000fe20007ffe0ff */
[----:B------:R-:W-:Y:S01]  /*19b0*/  ULDC.64 UR8, c[0x0][0x280] ;  /* 0x0000a00000087ab9 */ /* 0x000fe20000000a00 */
[----:B------:R-:W-:Y:S01]  /*19c0*/  IMAD.WIDE.U32 R136, R85, c[0x0][0x290], R136 ;  /* 0x0000a40055887a25 */ /* 0x000fe200078e0088 */
[----:B------:R-:W-:Y:S01]  /*19d0*/  UIMAD UR11, UR30, UR9, URZ ;  /* 0x000000091e0b72a4 */ /* 0x000fe2000f8e023f */
[----:B------:R-:W-:Y:S01]  /*19e0*/  SHF.R.S32.HI R108, RZ, 0x1f, R119 ;  /* 0x0000001fff6c7819 */ /* 0x000fe20000011477 */
[----:B------:R-:W-:Y:S01]  /*19f0*/  UIMAD.WIDE.U32 UR40, UR30, UR8, URZ ;  /* 0x000000081e2872a5 */ /* 0x000fe2000f8e003f */
[----:B------:R-:W-:Y:S01]  /*1a00*/  IMAD.SHL.U32 R115, R115, 0x2, RZ ;  /* 0x0000000273737824 */ /* 0x000fe200078e00ff */
[----:B------:R-:W-:Y:S01]  /*1a10*/  SHF.R.S32.HI R104, RZ, 0x1f, R116 ;  /* 0x0000001fff687819 */ /* 0x000fe20000011474 */
[----:B------:R-:W-:Y:S01]  /*1a20*/  ULDC.64 UR8, c[0x0][0x290] ;  /* 0x0000a40000087ab9 */ /* 0x000fe20000000a00 */
[----:B------:R-:W-:Y:S01]  /*1a30*/  IMAD.SHL.U32 R111, R111, 0x2, RZ ;  /* 0x000000026f6f7824 */ /* 0x000fe200078e00ff */
[----:B------:R-:W-:Y:S01]  /*1a40*/  UIMAD.WIDE.U32 UR42, UR30, UR8, URZ ;  /* 0x000000081e2a72a5 */ /* 0x000fe2000f8e003f */
[----:B------:R-:W-:Y:S01]  /*1a50*/  IMAD.SHL.U32 R113, R113, 0x2, RZ ;  /* 0x0000000271717824 */ /* 0x000fe200078e00ff */
[----:B------:R-:W-:Y:S01]  /*1a60*/  UIMAD UR30, UR30, UR9, URZ ;  /* 0x000000091e1e72a4 */ /* 0x000fe2000f8e023f */
[----:B------:R-:W-:Y:S01]  /*1a70*/  IMAD.SHL.U32 R107, R107, 0x2, RZ ;  /* 0x000000026b6b7824 */ /* 0x000fe200078e00ff */
[----:B------:R-:W-:Y:S01]  /*1a80*/  UIADD3 UR10, UR39, UR10, URZ ;  /* 0x0000000a270a7290 */ /* 0x000fe2000fffe03f */
[----:B------:R-:W-:Y:S01]  /*1a90*/  IMAD.SHL.U32 R114, R114, 0x2, RZ ;  /* 0x0000000272727824 */ /* 0x000fe200078e00ff */
[----:B------:R-:W-:Y:S01]  /*1aa0*/  ULDC.64 UR8, c[0x0][0x268] ;  /* 0x00009a0000087ab9 */ /* 0x000fe20000000a00 */
[----:B------:R-:W-:Y:S01]  /*1ab0*/  IMAD.SHL.U32 R109, R109, 0x2, RZ ;  /* 0x000000026d6d7824 */ /* 0x000fe200078e00ff */
[----:B------:R-:W-:Y:S01]  /*1ac0*/  UIMAD UR5, UR5, UR8, URZ ;  /* 0x00000008050572a4 */ /* 0x000fe2000f8e023f */
[----:B------:R-:W-:Y:S01]  /*1ad0*/  IMAD.SHL.U32 R112, R112, 0x2, RZ ;  /* 0x0000000270707824 */ /* 0x000fe200078e00ff */
[----:B------:R-:W-:Y:S01]  /*1ae0*/  UIADD3 UR11, UR41, UR11, URZ ;  /* 0x0000000b290b7290 */ /* 0x000fe2000fffe03f */
[----:B------:R-:W-:Y:S01]  /*1af0*/  IMAD.SHL.U32 R105, R105, 0x2, RZ ;  /* 0x0000000269697824 */ /* 0x000fe200078e00ff */
[----:B------:R-:W-:-:S02]  /*1b00*/  UIMAD UR5, UR23, UR9, UR5 ;  /* 0x00000009170572a4 */ /* 0x000fc4000f8e0205 */
[----:B------:R-:W-:Y:S02]  /*1b10*/  ULDC UR8, c[0x0][0x1e4] ;  /* 0x0000790000087ab9 */ /* 0x000fe40000000800 */
[----:B------:R-:W-:Y:S02]  /*1b20*/  ULDC UR9, c[0x0][0x1e0] ;  /* 0x0000780000097ab9 */ /* 0x000fe40000000800 */
[----:B------:R-:W-:Y:S01]  /*1b30*/  ULDC UR23, c[0x0][0x284] ;  /* 0x0000a10000177ab9 */ /* 0x000fe20000000800 */
[----:B------:R-:W-:Y:S01]  /*1b40*/  IADD3 R91, R131, UR5, RZ ;  /* 0x00000005835b7c10 */ /* 0x000fe2000fffe0ff */
[----:B------:R-:W-:Y:S02]  /*1b50*/  USHF.L.U64.HI UR8, UR9, UR36, UR8 ;  /* 0x0000002409087299 */ /* 0x000fe40008010208 */
[----:B------:R-:W-:Y:S02]  /*1b60*/  USHF.L.U64.HI UR23, UR46, UR36, UR23 ;  /* 0x000000242e177299 */ /* 0x000fe40008010217 */
[----:B------:R-:W-:-:S02]  /*1b70*/  USHF.L.U64.HI UR36, UR37, UR36, UR45 ;  /* 0x0000002425247299 */ /* 0x000fc4000801022d */
[----:B------:R-:W-:Y:S02]  /*1b80*/  USHF.L.U32 UR9, UR9, 0x5, URZ ;  /* 0x0000000509097899 */ /* 0x000fe4000800063f */
[----:B------:R-:W-:Y:S02]  /*1b90*/  USHF.L.U32 UR37, UR37, 0x5, URZ ;  /* 0x0000000525257899 */ /* 0x000fe4000800063f */
[----:B------:R-:W-:Y:S01]  /*1ba0*/  UIADD3 UR30, UR43, UR30, URZ ;  /* 0x0000001e2b1e7290 */ /* 0x000fe2000fffe03f */
[--C-:B----4-:R-:W-:Y:S01]  /*1bb0*/  @P1 SHF.R.S32.HI R19, RZ, 0x1f, R0.reuse ;  /* 0x0000001fff131819 */ /* 0x110fe20000011400 */
[----:B------:R-:W-:Y:S02]  /*1bc0*/  @!P1 IMAD.MOV.U32 R19, RZ, RZ, R3 ;  /* 0x000000ffff139224 */ /* 0x000fe400078e0003 */
[----:B------:R-:W-:Y:S02]  /*1bd0*/  @P1 IMAD.MOV.U32 R18, RZ, RZ, R0 ;  /* 0x000000ffff121224 */ /* 0x000fe400078e0000 */
[----:B------:R-:W-:Y:S01]  /*1be0*/  @!P1 IMAD.MOV.U32 R18, RZ, RZ, R4 ;  /* 0x000000ffff129224 */ /* 0x000fe200078e0004 */
[----:B------:R-:W-:Y:S01]  /*1bf0*/  SEL R87, R19, RZ, !P3 ;  /* 0x000000ff13577207 */ /* 0x000fe20005800000 */
[----:B------:R-:W-:-:S02]  /*1c00*/  IMAD R0, R88, c[0x0][0x1e0], RZ ;  /* 0x0000780058007a24 */ /* 0x000fc400078e02ff */
[----:B------:R-:W-:Y:S01]  /*1c10*/  IMAD R4, R2, c[0x0][0x280], RZ ;  /* 0x0000a00002047a24 */ /* 0x000fe200078e02ff */
[----:B------:R-:W-:Y:S01]  /*1c20*/  SEL R128, R18, RZ, !P3 ;  /* 0x000000ff12807207 */ /* 0x000fe20005800000 */
[----:B------:R-:W-:Y:S02]  /*1c30*/  IMAD R97, R87, c[0x0][0x1f0], RZ ;  /* 0x00007c0057617a24 */ /* 0x000fe400078e02ff */
[----:B------:R-:W-:Y:S01]  /*1c40*/  IMAD R103, R125, c[0x0][0x1e4], R0 ;  /* 0x000079007d677a24 */ /* 0x000fe200078e0200 */
[----:B------:R-:W-:Y:S01]  /*1c50*/  SHF.R.S32.HI R0, RZ, 0x1f, R121 ;  /* 0x0000001fff007819 */ /* 0x000fe20000011479 */
[C---:B------:R-:W-:Y:S02]  /*1c60*/  IMAD R97, R128.reuse, c[0x0][0x1f4], R97 ;  /* 0x00007d0080617a24 */ /* 0x040fe400078e0261 */
[----:B------:R-:W-:-:S04]  /*1c70*/  IMAD.WIDE.U32 R134, R128, c[0x0][0x1f0], R134 ;  /* 0x00007c0080867a25 */ /* 0x000fc800078e0086 */
[----:B------:R-:W-:Y:S01]  /*1c80*/  IMAD.IADD R103, R147, 0x1, R103 ;  /* 0x0000000193677824 */ /* 0x000fe200078e0267 */
[----:B------:R-:W-:Y:S01]  /*1c90*/  BAR.SYNC.DEFER_BLOCKING 0x0 ;  /* 0x0000000000007b1d */ /* 0x000fe20000010000 */
[----:B------:R-:W-:Y:S01]  /*1ca0*/  IMAD.IADD R97, R135, 0x1, R97 ;  /* 0x0000000187617824 */ /* 0x000fe200078e0261 */
[----:B------:R-:W-:Y:S01]  /*1cb0*/  IADD3 R93, P1, P0, R134, R146, R14 ;  /* 0x00000092865d7210 */ /* 0x000fe2000783e00e */
[----:B------:R-:W-:Y:S02]  /*1cc0*/  IMAD R87, R87, c[0x0][0x218], RZ ;  /* 0x0000860057577a24 */ /* 0x000fe400078e02ff */
[----:B------:R-:W-:Y:S01]  /*1cd0*/  IMAD R2, R2, c[0x0][0x290], RZ ;  /* 0x0000a40002027a24 */ /* 0x000fe200078e02ff */
[----:B------:R-:W-:Y:S01]  /*1ce0*/  IADD3.X R92, R97, R103, R15, P1, P0 ;  /* 0x00000067615c7210 */ /* 0x000fe20000fe040f */
[----:B------:R-:W-:Y:S01]  /*1cf0*/  IMAD R0, R0, c[0x0][0x1e0], RZ ;  /* 0x0000780000007a24 */ /* 0x000fe200078e02ff */
[----:B------:R-:W-:Y:S01]  /*1d00*/  ISETP.NE.AND P0, PT, RZ, UR44, PT ;  /* 0x0000002cff007c0c */ /* 0x000fe2000bf05270 */
[----:B------:R-:W-:-:S02]  /*1d10*/  IMAD R87, R128, c[0x0][0x21c], R87 ;  /* 0x0000870080577a24 */ /* 0x000fc400078e0257 */
[----:B------:R-:W-:Y:S01]  /*1d20*/  IMAD.WIDE.U32 R128, R128, c[0x0][0x218], R6 ;  /* 0x0000860080807a25 */ /* 0x000fe200078e0006 */
[----:B------:R-:W-:Y:S02]  /*1d30*/  P2R R126, PR, RZ, 0x1 ;  /* 0x00000001ff7e7803 */ /* 0x000fe40000000000 */
[----:B------:R-:W-:Y:S01]  /*1d40*/  IADD3 R89, P0, R125, UR35, RZ ;  /* 0x000000237d597c10 */ /* 0x000fe2000ff1e0ff */
[C---:B------:R-:W-:Y:S02]  /*1d50*/  IMAD R5, R85.reuse, c[0x0][0x284], R4 ;  /* 0x0000a10055057a24 */ /* 0x040fe400078e0204 */
[----:B------:R-:W-:Y:S01]  /*1d60*/  IMAD R3, R85, c[0x0][0x294], R2 ;  /* 0x0000a50055037a24 */ /* 0x000fe200078e0202 */
[----:B------:R-:W-:Y:S01]  /*1d70*/  IADD3.X R88, R88, UR34, RZ, P0, !PT ;  /* 0x0000002258587c10 */ /* 0x000fe200087fe4ff */
[----:B------:R-:W-:Y:S02]  /*1d80*/  IMAD R7, R121, c[0x0][0x1e4], R0 ;  /* 0x0000790079077a24 */ /* 0x000fe400078e0200 */
[----:B------:R-:W-:-:S02]  /*1d90*/  IMAD.IADD R100, R143, 0x1, R5 ;  /* 0x000000018f647824 */ /* 0x000fc400078e0205 */
[----:B------:R-:W-:Y:S02]  /*1da0*/  IMAD.IADD R102, R145, 0x1, R7 ;  /* 0x0000000191667824 */ /* 0x000fe400078e0207 */
[----:B------:R-:W-:Y:S02]  /*1db0*/  IMAD.IADD R98, R5, 0x1, R139 ;  /* 0x0000000105627824 */ /* 0x000fe400078e028b */
[----:B------:R-:W-:Y:S02]  /*1dc0*/  IMAD.IADD R99, R141, 0x1, R3 ;  /* 0x000000018d637824 */ /* 0x000fe400078e0203 */
[----:B------:R-:W-:Y:S02]  /*1dd0*/  IMAD.IADD R96, R3, 0x1, R137 ;  /* 0x0000000103607824 */ /* 0x000fe400078e0289 */
[----:B------:R-:W-:Y:S02]  /*1de0*/  IMAD.IADD R87, R129, 0x1, R87 ;  /* 0x0000000181577824 */ /* 0x000fe400078e0257 */
.L_x_1429:
[----:B------:R-:W-:Y:S01]  /*1df0*/  ISETP.GE.AND P2, PT, R101, 0x1, PT ;  /* 0x000000016500780c */ /* 0x000fe20003f46270 */
[----:B------:R-:W-:Y:S01]  /*1e00*/  USHF.R.S32.HI UR34, URZ, 0x1f, UR6 ;  /* 0x0000001f3f227899 */ /* 0x000fe20008011406 */
[----:B------:R-:W-:Y:S01]  /*1e10*/  IMAD.U32 R0, RZ, RZ, UR9 ;  /* 0x00000009ff007e24 */ /* 0x000fe2000f8e00ff */
[----:B------:R-:W-:Y:S01]  /*1e20*/  UIMAD UR45, UR10, UR6, URZ ;  /* 0x000000060a2d72a4 */ /* 0x000fe2000f8e023f */
[----:B------:R-:W-:Y:S04]  /*1e30*/  DEPBAR.LE SB0, 0x0 ;  /* 0x000080000000791a */ /* 0x000fe80000000000 */
[----:B------:R-:W-:Y:S01]  /*1e40*/  UIMAD.WIDE.U32 UR52, UR38, UR6, URZ ;  /* 0x00000006263472a5 */ /* 0x000fe2000f8e003f */
[----:B------:R-:W-:Y:S01]  /*1e50*/  BAR.SYNC.DEFER_BLOCKING 0x0 ;  /* 0x0000000000007b1d */ /* 0x000fe20000010000 */
[----:B------:R-:W-:Y:S01]  /*1e60*/  UIMAD UR45, UR34, UR38, UR45 ;  /* 0x00000026222d72a4 */ /* 0x000fe2000f8e022d */
[----:B-1----:R-:W-:Y:S03]  /*1e70*/  IMAD.U32 R5, RZ, RZ, UR8 ;  /* 0x00000008ff057e24 */ /* 0x002fe6000f8e00ff */
[C---:B------:R-:W-:Y:S01]  /*1e80*/  IADD3 R3, P1, P0, R93.reuse, UR52, R0 ;  /* 0x000000345d037c10 */ /* 0x040fe2000f83e000 */
[----:B------:R-:W-:Y:S06]  /*1e90*/  UIADD3 UR45, UR53, UR45, URZ ;  /* 0x0000002d352d7290 */ /* 0x000fec000fffe03f */
[C---:B------:R-:W-:Y:S02]  /*1ea0*/  IADD3.X R0, R92.reuse, UR45, R5, P1, P0 ;  /* 0x0000002d5c007c10 */ /* 0x040fe40008fe0405 */
[----:B------:R-:W-:Y:S04]  /*1eb0*/  IADD3 R5, P0, R93, UR52, RZ ;  /* 0x000000345d057c10 */ /* 0x000fe8000ff1e0ff */
[----:B------:R-:W-:Y:S02]  /*1ec0*/  IADD3.X R2, R92, UR45, RZ, P0, !PT ;  /* 0x0000002d5c027c10 */ /* 0x000fe400087fe4ff */
[C---:B------:R-:W-:Y:S04]  /*1ed0*/  LEA R78, P0, R5.reuse, c[0x0][0x1c8], 0x1 ;  /* 0x00007200054e7a11 */ /* 0x040fe800078008ff */
[----:B------:R-:W-:Y:S01]  /*1ee0*/  LEA.HI.X R79, R5, c[0x0][0x1cc], R2, 0x1, P0 ;  /* 0x00007300054f7a11 */ /* 0x000fe200000f0c02 */
[----:B------:R-:W-:Y:S01]  /*1ef0*/  BSSY B2, `(.L_x_1390) ;  /* 0x00004e7000027945 */ /* 0x000fe20003800000 */
[C---:B------:R-:W-:Y:S04]  /*1f00*/  LEA R76, P0, R3.reuse, c[0x0][0x1c8], 0x1 ;  /* 0x00007200034c7a11 */ /* 0x040fe800078008ff */
[----:B------:R-:W-:Y:S01]  /*1f10*/  LEA.HI.X R77, R3, c[0x0][0x1cc], R0, 0x1, P0 ;  /* 0x00007300034d7a11 */ /* 0x000fe200000f0c00 */
[----:B------:R-:W-:-:S05]  /*1f20*/  @!P2 BRA `(.L_x_1391) ;  /* 0x00004b800000a947 */ /* 0x000fca0003800000 */
[----:B------:R-:W-:Y:S01]  /*1f30*/  UIMAD UR44, UR11, UR6, URZ ;  /* 0x000000060b2c72a4 */ /* 0x000fe2000f8e023f */
[----:B------:R-:W-:Y:S01]  /*1f40*/  ISETP.NE.AND P2, PT, R126, RZ, PT ;  /* 0x000000ff7e00720c */ /* 0x000fe20003f45270 */
        /* <DEDUP_REMOVED lines=23> */
[----:B------:R-:W-:Y:S01]  /*20c0*/  IADD3 R3, P0, R142, UR50, RZ ;  /* 0x000000328e037c10 */ /* 0x000fe2000ff1e0ff */
[----:B------:R-:W-:Y:S01]  /*20d0*/  CS2R R74, SRZ ;  /* 0x00000000004a7805 */ /* 0x000fe2000001ff00 */
[----:B------:R-:W-:Y:S01]  /*20e0*/  CS2R R46, SRZ ;  /* 0x00000000002e7805 */ /* 0x000fe2000001ff00 */
[----:B------:R-:W-:Y:S01]  /*20f0*/  CS2R R72, SRZ ;  /* 0x0000000000487805 */ /* 0x000fe2000001ff00 */
[----:B------:R-:W-:Y:S01]  /*2100*/  IADD3.X R0, R100, UR44, RZ, P0, !PT ;  /* 0x0000002c64007c10 */ /* 0x000fe200087fe4ff */
[----:B------:R-:W-:Y:S01]  /*2110*/  CS2R R42, SRZ ;  /* 0x00000000002a7805 */ /* 0x000fe2000001ff00 */
[----:B------:R-:W-:Y:S01]  /*2120*/  IADD3 R5, P0, R140, UR48, RZ ;  /* 0x000000308c057c10 */ /* 0x000fe2000ff1e0ff */
[----:B------:R-:W-:Y:S01]  /*2130*/  CS2R R70, SRZ ;  /* 0x0000000000467805 */ /* 0x000fe2000001ff00 */
[----:B------:R-:W-:Y:S01]  /*2140*/  CS2R R38, SRZ ;  /* 0x0000000000267805 */ /* 0x000fe2000001ff00 */
[----:B------:R-:W-:Y:S01]  /*2150*/  CS2R R66, SRZ ;  /* 0x0000000000427805 */ /* 0x000fe2000001ff00 */
[----:B------:R-:W-:Y:S01]  /*2160*/  IADD3.X R2, R99, UR35, RZ, P0, !PT ;  /* 0x0000002363027c10 */ /* 0x000fe200087fe4ff */
        /* <DEDUP_REMOVED lines=21> */
.L_x_1394:
[----:B------:R-:W-:Y:S05]  /*22c0*/  BSYNC B0 ;  /* 0x0000000000007941 */ /* 0x000fea0003800000 */
.L_x_1393:
[----:B------:R-:W-:Y:S01]  /*22d0*/  ISETP.GE.AND P3, PT, R121, UR46, PT ;  /* 0x0000002e79007c0c */ /* 0x000fe2000bf66270 */
        /* <DEDUP_REMOVED lines=35> */
[----:B------:R-:W-:Y:S01]  /*2510*/  IMAD.U32 R5, RZ, RZ, UR25 ;  /* 0x00000019ff057e24 */ /* 0x000fe2000f8e00ff */
[----:B------:R-:W-:Y:S01]  /*2520*/  CS2R R64, SRZ ;  /* 0x0000000000407805 */ /* 0x000fe2000001ff00 */
[----:B------:R-:W-:Y:S01]  /*2530*/  IMAD.U32 R3, RZ, RZ, UR23 ;  /* 0x00000017ff037e24 */ /* 0x000fe2000f8e00ff */
[----:B------:R-:W-:Y:S01]  /*2540*/  CS2R R30, SRZ ;  /* 0x00000000001e7805 */ /* 0x000fe2000001ff00 */
[----:B------:R-:W-:Y:S01]  /*2550*/  IMAD.U32 R0, RZ, RZ, UR36 ;  /* 0x00000024ff007e24 */ /* 0x000fe2000f8e00ff */
[----:B------:R-:W-:Y:S01]  /*2560*/  IADD3 R5, P1, P0, R142, UR50, R5 ;  /* 0x000000328e057c10 */ /* 0x000fe2000f83e005 */
[----:B------:R-:W-:Y:S01]  /*2570*/  CS2R R60, SRZ ;  /* 0x00000000003c7805 */ /* 0x000fe2000001ff00 */
[----:B------:R-:W-:Y:S01]  /*2580*/  CS2R R26, SRZ ;  /* 0x00000000001a7805 */ /* 0x000fe2000001ff00 */
[----:B------:R-:W-:Y:S01]  /*2590*/  CS2R R58, SRZ ;  /* 0x00000000003a7805 */ /* 0x000fe2000001ff00 */
[----:B------:R-:W-:Y:S01]  /*25a0*/  IADD3.X R2, R100, UR44, R3, P1, P0 ;  /* 0x0000002c64027c10 */ /* 0x000fe20008fe0403 */
[----:B------:R-:W-:Y:S01]  /*25b0*/  IMAD.U32 R3, RZ, RZ, UR37 ;  /* 0x00000025ff037e24 */ /* 0x000fe2000f8e00ff */
[----:B------:R-:W-:Y:S01]  /*25c0*/  CS2R R24, SRZ ;  /* 0x0000000000187805 */ /* 0x000fe2000001ff00 */
[----:B------:R-:W-:Y:S01]  /*25d0*/  CS2R R54, SRZ ;  /* 0x0000000000367805 */ /* 0x000fe2000001ff00 */
[----:B------:R-:W-:Y:S02]  /*25e0*/  CS2R R18, SRZ ;  /* 0x0000000000127805 */ /* 0x000fe4000001ff00 */
[----:B------:R-:W-:Y:S04]  /*25f0*/  IADD3 R3, P1, P0, R140, UR48, R3 ;  /* 0x000000308c037c10 */ /* 0x000fe8000f83e003 */
[----:B------:R-:W-:Y:S02]  /*2600*/  IADD3.X R0, R99, UR35, R0, P1, P0 ;  /* 0x0000002363007c10 */ /* 0x000fe40008fe0400 */
        /* <DEDUP_REMOVED lines=20> */
.L_x_1396:
[----:B------:R-:W-:Y:S05]  /*2750*/  BSYNC B0 ;  /* 0x0000000000007941 */ /* 0x000fea0003800000 */
.L_x_1395:
[----:B-----5:R-:W-:Y:S01]  /*2760*/  MOV R20, R59 ;  /* 0x0000003b00147202 */ /* 0x020fe20000000f00 */
[----:B------:R-:W-:Y:S01]  /*2770*/  IMAD.MOV.U32 R23, RZ, RZ, R54 ;  /* 0x000000ffff177224 */ /* 0x000fe200078e0036 */
[----:B------:R-:W-:Y:S01]  /*2780*/  MOV R3, R19 ;  /* 0x0000001300037202 */ /* 0x000fe20000000f00 */
[----:B------:R-:W-:Y:S01]  /*2790*/  IMAD.MOV.U32 R22, RZ, RZ, R55 ;  /* 0x000000ffff167224 */ /* 0x000fe200078e0037 */
[----:B------:R-:W-:Y:S01]  /*27a0*/  BSSY B1, `(.L_x_1397) ;  /* 0x00000f8000017945 */ /* 0x000fe20003800000 */
[----:B------:R-:W-:Y:S02]  /*27b0*/  IMAD.MOV.U32 R21, RZ, RZ, R58 ;  /* 0x000000ffff157224 */ /* 0x000fe400078e003a */
[----:B-1----:R-:W-:Y:S01]  /*27c0*/  IMAD.MOV.U32 R4, RZ, RZ, R18 ;  /* 0x000000ffff047224 */ /* 0x002fe200078e0012 */
        /* <DEDUP_REMOVED lines=27> */
[----:B------:R-:W-:Y:S01]  /*2980*/  @!P0 SHF.R.U64 R41, R46, 0x10, R47 ;  /* 0x000000102e298819 */ /* 0x000fe2000000122f */
[----:B------:R-:W-:Y:S01]  /*2990*/  @!P0 HADD2.F32 R49, -RZ, R49.H0_H0 ;  /* 0x20000031ff318230 */ /* 0x000fe20000004100 */
        /* <DEDUP_REMOVED lines=22> */
[----:B------:R-:W-:Y:S01]  /*2b00*/  @!P0 FFMA.FTZ R81, R34, R51, -R81 ;  /* 0x0000003322518223 */ /* 0x000fe20000010851 */
        /* <DEDUP_REMOVED lines=23> */
.L_x_1400:
[----:B------:R-:W-:Y:S05]  /*2c80*/  BSYNC B0 ;  /* 0x0000000000007941 */ /* 0x000fea0003800000 */
.L_x_1399:
        /* <DEDUP_REMOVED lines=56> */
.L_x_1402:
[----:B------:R-:W-:Y:S05]  /*3010*/  BSYNC B0 ;  /* 0x0000000000007941 */ /* 0x000fea0003800000 */
.L_x_1401:
        /* <DEDUP_REMOVED lines=30> */
[-C--:B------:R-:W-:Y:S02]  /*3200*/  @!P0 FFMA.FTZ R45, R37, R40.reuse, -R45 ;  /* 0x00000028252d8223 */ /* 0x080fe4000001082d */
[----:B------:R-:W-:Y:S01]  /*3210*/  @!P0 FMUL.FTZ R2, R36, R29 ;  /* 0x0000001d24028220 */ /* 0x000fe20000410000 */
[----:B------:R-:W-:Y:S01]  /*3220*/  @!P0 MOV R29, R23 ;  /* 0x00000017001d8202 */ /* 0x000fe20000000f00 */
[----:B------:R-:W-:Y:S01]  /*3230*/  @!P0 FFMA.FTZ R0, R41, R40, R0 ;  /* 0x0000002829008223 */ /* 0x000fe20000010000 */
[----:B------:R-:W-:Y:S01]  /*3240*/  @!P0 HADD2.F32 R40, -RZ, R34.H1_H1 ;  /* 0x30000022ff288230 */ /* 0x000fe20000004100 */
[-C--:B------:R-:W-:Y:S02]  /*3250*/  @!P0 FMUL.FTZ R3, R35, R28.reuse ;  /* 0x0000001c23038220 */ /* 0x080fe40000410000 */
[----:B------:R-:W-:Y:S01]  /*3260*/  @!P0 FFMA.FTZ R2, R42, R43, R2 ;  /* 0x0000002b2a028223 */ /* 0x000fe20000010002 */
[----:B------:R-:W-:Y:S01]  /*3270*/  @!P0 F2FP.PACK_AB R45, R0, R45 ;  /* 0x0000002d002d823e */ /* 0x000fe200000000ff */
[C---:B------:R-:W-:Y:S01]  /*3280*/  @!P0 FMUL.FTZ R48, R40.reuse, R28 ;  /* 0x0000001c28308220 */ /* 0x040fe20000410000 */
        /* <DEDUP_REMOVED lines=17> */
.L_x_1404:
[----:B------:R-:W-:Y:S05]  /*33a0*/  BSYNC B0 ;  /* 0x0000000000007941 */ /* 0x000fea0003800000 */
.L_x_1403:
        /* <DEDUP_REMOVED lines=55> */
.L_x_1398:
[----:B------:R-:W-:Y:S05]  /*3720*/  BSYNC B1 ;  /* 0x0000000000017941 */ /* 0x000fea0003800000 */
.L_x_1397:
        /* <DEDUP_REMOVED lines=57> */
.L_x_1407:
[----:B------:R-:W-:Y:S05]  /*3ac0*/  BSYNC B0 ;  /* 0x0000000000007941 */ /* 0x000fea0003800000 */
.L_x_1406:
        /* <DEDUP_REMOVED lines=56> */
.L_x_1409:
[----:B------:R-:W-:Y:S05]  /*3e50*/  BSYNC B0 ;  /* 0x0000000000007941 */ /* 0x000fea0003800000 */
.L_x_1408:
        /* <DEDUP_REMOVED lines=56> */
.L_x_1411:
[----:B------:R-:W-:Y:S05]  /*41e0*/  BSYNC B0 ;  /* 0x0000000000007941 */ /* 0x000fea0003800000 */
.L_x_1410:
        /* <DEDUP_REMOVED lines=56> */
.L_x_1392:
        /* <DEDUP_REMOVED lines=36> */
.L_x_1413:
[----:B------:R-:W-:Y:S05]  /*47b0*/  BSYNC B0 ;  /* 0x0000000000007941 */ /* 0x000fea0003800000 */
.L_x_1412:
[----:B------:R-:W-:Y:S01]  /*47c0*/  ISETP.GE.AND P3, PT, R121, UR46, PT ;  /* 0x0000002e79007c0c */ /* 0x000fe2000bf66270 */
[----:B-----5:R-:W-:Y:S01]  /*47d0*/  IMAD.MOV.U32 R8, RZ, RZ, R74 ;  /* 0x000000ffff087224 */ /* 0x020fe200078e004a */
[----:B-1----:R-:W-:Y:S01]  /*47e0*/  MOV R4, R34 ;  /* 0x0000002200047202 */ /* 0x002fe20000000f00 */
[----:B------:R-:W-:Y:S01]  /*47f0*/  IMAD.MOV.U32 R7, RZ, RZ, R75 ;  /* 0x000000ffff077224 */ /* 0x000fe200078e004b */
        /* <DEDUP_REMOVED lines=35> */
[----:B------:R-:W-:Y:S01]  /*4a30*/  CS2R R26, SRZ ;  /* 0x00000000001a7805 */ /* 0x000fe2000001ff00 */
[----:B------:R-:W-:Y:S01]  /*4a40*/  IADD3 R7, P1, P0, R138, UR50, R7 ;  /* 0x000000328a077c10 */ /* 0x000fe2000f83e007 */
[----:B------:R-:W-:Y:S01]  /*4a50*/  IMAD.U32 R5, RZ, RZ, UR37 ;  /* 0x00000025ff057e24 */ /* 0x000fe2000f8e00ff */
[----:B------:R-:W-:Y:S01]  /*4a60*/  CS2R R24, SRZ ;  /* 0x0000000000187805 */ /* 0x000fe2000001ff00 */
[----:B------:R-:W-:Y:S01]  /*4a70*/  CS2R R66, SRZ ;  /* 0x0000000000427805 */ /* 0x000fe2000001ff00 */
[----:B------:R-:W-:Y:S01]  /*4a80*/  IADD3.X R0, R98, UR44, R3, P1, P0 ;  /* 0x0000002c62007c10 */ /* 0x000fe20008fe0403 */
[----:B------:R-:W-:Y:S01]  /*4a90*/  IMAD.U32 R3, RZ, RZ, UR36 ;  /* 0x00000024ff037e24 */ /* 0x000fe2000f8e00ff */
[----:B------:R-:W-:Y:S01]  /*4aa0*/  IADD3 R5, P1, P0, R136, UR48, R5 ;  /* 0x0000003088057c10 */ /* 0x000fe2000f83e005 */
[----:B------:R-:W-:Y:S01]  /*4ab0*/  CS2R R64, SRZ ;  /* 0x0000000000407805 */ /* 0x000fe2000001ff00 */
[----:B------:R-:W-:Y:S01]  /*4ac0*/  CS2R R22, SRZ ;  /* 0x0000000000167805 */ /* 0x000fe2000001ff00 */
[----:B------:R-:W-:Y:S01]  /*4ad0*/  CS2R R20, SRZ ;  /* 0x0000000000147805 */ /* 0x000fe2000001ff00 */
[----:B------:R-:W-:Y:S02]  /*4ae0*/  IADD3.X R2, R96, UR35, R3, P1, P0 ;  /* 0x0000002360027c10 */ /* 0x000fe40008fe0403 */
        /* <DEDUP_REMOVED lines=12> */
.L_x_1415:
[----:B------:R-:W-:Y:S05]  /*4bb0*/  BSYNC B0 ;  /* 0x0000000000007941 */ /* 0x000fea0003800000 */
.L_x_1414:
[----:B-1---5:R-:W-:Y:S01]  /*4bc0*/  MOV R5, R65 ;  /* 0x0000004100057202 */ /* 0x022fe20000000f00 */
[----:B------:R-:W-:Y:S01]  /*4bd0*/  IMAD.MOV.U32 R8, RZ, RZ, R66 ;  /* 0x000000ffff087224 */ /* 0x000fe200078e0042 */
[----:B------:R-:W-:Y:S01]  /*4be0*/  MOV R3, R23 ;  /* 0x0000001700037202 */ /* 0x000fe20000000f00 */
        /* <DEDUP_REMOVED lines=23> */
[----:B------:R-:W-:Y:S01]  /*4d60*/  IADD3 R151, P0, R146, UR52, RZ ;  /* 0x0000003492977c10 */ /* 0x000fe2000ff1e0ff */
[----:B------:R-:W-:Y:S03]  /*4d70*/  BSSY B0, `(.L_x_1418) ;  /* 0x0000074000007945 */ /* 0x000fe60003800000 */
[----:B------:R-:W-:Y:S02]  /*4d80*/  IADD3.X R90, R103, UR45, RZ, P0, !PT ;  /* 0x0000002d675a7c10 */ /* 0x000fe400087fe4ff */
[----:B------:R-:W-:Y:S11]  /*4d90*/  ISETP.GE.AND P0, PT, R14, c[0x0][0x1d4], PT ;  /* 0x000075000e007a0c */ /* 0x000ff60003f06270 */
[----:B------:R-:W-:Y:S02]  /*4da0*/  @!UPT UIADD3 URZ, URZ, URZ, URZ ;  /* 0x0000003f3f3ff290 */ /* 0x000fe4000fffe03f */
[----:B------:R-:W-:-:S05]  /*4db0*/  @P0 BRA `(.L_x_1419) ;  /* 0x000006f000000947 */ /* 0x000fca0003800000 */
[----:B------:R-:W1:Y:S01]  /*4dc0*/  LDS.128 R80, [R114+0xa080] ;  /* 0x00a0800072507984 */ /* 0x000e620000000c00 */
[----:B------:R-:W-:Y:S02]  /*4dd0*/  ISETP.GE.AND P2, PT, R117, c[0x0][0x1d4], PT ;  /* 0x0000750075007a0c */ /* 0x000fe40003f46270 */
[CC--:B------:R-:W-:Y:S04]  /*4de0*/  IADD3 R155, P1, P0, R134.reuse, R151.reuse, R120 ;  /* 0x00000097869b7210 */ /* 0x0c0fe8000783e078 */
[CC--:B------:R-:W-:Y:S01]  /*4df0*/  IADD3.X R152, R97.reuse, R90.reuse, R110, P1, P0 ;  /* 0x0000005a61987210 */ /* 0x0c0fe20000fe046e */
        /* <DEDUP_REMOVED lines=15> */
[----:B------:R-:W-:Y:S01]  /*4ef0*/  @!P0 SHF.R.U32.HI R40, RZ, 0x10, R43 ;  /* 0x00000010ff288819 */ /* 0x000fe2000001162b */
[----:B------:R-:W-:Y:S01]  /*4f00*/  @!P0 HADD2.F32 R45, -RZ, R45.H0_H0 ;  /* 0x2000002dff2d8230 */ /* 0x000fe20000004100 */
[----:B--2---:R-:W-:Y:S01]  /*4f10*/  @!P0 MOV R43, R28 ;  /* 0x0000001c002b8202 */ /* 0x004fe20000000f00 */
[----:B------:R-:W-:Y:S01]  /*4f20*/  @!P0 HADD2.F32 R42, -RZ, R42.H0_H0 ;  /* 0x2000002aff2a8230 */ /* 0x000fe20000004100 */
[--C-:B------:R-:W-:Y:S01]  /*4f30*/  @!P0 SHF.R.U64 R53, R48, 0x10, R49.reuse ;  /* 0x0000001030358819 */ /* 0x100fe20000001231 */
[----:B------:R-:W-:Y:S01]  /*4f40*/  @!P0 HADD2.F32 R48, -RZ, R55.H0_H0 ;  /* 0x20000037ff308230 */ /* 0x000fe20000004100 */
[----:B------:R-:W-:Y:S01]  /*4f50*/  @!P0 SHF.R.U32.HI R54, RZ, 0x10, R49 ;  /* 0x00000010ff368819 */ /* 0x000fe20000011631 */
[----:B------:R-:W-:Y:S01]  /*4f60*/  @!P0 HADD2.F32 R46, -RZ, R43.H0_H0 ;  /* 0x2000002bff2e8230 */ /* 0x000fe20000004100 */
[----:B------:R-:W-:Y:S01]  /*4f70*/  @!P0 SHF.R.U64 R58, R50, 0x10, R51 ;  /* 0x00000010323a8819 */ /* 0x000fe20000001233 */
[----:B------:R-:W-:Y:S01]  /*4f80*/  @!P0 HADD2.F32 R49, -RZ, R52.H1_H1 ;  /* 0x30000034ff318230 */ /* 0x000fe20000004100 */
[-C--:B------:R-:W-:Y:S01]  /*4f90*/  @!P0 FMUL.FTZ R150, R48, R47.reuse ;  /* 0x0000002f30968220 */ /* 0x080fe20000410000 */
[----:B------:R-:W-:Y:S01]  /*4fa0*/  @!P0 HADD2.F32 R50, -RZ, R55.H1_H1 ;  /* 0x30000037ff328230 */ /* 0x000fe20000004100 */
[C---:B------:R-:W-:Y:S01]  /*4fb0*/  @!P0 FMUL.FTZ R0, R46.reuse, R47 ;  /* 0x0000002f2e008220 */ /* 0x040fe20000410000 */
[----:B------:R-:W-:Y:S01]  /*4fc0*/  @!P0 MOV R55, R82 ;  /* 0x0000005200378202 */ /* 0x000fe20000000f00 */
[----:B------:R-:W-:Y:S01]  /*4fd0*/  @!P0 FFMA.FTZ R150, R46, R49, -R150 ;  /* 0x000000312e968223 */ /* 0x000fe20000010896 */
[----:B------:R-:W-:Y:S01]  /*4fe0*/  @!P0 HADD2.F32 R46, -RZ, R43.H1_H1 ;  /* 0x3000002bff2e8230 */ /* 0x000fe20000004100 */
[----:B------:R-:W-:Y:S01]  /*4ff0*/  @!P0 FMUL.FTZ R153, R50, R45 ;  /* 0x0000002d32998220 */ /* 0x000fe20000410000 */
[----:B------:R-:W-:Y:S01]  /*5000*/  @!P0 SHF.R.U32.HI R41, RZ, 0x10, R41 ;  /* 0x00000010ff298819 */ /* 0x000fe20000011629 */
[----:B------:R-:W-:Y:S01]  /*5010*/  @!P0 FFMA.FTZ R0, R48, R49, R0 ;  /* 0x0000003130008223 */ /* 0x000fe20000010000 */
[----:B------:R-:W-:Y:S01]  /*5020*/  @!P0 SHF.R.U32.HI R61, RZ, 0x10, R51 ;  /* 0x00000010ff3d8819 */ /* 0x000fe20000011633 */
[C---:B------:R-:W-:Y:S01]  /*5030*/  @!P0 FMUL.FTZ R2, R46.reuse, R45 ;  /* 0x0000002d2e028220 */ /* 0x040fe20000410000 */
[----:B------:R-:W-:Y:S01]  /*5040*/  @!P0 HADD2.F32 R51, -RZ, R53.H0_H0 ;  /* 0x20000035ff338230 */ /* 0x000fe20000004100 */
[----:B------:R-:W-:Y:S01]  /*5050*/  @!P0 IMAD.MOV.U32 R53, RZ, RZ, R81 ;  /* 0x000000ffff358224 */ /* 0x000fe200078e0051 */
[----:B------:R-:W-:Y:S01]  /*5060*/  @!P0 MOV R45, R29 ;  /* 0x0000001d002d8202 */ /* 0x000fe20000000f00 */
[----:B------:R-:W-:Y:S02]  /*5070*/  @!P0 HADD2.F32 R43, -RZ, R44.H0_H0 ;  /* 0x2000002cff2b8230 */ /* 0x000fe40000004100 */
[-C--:B------:R-:W-:Y:S01]  /*5080*/  @!P0 FFMA.FTZ R153, R46, R51.reuse, -R153 ;  /* 0x000000332e998223 */ /* 0x080fe20000010899 */
[----:B------:R-:W-:Y:S01]  /*5090*/  @!P0 HADD2.F32 R48, -RZ, R53.H0_H0 ;  /* 0x20000035ff308230 */ /* 0x000fe20000004100 */
[----:B------:R-:W-:Y:S01]  /*50a0*/  @!P0 FFMA.FTZ R2, R50, R51, R2 ;  /* 0x0000003332028223 */ /* 0x000fe20000010002 */
[----:B------:R-:W-:Y:S02]  /*50b0*/  @!P0 HADD2.F32 R44, -RZ, R41.H0_H0 ;  /* 0x20000029ff2c8230 */ /* 0x000fe40000004100 */
[----:B------:R-:W-:Y:S01]  /*50c0*/  @!P0 HADD2.F32 R53, -RZ, R53.H1_H1 ;  /* 0x30000035ff358230 */ /* 0x000fe20000004100 */
[----:B------:R-:W-:Y:S01]  /*50d0*/  @!P0 FMUL.FTZ R152, R48, R43 ;  /* 0x0000002b30988220 */ /* 0x000fe20000410000 */
[--C-:B------:R-:W-:Y:S01]  /*50e0*/  @!P0 HADD2.F32 R41, -RZ, R45.reuse.H1_H1 ;  /* 0x3000002dff298230 */ /* 0x100fe20000004100 */
[----:B------:R-:W-:Y:S01]  /*50f0*/  @!P0 F2FP.PACK_AB R150, R153, R150 ;  /* 0x000000969996823e */ /* 0x000fe200000000ff */
[----:B------:R-:W-:Y:S01]  /*5100*/  @!P0 HADD2.F32 R49, -RZ, R52.H0_H0 ;  /* 0x20000034ff318230 */ /* 0x000fe20000004100 */
[-C--:B------:R-:W-:Y:S01]  /*5110*/  @!P0 FMUL.FTZ R159, R53, R44.reuse ;  /* 0x0000002c359f8220 */ /* 0x080fe20000410000 */
[----:B------:R-:W-:Y:S01]  /*5120*/  @!P0 HADD2.F32 R52, -RZ, R54.H0_H0 ;  /* 0x20000036ff348230 */ /* 0x000fe20000004100 */
[----:B------:R-:W-:Y:S01]  /*5130*/  @!P0 IMAD.MOV.U32 R54, RZ, RZ, R83 ;  /* 0x000000ffff368224 */ /* 0x000fe200078e0053 */
[----:B------:R-:W-:Y:S01]  /*5140*/  @!P0 HADD2.F32 R46, -RZ, R45.H0_H0 ;  /* 0x2000002dff2e8230 */ /* 0x000fe20000004100 */
[C---:B------:R-:W-:Y:S01]  /*5150*/  @!P0 FMUL.FTZ R4, R41.reuse, R44 ;  /* 0x0000002c29048220 */ /* 0x040fe20000410000 */
[----:B------:R-:W-:Y:S01]  /*5160*/  @!P0 MOV R45, R31 ;  /* 0x0000001f002d8202 */ /* 0x000fe20000000f00 */
[----:B------:R-:W-:Y:S01]  /*5170*/  @!P0 FFMA.FTZ R159, R41, R52, -R159 ;  /* 0x00000034299f8223 */ /* 0x000fe2000001089f */
[----:B------:R-:W-:Y:S01]  /*5180*/  @!P0 HADD2.F32 R59, -RZ, R54.H1_H1 ;  /* 0x30000036ff3b8230 */ /* 0x000fe20000004100 */
[C---:B------:R-:W-:Y:S01]  /*5190*/  @!P0 FMUL.FTZ R3, R46.reuse, R43 ;  /* 0x0000002b2e038220 */ /* 0x040fe20000410000 */
[----:B------:R-:W-:Y:S01]  /*51a0*/  @!P0 HADD2.F32 R41, -RZ, R40.H0_H0 ;  /* 0x20000028ff298230 */ /* 0x000fe20000004100 */
[-C--:B------:R-:W-:Y:S01]  /*51b0*/  @!P0 FFMA.FTZ R152, R46, R49.reuse, -R152 ;  /* 0x000000312e988223 */ /* 0x080fe20000010898 */
[----:B------:R-:W-:Y:S01]  /*51c0*/  @!P0 HADD2.F32 R61, -RZ, R61.H0_H0 ;  /* 0x2000003dff3d8230 */ /* 0x000fe20000004100 */
[----:B------:R-:W-:Y:S01]  /*51d0*/  @!P0 FFMA.FTZ R3, R48, R49, R3 ;  /* 0x0000003130038223 */ /* 0x000fe20000010003 */
[----:B------:R-:W-:Y:S01]  /*51e0*/  @!P0 HADD2.F32 R40, -RZ, R45.H1_H1 ;  /* 0x3000002dff288230 */ /* 0x000fe20000004100 */
[-C--:B------:R-:W-:Y:S01]  /*51f0*/  @!P0 FMUL.FTZ R161, R59, R41.reuse ;  /* 0x000000293ba18220 */ /* 0x080fe20000410000 */
[----:B------:R-:W-:Y:S01]  /*5200*/  @!P0 MOV R28, R150 ;  /* 0x00000096001c8202 */ /* 0x000fe20000000f00 */
[----:B------:R-:W-:Y:S01]  /*5210*/  @!P0 FFMA.FTZ R4, R53, R52, R4 ;  /* 0x0000003435048223 */ /* 0x000fe20000010004 */
[----:B------:R-:W-:Y:S01]  /*5220*/  @!P0 F2FP.PACK_AB R159, R159, R152 ;  /* 0x000000989f9f823e */ /* 0x000fe200000000ff */
[----:B------:R-:W-:Y:S01]  /*5230*/  @!P0 FMUL.FTZ R8, R40, R41 ;  /* 0x0000002928088220 */ /* 0x000fe20000410000 */
[----:B------:R-:W-:Y:S01]  /*5240*/  @!P0 F2FP.PACK_AB R152, R2, R0 ;  /* 0x000000000298823e */ /* 0x000fe200000000ff */
[----:B------:R-:W-:Y:S01]  /*5250*/  @!P0 FFMA.FTZ R161, R40, R61, -R161 ;  /* 0x0000003d28a18223 */ /* 0x000fe200000108a1 */
[--C-:B------:R-:W-:Y:S01]  /*5260*/  @!P0 HADD2.F32 R43, -RZ, R39.reuse.H1_H1 ;  /* 0x30000027ff2b8230 */ /* 0x100fe20000004100 */
[----:B------:R-:W-:Y:S01]  /*5270*/  @!P0 MOV R29, R159 ;  /* 0x0000009f001d8202 */ /* 0x000fe20000000f00 */
[----:B------:R-:W-:Y:S01]  /*5280*/  @!P0 HADD2.F32 R40, -RZ, R39.H0_H0 ;  /* 0x20000027ff288230 */ /* 0x000fe20000004100 */
[----:B------:R-:W-:Y:S01]  /*5290*/  @!P0 IMAD.MOV.U32 R39, RZ, RZ, R30 ;  /* 0x000000ffff278224 */ /* 0x000fe200078e001e */
[----:B------:R-:W-:Y:S01]  /*52a0*/  @!P0 HADD2.F32 R60, -RZ, R54.H0_H0 ;  /* 0x20000036ff3c8230 */ /* 0x000fe20000004100 */
[----:B------:R-:W-:Y:S01]  /*52b0*/  @!P0 MOV R80, R152 ;  /* 0x0000009800508202 */ /* 0x000fe20000000f00 */
[--C-:B------:R-:W-:Y:S01]  /*52c0*/  @!P0 HADD2.F32 R54, -RZ, R55.reuse.H0_H0 ;  /* 0x20000037ff368230 */ /* 0x100fe20000004100 */
[----:B------:R-:W-:Y:S01]  /*52d0*/  @!P0 F2FP.PACK_AB R153, R4, R3 ;  /* 0x000000030499823e */ /* 0x000fe200000000ff */
[----:B------:R-:W-:Y:S01]  /*52e0*/  @!P0 HADD2.F32 R55, -RZ, R55.H1_H1 ;  /* 0x30000037ff378230 */ /* 0x000fe20000004100 */
[----:B------:R-:W-:Y:S01]  /*52f0*/  @!P0 FMUL.FTZ R158, R60, R43 ;  /* 0x0000002b3c9e8220 */ /* 0x000fe20000410000 */
[--C-:B------:R-:W-:Y:S01]  /*5300*/  @!P0 HADD2.F32 R41, -RZ, R39.reuse.H0_H0 ;  /* 0x20000027ff298230 */ /* 0x100fe20000004100 */
[----:B------:R-:W-:Y:S01]  /*5310*/  @!P0 FMUL.FTZ R160, R54, R40 ;  /* 0x0000002836a08220 */ /* 0x000fe20000410000 */
[----:B------:R-:W-:Y:S01]  /*5320*/  @!P0 HADD2.F32 R39, -RZ, R39.H1_H1 ;  /* 0x30000027ff278230 */ /* 0x000fe20000004100 */
[----:B------:R-:W-:Y:S01]  /*5330*/  @!P0 FMUL.FTZ R163, R55, R42 ;  /* 0x0000002a37a38220 */ /* 0x000fe20000410000 */
[----:B------:R-:W-:Y:S01]  /*5340*/  @!P0 HADD2.F32 R58, -RZ, R58.H0_H0 ;  /* 0x2000003aff3a8230 */ /* 0x000fe20000004100 */
[C---:B------:R-:W-:Y:S01]  /*5350*/  @!P0 FMUL.FTZ R5, R41.reuse, R40 ;  /* 0x0000002829058220 */ /* 0x040fe20000410000 */
[----:B------:R-:W-:Y:S01]  /*5360*/  @!P0 HADD2.F32 R44, -RZ, R45.H0_H0 ;  /* 0x2000002dff2c8230 */ /* 0x000fe20000004100 */
[----:B------:R-:W-:Y:S02]  /*5370*/  @!P0 FFMA.FTZ R160, R41, R56, -R160 ;  /* 0x0000003829a08223 */ /* 0x000fe400000108a0 */
[C---:B------:R-:W-:Y:S02]  /*5380*/  @!P0 FFMA.FTZ R163, R39.reuse, R58, -R163 ;  /* 0x0000003a27a38223 */ /* 0x040fe400000108a3 */
[----:B------:R-:W-:Y:S02]  /*5390*/  @!P0 FFMA.FTZ R158, R44, R57, -R158 ;  /* 0x000000392c9e8223 */ /* 0x000fe4000001089e */
[----:B------:R-:W-:Y:S01]  /*53a0*/  @!P0 FMUL.FTZ R6, R39, R42 ;  /* 0x0000002a27068220 */ /* 0x000fe20000410000 */
[----:B------:R-:W-:Y:S01]  /*53b0*/  @!P0 F2FP.PACK_AB R163, R163, R160 ;  /* 0x000000a0a3a3823e */ /* 0x000fe200000000ff */
        /* <DEDUP_REMOVED lines=15> */
.L_x_1419:
[----:B------:R-:W-:Y:S05]  /*54b0*/  BSYNC B0 ;  /* 0x0000000000007941 */ /* 0x000fea0003800000 */
.L_x_1418:
[----:B------:R-:W-:Y:S11]  /*54c0*/  ISETP.GE.AND P0, PT, R11, c[0x0][0x1d4], PT ;  /* 0x000075000b007a0c */ /* 0x000ff60003f06270 */
[----:B------:R-:W-:Y:S02]  /*54d0*/  @!UPT UIADD3 URZ, URZ, URZ, URZ ;  /* 0x0000003f3f3ff290 */ /* 0x000fe4000fffe03f */
[----:B------:R-:W-:-:S05]  /*54e0*/  @P0 BRA `(.L_x_1417) ;  /* 0x000006f000000947 */ /* 0x000fca0003800000 */
[----:B------:R-:W2:Y:S01]  /*54f0*/  LDS.128 R56, [R112+0xa080] ;  /* 0x00a0800070387984 */ /* 0x000ea20000000c00 */
[----:B------:R-:W-:Y:S02]  /*5500*/  ISETP.GE.AND P2, PT, R116, c[0x0][0x1d4], PT ;  /* 0x0000750074007a0c */ /* 0x000fe40003f46270 */
[CC--:B------:R-:W-:Y:S04]  /*5510*/  IADD3 R61, P1, P0, R134.reuse, R151.reuse, R119 ;  /* 0x00000097863d7210 */ /* 0x0c0fe8000783e077 */
[CC--:B------:R-:W-:Y:S01]  /*5520*/  IADD3.X R60, R97.reuse, R90.reuse, R108, P1, P0 ;  /* 0x0000005a613c7210 */ /* 0x0c0fe20000fe046c */
        /* <DEDUP_REMOVED lines=11> */
[----:B------:R-:W-:Y:S01]  /*55e0*/  @!P0 IMAD.MOV.U32 R48, RZ, RZ, R59 ;  /* 0x000000ffff308224 */ /* 0x000fe200078e003b */
[----:B------:R-:W-:Y:S01]  /*55f0*/  @!P0 SHF.R.U64 R34, R34, 0x10, R35 ;  /* 0x0000001022228819 */ /* 0x000fe20000001223 */
[----:B------:R-:W-:Y:S01]  /*5600*/  @!P0 HADD2.F32 R41, -RZ, R38.H1_H1 ;  /* 0x30000026ff298230 */ /* 0x000fe20000004100 */
[----:B------:R-:W-:Y:S01]  /*5610*/  @!P0 SHF.R.U64 R39, R32, 0x10, R33 ;  /* 0x0000001020278819 */ /* 0x000fe20000001221 */
[--C-:B------:R-:W-:Y:S01]  /*5620*/  @!P0 HADD2.F32 R42, -RZ, R44.reuse.H0_H0 ;  /* 0x2000002cff2a8230 */ /* 0x100fe20000004100 */
[----:B------:R-:W-:Y:S01]  /*5630*/  @!P0 SHF.R.U32.HI R32, RZ, 0x10, R35 ;  /* 0x00000010ff208819 */ /* 0x000fe20000011623 */
[----:B------:R-:W-:Y:S01]  /*5640*/  @!P0 HADD2.F32 R43, -RZ, R79.H1_H1 ;  /* 0x3000004fff2b8230 */ /* 0x000fe20000004100 */
[----:B-1----:R-:W-:Y:S01]  /*5650*/  @!P0 MOV R35, R28 ;  /* 0x0000001c00238202 */ /* 0x002fe20000000f00 */
[----:B------:R-:W-:Y:S01]  /*5660*/  @!P0 HADD2.F32 R39, -RZ, R39.H0_H0 ;  /* 0x20000027ff278230 */ /* 0x000fe20000004100 */
[----:B------:R-:W-:Y:S01]  /*5670*/  @!P0 FMUL.FTZ R60, R42, R41 ;  /* 0x000000292a3c8220 */ /* 0x000fe20000410000 */
[----:B------:R-:W-:Y:S01]  /*5680*/  @!P0 HADD2.F32 R44, -RZ, R44.H1_H1 ;  /* 0x3000002cff2c8230 */ /* 0x000fe20000004100 */
[----:B------:R-:W-:Y:S01]  /*5690*/  @!P0 SHF.R.U32.HI R33, RZ, 0x10, R33 ;  /* 0x00000010ff218819 */ /* 0x000fe20000011621 */
[--C-:B------:R-:W-:Y:S01]  /*56a0*/  @!P0 HADD2.F32 R40, -RZ, R35.reuse.H0_H0 ;  /* 0x20000023ff288230 */ /* 0x100fe20000004100 */
[----:B------:R-:W-:Y:S01]  /*56b0*/  @!P0 MOV R50, R58 ;  /* 0x0000003a00328202 */ /* 0x000fe20000000f00 */
[--C-:B------:R-:W-:Y:S01]  /*56c0*/  @!P0 HADD2.F32 R54, -RZ, R48.reuse.H1_H1 ;  /* 0x30000030ff368230 */ /* 0x100fe20000004100 */
[----:B------:R-:W-:Y:S01]  /*56d0*/  @!P0 FMUL.FTZ R61, R44, R39 ;  /* 0x000000272c3d8220 */ /* 0x000fe20000410000 */
[----:B------:R-:W-:Y:S01]  /*56e0*/  @!P0 HADD2.F32 R52, -RZ, R48.H0_H0 ;  /* 0x20000030ff348230 */ /* 0x000fe20000004100 */
[C---:B------:R-:W-:Y:S01]  /*56f0*/  @!P0 FMUL.FTZ R0, R40.reuse, R41 ;  /* 0x0000002928008220 */ /* 0x040fe20000410000 */
[----:B------:R-:W-:Y:S01]  /*5700*/  @!P0 HADD2.F32 R48, -RZ, R50.H0_H0 ;  /* 0x20000032ff308230 */ /* 0x000fe20000004100 */
[-C--:B------:R-:W-:Y:S01]  /*5710*/  @!P0 FFMA.FTZ R60, R40, R43.reuse, -R60 ;  /* 0x0000002b283c8223 */ /* 0x080fe2000001083c */
[----:B------:R-:W-:Y:S01]  /*5720*/  @!P0 HADD2.F32 R40, -RZ, R35.H1_H1 ;  /* 0x30000023ff288230 */ /* 0x000fe20000004100 */
[----:B------:R-:W-:Y:S01]  /*5730*/  @!P0 FFMA.FTZ R0, R42, R43, R0 ;  /* 0x0000002b2a008223 */ /* 0x000fe20000010000 */
[--C-:B------:R-:W-:Y:S01]  /*5740*/  @!P0 SHF.R.U64 R45, R72, 0x10, R73.reuse ;  /* 0x00000010482d8819 */ /* 0x100fe20000001249 */
[--C-:B------:R-:W-:Y:S01]  /*5750*/  @!P0 HADD2.F32 R42, -RZ, R47.reuse.H0_H0 ;  /* 0x2000002fff2a8230 */ /* 0x100fe20000004100 */
[----:B------:R-:W-:Y:S01]  /*5760*/  @!P0 SHF.R.U32.HI R46, RZ, 0x10, R73 ;  /* 0x00000010ff2e8819 */ /* 0x000fe20000011649 */
[----:B------:R-:W-:Y:S01]  /*5770*/  @!P0 FMUL.FTZ R2, R40, R39 ;  /* 0x0000002728028220 */ /* 0x000fe20000410000 */
[----:B------:R-:W-:Y:S01]  /*5780*/  @!P0 MOV R39, R29 ;  /* 0x0000001d00278202 */ /* 0x000fe20000000f00 */
[----:B------:R-:W-:Y:S01]  /*5790*/  @!P0 HADD2.F32 R47, -RZ, R47.H1_H1 ;  /* 0x3000002fff2f8230 */ /* 0x000fe20000004100 */
[--C-:B------:R-:W-:Y:S01]  /*57a0*/  @!P0 SHF.R.U32.HI R55, RZ, 0x10, R75.reuse ;  /* 0x00000010ff378819 */ /* 0x100fe2000001164b */
[----:B------:R-:W-:Y:S01]  /*57b0*/  @!P0 HADD2.F32 R35, -RZ, R38.H0_H0 ;  /* 0x20000026ff238230 */ /* 0x000fe20000004100 */
[----:B------:R-:W-:Y:S01]  /*57c0*/  @!P0 SHF.R.U64 R51, R74, 0x10, R75 ;  /* 0x000000104a338819 */ /* 0x000fe2000000124b */
[----:B------:R-:W-:Y:S02]  /*57d0*/  @!P0 HADD2.F32 R38, -RZ, R33.H0_H0 ;  /* 0x20000021ff268230 */ /* 0x000fe40000004100 */
[----:B------:R-:W-:Y:S01]  /*57e0*/  @!P0 HADD2.F32 R45, -RZ, R45.H0_H0 ;  /* 0x2000002dff2d8230 */ /* 0x000fe20000004100 */
[----:B------:R-:W-:Y:S01]  /*57f0*/  @!P0 FMUL.FTZ R90, R42, R35 ;  /* 0x000000232a5a8220 */ /* 0x000fe20000410000 */
[--C-:B------:R-:W-:Y:S01]  /*5800*/  @!P0 HADD2.F32 R33, -RZ, R39.reuse.H1_H1 ;  /* 0x30000027ff218230 */ /* 0x100fe20000004100 */
[-C--:B------:R-:W-:Y:S01]  /*5810*/  @!P0 FMUL.FTZ R151, R47, R38.reuse ;  /* 0x000000262f978220 */ /* 0x080fe20000410000 */
[----:B------:R-:W-:Y:S01]  /*5820*/  @!P0 HADD2.F32 R46, -RZ, R46.H0_H0 ;  /* 0x2000002eff2e8230 */ /* 0x000fe20000004100 */
[----:B------:R-:W-:Y:S01]  /*5830*/  @!P0 FFMA.FTZ R61, R40, R45, -R61 ;  /* 0x0000002d283d8223 */ /* 0x000fe2000001083d */
[----:B------:R-:W-:Y:S01]  /*5840*/  @!P0 HADD2.F32 R40, -RZ, R39.H0_H0 ;  /* 0x20000027ff288230 */ /* 0x000fe20000004100 */
[C---:B------:R-:W-:Y:S01]  /*5850*/  @!P0 FMUL.FTZ R4, R33.reuse, R38 ;  /* 0x0000002621048220 */ /* 0x040fe20000410000 */
[----:B------:R-:W-:Y:S01]  /*5860*/  @!P0 MOV R39, R31 ;  /* 0x0000001f00278202 */ /* 0x000fe20000000f00 */
[----:B------:R-:W-:Y:S01]  /*5870*/  @!P0 FFMA.FTZ R151, R33, R46, -R151 ;  /* 0x0000002e21978223 */ /* 0x000fe20000010897 */
[----:B------:R-:W-:Y:S01]  /*5880*/  @!P0 HADD2.F32 R33, -RZ, R32.H0_H0 ;  /* 0x20000020ff218230 */ /* 0x000fe20000004100 */
[----:B------:R-:W-:Y:S01]  /*5890*/  @!P0 FMUL.FTZ R3, R40, R35 ;  /* 0x0000002328038220 */ /* 0x000fe20000410000 */
[----:B------:R-:W-:Y:S01]  /*58a0*/  @!P0 HADD2.F32 R55, -RZ, R55.H0_H0 ;  /* 0x20000037ff378230 */ /* 0x000fe20000004100 */
[----:B------:R-:W-:Y:S01]  /*58b0*/  @!P0 FFMA.FTZ R2, R44, R45, R2 ;  /* 0x0000002d2c028223 */ /* 0x000fe20000010002 */
[--C-:B------:R-:W-:Y:S01]  /*58c0*/  @!P0 HADD2.F32 R32, -RZ, R39.reuse.H1_H1 ;  /* 0x30000027ff208230 */ /* 0x100fe20000004100 */
[-C--:B------:R-:W-:Y:S01]  /*58d0*/  @!P0 FMUL.FTZ R153, R54, R33.reuse ;  /* 0x0000002136998220 */ /* 0x080fe20000410000 */
[----:B------:R-:W-:Y:S01]  /*58e0*/  @!P0 HADD2.F32 R38, -RZ, R39.H0_H0 ;  /* 0x20000027ff268230 */ /* 0x000fe20000004100 */
[----:B------:R-:W-:Y:S01]  /*58f0*/  @!P0 F2FP.PACK_AB R60, R61, R60 ;  /* 0x0000003c3d3c823e */ /* 0x000fe200000000ff */
[--C-:B------:R-:W-:Y:S01]  /*5900*/  @!P0 HADD2.F32 R35, -RZ, R37.reuse.H1_H1 ;  /* 0x30000025ff238230 */ /* 0x100fe20000004100 */
[----:B------:R-:W-:Y:S01]  /*5910*/  @!P0 FMUL.FTZ R8, R32, R33 ;  /* 0x0000002120088220 */ /* 0x000fe20000410000 */
[----:B------:R-:W-:Y:S01]  /*5920*/  @!P0 F2FP.PACK_AB R61, R2, R0 ;  /* 0x00000000023d823e */ /* 0x000fe200000000ff */
[----:B------:R-:W-:Y:S01]  /*5930*/  @!P0 FFMA.FTZ R153, R32, R55, -R153 ;  /* 0x0000003720998223 */ /* 0x000fe20000010899 */
[----:B------:R-:W-:Y:S01]  /*5940*/  @!P0 MOV R28, R60 ;  /* 0x0000003c001c8202 */ /* 0x000fe20000000f00 */
[----:B------:R-:W-:Y:S01]  /*5950*/  @!P0 IMAD.MOV.U32 R32, RZ, RZ, R30 ;  /* 0x000000ffff208224 */ /* 0x000fe200078e001e */
[----:B------:R-:W-:Y:S01]  /*5960*/  @!P0 MOV R56, R61 ;  /* 0x0000003d00388202 */ /* 0x000fe20000000f00 */
[-C--:B------:R-:W-:Y:S01]  /*5970*/  @!P0 FMUL.FTZ R150, R52, R35.reuse ;  /* 0x0000002334968220 */ /* 0x080fe20000410000 */
[----:B------:R-:W-:Y:S01]  /*5980*/  @!P0 HADD2.F32 R50, -RZ, R50.H1_H1 ;  /* 0x30000032ff328230 */ /* 0x000fe20000004100 */
[----:B------:R-:W-:Y:S01]  /*5990*/  @!P0 FMUL.FTZ R7, R38, R35 ;  /* 0x0000002326078220 */ /* 0x000fe20000410000 */
        /* <DEDUP_REMOVED lines=36> */
.L_x_1417:
[----:B------:R-:W-:Y:S05]  /*5be0*/  BSYNC B1 ;  /* 0x0000000000017941 */ /* 0x000fea0003800000 */
.L_x_1416:
[----:B-1----:R-:W-:Y:S04]  /*5bf0*/  IADD3 R57, P0, R144, UR52, RZ ;  /* 0x0000003490397c10 */ /* 0x002fe8000ff1e0ff */
[----:B------:R-:W-:Y:S01]  /*5c00*/  IADD3.X R56, R102, UR45, RZ, P0, !PT ;  /* 0x0000002d66387c10 */ /* 0x000fe200087fe4ff */
[----:B------:R-:W-:-:S05]  /*5c10*/  @P3 BRA `(.L_x_1405) ;  /* 0x0000114000003947 */ /* 0x000fca0003800000 */
[----:B------:R-:W-:Y:S01]  /*5c20*/  ISETP.GE.AND P0, PT, R14, c[0x0][0x1d4], PT ;  /* 0x000075000e007a0c */ /* 0x000fe20003f06270 */
[----:B------:R-:W-:Y:S01]  /*5c30*/  @!UPT UIADD3 URZ, URZ, URZ, URZ ;  /* 0x0000003f3f3ff290 */ /* 0x000fe2000fffe03f */
[----:B------:R-:W-:Y:S11]  /*5c40*/  BSSY B0, `(.L_x_1420) ;  /* 0x0000071000007945 */ /* 0x000ff60003800000 */
        /* <DEDUP_REMOVED lines=14> */
[----:B-1----:R-:W-:Y:S01]  /*5d30*/  @!P0 IMAD.MOV.U32 R39, RZ, RZ, R53 ;  /* 0x000000ffff278224 */ /* 0x002fe200078e0035 */
[----:B------:R-:W-:Y:S01]  /*5d40*/  @!P0 MOV R37, R52 ;  /* 0x0000003400258202 */ /* 0x000fe20000000f00 */
[----:B------:R-:W-:Y:S01]  /*5d50*/  @!P0 IMAD.MOV.U32 R41, RZ, RZ, R55 ;  /* 0x000000ffff298224 */ /* 0x000fe200078e0037 */
[----:B------:R-:W-:Y:S01]  /*5d60*/  @!P0 SHF.R.U64 R26, R26, 0x10, R27 ;  /* 0x000000101a1a8819 */ /* 0x000fe2000000121b */
[----:B------:R-:W-:Y:S01]  /*5d70*/  @!P0 HADD2.F32 R34, -RZ, R36.H1_H1 ;  /* 0x30000024ff228230 */ /* 0x000fe20000004100 */
[----:B------:R-:W-:Y:S01]  /*5d80*/  @!P0 SHF.R.U64 R32, R24, 0x10, R25 ;  /* 0x0000001018208819 */ /* 0x000fe20000001219 */
[----:B------:R-:W-:Y:S01]  /*5d90*/  @!P0 HADD2.F32 R35, -RZ, R37.H0_H0 ;  /* 0x20000025ff238230 */ /* 0x000fe20000004100 */
[----:B------:R-:W-:Y:S01]  /*5da0*/  @!P0 SHF.R.U32.HI R24, RZ, 0x10, R27 ;  /* 0x00000010ff188819 */ /* 0x000fe2000001161b */
[----:B------:R-:W-:Y:S01]  /*5db0*/  @!P0 HADD2.F32 R38, -RZ, R77.H1_H1 ;  /* 0x3000004dff268230 */ /* 0x000fe20000004100 */
[----:B--2---:R-:W-:Y:S01]  /*5dc0*/  @!P0 MOV R27, R28 ;  /* 0x0000001c001b8202 */ /* 0x004fe20000000f00 */
[----:B------:R-:W-:Y:S01]  /*5dd0*/  @!P0 HADD2.F32 R37, -RZ, R37.H1_H1 ;  /* 0x30000025ff258230 */ /* 0x000fe20000004100 */
[----:B------:R-:W-:Y:S01]  /*5de0*/  @!P0 FMUL.FTZ R50, R35, R34 ;  /* 0x0000002223328220 */ /* 0x000fe20000410000 */
[----:B------:R-:W-:Y:S01]  /*5df0*/  @!P0 SHF.R.U32.HI R25, RZ, 0x10, R25 ;  /* 0x00000010ff198819 */ /* 0x000fe20000011619 */
[----:B------:R-:W-:Y:S01]  /*5e00*/  @!P0 HADD2.F32 R32, -RZ, R32.H0_H0 ;  /* 0x20000020ff208230 */ /* 0x000fe20000004100 */
[--C-:B------:R-:W-:Y:S01]  /*5e10*/  @!P0 SHF.R.U32.HI R42, RZ, 0x10, R69.reuse ;  /* 0x00000010ff2a8819 */ /* 0x100fe20000011645 */
[--C-:B------:R-:W-:Y:S01]  /*5e20*/  @!P0 HADD2.F32 R33, -RZ, R27.reuse.H0_H0 ;  /* 0x2000001bff218230 */ /* 0x100fe20000004100 */
[----:B------:R-:W-:Y:S01]  /*5e30*/  @!P0 MOV R43, R54 ;  /* 0x00000036002b8202 */ /* 0x000fe20000000f00 */
[----:B------:R-:W-:Y:S01]  /*5e40*/  @!P0 HADD2.F32 R27, -RZ, R27.H1_H1 ;  /* 0x3000001bff1b8230 */ /* 0x000fe20000004100 */
[----:B------:R-:W-:Y:S01]  /*5e50*/  @!P0 FMUL.FTZ R51, R37, R32 ;  /* 0x0000002025338220 */ /* 0x000fe20000410000 */
[----:B------:R-:W-:Y:S01]  /*5e60*/  @!P0 HADD2.F32 R42, -RZ, R42.H0_H0 ;  /* 0x2000002aff2a8230 */ /* 0x000fe20000004100 */
[C---:B------:R-:W-:Y:S01]  /*5e70*/  @!P0 FMUL.FTZ R0, R33.reuse, R34 ;  /* 0x0000002221008220 */ /* 0x040fe20000410000 */
[----:B------:R-:W-:Y:S01]  /*5e80*/  @!P0 HADD2.F32 R47, -RZ, R41.H1_H1 ;  /* 0x30000029ff2f8230 */ /* 0x000fe20000004100 */
[-C--:B------:R-:W-:Y:S01]  /*5e90*/  @!P0 FFMA.FTZ R50, R33, R38.reuse, -R50 ;  /* 0x0000002621328223 */ /* 0x080fe20000010832 */
[----:B------:R-:W-:Y:S01]  /*5ea0*/  @!P0 MOV R33, R29 ;  /* 0x0000001d00218202 */ /* 0x000fe20000000f00 */
[----:B------:R-:W-:Y:S01]  /*5eb0*/  @!P0 FFMA.FTZ R0, R35, R38, R0 ;  /* 0x0000002623008223 */ /* 0x000fe20000010000 */
[----:B------:R-:W-:Y:S01]  /*5ec0*/  @!P0 HADD2.F32 R38, -RZ, R39.H0_H0 ;  /* 0x20000027ff268230 */ /* 0x000fe20000004100 */
[----:B------:R-:W-:Y:S01]  /*5ed0*/  @!P0 FMUL.FTZ R2, R27, R32 ;  /* 0x000000201b028220 */ /* 0x000fe20000410000 */
[----:B------:R-:W-:Y:S01]  /*5ee0*/  @!P0 HADD2.F32 R32, -RZ, R25.H0_H0 ;  /* 0x20000019ff208230 */ /* 0x000fe20000004100 */
[----:B------:R-:W-:Y:S01]  /*5ef0*/  @!P0 SHF.R.U64 R40, R68, 0x10, R69 ;  /* 0x0000001044288819 */ /* 0x000fe20000001245 */
[----:B------:R-:W-:Y:S01]  /*5f00*/  @!P0 HADD2.F32 R39, -RZ, R39.H1_H1 ;  /* 0x30000027ff278230 */ /* 0x000fe20000004100 */
[--C-:B------:R-:W-:Y:S01]  /*5f10*/  @!P0 SHF.R.U32.HI R49, RZ, 0x10, R71.reuse ;  /* 0x00000010ff318819 */ /* 0x100fe20000011647 */
[--C-:B------:R-:W-:Y:S01]  /*5f20*/  @!P0 HADD2.F32 R25, -RZ, R33.reuse.H1_H1 ;  /* 0x30000021ff198230 */ /* 0x100fe20000004100 */
[----:B------:R-:W-:Y:S01]  /*5f30*/  @!P0 SHF.R.U64 R46, R70, 0x10, R71 ;  /* 0x00000010462e8819 */ /* 0x000fe20000001247 */
[----:B------:R-:W-:Y:S01]  /*5f40*/  @!P0 HADD2.F32 R34, -RZ, R33.H0_H0 ;  /* 0x20000021ff228230 */ /* 0x000fe20000004100 */
[-C--:B------:R-:W-:Y:S01]  /*5f50*/  @!P0 FMUL.FTZ R73, R39, R32.reuse ;  /* 0x0000002027498220 */ /* 0x080fe20000410000 */
[----:B------:R-:W-:Y:S01]  /*5f60*/  @!P0 MOV R33, R31 ;  /* 0x0000001f00218202 */ /* 0x000fe20000000f00 */
[C---:B------:R-:W-:Y:S01]  /*5f70*/  @!P0 FMUL.FTZ R4, R25.reuse, R32 ;  /* 0x0000002019048220 */ /* 0x040fe20000410000 */
[----:B------:R-:W-:Y:S01]  /*5f80*/  @!P0 HADD2.F32 R40, -RZ, R40.H0_H0 ;  /* 0x20000028ff288230 */ /* 0x000fe20000004100 */
[----:B------:R-:W-:Y:S01]  /*5f90*/  @!P0 FFMA.FTZ R73, R25, R42, -R73 ;  /* 0x0000002a19498223 */ /* 0x000fe20000010849 */
[----:B------:R-:W-:Y:S02]  /*5fa0*/  @!P0 HADD2.F32 R25, -RZ, R24.H0_H0 ;  /* 0x20000018ff198230 */ /* 0x000fe40000004100 */
[----:B------:R-:W-:Y:S01]  /*5fb0*/  @!P0 HADD2.F32 R49, -RZ, R49.H0_H0 ;  /* 0x20000031ff318230 */ /* 0x000fe20000004100 */
[-C--:B------:R-:W-:Y:S01]  /*5fc0*/  @!P0 FFMA.FTZ R51, R27, R40.reuse, -R51 ;  /* 0x000000281b338223 */ /* 0x080fe20000010833 */
[----:B------:R-:W-:Y:S01]  /*5fd0*/  @!P0 HADD2.F32 R27, -RZ, R36.H0_H0 ;  /* 0x20000024ff1b8230 */ /* 0x000fe20000004100 */
[----:B------:R-:W-:Y:S01]  /*5fe0*/  @!P0 FMUL.FTZ R75, R47, R25 ;  /* 0x000000192f4b8220 */ /* 0x000fe20000410000 */
[----:B------:R-:W-:Y:S01]  /*5ff0*/  @!P0 HADD2.F32 R24, -RZ, R33.H1_H1 ;  /* 0x30000021ff188230 */ /* 0x000fe20000004100 */
[----:B------:R-:W-:Y:S01]  /*6000*/  @!P0 FFMA.FTZ R2, R37, R40, R2 ;  /* 0x0000002825028223 */ /* 0x000fe20000010002 */
[----:B------:R-:W-:Y:S01]  /*6010*/  @!P0 F2FP.PACK_AB R50, R51, R50 ;  /* 0x000000323332823e */ /* 0x000fe200000000ff */
[-C--:B------:R-:W-:Y:S01]  /*6020*/  @!P0 FMUL.FTZ R72, R38, R27.reuse ;  /* 0x0000001b26488220 */ /* 0x080fe20000410000 */
[----:B------:R-:W-:Y:S01]  /*6030*/  @!P0 HADD2.F32 R48, -RZ, R41.H0_H0 ;  /* 0x20000029ff308230 */ /* 0x000fe20000004100 */
[----:B------:R-:W-:Y:S01]  /*6040*/  @!P0 FMUL.FTZ R3, R34, R27 ;  /* 0x0000001b22038220 */ /* 0x000fe20000410000 */
[----:B------:R-:W-:Y:S01]  /*6050*/  @!P0 MOV R28, R50 ;  /* 0x00000032001c8202 */ /* 0x000fe20000000f00 */
[----:B------:R-:W-:Y:S01]  /*6060*/  @!P0 FMUL.FTZ R8, R24, R25 ;  /* 0x0000001918088220 */ /* 0x000fe20000410000 */
[----:B------:R-:W-:Y:S01]  /*6070*/  @!P0 F2FP.PACK_AB R51, R2, R0 ;  /* 0x000000000233823e */ /* 0x000fe200000000ff */
[----:B------:R-:W-:Y:S01]  /*6080*/  @!P0 FFMA.FTZ R75, R24, R49, -R75 ;  /* 0x00000031184b8223 */ /* 0x000fe2000001084b */
[--C-:B------:R-:W-:Y:S02]  /*6090*/  @!P0 HADD2.F32 R27, -RZ, R19.reuse.H1_H1 ;  /* 0x30000013ff1b8230 */ /* 0x100fe40000004100 */
[----:B------:R-:W-:Y:S01]  /*60a0*/  @!P0 HADD2.F32 R24, -RZ, R19.H0_H0 ;  /* 0x20000013ff188230 */ /* 0x000fe20000004100 */
[----:B------:R-:W-:Y:S01]  /*60b0*/  @!P0 IMAD.MOV.U32 R19, RZ, RZ, R30 ;  /* 0x000000ffff138224 */ /* 0x000fe200078e001e */
[--C-:B------:R-:W-:Y:S01]  /*60c0*/  @!P0 HADD2.F32 R41, -RZ, R43.reuse.H0_H0 ;  /* 0x2000002bff298230 */ /* 0x100fe20000004100 */
[----:B------:R-:W-:Y:S01]  /*60d0*/  @!P0 FMUL.FTZ R74, R48, R27 ;  /* 0x0000001b304a8220 */ /* 0x000fe20000410000 */
[----:B------:R-:W-:Y:S01]  /*60e0*/  @!P0 HADD2.F32 R43, -RZ, R43.H1_H1 ;  /* 0x3000002bff2b8230 */ /* 0x000fe20000004100 */
[----:B------:R-:W-:Y:S01]  /*60f0*/  @!P0 MOV R52, R51 ;  /* 0x0000003300348202 */ /* 0x000fe20000000f00 */
[----:B------:R-:W-:Y:S01]  /*6100*/  @!P0 HADD2.F32 R26, -RZ, R26.H0_H0 ;  /* 0x2000001aff1a8230 */ /* 0x000fe20000004100 */
[----:B------:R-:W-:Y:S01]  /*6110*/  @!P0 FMUL.FTZ R78, R41, R24 ;  /* 0x00000018294e8220 */ /* 0x000fe20000410000 */
[----:B------:R-:W-:Y:S02]  /*6120*/  @!P0 HADD2.F32 R35, -RZ, R77.H0_H0 ;  /* 0x2000004dff238230 */ /* 0x000fe40000004100 */
[--C-:B------:R-:W-:Y:S01]  /*6130*/  @!P0 HADD2.F32 R25, -RZ, R19.reuse.H0_H0 ;  /* 0x20000013ff198230 */ /* 0x100fe20000004100 */
[----:B------:R-:W-:Y:S01]  /*6140*/  @!P0 FMUL.FTZ R79, R43, R26 ;  /* 0x0000001a2b4f8220 */ /* 0x000fe20000410000 */
[----:B------:R-:W-:Y:S01]  /*6150*/  @!P0 HADD2.F32 R44, -RZ, R76.H0_H0 ;  /* 0x2000004cff2c8230 */ /* 0x000fe20000004100 */
[-C--:B------:R-:W-:Y:S01]  /*6160*/  @!P0 FFMA.FTZ R3, R38, R35.reuse, R3 ;  /* 0x0000002326038223 */ /* 0x080fe20000010003 */
[----:B------:R-:W-:Y:S01]  /*6170*/  @!P0 HADD2.F32 R19, -RZ, R19.H1_H1 ;  /* 0x30000013ff138230 */ /* 0x000fe20000004100 */
[C---:B------:R-:W-:Y:S01]  /*6180*/  @!P0 FMUL.FTZ R5, R25.reuse, R24 ;  /* 0x0000001819058220 */ /* 0x040fe20000410000 */
[----:B------:R-:W-:Y:S01]  /*6190*/  @!P0 HADD2.F32 R46, -RZ, R46.H0_H0 ;  /* 0x2000002eff2e8230 */ /* 0x000fe20000004100 */
[----:B------:R-:W-:Y:S01]  /*61a0*/  @!P0 FFMA.FTZ R78, R25, R44, -R78 ;  /* 0x0000002c194e8223 */ /* 0x000fe2000001084e */
[----:B------:R-:W-:Y:S01]  /*61b0*/  @!P0 HADD2.F32 R45, -RZ, R76.H1_H1 ;  /* 0x3000004cff2d8230 */ /* 0x000fe20000004100 */
[----:B------:R-:W-:Y:S01]  /*61c0*/  @!P0 FFMA.FTZ R72, R34, R35, -R72 ;  /* 0x0000002322488223 */ /* 0x000fe20000010848 */
[----:B------:R-:W-:Y:S01]  /*61d0*/  @!P0 HADD2.F32 R32, -RZ, R33.H0_H0 ;  /* 0x20000021ff208230 */ /* 0x000fe20000004100 */
[----:B------:R-:W-:Y:S02]  /*61e0*/  @!P0 FFMA.FTZ R79, R19, R46, -R79 ;  /* 0x0000002e134f8223 */ /* 0x000fe4000001084f */
[----:B------:R-:W-:Y:S01]  /*61f0*/  @!P0 FFMA.FTZ R4, R39, R42, R4 ;  /* 0x0000002a27048223 */ /* 0x000fe20000010004 */
[----:B------:R-:W-:Y:S01]  /*6200*/  @!P0 F2FP.PACK_AB R73, R73, R72 ;  /* 0x000000484949823e */ /* 0x000fe200000000ff */
[C---:B------:R-:W-:Y:S01]  /*6210*/  @!P0 FFMA.FTZ R74, R32.reuse, R45, -R74 ;  /* 0x0000002d204a8223 */ /* 0x040fe2000001084a */
[----:B------:R-:W-:Y:S01]  /*6220*/  @!P0 F2FP.PACK_AB R79, R79, R78 ;  /* 0x0000004e4f4f823e */ /* 0x000fe200000000ff */
[----:B------:R-:W-:Y:S01]  /*6230*/  @!P0 FMUL.FTZ R6, R19, R26 ;  /* 0x0000001a13068220 */ /* 0x000fe20000410000 */
[----:B------:R-:W-:Y:S01]  /*6240*/  @!P0 MOV R29, R73 ;  /* 0x00000049001d8202 */ /* 0x000fe20000000f00 */
[----:B------:R-:W-:Y:S01]  /*6250*/  @!P0 FFMA.FTZ R5, R41, R44, R5 ;  /* 0x0000002c29058223 */ /* 0x000fe20000010005 */
[----:B------:R-:W-:Y:S01]  /*6260*/  @!P0 F2FP.PACK_AB R74, R75, R74 ;  /* 0x0000004a4b4a823e */ /* 0x000fe200000000ff */
[----:B------:R-:W-:Y:S01]  /*6270*/  @!P0 FMUL.FTZ R7, R32, R27 ;  /* 0x0000001b20078220 */ /* 0x000fe20000410000 */
[----:B------:R-:W-:Y:S01]  /*6280*/  @!P0 F2FP.PACK_AB R72, R4, R3 ;  /* 0x000000030448823e */ /* 0x000fe200000000ff */
        /* <DEDUP_REMOVED lines=12> */
.L_x_1421:
[----:B------:R-:W-:Y:S05]  /*6350*/  BSYNC B0 ;  /* 0x0000000000007941 */ /* 0x000fea0003800000 */
.L_x_1420:
[----:B------:R-:W-:Y:S11]  /*6360*/  ISETP.GE.AND P0, PT, R11, c[0x0][0x1d4], PT ;  /* 0x000075000b007a0c */ /* 0x000ff60003f06270 */
[----:B------:R-:W-:Y:S02]  /*6370*/  @!UPT UIADD3 URZ, URZ, URZ, URZ ;  /* 0x0000003f3f3ff290 */ /* 0x000fe4000fffe03f */
[----:B------:R-:W-:-:S05]  /*6380*/  @P0 BRA `(.L_x_1405) ;  /* 0x000009d000000947 */ /* 0x000fca0003800000 */
[----:B------:R-:W2:Y:S01]  /*6390*/  LDS.128 R48, [R105+0xa080] ;  /* 0x00a0800069307984 */ /* 0x000ea20000000c00 */
[----:B-1----:R-:W-:Y:S04]  /*63a0*/  IADD3 R53, P1, P0, R134, R57, R119 ;  /* 0x0000003986357210 */ /* 0x002fe8000783e077 */
[----:B------:R-:W-:Y:S02]  /*63b0*/  IADD3.X R46, R97, R56, R108, P1, P0 ;  /* 0x00000038612e7210 */ /* 0x000fe40000fe046c */
[C---:B------:R-:W-:Y:S01]  /*63c0*/  LEA R52, P0, R53.reuse, c[0x0][0x1c8], 0x1 ;  /* 0x0000720035347a11 */ /* 0x040fe200078008ff */
[----:B------:R-:W1:Y:S03]  /*63d0*/  LDS.128 R24, [R107+0xa080] ;  /* 0x00a080006b187984 */ /* 0x000e660000000c00 */
[----:B------:R-:W-:Y:S02]  /*63e0*/  LEA.HI.X R53, R53, c[0x0][0x1cc], R46, 0x1, P0 ;  /* 0x0000730035357a11 */ /* 0x000fe400000f0c2e */
[----:B------:R-:W-:Y:S11]  /*63f0*/  ISETP.GE.AND P0, PT, R11, c[0x0][0x27c], PT ;  /* 0x00009f000b007a0c */ /* 0x000ff60003f06270 */
[----:B------:R-:W-:Y:S02]  /*6400*/  @!UPT UIADD3 URZ, URZ, URZ, URZ ;  /* 0x0000003f3f3ff290 */ /* 0x000fe4000fffe03f */
[--C-:B------:R-:W-:Y:S01]  /*6410*/  @!P0 SHF.R.U32.HI R28, RZ, 0x10, R21.reuse ;  /* 0x00000010ff1c8819 */ /* 0x100fe20000011615 */
[--C-:B------:R-:W-:Y:S01]  /*6420*/  @!P0 HADD2.F32 R29, -RZ, R18.reuse.H1_H1 ;  /* 0x30000012ff1d8230 */ /* 0x100fe20000004100 */
[----:B------:R-:W-:Y:S01]  /*6430*/  @!P0 SHF.R.U64 R20, R20, 0x10, R21 ;  /* 0x0000001014148819 */ /* 0x000fe20000001215 */
[----:B------:R-:W-:Y:S01]  /*6440*/  @!P0 HADD2.F32 R18, -RZ, R18.H0_H0 ;  /* 0x20000012ff128230 */ /* 0x000fe20000004100 */
[--C-:B------:R-:W-:Y:S01]  /*6450*/  @!P0 SHF.R.U32.HI R19, RZ, 0x10, R23.reuse ;  /* 0x00000010ff138819 */ /* 0x100fe20000011617 */
[--C-:B------:R-:W-:Y:S01]  /*6460*/  @!P0 HADD2.F32 R32, -RZ, R63.reuse.H0_H0 ;  /* 0x2000003fff208230 */ /* 0x100fe20000004100 */
[----:B------:R-:W-:Y:S01]  /*6470*/  @!P0 SHF.R.U64 R22, R22, 0x10, R23 ;  /* 0x0000001016168819 */ /* 0x000fe20000001217 */
[--C-:B------:R-:W-:Y:S01]  /*6480*/  @!P0 HADD2.F32 R39, -RZ, R62.reuse.H1_H1 ;  /* 0x3000003eff278230 */ /* 0x100fe20000004100 */
[--C-:B------:R-:W-:Y:S01]  /*6490*/  @!P0 SHF.R.U64 R34, R64, 0x10, R65.reuse ;  /* 0x0000001040228819 */ /* 0x100fe20000001241 */
[----:B------:R-:W-:Y:S01]  /*64a0*/  @!P0 HADD2.F32 R35, -RZ, R63.H1_H1 ;  /* 0x3000003fff238230 */ /* 0x000fe20000004100 */
[----:B------:R-:W-:Y:S01]  /*64b0*/  @!P0 SHF.R.U32.HI R38, RZ, 0x10, R65 ;  /* 0x00000010ff268819 */ /* 0x000fe20000011641 */
[----:B------:R-:W-:Y:S01]  /*64c0*/  @!P0 HADD2.F32 R44, -RZ, R62.H0_H0 ;  /* 0x2000003eff2c8230 */ /* 0x000fe20000004100 */
[--C-:B------:R-:W-:Y:S01]  /*64d0*/  @!P0 SHF.R.U32.HI R47, RZ, 0x10, R67.reuse ;  /* 0x00000010ff2f8819 */ /* 0x100fe20000011643 */
[----:B------:R-:W-:Y:S01]  /*64e0*/  @!P0 HADD2.F32 R34, -RZ, R34.H0_H0 ;  /* 0x20000022ff228230 */ /* 0x000fe20000004100 */
[----:B--2---:R-:W-:Y:S01]  /*64f0*/  @!P0 IMAD.MOV.U32 R41, RZ, RZ, R50 ;  /* 0x000000ffff298224 */ /* 0x004fe200078e0032 */
[----:B------:R-:W-:Y:S01]  /*6500*/  @!P0 MOV R31, R49 ;  /* 0x00000031001f8202 */ /* 0x000fe20000000f00 */
[----:B------:R-:W-:Y:S01]  /*6510*/  @!P0 HADD2.F32 R38, -RZ, R38.H0_H0 ;  /* 0x20000026ff268230 */ /* 0x000fe20000004100 */
[----:B------:R-:W-:Y:S01]  /*6520*/  @!P0 MOV R33, R48 ;  /* 0x0000003000218202 */ /* 0x000fe20000000f00 */
[----:B------:R-:W-:Y:S01]  /*6530*/  @!P0 HADD2.F32 R47, -RZ, R47.H0_H0 ;  /* 0x2000002fff2f8230 */ /* 0x000fe20000004100 */
[----:B------:R-:W-:Y:S01]  /*6540*/  @!P0 SHF.R.U64 R43, R66, 0x10, R67 ;  /* 0x00000010422b8819 */ /* 0x000fe20000001243 */
[----:B------:R-:W-:Y:S01]  /*6550*/  @!P0 HADD2.F32 R40, -RZ, R41.H0_H0 ;  /* 0x20000029ff288230 */ /* 0x000fe20000004100 */
[----:B------:R-:W-:Y:S01]  /*6560*/  @!P0 MOV R45, R51 ;  /* 0x00000033002d8202 */ /* 0x000fe20000000f00 */
[----:B------:R-:W-:Y:S01]  /*6570*/  @!P0 HADD2.F32 R36, -RZ, R31.H0_H0 ;  /* 0x2000001fff248230 */ /* 0x000fe20000004100 */
[----:B-1----:R-:W-:Y:S01]  /*6580*/  @!P0 MOV R21, R25 ;  /* 0x0000001900158202 */ /* 0x002fe20000000f00 */
[----:B------:R-:W-:Y:S01]  /*6590*/  @!P0 HADD2.F32 R43, -RZ, R43.H0_H0 ;  /* 0x2000002bff2b8230 */ /* 0x000fe20000004100 */
[----:B------:R-:W-:Y:S01]  /*65a0*/  @!P0 MOV R23, R24 ;  /* 0x0000001800178202 */ /* 0x000fe20000000f00 */
[----:B------:R-:W-:Y:S01]  /*65b0*/  @!P0 HADD2.F32 R37, -RZ, R31.H1_H1 ;  /* 0x3000001fff258230 */ /* 0x000fe20000004100 */
[-C--:B------:R-:W-:Y:S01]  /*65c0*/  @!P0 FMUL.FTZ R46, R36, R29.reuse ;  /* 0x0000001d242e8220 */ /* 0x080fe20000410000 */
[----:B------:R-:W-:Y:S02]  /*65d0*/  @!P0 HADD2.F32 R30, -RZ, R21.H0_H0 ;  /* 0x20000015ff1e8230 */ /* 0x000fe40000004100 */
[----:B------:R-:W-:Y:S02]  /*65e0*/  @!P0 HADD2.F32 R31, -RZ, R33.H0_H0 ;  /* 0x20000021ff1f8230 */ /* 0x000fe40000004100 */
[----:B------:R-:W-:Y:S01]  /*65f0*/  @!P0 HADD2.F32 R28, -RZ, R28.H0_H0 ;  /* 0x2000001cff1c8230 */ /* 0x000fe20000004100 */
[----:B------:R-:W-:Y:S01]  /*6600*/  @!P0 FMUL.FTZ R3, R30, R29 ;  /* 0x0000001d1e038220 */ /* 0x000fe20000410000 */
[----:B------:R-:W-:Y:S01]  /*6610*/  @!P0 HADD2.F32 R29, -RZ, R21.H1_H1 ;  /* 0x30000015ff1d8230 */ /* 0x000fe20000004100 */
[----:B------:R-:W-:Y:S01]  /*6620*/  @!P0 FMUL.FTZ R54, R31, R18 ;  /* 0x000000121f368220 */ /* 0x000fe20000410000 */
[--C-:B------:R-:W-:Y:S01]  /*6630*/  @!P0 HADD2.F32 R21, -RZ, R23.reuse.H0_H0 ;  /* 0x20000017ff158230 */ /* 0x100fe20000004100 */
[-C--:B------:R-:W-:Y:S01]  /*6640*/  @!P0 FMUL.FTZ R55, R37, R28.reuse ;  /* 0x0000001c25378220 */ /* 0x080fe20000410000 */
[----:B------:R-:W-:Y:S01]  /*6650*/  @!P0 HADD2.F32 R23, -RZ, R23.H1_H1 ;  /* 0x30000017ff178230 */ /* 0x000fe20000004100 */
[----:B------:R-:W-:Y:S01]  /*6660*/  @!P0 FMUL.FTZ R4, R29, R28 ;  /* 0x0000001c1d048220 */ /* 0x000fe20000410000 */
[----:B------:R-:W-:Y:S01]  /*6670*/  @!P0 HADD2.F32 R28, -RZ, R20.H0_H0 ;  /* 0x20000014ff1c8230 */ /* 0x000fe20000004100 */
[C---:B------:R-:W-:Y:S01]  /*6680*/  @!P0 FMUL.FTZ R0, R21.reuse, R18 ;  /* 0x0000001215008220 */ /* 0x040fe20000410000 */
[----:B------:R-:W-:Y:S01]  /*6690*/  @!P0 MOV R18, R26 ;  /* 0x0000001a00128202 */ /* 0x000fe20000000f00 */
[----:B------:R-:W-:Y:S01]  /*66a0*/  @!P0 FFMA.FTZ R54, R21, R32, -R54 ;  /* 0x0000002015368223 */ /* 0x000fe20000010836 */
[----:B------:R-:W-:Y:S01]  /*66b0*/  @!P0 HADD2.F32 R21, -RZ, R13.H1_H1 ;  /* 0x3000000dff158230 */ /* 0x000fe20000004100 */
[----:B------:R-:W-:Y:S01]  /*66c0*/  @!P0 FMUL.FTZ R2, R23, R28 ;  /* 0x0000001c17028220 */ /* 0x000fe20000410000 */
[----:B------:R-:W-:Y:S01]  /*66d0*/  @!P0 HADD2.F32 R33, -RZ, R33.H1_H1 ;  /* 0x30000021ff218230 */ /* 0x000fe20000004100 */
[----:B------:R-:W-:Y:S01]  /*66e0*/  @!P0 FFMA.FTZ R0, R31, R32, R0 ;  /* 0x000000201f008223 */ /* 0x000fe20000010000 */
[----:B------:R-:W-:Y:S01]  /*66f0*/  @!P0 HADD2.F32 R20, -RZ, R18.H0_H0 ;  /* 0x20000012ff148230 */ /* 0x000fe20000004100 */
[-C--:B------:R-:W-:Y:S01]  /*6700*/  @!P0 FMUL.FTZ R58, R40, R21.reuse ;  /* 0x00000015283a8220 */ /* 0x080fe20000410000 */
[--C-:B------:R-:W-:Y:S01]  /*6710*/  @!P0 HADD2.F32 R42, -RZ, R45.reuse.H0_H0 ;  /* 0x2000002dff2a8230 */ /* 0x100fe20000004100 */
[----:B------:R-:W-:Y:S01]  /*6720*/  @!P0 FMUL.FTZ R59, R33, R28 ;  /* 0x0000001c213b8220 */ /* 0x000fe20000410000 */
[----:B------:R-:W-:Y:S01]  /*6730*/  @!P0 HADD2.F32 R45, -RZ, R45.H1_H1 ;  /* 0x3000002dff2d8230 */ /* 0x000fe20000004100 */
[C---:B------:R-:W-:Y:S01]  /*6740*/  @!P0 FMUL.FTZ R5, R20.reuse, R21 ;  /* 0x0000001514058220 */ /* 0x040fe20000410000 */
[----:B------:R-:W-:Y:S01]  /*6750*/  @!P0 MOV R21, R27 ;  /* 0x0000001b00158202 */ /* 0x000fe20000000f00 */
[----:B------:R-:W-:Y:S01]  /*6760*/  @!P0 FFMA.FTZ R58, R20, R39, -R58 ;  /* 0x00000027143a8223 */ /* 0x000fe2000001083a */
[----:B------:R-:W-:Y:S01]  /*6770*/  @!P0 HADD2.F32 R20, -RZ, R13.H0_H0 ;  /* 0x2000000dff148230 */ /* 0x000fe20000004100 */
[-C--:B------:R-:W-:Y:S01]  /*6780*/  @!P0 FFMA.FTZ R59, R23, R34.reuse, -R59 ;  /* 0x00000022173b8223 */ /* 0x080fe2000001083b */
[----:B------:R-:W-:Y:S01]  /*6790*/  @!P0 HADD2.F32 R13, -RZ, R19.H0_H0 ;  /* 0x20000013ff0d8230 */ /* 0x000fe20000004100 */
[----:B------:R-:W-:Y:S01]  /*67a0*/  @!P0 FFMA.FTZ R2, R33, R34, R2 ;  /* 0x0000002221028223 */ /* 0x000fe20000010002 */
[----:B------:R-:W-:Y:S01]  /*67b0*/  @!P0 HADD2.F32 R19, -RZ, R22.H0_H0 ;  /* 0x20000016ff138230 */ /* 0x000fe20000004100 */
[----:B------:R-:W-:Y:S01]  /*67c0*/  @!P0 FMUL.FTZ R61, R42, R20 ;  /* 0x000000142a3d8220 */ /* 0x000fe20000410000 */
[----:B------:R-:W-:Y:S01]  /*67d0*/  @!P0 HADD2.F32 R41, -RZ, R41.H1_H1 ;  /* 0x30000029ff298230 */ /* 0x000fe20000004100 */
[----:B------:R-:W-:Y:S01]  /*67e0*/  @!P0 FMUL.FTZ R60, R45, R13 ;  /* 0x0000000d2d3c8220 */ /* 0x000fe20000410000 */
[----:B------:R-:W-:Y:S01]  /*67f0*/  @!P0 HADD2.F32 R22, -RZ, R18.H1_H1 ;  /* 0x30000012ff168230 */ /* 0x000fe20000004100 */
[----:B------:R-:W-:Y:S01]  /*6800*/  @!P0 FFMA.FTZ R46, R30, R35, -R46 ;  /* 0x000000231e2e8223 */ /* 0x000fe2000001082e */
[--C-:B------:R-:W-:Y:S01]  /*6810*/  @!P0 HADD2.F32 R23, -RZ, R21.reuse.H0_H0 ;  /* 0x20000015ff178230 */ /* 0x100fe20000004100 */
[----:B------:R-:W-:Y:S01]  /*6820*/  @!P0 FMUL.FTZ R68, R41, R19 ;  /* 0x0000001329448220 */ /* 0x000fe20000410000 */
[----:B------:R-:W-:Y:S01]  /*6830*/  @!P0 F2FP.PACK_AB R59, R59, R54 ;  /* 0x000000363b3b823e */ /* 0x000fe200000000ff */
[----:B------:R-:W-:Y:S01]  /*6840*/  @!P0 FFMA.FTZ R55, R29, R38, -R55 ;  /* 0x000000261d378223 */ /* 0x000fe20000010837 */
[----:B------:R-:W-:Y:S01]  /*6850*/  @!P0 HADD2.F32 R18, -RZ, R21.H1_H1 ;  /* 0x30000015ff128230 */ /* 0x000fe20000004100 */
[----:B------:R-:W-:Y:S02]  /*6860*/  @!P0 FFMA.FTZ R61, R23, R44, -R61 ;  /* 0x0000002c173d8223 */ /* 0x000fe4000001083d */
[----:B------:R-:W-:Y:S01]  /*6870*/  @!P0 FFMA.FTZ R68, R22, R43, -R68 ;  /* 0x0000002b16448223 */ /* 0x000fe20000010844 */
[----:B------:R-:W-:Y:S01]  /*6880*/  @!P0 F2FP.PACK_AB R46, R55, R46 ;  /* 0x0000002e372e823e */ /* 0x000fe200000000ff */
[----:B------:R-:W-:Y:S02]  /*6890*/  @!P0 FFMA.FTZ R60, R18, R47, -R60 ;  /* 0x0000002f123c8223 */ /* 0x000fe4000001083c */
[----:B------:R-:W-:Y:S01]  /*68a0*/  @!P0 FFMA.FTZ R3, R36, R35, R3 ;  /* 0x0000002324038223 */ /* 0x000fe20000010003 */
[----:B------:R-:W-:Y:S01]  /*68b0*/  @!P0 F2FP.PACK_AB R55, R68, R58 ;  /* 0x0000003a4437823e */ /* 0x000fe200000000ff */
[----:B------:R-:W-:Y:S01]  /*68c0*/  @!P0 FMUL.FTZ R6, R22, R19 ;  /* 0x0000001316068220 */ /* 0x000fe20000410000 */
[----:B------:R-:W-:Y:S01]  /*68d0*/  @!P0 F2FP.PACK_AB R60, R60, R61 ;  /* 0x0000003d3c3c823e */ /* 0x000fe200000000ff */
[----:B------:R-:W-:Y:S01]  /*68e0*/  @!P0 FFMA.FTZ R4, R37, R38, R4 ;  /* 0x0000002625048223 */ /* 0x000fe20000010004 */
[----:B------:R-:W-:Y:S01]  /*68f0*/  @!P0 MOV R25, R46 ;  /* 0x0000002e00198202 */ /* 0x000fe20000000f00 */
[----:B------:R-:W-:Y:S01]  /*6900*/  @!P0 FMUL.FTZ R7, R23, R20 ;  /* 0x0000001417078220 */ /* 0x000fe20000410000 */
[----:B------:R-:W-:Y:S01]  /*6910*/  @!P0 MOV R26, R55 ;  /* 0x00000037001a8202 */ /* 0x000fe20000000f00 */
[----:B------:R-:W-:Y:S01]  /*6920*/  @!P0 FFMA.FTZ R5, R40, R39, R5 ;  /* 0x0000002728058223 */ /* 0x000fe20000010005 */
[----:B------:R-:W-:Y:S01]  /*6930*/  @!P0 MOV R27, R60 ;  /* 0x0000003c001b8202 */ /* 0x000fe20000000f00 */
[----:B------:R-:W-:Y:S01]  /*6940*/  @!P0 FMUL.FTZ R8, R18, R13 ;  /* 0x0000000d12088220 */ /* 0x000fe20000410000 */
[----:B------:R-:W-:Y:S01]  /*6950*/  @!P0 F2FP.PACK_AB R46, R2, R0 ;  /* 0x00000000022e823e */ /* 0x000fe200000000ff */
[----:B------:R-:W-:Y:S01]  /*6960*/  @!P0 FFMA.FTZ R6, R41, R43, R6 ;  /* 0x0000002b29068223 */ /* 0x000fe20000010006 */
[----:B------:R-:W-:Y:S01]  /*6970*/  @!P0 F2FP.PACK_AB R55, R4, R3 ;  /* 0x000000030437823e */ /* 0x000fe200000000ff */
[----:B------:R-:W-:Y:S02]  /*6980*/  @!P0 FFMA.FTZ R7, R42, R44, R7 ;  /* 0x0000002c2a078223 */ /* 0x000fe40000010007 */
[----:B------:R-:W-:Y:S01]  /*6990*/  @!P0 IMAD.MOV.U32 R24, RZ, RZ, R59 ;  /* 0x000000ffff188224 */ /* 0x000fe200078e003b */
[----:B------:R-:W-:Y:S01]  /*69a0*/  @!P0 F2FP.PACK_AB R54, R6, R5 ;  /* 0x000000050636823e */ /* 0x000fe200000000ff */
[----:B------:R-:W-:Y:S01]  /*69b0*/  @!P0 FFMA.FTZ R8, R45, R47, R8 ;  /* 0x0000002f2d088223 */ /* 0x000fe20000010008 */
[----:B------:R-:W-:Y:S01]  /*69c0*/  @!P0 MOV R49, R55 ;  /* 0x0000003700318202 */ /* 0x000fe20000000f00 */
[----:B------:R-:W-:Y:S01]  /*69d0*/  @!P0 IMAD.MOV.U32 R48, RZ, RZ, R46 ;  /* 0x000000ffff308224 */ /* 0x000fe200078e002e */
[----:B------:R1:W-:Y:S01]  /*69e0*/  STG.E.128 [R52.64], R24 ;  /* 0x0000001834007986 */ /* 0x0003e2000c101d1a */
[----:B------:R-:W-:Y:S02]  /*69f0*/  @!P0 MOV R50, R54 ;  /* 0x0000003600328202 */ /* 0x000fe40000000f00 */
[----:B------:R-:W-:Y:S04]  /*6a00*/  @!P0 F2FP.PACK_AB R59, R8, R7 ;  /* 0x00000007083b823e */ /* 0x000fe800000000ff */
[----:B------:R-:W-:Y:S02]  /*6a10*/  @!P0 MOV R51, R59 ;  /* 0x0000003b00338202 */ /* 0x000fe40000000f00 */
[----:B------:R-:W-:Y:S11]  /*6a20*/  ISETP.GE.AND P0, PT, R116, c[0x0][0x1d4], PT ;  /* 0x0000750074007a0c */ /* 0x000ff60003f06270 */
[----:B------:R-:W-:Y:S02]  /*6a30*/  @!UPT UIADD3 URZ, URZ, URZ, URZ ;  /* 0x0000003f3f3ff290 */ /* 0x000fe4000fffe03f */
[----:B------:R-:W-:-:S05]  /*6a40*/  @P0 BRA `(.L_x_1405) ;  /* 0x0000031000000947 */ /* 0x000fca0003800000 */
[----:B------:R-:W-:Y:S04]  /*6a50*/  IADD3 R57, P1, P0, R134, R57, R116 ;  /* 0x0000003986397210 */ /* 0x000fe8000783e074 */
[----:B------:R-:W-:Y:S02]  /*6a60*/  IADD3.X R56, R97, R56, R104, P1, P0 ;  /* 0x0000003861387210 */ /* 0x000fe40000fe0468 */
[C---:B------:R-:W-:Y:S04]  /*6a70*/  LEA R2, P0, R57.reuse, c[0x0][0x1c8], 0x1 ;  /* 0x0000720039027a11 */ /* 0x040fe800078008ff */
[----:B------:R-:W-:Y:S05]  /*6a80*/  LEA.HI.X R3, R57, c[0x0][0x1cc], R56, 0x1, P0 ;  /* 0x0000730039037a11 */ /* 0x000fea00000f0c38 */
[----:B------:R2:W-:Y:S01]  /*6a90*/  STG.E.128 [R2.64], R48 ;  /* 0x0000003002007986 */ /* 0x0005e2000c101d1a */
[----:B------:R-:W-:-:S05]  /*6aa0*/  BRA `(.L_x_1405) ;  /* 0x000002b000007947 */ /* 0x000fca0003800000 */
.L_x_1391:
[----:B------:R-:W-:Y:S01]  /*6ab0*/  UIMAD UR5, UR6, -0x30, UR4 ;  /* 0xffffffd0060578a4 */ /* 0x000fe2000f8e0204 */
[----:B------:R-:W-:Y:S03]  /*6ac0*/  BSSY B0, `(.L_x_1422) ;  /* 0x0000016000007945 */ /* 0x000fe60003800000 */
[----:B------:R-:W-:Y:S04]  /*6ad0*/  UISETP.LT.AND UP0, UPT, UR5, 0x30, UPT ;  /* 0x000000300500788c */ /* 0x000fe8000bf01270 */
[----:B------:R-:W-:Y:S06]  /*6ae0*/  USEL UR46, UR5, 0x30, UP0 ;  /* 0x00000030052e7887 */ /* 0x000fec0008000000 */
[----:B------:R-:W-:Y:S11]  /*6af0*/  ISETP.GE.AND P0, PT, R125, UR46, PT ;  /* 0x0000002e7d007c0c */ /* 0x000ff6000bf06270 */
        /* <DEDUP_REMOVED lines=18> */
.L_x_1423:
[----:B------:R-:W-:Y:S05]  /*6c20*/  BSYNC B0 ;  /* 0x0000000000007941 */ /* 0x000fea0003800000 */
.L_x_1422:
[----:B------:R-:W-:Y:S11]  /*6c30*/  ISETP.GE.AND P0, PT, R121, UR46, PT ;  /* 0x0000002e79007c0c */ /* 0x000ff6000bf06270 */
        /* <DEDUP_REMOVED lines=18> */
.L_x_1405:
[----:B------:R-:W-:Y:S05]  /*6d60*/  BSYNC B2 ;  /* 0x0000000000027941 */ /* 0x000fea0003800000 */
.L_x_1390:
[----:B------:R-:W-:Y:S01]  /*6d70*/  UIMAD.WIDE.U32 UR44, UR6, 0x30, URZ ;  /* 0x00000030062c78a5 */ /* 0x000fe2000f8e003f */
[----:B--2---:R-:W-:Y:S01]  /*6d80*/  IADD3 R2, -R125, UR46, RZ ;  /* 0x0000002e7d027c10 */ /* 0x004fe2000fffe1ff */
[----:B------:R-:W-:Y:S01]  /*6d90*/  UIMAD UR5, UR34, 0x30, URZ ;  /* 0x00000030220578a4 */ /* 0x000fe2000f8e023f */
[----:B------:R-:W-:Y:S01]  /*6da0*/  ISETP.NE.AND P3, PT, R127, RZ, PT ;  /* 0x000000ff7f00720c */ /* 0x000fe20003f65270 */
[----:B------:R-:W-:Y:S02]  /*6db0*/  BSSY B0, `(.L_x_1424) ;  /* 0x0000041000007945 */ /* 0x000fe40003800000 */
[----:B------:R-:W-:Y:S01]  /*6dc0*/  UIADD3 UR5, UR45, UR5, URZ ;  /* 0x000000052d057290 */ /* 0x000fe2000fffe03f */
[----:B------:R-:W-:Y:S05]  /*6dd0*/  IADD3 R3, P0, R95, UR44, RZ ;  /* 0x0000002c5f037c10 */ /* 0x000fea000ff1e0ff */
[----:B------:R-:W-:Y:S02]  /*6de0*/  IADD3.X R0, R94, UR5, RZ, P0, !PT ;  /* 0x000000055e007c10 */ /* 0x000fe400087fe4ff */
[C---:B------:R-:W-:Y:S11]  /*6df0*/  ISETP.GE.AND P0, PT, R2.reuse, 0x21, PT ;  /* 0x000000210200780c */ /* 0x040ff60003f06270 */
[----:B------:R-:W-:Y:S02]  /*6e00*/  @!UPT UIADD3 URZ, URZ, URZ, URZ ;  /* 0x0000003f3f3ff290 */ /* 0x000fe4000fffe03f */
[----:B-1----:R-:W-:Y:S05]  /*6e10*/  @P0 IADD3 R5, P1, R3, 0x20, RZ ;  /* 0x0000002003050810 */ /* 0x002fea0007f3e0ff */
[----:B------:R-:W-:Y:S01]  /*6e20*/  @P0 IMAD.X R4, RZ, RZ, R0, P1 ;  /* 0x000000ffff040224 */ /* 0x000fe200008e0600 */
[----:B------:R-:W-:Y:S03]  /*6e30*/  ISETP.GE.AND P1, PT, R2, 0x1, PT ;  /* 0x000000010200780c */ /* 0x000fe60003f26270 */
[----:B------:R-:W-:Y:S04]  /*6e40*/  @P0 IMAD R4, R4, c[0x0][0x258], RZ ;  /* 0x0000960004040a24 */ /* 0x000fe800078e02ff */
[----:B------:R-:W-:Y:S06]  /*6e50*/  @P0 IMAD R4, R5, c[0x0][0x25c], R4 ;  /* 0x0000970005040a24 */ /* 0x000fec00078e0204 */
[----:B------:R-:W-:Y:S02]  /*6e60*/  @P1 IMAD.MOV.U32 R90, RZ, RZ, R130 ;  /* 0x000000ffff5a1224 */ /* 0x000fe400078e0082 */
[----:B------:R-:W-:Y:S02]  /*6e70*/  @P1 IMAD R0, R0, c[0x0][0x258], RZ ;  /* 0x0000960000001a24 */ /* 0x000fe400078e02ff */
[C---:B------:R-:W-:Y:S04]  /*6e80*/  @P1 IMAD.WIDE.U32 R6, R3.reuse, c[0x0][0x258], R90 ;  /* 0x0000960003061a25 */ /* 0x040fe800078e005a */
[----:B------:R-:W-:Y:S01]  /*6e90*/  @P1 IMAD R0, R3, c[0x0][0x25c], R0 ;  /* 0x0000970003001a24 */ /* 0x000fe200078e0200 */
[C---:B------:R-:W-:Y:S01]  /*6ea0*/  @P1 LEA R18, P2, R6.reuse, c[0x0][0x250], 0x1 ;  /* 0x0000940006121a11 */ /* 0x040fe200078408ff */
[----:B------:R-:W-:Y:S02]  /*6eb0*/  @P0 IMAD.MOV.U32 R90, RZ, RZ, R130 ;  /* 0x000000ffff5a0224 */ /* 0x000fe400078e0082 */
[----:B------:R-:W-:Y:S02]  /*6ec0*/  @P1 IMAD.IADD R0, R7, 0x1, R0 ;  /* 0x0000000107001824 */ /* 0x000fe400078e0200 */
[----:B------:R-:W-:Y:S03]  /*6ed0*/  @P0 IMAD.WIDE.U32 R2, R5, c[0x0][0x258], R90 ;  /* 0x0000960005020a25 */ /* 0x000fe600078e005a */
[----:B------:R-:W-:Y:S01]  /*6ee0*/  @P1 LEA.HI.X R19, R6, c[0x0][0x254], R0, 0x1, P2 ;  /* 0x0000950006131a11 */ /* 0x000fe200010f0c00 */
[----:B------:R-:W-:Y:S01]  /*6ef0*/  @P0 IMAD.IADD R4, R3, 0x1, R4 ;  /* 0x0000000103040824 */ /* 0x000fe200078e0204 */
        /* <DEDUP_REMOVED lines=12> */
[----:B------:R1:W-:Y:S01]  /*6fc0*/  @P0 LDGSTS.E.BYPASS.LTC128B.128 [R124+0x9880], [R6.64+0x180], !P4 ;  /* 0x09880180067c0fae */ /* 0x0003e2000e101d5a */
[----:B------:R-:W-:Y:S03]  /*6fd0*/  IADD3 R2, P0, R89, UR44, RZ ;  /* 0x0000002c59027c10 */ /* 0x000fe6000ff1e0ff */
[----:B------:R-:W0:Y:S01]  /*6fe0*/  LDGDEPBAR ;  /* 0x00000000000079af */ /* 0x000e220000000000 */
[----:B------:R-:W-:Y:S02]  /*6ff0*/  IADD3.X R0, R88, UR5, RZ, P0, !PT ;  /* 0x0000000558007c10 */ /* 0x000fe400087fe4ff */
[----:B------:R-:W-:Y:S01]  /*7000*/  ISETP.LT.AND P0, PT, R125, UR46, PT ;  /* 0x0000002e7d007c0c */ /* 0x000fe2000bf01270 */
[----:B------:R-:W-:Y:S04]  /*7010*/  DEPBAR.LE SB0, 0x0 ;  /* 0x000080000000791a */ /* 0x000fe80000000000 */
[----:B------:R-:W-:Y:S08]  /*7020*/  BAR.SYNC.DEFER_BLOCKING 0x0 ;  /* 0x0000000000007b1d */ /* 0x000ff00000010000 */
[----:B------:R-:W-:-:S05]  /*7030*/  @!P0 BRA `(.L_x_1425) ;  /* 0x0000018000008947 */ /* 0x000fca0003800000 */
[----:B-1----:R-:W-:Y:S02]  /*7040*/  IMAD.MOV.U32 R4, RZ, RZ, R128 ;  /* 0x000000ffff047224 */ /* 0x002fe400078e0080 */
[----:B------:R-:W-:Y:S02]  /*7050*/  IMAD.MOV.U32 R5, RZ, RZ, R87 ;  /* 0x000000ffff057224 */ /* 0x000fe400078e0057 */
        /* <DEDUP_REMOVED lines=22> */
.L_x_1425:
[----:B-1----:R-:W-:Y:S05]  /*71c0*/  BSYNC B0 ;  /* 0x0000000000007941 */ /* 0x002fea0003800000 */
.L_x_1424:
[----:B------:R-:W-:Y:S01]  /*71d0*/  ISETP.GE.AND P0, PT, R121, UR46, PT ;  /* 0x0000002e79007c0c */ /* 0x000fe2000bf06270 */
[----:B------:R-:W-:Y:S01]  /*71e0*/  @!UPT UIADD3 URZ, URZ, URZ, URZ ;  /* 0x0000003f3f3ff290 */ /* 0x000fe2000fffe03f */
[----:B------:R-:W-:Y:S11]  /*71f0*/  BSSY B0, `(.L_x_1426) ;  /* 0x000001c000007945 */ /* 0x000ff60003800000 */
[----:B------:R-:W-:-:S05]  /*7200*/  @P0 BRA `(.L_x_1427) ;  /* 0x000001a000000947 */ /* 0x000fca0003800000 */
[----:B------:R-:W-:Y:S01]  /*7210*/  IADD3 R2, P0, R2, 0x20, RZ ;  /* 0x0000002002027810 */ /* 0x000fe20007f1e0ff */
[----:B------:R-:W-:Y:S02]  /*7220*/  IMAD.MOV.U32 R4, RZ, RZ, R128 ;  /* 0x000000ffff047224 */ /* 0x000fe400078e0080 */
[----:B------:R-:W-:Y:S02]  /*7230*/  IMAD.MOV.U32 R5, RZ, RZ, R87 ;  /* 0x000000ffff057224 */ /* 0x000fe400078e0057 */
[----:B------:R-:W-:Y:S02]  /*7240*/  IMAD.X R3, RZ, RZ, R0, P0 ;  /* 0x000000ffff037224 */ /* 0x000fe400000e0600 */
[----:B------:R-:W-:Y:S04]  /*7250*/  IMAD.WIDE.U32 R4, R2, c[0x0][0x208], R4 ;  /* 0x0000820002047a25 */ /* 0x000fe800078e0004 */
[----:B------:R-:W-:Y:S01]  /*7260*/  IMAD R3, R3, c[0x0][0x208], RZ ;  /* 0x0000820003037a24 */ /* 0x000fe200078e02ff */
[----:B------:R-:W-:Y:S03]  /*7270*/  LEA R18, P0, R4, c[0x0][0x1f8], 0x1 ;  /* 0x00007e0004127a11 */ /* 0x000fe600078008ff */
        /* <DEDUP_REMOVED lines=19> */
.L_x_1427:
[----:B------:R-:W-:Y:S05]  /*73b0*/  BSYNC B0 ;  /* 0x0000000000007941 */ /* 0x000fea0003800000 */
.L_x_1426:
[----:B------:R-:W-:Y:S06]  /*73c0*/  UISETP.GT.AND UP0, UPT, UR6, UR7, UPT ;  /* 0x000000070600728c */ /* 0x000fec000bf04270 */
[----:B------:R-:W-:Y:S11]  /*73d0*/  PLOP3.LUT P0, PT, PT, PT, UP0, 0x80, 0x0 ;  /* 0x000000000000781c */ /* 0x000ff60003f0f008 */
[----:B------:R-:W-:Y:S02]  /*73e0*/  @!UPT UIADD3 URZ, URZ, URZ, URZ ;  /* 0x0000003f3f3ff290 */ /* 0x000fe4000fffe03f */
[----:B------:R-:W-:-:S05]  /*73f0*/  @!P0 BRA `(.L_x_1428) ;  /* 0x000001b000008947 */ /* 0x000fca0003800000 */
[----:B------:R-:W-:Y:S01]  /*7400*/  UIADD3 UR35, UR6, -0x1, URZ ;  /* 0xffffffff06237890 */ /* 0x000fe2000fffe03f */
[----:B------:R-:W-:Y:S01]  /*7410*/  ISETP.GE.AND P1, PT, R118, 0x1, PT ;  /* 0x000000017600780c */ /* 0x000fe20003f26270 */
[----:B------:R-:W-:Y:S02]  /*7420*/  IMAD.MOV.U32 R2, RZ, RZ, R132 ;  /* 0x000000ffff027224 */ /* 0x000fe400078e0084 */
[----:B------:R-:W-:Y:S01]  /*7430*/  USHF.R.S32.HI UR34, URZ, 0x1f, UR35 ;  /* 0x0000001f3f227899 */ /* 0x000fe20008011423 */
[----:B------:R-:W-:Y:S01]  /*7440*/  IMAD.MOV.U32 R3, RZ, RZ, R149 ;  /* 0x000000ffff037224 */ /* 0x000fe200078e0095 */
[----:B------:R-:W-:Y:S03]  /*7450*/  UIMAD UR5, UR31, UR35, URZ ;  /* 0x000000231f0572a4 */ /* 0x000fe6000f8e023f */
[----:B------:R-:W-:Y:S01]  /*7460*/  IMAD.WIDE.U32 R2, R86, UR35, R2 ;  /* 0x0000002356027c25 */ /* 0x000fe2000f8e0002 */
[----:B------:R-:W-:Y:S04]  /*7470*/  UIMAD UR5, UR34, UR28, UR5 ;  /* 0x0000001c220572a4 */ /* 0x000fe8000f8e0205 */
[C---:B-1----:R-:W-:Y:S02]  /*7480*/  @P1 LEA R4, P0, R2.reuse, c[0x0][0x220], 0x1 ;  /* 0x0000880002041a11 */ /* 0x042fe400078008ff */
[----:B------:R-:W-:Y:S04]  /*7490*/  IADD3 R0, R3, UR5, RZ ;  /* 0x0000000503007c10 */ /* 0x000fe8000fffe0ff */
[----:B------:R-:W-:Y:S02]  /*74a0*/  @P1 LEA.HI.X R5, R2, c[0x0][0x224], R0, 0x1, P0 ;  /* 0x0000890002051a11 */ /* 0x000fe400000f0c00 */
[----:B------:R-:W-:Y:S03]  /*74b0*/  ISETP.GE.AND P0, PT, R118, 0x21, PT ;  /* 0x000000217600780c */ /* 0x000fe60003f06270 */
[----:B------:R-:W-:Y:S01]  /*74c0*/  @!PT LDS RZ, [RZ] ;  /* 0x00000000fffff984 */ /* 0x000fe20000000800 */
[----:B------:R-:W-:Y:S01]  /*74d0*/  @!PT LDS RZ, [RZ] ;  /* 0x00000000fffff984 */ /* 0x000fe20000000800 */
[----:B------:R-:W-:Y:S01]  /*74e0*/  @!PT LDS RZ, [RZ] ;  /* 0x00000000fffff984 */ /* 0x000fe20000000800 */
[----:B------:R1:W-:Y:S04]  /*74f0*/  @P1 LDGSTS.E.BYPASS.LTC128B.128 [R124+0xa080], [R4.64], !P3 ;  /* 0x0a080000047c1fae */ /* 0x0003e8000d901d5a */
[----:B------:R1:W-:Y:S04]  /*7500*/  @P1 LDGSTS.E.BYPASS.LTC128B.128 [R124+0xb880], [R4.64+0x80], !P6 ;  /* 0x0b880080047c1fae */ /* 0x0003e8000f101d5a */
[----:B------:R1:W-:Y:S02]  /*7510*/  @P1 LDGSTS.E.BYPASS.LTC128B.128 [R124+0xd080], [R4.64+0x100], !P5 ;  /* 0x0d080100047c1fae */ /* 0x0003e4000e901d5a */
[----:B------:R-:W-:Y:S02]  /*7520*/  @P0 IADD3 R2, P2, R2, UR33, RZ ;  /* 0x0000002102020c10 */ /* 0x000fe4000ff5e0ff */
[----:B------:R1:W-:Y:S02]  /*7530*/  @P1 LDGSTS.E.BYPASS.LTC128B.128 [R124+0xe880], [R4.64+0x180], !P4 ;  /* 0x0e880180047c1fae */ /* 0x0003e4000e101d5a */
[----:B------:R-:W-:Y:S02]  /*7540*/  @P0 IADD3.X R3, R0, UR32, RZ, P2, !PT ;  /* 0x0000002000030c10 */ /* 0x000fe400097fe4ff */
[C---:B------:R-:W-:Y:S04]  /*7550*/  @P0 LEA R6, P2, R2.reuse, c[0x0][0x220], 0x1 ;  /* 0x0000880002060a11 */ /* 0x040fe800078408ff */
[----:B------:R-:W-:Y:S05]  /*7560*/  @P0 LEA.HI.X R7, R2, c[0x0][0x224], R3, 0x1, P2 ;  /* 0x0000890002070a11 */ /* 0x000fea00010f0c03 */
[----:B------:R1:W-:Y:S04]  /*7570*/  @P0 LDGSTS.E.BYPASS.LTC128B.128 [R124+0xb080], [R6.64], !P3 ;  /* 0x0b080000067c0fae */ /* 0x0003e8000d901d5a */
[----:B------:R1:W-:Y:S04]  /*7580*/  @P0 LDGSTS.E.BYPASS.LTC128B.128 [R124+0xc880], [R6.64+0x80], !P6 ;  /* 0x0c880080067c0fae */ /* 0x0003e8000f101d5a */
[----:B------:R1:W-:Y:S04]  /*7590*/  @P0 LDGSTS.E.BYPASS.LTC128B.128 [R124+0xe080], [R6.64+0x100], !P5 ;  /* 0x0e080100067c0fae */ /* 0x0003e8000e901d5a */
[----:B------:R1:W-:Y:S02]  /*75a0*/  @P0 LDGSTS.E.BYPASS.LTC128B.128 [R124+0xf880], [R6.64+0x180], !P4 ;  /* 0x0f880180067c0fae */ /* 0x0003e4000e101d5a */
.L_x_1428:
[----:B------:R-:W0:Y:S01]  /*75b0*/  LDGDEPBAR ;  /* 0x00000000000079af */ /* 0x000e220000000000 */
[----:B------:R-:W-:Y:S01]  /*75c0*/  UIADD3 UR6, UR6, -0x1, URZ ;  /* 0xffffffff06067890 */ /* 0x000fe2000fffe03f */
[----:B------:R-:W-:Y:S11]  /*75d0*/  PLOP3.LUT P0, PT, PT, PT, UP0, 0x80, 0x0 ;  /* 0x000000000000781c */ /* 0x000ff60003f0f008 */
[----:B------:R-:W-:Y:S02]  /*75e0*/  @!UPT UIADD3 URZ, URZ, URZ, URZ ;  /* 0x0000003f3f3ff290 */ /* 0x000fe4000fffe03f */
[----:B------:R-:W-:-:S05]  /*75f0*/  @P0 BRA `(.L_x_1429) ;  /* 0xffffa7f000000947 */ /* 0x000fca000383ffff */
[----:B------:R-:W-:Y:S06]  /*7600*/  BAR.SYNC.DEFER_BLOCKING 0x0 ;  /* 0x0000000000007b1d */ /* 0x000fec0000010000 */
.L_x_1389:
[----:B-1----:R-:W-:Y:S01]  /*7610*/  UIADD3 UR6, UR18, 0x7f, URZ ;  /* 0x0000007f12067890 */ /* 0x002fe2000fffe03f */
[----:B------:R-:W-:Y:S01]  /*7620*/  PLOP3.LUT P2, PT, PT, PT, PT, 0x80, 0x0 ;  /* 0x000000000000781c */ /* 0x000fe20003f4f070 */
[----:B------:R-:W-:Y:S01]  /*7630*/  ULDC.64 UR4, c[0x0][0x2c8] ;  /* 0x0000b20000047ab9 */ /* 0x000fe20000000a00 */
[----:B------:R-:W-:Y:S01]  /*7640*/  IMAD.MOV.U32 R3, RZ, RZ, RZ ;  /* 0x000000ffff037224 */ /* 0x000fe200078e00ff */
[----:B------:R-:W-:Y:S01]  /*7650*/  UIMAD.WIDE.U32 UR8, UR6, UR4, URZ ;  /* 0x00000004060872a5 */ /* 0x000fe2000f8e003f */
[----:B------:R-:W-:Y:S01]  /*7660*/  IMAD.MOV.U32 R130, RZ, RZ, RZ ;  /* 0x000000ffff827224 */ /* 0x000fe200078e00ff */
[----:B------:R-:W-:Y:S01]  /*7670*/  UIADD3 UR19, UR19, UR20, URZ ;  /* 0x0000001413137290 */ /* 0x000fe2000fffe03f */
[----:B------:R-:W-:Y:S01]  /*7680*/  CS2R R128, SRZ ;  /* 0x0000000000807805 */ /* 0x000fe2000001ff00 */
[----:B------:R-:W-:Y:S01]  /*7690*/  @UP2 USHF.R.U32.HI UR6, URZ, UR5, UR9 ;  /* 0x000000053f062299 */ /* 0x000fe20008011609 */
[----:B------:R-:W-:Y:S01]  /*76a0*/  CS2R R126, SRZ ;  /* 0x00000000007e7805 */ /* 0x000fe2000001ff00 */
[----:B------:R-:W-:Y:S01]  /*76b0*/  CS2R R124, SRZ ;  /* 0x00000000007c7805 */ /* 0x000fe2000001ff00 */
[----:B------:R-:W-:Y:S01]  /*76c0*/  CS2R R122, SRZ ;  /* 0x00000000007a7805 */ /* 0x000fe2000001ff00 */
[----:B------:R-:W-:Y:S01]  /*76d0*/  UIADD3 UR6, UR12, UR6, URZ ;  /* 0x000000060c067290 */ /* 0x000fe2000fffe03f */
[----:B------:R-:W-:Y:S01]  /*76e0*/  CS2R R120, SRZ ;  /* 0x0000000000787805 */ /* 0x000fe2000001ff00 */
[----:B------:R-:W-:Y:S01]  /*76f0*/  CS2R R118, SRZ ;  /* 0x0000000000767805 */ /* 0x000fe2000001ff00 */
[----:B------:R-:W-:Y:S01]  /*7700*/  CS2R R116, SRZ ;  /* 0x0000000000747805 */ /* 0x000fe2000001ff00 */
[----:B------:R-:W-:Y:S01]  /*7710*/  UIMAD.WIDE UR4, UR6, 0x2aaaaaab, URZ ;  /* 0x2aaaaaab060478a5 */ /* 0x000fe2000f8e023f */
[----:B------:R-:W-:Y:S01]  /*7720*/  CS2R R114, SRZ ;  /* 0x0000000000727805 */ /* 0x000fe2000001ff00 */
[----:B------:R-:W-:Y:S01]  /*7730*/  CS2R R112, SRZ ;  /* 0x0000000000707805 */ /* 0x000fe2000001ff00 */
[----:B------:R-:W-:Y:S01]  /*7740*/  CS2R R110, SRZ ;  /* 0x00000000006e7805 */ /* 0x000fe2000001ff00 */
[----:B------:R-:W-:Y:S01]  /*7750*/  USHF.R.U32.HI UR4, URZ, 0x1f, UR5 ;  /* 0x0000001f3f047899 */ /* 0x000fe20008011605 */
[----:B------:R-:W-:Y:S01]  /*7760*/  CS2R R108, SRZ ;  /* 0x00000000006c7805 */ /* 0x000fe2000001ff00 */
[----:B------:R-:W-:Y:S01]  /*7770*/  CS2R R106, SRZ ;  /* 0x00000000006a7805 */ /* 0x000fe2000001ff00 */
[----:B------:R-:W-:Y:S01]  /*7780*/  CS2R R104, SRZ ;  /* 0x0000000000687805 */ /* 0x000fe2000001ff00 */
[----:B------:R-:W-:Y:S01]  /*7790*/  ULEA.HI.SX32 UR4, UR5, UR4, 0x1d ;  /* 0x0000000405047291 */ /* 0x000fe2000f8fea3f */
[----:B------:R-:W-:Y:S01]  /*77a0*/  CS2R R102, SRZ ;  /* 0x0000000000667805 */ /* 0x000fe2000001ff00 */
[----:B------:R-:W-:Y:S01]  /*77b0*/  CS2R R100, SRZ ;  /* 0x0000000000647805 */ /* 0x000fe2000001ff00 */
[----:B------:R-:W-:Y:S01]  /*77c0*/  CS2R R98, SRZ ;  /* 0x0000000000627805 */ /* 0x000fe2000001ff00 */
[----:B------:R-:W-:Y:S01]  /*77d0*/  UISETP.LT.AND UP0, UPT, UR13, UR4, UPT ;  /* 0x000000040d00728c */ /* 0x000fe2000bf01270 */
[----:B------:R-:W-:Y:S01]  /*77e0*/  CS2R R96, SRZ ;  /* 0x0000000000607805 */ /* 0x000fe2000001ff00 */
[----:B-----5:R-:W-:Y:S01]  /*77f0*/  CS2R R94, SRZ ;  /* 0x00000000005e7805 */ /* 0x020fe2000001ff00 */
[----:B------:R-:W-:Y:S01]  /*7800*/  CS2R R92, SRZ ;  /* 0x00000000005c7805 */ /* 0x000fe2000001ff00 */
[----:B------:R-:W-:Y:S01]  /*7810*/  USEL UR13, UR13, UR4, UP0 ;  /* 0x000000040d0d7287 */ /* 0x000fe20008000000 */
[----:B------:R-:W-:Y:S01]  /*7820*/  CS2R R90, SRZ ;  /* 0x00000000005a7805 */ /* 0x000fe2000001ff00 */
[----:B------:R-:W-:Y:S01]  /*7830*/  CS2R R88, SRZ ;  /* 0x0000000000587805 */ /* 0x000fe2000001ff00 */
[----:B------:R-:W-:Y:S01]  /*7840*/  CS2R R86, SRZ ;  /* 0x0000000000567805 */ /* 0x000fe2000001ff00 */
[----:B------:R-:W-:Y:S01]  /*7850*/  UISETP.GE.AND UP0, UPT, UR13, 0x1, UPT ;  /* 0x000000010d00788c */ /* 0x000fe2000bf06270 */
[----:B------:R-:W-:Y:S01]  /*7860*/  CS2R R6, SRZ ;  /* 0x0000000000067805 */ /* 0x000fe2000001ff00 */
[----:B------:R-:W-:Y:S01]  /*7870*/  CS2R R82, SRZ ;  /* 0x0000000000527805 */ /* 0x000fe2000001ff00 */
        /* <DEDUP_REMOVED lines=53> */
[----:B------:R-:W-:Y:S02]  /*7bd0*/  USHF.R.S32.HI UR6, URZ, 0x1f, UR21 ;  /* 0x0000001f3f067899 */ /* 0x000fe40008011415 */
[----:B------:R-:W-:Y:S01]  /*7be0*/  ULDC.64 UR4, c[0x0][0x178] ;  /* 0x00005e0000047ab9 */ /* 0x000fe20000000a00 */
[----:B------:R-:W2:Y:S01]  /*7bf0*/  @P0 LDG.E R18, [R18.64] ;  /* 0x0000001a12120981 */ /* 0x000ea2000c1e1900 */
[-C--:B------:R-:W-:Y:S01]  /*7c00*/  LEA.HI R196, R7, R84.reuse, RZ, 0x3 ;  /* 0x0000005407c47211 */ /* 0x080fe200078f18ff */
[----:B------:R-:W-:Y:S01]  /*7c10*/  UIMAD UR6, UR6, UR4, URZ ;  /* 0x00000004060672a4 */ /* 0x000fe2000f8e023f */
[----:B------:R-:W-:Y:S01]  /*7c20*/  PLOP3.LUT P2, PT, PT, PT, UP2, 0x80, 0x0 ;  /* 0x000000000000781c */ /* 0x000fe20003f4f028 */
[----:B------:R-:W-:Y:S01]  /*7c30*/  UIMAD.WIDE.U32 UR8, UR21, UR4, URZ ;  /* 0x00000004150872a5 */ /* 0x000fe2000f8e003f */
[----:B------:R-:W-:Y:S01]  /*7c40*/  LOP3.LUT R53, R196, 0xfffffff8, RZ, 0xc0, !PT ;  /* 0xfffffff8c4357812 */ /* 0x000fe200078ec0ff */
[----:B------:R-:W-:Y:S01]  /*7c50*/  UIMAD UR21, UR21, UR5, UR6 ;  /* 0x00000005151572a4 */ /* 0x000fe2000f8e0206 */
[----:B------:R-:W-:Y:S01]  /*7c60*/  SHF.R.S32.HI R196, RZ, 0x3, R196 ;  /* 0x00000003ffc47819 */ /* 0x000fe200000114c4 */
[----:B------:R-:W-:Y:S01]  /*7c70*/  IMAD.U32 R228, RZ, RZ, UR16 ;  /* 0x00000010ffe47e24 */ /* 0x000fe2000f8e00ff */
[----:B------:R-:W-:Y:S01]  /*7c80*/  ULDC.64 UR6, c[0x0][0x348] ;  /* 0x0000d20000067ab9 */ /* 0x000fe20000000a00 */
[----:B------:R-:W-:Y:S01]  /*7c90*/  IMAD.IADD R53, R84, 0x1, -R53 ;  /* 0x0000000154357824 */ /* 0x000fe200078e0a35 */
[----:B------:R-:W-:Y:S01]  /*7ca0*/  UIADD3 UR9, UR9, UR21, URZ ;  /* 0x0000001509097290 */ /* 0x000fe2000fffe03f */
[----:B------:R-:W-:Y:S01]  /*7cb0*/  PLOP3.LUT P1, PT, PT, PT, UP2, 0x80, 0x0 ;  /* 0x000000000000781c */ /* 0x000fe20003f2f028 */
[----:B------:R-:W-:Y:S01]  /*7cc0*/  UISETP.NE.U32.AND UP0, UPT, URZ, UR6, UPT ;  /* 0x000000063f00728c */ /* 0x000fe2000bf05070 */
[----:B------:R-:W-:Y:S01]  /*7cd0*/  IMAD R0, R53, 0x20, R196 ;  /* 0x0000002035007824 */ /* 0x000fe200078e02c4 */
[----:B------:R-:W-:Y:S01]  /*7ce0*/  ULDC.64 UR4, c[0x0][0x1b8] ;  /* 0x00006e0000047ab9 */ /* 0x000fe20000000a00 */
[-C--:B------:R-:W-:Y:S01]  /*7cf0*/  LEA.HI R5, R7, R84.reuse, RZ, 0x4 ;  /* 0x0000005407057211 */ /* 0x080fe200078f20ff */
[----:B------:R-:W-:Y:S01]  /*7d00*/  UIMAD.WIDE.U32 UR10, UR16, UR4, UR8 ;  /* 0x00000004100a72a5 */ /* 0x000fe2000f8e0008 */
[----:B------:R-:W-:Y:S01]  /*7d10*/  IADD3 R12, R196, UR18, RZ ;  /* 0x00000012c40c7c10 */ /* 0x000fe2000fffe0ff */
[----:B------:R-:W-:Y:S01]  /*7d20*/  UIMAD UR6, UR15, UR4, URZ ;  /* 0x000000040f0672a4 */ /* 0x000fe2000f8e023f */
[----:B------:R-:W-:Y:S01]  /*7d30*/  IADD3 R0, R0, UR18, RZ ;  /* 0x0000001200007c10 */ /* 0x000fe2000fffe0ff */
[----:B------:R-:W-:Y:S01]  /*7d40*/  UISETP.NE.AND.EX UP0, UPT, URZ, UR7, UPT, UP0 ;  /* 0x000000073f00728c */ /* 0x000fe2000bf05300 */
[----:B------:R-:W-:Y:S01]  /*7d50*/  IMAD.SHL.U32 R75, R53, 0x8, RZ ;  /* 0x00000008354b7824 */ /* 0x000fe200078e00ff */
[----:B------:R-:W-:Y:S01]  /*7d60*/  USHF.R.S32.HI UR9, URZ, 0x1f, UR24 ;  /* 0x0000001f3f097899 */ /* 0x000fe20008011418 */
[----:B------:R-:W-:Y:S01]  /*7d70*/  IADD3 R23, P3, R196, UR19, RZ ;  /* 0x00000013c4177c10 */ /* 0x000fe2000ff7e0ff */
[----:B------:R-:W-:Y:S01]  /*7d80*/  UIMAD UR6, UR16, UR5, UR6 ;  /* 0x00000005100672a4 */ /* 0x000fe2000f8e0206 */
[----:B------:R-:W-:Y:S01]  /*7d90*/  @P2 IMAD.HI.U32 R2, R0, c[0x0][0x2c8], RZ ;  /* 0x0000b20000022a27 */ /* 0x000fe200078e00ff */
[----:B------:R-:W-:Y:S01]  /*7da0*/  USEL UR7, UR9, URZ, !UP0 ;  /* 0x0000003f09077287 */ /* 0x000fe2000c000000 */
[----:B------:R-:W-:Y:S01]  /*7db0*/  IADD3 R4, R75, 0xc0, RZ ;  /* 0x000000c04b047810 */ /* 0x000fe20007ffe0ff */
[----:B------:R-:W-:Y:S01]  /*7dc0*/  ULDC.64 UR4, c[0x0][0x1c0] ;  /* 0x0000700000047ab9 */ /* 0x000fe20000000a00 */
[----:B------:R-:W-:Y:S01]  /*7dd0*/  IMAD.MOV.U32 R14, RZ, RZ, R0 ;  /* 0x000000ffff0e7224 */ /* 0x000fe200078e0000 */
[----:B------:R-:W-:Y:S01]  /*7de0*/  USEL UR8, UR24, URZ, !UP0 ;  /* 0x0000003f18087287 */ /* 0x000fe2000c000000 */
[----:B------:R-:W-:Y:S01]  /*7df0*/  @P1 SHF.R.U32.HI R14, RZ, c[0x0][0x2cc], R2 ;  /* 0x0000b300ff0e1a19 */ /* 0x000fe20000011602 */
[----:B------:R-:W-:Y:S01]  /*7e00*/  UIMAD UR7, UR7, UR4, URZ ;  /* 0x00000004070772a4 */ /* 0x000fe2000f8e023f */
[----:B------:R-:W-:Y:S01]  /*7e10*/  IMAD.SHL.U32 R86, R53, 0x8, RZ ;  /* 0x0000000835567824 */ /* 0x000fe200078e00ff */
[----:B------:R-:W-:Y:S01]  /*7e20*/  UIADD3 UR11, UR11, UR6, URZ ;  /* 0x000000060b0b7290 */ /* 0x000fe2000fffe03f */
[--C-:B------:R-:W-:Y:S01]  /*7e30*/  SHF.R.S32.HI R11, RZ, 0x1f, R14.reuse ;  /* 0x0000001fff0b7819 */ /* 0x100fe2000001140e */
[----:B------:R-:W-:Y:S01]  /*7e40*/  UIMAD UR5, UR8, UR5, UR7 ;  /* 0x00000005080572a4 */ /* 0x000fe2000f8e0207 */
[----:B------:R-:W-:Y:S01]  /*7e50*/  IMAD.MOV R3, RZ, RZ, -R14 ;  /* 0x000000ffff037224 */ /* 0x000fe200078e0a0e */
[----:B------:R-:W-:Y:S01]  /*7e60*/  UIMAD.WIDE.U32 UR10, UR8, UR4, UR10 ;  /* 0x00000004080a72a5 */ /* 0x000fe2000f8e000a */
[----:B------:R-:W-:Y:S01]  /*7e70*/  SHF.R.S32.HI R87, RZ, 0x1f, R86 ;  /* 0x0000001fff577819 */ /* 0x000fe20000011456 */
[----:B------:R-:W-:Y:S01]  /*7e80*/  IMAD R11, R11, c[0x0][0x1b0], RZ ;  /* 0x00006c000b0b7a24 */ /* 0x000fe200078e02ff */
[----:B------:R-:W-:Y:S01]  /*7e90*/  ULDC UR6, c[0x0][0x2c4] ;  /* 0x0000b10000067ab9 */ /* 0x000fe20000000800 */
[----:B------:R-:W-:Y:S01]  /*7ea0*/  IMAD R2, R3, c[0x0][0x2c4], R0 ;  /* 0x0000b10003027a24 */ /* 0x000fe200078e0200 */
[----:B------:R-:W-:Y:S01]  /*7eb0*/  UIADD3 UR5, UR11, UR5, URZ ;  /* 0x000000050b057290 */ /* 0x000fe2000fffe03f */
[----:B------:R-:W-:Y:S01]  /*7ec0*/  IMAD.U32 R9, RZ, RZ, UR11 ;  /* 0x0000000bff097e24 */ /* 0x000fe2000f8e00ff */
[----:B------:R-:W-:Y:S01]  /*7ed0*/  SHF.R.S32.HI R3, RZ, 0x4, R5 ;  /* 0x00000004ff037819 */ /* 0x000fe20000011405 */
[----:B------:R-:W-:Y:S01]  /*7ee0*/  IMAD.U32 R8, RZ, RZ, UR10 ;  /* 0x0000000aff087e24 */ /* 0x000fe2000f8e00ff */
[----:B------:R-:W-:Y:S01]  /*7ef0*/  UIMAD UR6, UR22, UR6, URZ ;  /* 0x00000006160672a4 */ /* 0x000fe2000f8e023f */
[----:B------:R-:W-:Y:S01]  /*7f00*/  IMAD R11, R14, c[0x0][0x1b4], R11 ;  /* 0x00006d000e0b7a24 */ /* 0x000fe200078e020b */
[----:B------:R-:W-:Y:S01]  /*7f10*/  LEA.HI R54, R5, R3, RZ, 0x1 ;  /* 0x0000000305367211 */ /* 0x000fe200078f08ff */
[----:B------:R-:W-:Y:S01]  /*7f20*/  IMAD.U32 R9, RZ, RZ, UR5 ;  /* 0x00000005ff097e24 */ /* 0x000fe2000f8e00ff */
[----:B------:R-:W-:Y:S01]  /*7f30*/  IADD3 R0, R12, 0x20, RZ ;  /* 0x000000200c007810 */ /* 0x000fe20007ffe0ff */
[----:B------:R-:W-:Y:S01]  /*7f40*/  USHF.R.S32.HI UR4, URZ, 0x1f, UR19 ;  /* 0x0000001f3f047899 */ /* 0x000fe20008011413 */
[----:B------:R-:W-:Y:S01]  /*7f50*/  LOP3.LUT R54, R54, 0xfffffffe, RZ, 0xc0, !PT ;  /* 0xfffffffe36367812 */ /* 0x000fe200078ec0ff */
[----:B------:R-:W-:Y:S01]  /*7f60*/  IMAD.WIDE.U32 R14, R14, c[0x0][0x1b0], R8 ;  /* 0x00006c000e0e7a25 */ /* 0x000fe200078e0008 */
[----:B------:R-:W-:Y:S01]  /*7f70*/  SHF.R.S32.HI R9, RZ, 0x1f, R2 ;  /* 0x0000001fff097819 */ /* 0x000fe20000011402 */
[----:B------:R-:W-:Y:S01]  /*7f80*/  @!UP1 UMOV UR8, UR24 ;  /* 0x0000001800089c82 */ /* 0x000fe20008000000 */
[----:B------:R-:W-:Y:S01]  /*7f90*/  ISETP.GE.AND P1, PT, R0, UR6, PT ;  /* 0x0000000600007c0c */ /* 0x000fe2000bf26270 */
[----:B------:R-:W-:Y:S01]  /*7fa0*/  IMAD.IADD R15, R15, 0x1, R11 ;  /* 0x000000010f0f7824 */ /* 0x000fe200078e020b */
[----:B------:R-:W-:Y:S01]  /*7fb0*/  IADD3 R0, R75, 0x80, RZ ;  /* 0x000000804b007810 */ /* 0x000fe20007ffe0ff */
[----:B------:R-:W-:Y:S01]  /*7fc0*/  IMAD R9, R9, c[0x0][0x1a8], RZ ;  /* 0x00006a0009097a24 */ /* 0x000fe200078e02ff */
[----:B------:R-:W-:Y:S01]  /*7fd0*/  P2R R10, PR, RZ, 0x2 ;  /* 0x00000002ff0a7803 */ /* 0x000fe20000000000 */
[----:B------:R-:W-:Y:S01]  /*7fe0*/  IMAD.IADD R54, R3, 0x1, -R54 ;  /* 0x0000000103367824 */ /* 0x000fe200078e0a36 */
[----:B------:R-:W-:Y:S01]  /*7ff0*/  LOP3.LUT R5, R5, 0xfffffff0, RZ, 0xc0, !PT ;  /* 0xfffffff005057812 */ /* 0x000fe200078ec0ff */
[----:B------:R-:W-:Y:S01]  /*8000*/  IMAD R9, R2, c[0x0][0x1ac], R9 ;  /* 0x00006b0002097a24 */ /* 0x000fe200078e0209 */
[----:B------:R-:W-:Y:S01]  /*8010*/  ISETP.GE.AND P6, PT, R0, c[0x0][0x198], PT ;  /* 0x0000660000007a0c */ /* 0x000fe20003fc6270 */
[----:B------:R-:W-:Y:S01]  /*8020*/  IMAD.WIDE.U32 R2, R2, c[0x0][0x1a8], R14 ;  /* 0x00006a0002027a25 */ /* 0x000fe200078e000e */
[----:B------:R-:W-:Y:S01]  /*8030*/  LEA.HI.X.SX32 R24, R196, UR4, 0x1, P3 ;  /* 0x00000004c4187c11 */ /* 0x000fe200098f0eff */
[----:B------:R-:W-:Y:S01]  /*8040*/  ULDC.64 UR4, c[0x0][0x1e8] ;  /* 0x00007a0000047ab9 */ /* 0x000fe20000000a00 */
[----:B------:R-:W-:Y:S01]  /*8050*/  ISETP.GE.AND P2, PT, R12, UR6, PT ;  /* 0x000000060c007c0c */ /* 0x000fe2000bf46270 */
[----:B------:R-:W-:Y:S01]  /*8060*/  IMAD.IADD R16, R3, 0x1, R9 ;  /* 0x0000000103107824 */ /* 0x000fe200078e0209 */
[----:B------:R-:W-:Y:S01]  /*8070*/  LEA R17, P1, R2, c[0x0][0x160], 0x1 ;  /* 0x0000580002117a11 */ /* 0x000fe200078208ff */
[----:B------:R-:W-:Y:S01]  /*8080*/  IMAD R14, R24, c[0x0][0x1e0], RZ ;  /* 0x00007800180e7a24 */ /* 0x000fe200078e02ff */
[----:B------:R-:W-:Y:S01]  /*8090*/  P2R R3, PR, RZ, 0x40 ;  /* 0x00000040ff037803 */ /* 0x000fe20000000000 */
[----:B------:R-:W-:Y:S01]  /*80a0*/  IMAD.IADD R3, R84, 0x1, -R5 ;  /* 0x0000000154037824 */ /* 0x000fe200078e0a05 */
[----:B------:R-:W-:Y:S01]  /*80b0*/  LEA.HI.X R16, R2, c[0x0][0x164], R16, 0x1, P1 ;  /* 0x0000590002107a11 */ /* 0x000fe200008f0c10 */
[----:B------:R-:W1:Y:S01]  /*80c0*/  SHFL.IDX PT, R20, R17, RZ, 0x181f ;  /* 0x00181fff11147589 */ /* 0x000e6200000e0000 */
[----:B------:R-:W-:Y:S01]  /*80d0*/  IMAD R24, R24, c[0x0][0x208], RZ ;  /* 0x0000820018187a24 */ /* 0x000fe200078e02ff */
[----:B------:R-:W-:Y:S01]  /*80e0*/  LEA.HI R116, R7, R84, RZ, 0x6 ;  /* 0x0000005407747211 */ /* 0x000fe200078f30ff */
[C---:B------:R-:W-:Y:S01]  /*80f0*/  IMAD R14, R23.reuse, c[0x0][0x1e4], R14 ;  /* 0x00007900170e7a24 */ /* 0x040fe200078e020e */
[----:B------:R-:W3:Y:S01]  /*8100*/  SHFL.IDX PT, R21, R16, RZ, 0x181f ;  /* 0x00181fff10157589 */ /* 0x000ee200000e0000 */
[----:B------:R-:W-:Y:S01]  /*8110*/  SHF.R.S32.HI R2, RZ, 0x1f, R3 ;  /* 0x0000001fff027819 */ /* 0x000fe20000011403 */
[C---:B------:R-:W-:Y:S01]  /*8120*/  IMAD R24, R23.reuse, c[0x0][0x20c], R24 ;  /* 0x0000830017187a24 */ /* 0x040fe200078e0218 */
[----:B------:R-:W-:Y:S01]  /*8130*/  @!P2 SHF.R.S32.HI R5, RZ, 0x1f, R4 ;  /* 0x0000001fff05a819 */ /* 0x000fe20000011404 */
[C-C-:B------:R-:W-:Y:S01]  /*8140*/  IMAD.WIDE.U32 R26, R23.reuse, c[0x0][0x1e0], R86.reuse ;  /* 0x00007800171a7a25 */ /* 0x140fe200078e0056 */
[----:B------:R-:W-:Y:S01]  /*8150*/  LEA.HI R9, R2, R3, RZ, 0x3 ;  /* 0x0000000302097211 */ /* 0x000fe200078f18ff */
[----:B------:R-:W-:Y:S01]  /*8160*/  UIMAD UR4, UR15, UR4, URZ ;  /* 0x000000040f0472a4 */ /* 0x000fe2000f8e023f */
[----:B------:R-:W-:Y:S01]  /*8170*/  IADD3 R52, R86, 0x40, RZ ;  /* 0x0000004056347810 */ /* 0x000fe20007ffe0ff */
[----:B------:R-:W-:Y:S01]  /*8180*/  IMAD.WIDE.U32 R22, R23, c[0x0][0x208], R86 ;  /* 0x0000820017167a25 */ /* 0x000fe200078e0056 */
[----:B------:R-:W-:Y:S01]  /*8190*/  LOP3.LUT R2, R9, 0xfffffff8, RZ, 0xc0, !PT ;  /* 0xfffffff809027812 */ /* 0x000fe200078ec0ff */
[----:B------:R-:W-:Y:S01]  /*81a0*/  UIMAD UR4, UR16, UR5, UR4 ;  /* 0x00000005100472a4 */ /* 0x000fe2000f8e0204 */
[----:B------:R-:W-:Y:S01]  /*81b0*/  @!P2 LEA.HI R8, R5, R4, RZ, 0x3 ;  /* 0x000000040508a211 */ /* 0x000fe200078f18ff */
[----:B------:R-:W-:Y:S01]  /*81c0*/  IMAD.IADD R25, R23, 0x1, R24 ;  /* 0x0000000117197824 */ /* 0x000fe200078e0218 */
[----:B------:R-:W-:Y:S01]  /*81d0*/  @!P2 SHF.R.S32.HI R11, RZ, 0x1f, R52 ;  /* 0x0000001fff0ba819 */ /* 0x000fe20000011434 */
[----:B------:R-:W-:Y:S01]  /*81e0*/  IMAD.MOV.U32 R24, RZ, RZ, R22 ;  /* 0x000000ffff187224 */ /* 0x000fe200078e0016 */
[----:B------:R-:W-:Y:S01]  /*81f0*/  @!P2 SHF.R.S32.HI R13, RZ, 0x1f, R0 ;  /* 0x0000001fff0da819 */ /* 0x000fe20000011400 */
[----:B------:R-:W-:Y:S01]  /*8200*/  IMAD.SHL.U32 R119, R196, 0x40, RZ ;  /* 0x00000040c4777824 */ /* 0x000fe200078e00ff */
[----:B------:R-:W-:Y:S01]  /*8210*/  ISETP.GE.AND P5, PT, R4, c[0x0][0x198], PT ;  /* 0x0000660004007a0c */ /* 0x000fe20003fa6270 */
[----:B------:R-:W-:Y:S01]  /*8220*/  IMAD.IADD R2, R3, 0x1, -R2 ;  /* 0x0000000103027824 */ /* 0x000fe200078e0a02 */
[C---:B------:R-:W-:Y:S01]  /*8230*/  ISETP.GE.AND P3, PT, R75.reuse, c[0x0][0x198], PT ;  /* 0x000066004b007a0c */ /* 0x040fe20003f66270 */
[----:B------:R-:W-:Y:S01]  /*8240*/  IMAD.SHL.U32 R116, R116, 0x8, RZ ;  /* 0x0000000874747824 */ /* 0x000fe200078e00ff */
[----:B-1----:R-:W-:Y:S01]  /*8250*/  @!P2 LEA R22, P1, R75, R20, 0x1 ;  /* 0x000000144b16a211 */ /* 0x002fe200078208ff */
[----:B------:R-:W-:Y:S01]  /*8260*/  IMAD.MOV.U32 R5, RZ, RZ, 0x10 ;  /* 0x00000010ff057424 */ /* 0x000fe200078e00ff */
[----:B------:R-:W-:Y:S01]  /*8270*/  LOP3.LUT R119, R119, 0x1c0, RZ, 0xc0, !PT ;  /* 0x000001c077777812 */ /* 0x000fe200078ec0ff */
[----:B------:R-:W-:Y:S01]  /*8280*/  IMAD.IADD R15, R27, 0x1, R14 ;  /* 0x000000011b0f7824 */ /* 0x000fe200078e020e */
[----:B---3--:R-:W-:Y:S01]  /*8290*/  @!P2 LEA.HI.X R23, R75, R21, R87, 0x1, P1 ;  /* 0x000000154b17a211 */ /* 0x008fe200008f0c57 */
[----:B------:R-:W-:Y:S01]  /*82a0*/  IMAD.MOV.U32 R14, RZ, RZ, R26 ;  /* 0x000000ffff0e7224 */ /* 0x000fe200078e001a */
[C---:B------:R-:W-:Y:S01]  /*82b0*/  LOP3.LUT P1, RZ, R2.reuse, 0x2, RZ, 0xc0, !PT ;  /* 0x0000000202ff7812 */ /* 0x040fe2000782c0ff */
[----:B------:R-:W-:Y:S01]  /*82c0*/  IMAD.SHL.U32 R9, R9, 0x40, RZ ;  /* 0x0000004009097824 */ /* 0x000fe200078e00ff */
[C---:B------:R-:W-:Y:S01]  /*82d0*/  LOP3.LUT P4, RZ, R2.reuse, 0x4, RZ, 0xc0, !PT ;  /* 0x0000000402ff7812 */ /* 0x040fe2000788c0ff */
[----:B------:R-:W-:Y:S01]  /*82e0*/  IMAD.SHL.U32 R2, R2, 0x40, RZ ;  /* 0x0000004002027824 */ /* 0x000fe200078e00ff */
[----:B------:R-:W-:Y:S01]  /*82f0*/  LOP3.LUT R116, R116, 0xfffffe00, RZ, 0xc0, !PT ;  /* 0xfffffe0074747812 */ /* 0x000fe200078ec0ff */
[----:B------:R-:W-:Y:S01]  /*8300*/  IMAD.WIDE.U32 R228, R228, c[0x0][0x1e8], R14 ;  /* 0x00007a00e4e47a25 */ /* 0x000fe200078e000e */
[----:B------:R-:W-:Y:S01]  /*8310*/  LOP3.LUT R6, R119, 0x38, R86, 0xf8, !PT ;  /* 0x0000003877067812 */ /* 0x000fe200078ef856 */
[----:B------:R-:W-:Y:S01]  /*8320*/  BSSY B0, `(.L_x_1431) ;  /* 0x0000056000007945 */ /* 0x000fe20003800000 */
[----:B------:R-:W-:Y:S01]  /*8330*/  SHF.R.U32.HI R117, RZ, 0x3, R119 ;  /* 0x00000003ff757819 */ /* 0x000fe20000011677 */
[----:B------:R-:W-:Y:S01]  /*8340*/  IMAD.U32 R14, RZ, RZ, UR16 ;  /* 0x00000010ff0e7e24 */ /* 0x000fe2000f8e00ff */
[----:B------:R-:W-:-:S02]  /*8350*/  SEL R5, R5, 0xfffffff0, !P1 ;  /* 0xfffffff005057807 */ /* 0x000fc40004800000 */
[----:B------:R-:W-:Y:S01]  /*8360*/  @!P2 LEA.HI R13, R13, R0, RZ, 0x3 ;  /* 0x000000000d0da211 */ /* 0x000fe200078f18ff */
[----:B------:R-:W-:Y:S01]  /*8370*/  IMAD.WIDE.U32 R14, R14, c[0x0][0x210], R24 ;  /* 0x000084000e0e7a25 */ /* 0x000fe200078e0018 */
[----:B------:R-:W-:Y:S02]  /*8380*/  ISETP.GE.AND P1, PT, R52, c[0x0][0x198], PT ;  /* 0x0000660034007a0c */ /* 0x000fe40003f26270 */
[----:B------:R-:W-:Y:S01]  /*8390*/  P2R R3, PR, RZ, 0x20 ;  /* 0x00000020ff037803 */ /* 0x000fe20000000000 */
[----:B------:R-:W-:Y:S01]  /*83a0*/  IMAD.SHL.U32 R3, R54, 0x8, RZ ;  /* 0x0000000836037824 */ /* 0x000fe200078e00ff */
[----:B------:R-:W-:Y:S02]  /*83b0*/  LOP3.LUT R6, R116, R6, R117, 0xf6, !PT ;  /* 0x0000000674067212 */ /* 0x000fe400078ef675 */
[----:B------:R-:W-:Y:S02]  /*83c0*/  LOP3.LUT R2, R2, 0x1c0, RZ, 0xc0, !PT ;  /* 0x000001c002027812 */ /* 0x000fe400078ec0ff */
[----:B------:R-:W-:-:S02]  /*83d0*/  @!P2 LOP3.LUT R13, R13, 0xfffffff8, RZ, 0xc0, !PT ;  /* 0xfffffff80d0da812 */ /* 0x000fc400078ec0ff */
[----:B------:R-:W-:Y:S02]  /*83e0*/  LOP3.LUT R3, R2, 0x8, R3, 0xf8, !PT ;  /* 0x0000000802037812 */ /* 0x000fe400078ef803 */
[----:B------:R-:W-:Y:S01]  /*83f0*/  IADD3 R229, R229, UR4, RZ ;  /* 0x00000004e5e57c10 */ /* 0x000fe2000fffe0ff */
[----:B------:R-:W-:Y:S01]  /*8400*/  ULDC.64 UR4, c[0x0][0x210] ;  /* 0x0000840000047ab9 */ /* 0x000fe20000000a00 */
[----:B------:R-:W-:Y:S01]  /*8410*/  SHF.R.U32.HI R2, RZ, 0x3, R2 ;  /* 0x00000003ff027819 */ /* 0x000fe20000011602 */
[----:B------:R-:W-:Y:S01]  /*8420*/  @!P2 IMAD.WIDE R26, R13, 0x2, R20 ;  /* 0x000000020d1aa825 */ /* 0x000fe200078e0214 */
[----:B------:R-:W-:Y:S01]  /*8430*/  UIMAD UR4, UR15, UR4, URZ ;  /* 0x000000040f0472a4 */ /* 0x000fe2000f8e023f */
[----:B------:R-:W-:Y:S02]  /*8440*/  @!P2 LOP3.LUT R8, R8, 0xfffffff8, RZ, 0xc0, !PT ;  /* 0xfffffff80808a812 */ /* 0x000fe400078ec0ff */
[----:B------:R-:W-:Y:S01]  /*8450*/  LOP3.LUT R2, R3, R2, RZ, 0x3c, !PT ;  /* 0x0000000203027212 */ /* 0x000fe200078e3cff */
[----:B------:R-:W-:Y:S01]  /*8460*/  UIMAD UR4, UR16, UR5, UR4 ;  /* 0x00000005100472a4 */ /* 0x000fe2000f8e0204 */
[----:B------:R-:W-:-:S02]  /*8470*/  LOP3.LUT R223, R223, 0xfffffffe, RZ, 0xc0, !PT ;  /* 0xfffffffedfdf7812 */ /* 0x000fc400078ec0ff */
[----:B------:R-:W-:-:S03]  /*8480*/  LOP3.LUT R2, R2, 0xfffffe00, R9, 0xf8, !PT ;  /* 0xfffffe0002027812 */ /* 0x000fc600078ef809 */
[----:B------:R-:W-:Y:S02]  /*8490*/  IADD3 R15, R15, UR4, RZ ;  /* 0x000000040f0f7c10 */ /* 0x000fe4000fffe0ff */
[----:B--2---:R-:W-:Y:S01]  /*84a0*/  @P0 SHF.R.S32.HI R19, RZ, 0x1f, R18 ;  /* 0x0000001fff130819 */ /* 0x004fe20000011412 */
[----:B------:R-:W-:Y:S02]  /*84b0*/  @!P0 IMAD.U32 R18, RZ, RZ, UR8 ;  /* 0x00000008ff128e24 */ /* 0x000fe4000f8e00ff */
[----:B------:R-:W-:Y:S01]  /*84c0*/  @!P0 IMAD.U32 R19, RZ, RZ, UR9 ;  /* 0x00000009ff138e24 */ /* 0x000fe2000f8e00ff */
[----:B------:R-:W-:-:S04]  /*84d0*/  ISETP.NE.U32.AND P0, PT, RZ, c[0x0][0x350], PT ;  /* 0x0000d400ff007a0c */ /* 0x000fc80003f05070 */
[----:B------:R-:W-:-:S04]  /*84e0*/  ISETP.NE.AND.EX P0, PT, RZ, c[0x0][0x354], PT, P0 ;  /* 0x0000d500ff007a0c */ /* 0x000fc80003f05300 */
[----:B------:R-:W-:Y:S02]  /*84f0*/  SEL R224, R18, RZ, !P0 ;  /* 0x000000ff12e07207 */ /* 0x000fe40004000000 */
[----:B------:R-:W-:Y:S01]  /*8500*/  @!P2 LEA.HI R18, R11, R52, RZ, 0x3 ;  /* 0x000000340b12a211 */ /* 0x000fe200078f18ff */
[----:B------:R-:W-:Y:S01]  /*8510*/  @!P2 IMAD.SHL.U32 R11, R6, 0x2, RZ ;  /* 0x00000002060ba824 */ /* 0x000fe200078e00ff */
[----:B------:R-:W-:Y:S01]  /*8520*/  SEL R3, R19, RZ, !P0 ;  /* 0x000000ff13037207 */ /* 0x000fe20004000000 */
[----:B------:R-:W-:Y:S01]  /*8530*/  IMAD.WIDE.U32 R228, R224, c[0x0][0x1f0], R228 ;  /* 0x00007c00e0e47a25 */ /* 0x000fe200078e00e4 */
[----:B------:R-:W-:Y:S01]  /*8540*/  @!P2 LOP3.LUT R18, R18, 0xfffffff8, RZ, 0xc0, !PT ;  /* 0xfffffff81212a812 */ /* 0x000fe200078ec0ff */
[----:B------:R1:W2:Y:S01]  /*8550*/  SHFL.IDX PT, R19, R16, 0x1, 0x181f ;  /* 0x00381f0010137f89 */ /* 0x0002a200000e0000 */
[----:B------:R-:W-:Y:S01]  /*8560*/  ISETP.NE.AND P0, PT, R10, RZ, PT ;  /* 0x000000ff0a00720c */ /* 0x000fe20003f05270 */
[----:B------:R-:W-:Y:S02]  /*8570*/  IMAD R233, R3, c[0x0][0x1f0], RZ ;  /* 0x00007c0003e97a24 */ /* 0x000fe400078e02ff */
[--C-:B------:R-:W-:Y:S01]  /*8580*/  @!P2 IMAD.WIDE R24, R18, 0x2, R20.reuse ;  /* 0x000000021218a825 */ /* 0x100fe200078e0214 */
[----:B------:R1:W-:Y:S03]  /*8590*/  @!P2 LDGSTS.E.BYPASS.LTC128B.128 [R11+0x10080], [R22.64], !P3 ;  /* 0x10080000160bafae */ /* 0x0003e6000d901d5a */
[----:B------:R-:W-:Y:S01]  /*85a0*/  @!P2 IMAD.WIDE R20, R8, 0x2, R20 ;  /* 0x000000020814a825 */ /* 0x000fe200078e0214 */
[----:B------:R1:W-:Y:S01]  /*85b0*/  @!P2 LDGSTS.E.BYPASS.LTC128B.128 [R11+0x14080], [R24.64], !P1 ;  /* 0x14080000180bafae */ /* 0x0003e2000c901d5a */
[----:B------:R-:W-:-:S02]  /*85c0*/  IADD3 R8, R86, 0x80, RZ ;  /* 0x0000008056087810 */ /* 0x000fc40007ffe0ff */
[----:B------:R-:W-:Y:S01]  /*85d0*/  IMAD R231, R3, c[0x0][0x218], RZ ;  /* 0x0000860003e77a24 */ /* 0x000fe200078e02ff */
[----:B------:R1:W-:Y:S01]  /*85e0*/  @!P2 LDGSTS.E.BYPASS.LTC128B.128 [R11+0x18080], [R26.64], !P6 ;  /* 0x180800001a0bafae */ /* 0x0003e2000f101d5a */
[----:B------:R-:W-:Y:S01]  /*85f0*/  ISETP.GE.AND P6, PT, R86, c[0x0][0x1d4], PT ;  /* 0x0000750056007a0c */ /* 0x000fe20003fc6270 */
[----:B------:R-:W-:Y:S02]  /*8600*/  IMAD.MOV.U32 R3, RZ, RZ, 0x20 ;  /* 0x00000020ff037424 */ /* 0x000fe400078e00ff */
[----:B------:R1:W-:Y:S01]  /*8610*/  @!P2 LDGSTS.E.BYPASS.LTC128B.128 [R11+0x1c080], [R20.64], !P5 ;  /* 0x1c080000140bafae */ /* 0x0003e2000e901d5a */
[----:B------:R-:W-:Y:S01]  /*8620*/  IMAD R233, R224, c[0x0][0x1f4], R233 ;  /* 0x00007d00e0e97a24 */ /* 0x000fe200078e02e9 */
[----:B------:R-:W-:Y:S01]  /*8630*/  ISETP.GE.AND P5, PT, R8, c[0x0][0x1d4], PT ;  /* 0x0000750008007a0c */ /* 0x000fe20003fa6270 */
[----:B------:R-:W-:Y:S01]  /*8640*/  IMAD R231, R224, c[0x0][0x21c], R231 ;  /* 0x00008700e0e77a24 */ /* 0x000fe200078e02e7 */
[----:B------:R-:W-:Y:S01]  /*8650*/  IADD3 R8, R86, 0xc0, RZ ;  /* 0x000000c056087810 */ /* 0x000fe20007ffe0ff */
[----:B------:R-:W-:Y:S01]  /*8660*/  IMAD.WIDE.U32 R224, R224, c[0x0][0x218], R14 ;  /* 0x00008600e0e07a25 */ /* 0x000fe200078e000e */
[----:B------:R1:W3:Y:S01]  /*8670*/  SHFL.IDX PT, R18, R17, 0x1, 0x181f ;  /* 0x00381f0011127f89 */ /* 0x0002e200000e0000 */
[----:B------:R-:W-:-:S02]  /*8680*/  SEL R3, R3, 0xffffffe0, !P4 ;  /* 0xffffffe003037807 */ /* 0x000fc40006000000 */
[----:B------:R-:W-:Y:S01]  /*8690*/  IMAD.IADD R233, R229, 0x1, R233 ;  /* 0x00000001e5e97824 */ /* 0x000fe200078e02e9 */
[----:B------:R-:W-:Y:S01]  /*86a0*/  @P6 LOP3.LUT R223, R223, 0x1, RZ, 0xfc, !PT ;  /* 0x00000001dfdf6812 */ /* 0x000fe200078efcff */
[----:B------:R-:W-:Y:S01]  /*86b0*/  IMAD.IADD R231, R225, 0x1, R231 ;  /* 0x00000001e1e77824 */ /* 0x000fe200078e02e7 */
[----:B------:R-:W-:Y:S02]  /*86c0*/  ISETP.GE.AND P4, PT, R8, c[0x0][0x1d4], PT ;  /* 0x0000750008007a0c */ /* 0x000fe40003f86270 */
[----:B------:R-:W-:Y:S01]  /*86d0*/  ISETP.GE.AND P6, PT, R52, c[0x0][0x1d4], PT ;  /* 0x0000750034007a0c */ /* 0x000fe20003fc6270 */
[----:B------:R-:W-:Y:S07]  /*86e0*/  @P0 BRA `(.L_x_1432) ;  /* 0x0000019000000947 */ /* 0x000fee0003800000 */
[C---:B--2---:R-:W-:Y:S01]  /*86f0*/  IADD3 R14, R75.reuse, 0x80, RZ ;  /* 0x000000804b0e7810 */ /* 0x044fe20007ffe0ff */
[----:B-1----:R-:W-:Y:S01]  /*8700*/  IMAD.SHL.U32 R23, R6, 0x2, RZ ;  /* 0x0000000206177824 */ /* 0x002fe200078e00ff */
[----:B------:R-:W-:Y:S02]  /*8710*/  IADD3 R9, R75, 0xc0, RZ ;  /* 0x000000c04b097810 */ /* 0x000fe40007ffe0ff */
[----:B------:R-:W-:-:S02]  /*8720*/  SHF.R.S32.HI R13, RZ, 0x1f, R52 ;  /* 0x0000001fff0d7819 */ /* 0x000fc40000011434 */
[----:B------:R-:W-:Y:S02]  /*8730*/  SHF.R.S32.HI R11, RZ, 0x1f, R14 ;  /* 0x0000001fff0b7819 */ /* 0x000fe4000001140e */
[----:B---3--:R-:W-:Y:S02]  /*8740*/  LEA R20, P0, R75, R18, 0x1 ;  /* 0x000000124b147211 */ /* 0x008fe400078008ff */
[----:B------:R-:W-:Y:S02]  /*8750*/  SHF.R.S32.HI R8, RZ, 0x1f, R9 ;  /* 0x0000001fff087819 */ /* 0x000fe40000011409 */
[----:B------:R-:W-:Y:S02]  /*8760*/  LEA.HI R13, R13, R52, RZ, 0x3 ;  /* 0x000000340d0d7211 */ /* 0x000fe400078f18ff */
[----:B------:R-:W-:Y:S02]  /*8770*/  P2R R15, PR, RZ, 0x4 ;  /* 0x00000004ff0f7803 */ /* 0x000fe40000000000 */
[----:B------:R-:W-:-:S02]  /*8780*/  LEA.HI R11, R11, R14, RZ, 0x3 ;  /* 0x0000000e0b0b7211 */ /* 0x000fc400078f18ff */
[----:B------:R-:W-:Y:S02]  /*8790*/  LEA.HI.X R21, R75, R19, R87, 0x1, P0 ;  /* 0x000000134b157211 */ /* 0x000fe400000f0c57 */
[----:B------:R-:W-:Y:S02]  /*87a0*/  LEA.HI R8, R8, R9, RZ, 0x3 ;  /* 0x0000000908087211 */ /* 0x000fe400078f18ff */
[----:B------:R-:W-:Y:S01]  /*87b0*/  ISETP.GE.AND P2, PT, R0, c[0x0][0x198], PT ;  /* 0x0000660000007a0c */ /* 0x000fe20003f46270 */
[----:B------:R1:W-:Y:S01]  /*87c0*/  LDGSTS.E.BYPASS.LTC128B.128 [R23+0x11080], [R20.64], !P3 ;  /* 0x1108000014177fae */ /* 0x0003e2000d901d5a */
[----:B------:R-:W-:Y:S02]  /*87d0*/  ISETP.GE.AND P0, PT, R4, c[0x0][0x198], PT ;  /* 0x0000660004007a0c */ /* 0x000fe40003f06270 */
[----:B------:R-:W-:Y:S02]  /*87e0*/  LOP3.LUT R13, R13, 0xfffffff8, RZ, 0xc0, !PT ;  /* 0xfffffff80d0d7812 */ /* 0x000fe400078ec0ff */
[----:B------:R-:W-:-:S02]  /*87f0*/  LOP3.LUT R11, R11, 0xfffffff8, RZ, 0xc0, !PT ;  /* 0xfffffff80b0b7812 */ /* 0x000fc400078ec0ff */
[----:B------:R-:W-:Y:S01]  /*8800*/  LOP3.LUT R9, R8, 0xfffffff8, RZ, 0xc0, !PT ;  /* 0xfffffff808097812 */ /* 0x000fe200078ec0ff */
[----:B------:R-:W-:-:S04]  /*8810*/  IMAD.WIDE R24, R13, 0x2, R18 ;  /* 0x000000020d187825 */ /* 0x000fc800078e0212 */
[--C-:B------:R-:W-:Y:S01]  /*8820*/  IMAD.WIDE R26, R11, 0x2, R18.reuse ;  /* 0x000000020b1a7825 */ /* 0x100fe200078e0212 */
[----:B------:R1:W-:Y:S03]  /*8830*/  LDGSTS.E.BYPASS.LTC128B.128 [R23+0x15080], [R24.64], !P1 ;  /* 0x1508000018177fae */ /* 0x0003e6000c901d5a */
[----:B------:R-:W-:Y:S01]  /*8840*/  IMAD.WIDE R18, R9, 0x2, R18 ;  /* 0x0000000209127825 */ /* 0x000fe200078e0212 */
[----:B------:R1:W-:Y:S01]  /*8850*/  LDGSTS.E.BYPASS.LTC128B.128 [R23+0x19080], [R26.64], !P2 ;  /* 0x190800001a177fae */ /* 0x0003e2000d101d5a */
[----:B------:R-:W-:-:S03]  /*8860*/  ISETP.NE.AND P2, PT, R15, RZ, PT ;  /* 0x000000ff0f00720c */ /* 0x000fc60003f45270 */
[----:B------:R1:W-:Y:S05]  /*8870*/  LDGSTS.E.BYPASS.LTC128B.128 [R23+0x1d080], [R18.64], !P0 ;  /* 0x1d08000012177fae */ /* 0x0003ea000c101d5a */
.L_x_1432:
[----:B--2---:R-:W-:Y:S05]  /*8880*/  BSYNC B0 ;  /* 0x0000000000007941 */ /* 0x004fea0003800000 */
.L_x_1431:
[----:B------:R-:W-:Y:S01]  /*8890*/  IADD3 R8, R12, 0x40, RZ ;  /* 0x000000400c087810 */ /* 0x000fe20007ffe0ff */
[----:B-1----:R1:W2:Y:S01]  /*88a0*/  SHFL.IDX PT, R21, R16, 0x2, 0x181f ;  /* 0x00581f0010157f89 */ /* 0x0022a200000e0000 */
[----:B------:R-:W-:Y:S02]  /*88b0*/  BSSY B0, `(.L_x_1433) ;  /* 0x000001f000007945 */ /* 0x000fe40003800000 */
[----:B------:R-:W-:Y:S01]  /*88c0*/  ISETP.GE.AND P0, PT, R8, UR6, PT ;  /* 0x0000000608007c0c */ /* 0x000fe2000bf06270 */
[----:B------:R1:W4:Y:S03]  /*88d0*/  SHFL.IDX PT, R20, R17, 0x2, 0x181f ;  /* 0x00581f0011147f89 */ /* 0x00032600000e0000 */
[----:B------:R-:W-:-:S09]  /*88e0*/  P2R R9, PR, RZ, 0x1 ;  /* 0x00000001ff097803 */ /* 0x000fd20000000000 */
[----:B------:R-:W-:Y:S05]  /*88f0*/  @P0 BRA `(.L_x_1434) ;  /* 0x000001a000000947 */ /* 0x000fea0003800000 */
[C---:B------:R-:W-:Y:S01]  /*8900*/  IADD3 R14, R75.reuse, 0x80, RZ ;  /* 0x000000804b0e7810 */ /* 0x040fe20007ffe0ff */
[----:B------:R-:W-:Y:S01]  /*8910*/  IMAD.SHL.U32 R19, R6, 0x2, RZ ;  /* 0x0000000206137824 */ /* 0x000fe200078e00ff */
[C---:B------:R-:W-:Y:S02]  /*8920*/  IADD3 R11, R75.reuse, 0xc0, RZ ;  /* 0x000000c04b0b7810 */ /* 0x040fe40007ffe0ff */
[----:B------:R-:W-:Y:S02]  /*8930*/  SHF.R.S32.HI R15, RZ, 0x1f, R52 ;  /* 0x0000001fff0f7819 */ /* 0x000fe40000011434 */
[----:B------:R-:W-:Y:S02]  /*8940*/  SHF.R.S32.HI R13, RZ, 0x1f, R14 ;  /* 0x0000001fff0d7819 */ /* 0x000fe4000001140e */
[----:B----4-:R-:W-:Y:S02]  /*8950*/  LEA R22, P0, R75, R20, 0x1 ;  /* 0x000000144b167211 */ /* 0x010fe400078008ff */
[----:B------:R-:W-:-:S02]  /*8960*/  SHF.R.S32.HI R8, RZ, 0x1f, R11 ;  /* 0x0000001fff087819 */ /* 0x000fc4000001140b */
[----:B------:R-:W-:Y:S02]  /*8970*/  LEA.HI R15, R15, R52, RZ, 0x3 ;  /* 0x000000340f0f7211 */ /* 0x000fe400078f18ff */
[----:B---3--:R-:W-:Y:S02]  /*8980*/  P2R R18, PR, RZ, 0x4 ;  /* 0x00000004ff127803 */ /* 0x008fe40000000000 */
[----:B------:R-:W-:Y:S02]  /*8990*/  LEA.HI R13, R13, R14, RZ, 0x3 ;  /* 0x0000000e0d0d7211 */ /* 0x000fe400078f18ff */
[----:B--2---:R-:W-:Y:S02]  /*89a0*/  LEA.HI.X R23, R75, R21, R87, 0x1, P0 ;  /* 0x000000154b177211 */ /* 0x004fe400000f0c57 */
[----:B------:R-:W-:Y:S02]  /*89b0*/  LEA.HI R8, R8, R11, RZ, 0x3 ;  /* 0x0000000b08087211 */ /* 0x000fe400078f18ff */
[----:B------:R-:W-:Y:S01]  /*89c0*/  ISETP.GE.AND P2, PT, R0, c[0x0][0x198], PT ;  /* 0x0000660000007a0c */ /* 0x000fe20003f46270 */
[----:B------:R-:W-:Y:S01]  /*89d0*/  @!PT LDS RZ, [RZ] ;  /* 0x00000000fffff984 */ /* 0x000fe20000000800 */
[----:B------:R2:W-:Y:S01]  /*89e0*/  LDGSTS.E.BYPASS.LTC128B.128 [R19+0x12080], [R22.64], !P3 ;  /* 0x1208000016137fae */ /* 0x0005e2000d901d5a */
[----:B------:R-:W-:-:S02]  /*89f0*/  ISETP.GE.AND P0, PT, R4, c[0x0][0x198], PT ;  /* 0x0000660004007a0c */ /* 0x000fc40003f06270 */
[----:B------:R-:W-:Y:S02]  /*8a00*/  LOP3.LUT R15, R15, 0xfffffff8, RZ, 0xc0, !PT ;  /* 0xfffffff80f0f7812 */ /* 0x000fe400078ec0ff */
[----:B------:R-:W-:Y:S02]  /*8a10*/  LOP3.LUT R13, R13, 0xfffffff8, RZ, 0xc0, !PT ;  /* 0xfffffff80d0d7812 */ /* 0x000fe400078ec0ff */
        /* <DEDUP_REMOVED lines=8> */
.L_x_1434:
[----:B------:R-:W-:Y:S05]  /*8aa0*/  BSYNC B0 ;  /* 0x0000000000007941 */ /* 0x000fea0003800000 */
.L_x_1433:
[----:B------:R-:W-:Y:S01]  /*8ab0*/  IADD3 R8, R12, 0x60, RZ ;  /* 0x000000600c087810 */ /* 0x000fe20007ffe0ff */
[----:B------:R-:W-:Y:S01]  /*8ac0*/  UMOV UR12, 0x30 ;  /* 0x00000030000c7882 */ /* 0x000fe20000000000 */
[----:B--2---:R2:W1:Y:S01]  /*8ad0*/  SHFL.IDX PT, R19, R16, 0x3, 0x181f ;  /* 0x00781f0010137f89 */ /* 0x00446200000e0000 */
[----:B------:R-:W-:Y:S01]  /*8ae0*/  ULDC.64 UR4, c[0x0][0x1e0] ;  /* 0x0000780000047ab9 */ /* 0x000fe20000000a00 */
[----:B------:R-:W-:Y:S01]  /*8af0*/  ISETP.GE.AND P0, PT, R8, UR6, PT ;  /* 0x0000000608007c0c */ /* 0x000fe2000bf06270 */
[----:B------:R-:W-:Y:S01]  /*8b00*/  UIMAD.WIDE.U32 UR20, UR12, UR4, URZ ;  /* 0x000000040c1472a5 */ /* 0x000fe2000f8e003f */
[----:B---3--:R2:W3:Y:S01]  /*8b10*/  SHFL.IDX PT, R18, R17, 0x3, 0x181f ;  /* 0x00781f0011127f89 */ /* 0x0084e200000e0000 */
[----:B------:R-:W-:Y:S01]  /*8b20*/  UIMAD UR5, UR12, UR5, URZ ;  /* 0x000000050c0572a4 */ /* 0x000fe2000f8e023f */
[----:B------:R-:W-:Y:S01]  /*8b30*/  BSSY B0, `(.L_x_1435) ;  /* 0x000001c000007945 */ /* 0x000fe20003800000 */
[----:B------:R-:W-:Y:S02]  /*8b40*/  P2R R8, PR, RZ, 0x1 ;  /* 0x00000001ff087803 */ /* 0x000fe40000000000 */
[----:B------:R-:W-:-:S06]  /*8b50*/  UIADD3 UR9, UR21, UR5, URZ ;  /* 0x0000000515097290 */ /* 0x000fcc000fffe03f */
[----:B------:R-:W-:Y:S05]  /*8b60*/  @P0 BRA `(.L_x_1436) ;  /* 0x0000018000000947 */ /* 0x000fea0003800000 */
[----:B------:R-:W-:Y:S01]  /*8b70*/  SHF.R.S32.HI R11, RZ, 0x1f, R52 ;  /* 0x0000001fff0b7819 */ /* 0x000fe20000011434 */
[----:B------:R-:W-:Y:S01]  /*8b80*/  IMAD.SHL.U32 R13, R6, 0x2, RZ ;  /* 0x00000002060d7824 */ /* 0x000fe200078e00ff */
[----:B------:R-:W-:Y:S02]  /*8b90*/  IADD3 R14, R75, 0x80, RZ ;  /* 0x000000804b0e7810 */ /* 0x000fe40007ffe0ff */
[----:B------:R-:W-:Y:S02]  /*8ba0*/  LEA.HI R11, R11, R52, RZ, 0x3 ;  /* 0x000000340b0b7211 */ /* 0x000fe400078f18ff */
[----:B-123--:R-:W-:Y:S02]  /*8bb0*/  LEA R16, P0, R75, R18, 0x1 ;  /* 0x000000124b107211 */ /* 0x00efe400078008ff */
[----:B------:R-:W-:Y:S02]  /*8bc0*/  LOP3.LUT R11, R11, 0xfffffff8, RZ, 0xc0, !PT ;  /* 0xfffffff80b0b7812 */ /* 0x000fe400078ec0ff */
[----:B------:R-:W-:-:S02]  /*8bd0*/  LEA.HI.X R17, R75, R19, R87, 0x1, P0 ;  /* 0x000000134b117211 */ /* 0x000fc400000f0c57 */
[----:B------:R-:W-:Y:S01]  /*8be0*/  ISETP.GE.AND P0, PT, R0, c[0x0][0x198], PT ;  /* 0x0000660000007a0c */ /* 0x000fe20003f06270 */
[----:B----4-:R-:W-:Y:S01]  /*8bf0*/  IMAD.WIDE R20, R11, 0x2, R18 ;  /* 0x000000020b147825 */ /* 0x010fe200078e0212 */
[----:B------:R-:W-:Y:S01]  /*8c00*/  SHF.R.S32.HI R11, RZ, 0x1f, R14 ;  /* 0x0000001fff0b7819 */ /* 0x000fe2000001140e */
[----:B------:R-:W-:Y:S01]  /*8c10*/  @!PT LDS RZ, [RZ] ;  /* 0x00000000fffff984 */ /* 0x000fe20000000800 */
[----:B------:R1:W-:Y:S03]  /*8c20*/  LDGSTS.E.BYPASS.LTC128B.128 [R13+0x13080], [R16.64], !P3 ;  /* 0x13080000100d7fae */ /* 0x0003e6000d901d5a */
[----:B------:R-:W-:Y:S01]  /*8c30*/  LEA.HI R11, R11, R14, RZ, 0x3 ;  /* 0x0000000e0b0b7211 */ /* 0x000fe200078f18ff */
[----:B------:R1:W-:Y:S03]  /*8c40*/  LDGSTS.E.BYPASS.LTC128B.128 [R13+0x17080], [R20.64], !P1 ;  /* 0x17080000140d7fae */ /* 0x0003e6000c901d5a */
[----:B------:R-:W-:-:S05]  /*8c50*/  LOP3.LUT R11, R11, 0xfffffff8, RZ, 0xc0, !PT ;  /* 0xfffffff80b0b7812 */ /* 0x000fca00078ec0ff */
[----:B------:R-:W-:Y:S01]  /*8c60*/  IMAD.WIDE R14, R11, 0x2, R18 ;  /* 0x000000020b0e7825 */ /* 0x000fe200078e0212 */
[----:B------:R-:W-:-:S04]  /*8c70*/  IADD3 R11, R75, 0xc0, RZ ;  /* 0x000000c04b0b7810 */ /* 0x000fc80007ffe0ff */
[----:B------:R-:W-:Y:S01]  /*8c80*/  SHF.R.S32.HI R0, RZ, 0x1f, R11 ;  /* 0x0000001fff007819 */ /* 0x000fe2000001140b */
[----:B------:R1:W-:Y:S01]  /*8c90*/  LDGSTS.E.BYPASS.LTC128B.128 [R13+0x1b080], [R14.64], !P0 ;  /* 0x1b0800000e0d7fae */ /* 0x0003e2000c101d5a */
[----:B------:R-:W-:Y:S02]  /*8ca0*/  ISETP.GE.AND P0, PT, R4, c[0x0][0x198], PT ;  /* 0x0000660004007a0c */ /* 0x000fe40003f06270 */
[----:B------:R-:W-:-:S04]  /*8cb0*/  LEA.HI R11, R0, R11, RZ, 0x3 ;  /* 0x0000000b000b7211 */ /* 0x000fc800078f18ff */
[----:B------:R-:W-:-:S05]  /*8cc0*/  LOP3.LUT R11, R11, 0xfffffff8, RZ, 0xc0, !PT ;  /* 0xfffffff80b0b7812 */ /* 0x000fca00078ec0ff */
[----:B------:R-:W-:-:S05]  /*8cd0*/  IMAD.WIDE R18, R11, 0x2, R18 ;  /* 0x000000020b127825 */ /* 0x000fca00078e0212 */
[----:B------:R1:W-:Y:S02]  /*8ce0*/  LDGSTS.E.BYPASS.LTC128B.128 [R13+0x1f080], [R18.64], !P0 ;  /* 0x1f080000120d7fae */ /* 0x0003e4000c101d5a */
.L_x_1436:
[----:B------:R-:W-:Y:S05]  /*8cf0*/  BSYNC B0 ;  /* 0x0000000000007941 */ /* 0x000fea0003800000 */
.L_x_1435:
[----:B------:R-:W-:Y:S01]  /*8d00*/  UIMAD UR12, UR13, -0x30, UR12 ;  /* 0xffffffd00d0c78a4 */ /* 0x000fe2000f8e020c */
[----:B-12---:R-:W-:Y:S01]  /*8d10*/  IMAD.U32 R16, RZ, RZ, UR20 ;  /* 0x00000014ff107e24 */ /* 0x006fe2000f8e00ff */
[----:B------:R-:W-:Y:S01]  /*8d20*/  UIADD3 UR15, UR13, -0x1, URZ ;  /* 0xffffffff0d0f7890 */ /* 0x000fe2000fffe03f */
[----:B------:R-:W-:Y:S01]  /*8d30*/  IMAD.MOV.U32 R232, RZ, RZ, R228 ;  /* 0x000000ffffe87224 */ /* 0x000fe200078e00e4 */
[----:B------:R-:W-:Y:S01]  /*8d40*/  UIADD3 UR11, UR14, UR12, URZ ;  /* 0x0000000c0e0b7290 */ /* 0x000fe2000fffe03f */
[----:B------:R-:W-:Y:S01]  /*8d50*/  IMAD.U32 R17, RZ, RZ, UR21 ;  /* 0x00000015ff117e24 */ /* 0x000fe2000f8e00ff */
[----:B------:R-:W-:Y:S01]  /*8d60*/  USHF.R.S32.HI UR10, URZ, 0x1f, UR15 ;  /* 0x0000001f3f0a7899 */ /* 0x000fe2000801140f */
[----:B------:R-:W0:Y:S01]  /*8d70*/  LDGDEPBAR ;  /* 0x00000000000079af */ /* 0x000e220000000000 */
[----:B------:R-:W-:Y:S01]  /*8d80*/  UISETP.LT.AND UP0, UPT, UR11, 0x30, UPT ;  /* 0x000000300b00788c */ /* 0x000fe2000bf01270 */
[----:B------:R-:W-:Y:S01]  /*8d90*/  IMAD.WIDE.U32 R16, R16, UR15, R232 ;  /* 0x0000000f10107c25 */ /* 0x000fe2000f8e00e8 */
[----:B------:R-:W-:-:S02]  /*8da0*/  UIMAD UR4, UR9, UR15, URZ ;  /* 0x0000000f090472a4 */ /* 0x000fc4000f8e023f */
[----:B------:R-:W-:Y:S02]  /*8db0*/  USEL UR5, UR11, 0x30, UP0 ;  /* 0x000000300b057887 */ /* 0x000fe40008000000 */
[----:B------:R-:W-:Y:S02]  /*8dc0*/  UIMAD UR4, UR10, UR20, UR4 ;  /* 0x000000140a0472a4 */ /* 0x000fe4000f8e0204 */
[----:B------:R-:W-:Y:S02]  /*8dd0*/  UMOV UR7, 0x5 ;  /* 0x0000000500077882 */ /* 0x000fe40000000000 */
[----:B------:R-:W-:Y:S02]  /*8de0*/  IADD3 R4, -R196, UR5, RZ ;  /* 0x00000005c4047c10 */ /* 0x000fe4000fffe1ff */
[----:B------:R-:W-:Y:S01]  /*8df0*/  IADD3 R0, R17, UR4, RZ ;  /* 0x0000000411007c10 */ /* 0x000fe2000fffe0ff */
[----:B------:R-:W-:Y:S01]  /*8e00*/  ULDC.64 UR4, c[0x0][0x1e0] ;  /* 0x0000780000047ab9 */ /* 0x000fe20000000a00 */
[----:B------:R-:W-:Y:S01]  /*8e10*/  BAR.SYNC.DEFER_BLOCKING 0x0 ;  /* 0x0000000000007b1d */ /* 0x000fe20000010000 */
[----:B------:R-:W-:Y:S01]  /*8e20*/  ISETP.GE.AND P1, PT, R4, 0x1, PT ;  /* 0x000000010400780c */ /* 0x000fe20003f26270 */
[----:B------:R-:W-:-:S02]  /*8e30*/  USHF.L.U32 UR8, UR4, 0x5, URZ ;  /* 0x0000000504087899 */ /* 0x000fc4000800063f */
[----:B------:R-:W-:-:S10]  /*8e40*/  USHF.L.U64.HI UR7, UR4, UR7, UR5 ;  /* 0x0000000704077299 */ /* 0x000fd40008010205 */
[----:B------:R-:W-:Y:S01]  /*8e50*/  @P1 LEA R14, P0, R16, c[0x0][0x1c8], 0x1 ;  /* 0x00007200100e1a11 */ /* 0x000fe200078008ff */
[----:B------:R-:W-:-:S03]  /*8e60*/  @P1 IMAD.SHL.U32 R13, R6, 0x2, RZ ;  /* 0x00000002060d1824 */ /* 0x000fc600078e00ff */
[----:B------:R-:W-:Y:S02]  /*8e70*/  @P1 LEA.HI.X R15, R16, c[0x0][0x1cc], R0, 0x1, P0 ;  /* 0x00007300100f1a11 */ /* 0x000fe400000f0c00 */
[----:B------:R-:W-:-:S13]  /*8e80*/  ISETP.GE.AND P0, PT, R4, 0x21, PT ;  /* 0x000000210400780c */ /* 0x000fda0003f06270 */
[----:B------:R-:W-:-:S04]  /*8e90*/  @P0 IADD3 R4, P3, R16, UR8, RZ ;  /* 0x0000000810040c10 */ /* 0x000fc8000ff7e0ff */
[----:B------:R-:W-:Y:S02]  /*8ea0*/  @P0 IADD3.X R11, R0, UR7, RZ, P3, !PT ;  /* 0x00000007000b0c10 */ /* 0x000fe40009ffe4ff */
[----:B------:R-:W-:-:S04]  /*8eb0*/  @P0 LEA R16, P3, R4, c[0x0][0x1c8], 0x1 ;  /* 0x0000720004100a11 */ /* 0x000fc800078608ff */
[----:B------:R-:W-:Y:S01]  /*8ec0*/  @P0 LEA.HI.X R17, R4, c[0x0][0x1cc], R11, 0x1, P3 ;  /* 0x0000730004110a11 */ /* 0x000fe200018f0c0b */
[----:B------:R-:W-:Y:S01]  /*8ed0*/  @P0 IMAD.SHL.U32 R11, R6, 0x2, RZ ;  /* 0x00000002060b0824 */ /* 0x000fe200078e00ff */
[----:B------:R-:W-:Y:S02]  /*8ee0*/  LOP3.LUT P3, RZ, R223, 0x1, RZ, 0xc0, !PT ;  /* 0x00000001dfff7812 */ /* 0x000fe4000786c0ff */
[----:B------:R-:W-:Y:S02]  /*8ef0*/  LEA.HI R4, R7, R84, RZ, 0x5 ;  /* 0x0000005407047211 */ /* 0x000fe400078f28ff */
[----:B------:R-:W-:Y:S02]  /*8f00*/  SEL R0, RZ, 0x1, P3 ;  /* 0x00000001ff007807 */ /* 0x000fe40001800000 */
[----:B------:R-:W-:-:S07]  /*8f10*/  SHF.R.S32.HI R77, RZ, 0x5, R4 ;  /* 0x00000005ff4d7819 */ /* 0x000fce0000011404 */
        /* <DEDUP_REMOVED lines=16> */
.L_x_1437:
[----:B------:R-:W-:Y:S01]  /*9020*/  ULDC.U8 UR4, c[0x0][0x298] ;  /* 0x0000a60000047ab9 */ /* 0x000fe20000000000 */
[----:B-1----:R-:W-:Y:S01]  /*9030*/  SHF.R.S32.HI R16, RZ, 0x1f, R85 ;  /* 0x0000001fff107819 */ /* 0x002fe20000011455 */
[----:B------:R-:W-:Y:S01]  /*9040*/  IMAD.WIDE.U32 R14, R85, c[0x0][0x280], RZ ;  /* 0x0000a000550e7a25 */ /* 0x000fe200078e00ff */
[----:B------:R-:W-:Y:S01]  /*9050*/  ISETP.NE.AND P0, PT, RZ, UR4, PT ;  /* 0x00000004ff007c0c */ /* 0x000fe2000bf05270 */
[----:B------:R-:W-:Y:S01]  /*9060*/  BSSY B2, `(.L_x_1438) ;  /* 0x00008de000027945 */ /* 0x000fe20003800000 */
[----:B------:R-:W-:Y:S01]  /*9070*/  LEA R12, R53, R12, 0x5 ;  /* 0x0000000c350c7211 */ /* 0x000fe200078e28ff */
[----:B---3--:R-:W-:Y:S01]  /*9080*/  IMAD R18, R16, c[0x0][0x280], RZ ;  /* 0x0000a00010127a24 */ /* 0x008fe200078e02ff */
        /* <DEDUP_REMOVED lines=8> */
[----:B------:R-:W-:Y:S01]  /*9110*/  PLOP3.LUT P0, PT, PT, PT, UP2, 0x80, 0x0 ;  /* 0x000000000000781c */ /* 0x000fe20003f0f028 */
[----:B------:R-:W-:Y:S01]  /*9120*/  IMAD.MOV.U32 R18, RZ, RZ, R14 ;  /* 0x000000ffff127224 */ /* 0x000fe200078e000e */
[----:B------:R-:W-:Y:S01]  /*9130*/  BSSY B0, `(.L_x_1440) ;  /* 0x0000049000007945 */ /* 0x000fe20003800000 */
[----:B----4-:R-:W-:Y:S01]  /*9140*/  IMAD.MOV.U32 R20, RZ, RZ, R16 ;  /* 0x000000ffff147224 */ /* 0x010fe200078e0010 */
[----:B------:R-:W-:Y:S01]  /*9150*/  CS2R R72, SRZ ;  /* 0x0000000000487805 */ /* 0x000fe2000001ff00 */
        /* <DEDUP_REMOVED lines=9> */
[----:B------:R-:W-:Y:S01]  /*91f0*/  PLOP3.LUT P0, PT, PT, PT, UP2, 0x80, 0x0 ;  /* 0x000000000000781c */ /* 0x000fe20003f0f028 */
[----:B------:R-:W-:-:S12]  /*9200*/  CS2R R100, SRZ ;  /* 0x0000000000647805 */ /* 0x000fd8000001ff00 */
[----:B------:R-:W-:-:S04]  /*9210*/  @P0 SHF.R.U32.HI R12, RZ, c[0x0][0x2cc], R11 ;  /* 0x0000b300ff0c0a19 */ /* 0x000fc8000001160b */
[----:B------:R-:W-:Y:S01]  /*9220*/  SHF.R.S32.HI R11, RZ, 0x1f, R12 ;  /* 0x0000001fff0b7819 */ /* 0x000fe2000001140c */
[----:B------:R-:W-:-:S04]  /*9230*/  IMAD.WIDE.U32 R14, R12, c[0x0][0x280], R18 ;  /* 0x0000a0000c0e7a25 */ /* 0x000fc800078e0012 */
[C---:B------:R-:W-:Y:S01]  /*9240*/  IMAD R13, R11.reuse, c[0x0][0x280], RZ ;  /* 0x0000a0000b0d7a24 */ /* 0x040fe200078e02ff */
[----:B------:R-:W-:Y:S01]  /*9250*/  LEA R17, P0, R14, c[0x0][0x270], 0x1 ;  /* 0x00009c000e117a11 */ /* 0x000fe200078008ff */
[----:B------:R-:W-:Y:S02]  /*9260*/  IMAD R11, R11, c[0x0][0x290], RZ ;  /* 0x0000a4000b0b7a24 */ /* 0x000fe400078e02ff */
[C---:B------:R-:W-:Y:S02]  /*9270*/  IMAD R13, R12.reuse, c[0x0][0x284], R13 ;  /* 0x0000a1000c0d7a24 */ /* 0x040fe400078e020d */
[C---:B------:R-:W-:Y:S01]  /*9280*/  IMAD.WIDE.U32 R20, R12.reuse, c[0x0][0x290], R20 ;  /* 0x0000a4000c147a25 */ /* 0x040fe200078e0014 */
[----:B------:R1:W2:Y:S02]  /*9290*/  SHFL.IDX PT, R22, R17, RZ, 0x181f ;  /* 0x00181fff11167589 */ /* 0x0002a400000e0000 */
[----:B------:R-:W-:Y:S01]  /*92a0*/  IADD3 R18, R15, R13, RZ ;  /* 0x0000000d0f127210 */ /* 0x000fe20007ffe0ff */
[----:B------:R-:W-:-:S03]  /*92b0*/  IMAD R11, R12, c[0x0][0x294], R11 ;  /* 0x0000a5000c0b7a24 */ /* 0x000fc600078e020b */
[----:B------:R-:W-:Y:S02]  /*92c0*/  LEA.HI.X R18, R14, c[0x0][0x274], R18, 0x1, P0 ;  /* 0x00009d000e127a11 */ /* 0x000fe400000f0c12 */
[----:B------:R-:W-:Y:S02]  /*92d0*/  IADD3 R13, R21, R11, RZ ;  /* 0x0000000b150d7210 */ /* 0x000fe40007ffe0ff */
[C---:B------:R-:W-:Y:S01]  /*92e0*/  LEA R12, P0, R20.reuse, c[0x0][0x288], 0x1 ;  /* 0x0000a200140c7a11 */ /* 0x040fe200078008ff */
[----:B------:R1:W3:Y:S03]  /*92f0*/  SHFL.IDX PT, R23, R18, RZ, 0x181f ;  /* 0x00181fff12177589 */ /* 0x0002e600000e0000 */
[----:B------:R-:W-:Y:S02]  /*9300*/  LEA.HI.X R13, R20, c[0x0][0x28c], R13, 0x1, P0 ;  /* 0x0000a300140d7a11 */ /* 0x000fe400000f0c0d */
        /* <DEDUP_REMOVED lines=43> */
.L_x_1441:
[----:B------:R-:W-:Y:S05]  /*95c0*/  BSYNC B0 ;  /* 0x0000000000007941 */ /* 0x000fea0003800000 */
.L_x_1440:
        /* <DEDUP_REMOVED lines=9> */
[----:B--23--:R-:W-:Y:S01]  /*9660*/  IMAD.MOV.U32 R22, RZ, RZ, R106 ;  /* 0x000000ffff167224 */ /* 0x00cfe200078e006a */
        /* <DEDUP_REMOVED lines=68> */
.L_x_1443:
[----:B------:R-:W-:Y:S05]  /*9ab0*/  BSYNC B0 ;  /* 0x0000000000007941 */ /* 0x000fea0003800000 */
.L_x_1442:
        /* <DEDUP_REMOVED lines=80> */
.L_x_1445:
[----:B---34-:R-:W-:Y:S05]  /*9fc0*/  BSYNC B0 ;  /* 0x0000000000007941 */ /* 0x018fea0003800000 */
.L_x_1444:
        /* <DEDUP_REMOVED lines=78> */
.L_x_1447:
[----:B---3--:R-:W-:Y:S05]  /*a4b0*/  BSYNC B0 ;  /* 0x0000000000007941 */ /* 0x008fea0003800000 */
.L_x_1446:
        /* <DEDUP_REMOVED lines=56> */
[----:B------:R-:W-:Y:S01]  /*a840*/  HADD2.F32 R10, -RZ, R10.H1_H1 ;  /* 0x3000000aff0a7230 */ /* 0x000fe20000004100 */
[-C--:B------:R-:W-:Y:S01]  /*a850*/  FMUL.FTZ R112, R103, R105.reuse ;  /* 0x0000006967707220 */ /* 0x080fe20000410000 */
[--C-:B------:R-:W-:Y:S01]  /*a860*/  HADD2.F32 R104, -RZ, R9.reuse.H0_H0 ;  /* 0x20000009ff687230 */ /* 0x100fe20000004100 */
[-C--:B------:R-:W-:Y:S01]  /*a870*/  FFMA.FTZ R98, R101, R110.reuse, -R98 ;  /* 0x0000006e65627223 */ /* 0x080fe20000010862 */
[----:B------:R-:W-:Y:S01]  /*a880*/  HADD2.F32 R9, -RZ, R9.H1_H1 ;  /* 0x30000009ff097230 */ /* 0x000fe20000004100 */
[----:B------:R-:W-:Y:S01]  /*a890*/  FMUL.FTZ R114, R102, R105 ;  /* 0x0000006966727220 */ /* 0x000fe20000410000 */
[----:B------:R-:W-:Y:S01]  /*a8a0*/  HADD2.F32 R101, -RZ, R96.H0_H0 ;  /* 0x20000060ff657230 */ /* 0x000fe20000004100 */
[----:B------:R-:W-:-:S02]  /*a8b0*/  FFMA.FTZ R11, R11, R110, R100 ;  /* 0x0000006e0b0b7223 */ /* 0x000fc40000010064 */
[----:B------:R-:W-:Y:S02]  /*a8c0*/  FFMA.FTZ R112, R102, R111, -R112 ;  /* 0x0000006f66707223 */ /* 0x000fe40000010870 */
[-C--:B------:R-:W-:Y:S01]  /*a8d0*/  FMUL.FTZ R96, R10, R91.reuse ;  /* 0x0000005b0a607220 */ /* 0x080fe20000410000 */
[----:B------:R-:W-:Y:S01]  /*a8e0*/  F2FP.PACK_AB R11, R11, R98 ;  /* 0x000000620b0b723e */ /* 0x000fe200000000ff */
[----:B------:R-:W-:Y:S02]  /*a8f0*/  FMUL.FTZ R91, R8, R91 ;  /* 0x0000005b085b7220 */ /* 0x000fe40000410000 */
[-C--:B------:R-:W-:Y:S02]  /*a900*/  FMUL.FTZ R100, R9, R99.reuse ;  /* 0x0000006309647220 */ /* 0x080fe40000410000 */
[----:B------:R-:W-:Y:S02]  /*a910*/  FMUL.FTZ R102, R104, R99 ;  /* 0x0000006368667220 */ /* 0x000fe40000410000 */
        /* <DEDUP_REMOVED lines=8> */
[----:B------:R1:W-:Y:S02]  /*a9a0*/  STS.128 [R118+0x10080], R8 ;  /* 0x0100800876007388 */ /* 0x0003e40000000c00 */
.L_x_1451:
[----:B------:R-:W-:Y:S05]  /*a9b0*/  BSYNC B0 ;  /* 0x0000000000007941 */ /* 0x000fea0003800000 */
.L_x_1450:
        /* <DEDUP_REMOVED lines=46> */
.L_x_1453:
[----:B------:R-:W-:Y:S05]  /*aca0*/  BSYNC B0 ;  /* 0x0000000000007941 */ /* 0x000fea0003800000 */
.L_x_1452:
        /* <DEDUP_REMOVED lines=22> */
[C---:B------:R-:W-:Y:S01]  /*ae10*/  FMUL.FTZ R116, R91.reuse, R116 ;  /* 0x000000745b747220 */ /* 0x040fe20000410000 */
[--C-:B------:R-:W-:Y:S01]  /*ae20*/  HADD2.F32 R98, -RZ, R9.reuse.H0_H0 ;  /* 0x20000009ff627230 */ /* 0x100fe20000004100 */
[----:B------:R-:W-:Y:S01]  /*ae30*/  FFMA.FTZ R100, R91, R120, -R100 ;  /* 0x000000785b647223 */ /* 0x000fe20000010864 */
[----:B------:R-:W-:Y:S01]  /*ae40*/  HADD2.F32 R10, -RZ, R10.H1_H1 ;  /* 0x3000000aff0a7230 */ /* 0x000fe20000004100 */
[-C--:B------:R-:W-:Y:S01]  /*ae50*/  FMUL.FTZ R102, R97, R99.reuse ;  /* 0x0000006361667220 */ /* 0x080fe20000410000 */
        /* <DEDUP_REMOVED lines=19> */
.L_x_1455:
[----:B------:R-:W-:Y:S05]  /*af90*/  BSYNC B0 ;  /* 0x0000000000007941 */ /* 0x000fea0003800000 */
.L_x_1454:
        /* <DEDUP_REMOVED lines=27> */
[----:B------:R-:W-:Y:S01]  /*b150*/  FMUL.FTZ R102, R90, R97 ;  /* 0x000000615a667220 */ /* 0x000fe20000410000 */
[----:B------:R-:W-:Y:S01]  /*b160*/  HADD2.F32 R85, -RZ, R76.H0_H0 ;  /* 0x2000004cff557230 */ /* 0x000fe20000004100 */
[----:B------:R-:W-:-:S02]  /*b170*/  FMUL.FTZ R76, R10, R75 ;  /* 0x0000004b0a4c7220 */ /* 0x000fc40000410000 */
[----:B------:R-:W-:Y:S02]  /*b180*/  FMUL.FTZ R97, R9, R83 ;  /* 0x0000005309617220 */ /* 0x000fe40000410000 */
[----:B------:R-:W-:Y:S02]  /*b190*/  FMUL.FTZ R75, R8, R75 ;  /* 0x0000004b084b7220 */ /* 0x000fe40000410000 */
[C---:B------:R-:W-:Y:S02]  /*b1a0*/  FMUL.FTZ R83, R96.reuse, R83 ;  /* 0x0000005360537220 */ /* 0x040fe40000410000 */
[----:B------:R-:W-:Y:S02]  /*b1b0*/  FFMA.FTZ R97, R96, R82, -R97 ;  /* 0x0000005260617223 */ /* 0x000fe40000010861 */
[----:B------:R-:W-:Y:S02]  /*b1c0*/  FFMA.FTZ R11, R11, R108, R106 ;  /* 0x0000006c0b0b7223 */ /* 0x000fe4000001006a */
[----:B------:R-:W-:-:S02]  /*b1d0*/  FFMA.FTZ R100, R90, R99, -R100 ;  /* 0x000000635a647223 */ /* 0x000fc40000010864 */
[----:B------:R-:W-:Y:S01]  /*b1e0*/  FFMA.FTZ R91, R91, R99, R102 ;  /* 0x000000635b5b7223 */ /* 0x000fe20000010066 */
[----:B------:R-:W-:Y:S01]  /*b1f0*/  F2FP.PACK_AB R11, R11, R98 ;  /* 0x000000620b0b723e */ /* 0x000fe200000000ff */
[-C--:B------:R-:W-:Y:S02]  /*b200*/  FFMA.FTZ R76, R8, R85.reuse, -R76 ;  /* 0x00000055084c7223 */ /* 0x080fe4000001084c */
[----:B------:R-:W-:Y:S01]  /*b210*/  FFMA.FTZ R75, R10, R85, R75 ;  /* 0x000000550a4b7223 */ /* 0x000fe2000001004b */
[----:B------:R-:W-:Y:S01]  /*b220*/  F2FP.PACK_AB R8, R91, R100 ;  /* 0x000000645b08723e */ /* 0x000fe200000000ff */
[----:B------:R-:W-:-:S03]  /*b230*/  FFMA.FTZ R82, R9, R82, R83 ;  /* 0x0000005209527223 */ /* 0x000fc60000010053 */
[----:B------:R-:W-:Y:S02]  /*b240*/  F2FP.PACK_AB R10, R75, R76 ;  /* 0x0000004c4b0a723e */ /* 0x000fe400000000ff */
[----:B------:R-:W-:-:S05]  /*b250*/  F2FP.PACK_AB R9, R82, R97 ;  /* 0x000000615209723e */ /* 0x000fca00000000ff */
[----:B------:R1:W-:Y:S02]  /*b260*/  STS.128 [R118+0x1c080], R8 ;  /* 0x01c0800876007388 */ /* 0x0003e40000000c00 */
.L_x_1449:
[----:B------:R-:W-:Y:S05]  /*b270*/  BSYNC B1 ;  /* 0x0000000000017941 */ /* 0x000fea0003800000 */
.L_x_1448:
        /* <DEDUP_REMOVED lines=33> */
[----:B------:R-:W-:-:S02]  /*b490*/  FMUL.FTZ R74, R10, R69 ;  /* 0x000000450a4a7220 */ /* 0x000fc40000410000 */
[----:B------:R-:W-:Y:S02]  /*b4a0*/  FMUL.FTZ R82, R9, R76 ;  /* 0x0000004c09527220 */ /* 0x000fe40000410000 */
[C---:B------:R-:W-:Y:S02]  /*b4b0*/  FMUL.FTZ R96, R83.reuse, R96 ;  /* 0x0000006053607220 */ /* 0x040fe40000410000 */
[----:B------:R-:W-:Y:S02]  /*b4c0*/  FMUL.FTZ R69, R8, R69 ;  /* 0x0000004508457220 */ /* 0x000fe40000410000 */
[----:B------:R-:W-:Y:S02]  /*b4d0*/  FMUL.FTZ R76, R90, R76 ;  /* 0x0000004c5a4c7220 */ /* 0x000fe40000410000 */
[-C--:B------:R-:W-:Y:S02]  /*b4e0*/  FFMA.FTZ R93, R83, R98.reuse, -R93 ;  /* 0x00000062535d7223 */ /* 0x080fe4000001085d */
[----:B------:R-:W-:-:S02]  /*b4f0*/  FFMA.FTZ R96, R85, R98, R96 ;  /* 0x0000006255607223 */ /* 0x000fc40000010060 */
[-C--:B------:R-:W-:Y:S02]  /*b500*/  FFMA.FTZ R74, R8, R11.reuse, -R74 ;  /* 0x0000000b084a7223 */ /* 0x080fe4000001084a */
        /* <DEDUP_REMOVED lines=8> */
.L_x_1459:
[----:B------:R-:W-:Y:S05]  /*b590*/  BSYNC B0 ;  /* 0x0000000000007941 */ /* 0x000fea0003800000 */
.L_x_1458:
        /* <DEDUP_REMOVED lines=33> */
[----:B------:R-:W-:Y:S02]  /*b7b0*/  FMUL.FTZ R63, R8, R63 ;  /* 0x0000003f083f7220 */ /* 0x000fe40000410000 */
        /* <DEDUP_REMOVED lines=12> */
.L_x_1461:
[----:B------:R-:W-:Y:S05]  /*b880*/  BSYNC B0 ;  /* 0x0000000000007941 */ /* 0x000fea0003800000 */
.L_x_1460:
        /* <DEDUP_REMOVED lines=46> */
.L_x_1463:
[----:B------:R-:W-:Y:S05]  /*bb70*/  BSYNC B0 ;  /* 0x0000000000007941 */ /* 0x000fea0003800000 */
.L_x_1462:
[----:B-1----:R-:W-:-:S04]  /*bb80*/  IADD3 R8, R16, 0x60, RZ ;  /* 0x0000006010087810 */ /* 0x002fc80007ffe0ff */
        /* <DEDUP_REMOVED lines=44> */
.L_x_1457:
[----:B------:R-:W-:Y:S05]  /*be50*/  BSYNC B1 ;  /* 0x0000000000017941 */ /* 0x000fea0003800000 */
.L_x_1456:
        /* <DEDUP_REMOVED lines=49> */
.L_x_1467:
[----:B------:R-:W-:Y:S05]  /*c170*/  BSYNC B0 ;  /* 0x0000000000007941 */ /* 0x000fea0003800000 */
.L_x_1466:
        /* <DEDUP_REMOVED lines=46> */
.L_x_1469:
[----:B------:R-:W-:Y:S05]  /*c460*/  BSYNC B0 ;  /* 0x0000000000007941 */ /* 0x000fea0003800000 */
.L_x_1468:
        /* <DEDUP_REMOVED lines=46> */
.L_x_1471:
[----:B------:R-:W-:Y:S05]  /*c750*/  BSYNC B0 ;  /* 0x0000000000007941 */ /* 0x000fea0003800000 */
.L_x_1470:
        /* <DEDUP_REMOVED lines=45> */
.L_x_1465:
[----:B------:R-:W-:Y:S05]  /*ca30*/  BSYNC B1 ;  /* 0x0000000000017941 */ /* 0x000fea0003800000 */
.L_x_1464:
        /* <DEDUP_REMOVED lines=48> */
.L_x_1474:
[----:B------:R-:W-:Y:S05]  /*cd40*/  BSYNC B0 ;  /* 0x0000000000007941 */ /* 0x000fea0003800000 */
.L_x_1473:
        /* <DEDUP_REMOVED lines=46> */
.L_x_1476:
[----:B------:R-:W-:Y:S05]  /*d030*/  BSYNC B0 ;  /* 0x0000000000007941 */ /* 0x000fea0003800000 */
.L_x_1475:
        /* <DEDUP_REMOVED lines=46> */
.L_x_1478:
[----:B------:R-:W-:Y:S05]  /*d320*/  BSYNC B0 ;  /* 0x0000000000007941 */ /* 0x000fea0003800000 */
.L_x_1477:
        /* <DEDUP_REMOVED lines=46> */
.L_x_1439:
[----:B------:R-:W-:Y:S01]  /*d610*/  PLOP3.LUT P0, PT, PT, PT, UP2, 0x80, 0x0 ;  /* 0x000000000000781c */ /* 0x000fe20003f0f028 */
        /* <DEDUP_REMOVED lines=17> */
[C---:B------:R-:W-:Y:S01]  /*d730*/  IMAD R13, R11.reuse, c[0x0][0x280], RZ ;  /* 0x0000a0000b0d7a24 */ /* 0x040fe200078e02ff */
        /* <DEDUP_REMOVED lines=40> */
.L_x_1480:
[----:B------:R-:W-:Y:S05]  /*d9c0*/  BSYNC B0 ;  /* 0x0000000000007941 */ /* 0x000fea0003800000 */
.L_x_1479:
[----:B------:R-:W-:Y:S01]  /*d9d0*/  ISETP.NE.AND P0, PT, R10, RZ, PT ;  /* 0x000000ff0a00720c */ /* 0x000fe20003f05270 */
[----:B-----5:R-:W-:Y:S01]  /*d9e0*/  IMAD.MOV.U32 R11, RZ, RZ, R94 ;  /* 0x000000ffff0b7224 */ /* 0x020fe200078e005e */
[----:B--2-4-:R-:W-:Y:S01]  /*d9f0*/  MOV R16, R93 ;  /* 0x0000005d00107202 */ /* 0x014fe20000000f00 */
        /* <DEDUP_REMOVED lines=60> */
.L_x_1482:
[----:B----4-:R-:W-:Y:S05]  /*ddc0*/  BSYNC B0 ;  /* 0x0000000000007941 */ /* 0x010fea0003800000 */
.L_x_1481:
        /* <DEDUP_REMOVED lines=65> */
.L_x_1484:
[----:B--2-4-:R-:W-:Y:S05]  /*e1e0*/  BSYNC B0 ;  /* 0x0000000000007941 */ /* 0x014fea0003800000 */
.L_x_1483:
        /* <DEDUP_REMOVED lines=63> */
.L_x_1486:
[----:B----4-:R-:W-:Y:S05]  /*e5e0*/  BSYNC B0 ;  /* 0x0000000000007941 */ /* 0x010fea0003800000 */
.L_x_1485:
        /* <DEDUP_REMOVED lines=41> */
[----:B------:R-:W-:Y:S01]  /*e880*/  SHF.R.U64 R96, R96, 0x10, R97 ;  /* 0x0000001060607819 */ /* 0x000fe20000001261 */
[--C-:B------:R-:W-:Y:S01]  /*e890*/  HADD2.F32 R130, -RZ, R121.reuse.H0_H0 ;  /* 0x20000079ff827230 */ /* 0x100fe20000004100 */
[----:B------:R-:W-:Y:S01]  /*e8a0*/  SHF.R.S32.HI R8, RZ, 0x1f, R9 ;  /* 0x0000001fff087819 */ /* 0x000fe20000011409 */
[--C-:B------:R-:W-:Y:S01]  /*e8b0*/  HADD2.F32 R138, -RZ, R124.reuse.H0_H0 ;  /* 0x2000007cff8a7230 */ /* 0x100fe20000004100 */
[----:B------:R-:W-:Y:S01]  /*e8c0*/  SHF.L.U32 R10, R9, 0x3, RZ ;  /* 0x00000003090a7819 */ /* 0x000fe200000006ff */
[----:B------:R-:W-:Y:S01]  /*e8d0*/  HADD2.F32 R121, -RZ, R121.H1_H1 ;  /* 0x30000079ff797230 */ /* 0x000fe20000004100 */
[----:B------:R-:W-:Y:S01]  /*e8e0*/  LEA.HI R8, R8, R9, RZ, 0x3 ;  /* 0x0000000908087211 */ /* 0x000fe200078f18ff */
[----:B------:R-:W-:Y:S01]  /*e8f0*/  HADD2.F32 R124, -RZ, R124.H1_H1 ;  /* 0x3000007cff7c7230 */ /* 0x000fe20000004100 */
[----:B------:R-:W-:Y:S01]  /*e900*/  LOP3.LUT R10, R119, 0x38, R10, 0xf8, !PT ;  /* 0x00000038770a7812 */ /* 0x000fe200078ef80a */
[--C-:B------:R-:W-:Y:S01]  /*e910*/  HADD2.F32 R135, -RZ, R125.reuse.H1_H1 ;  /* 0x3000007dff877230 */ /* 0x100fe20000004100 */
[----:B------:R-:W-:Y:S01]  /*e920*/  SHF.L.U32 R8, R8, 0xa, RZ ;  /* 0x0000000a08087819 */ /* 0x000fe200000006ff */
[----:B------:R-:W-:Y:S01]  /*e930*/  HADD2.F32 R125, -RZ, R125.H0_H0 ;  /* 0x2000007dff7d7230 */ /* 0x000fe20000004100 */
[----:B------:R-:W-:Y:S01]  /*e940*/  LOP3.LUT R9, R10, R117, RZ, 0x3c, !PT ;  /* 0x000000750a097212 */ /* 0x000fe200078e3cff */
[----:B------:R-:W-:Y:S01]  /*e950*/  HADD2.F32 R96, -RZ, R96.H0_H0 ;  /* 0x20000060ff607230 */ /* 0x000fe20000004100 */
[----:B------:R-:W-:-:S02]  /*e960*/  LOP3.LUT R8, R8, 0x7fffe000, RZ, 0xc0, !PT ;  /* 0x7fffe00008087812 */ /* 0x000fc400078ec0ff */
[----:B------:R-:W-:Y:S02]  /*e970*/  SHF.R.U32.HI R126, RZ, 0x10, R97 ;  /* 0x00000010ff7e7819 */ /* 0x000fe40000011661 */
[----:B------:R-:W-:Y:S02]  /*e980*/  IADD3 R8, R9, R8, R116 ;  /* 0x0000000809087210 */ /* 0x000fe40007ffe074 */
[--C-:B------:R-:W-:Y:S01]  /*e990*/  SHF.R.U64 R97, R102, 0x10, R103.reuse ;  /* 0x0000001066617819 */ /* 0x100fe20000001267 */
[----:B------:R-:W-:Y:S01]  /*e9a0*/  HADD2.F32 R126, -RZ, R126.H0_H0 ;  /* 0x2000007eff7e7230 */ /* 0x000fe20000004100 */
        /* <DEDUP_REMOVED lines=16> */
[----:B------:R-:W-:Y:S01]  /*eab0*/  HADD2.F32 R128, -RZ, R12.H1_H1 ;  /* 0x3000000cff807230 */ /* 0x000fe20000004100 */
[----:B------:R-:W-:Y:S01]  /*eac0*/  FMUL.FTZ R140, R13, R126 ;  /* 0x0000007e0d8c7220 */ /* 0x000fe20000410000 */
[--C-:B------:R-:W-:Y:S01]  /*ead0*/  HADD2.F32 R12, -RZ, R14.reuse.H0_H0 ;  /* 0x2000000eff0c7230 */ /* 0x100fe20000004100 */
[----:B------:R-:W-:Y:S01]  /*eae0*/  FMUL.FTZ R101, R127, R121 ;  /* 0x000000797f657220 */ /* 0x000fe20000410000 */
[----:B------:R-:W-:-:S02]  /*eaf0*/  HADD2.F32 R129, -RZ, R14.H1_H1 ;  /* 0x3000000eff817230 */ /* 0x000fc40000004100 */
[--C-:B------:R-:W-:Y:S02]  /*eb00*/  HADD2.F32 R14, -RZ, R15.reuse.H0_H0 ;  /* 0x2000000fff0e7230 */ /* 0x100fe40000004100 */
[----:B------:R-:W-:Y:S02]  /*eb10*/  HADD2.F32 R15, -RZ, R15.H1_H1 ;  /* 0x3000000fff0f7230 */ /* 0x000fe40000004100 */
[--C-:B--2---:R-:W-:Y:S02]  /*eb20*/  HADD2.F32 R131, -RZ, R9.reuse.H0_H0 ;  /* 0x20000009ff837230 */ /* 0x104fe40000004100 */
[----:B------:R-:W-:Y:S02]  /*eb30*/  HADD2.F32 R9, -RZ, R9.H1_H1 ;  /* 0x30000009ff097230 */ /* 0x000fe40000004100 */
        /* <DEDUP_REMOVED lines=8> */
[--C-:B------:R-:W-:Y:S01]  /*ebc0*/  HADD2.F32 R8, -RZ, R10.reuse.H0_H0 ;  /* 0x2000000aff087230 */ /* 0x100fe20000004100 */
        /* <DEDUP_REMOVED lines=8> */
[C---:B------:R-:W-:Y:S01]  /*ec50*/  FMUL.FTZ R131, R8.reuse, R131 ;  /* 0x0000008308837220 */ /* 0x040fe20000410000 */
[----:B------:R-:W-:Y:S01]  /*ec60*/  F2FP.PACK_AB R9, R9, R136 ;  /* 0x000000880909723e */ /* 0x000fe200000000ff */
[----:B------:R-:W-:-:S02]  /*ec70*/  FFMA.FTZ R99, R8, R135, R137 ;  /* 0x0000008708637223 */ /* 0x000fc40000010089 */
[-C--:B------:R-:W-:Y:S02]  /*ec80*/  FMUL.FTZ R8, R15, R140.reuse ;  /* 0x0000008c0f087220 */ /* 0x080fe40000410000 */
[C---:B------:R-:W-:Y:S02]  /*ec90*/  FMUL.FTZ R123, R10.reuse, R123 ;  /* 0x0000007b0a7b7220 */ /* 0x040fe40000410000 */
[----:B------:R-:W-:Y:S02]  /*eca0*/  FFMA.FTZ R132, R10, R125, R132 ;  /* 0x0000007d0a847223 */ /* 0x000fe40000010084 */
[----:B------:R-:W-:Y:S02]  /*ecb0*/  FMUL.FTZ R140, R11, R140 ;  /* 0x0000008c0b8c7220 */ /* 0x000fe40000410000 */
[----:B------:R-:W-:Y:S02]  /*ecc0*/  FMUL.FTZ R10, R129, R98 ;  /* 0x00000062810a7220 */ /* 0x000fe40000410000 */
[----:B------:R-:W-:-:S02]  /*ecd0*/  FFMA.FTZ R11, R11, R102, R8 ;  /* 0x000000660b0b7223 */ /* 0x000fc40000010008 */
[----:B------:R-:W-:Y:S02]  /*ece0*/  FMUL.FTZ R137, R133, R96 ;  /* 0x0000006085897220 */ /* 0x000fe40000410000 */
[----:B------:R-:W-:Y:S01]  /*ecf0*/  FMUL.FTZ R98, R134, R98 ;  /* 0x0000006286627220 */ /* 0x000fe20000410000 */
[----:B------:R-:W-:Y:S01]  /*ed00*/  F2FP.PACK_AB R11, R11, R132 ;  /* 0x000000840b0b723e */ /* 0x000fe200000000ff */
[----:B------:R-:W-:Y:S02]  /*ed10*/  FMUL.FTZ R8, R128, R96 ;  /* 0x0000006080087220 */ /* 0x000fe40000410000 */
[----:B------:R-:W-:Y:S02]  /*ed20*/  FFMA.FTZ R131, R12, R135, -R131 ;  /* 0x000000870c837223 */ /* 0x000fe40000010883 */
[----:B------:R-:W-:Y:S02]  /*ed30*/  FFMA.FTZ R123, R14, R125, -R123 ;  /* 0x0000007d0e7b7223 */ /* 0x000fe4000001087b */
[----:B------:R-:W-:-:S02]  /*ed40*/  FFMA.FTZ R130, R103, R138, -R130 ;  /* 0x0000008a67827223 */ /* 0x000fc40000010882 */
        /* <DEDUP_REMOVED lines=15> */
.L_x_1490:
[----:B------:R-:W-:Y:S05]  /*ee40*/  BSYNC B0 ;  /* 0x0000000000007941 */ /* 0x000fea0003800000 */
.L_x_1489:
[----:B------:R-:W-:-:S13]  /*ee50*/  ISETP.GE.AND P0, PT, R52, c[0x0][0x27c], PT ;  /* 0x00009f0034007a0c */ /* 0x000fda0003f06270 */
[----:B------:R-:W-:Y:S05]  /*ee60*/  @P0 BRA `(.L_x_1488) ;  /* 0x0000067000000947 */ /* 0x000fea0003800000 */
[----:B-1----:R-:W-:Y:S01]  /*ee70*/  SHF.R.S32.HI R9, RZ, 0x1f, R52 ;  /* 0x0000001fff097819 */ /* 0x002fe20000011434 */
[----:B------:R-:W-:Y:S01]  /*ee80*/  HADD2.F32 R124, -RZ, R113.H0_H0 ;  /* 0x20000071ff7c7230 */ /* 0x000fe20000004100 */
[----:B------:R-:W-:Y:S01]  /*ee90*/  SHF.R.U32.HI R98, RZ, 0x10, R89 ;  /* 0x00000010ff627819 */ /* 0x000fe20000011659 */
[----:B------:R-:W-:Y:S01]  /*eea0*/  HADD2.F32 R102, -RZ, R112.H0_H0 ;  /* 0x20000070ff667230 */ /* 0x000fe20000004100 */
[CC--:B------:R-:W-:Y:S01]  /*eeb0*/  LEA.HI R10, R9.reuse, R52.reuse, RZ, 0x3 ;  /* 0x00000034090a7211 */ /* 0x0c0fe200078f18ff */
[----:B------:R-:W-:Y:S01]  /*eec0*/  HADD2.F32 R130, -RZ, R115.H0_H0 ;  /* 0x20000073ff827230 */ /* 0x000fe20000004100 */
[----:B--2---:R-:W-:Y:S01]  /*eed0*/  LEA.HI R12, R9, R52, RZ, 0x6 ;  /* 0x00000034090c7211 */ /* 0x004fe200078f30ff */
[----:B------:R-:W-:Y:S01]  /*eee0*/  HADD2.F32 R98, -RZ, R98.H0_H0 ;  /* 0x20000062ff627230 */ /* 0x000fe20000004100 */
[----:B------:R-:W-:Y:S01]  /*eef0*/  LEA.HI.SX32 R9, R10, R122, 0x1d ;  /* 0x0000007a0a097211 */ /* 0x000fe200078feaff */
[----:B------:R-:W-:Y:S01]  /*ef00*/  HADD2.F32 R112, -RZ, R112.H1_H1 ;  /* 0x30000070ff707230 */ /* 0x000fe20000004100 */
[----:B------:R-:W-:Y:S01]  /*ef10*/  LOP3.LUT R10, R119, 0x38, R10, 0xf8, !PT ;  /* 0x00000038770a7812 */ /* 0x000fe200078ef80a */
[--C-:B------:R-:W-:Y:S01]  /*ef20*/  HADD2.F32 R122, -RZ, R114.reuse.H0_H0 ;  /* 0x20000072ff7a7230 */ /* 0x100fe20000004100 */
[----:B------:R-:W-:Y:S01]  /*ef30*/  SHF.R.S32.HI R8, RZ, 0x1f, R9 ;  /* 0x0000001fff087819 */ /* 0x000fe20000011409 */
[----:B------:R-:W-:Y:S01]  /*ef40*/  HADD2.F32 R114, -RZ, R114.H1_H1 ;  /* 0x30000072ff727230 */ /* 0x000fe20000004100 */
[----:B------:R-:W-:Y:S01]  /*ef50*/  LOP3.LUT R11, R10, R117, RZ, 0x3c, !PT ;  /* 0x000000750a0b7212 */ /* 0x000fe200078e3cff */
[----:B------:R-:W-:Y:S01]  /*ef60*/  HADD2.F32 R113, -RZ, R113.H1_H1 ;  /* 0x30000071ff717230 */ /* 0x000fe20000004100 */
[----:B------:R-:W-:Y:S01]  /*ef70*/  SHF.L.U32 R12, R12, 0x7, RZ ;  /* 0x000000070c0c7819 */ /* 0x000fe200000006ff */
[----:B------:R-:W-:Y:S01]  /*ef80*/  HADD2.F32 R115, -RZ, R115.H1_H1 ;  /* 0x30000073ff737230 */ /* 0x000fe20000004100 */
[----:B------:R-:W-:-:S02]  /*ef90*/  SHF.L.U32 R10, R9, 0x3, RZ ;  /* 0x00000003090a7819 */ /* 0x000fc400000006ff */
[----:B------:R-:W-:Y:S02]  /*efa0*/  LEA.HI R8, R8, R9, RZ, 0x3 ;  /* 0x0000000908087211 */ /* 0x000fe400078f18ff */
[----:B------:R-:W-:Y:S02]  /*efb0*/  LOP3.LUT R12, R12, 0x7fffe000, RZ, 0xc0, !PT ;  /* 0x7fffe0000c0c7812 */ /* 0x000fe400078ec0ff */
[----:B------:R-:W-:Y:S02]  /*efc0*/  LOP3.LUT R10, R119, 0x38, R10, 0xf8, !PT ;  /* 0x00000038770a7812 */ /* 0x000fe400078ef80a */
[----:B------:R-:W-:Y:S02]  /*efd0*/  SHF.L.U32 R8, R8, 0xa, RZ ;  /* 0x0000000a08087819 */ /* 0x000fe400000006ff */
[----:B------:R-:W-:Y:S02]  /*efe0*/  IADD3 R11, R11, R12, R116 ;  /* 0x0000000c0b0b7210 */ /* 0x000fe40007ffe074 */
[----:B------:R-:W-:-:S02]  /*eff0*/  LOP3.LUT R117, R10, R117, RZ, 0x3c, !PT ;  /* 0x000000750a757212 */ /* 0x000fc400078e3cff */
[----:B------:R-:W-:Y:S02]  /*f000*/  LOP3.LUT R8, R8, 0x7fffe000, RZ, 0xc0, !PT ;  /* 0x7fffe00008087812 */ /* 0x000fe400078ec0ff */
[----:B------:R-:W-:Y:S02]  /*f010*/  SHF.L.U32 R96, R11, 0x1, RZ ;  /* 0x000000010b607819 */ /* 0x000fe400000006ff */
[----:B------:R-:W-:Y:S02]  /*f020*/  IADD3 R8, R117, R8, R116 ;  /* 0x0000000875087210 */ /* 0x000fe40007ffe074 */
[--C-:B------:R-:W-:Y:S01]  /*f030*/  SHF.R.U64 R92, R92, 0x10, R93.reuse ;  /* 0x000000105c5c7819 */ /* 0x100fe2000000125d */
[----:B------:R-:W1:Y:S01]  /*f040*/  LDS.128 R12, [R96+0x10080] ;  /* 0x01008000600c7984 */ /* 0x000e620000000c00 */
[----:B------:R-:W-:Y:S02]  /*f050*/  SHF.L.U32 R97, R8, 0x1, RZ ;  /* 0x0000000108617819 */ /* 0x000fe400000006ff */
[----:B------:R-:W-:Y:S01]  /*f060*/  SHF.R.U32.HI R93, RZ, 0x10, R93 ;  /* 0x00000010ff5d7819 */ /* 0x000fe2000001165d */
[----:B------:R-:W-:Y:S01]  /*f070*/  HADD2.F32 R92, -RZ, R92.H0_H0 ;  /* 0x2000005cff5c7230 */ /* 0x000fe20000004100 */
[----:B------:R-:W-:Y:S01]  /*f080*/  SHF.R.U64 R88, R88, 0x10, R89 ;  /* 0x0000001058587819 */ /* 0x000fe20000001259 */
[----:B------:R-:W2:Y:S01]  /*f090*/  LDS.128 R8, [R97+0x10080] ;  /* 0x0100800061087984 */ /* 0x000ea20000000c00 */
[--C-:B------:R-:W-:Y:S01]  /*f0a0*/  SHF.R.U64 R89, R94, 0x10, R95.reuse ;  /* 0x000000105e597819 */ /* 0x100fe2000000125f */
[----:B------:R-:W-:Y:S01]  /*f0b0*/  HADD2.F32 R126, -RZ, R93.H0_H0 ;  /* 0x2000005dff7e7230 */ /* 0x000fe20000004100 */
[----:B------:R-:W-:-:S02]  /*f0c0*/  SHF.R.U32.HI R94, RZ, 0x10, R95 ;  /* 0x00000010ff5e7819 */ /* 0x000fc4000001165f */
[--C-:B------:R-:W-:Y:S02]  /*f0d0*/  SHF.R.U64 R90, R90, 0x10, R91.reuse ;  /* 0x000000105a5a7819 */ /* 0x100fe4000000125b */
        /* <DEDUP_REMOVED lines=28> */
[----:B------:R-:W-:Y:S01]  /*f2a0*/  HADD2.F32 R8, -RZ, R10.H0_H0 ;  /* 0x2000000aff087230 */ /* 0x000fe20000004100 */
[C---:B------:R-:W-:Y:S01]  /*f2b0*/  FMUL.FTZ R102, R103.reuse, R102 ;  /* 0x0000006667667220 */ /* 0x040fe20000410000 */
[----:B------:R-:W-:Y:S01]  /*f2c0*/  HADD2.F32 R14, -RZ, R14.H1_H1 ;  /* 0x3000000eff0e7230 */ /* 0x000fe20000004100 */
[----:B------:R-:W-:Y:S01]  /*f2d0*/  FFMA.FTZ R120, R103, R122, R120 ;  /* 0x0000007a67787223 */ /* 0x000fe20000010078 */
[----:B------:R-:W-:Y:S01]  /*f2e0*/  HADD2.F32 R103, -RZ, R90.H0_H0 ;  /* 0x2000005aff677230 */ /* 0x000fe20000004100 */
[----:B------:R-:W-:Y:S01]  /*f2f0*/  FFMA.FTZ R11, R11, R132, R94 ;  /* 0x000000840b0b7223 */ /* 0x000fe2000001005e */
[----:B------:R-:W-:Y:S01]  /*f300*/  HADD2.F32 R94, -RZ, R88.H0_H0 ;  /* 0x20000058ff5e7230 */ /* 0x000fe20000004100 */
[-C--:B------:R-:W-:Y:S01]  /*f310*/  FMUL.FTZ R9, R12, R113.reuse ;  /* 0x000000710c097220 */ /* 0x080fe20000410000 */
[----:B------:R-:W-:Y:S01]  /*f320*/  HADD2.F32 R10, -RZ, R10.H1_H1 ;  /* 0x3000000aff0a7230 */ /* 0x000fe20000004100 */
[C---:B------:R-:W-:Y:S01]  /*f330*/  FMUL.FTZ R113, R8.reuse, R113 ;  /* 0x0000007108717220 */ /* 0x040fe20000410000 */
[----:B------:R-:W-:Y:S01]  /*f340*/  F2FP.PACK_AB R11, R11, R128 ;  /* 0x000000800b0b723e */ /* 0x000fe200000000ff */
[----:B------:R-:W-:Y:S01]  /*f350*/  FFMA.FTZ R88, R8, R115, R9 ;  /* 0x0000007308587223 */ /* 0x000fe20000010009 */
[----:B------:R-:W-:Y:S01]  /*f360*/  HADD2.F32 R9, -RZ, R89.H0_H0 ;  /* 0x20000059ff097230 */ /* 0x000fe20000004100 */
[----:B------:R-:W-:-:S02]  /*f370*/  FMUL.FTZ R119, R101, R94 ;  /* 0x0000005e65777220 */ /* 0x000fc40000410000 */
[-C--:B------:R-:W-:Y:S02]  /*f380*/  FMUL.FTZ R89, R14, R103.reuse ;  /* 0x000000670e597220 */ /* 0x080fe40000410000 */
[----:B------:R-:W-:Y:S02]  /*f390*/  FMUL.FTZ R94, R118, R94 ;  /* 0x0000005e765e7220 */ /* 0x000fe40000410000 */
[----:B------:R-:W-:Y:S02]  /*f3a0*/  FMUL.FTZ R103, R10, R103 ;  /* 0x000000670a677220 */ /* 0x000fe40000410000 */
[----:B------:R-:W-:Y:S02]  /*f3b0*/  FFMA.FTZ R113, R12, R115, -R113 ;  /* 0x000000730c717223 */ /* 0x000fe40000010871 */
        /* <DEDUP_REMOVED lines=18> */
.L_x_1488:
[----:B------:R-:W-:Y:S05]  /*f4e0*/  BSYNC B1 ;  /* 0x0000000000017941 */ /* 0x000fea0003800000 */
.L_x_1487:
[----:B-1----:R-:W-:Y:S01]  /*f4f0*/  IADD3 R9, R196, 0x20, RZ ;  /* 0x00000020c4097810 */ /* 0x002fe20007ffe0ff */
[----:B------:R-:W-:Y:S03]  /*f500*/  BSSY B1, `(.L_x_1491) ;  /* 0x00000db000017945 */ /* 0x000fe60003800000 */
        /* <DEDUP_REMOVED lines=23> */
[--C-:B------:R-:W-:Y:S01]  /*f680*/  HADD2.F32 R103, -RZ, R111.reuse.H1_H1 ;  /* 0x3000006fff677230 */ /* 0x100fe20000004100 */
[----:B------:R-:W-:Y:S01]  /*f690*/  LEA.HI R9, R9, R10, RZ, 0x3 ;  /* 0x0000000a09097211 */ /* 0x000fe200078f18ff */
        /* <DEDUP_REMOVED lines=87> */
.L_x_1494:
[----:B------:R-:W-:Y:S05]  /*fc10*/  BSYNC B0 ;  /* 0x0000000000007941 */ /* 0x000fea0003800000 */
.L_x_1493:
[----:B------:R-:W-:-:S13]  /*fc20*/  ISETP.GE.AND P0, PT, R52, c[0x0][0x27c], PT ;  /* 0x00009f0034007a0c */ /* 0x000fda0003f06270 */
[----:B------:R-:W-:Y:S05]  /*fc30*/  @P0 BRA `(.L_x_1492) ;  /* 0x0000067000000947 */ /* 0x000fea0003800000 */
[----:B-1----:R-:W-:Y:S01]  /*fc40*/  SHF.R.S32.HI R11, RZ, 0x1f, R52 ;  /* 0x0000001fff0b7819 */ /* 0x002fe20000011434 */
[----:B------:R-:W-:Y:S01]  /*fc50*/  HADD2.F32 R96, -RZ, R105.H0_H0 ;  /* 0x20000069ff607230 */ /* 0x000fe20000004100 */
[----:B------:R-:W-:Y:S01]  /*fc60*/  SHF.R.U32.HI R66, RZ, 0x10, R49 ;  /* 0x00000010ff427819 */ /* 0x000fe20000011631 */
[----:B------:R-:W-:Y:S01]  /*fc70*/  HADD2.F32 R70, -RZ, R104.H0_H0 ;  /* 0x20000068ff467230 */ /* 0x000fe20000004100 */
        /* <DEDUP_REMOVED lines=10> */
[----:B------:R-:W-:Y:S01]  /*fd20*/  LOP3.LUT R12, R91, 0x38, R12, 0xf8, !PT ;  /* 0x000000385b0c7812 */ /* 0x000fe200078ef80c */
[----:B------:R-:W-:Y:S01]  /*fd30*/  HADD2.F32 R105, -RZ, R105.H1_H1 ;  /* 0x30000069ff697230 */ /* 0x000fe20000004100 */
[----:B------:R-:W-:Y:S01]  /*fd40*/  SHF.L.U32 R10, R9, 0x3, RZ ;  /* 0x00000003090a7819 */ /* 0x000fe200000006ff */
[----:B------:R-:W-:Y:S01]  /*fd50*/  HADD2.F32 R107, -RZ, R107.H1_H1 ;  /* 0x3000006bff6b7230 */ /* 0x000fe20000004100 */
[----:B------:R-:W-:-:S02]  /*fd60*/  LEA.HI R8, R8, R9, RZ, 0x3 ;  /* 0x0000000908087211 */ /* 0x000fc400078f18ff */
[----:B------:R-:W-:Y:S02]  /*fd70*/  LOP3.LUT R11, R11, 0x7fffe000, RZ, 0xc0, !PT ;  /* 0x7fffe0000b0b7812 */ /* 0x000fe400078ec0ff */
[----:B------:R-:W-:Y:S02]  /*fd80*/  LOP3.LUT R12, R12, R89, RZ, 0x3c, !PT ;  /* 0x000000590c0c7212 */ /* 0x000fe400078e3cff */
        /* <DEDUP_REMOVED lines=82> */
.L_x_1492:
[----:B------:R-:W-:Y:S05]  /*102b0*/  BSYNC B1 ;  /* 0x0000000000017941 */ /* 0x000fea0003800000 */
.L_x_1491:
        /* <DEDUP_REMOVED lines=114> */
.L_x_1498:
[----:B------:R-:W-:Y:S05]  /*109e0*/  BSYNC B0 ;  /* 0x0000000000007941 */ /* 0x000fea0003800000 */
.L_x_1497:
        /* <DEDUP_REMOVED lines=70> */
[-C--:B------:R-:W-:Y:S01]  /*10e50*/  FMUL.FTZ R78, R42, R76.reuse ;  /* 0x0000004c2a4e7220 */ /* 0x080fe20000410000 */
        /* <DEDUP_REMOVED lines=23> */
[-C--:B------:R-:W-:Y:S01]  /*10fd0*/  FFMA.FTZ R43, R43, R34.reuse, -R46 ;  /* 0x000000222b2b7223 */ /* 0x080fe2000001082e */
[----:B------:R-:W-:Y:S01]  /*10fe0*/  F2FP.PACK_AB R9, R44, R51 ;  /* 0x000000332c09723e */ /* 0x000fe200000000ff */
[-C--:B------:R-:W-:Y:S02]  /*10ff0*/  FFMA.FTZ R14, R14, R49.reuse, -R47 ;  /* 0x000000310e0e7223 */ /* 0x080fe4000001082f */
        /* <DEDUP_REMOVED lines=8> */
.L_x_1496:
[----:B------:R-:W-:Y:S05]  /*11080*/  BSYNC B1 ;  /* 0x0000000000017941 */ /* 0x000fea0003800000 */
.L_x_1495:
        /* <DEDUP_REMOVED lines=113> */
.L_x_1500:
[----:B------:R-:W-:Y:S05]  /*117a0*/  BSYNC B0 ;  /* 0x0000000000007941 */ /* 0x000fea0003800000 */
.L_x_1499:
[----:B------:R-:W-:-:S13]  /*117b0*/  ISETP.GE.AND P0, PT, R52, c[0x0][0x27c], PT ;  /* 0x00009f0034007a0c */ /* 0x000fda0003f06270 */
[----:B------:R-:W-:Y:S05]  /*117c0*/  @P0 BRA `(.L_x_1472) ;  /* 0x0000067000000947 */ /* 0x000fea0003800000 */
[----:B-1----:R-:W-:Y:S01]  /*117d0*/  SHF.R.S32.HI R11, RZ, 0x1f, R52 ;  /* 0x0000001fff0b7819 */ /* 0x002fe20000011434 */
[----:B------:R-:W-:Y:S01]  /*117e0*/  HADD2.F32 R37, -RZ, R74.H0_H0 ;  /* 0x2000004aff257230 */ /* 0x000fe20000004100 */
[----:B------:R-:W-:Y:S01]  /*117f0*/  SHF.R.U64 R19, R22, 0x10, R23 ;  /* 0x0000001016137819 */ /* 0x000fe20000001217 */
[----:B------:R-:W-:Y:S01]  /*11800*/  HADD2.F32 R38, -RZ, R61.H0_H0 ;  /* 0x2000003dff267230 */ /* 0x000fe20000004100 */
[CC--:B------:R-:W-:Y:S01]  /*11810*/  LEA.HI R8, R11.reuse, R52.reuse, RZ, 0x3 ;  /* 0x000000340b087211 */ /* 0x0c0fe200078f18ff */
[----:B------:R-:W-:Y:S01]  /*11820*/  HADD2.F32 R42, -RZ, R73.H0_H0 ;  /* 0x20000049ff2a7230 */ /* 0x000fe20000004100 */
[----:B------:R-:W-:Y:S01]  /*11830*/  LEA.HI R11, R11, R52, RZ, 0x6 ;  /* 0x000000340b0b7211 */ /* 0x000fe200078f30ff */
[----:B------:R-:W-:Y:S01]  /*11840*/  HADD2.F32 R61, -RZ, R61.H1_H1 ;  /* 0x3000003dff3d7230 */ /* 0x000fe20000004100 */
[----:B------:R-:W-:Y:S01]  /*11850*/  LEA.HI.SX32 R9, R8, R34, 0x1d ;  /* 0x0000002208097211 */ /* 0x000fe200078feaff */
[----:B------:R-:W-:Y:S01]  /*11860*/  HADD2.F32 R73, -RZ, R73.H1_H1 ;  /* 0x30000049ff497230 */ /* 0x000fe20000004100 */
[----:B--2---:R-:W-:-:S02]  /*11870*/  LOP3.LUT R12, R35, 0x38, R8, 0xf8, !PT ;  /* 0x00000038230c7812 */ /* 0x004fc400078ef808 */
[----:B------:R-:W-:Y:S02]  /*11880*/  SHF.R.S32.HI R8, RZ, 0x1f, R9 ;  /* 0x0000001fff087819 */ /* 0x000fe40000011409 */
[----:B------:R-:W-:Y:S02]  /*11890*/  SHF.L.U32 R11, R11, 0x7, RZ ;  /* 0x000000070b0b7819 */ /* 0x000fe400000006ff */
[----:B------:R-:W-:Y:S02]  /*118a0*/  SHF.L.U32 R10, R9, 0x3, RZ ;  /* 0x00000003090a7819 */ /* 0x000fe400000006ff */
[----:B------:R-:W-:Y:S02]  /*118b0*/  LEA.HI R8, R8, R9, RZ, 0x3 ;  /* 0x0000000908087211 */ /* 0x000fe400078f18ff */
[----:B------:R-:W-:Y:S02]  /*118c0*/  LOP3.LUT R11, R11, 0x7fffe000, RZ, 0xc0, !PT ;  /* 0x7fffe0000b0b7812 */ /* 0x000fe400078ec0ff */
[----:B------:R-:W-:-:S02]  /*118d0*/  LOP3.LUT R12, R12, R33, RZ, 0x3c, !PT ;  /* 0x000000210c0c7212 */ /* 0x000fc400078e3cff */
[----:B------:R-:W-:Y:S02]  /*118e0*/  LOP3.LUT R10, R35, 0x38, R10, 0xf8, !PT ;  /* 0x00000038230a7812 */ /* 0x000fe400078ef80a */
[----:B------:R-:W-:Y:S02]  /*118f0*/  SHF.L.U32 R8, R8, 0xa, RZ ;  /* 0x0000000a08087819 */ /* 0x000fe400000006ff */
[----:B------:R-:W-:Y:S02]  /*11900*/  IADD3 R11, R12, R11, R32 ;  /* 0x0000000b0c0b7210 */ /* 0x000fe40007ffe020 */
        /* <DEDUP_REMOVED lines=20> */
[----:B------:R-:W-:Y:S02]  /*11a50*/  HADD2.F32 R21, -RZ, R74.H1_H1 ;  /* 0x3000004aff157230 */ /* 0x000fe40000004100 */
[--C-:B-1----:R-:W-:Y:S02]  /*11a60*/  HADD2.F32 R24, -RZ, R15.reuse.H0_H0 ;  /* 0x2000000fff187230 */ /* 0x102fe40000004100 */
[----:B------:R-:W-:Y:S02]  /*11a70*/  HADD2.F32 R15, -RZ, R15.H1_H1 ;  /* 0x3000000fff0f7230 */ /* 0x000fe40000004100 */
[----:B------:R-:W-:Y:S01]  /*11a80*/  HADD2.F32 R25, -RZ, R13.H0_H0 ;  /* 0x2000000dff197230 */ /* 0x000fe20000004100 */
[----:B------:R-:W-:Y:S01]  /*11a90*/  FMUL.FTZ R35, R24, R29 ;  /* 0x0000001d18237220 */ /* 0x000fe20000410000 */
[----:B--2---:R-:W-:-:S02]  /*11aa0*/  HADD2.F32 R32, -RZ, R11.H0_H0 ;  /* 0x2000000bff207230 */ /* 0x004fc40000004100 */
[----:B------:R-:W-:Y:S01]  /*11ab0*/  HADD2.F32 R11, -RZ, R11.H1_H1 ;  /* 0x3000000bff0b7230 */ /* 0x000fe20000004100 */
[----:B------:R-:W-:Y:S01]  /*11ac0*/  FMUL.FTZ R40, R25, R38 ;  /* 0x0000002619287220 */ /* 0x000fe20000410000 */
[--C-:B------:R-:W-:Y:S01]  /*11ad0*/  HADD2.F32 R26, -RZ, R12.reuse.H0_H0 ;  /* 0x2000000cff1a7230 */ /* 0x100fe20000004100 */
        /* <DEDUP_REMOVED lines=17> */
[----:B------:R-:W-:Y:S01]  /*11bf0*/  HADD2.F32 R13, -RZ, R13.H1_H1 ;  /* 0x3000000dff0d7230 */ /* 0x000fe20000004100 */
[C---:B------:R-:W-:Y:S01]  /*11c00*/  FMUL.FTZ R61, R33.reuse, R61 ;  /* 0x0000003d213d7220 */ /* 0x040fe20000410000 */
[----:B------:R-:W-:Y:S01]  /*11c10*/  HADD2.F32 R14, -RZ, R14.H1_H1 ;  /* 0x3000000eff0e7230 */ /* 0x000fe20000004100 */
[----:B------:R-:W-:Y:S01]  /*11c20*/  FFMA.FTZ R48, R33, R73, R48 ;  /* 0x0000004921307223 */ /* 0x000fe20000010030 */
[----:B------:R-:W-:Y:S01]  /*11c30*/  HADD2.F32 R31, -RZ, R19.H0_H0 ;  /* 0x20000013ff1f7230 */ /* 0x000fe20000004100 */
[C---:B------:R-:W-:Y:S01]  /*11c40*/  FMUL.FTZ R11, R8.reuse, R11 ;  /* 0x0000000b080b7220 */ /* 0x040fe20000410000 */
[----:B------:R-:W-:Y:S01]  /*11c50*/  HADD2.F32 R9, -RZ, R9.H1_H1 ;  /* 0x30000009ff097230 */ /* 0x000fe20000004100 */
[----:B------:R-:W-:Y:S01]  /*11c60*/  FFMA.FTZ R19, R8, R21, R23 ;  /* 0x0000001508137223 */ /* 0x000fe20000010017 */
[----:B------:R-:W-:Y:S01]  /*11c70*/  HADD2.F32 R10, -RZ, R10.H1_H1 ;  /* 0x3000000aff0a7230 */ /* 0x000fe20000004100 */
[----:B------:R-:W-:Y:S01]  /*11c80*/  FMUL.FTZ R28, R13, R44 ;  /* 0x0000002c0d1c7220 */ /* 0x000fe20000410000 */
[----:B------:R-:W-:Y:S01]  /*11c90*/  HADD2.F32 R33, -RZ, R18.H0_H0 ;  /* 0x20000012ff217230 */ /* 0x000fe20000004100 */
[----:B------:R-:W-:-:S02]  /*11ca0*/  FMUL.FTZ R23, R27, R20 ;  /* 0x000000141b177220 */ /* 0x000fc40000410000 */
[-C--:B------:R-:W-:Y:S02]  /*11cb0*/  FMUL.FTZ R8, R14, R31.reuse ;  /* 0x0000001f0e087220 */ /* 0x080fe40000410000 */
[----:B------:R-:W-:Y:S02]  /*11cc0*/  FMUL.FTZ R44, R9, R44 ;  /* 0x0000002c092c7220 */ /* 0x000fe40000410000 */
[----:B------:R-:W-:Y:S02]  /*11cd0*/  FMUL.FTZ R20, R34, R20 ;  /* 0x0000001422147220 */ /* 0x000fe40000410000 */
[----:B------:R-:W-:Y:S02]  /*11ce0*/  FMUL.FTZ R31, R10, R31 ;  /* 0x0000001f0a1f7220 */ /* 0x000fe40000410000 */
[----:B------:R-:W-:Y:S01]  /*11cf0*/  FFMA.FTZ R21, R12, R21, -R11 ;  /* 0x000000150c157223 */ /* 0x000fe2000001080b */
[----:B------:R-:W-:Y:S01]  /*11d00*/  F2FP.PACK_AB R11, R30, R35 ;  /* 0x000000231e0b723e */ /* 0x000fe200000000ff */
        /* <DEDUP_REMOVED lines=17> */
[----:B------:R-:W-:-:S05]  /*11e20*/  F2FP.PACK_AB R10, R10, R19 ;  /* 0x000000130a0a723e */ /* 0x000fca00000000ff */
[----:B------:R1:W-:Y:S02]  /*11e30*/  STS.128 [R17+0x10080], R8 ;  /* 0x0100800811007388 */ /* 0x0003e40000000c00 */
.L_x_1472:
[----:B------:R-:W-:Y:S05]  /*11e40*/  BSYNC B2 ;  /* 0x0000000000027941 */ /* 0x000fea0003800000 */
.L_x_1438:
[----:B------:R-:W-:Y:S01]  /*11e50*/  ULDC.64 UR4, c[0x0][0x208] ;  /* 0x0000820000047ab9 */ /* 0x000fe20000000a00 */
[----:B------:R-:W-:Y:S01]  /*11e60*/  IMAD.SHL.U32 R221, R53, 0x40, RZ ;  /* 0x0000004035dd7824 */ /* 0x000fe200078e00ff */
[----:B------:R-:W-:Y:S01]  /*11e70*/  UIMAD UR10, UR10, UR4, URZ ;  /* 0x000000040a0a72a4 */ /* 0x000fe2000f8e023f */
[----:B-1----:R-:W-:Y:S01]  /*11e80*/  IMAD.SHL.U32 R8, R196, 0x8, RZ ;  /* 0x00000008c4087824 */ /* 0x002fe200078e00ff */
[----:B------:R-:W-:Y:S01]  /*11e90*/  UIMAD.WIDE.U32 UR28, UR15, UR4, URZ ;  /* 0x000000040f1c72a5 */ /* 0x000fe2000f8e003f */
[----:B------:R-:W-:Y:S01]  /*11ea0*/  IMAD.MOV.U32 R230, RZ, RZ, R224 ;  /* 0x000000ffffe67224 */ /* 0x000fe200078e00e0 */
[----:B------:R-:W-:Y:S01]  /*11eb0*/  UIMAD UR5, UR15, UR5, UR10 ;  /* 0x000000050f0572a4 */ /* 0x000fe2000f8e020a */
[----:B------:R-:W-:Y:S01]  /*11ec0*/  LOP3.LUT R221, R221, 0x1c0, RZ, 0xc0, !PT ;  /* 0x000001c0dddd7812 */ /* 0x000fe200078ec0ff */
[----:B------:R-:W-:-:S04]  /*11ed0*/  DEPBAR.LE SB0, 0x0 ;  /* 0x000080000000791a */ /* 0x000fc80000000000 */
[----:B------:R-:W-:Y:S01]  /*11ee0*/  UIADD3 UR4, UR29, UR5, URZ ;  /* 0x000000051d047290 */ /* 0x000fe2000fffe03f */
[----:B--2---:R-:W-:Y:S01]  /*11ef0*/  IMAD.U32 R12, RZ, RZ, UR28 ;  /* 0x0000001cff0c7e24 */ /* 0x004fe2000f8e00ff */
[----:B------:R-:W-:Y:S01]  /*11f00*/  ISETP.GT.AND P3, PT, R84, 0x7f, PT ;  /* 0x0000007f5400780c */ /* 0x000fe20003f64270 */
[----:B------:R-:W-:Y:S01]  /*11f10*/  IMAD.U32 R13, RZ, RZ, UR29 ;  /* 0x0000001dff0d7e24 */ /* 0x000fe2000f8e00ff */
[----:B------:R-:W-:Y:S01]  /*11f20*/  LOP3.LUT R8, R221, 0x8, R8, 0xf8, !PT ;  /* 0x00000008dd087812 */ /* 0x000fe200078ef808 */
[----:B------:R-:W-:Y:S01]  /*11f30*/  UIMAD UR4, UR4, 0x30, URZ ;  /* 0x00000030040478a4 */ /* 0x000fe2000f8e023f */
[----:B------:R-:W-:Y:S01]  /*11f40*/  SHF.R.U32.HI R221, RZ, 0x3, R221 ;  /* 0x00000003ffdd7819 */ /* 0x000fe200000116dd */
[----:B------:R-:W-:Y:S01]  /*11f50*/  IMAD.WIDE.U32 R12, R12, 0x30, R230 ;  /* 0x000000300c0c7825 */ /* 0x000fe200078e00e6 */
[----:B------:R-:W-:Y:S01]  /*11f60*/  SEL R10, RZ, 0x2, P6 ;  /* 0x00000002ff0a7807 */ /* 0x000fe20003000000 */
[----:B------:R-:W-:Y:S01]  /*11f70*/  UISETP.GE.AND UP0, UPT, UR13, 0x2, UPT ;  /* 0x000000020d00788c */ /* 0x000fe2000bf06270 */
[----:B------:R-:W-:Y:S01]  /*11f80*/  SEL R9, RZ, 0x4, P5 ;  /* 0x00000004ff097807 */ /* 0x000fe20002800000 */
[----:B------:R-:W-:Y:S01]  /*11f90*/  IMAD.U32 R19, RZ, RZ, UR12 ;  /* 0x0000000cff137e24 */ /* 0x000fe2000f8e00ff */
[----:B------:R-:W-:Y:S01]  /*11fa0*/  LOP3.LUT R221, R8, R221, RZ, 0x3c, !PT ;  /* 0x000000dd08dd7212 */ /* 0x000fe200078e3cff */
[----:B------:R-:W-:Y:S01]  /*11fb0*/  IMAD.SHL.U32 R226, R6, 0x2, RZ ;  /* 0x0000000206e27824 */ /* 0x000fe200078e00ff */
[----:B------:R-:W-:Y:S01]  /*11fc0*/  IADD3 R8, R13, UR4, RZ ;  /* 0x000000040d087c10 */ /* 0x000fe2000fffe0ff */
[----:B------:R-:W-:Y:S01]  /*11fd0*/  @!P3 IMAD.MOV.U32 R11, RZ, RZ, c[0x0][0x208] ;  /* 0x00008200ff0bb624 */ /* 0x000fe200078e00ff */
[----:B------:R-:W-:Y:S01]  /*11fe0*/  IADD3 R0, R9, R10, R0 ;  /* 0x0000000a09007210 */ /* 0x000fe20007ffe000 */
[----:B------:R-:W-:Y:S01]  /*11ff0*/  IMAD R221, R54, 0x200, R221 ;  /* 0x0000020036dd7824 */ /* 0x000fe200078e02dd */
[----:B------:R-:W-:Y:S01]  /*12000*/  SEL R13, RZ, 0x8, P4 ;  /* 0x00000008ff0d7807 */ /* 0x000fe20002000000 */
[----:B------:R-:W-:Y:S01]  /*12010*/  @!P3 IMAD.MOV.U32 R9, RZ, RZ, c[0x0][0x20c] ;  /* 0x00008300ff09b624 */ /* 0x000fe200078e00ff */
[----:B------:R-:W-:Y:S01]  /*12020*/  BAR.SYNC.DEFER_BLOCKING 0x0 ;  /* 0x0000000000007b1d */ /* 0x000fe20000010000 */
[C---:B------:R-:W-:Y:S01]  /*12030*/  LEA R26, P0, R12.reuse, c[0x0][0x1f8], 0x1 ;  /* 0x00007e000c1a7a11 */ /* 0x040fe200078008ff */
[----:B------:R-:W-:Y:S01]  /*12040*/  IMAD.SHL.U32 R221, R221, 0x2, RZ ;  /* 0x00000002dddd7824 */ /* 0x000fe200078e00ff */
[----:B------:R-:W-:Y:S01]  /*12050*/  LOP3.LUT P1, RZ, R53, 0x2, RZ, 0xc0, !PT ;  /* 0x0000000235ff7812 */ /* 0x000fe2000782c0ff */
[----:B---3--:R-:W-:Y:S01]  /*12060*/  IMAD.IADD R18, R13, 0x1, R0 ;  /* 0x000000010d127824 */ /* 0x008fe200078e0200 */
[----:B------:R-:W-:Y:S01]  /*12070*/  LEA.HI.X R27, R12, c[0x0][0x1fc], R8, 0x1, P0 ;  /* 0x00007f000c1b7a11 */ /* 0x000fe200000f0c08 */
[----:B------:R-:W-:Y:S01]  /*12080*/  IMAD R0, R77, 0x400, R2 ;  /* 0x000004004d007824 */ /* 0x000fe200078e0202 */
[----:B------:R-:W-:-:S02]  /*12090*/  P2R R16, PR, RZ, 0x40 ;  /* 0x00000040ff107803 */ /* 0x000fc40000000000 */
[----:B------:R-:W-:Y:S01]  /*120a0*/  @!P3 LEA R24, P0, R11, R26, 0x6 ;  /* 0x0000001a0b18b211 */ /* 0x000fe200078030ff */
[----:B------:R-:W-:Y:S01]  /*120b0*/  IMAD.SHL.U32 R12, R0, 0x2, RZ ;  /* 0x00000002000c7824 */ /* 0x000fe200078e00ff */
[----:B------:R-:W-:Y:S02]  /*120c0*/  IADD3 R19, R19, UR14, -R196 ;  /* 0x0000000e13137c10 */ /* 0x000fe4000fffe8c4 */
[----:B------:R-:W-:Y:S02]  /*120d0*/  LOP3.LUT P6, RZ, R18, 0x1, RZ, 0xc0, !PT ;  /* 0x0000000112ff7812 */ /* 0x000fe400078cc0ff */
[----:B------:R-:W-:Y:S02]  /*120e0*/  @!P3 LEA.HI.X R25, R11, R27, R9, 0x6, P0 ;  /* 0x0000001b0b19b211 */ /* 0x000fe400000f3409 */
[----:B------:R-:W-:Y:S02]  /*120f0*/  ISETP.LT.OR P0, PT, R19, 0x1, !P6 ;  /* 0x000000011300780c */ /* 0x000fe40007701670 */
[----:B------:R-:W-:Y:S01]  /*12100*/  LEA R222, R0, 0x10080, 0x1 ;  /* 0x0001008000de7811 */ /* 0x000fe200078e08ff */
[----:B------:R-:W-:Y:S01]  /*12110*/  IMAD.MOV.U32 R0, RZ, RZ, 0x40 ;  /* 0x00000040ff007424 */ /* 0x000fe200078e00ff */
[----:B------:R-:W-:-:S02]  /*12120*/  IADD3 R8, R221, 0xa080, RZ ;  /* 0x0000a080dd087810 */ /* 0x000fc40007ffe0ff */
[----:B------:R-:W-:Y:S01]  /*12130*/  IADD3 R219, R221, 0xa0a0, RZ ;  /* 0x0000a0a0dddb7810 */ /* 0x000fe20007ffe0ff */
[--C-:B------:R-:W-:Y:S01]  /*12140*/  IMAD R220, R5, 0x2, R222.reuse ;  /* 0x0000000205dc7824 */ /* 0x100fe200078e02de */
[----:B------:R-:W-:Y:S01]  /*12150*/  @P1 IADD3 R219, R8, -0x20, RZ ;  /* 0xffffffe008db1810 */ /* 0x000fe20007ffe0ff */
[----:B------:R-:W-:Y:S01]  /*12160*/  LDSM.16.M88.4 R12, [R12+0x10080] ;  /* 0x010080000c0c783b */ /* 0x000fe20000000200 */
[C---:B------:R-:W-:Y:S01]  /*12170*/  LOP3.LUT P2, RZ, R18.reuse, 0x2, RZ, 0xc0, !PT ;  /* 0x0000000212ff7812 */ /* 0x040fe2000784c0ff */
[C---:B------:R-:W-:Y:S01]  /*12180*/  IMAD R218, R3.reuse, 0x2, R222 ;  /* 0x0000000203da7824 */ /* 0x040fe200078e02de */
[----:B------:R-:W-:Y:S01]  /*12190*/  LOP3.LUT P1, RZ, R18, 0x4, RZ, 0xc0, !PT ;  /* 0x0000000412ff7812 */ /* 0x000fe2000782c0ff */
[----:B------:R-:W-:Y:S01]  /*121a0*/  LDSM.16.M88.4 R8, [R220] ;  /* 0x00000000dc08783b */ /* 0x000fe20000000200 */
[----:B------:R-:W-:Y:S01]  /*121b0*/  P2R R17, PR, RZ, 0x20 ;  /* 0x00000020ff117803 */ /* 0x000fe20000000000 */
[----:B------:R-:W-:Y:S01]  /*121c0*/  IMAD R217, R3, 0x2, R220 ;  /* 0x0000000203d97824 */ /* 0x000fe200078e02dc */
[----:B------:R-:W-:Y:S01]  /*121d0*/  @!P3 ISETP.LT.OR P6, PT, R19, 0x21, !P6 ;  /* 0x000000211300b80c */ /* 0x000fe200077c1670 */
[----:B------:R-:W-:Y:S01]  /*121e0*/  LDSM.16.M88.4 R44, [R221+0xa080] ;  /* 0x00a08000dd2c783b */ /* 0x000fe20000000200 */
[----:B------:R-:W-:-:S02]  /*121f0*/  IADD3 R211, R219, 0x800, RZ ;  /* 0x00000800dbd37810 */ /* 0x000fc40007ffe0ff */
[C---:B------:R-:W-:Y:S01]  /*12200*/  IADD3 R210, R219.reuse, 0x1000, RZ ;  /* 0x00001000dbd27810 */ /* 0x040fe20007ffe0ff */
[----:B------:R-:W1:Y:S01]  /*12210*/  LDSM.16.M88.4 R36, [R221+0xa880] ;  /* 0x00a88000dd24783b */ /* 0x000e620000000200 */
[C---:B------:R-:W-:Y:S02]  /*12220*/  IADD3 R208, R219.reuse, 0x1800, RZ ;  /* 0x00001800dbd07810 */ /* 0x040fe40007ffe0ff */
[C---:B------:R-:W-:Y:S01]  /*12230*/  IADD3 R207, R219.reuse, 0x2000, RZ ;  /* 0x00002000dbcf7810 */ /* 0x040fe20007ffe0ff */
[----:B----4-:R-:W2:Y:S01]  /*12240*/  LDSM.16.M88.4 R20, [R221+0xb080] ;  /* 0x00b08000dd14783b */ /* 0x010ea20000000200 */
[C---:B------:R-:W-:Y:S02]  /*12250*/  IADD3 R206, R219.reuse, 0x2800, RZ ;  /* 0x00002800dbce7810 */ /* 0x040fe40007ffe0ff */
[C---:B------:R-:W-:Y:S01]  /*12260*/  IADD3 R205, R219.reuse, 0x3000, RZ ;  /* 0x00003000dbcd7810 */ /* 0x040fe20007ffe0ff */
[----:B------:R-:W-:Y:S01]  /*12270*/  LDSM.16.M88.4 R64, [R219] ;  /* 0x00000000db40783b */ /* 0x000fe20000000200 */
[----:B------:R-:W-:-:S02]  /*12280*/  IADD3 R204, R219, 0x3800, RZ ;  /* 0x00003800dbcc7810 */ /* 0x000fc40007ffe0ff */
[C---:B------:R-:W-:Y:S01]  /*12290*/  IADD3 R203, R219.reuse, 0x4000, RZ ;  /* 0x00004000dbcb7810 */ /* 0x040fe20007ffe0ff */
[----:B------:R-:W3:Y:S01]  /*122a0*/  LDSM.16.M88.4 R48, [R219+0x800] ;  /* 0x00080000db30783b */ /* 0x000ee20000000200 */
[C---:B------:R-:W-:Y:S02]  /*122b0*/  IADD3 R202, R219.reuse, 0x4800, RZ ;  /* 0x00004800dbca7810 */ /* 0x040fe40007ffe0ff */
[C---:B------:R-:W-:Y:S01]  /*122c0*/  IADD3 R201, R219.reuse, 0x5000, RZ ;  /* 0x00005000dbc97810 */ /* 0x040fe20007ffe0ff */
[----:B------:R-:W4:Y:S01]  /*122d0*/  LDSM.16.M88.4 R28, [R219+0x1000] ;  /* 0x00100000db1c783b */ /* 0x000f220000000200 */
[----:B------:R-:W-:-:S03]  /*122e0*/  IADD3 R200, R219, 0x5800, RZ ;  /* 0x00005800dbc87810 */ /* 0x000fc60007ffe0ff */
[----:B------:R-:W-:Y:S01]  /*122f0*/  @!PT LDS RZ, [RZ] ;  /* 0x00000000fffff984 */ /* 0x000fe20000000800 */
[----:B------:R-:W-:Y:S01]  /*12300*/  @!PT LDS RZ, [RZ] ;  /* 0x00000000fffff984 */ /* 0x000fe20000000800 */
[----:B------:R-:W-:Y:S01]  /*12310*/  @!PT LDS RZ, [RZ] ;  /* 0x00000000fffff984 */ /* 0x000fe20000000800 */
[----:B------:R5:W-:Y:S01]  /*12320*/  LDGSTS.E.BYPASS.LTC128B.128 [R226+0x4080], [R26.64], !P0 ;  /* 0x040800001ae27fae */ /* 0x000be2000c101d5a */
[----:B------:R-:W-:-:S04]  /*12330*/  LOP3.LUT P0, RZ, R53, 0x4, RZ, 0xc0, !PT ;  /* 0x0000000435ff7812 */ /* 0x000fc8000780c0ff */
[----:B------:R-:W-:Y:S02]  /*12340*/  SEL R0, R0, 0xffffffc0, !P0 ;  /* 0xffffffc000007807 */ /* 0x000fe40004000000 */
[C---:B------:R-:W-:Y:S02]  /*12350*/  ISETP.LT.OR P0, PT, R19.reuse, 0x1, !P2 ;  /* 0x000000011300780c */ /* 0x040fe40005701670 */
[----:B------:R-:W-:Y:S01]  /*12360*/  @!P3 ISETP.LT.OR P2, PT, R19, 0x21, !P2 ;  /* 0x000000211300b80c */ /* 0x000fe20005741670 */
[--C-:B------:R-:W-:Y:S02]  /*12370*/  IMAD.IADD R215, R221, 0x1, R0.reuse ;  /* 0x00000001ddd77824 */ /* 0x100fe400078e0200 */
[----:B------:R-:W-:-:S08]  /*12380*/  IMAD.IADD R209, R219, 0x1, R0 ;  /* 0x00000001dbd17824 */ /* 0x000fd000078e0200 */
[----:B------:R5:W-:Y:S01]  /*12390*/  LDGSTS.E.BYPASS.LTC128B.128 [R226+0x5880], [R26.64+0x80], !P0 ;  /* 0x058800801ae27fae */ /* 0x000be2000c101d5a */
[C---:B------:R-:W-:Y:S01]  /*123a0*/  ISETP.LT.OR P0, PT, R19.reuse, 0x1, !P1 ;  /* 0x000000011300780c */ /* 0x040fe20004f01670 */
[----:B-1----:R-:W-:Y:S01]  /*123b0*/  HMMA.16816.F32 R40, R12, R36, RZ ;  /* 0x000000240c28723c */ /* 0x002fe200000018ff */
[----:B------:R-:W-:-:S07]  /*123c0*/  @!P3 ISETP.LT.OR P1, PT, R19, 0x21, !P1 ;  /* 0x000000211300b80c */ /* 0x000fce0004f21670 */
[----:B------:R-:W-:Y:S04]  /*123d0*/  HMMA.16816.F32 R36, R12, R38, RZ ;  /* 0x000000260c24723c */ /* 0x000fe800000018ff */
[----:B------:R5:W-:Y:S01]  /*123e0*/  LDGSTS.E.BYPASS.LTC128B.128 [R226+0x7080], [R26.64+0x100], !P0 ;  /* 0x070801001ae27fae */ /* 0x000be2000c101d5a */
[----:B------:R-:W-:-:S03]  /*123f0*/  LOP3.LUT P0, RZ, R18, 0x8, RZ, 0xc0, !PT ;  /* 0x0000000812ff7812 */ /* 0x000fc6000780c0ff */
[----:B--2---:R-:W-:Y:S01]  /*12400*/  HMMA.16816.F32 R32, R12, R20, RZ ;  /* 0x000000140c20723c */ /* 0x004fe200000018ff */
[C---:B------:R-:W-:Y:S02]  /*12410*/  ISETP.LT.OR P5, PT, R19.reuse, 0x1, !P0 ;  /* 0x000000011300780c */ /* 0x040fe400047a1670 */
[----:B------:R-:W-:-:S05]  /*12420*/  @!P3 ISETP.LT.OR P0, PT, R19, 0x21, !P0 ;  /* 0x000000211300b80c */ /* 0x000fca0004701670 */
[C---:B---3--:R-:W-:Y:S06]  /*12430*/  HMMA.16816.F32 R40, R8.reuse, R48, R40 ;  /* 0x000000300828723c */ /* 0x048fec0000001828 */
[----:B------:R5:W-:Y:S01]  /*12440*/  LDGSTS.E.BYPASS.LTC128B.128 [R226+0x8880], [R26.64+0x180], !P5 ;  /* 0x088801801ae27fae */ /* 0x000be2000e901d5a */
[----:B------:R-:W-:Y:S01]  /*12450*/  ISETP.NE.AND P5, PT, R17, RZ, PT ;  /* 0x000000ff1100720c */ /* 0x000fe20003fa5270 */
[----:B------:R-:W-:Y:S02]  /*12460*/  HMMA.16816.F32 R36, R8, R50, R36 ;  /* 0x000000320824723c */ /* 0x000fe40000001824 */
[----:B------:R5:W-:Y:S01]  /*12470*/  @!P3 LDGSTS.E.BYPASS.LTC128B.128 [R226+0x5080], [R24.64], !P6 ;  /* 0x0508000018e2bfae */ /* 0x000be2000f101d5a */
[----:B------:R-:W-:-:S03]  /*12480*/  ISETP.NE.AND P6, PT, R16, RZ, PT ;  /* 0x000000ff1000720c */ /* 0x000fc60003fc5270 */
[----:B------:R5:W-:Y:S02]  /*12490*/  @!P3 LDGSTS.E.BYPASS.LTC128B.128 [R226+0x6880], [R24.64+0x80], !P2 ;  /* 0x0688008018e2bfae */ /* 0x000be4000d101d5a */
[C---:B------:R-:W-:Y:S02]  /*124a0*/  HMMA.16816.F32 R16, R12.reuse, R44, RZ ;  /* 0x0000002c0c10723c */ /* 0x040fe400000018ff */
[----:B------:R5:W-:Y:S04]  /*124b0*/  @!P3 LDGSTS.E.BYPASS.LTC128B.128 [R226+0x8080], [R24.64+0x100], !P1 ;  /* 0x0808010018e2bfae */ /* 0x000be8000c901d5a */
[----:B------:R5:W-:Y:S01]  /*124c0*/  @!P3 LDGSTS.E.BYPASS.LTC128B.128 [R226+0x9880], [R24.64+0x180], !P0 ;  /* 0x0988018018e2bfae */ /* 0x000be2000c101d5a */
[----:B------:R-:W-:Y:S01]  /*124d0*/  PLOP3.LUT P0, PT, PT, PT, UP0, 0x80, 0x0 ;  /* 0x000000000000781c */ /* 0x000fe20003f0f008 */
[C---:B------:R-:W-:Y:S02]  /*124e0*/  HMMA.16816.F32 R44, R12.reuse, R46, RZ ;  /* 0x0000002e0c2c723c */ /* 0x040fe400000018ff */
[----:B------:R-:W-:Y:S04]  /*124f0*/  LDSM.16.M88.4 R60, [R218] ;  /* 0x00000000da3c783b */ /* 0x000fe80000000200 */
[----:B------:R-:W1:Y:S02]  /*12500*/  LDSM.16.M88.4 R68, [R215+0xa080] ;  /* 0x00a08000d744783b */ /* 0x000e640000000200 */
[----:B------:R-:W-:Y:S02]  /*12510*/  HMMA.16816.F32 R12, R12, R22, RZ ;  /* 0x000000160c0c723c */ /* 0x000fe400000018ff */
[----:B------:R-:W-:Y:S04]  /*12520*/  LDSM.16.M88.4 R20, [R217] ;  /* 0x00000000d914783b */ /* 0x000fe80000000200 */
[----:B------:R-:W-:Y:S02]  /*12530*/  LDSM.16.M88.4 R56, [R209] ;  /* 0x00000000d138783b */ /* 0x000fe40000000200 */
[C---:B------:R-:W-:Y:S02]  /*12540*/  HMMA.16816.F32 R16, R8.reuse, R64, R16 ;  /* 0x000000400810723c */ /* 0x040fe40000001810 */
[----:B------:R-:W2:Y:S04]  /*12550*/  LDSM.16.M88.4 R52, [R215+0xa880] ;  /* 0x00a88000d734783b */ /* 0x000ea80000000200 */
[----:B------:R-:W-:Y:S02]  /*12560*/  LDSM.16.M88.4 R48, [R209+0x800] ;  /* 0x00080000d130783b */ /* 0x000fe40000000200 */
[C---:B------:R-:W-:Y:S02]  /*12570*/  HMMA.16816.F32 R44, R8.reuse, R66, R44 ;  /* 0x00000042082c723c */ /* 0x040fe4000000182c */
[----:B-----5:R-:W3:Y:S04]  /*12580*/  LDSM.16.M88.4 R24, [R215+0xb080] ;  /* 0x00b08000d718783b */ /* 0x020ee80000000200 */
[----:B------:R-:W-:Y:S02]  /*12590*/  LDSM.16.M88.4 R64, [R221+0xb880] ;  /* 0x00b88000dd40783b */ /* 0x000fe40000000200 */
[C---:B----4-:R-:W-:Y:S02]  /*125a0*/  HMMA.16816.F32 R32, R8.reuse, R28, R32 ;  /* 0x0000001c0820723c */ /* 0x050fe40000001820 */
[----:B------:R-:W-:Y:S04]  /*125b0*/  LDSM.16.M88.4 R72, [R219+0x4800] ;  /* 0x00480000db48783b */ /* 0x000fe80000000200 */
[----:B------:R-:W0:Y:S02]  /*125c0*/  LDGDEPBAR ;  /* 0x00000000000079af */ /* 0x000e240000000000 */
[----:B------:R-:W-:Y:S02]  /*125d0*/  HMMA.16816.F32 R12, R8, R30, R12 ;  /* 0x0000001e080c723c */ /* 0x000fe4000000180c */
[----:B------:R-:W4:Y:S04]  /*125e0*/  LDSM.16.M88.4 R8, [R222+0x4000] ;  /* 0x00400000de08783b */ /* 0x000f280000000200 */
[----:B------:R-:W5:Y:S02]  /*125f0*/  LDSM.16.M88.4 R28, [R209+0x1000] ;  /* 0x00100000d11c783b */ /* 0x000f640000000200 */
[C---:B-1----:R-:W-:Y:S08]  /*12600*/  HMMA.16816.F32 R16, R60.reuse, R68, R16 ;  /* 0x000000443c10723c */ /* 0x042ff00000001810 */
[C---:B------:R-:W-:Y:S01]  /*12610*/  HMMA.16816.F32 R44, R60.reuse, R70, R44 ;  /* 0x000000463c2c723c */ /* 0x040fe2000000182c */
[----:B------:R-:W-:Y:S07]  /*12620*/  LDSM.16.M88.4 R68, [R219+0x1800] ;  /* 0x00180000db44783b */ /* 0x000fee0000000200 */
[----:B--2---:R-:W-:Y:S08]  /*12630*/  HMMA.16816.F32 R40, R60, R52, R40 ;  /* 0x000000343c28723c */ /* 0x004ff00000001828 */
[C---:B------:R-:W-:Y:S08]  /*12640*/  HMMA.16816.F32 R16, R20.reuse, R56, R16 ;  /* 0x000000381410723c */ /* 0x040ff00000001810 */
[----:B------:R-:W-:Y:S01]  /*12650*/  HMMA.16816.F32 R44, R20, R58, R44 ;  /* 0x0000003a142c723c */ /* 0x000fe2000000182c */
[----:B------:R-:W-:Y:S07]  /*12660*/  LDSM.16.M88.4 R56, [R215+0xb880] ;  /* 0x00b88000d738783b */ /* 0x000fee0000000200 */
[C---:B------:R-:W-:Y:S01]  /*12670*/  HMMA.16816.F32 R36, R60.reuse, R54, R36 ;  /* 0x000000363c24723c */ /* 0x040fe20000001824 */
[----:B------:R-:W-:Y:S07]  /*12680*/  LDSM.16.M88.4 R52, [R221+0xc080] ;  /* 0x00c08000dd34783b */ /* 0x000fee0000000200 */
[C---:B---3--:R-:W-:Y:S08]  /*12690*/  HMMA.16816.F32 R32, R60.reuse, R24, R32 ;  /* 0x000000183c20723c */ /* 0x048ff00000001820 */
[----:B------:R-:W-:Y:S01]  /*126a0*/  HMMA.16816.F32 R60, R60, R26, R12 ;  /* 0x0000001a3c3c723c */ /* 0x000fe2000000180c */
[----:B------:R-:W1:Y:S04]  /*126b0*/  LDSM.16.M88.4 R12, [R220+0x4000] ;  /* 0x00400000dc0c783b */ /* 0x000e680000000200 */
[----:B------:R-:W2:Y:S03]  /*126c0*/  LDSM.16.M88.4 R24, [R221+0xc880] ;  /* 0x00c88000dd18783b */ /* 0x000ea60000000200 */
[C---:B----4-:R-:W-:Y:S08]  /*126d0*/  HMMA.16816.F32 R16, R8.reuse, R64, R16 ;  /* 0x000000400810723c */ /* 0x050ff00000001810 */
[----:B------:R-:W-:Y:S01]  /*126e0*/  HMMA.16816.F32 R44, R8, R66, R44 ;  /* 0x00000042082c723c */ /* 0x000fe2000000182c */
[----:B------:R-:W-:Y:S07]  /*126f0*/  LDSM.16.M88.4 R64, [R209+0x1800] ;  /* 0x00180000d140783b */ /* 0x000fee0000000200 */
[C---:B------:R-:W-:Y:S08]  /*12700*/  HMMA.16816.F32 R40, R20.reuse, R48, R40 ;  /* 0x000000301428723c */ /* 0x040ff00000001828 */
[C---:B------:R-:W-:Y:S01]  /*12710*/  HMMA.16816.F32 R36, R20.reuse, R50, R36 ;  /* 0x000000321424723c */ /* 0x040fe20000001824 */
[----:B------:R-:W-:Y:S07]  /*12720*/  LDSM.16.M88.4 R48, [R219+0x2000] ;  /* 0x00200000db30783b */ /* 0x000fee0000000200 */
[C---:B-----5:R-:W-:Y:S08]  /*12730*/  HMMA.16816.F32 R32, R20.reuse, R28, R32 ;  /* 0x0000001c1420723c */ /* 0x060ff00000001820 */
[----:B------:R-:W-:Y:S01]  /*12740*/  HMMA.16816.F32 R60, R20, R30, R60 ;  /* 0x0000001e143c723c */ /* 0x000fe2000000183c */
[----:B------:R-:W3:Y:S04]  /*12750*/  LDSM.16.M88.4 R20, [R218+0x4000] ;  /* 0x00400000da14783b */ /* 0x000ee80000000200 */
[----:B------:R-:W4:Y:S03]  /*12760*/  LDSM.16.M88.4 R28, [R219+0x2800] ;  /* 0x00280000db1c783b */ /* 0x000f260000000200 */
[C---:B-1----:R-:W-:Y:S08]  /*12770*/  HMMA.16816.F32 R16, R12.reuse, R68, R16 ;  /* 0x000000440c10723c */ /* 0x042ff00000001810 */
[----:B------:R-:W-:Y:S01]  /*12780*/  HMMA.16816.F32 R44, R12, R70, R44 ;  /* 0x000000460c2c723c */ /* 0x000fe2000000182c */
[----:B------:R-:W-:Y:S07]  /*12790*/  LDSM.16.M88.4 R68, [R221+0xd080] ;  /* 0x00d08000dd44783b */ /* 0x000fee0000000200 */
[C---:B------:R-:W-:Y:S08]  /*127a0*/  HMMA.16816.F32 R40, R8.reuse, R52, R40 ;  /* 0x000000340828723c */ /* 0x040ff00000001828 */
[C---:B------:R-:W-:Y:S01]  /*127b0*/  HMMA.16816.F32 R36, R8.reuse, R54, R36 ;  /* 0x000000360824723c */ /* 0x040fe20000001824 */
[----:B------:R-:W-:Y:S07]  /*127c0*/  LDSM.16.M88.4 R52, [R215+0xc080] ;  /* 0x00c08000d734783b */ /* 0x000fee0000000200 */
[C---:B--2---:R-:W-:Y:S08]  /*127d0*/  HMMA.16816.F32 R32, R8.reuse, R24, R32 ;  /* 0x000000180820723c */ /* 0x044ff00000001820 */
[----:B------:R-:W-:Y:S01]  /*127e0*/  HMMA.16816.F32 R60, R8, R26, R60 ;  /* 0x0000001a083c723c */ /* 0x000fe2000000183c */
[----:B------:R-:W1:Y:S04]  /*127f0*/  LDSM.16.M88.4 R8, [R217+0x4000] ;  /* 0x00400000d908783b */ /* 0x000e680000000200 */
[----:B------:R-:W2:Y:S03]  /*12800*/  LDSM.16.M88.4 R24, [R215+0xc880] ;  /* 0x00c88000d718783b */ /* 0x000ea60000000200 */
[C---:B---3--:R-:W-:Y:S08]  /*12810*/  HMMA.16816.F32 R16, R20.reuse, R56, R16 ;  /* 0x000000381410723c */ /* 0x048ff00000001810 */
[----:B------:R-:W-:Y:S01]  /*12820*/  HMMA.16816.F32 R44, R20, R58, R44 ;  /* 0x0000003a142c723c */ /* 0x000fe2000000182c */
[----:B------:R-:W-:Y:S07]  /*12830*/  LDSM.16.M88.4 R56, [R221+0xd880] ;  /* 0x00d88000dd38783b */ /* 0x000fee0000000200 */
[C---:B------:R-:W-:Y:S08]  /*12840*/  HMMA.16816.F32 R40, R12.reuse, R48, R40 ;  /* 0x000000300c28723c */ /* 0x040ff00000001828 */
[C---:B------:R-:W-:Y:S01]  /*12850*/  HMMA.16816.F32 R36, R12.reuse, R50, R36 ;  /* 0x000000320c24723c */ /* 0x040fe20000001824 */
[----:B------:R-:W3:Y:S07]  /*12860*/  LDSM.16.M88.4 R48, [R222+0x8000] ;  /* 0x00800000de30783b */ /* 0x000eee0000000200 */
[C---:B----4-:R-:W-:Y:S08]  /*12870*/  HMMA.16816.F32 R32, R12.reuse, R28, R32 ;  /* 0x0000001c0c20723c */ /* 0x050ff00000001820 */
[----:B------:R-:W-:Y:S01]  /*12880*/  HMMA.16816.F32 R60, R12, R30, R60 ;  /* 0x0000001e0c3c723c */ /* 0x000fe2000000183c */
[----:B------:R-:W4:Y:S04]  /*12890*/  LDSM.16.M88.4 R28, [R209+0x2000] ;  /* 0x00200000d11c783b */ /* 0x000f280000000200 */
[----:B------:R-:W5:Y:S03]  /*128a0*/  LDSM.16.M88.4 R12, [R209+0x2800] ;  /* 0x00280000d10c783b */ /* 0x000f660000000200 */
        /* <DEDUP_REMOVED lines=8> */
[----:B------:R-:W-:Y:S04]  /*12930*/  LDSM.16.M88.4 R24, [R220+0x8000] ;  /* 0x00800000dc18783b */ /* 0x000fe80000000200 */
[----:B------:R-:W1:Y:S03]  /*12940*/  LDSM.16.M88.4 R20, [R219+0x3000] ;  /* 0x00300000db14783b */ /* 0x000e660000000200 */
[C---:B---3--:R-:W-:Y:S08]  /*12950*/  HMMA.16816.F32 R16, R48.reuse, R68, R16 ;  /* 0x000000443010723c */ /* 0x048ff00000001810 */
[----:B------:R-:W-:Y:S01]  /*12960*/  HMMA.16816.F32 R44, R48, R70, R44 ;  /* 0x00000046302c723c */ /* 0x000fe2000000182c */
[----:B------:R-:W-:Y:S07]  /*12970*/  LDSM.16.M88.4 R68, [R221+0xf880] ;  /* 0x00f88000dd44783b */ /* 0x000fee0000000200 */
[C---:B----4-:R-:W-:Y:S08]  /*12980*/  HMMA.16816.F32 R40, R8.reuse, R28, R40 ;  /* 0x0000001c0828723c */ /* 0x050ff00000001828 */
[C---:B------:R-:W-:Y:S01]  /*12990*/  HMMA.16816.F32 R36, R8.reuse, R30, R36 ;  /* 0x0000001e0824723c */ /* 0x040fe20000001824 */
[----:B------:R-:W-:Y:S07]  /*129a0*/  LDSM.16.M88.4 R28, [R219+0x4000] ;  /* 0x00400000db1c783b */ /* 0x000fee0000000200 */
[C---:B-----5:R-:W-:Y:S08]  /*129b0*/  HMMA.16816.F32 R32, R8.reuse, R12, R32 ;  /* 0x0000000c0820723c */ /* 0x060ff00000001820 */
[----:B------:R-:W-:Y:S01]  /*129c0*/  HMMA.16816.F32 R60, R8, R14, R60 ;  /* 0x0000000e083c723c */ /* 0x000fe2000000183c */
[----:B------:R-:W-:Y:S04]  /*129d0*/  LDSM.16.M88.4 R8, [R218+0x8000] ;  /* 0x00800000da08783b */ /* 0x000fe80000000200 */
[----:B------:R-:W2:Y:S03]  /*129e0*/  LDSM.16.M88.4 R12, [R215+0xd080] ;  /* 0x00d08000d70c783b */ /* 0x000ea60000000200 */
[C---:B-1----:R-:W-:Y:S08]  /*129f0*/  HMMA.16816.F32 R16, R24.reuse, R20, R16 ;  /* 0x000000141810723c */ /* 0x042ff00000001810 */
[----:B------:R-:W-:Y:S01]  /*12a00*/  HMMA.16816.F32 R44, R24, R22, R44 ;  /* 0x00000016182c723c */ /* 0x000fe2000000182c */
[----:B------:R-:W-:Y:S07]  /*12a10*/  LDSM.16.M88.4 R20, [R217+0x8000] ;  /* 0x00800000d914783b */ /* 0x000fee0000000200 */
[C---:B------:R-:W-:Y:S08]  /*12a20*/  HMMA.16816.F32 R40, R48.reuse, R56, R40 ;  /* 0x000000383028723c */ /* 0x040ff00000001828 */
[C---:B------:R-:W-:Y:S01]  /*12a30*/  HMMA.16816.F32 R36, R48.reuse, R58, R36 ;  /* 0x0000003a3024723c */ /* 0x040fe20000001824 */
        /* <DEDUP_REMOVED lines=10> */
[----:B------:R-:W2:Y:S07]  /*12ae0*/  LDSM.16.M88.4 R64, [R222+0xc000] ;  /* 0x00c00000de40783b */ /* 0x000eae0000000200 */
[C---:B------:R-:W-:Y:S08]  /*12af0*/  HMMA.16816.F32 R32, R24.reuse, R28, R32 ;  /* 0x0000001c1820723c */ /* 0x040ff00000001820 */
        /* <DEDUP_REMOVED lines=8> */
[----:B------:R-:W1:Y:S07]  /*12b80*/  LDSM.16.M88.4 R56, [R220+0xc000] ;  /* 0x00c00000dc38783b */ /* 0x000e6e0000000200 */
[C---:B---3--:R-:W-:Y:S08]  /*12b90*/  HMMA.16816.F32 R32, R8.reuse, R52, R32 ;  /* 0x000000340820723c */ /* 0x048ff00000001820 */
[----:B------:R-:W-:Y:S01]  /*12ba0*/  HMMA.16816.F32 R60, R8, R54, R60 ;  /* 0x00000036083c723c */ /* 0x000fe2000000183c */
[----:B------:R-:W3:Y:S04]  /*12bb0*/  LDSM.16.M88.4 R8, [R221+0xf080] ;  /* 0x00f08000dd08783b */ /* 0x000ee80000000200 */
[----:B------:R-:W-:Y:S03]  /*12bc0*/  LDSM.16.M88.4 R52, [R219+0x5000] ;  /* 0x00500000db34783b */ /* 0x000fe60000000200 */
[C---:B--2---:R-:W-:Y:S08]  /*12bd0*/  HMMA.16816.F32 R16, R64.reuse, R12, R16 ;  /* 0x0000000c4010723c */ /* 0x044ff00000001810 */
[----:B------:R-:W-:Y:S01]  /*12be0*/  HMMA.16816.F32 R44, R64, R14, R44 ;  /* 0x0000000e402c723c */ /* 0x000fe2000000182c */
[----:B------:R-:W-:Y:S07]  /*12bf0*/  LDSM.16.M88.4 R12, [R217+0xc000] ;  /* 0x00c00000d90c783b */ /* 0x000fee0000000200 */
[C---:B----4-:R-:W-:Y:S08]  /*12c00*/  HMMA.16816.F32 R40, R20.reuse, R28, R40 ;  /* 0x0000001c1428723c */ /* 0x050ff00000001828 */
[C---:B------:R-:W-:Y:S01]  /*12c10*/  HMMA.16816.F32 R36, R20.reuse, R30, R36 ;  /* 0x0000001e1424723c */ /* 0x040fe20000001824 */
[----:B------:R-:W-:Y:S07]  /*12c20*/  LDSM.16.M88.4 R28, [R218+0xc000] ;  /* 0x00c00000da1c783b */ /* 0x000fee0000000200 */
[C---:B-----5:R-:W-:Y:S08]  /*12c30*/  HMMA.16816.F32 R32, R20.reuse, R24, R32 ;  /* 0x000000181420723c */ /* 0x060ff00000001820 */
[----:B------:R-:W-:Y:S01]  /*12c40*/  HMMA.16816.F32 R60, R20, R26, R60 ;  /* 0x0000001a143c723c */ /* 0x000fe2000000183c */
[----:B------:R-:W2:Y:S04]  /*12c50*/  LDSM.16.M88.4 R24, [R215+0xe880] ;  /* 0x00e88000d718783b */ /* 0x000ea80000000200 */
[----:B------:R-:W-:Y:S03]  /*12c60*/  LDSM.16.M88.4 R20, [R215+0xf080] ;  /* 0x00f08000d714783b */ /* 0x000fe60000000200 */
[C---:B-1----:R-:W-:Y:S08]  /*12c70*/  HMMA.16816.F32 R16, R56.reuse, R72, R16 ;  /* 0x000000483810723c */ /* 0x042ff00000001810 */
[----:B------:R-:W-:Y:S08]  /*12c80*/  HMMA.16816.F32 R44, R56, R74, R44 ;  /* 0x0000004a382c723c */ /* 0x000ff0000000182c */
[C---:B---3--:R-:W-:Y:S08]  /*12c90*/  HMMA.16816.F32 R40, R64.reuse, R8, R40 ;  /* 0x000000084028723c */ /* 0x048ff00000001828 */
[C---:B------:R-:W-:Y:S01]  /*12ca0*/  HMMA.16816.F32 R36, R64.reuse, R10, R36 ;  /* 0x0000000a4024723c */ /* 0x040fe20000001824 */
[----:B------:R-:W1:Y:S07]  /*12cb0*/  LDSM.16.M88.4 R8, [R209+0x4800] ;  /* 0x00480000d108783b */ /* 0x000e6e0000000200 */
[C---:B------:R-:W-:Y:S08]  /*12cc0*/  HMMA.16816.F32 R32, R64.reuse, R68, R32 ;  /* 0x000000444020723c */ /* 0x040ff00000001820 */
[----:B------:R-:W-:Y:S01]  /*12cd0*/  HMMA.16816.F32 R60, R64, R70, R60 ;  /* 0x00000046403c723c */ /* 0x000fe2000000183c */
[----:B------:R-:W3:Y:S07]  /*12ce0*/  LDSM.16.M88.4 R64, [R215+0xf880] ;  /* 0x00f88000d740783b */ /* 0x000eee0000000200 */
[C---:B--2---:R-:W-:Y:S08]  /*12cf0*/  HMMA.16816.F32 R16, R28.reuse, R24, R16 ;  /* 0x000000181c10723c */ /* 0x044ff00000001810 */
[----:B------:R-:W-:Y:S01]  /*12d00*/  HMMA.16816.F32 R44, R28, R26, R44 ;  /* 0x0000001a1c2c723c */ /* 0x000fe2000000182c */
[----:B------:R-:W-:Y:S07]  /*12d10*/  LDSM.16.M88.4 R24, [R209+0x5800] ;  /* 0x00580000d118783b */ /* 0x000fee0000000200 */
[C---:B------:R-:W-:Y:S08]  /*12d20*/  HMMA.16816.F32 R40, R56.reuse, R52, R40 ;  /* 0x000000343828723c */ /* 0x040ff00000001828 */
[----:B------:R-:W-:Y:S01]  /*12d30*/  HMMA.16816.F32 R52, R56, R54, R36 ;  /* 0x000000363834723c */ /* 0x000fe20000001824 */
[----:B------:R-:W2:Y:S01]  /*12d40*/  LDSM.16.M88.4 R36, [R209+0x5000] ;  /* 0x00500000d124783b */ /* 0x000ea20000000200 */
[----:B------:R-:W-:-:S06]  /*12d50*/  DEPBAR.LE SB0, 0x0 ;  /* 0x000080000000791a */ /* 0x000fcc0000000000 */
[C---:B------:R-:W-:Y:S08]  /*12d60*/  HMMA.16816.F32 R32, R56.reuse, R48, R32 ;  /* 0x000000303820723c */ /* 0x040ff00000001820 */
[----:B------:R-:W-:Y:S08]  /*12d70*/  HMMA.16816.F32 R60, R56, R50, R60 ;  /* 0x00000032383c723c */ /* 0x000ff0000000183c */
[C---:B-1----:R-:W-:Y:S08]  /*12d80*/  HMMA.16816.F32 R16, R12.reuse, R8, R16 ;  /* 0x000000080c10723c */ /* 0x042ff00000001810 */
[----:B------:R-:W-:Y:S08]  /*12d90*/  HMMA.16816.F32 R44, R12, R10, R44 ;  /* 0x0000000a0c2c723c */ /* 0x000ff0000000182c */
[C---:B------:R-:W-:Y:S08]  /*12da0*/  HMMA.16816.F32 R40, R28.reuse, R20, R40 ;  /* 0x000000141c28723c */ /* 0x040ff00000001828 */
[----:B------:R-:W-:Y:S01]  /*12db0*/  HMMA.16816.F32 R52, R28, R22, R52 ;  /* 0x000000161c34723c */ /* 0x000fe20000001834 */
[----:B------:R-:W-:-:S02]  /*12dc0*/  FMUL.FTZ R0, R16, c[0x0][0x320] ;  /* 0x0000c80010007a20 */ /* 0x000fc40000410000 */
[----:B------:R-:W-:Y:S02]  /*12dd0*/  FMUL.FTZ R8, R17, c[0x0][0x320] ;  /* 0x0000c80011087a20 */ /* 0x000fe40000410000 */
[----:B------:R-:W-:Y:S02]  /*12de0*/  FMUL.FTZ R6, R18, c[0x0][0x320] ;  /* 0x0000c80012067a20 */ /* 0x000fe40000410000 */
[----:B------:R-:W-:Y:S01]  /*12df0*/  FMUL.FTZ R9, R19, c[0x0][0x320] ;  /* 0x0000c80013097a20 */ /* 0x000fe20000410000 */
[----:B---3--:R-:W-:Y:S01]  /*12e00*/  HMMA.16816.F32 R32, R28, R64, R32 ;  /* 0x000000401c20723c */ /* 0x008fe20000001820 */
[----:B------:R-:W-:Y:S01]  /*12e10*/  FMUL.FTZ R10, R44, c[0x0][0x320] ;  /* 0x0000c8002c0a7a20 */ /* 0x000fe20000410000 */
[----:B------:R-:W1:Y:S01]  /*12e20*/  MUFU.TANH R0, R0 ;  /* 0x0000000000007308 */ /* 0x000e620000002400 */
[----:B------:R-:W-:-:S05]  /*12e30*/  FMUL.FTZ R11, R45, c[0x0][0x320] ;  /* 0x0000c8002d0b7a20 */ /* 0x000fca0000410000 */
[----:B------:R-:W-:Y:S02]  /*12e40*/  HMMA.16816.F32 R60, R28, R66, R60 ;  /* 0x000000421c3c723c */ /* 0x000fe4000000183c */
[----:B------:R-:W3:Y:S06]  /*12e50*/  MUFU.TANH R8, R8 ;  /* 0x0000000800087308 */ /* 0x000eec0000002400 */
[C---:B--2---:R-:W-:Y:S02]  /*12e60*/  HMMA.16816.F32 R40, R12.reuse, R36, R40 ;  /* 0x000000240c28723c */ /* 0x044fe40000001828 */
[----:B------:R-:W2:Y:S06]  /*12e70*/  MUFU.TANH R6, R6 ;  /* 0x0000000600067308 */ /* 0x000eac0000002400 */
[C---:B------:R-:W-:Y:S02]  /*12e80*/  HMMA.16816.F32 R52, R12.reuse, R38, R52 ;  /* 0x000000260c34723c */ /* 0x040fe40000001834 */
[----:B------:R-:W4:Y:S06]  /*12e90*/  MUFU.TANH R9, R9 ;  /* 0x0000000900097308 */ /* 0x000f2c0000002400 */
[C---:B------:R-:W-:Y:S02]  /*12ea0*/  HMMA.16816.F32 R32, R12.reuse, R24, R32 ;  /* 0x000000180c20723c */ /* 0x040fe40000001820 */
[----:B------:R-:W1:Y:S06]  /*12eb0*/  MUFU.TANH R10, R10 ;  /* 0x0000000a000a7308 */ /* 0x000e6c0000002400 */
[----:B------:R-:W-:Y:S02]  /*12ec0*/  HMMA.16816.F32 R60, R12, R26, R60 ;  /* 0x0000001a0c3c723c */ /* 0x000fe4000000183c */
[----:B------:R-:W1:Y:S01]  /*12ed0*/  MUFU.TANH R11, R11 ;  /* 0x0000000b000b7308 */ /* 0x000e620000002400 */
[----:B------:R-:W-:Y:S06]  /*12ee0*/  BAR.SYNC.DEFER_BLOCKING 0x0 ;  /* 0x0000000000007b1d */ /* 0x000fec0000010000 */
[----:B------:R-:W-:Y:S05]  /*12ef0*/  @!P0 BRA `(.L_x_1501) ;  /* 0x000001f000008947 */ /* 0x000fea0003800000 */
[----:B--234-:R-:W-:Y:S01]  /*12f00*/  IADD3 R12, -R196, 0x30, RZ ;  /* 0x00000030c40c7810 */ /* 0x01cfe20007ffe1ff */
[----:B------:R-:W-:Y:S01]  /*12f10*/  UIADD3 UR5, UR13, -0x2, URZ ;  /* 0xfffffffe0d057890 */ /* 0x000fe2000fffe03f */
[----:B------:R-:W-:-:S02]  /*12f20*/  IMAD.U32 R15, RZ, RZ, UR8 ;  /* 0x00000008ff0f7e24 */ /* 0x000fc4000f8e00ff */
[----:B------:R-:W-:Y:S01]  /*12f30*/  ISETP.GE.AND P0, PT, R12, 0x21, PT ;  /* 0x000000210c00780c */ /* 0x000fe20003f06270 */
[----:B------:R-:W-:Y:S01]  /*12f40*/  USHF.R.S32.HI UR4, URZ, 0x1f, UR5 ;  /* 0x0000001f3f047899 */ /* 0x000fe20008011405 */
[----:B------:R-:W-:Y:S01]  /*12f50*/  IMAD.U32 R13, RZ, RZ, UR7 ;  /* 0x00000007ff0d7e24 */ /* 0x000fe2000f8e00ff */
[----:B------:R-:W-:Y:S02]  /*12f60*/  UIMAD UR9, UR9, UR5, URZ ;  /* 0x00000005090972a4 */ /* 0x000fe4000f8e023f */
        /* <DEDUP_REMOVED lines=24> */
.L_x_1501:
[----:B--234-:R-:W-:Y:S01]  /*130f0*/  LOP3.LUT R19, R4, 0xffffffe0, RZ, 0xc0, !PT ;  /* 0xffffffe004137812 */ /* 0x01cfe200078ec0ff */
[----:B------:R-:W-:Y:S01]  /*13100*/  FMUL.FTZ R21, R40, c[0x0][0x320] ;  /* 0x0000c80028157a20 */ /* 0x000fe20000410000 */
[----:B------:R-:W-:Y:S01]  /*13110*/  LEA.HI R17, R7, R84, RZ, 0x2 ;  /* 0x0000005407117211 */ /* 0x000fe200078f10ff */
[----:B------:R-:W-:Y:S01]  /*13120*/  FMUL.FTZ R15, R41, c[0x0][0x320] ;  /* 0x0000c800290f7a20 */ /* 0x000fe20000410000 */
[----:B------:R-:W-:Y:S01]  /*13130*/  SHF.R.S32.HI R14, RZ, 0x1f, R77 ;  /* 0x0000001fff0e7819 */ /* 0x000fe2000001144d */
[----:B------:R-:W-:Y:S01]  /*13140*/  IMAD.IADD R7, R84, 0x1, -R19 ;  /* 0x0000000154077824 */ /* 0x000fe200078e0a13 */
[----:B------:R-:W-:Y:S01]  /*13150*/  LOP3.LUT R17, R17, 0xfffffffc, RZ, 0xc0, !PT ;  /* 0xfffffffc11117812 */ /* 0x000fe200078ec0ff */
[----:B------:R-:W-:Y:S01]  /*13160*/  FMUL.FTZ R13, R52, c[0x0][0x320] ;  /* 0x0000c800340d7a20 */ /* 0x000fe20000410000 */
[----:B------:R-:W-:Y:S01]  /*13170*/  LEA.HI R4, R14, R77, RZ, 0x3 ;  /* 0x0000004d0e047211 */ /* 0x000fe200078f18ff */
[----:B------:R-:W2:Y:S01]  /*13180*/  MUFU.TANH R21, R21 ;  /* 0x0000001500157308 */ /* 0x000ea20000002400 */
[----:B------:R-:W-:Y:S01]  /*13190*/  SHF.R.S32.HI R14, RZ, 0x1f, R7 ;  /* 0x0000001fff0e7819 */ /* 0x000fe20000011407 */
[----:B------:R-:W-:Y:S01]  /*131a0*/  IMAD.IADD R84, R84, 0x1, -R17 ;  /* 0x0000000154547824 */ /* 0x000fe200078e0a11 */
[----:B------:R-:W-:Y:S01]  /*131b0*/  LOP3.LUT R4, R4, 0xffffff8, RZ, 0xc0, !PT ;  /* 0x0ffffff804047812 */ /* 0x000fe200078ec0ff */
[----:B------:R-:W-:Y:S01]  /*131c0*/  FMUL.FTZ R12, R53, c[0x0][0x320] ;  /* 0x0000c800350c7a20 */ /* 0x000fe20000410000 */
[----:B------:R-:W-:Y:S01]  /*131d0*/  LEA.HI R17, R14, R7, RZ, 0x2 ;  /* 0x000000070e117211 */ /* 0x000fe200078f10ff */
[----:B------:R-:W-:Y:S01]  /*131e0*/  FMUL.FTZ R32, R32, c[0x0][0x320] ;  /* 0x0000c80020207a20 */ /* 0x000fe20000410000 */
[----:B------:R-:W-:Y:S01]  /*131f0*/  LEA.HI R19, R84, R84, RZ, 0x1 ;  /* 0x0000005454137211 */ /* 0x000fe200078f08ff */
[----:B------:R-:W-:Y:S01]  /*13200*/  IMAD.IADD R4, R77, 0x1, -R4 ;  /* 0x000000014d047824 */ /* 0x000fe200078e0a04 */
[----:B------:R-:W-:Y:S01]  /*13210*/  LEA.HI.SX32 R23, R17, UR18, 0x1e ;  /* 0x0000001211177c11 */ /* 0x000fe2000f8ff2ff */
[----:B------:R-:W3:Y:S01]  /*13220*/  MUFU.TANH R15, R15 ;  /* 0x0000000f000f7308 */ /* 0x000ee20000002400 */
[----:B------:R-:W-:Y:S01]  /*13230*/  PLOP3.LUT P1, PT, PT, PT, UP2, 0x80, 0x0 ;  /* 0x000000000000781c */ /* 0x000fe20003f2f028 */
[----:B------:R-:W-:Y:S01]  /*13240*/  FMUL.FTZ R33, R33, c[0x0][0x320] ;  /* 0x0000c80021217a20 */ /* 0x000fe20000410000 */
[----:B------:R-:W-:Y:S01]  /*13250*/  LOP3.LUT R19, R19, 0x1ffffffe, RZ, 0xc0, !PT ;  /* 0x1ffffffe13137812 */ /* 0x000fe200078ec0ff */
[----:B------:R-:W-:Y:S01]  /*13260*/  IMAD R4, R4, 0x10, R23 ;  /* 0x0000001004047824 */ /* 0x000fe200078e0217 */
[----:B------:R-:W-:Y:S01]  /*13270*/  PLOP3.LUT P0, PT, PT, PT, UP2, 0x80, 0x0 ;  /* 0x000000000000781c */ /* 0x000fe20003f0f028 */
[----:B------:R-:W-:Y:S01]  /*13280*/  FMUL.FTZ R60, R60, c[0x0][0x320] ;  /* 0x0000c8003c3c7a20 */ /* 0x000fe20000410000 */
[----:B------:R-:W-:Y:S01]  /*13290*/  LOP3.LUT R198, R17, 0x7ffffffc, RZ, 0xc0, !PT ;  /* 0x7ffffffc11c67812 */ /* 0x000fe200078ec0ff */
[----:B------:R-:W-:Y:S01]  /*132a0*/  IMAD.IADD R19, R84, 0x1, -R19 ;  /* 0x0000000154137824 */ /* 0x000fe200078e0a13 */
[----:B------:R-:W4:Y:S01]  /*132b0*/  MUFU.TANH R13, R13 ;  /* 0x0000000d000d7308 */ /* 0x000f220000002400 */
[----:B------:R-:W-:Y:S01]  /*132c0*/  FMUL.FTZ R61, R61, c[0x0][0x320] ;  /* 0x0000c8003d3d7a20 */ /* 0x000fe20000410000 */
[----:B------:R-:W-:Y:S01]  /*132d0*/  @UP2 USHF.L.U32 UR17, UR17, 0x7, URZ ;  /* 0x0000000711112899 */ /* 0x000fe2000800063f */
[----:B------:R-:W-:Y:S01]  /*132e0*/  IMAD R197, R19, 0x8, R4 ;  /* 0x0000000813c57824 */ /* 0x000fe200078e0204 */
[----:B------:R-:W-:Y:S01]  /*132f0*/  ULDC.64 UR4, c[0x0][0x2c8] ;  /* 0x0000b20000047ab9 */ /* 0x000fe20000000a00 */
[----:B------:R-:W-:Y:S01]  /*13300*/  IMAD.IADD R198, R7, 0x1, -R198 ;  /* 0x0000000107c67824 */ /* 0x000fe200078e0ac6 */
[----:B------:R-:W-:Y:S01]  /*13310*/  UIADD3 UR13, UR13, -0x2, URZ ;  /* 0xfffffffe0d0d7890 */ /* 0x000fe2000fffe03f */
[----:B------:R-:W-:Y:S01]  /*13320*/  @P1 IMAD.HI.U32 R16, R197, c[0x0][0x2c8], RZ ;  /* 0x0000b200c5101a27 */ /* 0x000fe200078e00ff */
[----:B------:R-:W5:Y:S01]  /*13330*/  MUFU.TANH R12, R12 ;  /* 0x0000000c000c7308 */ /* 0x000f620000002400 */
[----:B------:R-:W0:Y:S02]  /*13340*/  LDGDEPBAR ;  /* 0x00000000000079af */ /* 0x000e240000000000 */
[----:B------:R-:W-:Y:S01]  /*13350*/  IMAD.MOV.U32 R22, RZ, RZ, R197 ;  /* 0x000000ffff167224 */ /* 0x000fe200078e00c5 */
[----:B------:R-:W-:Y:S01]  /*13360*/  @P0 SHF.R.U32.HI R22, RZ, c[0x0][0x2cc], R16 ;  /* 0x0000b300ff160a19 */ /* 0x000fe20000011610 */
[----:B------:R-:W-:-:S02]  /*13370*/  IMAD.U32 R7, RZ, RZ, UR11 ;  /* 0x0000000bff077e24 */ /* 0x000fc4000f8e00ff */
[----:B------:R-:W-:Y:S01]  /*13380*/  IMAD.SHL.U32 R198, R198, 0x2, RZ ;  /* 0x00000002c6c67824 */ /* 0x000fe200078e00ff */
[----:B------:R-:W1:Y:S01]  /*13390*/  MUFU.TANH R237, R32 ;  /* 0x0000002000ed7308 */ /* 0x000e620000002400 */
[----:B------:R-:W1:Y:S01]  /*133a0*/  SHFL.IDX PT, R16, R22, RZ, 0x1c1f ;  /* 0x001c1fff16107589 */ /* 0x000e6200000e0000 */
[----:B------:R-:W-:Y:S02]  /*133b0*/  FMUL.FTZ R25, R46, c[0x0][0x320] ;  /* 0x0000c8002e197a20 */ /* 0x000fe40000410000 */
[C---:B------:R-:W-:Y:S01]  /*133c0*/  IADD3 R7, -R198.reuse, 0x1, R7 ;  /* 0x00000001c6077810 */ /* 0x040fe20007ffe107 */
[----:B------:R-:W2:Y:S01]  /*133d0*/  SHFL.IDX PT, R20, R22, 0x1, 0x1c1f ;  /* 0x003c1f0016147f89 */ /* 0x000ea200000e0000 */
[----:B------:R-:W-:Y:S02]  /*133e0*/  FMUL.FTZ R47, R47, c[0x0][0x320] ;  /* 0x0000c8002f2f7a20 */ /* 0x000fe40000410000 */
[----:B------:R-:W-:Y:S01]  /*133f0*/  IADD3 R23, R7, -UR22, RZ ;  /* 0x8000001607177c10 */ /* 0x000fe2000fffe0ff */
[----:B------:R-:W1:Y:S01]  /*13400*/  MUFU.TANH R199, R33 ;  /* 0x0000002100c77308 */ /* 0x000e620000002400 */
[----:B------:R-:W-:Y:S01]  /*13410*/  IADD3 R7, -R198, UR11, RZ ;  /* 0x0000000bc6077c10 */ /* 0x000fe2000fffe1ff */
[----:B------:R-:W-:Y:S01]  /*13420*/  FMUL.FTZ R14, R42, c[0x0][0x320] ;  /* 0x0000c8002a0e7a20 */ /* 0x000fe20000410000 */
[----:B------:R-:W-:Y:S01]  /*13430*/  UIMAD.WIDE.U32 UR10, UR17, UR4, URZ ;  /* 0x00000004110a72a5 */ /* 0x000fe2000f8e003f */
[----:B------:R-:W-:-:S02]  /*13440*/  FMUL.FTZ R4, R43, c[0x0][0x320] ;  /* 0x0000c8002b047a20 */ /* 0x000fc40000410000 */
[----:B------:R-:W-:Y:S02]  /*13450*/  FMUL.FTZ R19, R54, c[0x0][0x320] ;  /* 0x0000c80036137a20 */ /* 0x000fe40000410000 */
[----:B------:R-:W3:Y:S01]  /*13460*/  MUFU.TANH R227, R60 ;  /* 0x0000003c00e37308 */ /* 0x000ee20000002400 */
[----:B------:R-:W-:Y:S01]  /*13470*/  FMUL.FTZ R17, R55, c[0x0][0x320] ;  /* 0x0000c80037117a20 */ /* 0x000fe20000410000 */
[----:B------:R-:W-:Y:S01]  /*13480*/  @UP2 UMOV UR9, UR11 ;  /* 0x0000000b00092c82 */ /* 0x000fe20008000000 */
[----:B------:R-:W-:Y:S01]  /*13490*/  FMUL.FTZ R34, R34, c[0x0][0x320] ;  /* 0x0000c80022227a20 */ /* 0x000fe20000410000 */
[----:B------:R-:W-:Y:S01]  /*134a0*/  @UP2 USHF.R.U32.HI UR18, URZ, UR5, UR9 ;  /* 0x000000053f122299 */ /* 0x000fe20008011609 */
[----:B------:R-:W-:Y:S02]  /*134b0*/  FMUL.FTZ R35, R35, c[0x0][0x320] ;  /* 0x0000c80023237a20 */ /* 0x000fe40000410000 */
[----:B------:R-:W-:Y:S01]  /*134c0*/  FMUL.FTZ R62, R62, c[0x0][0x320] ;  /* 0x0000c8003e3e7a20 */ /* 0x000fe20000410000 */
[----:B------:R-:W3:Y:S01]  /*134d0*/  MUFU.TANH R235, R61 ;  /* 0x0000003d00eb7308 */ /* 0x000ee20000002400 */
[----:B-1----:R-:W-:Y:S01]  /*134e0*/  IMAD.IADD R16, R23, 0x1, R16 ;  /* 0x0000000117107824 */ /* 0x002fe200078e0210 */
[----:B------:R-:W-:Y:S01]  /*134f0*/  UIADD3 UR18, UR18, UR14, -UR22 ;  /* 0x0000000e12127290 */ /* 0x000fe2000fffe816 */
[----:B------:R-:W-:-:S02]  /*13500*/  FMUL.FTZ R63, R63, c[0x0][0x320] ;  /* 0x0000c8003f3f7a20 */ /* 0x000fc40000410000 */
[----:B--2---:R-:W-:Y:S01]  /*13510*/  IMAD.IADD R20, R23, 0x1, R20 ;  /* 0x0000000117147824 */ /* 0x004fe200078e0214 */
[----:B------:R-:W-:Y:S01]  /*13520*/  IMNMX R18, R7, R16, PT ;  /* 0x0000001007127217 */ /* 0x000fe20003800200 */
[----:B------:R-:W-:Y:S01]  /*13530*/  IMAD.SHL.U32 R216, R2, 0x2, RZ ;  /* 0x0000000202d87824 */ /* 0x000fe200078e00ff */
[----:B------:R-:W1:Y:S01]  /*13540*/  MUFU.TANH R25, R25 ;  /* 0x0000001900197308 */ /* 0x000e620000002400 */
[----:B------:R-:W-:Y:S01]  /*13550*/  UIMAD.WIDE UR4, UR18, 0x2aaaaaab, URZ ;  /* 0x2aaaaaab120478a5 */ /* 0x000fe2000f8e023f */
[C---:B------:R-:W-:Y:S01]  /*13560*/  ISETP.GT.AND P0, PT, R18.reuse, RZ, PT ;  /* 0x000000ff1200720c */ /* 0x040fe20003f04270 */
[--C-:B------:R-:W-:Y:S01]  /*13570*/  IMAD R214, R5, 0x2, R216.reuse ;  /* 0x0000000205d67824 */ /* 0x100fe200078e02d8 */
[----:B------:R-:W-:Y:S01]  /*13580*/  ISETP.GT.AND P1, PT, R18, 0x1, PT ;  /* 0x000000011200780c */ /* 0x000fe20003f24270 */
[----:B------:R-:W-:Y:S01]  /*13590*/  LDSM.16.MT88.4 R148, [R216+0x4080] ;  /* 0x00408000d894783b */ /* 0x000fe20000004200 */
[----:B------:R-:W-:Y:S01]  /*135a0*/  FSEL R16, R0, -INF , P0 ;  /* 0xff80000000107808 */ /* 0x000fe20000000000 */
[C---:B------:R-:W-:Y:S01]  /*135b0*/  IMAD R213, R3.reuse, 0x2, R216 ;  /* 0x0000000203d57824 */ /* 0x040fe200078e02d8 */
[----:B------:R-:W-:Y:S01]  /*135c0*/  ISETP.GT.AND P0, PT, R18, 0x8, PT ;  /* 0x000000081200780c */ /* 0x000fe20003f04270 */
[----:B------:R-:W2:Y:S01]  /*135d0*/  MUFU.TANH R23, R47 ;  /* 0x0000002f00177308 */ /* 0x000ea20000002400 */
[----:B------:R-:W-:Y:S01]  /*135e0*/  FSEL R31, R8, -INF , P1 ;  /* 0xff800000081f7808 */ /* 0x000fe20000800000 */
[----:B------:R-:W-:Y:S01]  /*135f0*/  IMAD R212, R3, 0x2, R214 ;  /* 0x0000000203d47824 */ /* 0x000fe200078e02d6 */
[----:B------:R-:W-:Y:S01]  /*13600*/  ISETP.GT.AND P1, PT, R18, 0x9, PT ;  /* 0x000000091200780c */ /* 0x000fe20003f24270 */
[----:B------:R-:W-:Y:S01]  /*13610*/  LDSM.16.MT88.4 R140, [R214+0x4080] ;  /* 0x00408000d68c783b */ /* 0x000fe20000004200 */
[----:B------:R-:W-:Y:S01]  /*13620*/  FSEL R29, R10, -INF , P0 ;  /* 0xff8000000a1d7808 */ /* 0x000fe20000000000 */
[----:B------:R-:W-:Y:S01]  /*13630*/  USHF.R.U32.HI UR4, URZ, 0x1f, UR5 ;  /* 0x0000001f3f047899 */ /* 0x000fe20008011605 */
[C---:B------:R-:W-:Y:S01]  /*13640*/  ISETP.GT.AND P0, PT, R18.reuse, 0x10, PT ;  /* 0x000000101200780c */ /* 0x040fe20003f04270 */
[----:B------:R-:W1:Y:S01]  /*13650*/  MUFU.TANH R14, R14 ;  /* 0x0000000e000e7308 */ /* 0x000e620000002400 */
[----:B------:R-:W-:Y:S01]  /*13660*/  FSEL R27, R11, -INF , P1 ;  /* 0xff8000000b1b7808 */ /* 0x000fe20000800000 */
[----:B------:R-:W-:Y:S01]  /*13670*/  LDSM.16.MT88.4 R132, [R213+0x4080] ;  /* 0x00408000d584783b */ /* 0x000fe20000004200 */
[C---:B------:R-:W-:Y:S01]  /*13680*/  ISETP.GT.AND P1, PT, R18.reuse, 0x11, PT ;  /* 0x000000111200780c */ /* 0x040fe20003f24270 */
[----:B------:R-:W-:Y:S01]  /*13690*/  ULEA.HI.SX32 UR4, UR5, UR4, 0x1d ;  /* 0x0000000405047291 */ /* 0x000fe2000f8fea3f */
[----:B------:R-:W-:Y:S01]  /*136a0*/  FSEL R21, R21, -INF , P0 ;  /* 0xff80000015157808 */ /* 0x000fe20000000000 */
[----:B------:R-:W-:Y:S01]  /*136b0*/  LDSM.16.MT88.4 R40, [R216+0x5880] ;  /* 0x00588000d828783b */ /* 0x000fe20000004200 */
[C---:B------:R-:W-:Y:S01]  /*136c0*/  ISETP.GT.AND P0, PT, R18.reuse, 0x18, PT ;  /* 0x000000181200780c */ /* 0x040fe20003f04270 */
[----:B------:R-:W1:Y:S01]  /*136d0*/  MUFU.TANH R4, R4 ;  /* 0x0000000400047308 */ /* 0x000e620000002400 */
[----:B---3--:R-:W-:Y:S01]  /*136e0*/  FSEL R15, R15, -INF , P1 ;  /* 0xff8000000f0f7808 */ /* 0x008fe20000800000 */
[----:B------:R-:W-:Y:S01]  /*136f0*/  LDSM.16.MT88.4 R48, [R214+0x5880] ;  /* 0x00588000d630783b */ /* 0x000fe20000004200 */
[----:B------:R-:W-:-:S02]  /*13700*/  ISETP.GT.AND P1, PT, R18, 0x19, PT ;  /* 0x000000191200780c */ /* 0x000fc40003f24270 */
[----:B------:R-:W-:Y:S01]  /*13710*/  IMNMX R0, R7, R20, PT ;  /* 0x0000001407007217 */ /* 0x000fe20003800200 */
[----:B------:R-:W-:Y:S01]  /*13720*/  LDSM.16.MT88.4 R56, [R213+0x5880] ;  /* 0x00588000d538783b */ /* 0x000fe20000004200 */
[----:B----4-:R-:W-:Y:S01]  /*13730*/  FSEL R7, R13, -INF , P0 ;  /* 0xff8000000d077808 */ /* 0x010fe20000000000 */
[----:B------:R-:W3:Y:S01]  /*13740*/  MUFU.TANH R19, R19 ;  /* 0x0000001300137308 */ /* 0x000ee20000002400 */
[----:B------:R-:W-:Y:S01]  /*13750*/  ISETP.GT.AND P0, PT, R18, 0x20, PT ;  /* 0x000000201200780c */ /* 0x000fe20003f04270 */
[----:B------:R-:W-:Y:S01]  /*13760*/  LDSM.16.MT88.4 R64, [R212+0x5880] ;  /* 0x00588000d440783b */ /* 0x000fe20000004200 */
[----:B-----5:R-:W-:Y:S02]  /*13770*/  FSEL R11, R12, -INF , P1 ;  /* 0xff8000000c0b7808 */ /* 0x020fe40000800000 */
[C---:B------:R-:W-:Y:S01]  /*13780*/  ISETP.GT.AND P1, PT, R18.reuse, 0x21, PT ;  /* 0x000000211200780c */ /* 0x040fe20003f24270 */
[----:B------:R-:W-:Y:S01]  /*13790*/  LDSM.16.MT88.4 R72, [R216+0x7080] ;  /* 0x00708000d848783b */ /* 0x000fe20000004200 */
[----:B------:R-:W-:Y:S01]  /*137a0*/  FSEL R237, R237, -INF , P0 ;  /* 0xff800000eded7808 */ /* 0x000fe20000000000 */
[----:B------:R-:W4:Y:S01]  /*137b0*/  MUFU.TANH R17, R17 ;  /* 0x0000001100117308 */ /* 0x000f220000002400 */
[----:B------:R-:W-:Y:S01]  /*137c0*/  ISETP.GT.AND P0, PT, R18, 0x28, PT ;  /* 0x000000281200780c */ /* 0x000fe20003f04270 */
[----:B------:R-:W-:Y:S01]  /*137d0*/  LDSM.16.MT88.4 R80, [R214+0x7080] ;  /* 0x00708000d650783b */ /* 0x000fe20000004200 */
[----:B------:R-:W-:-:S02]  /*137e0*/  FSEL R199, R199, -INF , P1 ;  /* 0xff800000c7c77808 */ /* 0x000fc40000800000 */
[----:B------:R-:W-:Y:S01]  /*137f0*/  FMNMX.FTZ R8, R16, R31, !PT ;  /* 0x0000001f10087209 */ /* 0x000fe20007810000 */
[----:B------:R-:W-:Y:S01]  /*13800*/  LDSM.16.MT88.4 R88, [R213+0x7080] ;  /* 0x00708000d558783b */ /* 0x000fe20000004200 */
[----:B------:R-:W-:Y:S01]  /*13810*/  ISETP.GT.AND P1, PT, R18, 0x29, PT ;  /* 0x000000291200780c */ /* 0x000fe20003f24270 */
[----:B------:R-:W5:Y:S01]  /*13820*/  MUFU.TANH R183, R34 ;  /* 0x0000002200b77308 */ /* 0x000f620000002400 */
[----:B------:R-:W-:Y:S01]  /*13830*/  FSEL R227, R227, -INF , P0 ;  /* 0xff800000e3e37808 */ /* 0x000fe20000000000 */
[----:B------:R-:W-:Y:S01]  /*13840*/  LDSM.16.MT88.4 R96, [R212+0x7080] ;  /* 0x00708000d460783b */ /* 0x000fe20000004200 */
[----:B------:R-:W-:Y:S02]  /*13850*/  FMNMX.FTZ R8, R29, R8, !PT ;  /* 0x000000081d087209 */ /* 0x000fe40007810000 */
[C---:B------:R-:W-:Y:S01]  /*13860*/  ISETP.GT.AND P0, PT, R0.reuse, RZ, PT ;  /* 0x000000ff0000720c */ /* 0x040fe20003f04270 */
[----:B------:R-:W-:Y:S01]  /*13870*/  LDSM.16.MT88.4 R104, [R216+0x8880] ;  /* 0x00888000d868783b */ /* 0x000fe20000004200 */
[----:B------:R-:W-:Y:S01]  /*13880*/  FSEL R235, R235, -INF , P1 ;  /* 0xff800000ebeb7808 */ /* 0x000fe20000800000 */
[----:B------:R-:W2:Y:S01]  /*13890*/  MUFU.TANH R181, R35 ;  /* 0x0000002300b57308 */ /* 0x000ea20000002400 */
[----:B------:R-:W-:Y:S01]  /*138a0*/  ISETP.GT.AND P1, PT, R0, 0x1, PT ;  /* 0x000000010000780c */ /* 0x000fe20003f24270 */
[----:B------:R-:W-:Y:S01]  /*138b0*/  LDSM.16.MT88.4 R112, [R214+0x8880] ;  /* 0x00888000d670783b */ /* 0x000fe20000004200 */
[----:B------:R-:W-:-:S02]  /*138c0*/  FMNMX.FTZ R8, R27, R8, !PT ;  /* 0x000000081b087209 */ /* 0x000fc40007810000 */
[----:B------:R-:W-:Y:S01]  /*138d0*/  FSEL R6, R6, -INF , P0 ;  /* 0xff80000006067808 */ /* 0x000fe20000000000 */
[----:B------:R-:W-:Y:S01]  /*138e0*/  LDSM.16.MT88.4 R120, [R213+0x8880] ;  /* 0x00888000d578783b */ /* 0x000fe20000004200 */
[C---:B------:R-:W-:Y:S01]  /*138f0*/  ISETP.GT.AND P0, PT, R0.reuse, 0x8, PT ;  /* 0x000000080000780c */ /* 0x040fe20003f04270 */
[----:B------:R-:W3:Y:S01]  /*13900*/  MUFU.TANH R179, R62 ;  /* 0x0000003e00b37308 */ /* 0x000ee20000002400 */
[----:B------:R-:W-:Y:S01]  /*13910*/  FSEL R33, R9, -INF , P1 ;  /* 0xff80000009217808 */ /* 0x000fe20000800000 */
[----:B------:R-:W-:Y:S01]  /*13920*/  LDSM.16.MT88.4 R172, [R212+0x4880] ;  /* 0x00488000d4ac783b */ /* 0x000fe20000004200 */
[----:B------:R-:W-:Y:S02]  /*13930*/  FMNMX.FTZ R10, R21, R8, !PT ;  /* 0x00000008150a7209 */ /* 0x000fe40007810000 */
[----:B------:R-:W-:Y:S01]  /*13940*/  ISETP.GT.AND P1, PT, R0, 0x9, PT ;  /* 0x000000090000780c */ /* 0x000fe20003f24270 */
[----:B------:R-:W-:Y:S01]  /*13950*/  LDSM.16.MT88.4 R168, [R216+0x6080] ;  /* 0x00608000d8a8783b */ /* 0x000fe20000004200 */
[----:B-1----:R-:W-:Y:S01]  /*13960*/  FSEL R25, R25, -INF , P0 ;  /* 0xff80000019197808 */ /* 0x002fe20000000000 */
[----:B------:R-:W1:Y:S01]  /*13970*/  MUFU.TANH R177, R63 ;  /* 0x0000003f00b17308 */ /* 0x000e620000002400 */
[----:B------:R-:W-:Y:S01]  /*13980*/  FMNMX.FTZ R8, R6, R33, !PT ;  /* 0x0000002106087209 */ /* 0x000fe20007810000 */
[----:B------:R-:W-:Y:S01]  /*13990*/  LDSM.16.MT88.4 R164, [R213+0x6080] ;  /* 0x00608000d5a4783b */ /* 0x000fe20000004200 */
[----:B------:R-:W-:-:S02]  /*139a0*/  ISETP.GT.AND P0, PT, R0, 0x10, PT ;  /* 0x000000100000780c */ /* 0x000fc40003f04270 */
[----:B--2---:R-:W-:Y:S01]  /*139b0*/  FSEL R23, R23, -INF , P1 ;  /* 0xff80000017177808 */ /* 0x004fe20000800000 */
[----:B------:R-:W-:Y:S01]  /*139c0*/  LDSM.16.MT88.4 R160, [R216+0x7880] ;  /* 0x00788000d8a0783b */ /* 0x000fe20000004200 */
[----:B------:R-:W-:Y:S02]  /*139d0*/  FMNMX.FTZ R8, R25, R8, !PT ;  /* 0x0000000819087209 */ /* 0x000fe40007810000 */
        /* <DEDUP_REMOVED lines=8> */
[----:B------:R-:W-:Y:S02]  /*13a60*/  ISETP.GT.AND P1, PT, R0, 0x19, PT ;  /* 0x000000190000780c */ /* 0x000fe40003f24270 */
[----:B---3--:R-:W-:-:S02]  /*13a70*/  FSEL R19, R19, -INF , P0 ;  /* 0xff80000013137808 */ /* 0x008fc40000000000 */
[----:B------:R-:W-:Y:S02]  /*13a80*/  FMNMX.FTZ R8, R13, R8, !PT ;  /* 0x000000080d087209 */ /* 0x000fe40007810000 */
[----:B------:R-:W-:Y:S02]  /*13a90*/  FMNMX.FTZ R10, R11, R10, !PT ;  /* 0x0000000a0b0a7209 */ /* 0x000fe40007810000 */
[----:B------:R-:W-:Y:S02]  /*13aa0*/  ISETP.GT.AND P0, PT, R0, 0x20, PT ;  /* 0x000000200000780c */ /* 0x000fe40003f04270 */
[----:B----4-:R-:W-:Y:S02]  /*13ab0*/  FSEL R17, R17, -INF , P1 ;  /* 0xff80000011117808 */ /* 0x010fe40000800000 */
[----:B------:R-:W-:Y:S02]  /*13ac0*/  FMNMX.FTZ R8, R19, R8, !PT ;  /* 0x0000000813087209 */ /* 0x000fe40007810000 */
[----:B------:R-:W-:-:S02]  /*13ad0*/  FMNMX.FTZ R10, R237, R10, !PT ;  /* 0x0000000aed0a7209 */ /* 0x000fc40007810000 */
[C---:B------:R-:W-:Y:S02]  /*13ae0*/  ISETP.GT.AND P2, PT, R0.reuse, 0x21, PT ;  /* 0x000000210000780c */ /* 0x040fe40003f44270 */
[----:B-----5:R-:W-:Y:S02]  /*13af0*/  FSEL R183, R183, -INF , P0 ;  /* 0xff800000b7b77808 */ /* 0x020fe40000000000 */
        /* <DEDUP_REMOVED lines=8> */
[----:B------:R-:W-:Y:S02]  /*13b80*/  FMNMX.FTZ R8, R181, R8, !PT ;  /* 0x00000008b5087209 */ /* 0x000fe40007810000 */
[----:B------:R-:W-:-:S02]  /*13b90*/  FMNMX.FTZ R4, R235, R4, !PT ;  /* 0x00000004eb047209 */ /* 0x000fc40007810000 */
[----:B-1----:R-:W-:Y:S02]  /*13ba0*/  FSEL R177, R177, -INF , P0 ;  /* 0xff800000b1b17808 */ /* 0x002fe40000000000 */
[----:B------:R-:W-:Y:S01]  /*13bb0*/  FMNMX.FTZ R8, R179, R8, !PT ;  /* 0x00000008b3087209 */ /* 0x000fe20007810000 */
[----:B------:R-:W1:Y:S01]  /*13bc0*/  SHFL.BFLY PT, R35, R4, 0x2, 0x1f ;  /* 0x0c401f0004237f89 */ /* 0x000e6200000e0000 */
[----:B------:R-:W-:Y:S02]  /*13bd0*/  IMNMX R236, RZ, UR4, !PT ;  /* 0x00000004ffec7c17 */ /* 0x000fe4000f800200 */
        /* <DEDUP_REMOVED lines=8> */
[----:B------:R-:W-:Y:S01]  /*13c60*/  FMUL.FTZ R178, R0, c[0x0][0x2d0] ;  /* 0x0000b40000b27a20 */ /* 0x000fe20000410000 */
[----:B--2---:R-:W-:-:S04]  /*13c70*/  FMNMX.FTZ R159, R4, R159, !PT ;  /* 0x0000009f049f7209 */ /* 0x004fc80007810000 */
[----:B------:R-:W-:Y:S02]  /*13c80*/  FSEL R178, R178, RZ, P0 ;  /* 0x000000ffb2b27208 */ /* 0x000fe40000000000 */
[C---:B------:R-:W-:Y:S01]  /*13c90*/  FSETP.NEU.FTZ.AND P0, PT, R159.reuse, -INF , PT ;  /* 0xff8000009f00780b */ /* 0x040fe20003f1d000 */
[----:B------:R-:W-:Y:S02]  /*13ca0*/  FMUL.FTZ R176, R159, c[0x0][0x2d0] ;  /* 0x0000b4009fb07a20 */ /* 0x000fe40000410000 */
[--C-:B------:R-:W-:Y:S02]  /*13cb0*/  FFMA.FTZ R185, R16, c[0x0][0x2d0], -R178.reuse ;  /* 0x0000b40010b97a23 */ /* 0x100fe400000108b2 */
[--C-:B------:R-:W-:Y:S01]  /*13cc0*/  FFMA.FTZ R158, R31, c[0x0][0x2d0], -R178.reuse ;  /* 0x0000b4001f9e7a23 */ /* 0x100fe200000108b2 */
[----:B------:R-:W-:Y:S01]  /*13cd0*/  FSEL R176, R176, RZ, P0 ;  /* 0x000000ffb0b07208 */ /* 0x000fe20000000000 */
[--C-:B------:R-:W-:Y:S01]  /*13ce0*/  FFMA.FTZ R157, R29, c[0x0][0x2d0], -R178.reuse ;  /* 0x0000b4001d9d7a23 */ /* 0x100fe200000108b2 */
[----:B------:R-:W-:Y:S01]  /*13cf0*/  ISETP.LE.AND P0, PT, R236, UR13, PT ;  /* 0x0000000dec007c0c */ /* 0x000fe2000bf03270 */
[----:B------:R-:W-:Y:S01]  /*13d00*/  FFMA.FTZ R156, R27, c[0x0][0x2d0], -R178 ;  /* 0x0000b4001b9c7a23 */ /* 0x000fe200000108b2 */
[----:B------:R-:W-:Y:S01]  /*13d10*/  MUFU.EX2 R185, R185 ;  /* 0x000000b900b97308 */ /* 0x000fe20000000800 */
[----:B------:R-:W-:-:S02]  /*13d20*/  FFMA.FTZ R187, R6, c[0x0][0x2d0], -R176 ;  /* 0x0000b40006bb7a23 */ /* 0x000fc400000108b0 */
[--C-:B------:R-:W-:Y:S02]  /*13d30*/  FFMA.FTZ R184, R33, c[0x0][0x2d0], -R176.reuse ;  /* 0x0000b40021b87a23 */ /* 0x100fe400000108b0 */
[--C-:B------:R-:W-:Y:S01]  /*13d40*/  FFMA.FTZ R2, R25, c[0x0][0x2d0], -R176.reuse ;  /* 0x0000b40019027a23 */ /* 0x100fe200000108b0 */
[----:B------:R-:W1:Y:S01]  /*13d50*/  LDSM.16.MT88.4 R32, [R212+0x4080] ;  /* 0x00408000d420783b */ /* 0x000e620000004200 */
[----:B------:R-:W-:Y:S01]  /*13d60*/  FFMA.FTZ R23, R23, c[0x0][0x2d0], -R176 ;  /* 0x0000b40017177a23 */ /* 0x000fe200000108b0 */
[----:B------:R-:W2:Y:S01]  /*13d70*/  MUFU.EX2 R158, R158 ;  /* 0x0000009e009e7308 */ /* 0x000ea20000000800 */
[--C-:B------:R-:W-:Y:S01]  /*13d80*/  FFMA.FTZ R186, R7, c[0x0][0x2d0], -R178.reuse ;  /* 0x0000b40007ba7a23 */ /* 0x100fe200000108b2 */
[----:B------:R-:W-:Y:S01]  /*13d90*/  LDSM.16.MT88.4 R24, [R214+0x7880] ;  /* 0x00788000d618783b */ /* 0x000fe20000004200 */
[----:B------:R-:W-:Y:S02]  /*13da0*/  FFMA.FTZ R189, R11, c[0x0][0x2d0], -R178 ;  /* 0x0000b4000bbd7a23 */ /* 0x000fe400000108b2 */
[----:B------:R-:W-:Y:S01]  /*13db0*/  FFMA.FTZ R192, R9, c[0x0][0x2d0], -R176 ;  /* 0x0000b40009c07a23 */ /* 0x000fe200000108b0 */
[----:B------:R-:W3:Y:S01]  /*13dc0*/  LDSM.16.MT88.4 R4, [R212+0x8880] ;  /* 0x00888000d404783b */ /* 0x000ee20000004200 */
[--C-:B------:R-:W-:Y:S01]  /*13dd0*/  FFMA.FTZ R188, R21, c[0x0][0x2d0], -R178.reuse ;  /* 0x0000b40015bc7a23 */ /* 0x100fe200000108b2 */
[----:B------:R-:W-:Y:S01]  /*13de0*/  MUFU.EX2 R157, R157 ;  /* 0x0000009d009d7308 */ /* 0x000fe20000000800 */
[----:B------:R-:W-:Y:S01]  /*13df0*/  FFMA.FTZ R191, R15, c[0x0][0x2d0], -R178 ;  /* 0x0000b4000fbf7a23 */ /* 0x000fe200000108b2 */
[----:B------:R-:W4:Y:S01]  /*13e00*/  LDSM.16.MT88.4 R8, [R216+0x4880] ;  /* 0x00488000d808783b */ /* 0x000f220000004200 */
[----:B------:R-:W-:-:S02]  /*13e10*/  FFMA.FTZ R195, R13, c[0x0][0x2d0], -R176 ;  /* 0x0000b4000dc37a23 */ /* 0x000fc400000108b0 */
[--C-:B------:R-:W-:Y:S01]  /*13e20*/  FFMA.FTZ R190, R19, c[0x0][0x2d0], -R176.reuse ;  /* 0x0000b40013be7a23 */ /* 0x100fe200000108b0 */
[----:B------:R-:W5:Y:S01]  /*13e30*/  LDSM.16.MT88.4 R12, [R214+0x4880] ;  /* 0x00488000d60c783b */ /* 0x000f620000004200 */
[----:B------:R-:W-:Y:S01]  /*13e40*/  FFMA.FTZ R193, R17, c[0x0][0x2d0], -R176 ;  /* 0x0000b40011c17a23 */ /* 0x000fe200000108b0 */
[----:B------:R-:W1:Y:S01]  /*13e50*/  MUFU.EX2 R156, R156 ;  /* 0x0000009c009c7308 */ /* 0x000e620000000800 */
[----:B--2---:R-:W-:Y:S01]  /*13e60*/  F2FP.PACK_AB R128, R158, R185 ;  /* 0x000000b99e80723e */ /* 0x004fe200000000ff */
[----:B------:R-:W-:Y:S01]  /*13e70*/  LDSM.16.MT88.4 R16, [R214+0x6080] ;  /* 0x00608000d610783b */ /* 0x000fe20000004200 */
[--C-:B------:R-:W-:Y:S02]  /*13e80*/  FFMA.FTZ R194, R237, c[0x0][0x2d0], -R178.reuse ;  /* 0x0000b400edc27a23 */ /* 0x100fe400000108b2 */
[--C-:B------:R-:W-:Y:S02]  /*13e90*/  FFMA.FTZ R234, R235, c[0x0][0x2d0], -R178.reuse ;  /* 0x0000b400ebea7a23 */ /* 0x100fe400000108b2 */
[--C-:B------:R-:W-:Y:S01]  /*13ea0*/  FFMA.FTZ R199, R199, c[0x0][0x2d0], -R178.reuse ;  /* 0x0000b400c7c77a23 */ /* 0x100fe200000108b2 */
[----:B------:R-:W-:Y:S01]  /*13eb0*/  MUFU.EX2 R187, R187 ;  /* 0x000000bb00bb7308 */ /* 0x000fe20000000800 */
[----:B------:R-:W-:-:S02]  /*13ec0*/  FFMA.FTZ R227, R227, c[0x0][0x2d0], -R178 ;  /* 0x0000b400e3e37a23 */ /* 0x000fc400000108b2 */
[--C-:B------:R-:W-:Y:S02]  /*13ed0*/  FFMA.FTZ R235, R183, c[0x0][0x2d0], -R176.reuse ;  /* 0x0000b400b7eb7a23 */ /* 0x100fe400000108b0 */
[--C-:B------:R-:W-:Y:S02]  /*13ee0*/  FFMA.FTZ R238, R181, c[0x0][0x2d0], -R176.reuse ;  /* 0x0000b400b5ee7a23 */ /* 0x100fe400000108b0 */
[--C-:B------:R-:W-:Y:S01]  /*13ef0*/  FFMA.FTZ R237, R179, c[0x0][0x2d0], -R176.reuse ;  /* 0x0000b400b3ed7a23 */ /* 0x100fe200000108b0 */
[----:B------:R-:W2:Y:S01]  /*13f00*/  MUFU.EX2 R184, R184 ;  /* 0x000000b800b87308 */ /* 0x000ea20000000800 */
[----:B-1----:R-:W-:Y:S01]  /*13f10*/  F2FP.PACK_AB R130, R156, R157 ;  /* 0x0000009d9c82723e */ /* 0x002fe200000000ff */
[----:B------:R-:W-:Y:S01]  /*13f20*/  FFMA.FTZ R240, R177, c[0x0][0x2d0], -R176 ;  /* 0x0000b400b1f07a23 */ /* 0x000fe200000108b0 */
[----:B------:R-:W-:Y:S01]  /*13f30*/  LDSM.16.MT88.4 R180, [R214+0x6880] ;  /* 0x00688000d6b4783b */ /* 0x000fe20000004200 */
[----:B------:R-:W-:-:S03]  /*13f40*/  FADD.FTZ R158, R185, R158 ;  /* 0x0000009eb99e7221 */ /* 0x000fc60000010000 */
[----:B------:R-:W-:Y:S01]  /*13f50*/  LDSM.16.MT88.4 R176, [R213+0x6880] ;  /* 0x00688000d5b0783b */ /* 0x000fe20000004200 */
[----:B------:R-:W-:Y:S01]  /*13f60*/  MUFU.EX2 R2, R2 ;  /* 0x0000000200027308 */ /* 0x000fe20000000800 */
[----:B------:R-:W-:-:S04]  /*13f70*/  FADD.FTZ R157, R157, R158 ;  /* 0x0000009e9d9d7221 */ /* 0x000fc80000010000 */
[----:B------:R-:W-:-:S03]  /*13f80*/  FADD.FTZ R157, R156, R157 ;  /* 0x0000009d9c9d7221 */ /* 0x000fc60000010000 */
[----:B------:R-:W1:Y:S01]  /*13f90*/  MUFU.EX2 R3, R23 ;  /* 0x0000001700037308 */ /* 0x000e620000000800 */
[----:B--2---:R-:W-:Y:S01]  /*13fa0*/  F2FP.PACK_AB R129, R184, R187 ;  /* 0x000000bbb881723e */ /* 0x004fe200000000ff */
[----:B------:R-:W-:-:S06]  /*13fb0*/  FADD.FTZ R187, R187, R184 ;  /* 0x000000b8bbbb7221 */ /* 0x000fcc0000010000 */
[----:B------:R-:W-:Y:S01]  /*13fc0*/  MUFU.EX2 R188, R188 ;  /* 0x000000bc00bc7308 */ /* 0x000fe20000000800 */
[----:B-1----:R-:W-:-:S07]  /*13fd0*/  F2FP.PACK_AB R131, R3, R2 ;  /* 0x000000020383723e */ /* 0x002fce00000000ff */
[----:B------:R-:W1:Y:S01]  /*13fe0*/  MUFU.EX2 R191, R191 ;  /* 0x000000bf00bf7308 */ /* 0x000e620000000800 */
[----:B------:R-:W2:Y:S01]  /*13ff0*/  LDSM.16.MT88.4 R20, [R213+0x4880] ;  /* 0x00488000d514783b */ /* 0x000ea20000004200 */
[----:B------:R-:W-:Y:S01]  /*14000*/  FADD.FTZ R2, R2, R187 ;  /* 0x000000bb02027221 */ /* 0x000fe20000010000 */
[C---:B------:R-:W-:Y:S03]  /*14010*/  HMMA.16816.F32 R152, R128.reuse, R148, RZ ;  /* 0x000000948098723c */ /* 0x040fe600000018ff */
[----:B------:R-:W-:Y:S02]  /*14020*/  FADD.FTZ R3, R3, R2 ;  /* 0x0000000203037221 */ /* 0x000fe40000010000 */
[----:B------:R-:W-:Y:S03]  /*14030*/  MUFU.EX2 R186, R186 ;  /* 0x000000ba00ba7308 */ /* 0x000fe60000000800 */
[C---:B------:R-:W-:Y:S05]  /*14040*/  HMMA.16816.F32 R148, R128.reuse, R150, RZ ;  /* 0x000000968094723c */ /* 0x040fea00000018ff */
[----:B------:R-:W-:Y:S03]  /*14050*/  MUFU.EX2 R189, R189 ;  /* 0x000000bd00bd7308 */ /* 0x000fe60000000800 */
[C---:B------:R-:W-:Y:S05]  /*14060*/  HMMA.16816.F32 R144, R128.reuse, R140, RZ ;  /* 0x0000008c8090723c */ /* 0x040fea00000018ff */
[----:B------:R-:W-:Y:S03]  /*14070*/  MUFU.EX2 R192, R192 ;  /* 0x000000c000c07308 */ /* 0x000fe60000000800 */
[C---:B------:R-:W-:Y:S05]  /*14080*/  HMMA.16816.F32 R136, R128.reuse, R132, RZ ;  /* 0x000000848088723c */ /* 0x040fea00000018ff */
[----:B------:R-:W1:Y:S03]  /*14090*/  MUFU.EX2 R195, R195 ;  /* 0x000000c300c37308 */ /* 0x000e660000000800 */
        /* <DEDUP_REMOVED lines=39> */
[----:B------:R-:W-:Y:S01]  /*14310*/  F2FP.PACK_AB R5, R195, R192 ;  /* 0x000000c0c305723e */ /* 0x000fe200000000ff */
        /* <DEDUP_REMOVED lines=15> */
[----:B------:R-:W3:Y:S07]  /*14410*/  LDSM.16.MT88.4 R12, [R213+0x7880] ;  /* 0x00788000d50c783b */ /* 0x000eee0000004200 */
[C---:B--2---:R-:W-:Y:S08]  /*14420*/  HMMA.16816.F32 R136, R4.reuse, R20, R136 ;  /* 0x000000140488723c */ /* 0x044ff00000001888 */
[C---:B------:R-:W-:Y:S01]  /*14430*/  HMMA.16816.F32 R132, R4.reuse, R22, R132 ;  /* 0x000000160484723c */ /* 0x040fe20000001884 */
[----:B------:R-:W-:Y:S07]  /*14440*/  LDSM.16.MT88.4 R20, [R212+0x7880] ;  /* 0x00788000d414783b */ /* 0x000fee0000004200 */
[C---:B------:R-:W-:Y:S08]  /*14450*/  HMMA.16816.F32 R44, R4.reuse, R16, R44 ;  /* 0x00000010042c723c */ /* 0x040ff0000000182c */
[C---:B-1----:R-:W-:Y:S08]  /*14460*/  HMMA.16816.F32 R60, R4.reuse, R8, R60 ;  /* 0x00000008043c723c */ /* 0x042ff0000000183c */
[C---:B------:R-:W-:Y:S01]  /*14470*/  HMMA.16816.F32 R64, R4.reuse, R10, R64 ;  /* 0x0000000a0440723c */ /* 0x040fe20000001840 */
[----:B------:R-:W1:Y:S07]  /*14480*/  LDSM.16.MT88.4 R8, [R214+0x9080] ;  /* 0x00908000d608783b */ /* 0x000e6e0000004200 */
        /* <DEDUP_REMOVED lines=37> */
[----:B------:R-:W-:Y:S01]  /*146e0*/  F2FP.PACK_AB R5, R238, R235 ;  /* 0x000000ebee05723e */ /* 0x000fe200000000ff */
[----:B------:R-:W-:Y:S01]  /*146f0*/  FADD.FTZ R235, R235, R190 ;  /* 0x000000beebeb7221 */ /* 0x000fe20000010000 */
[----:B------:R-:W-:Y:S01]  /*14700*/  F2FP.PACK_AB R6, R234, R227 ;  /* 0x000000e3ea06723e */ /* 0x000fe200000000ff */
[----:B------:R-:W-:Y:S01]  /*14710*/  FADD.FTZ R194, R199, R194 ;  /* 0x000000c2c7c27221 */ /* 0x000fe20000010000 */
[----:B------:R-:W-:Y:S01]  /*14720*/  F2FP.PACK_AB R7, R240, R237 ;  /* 0x000000edf007723e */ /* 0x000fe200000000ff */
[----:B------:R-:W-:-:S02]  /*14730*/  FADD.FTZ R238, R238, R235 ;  /* 0x000000ebeeee7221 */ /* 0x000fc40000010000 */
[----:B------:R-:W-:Y:S02]  /*14740*/  FADD.FTZ R227, R227, R194 ;  /* 0x000000c2e3e37221 */ /* 0x000fe40000010000 */
[----:B------:R-:W-:Y:S02]  /*14750*/  FADD.FTZ R237, R237, R238 ;  /* 0x000000eeeded7221 */ /* 0x000fe40000010000 */
[----:B-1----:R-:W-:Y:S01]  /*14760*/  HMMA.16816.F32 R152, R4, R8, R152 ;  /* 0x000000080498723c */ /* 0x002fe20000001898 */
[----:B------:R-:W-:Y:S02]  /*14770*/  FADD.FTZ R234, R234, R227 ;  /* 0x000000e3eaea7221 */ /* 0x000fe40000010000 */
[----:B------:R-:W-:-:S05]  /*14780*/  FADD.FTZ R227, R240, R237 ;  /* 0x000000edf0e37221 */ /* 0x000fca0000010000 */
        /* <DEDUP_REMOVED lines=37> */
[----:B------:R-:W-:Y:S01]  /*149e0*/  PLOP3.LUT P0, PT, PT, PT, UP2, 0x80, 0x0 ;  /* 0x000000000000781c */ /* 0x000fe20003f0f028 */
[----:B------:R-:W-:Y:S01]  /*149f0*/  IMAD.MOV.U32 R2, RZ, RZ, R159 ;  /* 0x000000ffff027224 */ /* 0x000fe200078e009f */
[----:B------:R-:W-:Y:S01]  /*14a00*/  PLOP3.LUT P1, PT, PT, PT, UP2, 0x80, 0x0 ;  /* 0x000000000000781c */ /* 0x000fe20003f2f028 */
[----:B------:R-:W-:-:S10]  /*14a10*/  IMAD.MOV.U32 R3, RZ, RZ, R0 ;  /* 0x000000ffff037224 */ /* 0x000fd400078e0000 */
[----:B------:R-:W-:Y:S01]  /*14a20*/  @P0 IMAD.HI.U32 R199, R197, c[0x0][0x2c8], RZ ;  /* 0x0000b200c5c70a27 */ /* 0x000fe200078e00ff */
[----:B------:R-:W-:-:S04]  /*14a30*/  IADD3 RZ, P0, R228, 0xc0, RZ ;  /* 0x000000c0e4ff7810 */ /* 0x000fc80007f1e0ff */
[----:B------:R-:W-:Y:S01]  /*14a40*/  @P1 SHF.R.U32.HI R199, RZ, c[0x0][0x2cc], R199 ;  /* 0x0000b300ffc71a19 */ /* 0x000fe200000116c7 */
[----:B------:R-:W-:Y:S02]  /*14a50*/  IMAD.X R235, RZ, RZ, R233, P0 ;  /* 0x000000ffffeb7224 */ /* 0x000fe400000e06e9 */
.L_x_1505:
[----:B------:R-:W-:Y:S04]  /*14a60*/  DEPBAR.LE SB0, 0x0 ;  /* 0x000080000000791a */ /* 0x000fe80000000000 */
[----:B------:R-:W-:Y:S01]  /*14a70*/  BAR.SYNC.DEFER_BLOCKING 0x0 ;  /* 0x0000000000007b1d */ /* 0x000fe20000010000 */
[----:B------:R-:W-:Y:S05]  /*14a80*/  ISETP.LE.AND P0, PT, RZ, UR13, PT ;  /* 0x0000000dff007c0c */ /* 0x000fea000bf03270 */
[----:B------:R1:W2:Y:S04]  /*14a90*/  LDSM.16.M88.4 R156, [R222] ;  /* 0x00000000de9c783b */ /* 0x0002a80000000200 */
[----:B------:R1:W3:Y:S04]  /*14aa0*/  LDSM.16.M88.4 R160, [R221+0xa080] ;  /* 0x00a08000dda0783b */ /* 0x0002e80000000200 */
[----:B------:R1:W4:Y:S04]  /*14ab0*/  LDSM.16.M88.4 R164, [R221+0xa880] ;  /* 0x00a88000dda4783b */ /* 0x0003280000000200 */
[----:B------:R1:W1:Y:S04]  /*14ac0*/  LDSM.16.M88.4 R168, [R221+0xb080] ;  /* 0x00b08000dda8783b */ /* 0x0002680000000200 */
[----:B------:R1:W1:Y:S04]  /*14ad0*/  LDSM.16.M88.4 R172, [R220] ;  /* 0x00000000dcac783b */ /* 0x0002680000000200 */
[----:B------:R1:W1:Y:S04]  /*14ae0*/  LDSM.16.M88.4 R176, [R219] ;  /* 0x00000000dbb0783b */ /* 0x0002680000000200 */
[----:B------:R1:W1:Y:S04]  /*14af0*/  LDSM.16.M88.4 R180, [R211] ;  /* 0x00000000d3b4783b */ /* 0x0002680000000200 */
[----:B------:R1:W1:Y:S01]  /*14b00*/  LDSM.16.M88.4 R184, [R210] ;  /* 0x00000000d2b8783b */ /* 0x0002620000000200 */
[----:B------:R-:W-:-:S05]  /*14b10*/  @!P0 BRA `(.L_x_1503) ;  /* 0x000003f000008947 */ /* 0x000fca0003800000 */
[----:B------:R-:W-:Y:S01]  /*14b20*/  IADD3 R6, P0, R224, 0x40, RZ ;  /* 0x00000040e0067810 */ /* 0x000fe20007f1e0ff */
[----:B------:R-:W-:Y:S01]  /*14b30*/  USHF.R.S32.HI UR6, URZ, 0x1f, UR13 ;  /* 0x0000001f3f067899 */ /* 0x000fe2000801140d */
[----:B------:R-:W-:Y:S01]  /*14b40*/  @!P3 IMAD.MOV.U32 R0, RZ, RZ, c[0x0][0x208] ;  /* 0x00008200ff00b624 */ /* 0x000fe200078e00ff */
[----:B------:R-:W-:Y:S01]  /*14b50*/  ULDC.64 UR4, c[0x0][0x208] ;  /* 0x0000820000047ab9 */ /* 0x000fe20000000a00 */
[----:B------:R-:W-:Y:S01]  /*14b60*/  @!P3 IMAD.MOV.U32 R13, RZ, RZ, c[0x0][0x20c] ;  /* 0x00008300ff0db624 */ /* 0x000fe200078e00ff */
[----:B------:R-:W-:Y:S01]  /*14b70*/  UIMAD UR6, UR6, UR4, URZ ;  /* 0x00000004060672a4 */ /* 0x000fe2000f8e023f */
[----:B------:R-:W-:Y:S01]  /*14b80*/  IMAD.X R4, RZ, RZ, R231, P0 ;  /* 0x000000ffff047224 */ /* 0x000fe200000e06e7 */
[----:B------:R-:W-:Y:S02]  /*14b90*/  UIMAD.WIDE.U32 UR10, UR13, UR4, URZ ;  /* 0x000000040d0a72a5 */ /* 0x000fe4000f8e003f */
[----:B------:R-:W-:Y:S04]  /*14ba0*/  UIMAD UR6, UR13, UR5, UR6 ;  /* 0x000000050d0672a4 */ /* 0x000fe8000f8e0206 */
[----:B------:R-:W-:Y:S02]  /*14bb0*/  UIADD3 UR4, UR11, UR6, URZ ;  /* 0x000000060b047290 */ /* 0x000fe4000fffe03f */
[----:B------:R-:W-:Y:S02]  /*14bc0*/  UIMAD.WIDE.U32 UR10, UR10, 0x30, URZ ;  /* 0x000000300a0a78a5 */ /* 0x000fe4000f8e003f */
[----:B------:R-:W-:Y:S04]  /*14bd0*/  UIMAD UR4, UR4, 0x30, URZ ;  /* 0x00000030040478a4 */ /* 0x000fe8000f8e023f */
[----:B------:R-:W-:Y:S01]  /*14be0*/  @!P3 LEA R15, P1, R0, UR10, 0x5 ;  /* 0x0000000a000fbc11 */ /* 0x000fe2000f8228ff */
[----:B------:R-:W-:Y:S01]  /*14bf0*/  UIADD3 UR4, UR11, UR4, URZ ;  /* 0x000000040b047290 */ /* 0x000fe2000fffe03f */
[----:B------:R-:W-:Y:S02]  /*14c00*/  IADD3 R8, P2, R224, UR10, RZ ;  /* 0x0000000ae0087c10 */ /* 0x000fe4000ff5e0ff */
[----:B------:R-:W-:Y:S03]  /*14c10*/  IADD3 R7, P0, R6, UR10, RZ ;  /* 0x0000000a06077c10 */ /* 0x000fe6000ff1e0ff */
[----:B------:R-:W-:Y:S02]  /*14c20*/  @!P3 LEA.HI.X R13, R0, UR4, R13, 0x5, P1 ;  /* 0x00000004000dbc11 */ /* 0x000fe400088f2c0d */
[----:B------:R-:W-:Y:S02]  /*14c30*/  IADD3.X R5, R231, UR4, RZ, P2, !PT ;  /* 0x00000004e7057c10 */ /* 0x000fe400097fe4ff */
[----:B------:R-:W-:Y:S02]  /*14c40*/  LEA R22, P1, R8, c[0x0][0x1f8], 0x1 ;  /* 0x00007e0008167a11 */ /* 0x000fe400078208ff */
[----:B------:R-:W-:Y:S02]  /*14c50*/  IADD3.X R0, R4, UR4, RZ, P0, !PT ;  /* 0x0000000404007c10 */ /* 0x000fe400087fe4ff */
[C---:B------:R-:W-:Y:S02]  /*14c60*/  LEA R20, P0, R7.reuse, c[0x0][0x1f8], 0x1 ;  /* 0x00007e0007147a11 */ /* 0x040fe400078008ff */
[----:B------:R-:W-:Y:S02]  /*14c70*/  LEA.HI.X R23, R8, c[0x0][0x1fc], R5, 0x1, P1 ;  /* 0x00007f0008177a11 */ /* 0x000fe400008f0c05 */
[C---:B------:R-:W-:Y:S02]  /*14c80*/  IADD3 R5, P1, R224.reuse, 0x80, RZ ;  /* 0x00000080e0057810 */ /* 0x040fe40007f3e0ff */
[----:B------:R-:W-:Y:S02]  /*14c90*/  LEA.HI.X R21, R7, c[0x0][0x1fc], R0, 0x1, P0 ;  /* 0x00007f0007157a11 */ /* 0x000fe400000f0c00 */
[----:B------:R-:W-:Y:S01]  /*14ca0*/  IADD3 R8, P0, R224, 0xc0, RZ ;  /* 0x000000c0e0087810 */ /* 0x000fe20007f1e0ff */
[--C-:B------:R-:W-:Y:S01]  /*14cb0*/  IMAD.X R0, RZ, RZ, R231.reuse, P1 ;  /* 0x000000ffff007224 */ /* 0x100fe200008e06e7 */
[----:B------:R-:W-:Y:S02]  /*14cc0*/  IADD3 R10, P1, R5, UR10, RZ ;  /* 0x0000000a050a7c10 */ /* 0x000fe4000ff3e0ff */
[----:B------:R-:W-:Y:S01]  /*14cd0*/  @!P3 IADD3 R6, P2, R15, R6, RZ ;  /* 0x000000060f06b210 */ /* 0x000fe20007f5e0ff */
[----:B------:R-:W-:Y:S01]  /*14ce0*/  IMAD.X R7, RZ, RZ, R231, P0 ;  /* 0x000000ffff077224 */ /* 0x000fe200000e06e7 */
[----:B------:R-:W-:Y:S02]  /*14cf0*/  IADD3 R12, P0, R8, UR10, RZ ;  /* 0x0000000a080c7c10 */ /* 0x000fe4000ff1e0ff */
[----:B------:R-:W-:Y:S02]  /*14d00*/  IADD3.X R9, R0, UR4, RZ, P1, !PT ;  /* 0x0000000400097c10 */ /* 0x000fe40008ffe4ff */
[----:B------:R-:W-:Y:S02]  /*14d10*/  LEA R18, P1, R10, c[0x0][0x1f8], 0x1 ;  /* 0x00007e000a127a11 */ /* 0x000fe400078208ff */
[----:B------:R-:W-:Y:S02]  /*14d20*/  IADD3.X R11, R7, UR4, RZ, P0, !PT ;  /* 0x00000004070b7c10 */ /* 0x000fe400087fe4ff */
[----:B------:R-:W-:Y:S02]  /*14d30*/  LEA R16, P0, R12, c[0x0][0x1f8], 0x1 ;  /* 0x00007e000c107a11 */ /* 0x000fe400078008ff */
[----:B------:R-:W-:Y:S01]  /*14d40*/  LEA.HI.X R19, R10, c[0x0][0x1fc], R9, 0x1, P1 ;  /* 0x00007f000a137a11 */ /* 0x000fe200008f0c09 */
[----:B------:R-:W-:Y:S01]  /*14d50*/  @!P3 IMAD.X R9, R13, 0x1, R4, P2 ;  /* 0x000000010d09b824 */ /* 0x000fe200010e0604 */
[----:B------:R-:W-:Y:S02]  /*14d60*/  LEA.HI.X R17, R12, c[0x0][0x1fc], R11, 0x1, P0 ;  /* 0x00007f000c117a11 */ /* 0x000fe400000f0c0b */
[C---:B------:R-:W-:Y:S02]  /*14d70*/  @!P3 IADD3 R5, P1, R15.reuse, R5, RZ ;  /* 0x000000050f05b210 */ /* 0x040fe40007f3e0ff */
[C---:B------:R-:W-:Y:S02]  /*14d80*/  @!P3 IADD3 R8, P0, R15.reuse, R8, RZ ;  /* 0x000000080f08b210 */ /* 0x040fe40007f1e0ff */
[----:B------:R-:W-:Y:S01]  /*14d90*/  @!P3 IADD3 R15, P2, R15, R224, RZ ;  /* 0x000000e00f0fb210 */ /* 0x000fe20007f5e0ff */
[C---:B------:R-:W-:Y:S02]  /*14da0*/  @!P3 IMAD.X R0, R13.reuse, 0x1, R0, P1 ;  /* 0x000000010d00b824 */ /* 0x040fe400008e0600 */
[----:B------:R-:W-:Y:S01]  /*14db0*/  @!P3 IMAD.X R7, R13, 0x1, R7, P0 ;  /* 0x000000010d07b824 */ /* 0x000fe200000e0607 */
[----:B------:R-:W-:Y:S01]  /*14dc0*/  @!P3 LEA R10, P1, R15, c[0x0][0x1f8], 0x1 ;  /* 0x00007e000f0aba11 */ /* 0x000fe200078208ff */
[----:B------:R-:W-:Y:S01]  /*14dd0*/  @!P3 IMAD.X R4, R13, 0x1, R231, P2 ;  /* 0x000000010d04b824 */ /* 0x000fe200010e06e7 */
[----:B------:R-:W-:Y:S02]  /*14de0*/  LOP3.LUT P2, RZ, R223, 0x1, RZ, 0xc0, !PT ;  /* 0x00000001dfff7812 */ /* 0x000fe4000784c0ff */
[C---:B------:R-:W-:Y:S02]  /*14df0*/  @!P3 LEA R12, P0, R6.reuse, c[0x0][0x1f8], 0x1 ;  /* 0x00007e00060cba11 */ /* 0x040fe400078008ff */
[----:B------:R-:W-:Y:S02]  /*14e00*/  @!P3 LEA.HI.X R11, R15, c[0x0][0x1fc], R4, 0x1, P1 ;  /* 0x00007f000f0bba11 */ /* 0x000fe400008f0c04 */
[----:B------:R-:W-:Y:S02]  /*14e10*/  @!P3 LEA.HI.X R13, R6, c[0x0][0x1fc], R9, 0x1, P0 ;  /* 0x00007f00060dba11 */ /* 0x000fe400000f0c09 */
[C---:B------:R-:W-:Y:S02]  /*14e20*/  @!P3 LEA R14, P1, R5.reuse, c[0x0][0x1f8], 0x1 ;  /* 0x00007e00050eba11 */ /* 0x040fe400078208ff */
[C---:B------:R-:W-:Y:S02]  /*14e30*/  @!P3 LEA R4, P0, R8.reuse, c[0x0][0x1f8], 0x1 ;  /* 0x00007e000804ba11 */ /* 0x040fe400078008ff */
[----:B------:R-:W-:Y:S01]  /*14e40*/  @!P3 LEA.HI.X R15, R5, c[0x0][0x1fc], R0, 0x1, P1 ;  /* 0x00007f00050fba11 */ /* 0x000fe200008f0c00 */
[----:B------:R-:W-:Y:S01]  /*14e50*/  @!PT LDS RZ, [RZ] ;  /* 0x00000000fffff984 */ /* 0x000fe20000000800 */
[----:B------:R-:W-:Y:S01]  /*14e60*/  @!PT LDS RZ, [RZ] ;  /* 0x00000000fffff984 */ /* 0x000fe20000000800 */
[----:B------:R-:W-:Y:S01]  /*14e70*/  @!PT LDS RZ, [RZ] ;  /* 0x00000000fffff984 */ /* 0x000fe20000000800 */
[----:B------:R4:W-:Y:S01]  /*14e80*/  LDGSTS.E.BYPASS.LTC128B.128 [R226+0x4080], [R22.64], !P2 ;  /* 0x0408000016e27fae */ /* 0x0009e2000d101d5a */
[----:B------:R-:W-:Y:S04]  /*14e90*/  @!P3 LEA.HI.X R5, R8, c[0x0][0x1fc], R7, 0x1, P0 ;  /* 0x00007f000805ba11 */ /* 0x000fe800000f0c07 */
[----:B------:R4:W-:Y:S05]  /*14ea0*/  LDGSTS.E.BYPASS.LTC128B.128 [R226+0x5880], [R20.64], !P6 ;  /* 0x0588000014e27fae */ /* 0x0009ea000f101d5a */
[----:B------:R4:W-:Y:S05]  /*14eb0*/  LDGSTS.E.BYPASS.LTC128B.128 [R226+0x7080], [R18.64], !P5 ;  /* 0x0708000012e27fae */ /* 0x0009ea000e901d5a */
[----:B------:R4:W-:Y:S05]  /*14ec0*/  LDGSTS.E.BYPASS.LTC128B.128 [R226+0x8880], [R16.64], !P4 ;  /* 0x0888000010e27fae */ /* 0x0009ea000e101d5a */
[----:B------:R4:W-:Y:S05]  /*14ed0*/  @!P3 LDGSTS.E.BYPASS.LTC128B.128 [R226+0x5080], [R10.64], !P2 ;  /* 0x050800000ae2bfae */ /* 0x0009ea000d101d5a */
[----:B------:R4:W-:Y:S05]  /*14ee0*/  @!P3 LDGSTS.E.BYPASS.LTC128B.128 [R226+0x6880], [R12.64], !P6 ;  /* 0x068800000ce2bfae */ /* 0x0009ea000f101d5a */
[----:B------:R4:W-:Y:S05]  /*14ef0*/  @!P3 LDGSTS.E.BYPASS.LTC128B.128 [R226+0x8080], [R14.64], !P5 ;  /* 0x080800000ee2bfae */ /* 0x0009ea000e901d5a */
[----:B------:R4:W-:Y:S02]  /*14f00*/  @!P3 LDGSTS.E.BYPASS.LTC128B.128 [R226+0x9880], [R4.64], !P4 ;  /* 0x0988000004e2bfae */ /* 0x0009e4000e101d5a */
.L_x_1503:
[C---:B--234-:R-:W-:Y:S01]  /*14f10*/  HMMA.16816.F32 R4, R156.reuse, R160, RZ ;  /* 0x000000a09c04723c */ /* 0x05cfe200000018ff */
[----:B------:R-:W-:Y:S01]  /*14f20*/  LDSM.16.M88.4 R188, [R218] ;  /* 0x00000000dabc783b */ /* 0x000fe20000000200 */
[----:B------:R-:W-:Y:S06]  /*14f30*/  UISETP.GE.AND UP0, UPT, UR13, 0x1, UPT ;  /* 0x000000010d00788c */ /* 0x000fec000bf06270 */
[C---:B------:R-:W-:Y:S01]  /*14f40*/  HMMA.16816.F32 R8, R156.reuse, R162, RZ ;  /* 0x000000a29c08723c */ /* 0x040fe200000018ff */
[----:B------:R-:W0:Y:S01]  /*14f50*/  LDGDEPBAR ;  /* 0x00000000000079af */ /* 0x000e220000000000 */
[----:B------:R-:W-:Y:S06]  /*14f60*/  PLOP3.LUT P0, PT, PT, PT, UP0, 0x80, 0x0 ;  /* 0x000000000000781c */ /* 0x000fec0003f0f008 */
        /* <DEDUP_REMOVED lines=31> */
[----:B------:R-:W-:Y:S07]  /*15160*/  LDSM.16.M88.4 R168, [R206] ;  /* 0x00000000cea8783b */ /* 0x000fee0000000200 */
[C---:B----4-:R-:W-:Y:S08]  /*15170*/  HMMA.16816.F32 R12, R164.reuse, R172, R12 ;  /* 0x000000aca40c723c */ /* 0x050ff0000000180c */
[C---:B------:R-:W-:Y:S01]  /*15180*/  HMMA.16816.F32 R16, R164.reuse, R174, R16 ;  /* 0x000000aea410723c */ /* 0x040fe20000001810 */
[----:B------:R-:W-:Y:S07]  /*15190*/  LDSM.16.M88.4 R172, [R218+0x4000] ;  /* 0x00400000daac783b */ /* 0x000fee0000000200 */
        /* <DEDUP_REMOVED lines=165> */
[----:B--234-:R-:W-:Y:S01]  /*15bf0*/  IADD3 R8, -R196, 0x30, RZ ;  /* 0x00000030c4087810 */ /* 0x01cfe20007ffe1ff */
[----:B------:R-:W-:Y:S01]  /*15c00*/  UIADD3 UR9, UR13, -0x1, URZ ;  /* 0xffffffff0d097890 */ /* 0x000fe2000fffe03f */
[----:B------:R-:W-:Y:S01]  /*15c10*/  IADD3 R7, P0, R228, 0x40, RZ ;  /* 0x00000040e4077810 */ /* 0x000fe20007f1e0ff */
[----:B------:R-:W-:Y:S01]  /*15c20*/  ULDC.64 UR4, c[0x0][0x1e0] ;  /* 0x0000780000047ab9 */ /* 0x000fe20000000a00 */
[----:B------:R-:W-:Y:S01]  /*15c30*/  ISETP.GE.AND P1, PT, R8, 0x1, PT ;  /* 0x000000010800780c */ /* 0x000fe20003f26270 */
[----:B------:R-:W-:Y:S02]  /*15c40*/  USHF.R.S32.HI UR6, URZ, 0x1f, UR9 ;  /* 0x0000001f3f067899 */ /* 0x000fe40008011409 */
[----:B------:R-:W-:Y:S01]  /*15c50*/  UIMAD.WIDE.U32 UR10, UR9, UR4, URZ ;  /* 0x00000004090a72a5 */ /* 0x000fe2000f8e003f */
[--C-:B------:R-:W-:Y:S01]  /*15c60*/  IMAD.X R4, RZ, RZ, R233.reuse, P0 ;  /* 0x000000ffff047224 */ /* 0x100fe200000e06e9 */
[C---:B------:R-:W-:Y:S01]  /*15c70*/  IADD3 R6, P0, R228.reuse, 0x80, RZ ;  /* 0x00000080e4067810 */ /* 0x040fe20007f1e0ff */
[----:B------:R-:W-:Y:S04]  /*15c80*/  UIMAD UR6, UR6, UR4, URZ ;  /* 0x00000004060672a4 */ /* 0x000fe8000f8e023f */
[----:B------:R-:W-:Y:S01]  /*15c90*/  UIMAD UR6, UR9, UR5, UR6 ;  /* 0x00000005090672a4 */ /* 0x000fe2000f8e0206 */
[----:B------:R-:W-:Y:S03]  /*15ca0*/  IMAD.X R5, RZ, RZ, R233, P0 ;  /* 0x000000ffff057224 */ /* 0x000fe600000e06e9 */
[----:B------:R-:W-:Y:S02]  /*15cb0*/  UIADD3 UR6, UR11, UR6, URZ ;  /* 0x000000060b067290 */ /* 0x000fe4000fffe03f */
[----:B------:R-:W-:Y:S02]  /*15cc0*/  UIMAD.WIDE.U32 UR10, UR10, 0x30, URZ ;  /* 0x000000300a0a78a5 */ /* 0x000fe4000f8e003f */
[----:B------:R-:W-:Y:S04]  /*15cd0*/  UIMAD UR4, UR6, 0x30, URZ ;  /* 0x00000030060478a4 */ /* 0x000fe8000f8e023f */
[----:B------:R-:W-:Y:S01]  /*15ce0*/  @P1 IADD3 R10, P0, R228, UR10, RZ ;  /* 0x0000000ae40a1c10 */ /* 0x000fe2000ff1e0ff */
[----:B------:R-:W-:Y:S06]  /*15cf0*/  UIADD3 UR4, UR11, UR4, URZ ;  /* 0x000000040b047290 */ /* 0x000fec000fffe03f */
[----:B------:R-:W-:Y:S02]  /*15d00*/  @P1 IADD3.X R9, R233, UR4, RZ, P0, !PT ;  /* 0x00000004e9091c10 */ /* 0x000fe400087fe4ff */
[----:B------:R-:W-:Y:S04]  /*15d10*/  @P1 IADD3 R12, P0, R7, UR10, RZ ;  /* 0x0000000a070c1c10 */ /* 0x000fe8000ff1e0ff */
[----:B------:R-:W-:Y:S02]  /*15d20*/  @P1 IADD3.X R11, R4, UR4, RZ, P0, !PT ;  /* 0x00000004040b1c10 */ /* 0x000fe400087fe4ff */
[----:B------:R-:W-:Y:S04]  /*15d30*/  @P1 IADD3 R14, P0, R6, UR10, RZ ;  /* 0x0000000a060e1c10 */ /* 0x000fe8000ff1e0ff */
[----:B------:R-:W-:Y:S02]  /*15d40*/  @P1 IADD3.X R13, R5, UR4, RZ, P0, !PT ;  /* 0x00000004050d1c10 */ /* 0x000fe400087fe4ff */
[C---:B------:R-:W-:Y:S04]  /*15d50*/  @P1 LEA R16, P0, R10.reuse, c[0x0][0x1c8], 0x1 ;  /* 0x000072000a101a11 */ /* 0x040fe800078008ff */
[----:B------:R-:W-:Y:S02]  /*15d60*/  @P1 LEA.HI.X R17, R10, c[0x0][0x1cc], R9, 0x1, P0 ;  /* 0x000073000a111a11 */ /* 0x000fe400000f0c09 */
[----:B------:R-:W-:Y:S02]  /*15d70*/  @P1 LEA R18, P0, R12, c[0x0][0x1c8], 0x1 ;  /* 0x000072000c121a11 */ /* 0x000fe400078008ff */
[----:B------:R-:W-:Y:S02]  /*15d80*/  IADD3 R9, R228, 0xc0, RZ ;  /* 0x000000c0e4097810 */ /* 0x000fe40007ffe0ff */
[----:B------:R-:W-:Y:S02]  /*15d90*/  @P1 LEA.HI.X R19, R12, c[0x0][0x1cc], R11, 0x1, P0 ;  /* 0x000073000c131a11 */ /* 0x000fe400000f0c0b */
[C---:B------:R-:W-:Y:S04]  /*15da0*/  @P1 LEA R12, P0, R14.reuse, c[0x0][0x1c8], 0x1 ;  /* 0x000072000e0c1a11 */ /* 0x040fe800078008ff */
[----:B------:R-:W-:Y:S02]  /*15db0*/  @P1 LEA.HI.X R13, R14, c[0x0][0x1cc], R13, 0x1, P0 ;  /* 0x000073000e0d1a11 */ /* 0x000fe400000f0c0d */
[----:B------:R-:W-:Y:S04]  /*15dc0*/  @P1 IADD3 R11, P0, R9, UR10, RZ ;  /* 0x0000000a090b1c10 */ /* 0x000fe8000ff1e0ff */
[----:B------:R-:W-:Y:S02]  /*15dd0*/  @P1 IADD3.X R10, R235, UR4, RZ, P0, !PT ;  /* 0x00000004eb0a1c10 */ /* 0x000fe400087fe4ff */
[C---:B------:R-:W-:Y:S04]  /*15de0*/  @P1 LEA R14, P0, R11.reuse, c[0x0][0x1c8], 0x1 ;  /* 0x000072000b0e1a11 */ /* 0x040fe800078008ff */
[----:B------:R-:W-:Y:S02]  /*15df0*/  @P1 LEA.HI.X R15, R11, c[0x0][0x1cc], R10, 0x1, P0 ;  /* 0x000073000b0f1a11 */ /* 0x000fe400000f0c0a */
[----:B------:R-:W-:Y:S11]  /*15e00*/  ISETP.GE.AND P0, PT, R8, 0x21, PT ;  /* 0x000000210800780c */ /* 0x000ff60003f06270 */
[----:B------:R-:W-:Y:S02]  /*15e10*/  @!UPT UIADD3 URZ, URZ, URZ, URZ ;  /* 0x0000003f3f3ff290 */ /* 0x000fe4000fffe03f */
[----:B------:R-:W-:Y:S05]  /*15e20*/  VOTEU.ANY UP0, P0 ;  /* 0x00000000003f7886 */ /* 0x000fea0000000100 */
[----:B------:R-:W-:Y:S04]  /*15e30*/  @UP0 UIADD3 UR10, UP1, UR8, UR10, URZ ;  /* 0x0000000a080a0290 */ /* 0x000fe8000ff3e03f */
[----:B------:R-:W-:Y:S02]  /*15e40*/  @UP0 UIADD3.X UR4, UR4, UR7, URZ, UP1, !UPT ;  /* 0x0000000704040290 */ /* 0x000fe40008ffe43f */
[----:B------:R-:W-:Y:S04]  /*15e50*/  @P0 IADD3 R11, P2, R228, UR10, RZ ;  /* 0x0000000ae40b0c10 */ /* 0x000fe8000ff5e0ff */
[----:B------:R-:W-:Y:S02]  /*15e60*/  @P0 IADD3.X R8, R233, UR4, RZ, P2, !PT ;  /* 0x00000004e9080c10 */ /* 0x000fe400097fe4ff */
[C---:B------:R-:W-:Y:S04]  /*15e70*/  @P0 LEA R10, P2, R11.reuse, c[0x0][0x1c8], 0x1 ;  /* 0x000072000b0a0a11 */ /* 0x040fe800078408ff */
[----:B------:R-:W-:Y:S02]  /*15e80*/  @P0 LEA.HI.X R11, R11, c[0x0][0x1cc], R8, 0x1, P2 ;  /* 0x000073000b0b0a11 */ /* 0x000fe400010f0c08 */
        /* <DEDUP_REMOVED lines=12> */
[----:B------:R-:W-:Y:S11]  /*15f50*/  LOP3.LUT P2, RZ, R223, 0x1, RZ, 0xc0, !PT ;  /* 0x00000001dfff7812 */ /* 0x000ff6000784c0ff */
[----:B------:R-:W-:Y:S02]  /*15f60*/  @!UPT UIADD3 URZ, URZ, URZ, URZ ;  /* 0x0000003f3f3ff290 */ /* 0x000fe4000fffe03f */
[----:B------:R-:W-:Y:S01]  /*15f70*/  @!PT LDS RZ, [RZ] ;  /* 0x00000000fffff984 */ /* 0x000fe20000000800 */
[----:B------:R-:W-:Y:S01]  /*15f80*/  @!PT LDS RZ, [RZ] ;  /* 0x00000000fffff984 */ /* 0x000fe20000000800 */
[----:B------:R-:W-:Y:S01]  /*15f90*/  @!PT LDS RZ, [RZ] ;  /* 0x00000000fffff984 */ /* 0x000fe20000000800 */
[----:B------:R2:W-:Y:S05]  /*15fa0*/  @P1 LDGSTS.E.BYPASS.LTC128B.128 [R226+0xa080], [R16.64], !P2 ;  /* 0x0a08000010e21fae */ /* 0x0005ea000d101d5a */
[----:B------:R2:W-:Y:S05]  /*15fb0*/  @P1 LDGSTS.E.BYPASS.LTC128B.128 [R226+0xb880], [R18.64], !P6 ;  /* 0x0b88000012e21fae */ /* 0x0005ea000f101d5a */
[----:B------:R2:W-:Y:S05]  /*15fc0*/  @P1 LDGSTS.E.BYPASS.LTC128B.128 [R226+0xd080], [R12.64], !P5 ;  /* 0x0d0800000ce21fae */ /* 0x0005ea000e901d5a */
[----:B------:R2:W-:Y:S05]  /*15fd0*/  @P1 LDGSTS.E.BYPASS.LTC128B.128 [R226+0xe880], [R14.64], !P4 ;  /* 0x0e8800000ee21fae */ /* 0x0005ea000e101d5a */
[----:B------:R2:W-:Y:S05]  /*15fe0*/  @P0 LDGSTS.E.BYPASS.LTC128B.128 [R226+0xb080], [R10.64], !P2 ;  /* 0x0b0800000ae20fae */ /* 0x0005ea000d101d5a */
[----:B------:R2:W-:Y:S05]  /*15ff0*/  @P0 LDGSTS.E.BYPASS.LTC128B.128 [R226+0xc880], [R20.64], !P6 ;  /* 0x0c88000014e20fae */ /* 0x0005ea000f101d5a */
[----:B------:R2:W-:Y:S05]  /*16000*/  @P0 LDGSTS.E.BYPASS.LTC128B.128 [R226+0xe080], [R22.64], !P5 ;  /* 0x0e08000016e20fae */ /* 0x0005ea000e901d5a */
[----:B------:R2:W-:Y:S02]  /*16010*/  @P0 LDGSTS.E.BYPASS.LTC128B.128 [R226+0xf880], [R6.64], !P4 ;  /* 0x0f88000006e20fae */ /* 0x0005e4000e101d5a */
.L_x_1504:
[----:B--234-:R-:W-:Y:S01]  /*16020*/  PLOP3.LUT P0, PT, PT, PT, UP2, 0x80, 0x0 ;  /* 0x000000000000781c */ /* 0x01cfe20003f0f028 */
[----:B------:R-:W-:Y:S01]  /*16030*/  UIMAD UR4, UR13, -0x30, URZ ;  /* 0xffffffd00d0478a4 */ /* 0x000fe2000f8e023f */
[----:B------:R-:W-:Y:S01]  /*16040*/  MOV R8, R197 ;  /* 0x000000c500087202 */ /* 0x000fe20000000f00 */
[----:B------:R-:W-:Y:S01]  /*16050*/  LDSM.16.MT88.4 R20, [R214+0x4080] ;  /* 0x00408000d614783b */ /* 0x000fe20000004200 */
[----:B------:R-:W-:Y:S03]  /*16060*/  MOV R5, UR22 ;  /* 0x0000001600057c02 */ /* 0x000fe60008000f00 */
[----:B------:R-:W-:Y:S04]  /*16070*/  MOV R7, UR4 ;  /* 0x0000000400077c02 */ /* 0x000fe80008000f00 */
[----:B------:R-:W-:Y:S01]  /*16080*/  IADD3 R6, -R198, 0x1, R7 ;  /* 0x00000001c6067810 */ /* 0x000fe20007ffe107 */
[----:B------:R-:W-:Y:S01]  /*16090*/  LDSM.16.MT88.4 R172, [R216+0x7880] ;  /* 0x00788000d8ac783b */ /* 0x000fe20000004200 */
[----:B------:R-:W-:Y:S02]  /*160a0*/  @P0 MOV R8, R199 ;  /* 0x000000c700080202 */ /* 0x000fe40000000f00 */
[----:B------:R-:W-:Y:S05]  /*160b0*/  IADD3 R5, -R5, UR14, R6 ;  /* 0x0000000e05057c10 */ /* 0x000fea000fffe106 */
[----:B------:R-:W-:Y:S08]  /*160c0*/  SHFL.IDX PT, R4, R8, 0x1, 0x1c1f ;  /* 0x003c1f0008047f89 */ /* 0x000ff000000e0000 */
[----:B------:R-:W2:Y:S08]  /*160d0*/  SHFL.IDX PT, R12, R8, RZ, 0x1c1f ;  /* 0x001c1fff080c7589 */ /* 0x000eb000000e0000 */
[----:B------:R-:W0:Y:S01]  /*160e0*/  LDGDEPBAR ;  /* 0x00000000000079af */ /* 0x000e220000000000 */
[C---:B--2---:R-:W-:Y:S02]  /*160f0*/  IADD3 R12, R5.reuse, R12, RZ ;  /* 0x0000000c050c7210 */ /* 0x044fe40007ffe0ff */
[----:B------:R-:W-:Y:S04]  /*16100*/  IADD3 R4, R5, R4, RZ ;  /* 0x0000000405047210 */ /* 0x000fe80007ffe0ff */
[C---:B------:R-:W-:Y:S02]  /*16110*/  ISETP.GT.AND P0, PT, R4.reuse, RZ, PT ;  /* 0x000000ff0400720c */ /* 0x040fe40003f04270 */
[----:B------:R-:W-:Y:S02]  /*16120*/  ISETP.GT.AND P1, PT, R4, 0x1, PT ;  /* 0x000000010400780c */ /* 0x000fe40003f24270 */
[----:B------:R-:W-:Y:S02]  /*16130*/  FSEL R13, R180, -INF , P0 ;  /* 0xff800000b40d7808 */ /* 0x000fe40000000000 */
[C---:B------:R-:W-:Y:S02]  /*16140*/  ISETP.GT.AND P0, PT, R4.reuse, 0x8, PT ;  /* 0x000000080400780c */ /* 0x040fe40003f04270 */
[----:B------:R-:W-:Y:S02]  /*16150*/  FSEL R11, R181, -INF , P1 ;  /* 0xff800000b50b7808 */ /* 0x000fe40000800000 */
[----:B------:R-:W-:Y:S02]  /*16160*/  ISETP.GT.AND P1, PT, R4, 0x10, PT ;  /* 0x000000100400780c */ /* 0x000fe40003f24270 */
[----:B------:R-:W-:Y:S02]  /*16170*/  FMNMX.FTZ R6, R13, R2, !PT ;  /* 0x000000020d067209 */ /* 0x000fe40007810000 */
[----:B-1----:R-:W-:Y:S02]  /*16180*/  FSEL R171, R240, -INF , P1 ;  /* 0xff800000f0ab7808 */ /* 0x002fe40000800000 */
[----:B------:R-:W-:Y:S02]  /*16190*/  FSEL R9, R184, -INF , P0 ;  /* 0xff800000b8097808 */ /* 0x000fe40000000000 */
[----:B------:R-:W-:Y:S02]  /*161a0*/  ISETP.GT.AND P0, PT, R4, 0x11, PT ;  /* 0x000000110400780c */ /* 0x000fe40003f04270 */
[----:B------:R-:W-:Y:S02]  /*161b0*/  ISETP.GT.AND P1, PT, R12, RZ, PT ;  /* 0x000000ff0c00720c */ /* 0x000fe40003f24270 */
[----:B------:R-:W-:Y:S02]  /*161c0*/  FSEL R169, R187, -INF , P0 ;  /* 0xff800000bba97808 */ /* 0x000fe40000000000 */
[C---:B------:R-:W-:Y:S02]  /*161d0*/  ISETP.GT.AND P2, PT, R4.reuse, 0x9, PT ;  /* 0x000000090400780c */ /* 0x040fe40003f44270 */
[----:B------:R-:W-:Y:S02]  /*161e0*/  ISETP.GT.AND P0, PT, R4, 0x18, PT ;  /* 0x000000180400780c */ /* 0x000fe40003f04270 */
[----:B------:R-:W-:Y:S02]  /*161f0*/  FSEL R10, R178, -INF , P1 ;  /* 0xff800000b20a7808 */ /* 0x000fe40000800000 */
[----:B------:R-:W-:Y:S02]  /*16200*/  FMNMX.FTZ R6, R11, R6, !PT ;  /* 0x000000060b067209 */ /* 0x000fe40007810000 */
[----:B------:R-:W-:Y:S02]  /*16210*/  ISETP.GT.AND P1, PT, R12, 0x1, PT ;  /* 0x000000010c00780c */ /* 0x000fe40003f24270 */
[----:B------:R-:W-:Y:S02]  /*16220*/  FSEL R167, R245, -INF , P0 ;  /* 0xff800000f5a77808 */ /* 0x000fe40000000000 */
[----:B------:R-:W-:Y:S02]  /*16230*/  FSEL R7, R186, -INF , P2 ;  /* 0xff800000ba077808 */ /* 0x000fe40001000000 */
[----:B------:R-:W-:Y:S02]  /*16240*/  ISETP.GT.AND P0, PT, R4, 0x19, PT ;  /* 0x000000190400780c */ /* 0x000fe40003f04270 */
[----:B------:R-:W-:Y:S02]  /*16250*/  FMNMX.FTZ R6, R9, R6, !PT ;  /* 0x0000000609067209 */ /* 0x000fe40007810000 */
        /* <DEDUP_REMOVED lines=17> */
[----:B------:R-:W-:Y:S02]  /*16370*/  FSEL R187, R247, -INF , P0 ;  /* 0xff800000f7bb7808 */ /* 0x000fe40000000000 */
[----:B------:R-:W-:Y:S02]  /*16380*/  ISETP.GT.AND P0, PT, R4, 0x28, PT ;  /* 0x000000280400780c */ /* 0x000fe40003f04270 */
[----:B------:R-:W-:Y:S02]  /*16390*/  FMNMX.FTZ R0, R171, R0, !PT ;  /* 0x00000000ab007209 */ /* 0x000fe40007810000 */
[----:B------:R-:W-:Y:S02]  /*163a0*/  FSEL R177, R248, -INF , P0 ;  /* 0xff800000f8b17808 */ /* 0x000fe40000000000 */
[----:B------:R-:W-:Y:S02]  /*163b0*/  FSEL R168, R185, -INF , P1 ;  /* 0xff800000b9a87808 */ /* 0x000fe40000800000 */
[----:B------:R-:W-:Y:S02]  /*163c0*/  FMNMX.FTZ R15, R170, R5, !PT ;  /* 0x00000005aa0f7209 */ /* 0x000fe40007810000 */
[----:B------:R-:W-:Y:S02]  /*163d0*/  ISETP.GT.AND P0, PT, R4, 0x29, PT ;  /* 0x000000290400780c */ /* 0x000fe40003f04270 */
[----:B------:R-:W-:Y:S02]  /*163e0*/  ISETP.GT.AND P1, PT, R12, 0x18, PT ;  /* 0x000000180c00780c */ /* 0x000fe40003f24270 */
[----:B------:R-:W-:Y:S02]  /*163f0*/  FMNMX.FTZ R0, R169, R0, !PT ;  /* 0x00000000a9007209 */ /* 0x000fe40007810000 */
[----:B------:R-:W-:Y:S02]  /*16400*/  FSEL R166, R239, -INF , P1 ;  /* 0xff800000efa67808 */ /* 0x000fe40000800000 */
[----:B------:R-:W-:Y:S02]  /*16410*/  FMNMX.FTZ R15, R168, R15, !PT ;  /* 0x0000000fa80f7209 */ /* 0x000fe40007810000 */
[----:B------:R-:W-:Y:S02]  /*16420*/  FSEL R157, R246, -INF , P0 ;  /* 0xff800000f69d7808 */ /* 0x000fe40000000000 */
[----:B------:R-:W-:Y:S02]  /*16430*/  ISETP.GT.AND P0, PT, R12, 0x19, PT ;  /* 0x000000190c00780c */ /* 0x000fe40003f04270 */
[----:B------:R-:W-:Y:S02]  /*16440*/  FMNMX.FTZ R0, R167, R0, !PT ;  /* 0x00000000a7007209 */ /* 0x000fe40007810000 */
[----:B------:R-:W-:Y:S02]  /*16450*/  FSEL R164, R237, -INF , P0 ;  /* 0xff800000eda47808 */ /* 0x000fe40000000000 */
[----:B------:R-:W-:Y:S02]  /*16460*/  FMNMX.FTZ R15, R166, R15, !PT ;  /* 0x0000000fa60f7209 */ /* 0x000fe40007810000 */
[----:B------:R-:W-:Y:S02]  /*16470*/  ISETP.GT.AND P1, PT, R12, 0x20, PT ;  /* 0x000000200c00780c */ /* 0x000fe40003f24270 */
[----:B------:R-:W-:Y:S02]  /*16480*/  FMNMX.FTZ R0, R165, R0, !PT ;  /* 0x00000000a5007209 */ /* 0x000fe40007810000 */
[----:B------:R-:W-:Y:S02]  /*16490*/  FMNMX.FTZ R15, R164, R15, !PT ;  /* 0x0000000fa40f7209 */ /* 0x000fe40007810000 */
[----:B------:R-:W-:Y:S02]  /*164a0*/  ISETP.GT.AND P0, PT, R12, 0x21, PT ;  /* 0x000000210c00780c */ /* 0x000fe40003f04270 */
[----:B------:R-:W-:Y:S02]  /*164b0*/  FSEL R190, R238, -INF , P1 ;  /* 0xff800000eebe7808 */ /* 0x000fe40000800000 */
[----:B------:R-:W-:Y:S02]  /*164c0*/  FMNMX.FTZ R0, R189, R0, !PT ;  /* 0x00000000bd007209 */ /* 0x000fe40007810000 */
[----:B------:R-:W-:Y:S02]  /*164d0*/  ISETP.GT.AND P1, PT, R12, 0x28, PT ;  /* 0x000000280c00780c */ /* 0x000fe40003f24270 */
[----:B------:R-:W-:Y:S02]  /*164e0*/  FSEL R188, R241, -INF , P0 ;  /* 0xff800000f1bc7808 */ /* 0x000fe40000000000 */
[----:B------:R-:W-:Y:S02]  /*164f0*/  FMNMX.FTZ R15, R190, R15, !PT ;  /* 0x0000000fbe0f7209 */ /* 0x000fe40007810000 */
[----:B------:R-:W-:Y:S02]  /*16500*/  FMNMX.FTZ R0, R187, R0, !PT ;  /* 0x00000000bb007209 */ /* 0x000fe40007810000 */
[----:B------:R-:W-:Y:S02]  /*16510*/  ISETP.GT.AND P0, PT, R12, 0x29, PT ;  /* 0x000000290c00780c */ /* 0x000fe40003f04270 */
[----:B------:R-:W-:Y:S02]  /*16520*/  FSEL R186, R243, -INF , P1 ;  /* 0xff800000f3ba7808 */ /* 0x000fe40000800000 */
[----:B------:R-:W-:Y:S02]  /*16530*/  FMNMX.FTZ R15, R188, R15, !PT ;  /* 0x0000000fbc0f7209 */ /* 0x000fe40007810000 */
[----:B------:R-:W-:Y:S02]  /*16540*/  FMNMX.FTZ R4, R177, R0, !PT ;  /* 0x00000000b1047209 */ /* 0x000fe40007810000 */
[----:B------:R-:W-:Y:S02]  /*16550*/  FSEL R178, R242, -INF , P0 ;  /* 0xff800000f2b27808 */ /* 0x000fe40000000000 */
[----:B------:R-:W-:Y:S02]  /*16560*/  FMNMX.FTZ R15, R186, R15, !PT ;  /* 0x0000000fba0f7209 */ /* 0x000fe40007810000 */
[----:B------:R-:W-:Y:S02]  /*16570*/  FMNMX.FTZ R0, R157, R4, !PT ;  /* 0x000000049d007209 */ /* 0x000fe40007810000 */
[----:B------:R-:W-:Y:S03]  /*16580*/  FMNMX.FTZ R12, R178, R15, !PT ;  /* 0x0000000fb20c7209 */ /* 0x000fe60007810000 */
[----:B------:R-:W1:Y:S08]  /*16590*/  SHFL.BFLY PT, R5, R0, 0x2, 0x1f ;  /* 0x0c401f0000057f89 */ /* 0x000e7000000e0000 */
[----:B------:R-:W2:Y:S01]  /*165a0*/  SHFL.BFLY PT, R15, R12, 0x2, 0x1f ;  /* 0x0c401f000c0f7f89 */ /* 0x000ea200000e0000 */
[----:B-1----:R-:W-:Y:S07]  /*165b0*/  FMNMX.FTZ R5, R0, R5, !PT ;  /* 0x0000000500057209 */ /* 0x002fee0007810000 */
[----:B------:R-:W1:Y:S01]  /*165c0*/  SHFL.BFLY PT, R156, R5, 0x1, 0x1f ;  /* 0x0c201f00059c7f89 */ /* 0x000e6200000e0000 */
[----:B--2---:R-:W-:Y:S07]  /*165d0*/  FMNMX.FTZ R4, R12, R15, !PT ;  /* 0x0000000f0c047209 */ /* 0x004fee0007810000 */
[----:B------:R-:W2:Y:S01]  /*165e0*/  SHFL.BFLY PT, R15, R4, 0x1, 0x1f ;  /* 0x0c201f00040f7f89 */ /* 0x000ea200000e0000 */
[----:B-1----:R-:W-:Y:S04]  /*165f0*/  FMNMX.FTZ R156, R5, R156, !PT ;  /* 0x0000009c059c7209 */ /* 0x002fe80007810000 */
[C---:B------:R-:W-:Y:S01]  /*16600*/  FSETP.NEU.FTZ.AND P0, PT, R156.reuse, -INF , PT ;  /* 0xff8000009c00780b */ /* 0x040fe20003f1d000 */
[----:B------:R-:W-:Y:S01]  /*16610*/  FMUL.FTZ R176, R156, c[0x0][0x2d0] ;  /* 0x0000b4009cb07a20 */ /* 0x000fe20000410000 */
[----:B--2---:R-:W-:Y:S04]  /*16620*/  FMNMX.FTZ R0, R4, R15, !PT ;  /* 0x0000000f04007209 */ /* 0x004fe80007810000 */
[----:B------:R-:W-:Y:S02]  /*16630*/  FSEL R176, R176, RZ, P0 ;  /* 0x000000ffb0b07208 */ /* 0x000fe40000000000 */
[C---:B------:R-:W-:Y:S01]  /*16640*/  FSETP.NEU.FTZ.AND P1, PT, R0.reuse, -INF , PT ;  /* 0xff8000000000780b */ /* 0x040fe20003f3d000 */
[----:B------:R-:W-:Y:S01]  /*16650*/  FMUL.FTZ R179, R0, c[0x0][0x2d0] ;  /* 0x0000b40000b37a20 */ /* 0x000fe20000410000 */
[----:B------:R-:W-:Y:S01]  /*16660*/  FSEL R5, R156, RZ, P0 ;  /* 0x000000ff9c057208 */ /* 0x000fe20000000000 */
[----:B------:R-:W-:Y:S01]  /*16670*/  FFMA.FTZ R181, R13, c[0x0][0x2d0], -R176 ;  /* 0x0000b4000db57a23 */ /* 0x000fe200000108b0 */
[----:B------:R-:W-:Y:S01]  /*16680*/  FSEL R4, R0, RZ, P1 ;  /* 0x000000ff00047208 */ /* 0x000fe20000800000 */
[----:B------:R-:W1:Y:S01]  /*16690*/  LDSM.16.MT88.4 R12, [R216+0x4080] ;  /* 0x00408000d80c783b */ /* 0x000e620000004200 */
[----:B------:R-:W-:Y:S01]  /*166a0*/  FSEL R179, R179, RZ, P1 ;  /* 0x000000ffb3b37208 */ /* 0x000fe20000800000 */
[----:B------:R-:W-:Y:S01]  /*166b0*/  FADD.FTZ R5, -R5, R2 ;  /* 0x0000000205057221 */ /* 0x000fe20000010100 */
[----:B------:R-:W-:Y:S01]  /*166c0*/  ISETP.LT.AND P0, PT, R236, UR13, PT ;  /* 0x0000000dec007c0c */ /* 0x000fe2000bf01270 */
[----:B------:R-:W-:Y:S01]  /*166d0*/  FADD.FTZ R4, -R4, R3 ;  /* 0x0000000304047221 */ /* 0x000fe20000010100 */
[----:B------:R-:W-:Y:S01]  /*166e0*/  MUFU.EX2 R181, R181 ;  /* 0x000000b500b57308 */ /* 0x000fe20000000800 */
[--C-:B------:R-:W-:Y:S01]  /*166f0*/  FFMA.FTZ R180, R11, c[0x0][0x2d0], -R176.reuse ;  /* 0x0000b4000bb47a23 */ /* 0x100fe200000108b0 */
[----:B------:R-:W-:Y:S01]  /*16700*/  UIADD3 UR13, UR13, -0x1, URZ ;  /* 0xffffffff0d0d7890 */ /* 0x000fe2000fffe03f */
[--C-:B------:R-:W-:Y:S02]  /*16710*/  FFMA.FTZ R159, R9, c[0x0][0x2d0], -R176.reuse ;  /* 0x0000b400099f7a23 */ /* 0x100fe400000108b0 */
[--C-:B------:R-:W-:Y:S02]  /*16720*/  FFMA.FTZ R158, R7, c[0x0][0x2d0], -R176.reuse ;  /* 0x0000b400079e7a23 */ /* 0x100fe400000108b0 */
[--C-:B------:R-:W-:Y:S02]  /*16730*/  FFMA.FTZ R185, R10, c[0x0][0x2d0], -R179.reuse ;  /* 0x0000b4000ab97a23 */ /* 0x100fe400000108b3 */
[--C-:B------:R-:W-:Y:S01]  /*16740*/  FFMA.FTZ R184, R8, c[0x0][0x2d0], -R179.reuse ;  /* 0x0000b40008b87a23 */ /* 0x100fe200000108b3 */
[----:B------:R-:W2:Y:S01]  /*16750*/  MUFU.EX2 R180, R180 ;  /* 0x000000b400b47308 */ /* 0x000ea20000000800 */
[--C-:B------:R-:W-:Y:S02]  /*16760*/  FFMA.FTZ R183, R6, c[0x0][0x2d0], -R179.reuse ;  /* 0x0000b40006b77a23 */ /* 0x100fe400000108b3 */
[--C-:B------:R-:W-:Y:S02]  /*16770*/  FFMA.FTZ R182, R182, c[0x0][0x2d0], -R179.reuse ;  /* 0x0000b400b6b67a23 */ /* 0x100fe400000108b3 */
[----:B------:R-:W-:Y:S02]  /*16780*/  FMUL.FTZ R3, R4, c[0x0][0x2d0] ;  /* 0x0000b40004037a20 */ /* 0x000fe40000410000 */
[----:B------:R-:W-:Y:S02]  /*16790*/  FMUL.FTZ R2, R5, c[0x0][0x2d0] ;  /* 0x0000b40005027a20 */ /* 0x000fe40000410000 */
[--C-:B------:R-:W-:Y:S01]  /*167a0*/  FFMA.FTZ R191, R170, c[0x0][0x2d0], -R179.reuse ;  /* 0x0000b400aabf7a23 */ /* 0x100fe200000108b3 */
[----:B------:R-:W-:Y:S01]  /*167b0*/  MUFU.EX2 R159, R159 ;  /* 0x0000009f009f7308 */ /* 0x000fe20000000800 */
[--C-:B------:R-:W-:Y:S02]  /*167c0*/  FFMA.FTZ R192, R168, c[0x0][0x2d0], -R179.reuse ;  /* 0x0000b400a8c07a23 */ /* 0x100fe400000108b3 */
[--C-:B------:R-:W-:Y:S02]  /*167d0*/  FFMA.FTZ R193, R171, c[0x0][0x2d0], -R176.reuse ;  /* 0x0000b400abc17a23 */ /* 0x100fe400000108b0 */
[--C-:B------:R-:W-:Y:S02]  /*167e0*/  FFMA.FTZ R194, R169, c[0x0][0x2d0], -R176.reuse ;  /* 0x0000b400a9c27a23 */ /* 0x100fe400000108b0 */
[----:B------:R-:W-:Y:S01]  /*167f0*/  LDSM.16.MT88.4 R168, [R212+0x6080] ;  /* 0x00608000d4a8783b */ /* 0x000fe20000004200 */
[--C-:B------:R-:W-:Y:S02]  /*16800*/  FFMA.FTZ R238, R166, c[0x0][0x2d0], -R179.reuse ;  /* 0x0000b400a6ee7a23 */ /* 0x100fe400000108b3 */
[----:B------:R-:W3:Y:S01]  /*16810*/  MUFU.EX2 R158, R158 ;  /* 0x0000009e009e7308 */ /* 0x000ee20000000800 */
[--C-:B------:R-:W-:Y:S02]  /*16820*/  FFMA.FTZ R195, R164, c[0x0][0x2d0], -R179.reuse ;  /* 0x0000b400a4c37a23 */ /* 0x100fe400000108b3 */
[--C-:B------:R-:W-:Y:S01]  /*16830*/  FFMA.FTZ R237, R167, c[0x0][0x2d0], -R176.reuse ;  /* 0x0000b400a7ed7a23 */ /* 0x100fe200000108b0 */
[----:B--2---:R-:W-:Y:S01]  /*16840*/  F2FP.PACK_AB R161, R180, R181 ;  /* 0x000000b5b4a1723e */ /* 0x004fe200000000ff */
[--C-:B------:R-:W-:Y:S02]  /*16850*/  FFMA.FTZ R240, R165, c[0x0][0x2d0], -R176.reuse ;  /* 0x0000b400a5f07a23 */ /* 0x100fe400000108b0 */
[----:B------:R-:W-:Y:S01]  /*16860*/  LDSM.16.MT88.4 R164, [R216+0x6080] ;  /* 0x00608000d8a4783b */ /* 0x000fe20000004200 */
[--C-:B------:R-:W-:Y:S02]  /*16870*/  FFMA.FTZ R241, R177, c[0x0][0x2d0], -R176.reuse ;  /* 0x0000b400b1f17a23 */ /* 0x100fe400000108b0 */
[----:B------:R-:W-:Y:S01]  /*16880*/  MUFU.EX2 R185, R185 ;  /* 0x000000b900b97308 */ /* 0x000fe20000000800 */
[--C-:B------:R-:W-:Y:S02]  /*16890*/  FFMA.FTZ R190, R190, c[0x0][0x2d0], -R179.reuse ;  /* 0x0000b400bebe7a23 */ /* 0x100fe400000108b3 */
[--C-:B------:R-:W-:Y:S02]  /*168a0*/  FFMA.FTZ R239, R188, c[0x0][0x2d0], -R179.reuse ;  /* 0x0000b400bcef7a23 */ /* 0x100fe400000108b3 */
[--C-:B------:R-:W-:Y:S02]  /*168b0*/  FFMA.FTZ R188, R189, c[0x0][0x2d0], -R176.reuse ;  /* 0x0000b400bdbc7a23 */ /* 0x100fe400000108b0 */
[--C-:B------:R-:W-:Y:S02]  /*168c0*/  FFMA.FTZ R187, R187, c[0x0][0x2d0], -R176.reuse ;  /* 0x0000b400bbbb7a23 */ /* 0x100fe400000108b0 */
[----:B------:R-:W-:Y:S01]  /*168d0*/  FFMA.FTZ R176, R157, c[0x0][0x2d0], -R176 ;  /* 0x0000b4009db07a23 */ /* 0x000fe200000108b0 */
[----:B------:R-:W2:Y:S01]  /*168e0*/  MUFU.EX2 R184, R184 ;  /* 0x000000b800b87308 */ /* 0x000ea20000000800 */
[--C-:B------:R-:W-:Y:S02]  /*168f0*/  FFMA.FTZ R186, R186, c[0x0][0x2d0], -R179.reuse ;  /* 0x0000b400baba7a23 */ /* 0x100fe400000108b3 */
[----:B------:R-:W-:Y:S01]  /*16900*/  FFMA.FTZ R179, R178, c[0x0][0x2d0], -R179 ;  /* 0x0000b400b2b37a23 */ /* 0x000fe200000108b3 */
[----:B---3--:R-:W-:Y:S06]  /*16910*/  F2FP.PACK_AB R163, R158, R159 ;  /* 0x0000009f9ea3723e */ /* 0x008fec00000000ff */
[----:B------:R-:W-:Y:S10]  /*16920*/  MUFU.EX2 R183, R183 ;  /* 0x000000b700b77308 */ /* 0x000ff40000000800 */
[----:B------:R-:W3:Y:S01]  /*16930*/  MUFU.EX2 R182, R182 ;  /* 0x000000b600b67308 */ /* 0x000ee20000000800 */
[----:B--2---:R-:W-:Y:S09]  /*16940*/  F2FP.PACK_AB R160, R184, R185 ;  /* 0x000000b9b8a0723e */ /* 0x004ff200000000ff */
[----:B------:R-:W2:Y:S10]  /*16950*/  MUFU.EX2 R3, R3 ;  /* 0x0000000300037308 */ /* 0x000eb40000000800 */
[----:B------:R-:W4:Y:S01]  /*16960*/  MUFU.EX2 R2, R2 ;  /* 0x0000000200027308 */ /* 0x000f220000000800 */
[----:B---3--:R-:W-:Y:S09]  /*16970*/  F2FP.PACK_AB R162, R182, R183 ;  /* 0x000000b7b6a2723e */ /* 0x008ff200000000ff */
[----:B------:R-:W-:Y:S01]  /*16980*/  MUFU.EX2 R189, R179 ;  /* 0x000000b300bd7308 */ /* 0x000fe20000000800 */
[C---:B--2---:R-:W-:Y:S02]  /*16990*/  FMUL.FTZ R4, R3.reuse, R152 ;  /* 0x0000009803047220 */ /* 0x044fe40000410000 */
[C---:B------:R-:W-:Y:S02]  /*169a0*/  FMUL.FTZ R5, R3.reuse, R153 ;  /* 0x0000009903057220 */ /* 0x040fe40000410000 */
[C---:B------:R-:W-:Y:S02]  /*169b0*/  FMUL.FTZ R8, R3.reuse, R148 ;  /* 0x0000009403087220 */ /* 0x040fe40000410000 */
[C---:B------:R-:W-:Y:S03]  /*169c0*/  FMUL.FTZ R9, R3.reuse, R149 ;  /* 0x0000009503097220 */ /* 0x040fe60000410000 */
[----:B------:R2:W-:Y:S01]  /*169d0*/  MUFU.EX2 R242, R176 ;  /* 0x000000b000f27308 */ /* 0x0005e20000000800 */
[C---:B------:R-:W-:Y:S02]  /*169e0*/  FMUL.FTZ R16, R3.reuse, R140 ;  /* 0x0000008c03107220 */ /* 0x040fe40000410000 */
[C---:B----4-:R-:W-:Y:S02]  /*169f0*/  FMUL.FTZ R6, R2.reuse, R154 ;  /* 0x0000009a02067220 */ /* 0x050fe40000410000 */
[C---:B------:R-:W-:Y:S02]  /*16a00*/  FMUL.FTZ R7, R2.reuse, R155 ;  /* 0x0000009b02077220 */ /* 0x040fe40000410000 */
[----:B------:R-:W3:Y:S01]  /*16a10*/  LDSM.16.MT88.4 R152, [R213+0x4080] ;  /* 0x00408000d598783b */ /* 0x000ee20000004200 */
[C---:B------:R-:W-:Y:S02]  /*16a20*/  FMUL.FTZ R10, R2.reuse, R150 ;  /* 0x00000096020a7220 */ /* 0x040fe40000410000 */
[C---:B------:R-:W-:Y:S01]  /*16a30*/  FMUL.FTZ R11, R2.reuse, R151 ;  /* 0x00000097020b7220 */ /* 0x040fe20000410000 */
[----:B------:R-:W-:Y:S01]  /*16a40*/  MUFU.EX2 R191, R191 ;  /* 0x000000bf00bf7308 */ /* 0x000fe20000000800 */
[C---:B-1----:R-:W-:Y:S03]  /*16a50*/  HMMA.16816.F32 R4, R160.reuse, R12, R4 ;  /* 0x0000000ca004723c */ /* 0x042fe60000001804 */
[----:B------:R-:W-:Y:S02]  /*16a60*/  LDSM.16.MT88.4 R148, [R213+0x4880] ;  /* 0x00488000d594783b */ /* 0x000fe40000004200 */
[C---:B------:R-:W-:Y:S02]  /*16a70*/  FMUL.FTZ R17, R3.reuse, R141 ;  /* 0x0000008d03117220 */ /* 0x040fe40000410000 */
[C---:B------:R-:W-:Y:S01]  /*16a80*/  FMUL.FTZ R12, R3.reuse, R144 ;  /* 0x00000090030c7220 */ /* 0x040fe20000410000 */
[C---:B------:R-:W-:Y:S01]  /*16a90*/  HMMA.16816.F32 R8, R160.reuse, R14, R8 ;  /* 0x0000000ea008723c */ /* 0x040fe20000001808 */
[----:B------:R-:W1:Y:S03]  /*16aa0*/  MUFU.EX2 R192, R192 ;  /* 0x000000c000c07308 */ /* 0x000e660000000800 */
[C---:B------:R-:W-:Y:S01]  /*16ab0*/  FMUL.FTZ R13, R3.reuse, R145 ;  /* 0x00000091030d7220 */ /* 0x040fe20000410000 */
[----:B--2---:R-:W-:Y:S01]  /*16ac0*/  LDSM.16.MT88.4 R176, [R216+0x6880] ;  /* 0x00688000d8b0783b */ /* 0x004fe20000004200 */
[C---:B------:R-:W-:Y:S02]  /*16ad0*/  FMUL.FTZ R18, R2.reuse, R142 ;  /* 0x0000008e02127220 */ /* 0x040fe40000410000 */
[C---:B------:R-:W-:Y:S03]  /*16ae0*/  FMUL.FTZ R14, R2.reuse, R146 ;  /* 0x00000092020e7220 */ /* 0x040fe60000410000 */
[----:B------:R-:W-:Y:S01]  /*16af0*/  MUFU.EX2 R193, R193 ;  /* 0x000000c100c17308 */ /* 0x000fe20000000800 */
[C---:B------:R-:W-:Y:S02]  /*16b00*/  FMUL.FTZ R15, R2.reuse, R147 ;  /* 0x00000093020f7220 */ /* 0x040fe40000410000 */
[----:B------:R-:W2:Y:S01]  /*16b10*/  LDSM.16.MT88.4 R144, [R212+0x4080] ;  /* 0x00408000d490783b */ /* 0x000ea20000004200 */
[C---:B------:R-:W-:Y:S02]  /*16b20*/  FMUL.FTZ R19, R2.reuse, R143 ;  /* 0x0000008f02137220 */ /* 0x040fe40000410000 */
[C---:B------:R-:W-:Y:S02]  /*16b30*/  FMUL.FTZ R24, R3.reuse, R132 ;  /* 0x0000008403187220 */ /* 0x040fe40000410000 */
[C---:B------:R-:W-:Y:S02]  /*16b40*/  HMMA.16816.F32 R12, R160.reuse, R20, R12 ;  /* 0x00000014a00c723c */ /* 0x040fe4000000180c */
[----:B------:R-:W4:Y:S01]  /*16b50*/  MUFU.EX2 R194, R194 ;  /* 0x000000c200c27308 */ /* 0x000f220000000800 */
[----:B------:R-:W-:Y:S01]  /*16b60*/  LDSM.16.MT88.4 R140, [R213+0x5880] ;  /* 0x00588000d58c783b */ /* 0x000fe20000004200 */
[C---:B------:R-:W-:Y:S02]  /*16b70*/  FMUL.FTZ R25, R3.reuse, R133 ;  /* 0x0000008503197220 */ /* 0x040fe40000410000 */
[C---:B------:R-:W-:Y:S02]  /*16b80*/  FMUL.FTZ R26, R2.reuse, R134 ;  /* 0x00000086021a7220 */ /* 0x040fe40000410000 */
[C---:B------:R-:W-:Y:S04]  /*16b90*/  HMMA.16816.F32 R16, R160.reuse, R22, R16 ;  /* 0x00000016a010723c */ /* 0x040fe80000001810 */
[C---:B------:R-:W-:Y:S01]  /*16ba0*/  FMUL.FTZ R20, R3.reuse, R136 ;  /* 0x0000008803147220 */ /* 0x040fe20000410000 */
[----:B------:R-:W-:Y:S01]  /*16bb0*/  MUFU.EX2 R238, R238 ;  /* 0x000000ee00ee7308 */ /* 0x000fe20000000800 */
[C---:B------:R-:W-:Y:S02]  /*16bc0*/  FMUL.FTZ R21, R3.reuse, R137 ;  /* 0x0000008903157220 */ /* 0x040fe40000410000 */
[C---:B------:R-:W-:Y:S04]  /*16bd0*/  FMUL.FTZ R22, R2.reuse, R138 ;  /* 0x0000008a02167220 */ /* 0x040fe80000410000 */
[C---:B------:R-:W-:Y:S02]  /*16be0*/  FMUL.FTZ R23, R2.reuse, R139 ;  /* 0x0000008b02177220 */ /* 0x040fe40000410000 */
[----:B------:R-:W5:Y:S01]  /*16bf0*/  LDSM.16.MT88.4 R136, [R216+0x5880] ;  /* 0x00588000d888783b */ /* 0x000f620000004200 */
[C---:B------:R-:W-:Y:S01]  /*16c00*/  FMUL.FTZ R27, R2.reuse, R135 ;  /* 0x00000087021b7220 */ /* 0x040fe20000410000 */
[----:B------:R-:W1:Y:S01]  /*16c10*/  MUFU.EX2 R195, R195 ;  /* 0x000000c300c37308 */ /* 0x000e620000000800 */
[C---:B------:R-:W-:Y:S02]  /*16c20*/  FMUL.FTZ R28, R3.reuse, R28 ;  /* 0x0000001c031c7220 */ /* 0x040fe40000410000 */
[C---:B---3--:R-:W-:Y:S03]  /*16c30*/  HMMA.16816.F32 R20, R160.reuse, R152, R20 ;  /* 0x00000098a014723c */ /* 0x048fe60000001814 */
[----:B------:R-:W3:Y:S01]  /*16c40*/  LDSM.16.MT88.4 R132, [R214+0x5880] ;  /* 0x00588000d684783b */ /* 0x000ee20000004200 */
[C---:B------:R-:W-:Y:S02]  /*16c50*/  FMUL.FTZ R29, R3.reuse, R29 ;  /* 0x0000001d031d7220 */ /* 0x040fe40000410000 */
[C---:B------:R-:W-:Y:S01]  /*16c60*/  FMUL.FTZ R30, R2.reuse, R30 ;  /* 0x0000001e021e7220 */ /* 0x040fe20000410000 */
[----:B------:R-:W-:Y:S01]  /*16c70*/  MUFU.EX2 R237, R237 ;  /* 0x000000ed00ed7308 */ /* 0x000fe20000000800 */
[C---:B------:R-:W-:Y:S03]  /*16c80*/  HMMA.16816.F32 R24, R160.reuse, R154, R24 ;  /* 0x0000009aa018723c */ /* 0x040fe60000001818 */
[----:B------:R-:W-:Y:S01]  /*16c90*/  LDSM.16.MT88.4 R152, [R212+0x4880] ;  /* 0x00488000d498783b */ /* 0x000fe20000004200 */
[C---:B------:R-:W-:Y:S02]  /*16ca0*/  FMUL.FTZ R31, R2.reuse, R31 ;  /* 0x0000001f021f7220 */ /* 0x040fe40000410000 */
[C---:B------:R-:W-:Y:S02]  /*16cb0*/  FMUL.FTZ R32, R3.reuse, R32 ;  /* 0x0000002003207220 */ /* 0x040fe40000410000 */
[C---:B------:R-:W-:Y:S01]  /*16cc0*/  FMUL.FTZ R33, R3.reuse, R33 ;  /* 0x0000002103217220 */ /* 0x040fe20000410000 */
[----:B------:R-:W1:Y:S02]  /*16cd0*/  MUFU.EX2 R240, R240 ;  /* 0x000000f000f07308 */ /* 0x000e640000000800 */
[C---:B--2---:R-:W-:Y:S03]  /*16ce0*/  HMMA.16816.F32 R28, R160.reuse, R144, R28 ;  /* 0x00000090a01c723c */ /* 0x044fe6000000181c */
[C---:B------:R-:W-:Y:S02]  /*16cf0*/  FMUL.FTZ R34, R2.reuse, R34 ;  /* 0x0000002202227220 */ /* 0x040fe40000410000 */
[C---:B------:R-:W-:Y:S02]  /*16d00*/  FMUL.FTZ R35, R2.reuse, R35 ;  /* 0x0000002302237220 */ /* 0x040fe40000410000 */
[C---:B------:R-:W-:Y:S01]  /*16d10*/  FMUL.FTZ R36, R3.reuse, R36 ;  /* 0x0000002403247220 */ /* 0x040fe20000410000 */
[----:B------:R-:W-:Y:S01]  /*16d20*/  MUFU.EX2 R190, R190 ;  /* 0x000000be00be7308 */ /* 0x000fe20000000800 */
[C---:B------:R-:W-:Y:S03]  /*16d30*/  FMUL.FTZ R37, R3.reuse, R37 ;  /* 0x0000002503257220 */ /* 0x040fe60000410000 */
[C---:B------:R-:W-:Y:S01]  /*16d40*/  HMMA.16816.F32 R32, R160.reuse, R146, R32 ;  /* 0x00000092a020723c */ /* 0x040fe20000001820 */
[----:B------:R-:W-:Y:S02]  /*16d50*/  LDSM.16.MT88.4 R144, [R214+0x4880] ;  /* 0x00488000d690783b */ /* 0x000fe40000004200 */
[C---:B------:R-:W-:Y:S02]  /*16d60*/  FMUL.FTZ R38, R2.reuse, R38 ;  /* 0x0000002602267220 */ /* 0x040fe40000410000 */
[C---:B------:R-:W-:Y:S01]  /*16d70*/  FMUL.FTZ R39, R2.reuse, R39 ;  /* 0x0000002702277220 */ /* 0x040fe20000410000 */
[----:B------:R-:W2:Y:S01]  /*16d80*/  MUFU.EX2 R239, R239 ;  /* 0x000000ef00ef7308 */ /* 0x000ea20000000800 */
[C---:B------:R-:W-:Y:S02]  /*16d90*/  FMUL.FTZ R40, R3.reuse, R40 ;  /* 0x0000002803287220 */ /* 0x040fe40000410000 */
[C---:B------:R-:W-:Y:S03]  /*16da0*/  FMUL.FTZ R41, R3.reuse, R41 ;  /* 0x0000002903297220 */ /* 0x040fe60000410000 */
[C---:B-----5:R-:W-:Y:S03]  /*16db0*/  HMMA.16816.F32 R36, R160.reuse, R136, R36 ;  /* 0x00000088a024723c */ /* 0x060fe60000001824 */
[C---:B------:R-:W-:Y:S01]  /*16dc0*/  FMUL.FTZ R42, R2.reuse, R42 ;  /* 0x0000002a022a7220 */ /* 0x040fe20000410000 */
[----:B------:R-:W-:Y:S01]  /*16dd0*/  MUFU.EX2 R188, R188 ;  /* 0x000000bc00bc7308 */ /* 0x000fe20000000800 */
[C---:B------:R-:W-:Y:S02]  /*16de0*/  FMUL.FTZ R43, R2.reuse, R43 ;  /* 0x0000002b022b7220 */ /* 0x040fe40000410000 */
[C---:B------:R-:W-:Y:S02]  /*16df0*/  FMUL.FTZ R44, R3.reuse, R44 ;  /* 0x0000002c032c7220 */ /* 0x040fe40000410000 */
[C---:B------:R-:W-:Y:S03]  /*16e00*/  FMUL.FTZ R45, R3.reuse, R45 ;  /* 0x0000002d032d7220 */ /* 0x040fe60000410000 */
[C---:B------:R-:W-:Y:S01]  /*16e10*/  HMMA.16816.F32 R40, R160.reuse, R138, R40 ;  /* 0x0000008aa028723c */ /* 0x040fe20000001828 */
[----:B------:R-:W5:Y:S01]  /*16e20*/  LDSM.16.MT88.4 R136, [R212+0x5880] ;  /* 0x00588000d488783b */ /* 0x000f620000004200 */
[----:B------:R-:W1:Y:S01]  /*16e30*/  MUFU.EX2 R187, R187 ;  /* 0x000000bb00bb7308 */ /* 0x000e620000000800 */
[C---:B------:R-:W-:Y:S02]  /*16e40*/  FMUL.FTZ R46, R2.reuse, R46 ;  /* 0x0000002e022e7220 */ /* 0x040fe40000410000 */
[C---:B------:R-:W-:Y:S02]  /*16e50*/  FMUL.FTZ R47, R2.reuse, R47 ;  /* 0x0000002f022f7220 */ /* 0x040fe40000410000 */
[C---:B------:R-:W-:Y:S02]  /*16e60*/  FMUL.FTZ R48, R3.reuse, R48 ;  /* 0x0000003003307220 */ /* 0x040fe40000410000 */
[C---:B------:R-:W-:Y:S03]  /*16e70*/  FMUL.FTZ R49, R3.reuse, R49 ;  /* 0x0000003103317220 */ /* 0x040fe60000410000 */
[C---:B---3--:R-:W-:Y:S01]  /*16e80*/  HMMA.16816.F32 R44, R160.reuse, R132, R44 ;  /* 0x00000084a02c723c */ /* 0x048fe2000000182c */
[----:B------:R-:W3:Y:S02]  /*16e90*/  MUFU.EX2 R186, R186 ;  /* 0x000000ba00ba7308 */ /* 0x000ee40000000800 */
[C---:B------:R-:W-:Y:S02]  /*16ea0*/  FMUL.FTZ R50, R2.reuse, R50 ;  /* 0x0000003202327220 */ /* 0x040fe40000410000 */
[C---:B------:R-:W-:Y:S02]  /*16eb0*/  FMUL.FTZ R51, R2.reuse, R51 ;  /* 0x0000003302337220 */ /* 0x040fe40000410000 */
[C---:B------:R-:W-:Y:S02]  /*16ec0*/  FMUL.FTZ R52, R3.reuse, R52 ;  /* 0x0000003403347220 */ /* 0x040fe40000410000 */
[C---:B------:R-:W-:Y:S02]  /*16ed0*/  FMUL.FTZ R53, R3.reuse, R53 ;  /* 0x0000003503357220 */ /* 0x040fe40000410000 */
[----:B------:R-:W1:Y:S01]  /*16ee0*/  MUFU.EX2 R241, R241 ;  /* 0x000000f100f17308 */ /* 0x000e620000000800 */
[C---:B------:R-:W-:Y:S01]  /*16ef0*/  HMMA.16816.F32 R48, R160.reuse, R134, R48 ;  /* 0x00000086a030723c */ /* 0x040fe20000001830 */
[----:B------:R-:W1:Y:S02]  /*16f00*/  LDSM.16.MT88.4 R132, [R216+0x7080] ;  /* 0x00708000d884783b */ /* 0x000e640000004200 */
        /* <DEDUP_REMOVED lines=94> */
[----:B------:R-:W-:Y:S02]  /*174f0*/  FMUL.FTZ R123, R2, R123 ;  /* 0x0000007b027b7220 */ /* 0x000fe40000410000 */
[C---:B------:R-:W-:Y:S01]  /*17500*/  FMUL.FTZ R124, R3.reuse, R124 ;  /* 0x0000007c037c7220 */ /* 0x040fe20000410000 */
[----:B------:R-:W-:Y:S01]  /*17510*/  F2FP.PACK_AB R132, R192, R191 ;  /* 0x000000bfc084723e */ /* 0x000fe200000000ff */
[C---:B------:R-:W-:Y:S03]  /*17520*/  FMUL.FTZ R125, R3.reuse, R125 ;  /* 0x0000007d037d7220 */ /* 0x040fe60000410000 */
[C---:B------:R-:W-:Y:S03]  /*17530*/  HMMA.16816.F32 R120, R160.reuse, R134, R120 ;  /* 0x00000086a078723c */ /* 0x040fe60000001878 */
[----:B------:R-:W-:Y:S01]  /*17540*/  FMUL.FTZ R126, R2, R126 ;  /* 0x0000007e027e7220 */ /* 0x000fe20000410000 */
[----:B----4-:R-:W-:Y:S01]  /*17550*/  F2FP.PACK_AB R133, R194, R193 ;  /* 0x000000c1c285723e */ /* 0x010fe200000000ff */
[C---:B------:R-:W-:Y:S02]  /*17560*/  FMUL.FTZ R127, R2.reuse, R127 ;  /* 0x0000007f027f7220 */ /* 0x040fe40000410000 */
[----:B------:R-:W-:Y:S01]  /*17570*/  FMUL.FTZ R128, R3, R128 ;  /* 0x0000008003807220 */ /* 0x000fe20000410000 */
[----:B------:R-:W-:Y:S01]  /*17580*/  F2FP.PACK_AB R134, R195, R238 ;  /* 0x000000eec386723e */ /* 0x000fe200000000ff */
[C---:B------:R-:W-:Y:S03]  /*17590*/  FMUL.FTZ R129, R3.reuse, R129 ;  /* 0x0000008103817220 */ /* 0x040fe60000410000 */
[C---:B--2---:R-:W-:Y:S03]  /*175a0*/  HMMA.16816.F32 R124, R160.reuse, R140, R124 ;  /* 0x0000008ca07c723c */ /* 0x044fe6000000187c */
        /* <DEDUP_REMOVED lines=8> */
[----:B------:R-:W-:Y:S02]  /*17630*/  FADD.FTZ R180, R180, R181 ;  /* 0x000000b5b4b47221 */ /* 0x000fe40000010000 */
[----:B------:R-:W-:Y:S02]  /*17640*/  FADD.FTZ R184, R184, R185 ;  /* 0x000000b9b8b87221 */ /* 0x000fe40000010000 */
[----:B------:R-:W-:Y:S01]  /*17650*/  FADD.FTZ R159, R159, R180 ;  /* 0x000000b49f9f7221 */ /* 0x000fe20000010000 */
[C---:B-----5:R-:W-:Y:S01]  /*17660*/  HMMA.16816.F32 R4, R132.reuse, R136, R4 ;  /* 0x000000888404723c */ /* 0x060fe20000001804 */
[----:B------:R-:W2:Y:S04]  /*17670*/  LDSM.16.MT88.4 R160, [R213+0x6080] ;  /* 0x00608000d5a0783b */ /* 0x000ea80000004200 */
[----:B------:R-:W-:Y:S02]  /*17680*/  FADD.FTZ R183, R183, R184 ;  /* 0x000000b8b7b77221 */ /* 0x000fe40000010000 */
[----:B------:R-:W-:Y:S01]  /*17690*/  FADD.FTZ R158, R158, R159 ;  /* 0x0000009f9e9e7221 */ /* 0x000fe20000010000 */
[C---:B------:R-:W-:Y:S01]  /*176a0*/  HMMA.16816.F32 R8, R132.reuse, R138, R8 ;  /* 0x0000008a8408723c */ /* 0x040fe20000001808 */
[----:B------:R-:W4:Y:S03]  /*176b0*/  LDSM.16.MT88.4 R136, [R214+0x7880] ;  /* 0x00788000d688783b */ /* 0x000f260000004200 */
[----:B------:R-:W-:Y:S01]  /*176c0*/  FADD.FTZ R182, R182, R183 ;  /* 0x000000b7b6b67221 */ /* 0x000fe20000010000 */
[----:B------:R-:W-:Y:S01]  /*176d0*/  MOV R159, R156 ;  /* 0x0000009c009f7202 */ /* 0x000fe20000000f00 */
[----:B------:R-:W-:Y:S02]  /*176e0*/  FADD.FTZ R193, R193, R158 ;  /* 0x0000009ec1c17221 */ /* 0x000fe40000010000 */
[C---:B------:R-:W-:Y:S04]  /*176f0*/  HMMA.16816.F32 R12, R132.reuse, R144, R12 ;  /* 0x00000090840c723c */ /* 0x040fe8000000180c */
[----:B------:R-:W-:Y:S02]  /*17700*/  FADD.FTZ R3, R191, R182 ;  /* 0x000000b6bf037221 */ /* 0x000fe40000010000 */
[----:B------:R-:W-:Y:S02]  /*17710*/  FADD.FTZ R194, R194, R193 ;  /* 0x000000c1c2c27221 */ /* 0x000fe40000010000 */
[C---:B------:R-:W-:Y:S01]  /*17720*/  HMMA.16816.F32 R16, R132.reuse, R146, R16 ;  /* 0x000000928410723c */ /* 0x040fe20000001810 */
[----:B------:R-:W5:Y:S03]  /*17730*/  LDSM.16.MT88.4 R144, [R213+0x7880] ;  /* 0x00788000d590783b */ /* 0x000f660000004200 */
[----:B------:R-:W-:Y:S02]  /*17740*/  FADD.FTZ R3, R192, R3 ;  /* 0x00000003c0037221 */ /* 0x000fe40000010000 */
[----:B------:R-:W-:Y:S02]  /*17750*/  FADD.FTZ R237, R237, R194 ;  /* 0x000000c2eded7221 */ /* 0x000fe40000010000 */
[C---:B------:R-:W-:Y:S04]  /*17760*/  HMMA.16816.F32 R20, R132.reuse, R148, R20 ;  /* 0x000000948414723c */ /* 0x040fe80000001814 */
[----:B------:R-:W-:Y:S02]  /*17770*/  FADD.FTZ R238, R238, R3 ;  /* 0x00000003eeee7221 */ /* 0x000fe40000010000 */
[----:B------:R-:W-:Y:S02]  /*17780*/  FADD.FTZ R3, R240, R237 ;  /* 0x000000edf0037221 */ /* 0x000fe40000010000 */
[C---:B------:R-:W-:Y:S01]  /*17790*/  HMMA.16816.F32 R24, R132.reuse, R150, R24 ;  /* 0x000000968418723c */ /* 0x040fe20000001818 */
[----:B------:R-:W-:Y:S03]  /*177a0*/  LDSM.16.MT88.4 R148, [R216+0x9080] ;  /* 0x00908000d894783b */ /* 0x000fe60000004200 */
        /* <DEDUP_REMOVED lines=13> */
[----:B------:R-:W-:Y:S01]  /*17880*/  FADD.FTZ R188, R188, R3 ;  /* 0x00000003bcbc7221 */ /* 0x000fe20000010000 */
[----:B------:R-:W-:Y:S01]  /*17890*/  MOV R3, R0 ;  /* 0x0000000000037202 */ /* 0x000fe20000000f00 */
[----:B------:R-:W-:Y:S01]  /*178a0*/  FADD.FTZ R190, R190, R195 ;  /* 0x000000c3bebe7221 */ /* 0x000fe20000010000 */
[C---:B------:R-:W-:Y:S04]  /*178b0*/  HMMA.16816.F32 R60, R132.reuse, R168, R60 ;  /* 0x000000a8843c723c */ /* 0x040fe8000000183c */
[----:B---3--:R-:W-:Y:S01]  /*178c0*/  F2FP.PACK_AB R162, R189, R186 ;  /* 0x000000babda2723e */ /* 0x008fe200000000ff */
[----:B------:R-:W-:Y:S01]  /*178d0*/  FADD.FTZ R188, R187, R188 ;  /* 0x000000bcbbbc7221 */ /* 0x000fe20000010000 */
[----:B------:R-:W-:Y:S01]  /*178e0*/  F2FP.PACK_AB R163, R242, R241 ;  /* 0x000000f1f2a3723e */ /* 0x000fe200000000ff */
[----:B------:R-:W-:Y:S01]  /*178f0*/  FADD.FTZ R239, R239, R190 ;  /* 0x000000beefef7221 */ /* 0x000fe20000010000 */
[C---:B------:R-:W-:Y:S01]  /*17900*/  HMMA.16816.F32 R64, R132.reuse, R170, R64 ;  /* 0x000000aa8440723c */ /* 0x040fe20000001840 */
[----:B------:R-:W-:Y:S03]  /*17910*/  LDSM.16.MT88.4 R168, [R213+0x5080] ;  /* 0x00508000d5a8783b */ /* 0x000fe60000004200 */
[----:B------:R-:W-:Y:S02]  /*17920*/  FADD.FTZ R227, R241, R188 ;  /* 0x000000bcf1e37221 */ /* 0x000fe40000010000 */
[----:B------:R-:W-:Y:S02]  /*17930*/  FADD.FTZ R186, R186, R239 ;  /* 0x000000efbaba7221 */ /* 0x000fe40000010000 */
[C---:B------:R-:W-:Y:S04]  /*17940*/  HMMA.16816.F32 R68, R132.reuse, R172, R68 ;  /* 0x000000ac8444723c */ /* 0x040fe80000001844 */
[----:B------:R-:W-:Y:S02]  /*17950*/  FADD.FTZ R227, R242, R227 ;  /* 0x000000e3f2e37221 */ /* 0x000fe40000010000 */
[----:B------:R-:W-:Y:S02]  /*17960*/  FADD.FTZ R234, R189, R186 ;  /* 0x000000babdea7221 */ /* 0x000fe40000010000 */
        /* <DEDUP_REMOVED lines=43> */
[C---:B--2---:R-:W-:Y:S08]  /*17c20*/  HMMA.16816.F32 R52, R160.reuse, R8, R52 ;  /* 0x00000008a034723c */ /* 0x044ff00000001834 */
[C---:B------:R-:W-:Y:S08]  /*17c30*/  HMMA.16816.F32 R56, R160.reuse, R10, R56 ;  /* 0x0000000aa038723c */ /* 0x040ff00000001838 */
        /* <DEDUP_REMOVED lines=19> */
.L_x_1502:
[----:B------:R-:W-:-:S13]  /*17d70*/  ISETP.LE.AND P0, PT, RZ, UR13, PT ;  /* 0x0000000dff007c0c */ /* 0x000fda000bf03270 */
[----:B------:R-:W-:Y:S05]  /*17d80*/  @!P0 BRA `(.L_x_1506) ;  /* 0x00002f5000008947 */ /* 0x000fea0003800000 */
[C---:B------:R-:W-:Y:S01]  /*17d90*/  IADD3 RZ, P0, R224.reuse, 0x40, RZ ;  /* 0x00000040e0ff7810 */ /* 0x040fe20007f1e0ff */
[----:B------:R-:W-:Y:S01]  /*17da0*/  ULDC.64 UR4, c[0x0][0x208] ;  /* 0x0000820000047ab9 */ /* 0x000fe20000000a00 */
[----:B------:R-:W-:Y:S01]  /*17db0*/  IADD3 RZ, P1, R224, 0x80, RZ ;  /* 0x00000080e0ff7810 */ /* 0x000fe20007f3e0ff */
[----:B------:R-:W-:Y:S01]  /*17dc0*/  UIMAD.WIDE.U32 UR14, UR4, 0x30, URZ ;  /* 0x00000030040e78a5 */ /* 0x000fe2000f8e003f */
[----:B------:R-:W-:Y:S01]  /*17dd0*/  IADD3 RZ, P2, R228, 0x40, RZ ;  /* 0x00000040e4ff7810 */ /* 0x000fe20007f5e0ff */
[--C-:B------:R-:W-:Y:S01]  /*17de0*/  IMAD.X R246, RZ, RZ, R231.reuse, P0 ;  /* 0x000000fffff67224 */ /* 0x100fe200000e06e7 */
[----:B------:R-:W-:Y:S01]  /*17df0*/  IADD3 RZ, P0, R224, 0xc0, RZ ;  /* 0x000000c0e0ff7810 */ /* 0x000fe20007f1e0ff */
[----:B------:R-:W-:Y:S01]  /*17e00*/  IMAD.X R245, RZ, RZ, R231, P1 ;  /* 0x000000fffff57224 */ /* 0x000fe200008e06e7 */
[----:B------:R-:W-:Y:S01]  /*17e10*/  IADD3 RZ, P1, R228, 0x80, RZ ;  /* 0x00000080e4ff7810 */ /* 0x000fe20007f3e0ff */
[----:B------:R-:W-:Y:S01]  /*17e20*/  UIMAD UR5, UR5, 0x30, URZ ;  /* 0x00000030050578a4 */ /* 0x000fe2000f8e023f */
[----:B------:R-:W-:Y:S01]  /*17e30*/  IMAD.X R242, RZ, RZ, R233, P2 ;  /* 0x000000fffff27224 */ /* 0x000fe200010e06e9 */
[----:B------:R-:W-:Y:S01]  /*17e40*/  IADD3 R243, -R196, 0x30, RZ ;  /* 0x00000030c4f37810 */ /* 0x000fe20007ffe1ff */
[----:B------:R-:W-:Y:S01]  /*17e50*/  IMAD.X R244, RZ, RZ, R231, P0 ;  /* 0x000000fffff47224 */ /* 0x000fe200000e06e7 */
[----:B------:R-:W-:Y:S01]  /*17e60*/  IADD3 RZ, P0, R228, 0xc0, RZ ;  /* 0x000000c0e4ff7810 */ /* 0x000fe20007f1e0ff */
[--C-:B------:R-:W-:Y:S01]  /*17e70*/  IMAD.X R241, RZ, RZ, R233.reuse, P1 ;  /* 0x000000fffff17224 */ /* 0x100fe200008e06e9 */
[C---:B------:R-:W-:Y:S01]  /*17e80*/  IADD3 R237, R224.reuse, 0x40, RZ ;  /* 0x00000040e0ed7810 */ /* 0x040fe20007ffe0ff */
[----:B------:R-:W-:Y:S01]  /*17e90*/  IMAD.MOV.U32 R239, RZ, RZ, c[0x0][0x208] ;  /* 0x00008200ffef7624 */ /* 0x000fe200078e00ff */
[C---:B------:R-:W-:Y:S01]  /*17ea0*/  IADD3 R236, R224.reuse, 0x80, RZ ;  /* 0x00000080e0ec7810 */ /* 0x040fe20007ffe0ff */
[----:B------:R-:W-:Y:S01]  /*17eb0*/  IMAD.X R240, RZ, RZ, R233, P0 ;  /* 0x000000fffff07224 */ /* 0x000fe200000e06e9 */
[----:B------:R-:W-:Y:S01]  /*17ec0*/  IADD3 R235, R224, 0xc0, RZ ;  /* 0x000000c0e0eb7810 */ /* 0x000fe20007ffe0ff */
[----:B------:R-:W-:Y:S01]  /*17ed0*/  IMAD.MOV.U32 R238, RZ, RZ, c[0x0][0x20c] ;  /* 0x00008300ffee7624 */ /* 0x000fe200078e00ff */
[----:B------:R-:W-:Y:S01]  /*17ee0*/  UIADD3 UR9, UR15, UR5, URZ ;  /* 0x000000050f097290 */ /* 0x000fe2000fffe03f */
[----:B------:R-:W-:Y:S05]  /*17ef0*/  BRA `(.L_x_1507) ;  /* 0x0000041000007947 */ /* 0x000fea0003800000 */
.L_x_1509:
[----:B------:R-:W-:Y:S01]  /*17f00*/  ISETP.GE.AND P1, PT, R243, 0x1, PT ;  /* 0x00000001f300780c */ /* 0x000fe20003f26270 */
[----:B------:R-:W-:Y:S01]  /*17f10*/  UIADD3 UR10, UR13, -0x1, URZ ;  /* 0xffffffff0d0a7890 */ /* 0x000fe2000fffe03f */
[C---:B------:R-:W-:Y:S01]  /*17f20*/  IADD3 R5, R228.reuse, 0x40, RZ ;  /* 0x00000040e4057810 */ /* 0x040fe20007ffe0ff */
[----:B------:R-:W-:Y:S01]  /*17f30*/  ULDC.64 UR4, c[0x0][0x1e0] ;  /* 0x0000780000047ab9 */ /* 0x000fe20000000a00 */
[C---:B------:R-:W-:Y:S01]  /*17f40*/  IADD3 R4, R228.reuse, 0x80, RZ ;  /* 0x00000080e4047810 */ /* 0x040fe20007ffe0ff */
[----:B------:R-:W-:Y:S02]  /*17f50*/  USHF.R.S32.HI UR6, URZ, 0x1f, UR10 ;  /* 0x0000001f3f067899 */ /* 0x000fe4000801140a */
[----:B------:R-:W-:Y:S02]  /*17f60*/  UIMAD.WIDE.U32 UR18, UR10, UR4, URZ ;  /* 0x000000040a1272a5 */ /* 0x000fe4000f8e003f */
[----:B------:R-:W-:Y:S04]  /*17f70*/  UIMAD UR6, UR6, UR4, URZ ;  /* 0x00000004060672a4 */ /* 0x000fe8000f8e023f */
[----:B------:R-:W-:Y:S04]  /*17f80*/  UIMAD UR6, UR10, UR5, UR6 ;  /* 0x000000050a0672a4 */ /* 0x000fe8000f8e0206 */
        /* <DEDUP_REMOVED lines=12> */
[C---:B------:R-:W-:Y:S04]  /*18050*/  @P1 LEA R16, P0, R9.reuse, c[0x0][0x1c8], 0x1 ;  /* 0x0000720009101a11 */ /* 0x040fe800078008ff */
[----:B------:R-:W-:Y:S02]  /*18060*/  @P1 LEA.HI.X R17, R9, c[0x0][0x1cc], R2, 0x1, P0 ;  /* 0x0000730009111a11 */ /* 0x000fe400000f0c02 */
[C---:B------:R-:W-:Y:S02]  /*18070*/  @P1 LEA R14, P0, R7.reuse, c[0x0][0x1c8], 0x1 ;  /* 0x00007200070e1a11 */ /* 0x040fe400078008ff */
[----:B------:R-:W-:Y:S02]  /*18080*/  IADD3 R2, R228, 0xc0, RZ ;  /* 0x000000c0e4027810 */ /* 0x000fe40007ffe0ff */
        /* <DEDUP_REMOVED lines=38> */
[----:B------:R1:W-:Y:S01]  /*182f0*/  @P0 LDGSTS.E.BYPASS.LTC128B.128 [R226+0xf880], [R4.64], !P4 ;  /* 0x0f88000004e20fae */ /* 0x0003e2000e101d5a */
[----:B------:R-:W-:-:S05]  /*18300*/  BRA `(.L_x_1508) ;  /* 0x000010c000007947 */ /* 0x000fca0003800000 */
.L_x_1507:
[----:B------:R-:W-:Y:S04]  /*18310*/  DEPBAR.LE SB0, 0x0 ;  /* 0x000080000000791a */ /* 0x000fe80000000000 */
[----:B------:R-:W-:Y:S01]  /*18320*/  BAR.SYNC.DEFER_BLOCKING 0x0 ;  /* 0x0000000000007b1d */ /* 0x000fe20000010000 */
[----:B------:R-:W-:Y:S02]  /*18330*/  USHF.R.S32.HI UR5, URZ, 0x1f, UR13 ;  /* 0x0000001f3f057899 */ /* 0x000fe4000801140d */
[----:B------:R-:W-:Y:S02]  /*18340*/  UIMAD UR4, UR9, UR13, URZ ;  /* 0x0000000d090472a4 */ /* 0x000fe4000f8e023f */
[----:B------:R-:W-:Y:S02]  /*18350*/  UIMAD.WIDE.U32 UR10, UR14, UR13, URZ ;  /* 0x0000000d0e0a72a5 */ /* 0x000fe4000f8e003f */
[----:B------:R-:W-:Y:S02]  /*18360*/  UIMAD UR4, UR5, UR14, UR4 ;  /* 0x0000000e050472a4 */ /* 0x000fe4000f8e0204 */
[----:B------:R-:W-:Y:S02]  /*18370*/  UISETP.GT.AND UP1, UPT, UR13, URZ, UPT ;  /* 0x0000003f0d00728c */ /* 0x000fe4000bf24270 */
[----:B------:R-:W-:Y:S01]  /*18380*/  UIADD3 UR4, UR11, UR4, URZ ;  /* 0x000000040b047290 */ /* 0x000fe2000fffe03f */
[----:B------:R-:W-:Y:S02]  /*18390*/  IADD3 R7, P1, R224, UR10, RZ ;  /* 0x0000000ae0077c10 */ /* 0x000fe4000ff3e0ff */
[----:B------:R-:W-:Y:S03]  /*183a0*/  IADD3 R3, P0, R237, UR10, RZ ;  /* 0x0000000aed037c10 */ /* 0x000fe6000ff1e0ff */
[----:B------:R-:W-:Y:S02]  /*183b0*/  IADD3.X R4, R231, UR4, RZ, P1, !PT ;  /* 0x00000004e7047c10 */ /* 0x000fe40008ffe4ff */
[C---:B------:R-:W-:Y:S02]  /*183c0*/  LEA R14, P1, R7.reuse, c[0x0][0x1f8], 0x1 ;  /* 0x00007e00070e7a11 */ /* 0x040fe400078208ff */
[----:B------:R-:W-:Y:S02]  /*183d0*/  IADD3.X R2, R246, UR4, RZ, P0, !PT ;  /* 0x00000004f6027c10 */ /* 0x000fe400087fe4ff */
[----:B------:R-:W-:Y:S01]  /*183e0*/  LEA.HI.X R15, R7, c[0x0][0x1fc], R4, 0x1, P1 ;  /* 0x00007f00070f7a11 */ /* 0x000fe200008f0c04 */
[----:B------:R-:W-:Y:S01]  /*183f0*/  LDSM.16.M88.4 R24, [R222] ;  /* 0x00000000de18783b */ /* 0x000fe20000000200 */
[C---:B------:R-:W-:Y:S02]  /*18400*/  LEA R12, P1, R3.reuse, c[0x0][0x1f8], 0x1 ;  /* 0x00007e00030c7a11 */ /* 0x040fe400078208ff */
[----:B------:R-:W-:Y:S02]  /*18410*/  IADD3 R5, P0, R236, UR10, RZ ;  /* 0x0000000aec057c10 */ /* 0x000fe4000ff1e0ff */
[----:B------:R-:W-:Y:S01]  /*18420*/  LEA.HI.X R13, R3, c[0x0][0x1fc], R2, 0x1, P1 ;  /* 0x00007f00030d7a11 */ /* 0x000fe200008f0c02 */
[----:B------:R-:W1:Y:S01]  /*18430*/  LDSM.16.M88.4 R8, [R221+0xa080] ;  /* 0x00a08000dd08783b */ /* 0x000e620000000200 */
[----:B------:R-:W-:Y:S02]  /*18440*/  IADD3 R7, P1, R235, UR10, RZ ;  /* 0x0000000aeb077c10 */ /* 0x000fe4000ff3e0ff */
[----:B------:R-:W-:Y:S02]  /*18450*/  IADD3.X R4, R245, UR4, RZ, P0, !PT ;  /* 0x00000004f5047c10 */ /* 0x000fe400087fe4ff */
[----:B------:R-:W-:Y:S01]  /*18460*/  LEA R20, P2, R7, c[0x0][0x1f8], 0x1 ;  /* 0x00007e0007147a11 */ /* 0x000fe200078408ff */
[----:B------:R-:W2:Y:S01]  /*18470*/  LDSM.16.M88.4 R16, [R221+0xa880] ;  /* 0x00a88000dd10783b */ /* 0x000ea20000000200 */
[----:B------:R-:W-:Y:S02]  /*18480*/  IADD3.X R2, R244, UR4, RZ, P1, !PT ;  /* 0x00000004f4027c10 */ /* 0x000fe40008ffe4ff */
[----:B------:R-:W-:Y:S02]  /*18490*/  LEA R22, P0, R5, c[0x0][0x1f8], 0x1 ;  /* 0x00007e0005167a11 */ /* 0x000fe400078008ff */
[----:B------:R-:W-:Y:S01]  /*184a0*/  LEA.HI.X R21, R7, c[0x0][0x1fc], R2, 0x1, P2 ;  /* 0x00007f0007157a11 */ /* 0x000fe200010f0c02 */
[----:B------:R-:W3:Y:S01]  /*184b0*/  LDSM.16.M88.4 R160, [R221+0xb080] ;  /* 0x00b08000dda0783b */ /* 0x000ee20000000200 */
[----:B------:R-:W-:Y:S02]  /*184c0*/  LOP3.LUT P2, RZ, R223, 0x1, RZ, 0xc0, !PT ;  /* 0x00000001dfff7812 */ /* 0x000fe4000784c0ff */
[----:B------:R-:W-:Y:S02]  /*184d0*/  LEA.HI.X R23, R5, c[0x0][0x1fc], R4, 0x1, P0 ;  /* 0x00007f0005177a11 */ /* 0x000fe400000f0c04 */
[C---:B------:R-:W-:Y:S01]  /*184e0*/  @!P3 LEA R6, P0, R239.reuse, UR10, 0x5 ;  /* 0x0000000aef06bc11 */ /* 0x040fe2000f8028ff */
[----:B------:R-:W-:Y:S03]  /*184f0*/  LDSM.16.M88.4 R164, [R220] ;  /* 0x00000000dca4783b */ /* 0x000fe60000000200 */
[C---:B------:R-:W-:Y:S02]  /*18500*/  @!P3 IADD3 R3, P1, R6.reuse, R224, RZ ;  /* 0x000000e00603b210 */ /* 0x040fe40007f3e0ff */
[----:B------:R-:W-:Y:S01]  /*18510*/  @!P3 LEA.HI.X R5, R239, UR4, R238, 0x5, P0 ;  /* 0x00000004ef05bc11 */ /* 0x000fe200080f2cee */
[----:B------:R-:W4:Y:S01]  /*18520*/  LDSM.16.M88.4 R168, [R219] ;  /* 0x00000000dba8783b */ /* 0x000f220000000200 */
[C---:B------:R-:W-:Y:S03]  /*18530*/  @!P3 IADD3 R7, P0, R6.reuse, R237, RZ ;  /* 0x000000ed0607b210 */ /* 0x040fe60007f1e0ff */
[----:B------:R-:W-:Y:S01]  /*18540*/  @!P3 IMAD.X R2, R5, 0x1, R231, P1 ;  /* 0x000000010502b824 */ /* 0x000fe200008e06e7 */
[----:B------:R-:W-:Y:S01]  /*18550*/  @!P3 LEA R190, P1, R3, c[0x0][0x1f8], 0x1 ;  /* 0x00007e0003beba11 */ /* 0x000fe200078208ff */
[----:B------:R-:W5:Y:S01]  /*18560*/  LDSM.16.M88.4 R172, [R211] ;  /* 0x00000000d3ac783b */ /* 0x000f620000000200 */
[----:B------:R-:W-:Y:S01]  /*18570*/  @!P3 IMAD.X R4, R5, 0x1, R246, P0 ;  /* 0x000000010504b824 */ /* 0x000fe200000e06f6 */
[----:B------:R-:W-:Y:S02]  /*18580*/  @!P3 LEA R188, P0, R7, c[0x0][0x1f8], 0x1 ;  /* 0x00007e0007bcba11 */ /* 0x000fe400078008ff */
[----:B------:R-:W-:Y:S02]  /*18590*/  @!P3 LEA.HI.X R191, R3, c[0x0][0x1fc], R2, 0x1, P1 ;  /* 0x00007f0003bfba11 */ /* 0x000fe400008f0c02 */
[----:B------:R-:W3:Y:S01]  /*185a0*/  LDSM.16.M88.4 R176, [R210] ;  /* 0x00000000d2b0783b */ /* 0x000ee20000000200 */
[----:B------:R-:W-:Y:S02]  /*185b0*/  @!P3 LEA.HI.X R189, R7, c[0x0][0x1fc], R4, 0x1, P0 ;  /* 0x00007f0007bdba11 */ /* 0x000fe400000f0c04 */
[C---:B------:R-:W-:Y:S02]  /*185c0*/  @!P3 IADD3 R4, P1, R6.reuse, R236, RZ ;  /* 0x000000ec0604b210 */ /* 0x040fe40007f3e0ff */
[----:B------:R-:W-:Y:S01]  /*185d0*/  @!P3 IADD3 R6, P0, R6, R235, RZ ;  /* 0x000000eb0606b210 */ /* 0x000fe20007f1e0ff */
[----:B------:R-:W-:Y:S01]  /*185e0*/  @!PT LDS RZ, [RZ] ;  /* 0x00000000fffff984 */ /* 0x000fe20000000800 */
[----:B------:R-:W-:Y:S01]  /*185f0*/  @!PT LDS RZ, [RZ] ;  /* 0x00000000fffff984 */ /* 0x000fe20000000800 */
[----:B------:R-:W-:Y:S01]  /*18600*/  @!PT LDS RZ, [RZ] ;  /* 0x00000000fffff984 */ /* 0x000fe20000000800 */
[----:B------:R2:W-:Y:S02]  /*18610*/  LDGSTS.E.BYPASS.LTC128B.128 [R226+0x4080], [R14.64], !P2 ;  /* 0x040800000ee27fae */ /* 0x0005e4000d101d5a */
[C---:B------:R-:W-:Y:S01]  /*18620*/  @!P3 IMAD.X R3, R5.reuse, 0x1, R245, P1 ;  /* 0x000000010503b824 */ /* 0x040fe200008e06f5 */
[----:B------:R-:W-:Y:S01]  /*18630*/  @!P3 LEA R156, P1, R4, c[0x0][0x1f8], 0x1 ;  /* 0x00007e00049cba11 */ /* 0x000fe200078208ff */
[----:B------:R-:W-:Y:S01]  /*18640*/  @!P3 IMAD.X R5, R5, 0x1, R244, P0 ;  /* 0x000000010505b824 */ /* 0x000fe200000e06f4 */
[----:B------:R-:W-:Y:S01]  /*18650*/  @!P3 LEA R2, P0, R6, c[0x0][0x1f8], 0x1 ;  /* 0x00007e000602ba11 */ /* 0x000fe200078008ff */
[----:B------:R2:W-:Y:S01]  /*18660*/  LDGSTS.E.BYPASS.LTC128B.128 [R226+0x5880], [R12.64], !P6 ;  /* 0x058800000ce27fae */ /* 0x0005e2000f101d5a */
[----:B------:R-:W-:Y:S02]  /*18670*/  @!P3 LEA.HI.X R157, R4, c[0x0][0x1fc], R3, 0x1, P1 ;  /* 0x00007f00049dba11 */ /* 0x000fe400008f0c03 */
[----:B------:R-:W-:Y:S02]  /*18680*/  @!P3 LEA.HI.X R3, R6, c[0x0][0x1fc], R5, 0x1, P0 ;  /* 0x00007f000603ba11 */ /* 0x000fe400000f0c05 */
[C---:B-1----:R-:W-:Y:S01]  /*18690*/  HMMA.16816.F32 R4, R24.reuse, R8, RZ ;  /* 0x000000081804723c */ /* 0x042fe200000018ff */
[----:B------:R3:W-:Y:S01]  /*186a0*/  LDGSTS.E.BYPASS.LTC128B.128 [R226+0x7080], [R22.64], !P5 ;  /* 0x0708000016e27fae */ /* 0x0007e2000e901d5a */
[----:B------:R-:W-:Y:S05]  /*186b0*/  PLOP3.LUT P0, PT, PT, PT, UP1, 0x80, 0x0 ;  /* 0x000000000000781c */ /* 0x000fea0003f0f018 */
[----:B------:R3:W-:Y:S01]  /*186c0*/  LDGSTS.E.BYPASS.LTC128B.128 [R226+0x8880], [R20.64], !P4 ;  /* 0x0888000014e27fae */ /* 0x0007e2000e101d5a */
[C---:B------:R-:W-:Y:S05]  /*186d0*/  HMMA.16816.F32 R8, R24.reuse, R10, RZ ;  /* 0x0000000a1808723c */ /* 0x040fea00000018ff */
[----:B------:R1:W-:Y:S06]  /*186e0*/  @!P3 LDGSTS.E.BYPASS.LTC128B.128 [R226+0x5080], [R190.64], !P2 ;  /* 0x05080000bee2bfae */ /* 0x0003ec000d101d5a */
[----:B------:R1:W-:Y:S01]  /*186f0*/  @!P3 LDGSTS.E.BYPASS.LTC128B.128 [R226+0x6880], [R188.64], !P6 ;  /* 0x06880000bce2bfae */ /* 0x0003e2000f101d5a */
[C---:B--2---:R-:W-:Y:S05]  /*18700*/  HMMA.16816.F32 R12, R24.reuse, R16, RZ ;  /* 0x00000010180c723c */ /* 0x044fea00000018ff */
[----:B------:R2:W-:Y:S03]  /*18710*/  @!P3 LDGSTS.E.BYPASS.LTC128B.128 [R226+0x8080], [R156.64], !P5 ;  /* 0x080800009ce2bfae */ /* 0x0005e6000e901d5a */
[C---:B------:R-:W-:Y:S03]  /*18720*/  HMMA.16816.F32 R16, R24.reuse, R18, RZ ;  /* 0x000000121810723c */ /* 0x040fe600000018ff */
[----:B------:R1:W-:Y:S06]  /*18730*/  @!P3 LDGSTS.E.BYPASS.LTC128B.128 [R226+0x9880], [R2.64], !P4 ;  /* 0x0988000002e2bfae */ /* 0x0003ec000e101d5a */
[----:B------:R-:W-:Y:S01]  /*18740*/  LDSM.16.M88.4 R180, [R218] ;  /* 0x00000000dab4783b */ /* 0x000fe20000000200 */
[C---:B---3--:R-:W-:Y:S05]  /*18750*/  HMMA.16816.F32 R20, R24.reuse, R160, RZ ;  /* 0x000000a01814723c */ /* 0x048fea00000018ff */
[----:B------:R-:W0:Y:S03]  /*18760*/  LDGDEPBAR ;  /* 0x00000000000079af */ /* 0x000e260000000000 */
[----:B------:R-:W-:Y:S03]  /*18770*/  HMMA.16816.F32 R24, R24, R162, RZ ;  /* 0x000000a21818723c */ /* 0x000fe600000018ff */
[----:B------:R-:W3:Y:S05]  /*18780*/  LDSM.16.M88.4 R184, [R215+0xa080] ;  /* 0x00a08000d7b8783b */ /* 0x000eea0000000200 */
[C---:B----4-:R-:W-:Y:S01]  /*18790*/  HMMA.16816.F32 R4, R164.reuse, R168, R4 ;  /* 0x000000a8a404723c */ /* 0x050fe20000001804 */
[----:B------:R-:W4:Y:S04]  /*187a0*/  LDSM.16.M88.4 R160, [R215+0xa880] ;  /* 0x00a88000d7a0783b */ /* 0x000f280000000200 */
[----:B-1----:R-:W-:Y:S02]  /*187b0*/  IMAD.MOV.U32 R3, RZ, RZ, R0 ;  /* 0x000000ffff037224 */ /* 0x002fe400078e0000 */
        /* <DEDUP_REMOVED lines=14> */
[----:B------:R-:W-:Y:S07]  /*188a0*/  LDSM.16.M88.4 R184, [R220+0x4000] ;  /* 0x00400000dcb8783b */ /* 0x000fee0000000200 */
[C---:B----4-:R-:W-:Y:S08]  /*188b0*/  HMMA.16816.F32 R12, R180.reuse, R160, R12 ;  /* 0x000000a0b40c723c */ /* 0x050ff0000000180c */
[C---:B------:R-:W-:Y:S01]  /*188c0*/  HMMA.16816.F32 R16, R180.reuse, R162, R16 ;  /* 0x000000a2b410723c */ /* 0x040fe20000001810 */
[----:B------:R-:W3:Y:S07]  /*188d0*/  LDSM.16.M88.4 R160, [R221+0xc080] ;  /* 0x00c08000dda0783b */ /* 0x000eee0000000200 */
[C---:B-1----:R-:W-:Y:S08]  /*188e0*/  HMMA.16816.F32 R20, R180.reuse, R188, R20 ;  /* 0x000000bcb414723c */ /* 0x042ff00000001814 */
[----:B------:R-:W-:Y:S01]  /*188f0*/  HMMA.16816.F32 R24, R180, R190, R24 ;  /* 0x000000beb418723c */ /* 0x000fe20000001818 */
[----:B------:R-:W1:Y:S06]  /*18900*/  LDSM.16.M88.4 R180, [R221+0xc880] ;  /* 0x00c88000ddb4783b */ /* 0x000e6c0000000200 */
[----:B------:R-:W4:Y:S01]  /*18910*/  LDSM.16.M88.4 R188, [R208] ;  /* 0x00000000d0bc783b */ /* 0x000f220000000200 */
[C---:B-----5:R-:W-:Y:S08]  /*18920*/  HMMA.16816.F32 R4, R192.reuse, R196, R4 ;  /* 0x000000c4c004723c */ /* 0x060ff00000001804 */
[C---:B------:R-:W-:Y:S01]  /*18930*/  HMMA.16816.F32 R8, R192.reuse, R198, R8 ;  /* 0x000000c6c008723c */ /* 0x040fe20000001808 */
[----:B------:R-:W-:Y:S07]  /*18940*/  LDSM.16.M88.4 R196, [R215+0xb880] ;  /* 0x00b88000d7c4783b */ /* 0x000fee0000000200 */
[C---:B--2---:R-:W-:Y:S08]  /*18950*/  HMMA.16816.F32 R12, R192.reuse, R164, R12 ;  /* 0x000000a4c00c723c */ /* 0x044ff0000000180c */
[C---:B------:R-:W-:Y:S01]  /*18960*/  HMMA.16816.F32 R16, R192.reuse, R166, R16 ;  /* 0x000000a6c010723c */ /* 0x040fe20000001810 */
[----:B------:R-:W2:Y:S07]  /*18970*/  LDSM.16.M88.4 R164, [R207] ;  /* 0x00000000cfa4783b */ /* 0x000eae0000000200 */
[C---:B------:R-:W-:Y:S08]  /*18980*/  HMMA.16816.F32 R20, R192.reuse, R168, R20 ;  /* 0x000000a8c014723c */ /* 0x040ff00000001814 */
[----:B------:R-:W-:Y:S01]  /*18990*/  HMMA.16816.F32 R24, R192, R170, R24 ;  /* 0x000000aac018723c */ /* 0x000fe20000001818 */
[----:B------:R-:W5:Y:S06]  /*189a0*/  LDSM.16.M88.4 R168, [R206] ;  /* 0x00000000cea8783b */ /* 0x000f6c0000000200 */
        /* <DEDUP_REMOVED lines=17> */
[C---:B-----5:R-:W-:Y:S08]  /*18ac0*/  HMMA.16816.F32 R20, R184.reuse, R168, R20 ;  /* 0x000000a8b814723c */ /* 0x060ff00000001814 */
        /* <DEDUP_REMOVED lines=42> */
[----:B------:R-:W2:Y:S01]  /*18d70*/  LDSM.16.M88.4 R192, [R222+0xc000] ;  /* 0x00c00000dec0783b */ /* 0x000ea20000000200 */
        /* <DEDUP_REMOVED lines=31> */
[C---:B------:R-:W-:Y:S08]  /*18f70*/  HMMA.16816.F32 R8, R176.reuse, R182, R8 ;  /* 0x000000b6b008723c */ /* 0x040ff00000001808 */
[C---:B--2---:R-:W-:Y:S08]  /*18f80*/  HMMA.16816.F32 R12, R176.reuse, R164, R12 ;  /* 0x000000a4b00c723c */ /* 0x044ff0000000180c */
[C---:B------:R-:W-:Y:S08]  /*18f90*/  HMMA.16816.F32 R16, R176.reuse, R166, R16 ;  /* 0x000000a6b010723c */ /* 0x040ff00000001810 */
[C---:B----4-:R-:W-:Y:S08]  /*18fa0*/  HMMA.16816.F32 R20, R176.reuse, R168, R20 ;  /* 0x000000a8b014723c */ /* 0x050ff00000001814 */
[----:B------:R-:W-:Y:S08]  /*18fb0*/  HMMA.16816.F32 R24, R176, R170, R24 ;  /* 0x000000aab018723c */ /* 0x000ff00000001818 */
[C---:B-----5:R-:W-:Y:S08]  /*18fc0*/  HMMA.16816.F32 R4, R184.reuse, R188, R4 ;  /* 0x000000bcb804723c */ /* 0x060ff00000001804 */
[C---:B------:R-:W-:Y:S08]  /*18fd0*/  HMMA.16816.F32 R8, R184.reuse, R190, R8 ;  /* 0x000000beb808723c */ /* 0x040ff00000001808 */
[C---:B---3--:R-:W-:Y:S08]  /*18fe0*/  HMMA.16816.F32 R12, R184.reuse, R160, R12 ;  /* 0x000000a0b80c723c */ /* 0x048ff0000000180c */
[C---:B------:R-:W-:Y:S01]  /*18ff0*/  HMMA.16816.F32 R16, R184.reuse, R162, R16 ;  /* 0x000000a2b810723c */ /* 0x040fe20000001810 */
[----:B------:R-:W2:Y:S07]  /*19000*/  LDSM.16.M88.4 R160, [R209+0x5000] ;  /* 0x00500000d1a0783b */ /* 0x000eae0000000200 */
[C---:B-1----:R-:W-:Y:S08]  /*19010*/  HMMA.16816.F32 R20, R184.reuse, R172, R20 ;  /* 0x000000acb814723c */ /* 0x042ff00000001814 */
[----:B------:R-:W-:Y:S08]  /*19020*/  HMMA.16816.F32 R24, R184, R174, R24 ;  /* 0x000000aeb818723c */ /* 0x000ff00000001818 */
[C---:B------:R-:W-:Y:S08]  /*19030*/  HMMA.16816.F32 R4, R192.reuse, R196, R4 ;  /* 0x000000c4c004723c */ /* 0x040ff00000001804 */
[C---:B------:R-:W-:Y:S08]  /*19040*/  HMMA.16816.F32 R8, R192.reuse, R198, R8 ;  /* 0x000000c6c008723c */ /* 0x040ff00000001808 */
[C---:B--2---:R-:W-:Y:S08]  /*19050*/  HMMA.16816.F32 R12, R192.reuse, R160, R12 ;  /* 0x000000a0c00c723c */ /* 0x044ff0000000180c */
        /* <DEDUP_REMOVED lines=23> */
[----:B------:R-:W-:Y:S05]  /*191d0*/  FMUL.FTZ R19, R19, c[0x0][0x320] ;  /* 0x0000c80013137a20 */ /* 0x000fea0000410000 */
[----:B------:R1:W1:Y:S01]  /*191e0*/  MUFU.TANH R8, R2 ;  /* 0x0000000200087308 */ /* 0x0002620000002400 */
[C---:B--2---:R-:W-:Y:S09]  /*191f0*/  HMMA.16816.F32 R20, R192.reuse, R4, R20 ;  /* 0x00000004c014723c */ /* 0x044ff20000001814 */
[----:B------:R2:W1:Y:S01]  /*19200*/  MUFU.TANH R160, R9 ;  /* 0x0000000900a07308 */ /* 0x0004620000002400 */
[----:B------:R-:W-:Y:S09]  /*19210*/  HMMA.16816.F32 R24, R192, R6, R24 ;  /* 0x00000006c018723c */ /* 0x000ff20000001818 */
        /* <DEDUP_REMOVED lines=27> */
.L_x_1508:
[----:B-1----:R-:W-:Y:S01]  /*193d0*/  FMNMX.FTZ R5, R175, R0, !PT ;  /* 0x00000000af057209 */ /* 0x002fe20007810000 */
[----:B------:R-:W-:Y:S01]  /*193e0*/  LDSM.16.MT88.4 R20, [R214+0x4080] ;  /* 0x00408000d614783b */ /* 0x000fe20000004200 */
[----:B------:R-:W-:Y:S01]  /*193f0*/  FMNMX.FTZ R6, R172, R159, !PT ;  /* 0x0000009fac067209 */ /* 0x000fe20007810000 */
[----:B------:R-:W-:Y:S01]  /*19400*/  UIADD3 UR13, UR13, -0x1, URZ ;  /* 0xffffffff0d0d7890 */ /* 0x000fe2000fffe03f */
        /* <DEDUP_REMOVED lines=23> */
[----:B------:R-:W-:Y:S01]  /*19580*/  PLOP3.LUT P0, PT, PT, PT, UP1, 0x80, 0x0 ;  /* 0x000000000000781c */ /* 0x000fe20003f0f018 */
        /* <DEDUP_REMOVED lines=28> */
[----:B------:R-:W3:Y:S01]  /*19750*/  LDSM.16.MT88.4 R160, [R213+0x4080] ;  /* 0x00408000d5a0783b */ /* 0x000ee20000004200 */
[--C-:B------:R-:W-:Y:S02]  /*19760*/  FFMA.FTZ R192, R168, c[0x0][0x2d0], -R187.reuse ;  /* 0x0000b400a8c07a23 */ /* 0x100fe400000108bb */
[--C-:B------:R-:W-:Y:S02]  /*19770*/  FFMA.FTZ R193, R171, c[0x0][0x2d0], -R176.reuse ;  /* 0x0000b400abc17a23 */ /* 0x100fe400000108b0 */
[--C-:B------:R-:W-:Y:S02]  /*19780*/  FFMA.FTZ R194, R169, c[0x0][0x2d0], -R176.reuse ;  /* 0x0000b400a9c27a23 */ /* 0x100fe400000108b0 */
[--C-:B------:R-:W-:Y:S01]  /*19790*/  FFMA.FTZ R196, R166, c[0x0][0x2d0], -R187.reuse ;  /* 0x0000b400a6c47a23 */ /* 0x100fe200000108bb */
[----:B------:R-:W-:Y:S01]  /*197a0*/  LDSM.16.MT88.4 R168, [R212+0x6080] ;  /* 0x00608000d4a8783b */ /* 0x000fe20000004200 */
[----:B------:R4:W5:Y:S01]  /*197b0*/  MUFU.EX2 R2, R4 ;  /* 0x0000000400027308 */ /* 0x0009620000000800 */
        /* <DEDUP_REMOVED lines=9> */
[----:B------:R-:W-:Y:S02]  /*19850*/  FMUL.FTZ R25, R3, R133 ;  /* 0x0000008503197220 */ /* 0x000fe40000410000 */
[--C-:B------:R-:W-:Y:S01]  /*19860*/  FFMA.FTZ R198, R165, c[0x0][0x2d0], -R176.reuse ;  /* 0x0000b400a5c67a23 */ /* 0x100fe200000108b0 */
[----:B------:R-:W-:Y:S01]  /*19870*/  MUFU.EX2 R184, R184 ;  /* 0x000000b800b87308 */ /* 0x000fe20000000800 */
[----:B------:R-:W-:Y:S01]  /*19880*/  LDSM.16.MT88.4 R164, [R216+0x6080] ;  /* 0x00608000d8a4783b */ /* 0x000fe20000004200 */
[--C-:B------:R-:W-:Y:S02]  /*19890*/  FFMA.FTZ R247, R178, c[0x0][0x2d0], -R187.reuse ;  /* 0x0000b400b2f77a23 */ /* 0x100fe400000108bb */
[----:B----4-:R-:W-:Y:S02]  /*198a0*/  FMUL.FTZ R4, R3, R152 ;  /* 0x0000009803047220 */ /* 0x010fe40000410000 */
[C---:B-----5:R-:W-:Y:S02]  /*198b0*/  FMUL.FTZ R6, R2.reuse, R154 ;  /* 0x0000009a02067220 */ /* 0x060fe40000410000 */
[C---:B------:R-:W-:Y:S02]  /*198c0*/  FMUL.FTZ R7, R2.reuse, R155 ;  /* 0x0000009b02077220 */ /* 0x040fe40000410000 */
        /* <DEDUP_REMOVED lines=19> */
[----:B----4-:R-:W-:Y:S01]  /*19a00*/  F2FP.PACK_AB R154, R183, R184 ;  /* 0x000000b8b79a723e */ /* 0x010fe200000000ff */
[C---:B------:R-:W-:Y:S02]  /*19a10*/  FMUL.FTZ R34, R2.reuse, R34 ;  /* 0x0000002202227220 */ /* 0x040fe40000410000 */
[C---:B------:R-:W-:Y:S02]  /*19a20*/  FMUL.FTZ R35, R2.reuse, R35 ;  /* 0x0000002302237220 */ /* 0x040fe40000410000 */
[C---:B------:R-:W-:Y:S01]  /*19a30*/  FMUL.FTZ R36, R3.reuse, R36 ;  /* 0x0000002403247220 */ /* 0x040fe20000410000 */
[----:B------:R-:W4:Y:S01]  /*19a40*/  MUFU.EX2 R159, R159 ;  /* 0x0000009f009f7308 */ /* 0x000f220000000800 */
[----:B------:R-:W-:Y:S02]  /*19a50*/  FMUL.FTZ R37, R3, R37 ;  /* 0x0000002503257220 */ /* 0x000fe40000410000 */
[C---:B------:R-:W-:Y:S01]  /*19a60*/  FMUL.FTZ R38, R2.reuse, R38 ;  /* 0x0000002602267220 */ /* 0x040fe20000410000 */
        /* <DEDUP_REMOVED lines=13> */
[----:B----4-:R-:W-:Y:S01]  /*19b40*/  F2FP.PACK_AB R155, R159, R180 ;  /* 0x000000b49f9b723e */ /* 0x010fe200000000ff */
        /* <DEDUP_REMOVED lines=14> */
[----:B------:R-:W4:Y:S01]  /*19c30*/  LDSM.16.MT88.4 R144, [R212+0x4080] ;  /* 0x00408000d490783b */ /* 0x000f220000004200 */
[C---:B------:R-:W-:Y:S02]  /*19c40*/  FMUL.FTZ R54, R2.reuse, R54 ;  /* 0x0000003602367220 */ /* 0x040fe40000410000 */
[C---:B------:R-:W-:Y:S02]  /*19c50*/  FMUL.FTZ R55, R2.reuse, R55 ;  /* 0x0000003702377220 */ /* 0x040fe40000410000 */
[C---:B------:R-:W-:Y:S02]  /*19c60*/  HMMA.16816.F32 R12, R152.reuse, R20, R12 ;  /* 0x00000014980c723c */ /* 0x040fe4000000180c */
[----:B------:R-:W5:Y:S01]  /*19c70*/  MUFU.EX2 R195, R195 ;  /* 0x000000c300c37308 */ /* 0x000f620000000800 */
        /* <DEDUP_REMOVED lines=9> */
[----:B------:R-:W1:Y:S01]  /*19d10*/  LDSM.16.MT88.4 R136, [R216+0x5880] ;  /* 0x00588000d888783b */ /* 0x000e620000004200 */
[C---:B------:R-:W-:Y:S01]  /*19d20*/  FMUL.FTZ R59, R2.reuse, R59 ;  /* 0x0000003b023b7220 */ /* 0x040fe20000410000 */
[----:B------:R-:W1:Y:S01]  /*19d30*/  MUFU.EX2 R198, R198 ;  /* 0x000000c600c67308 */ /* 0x000e620000000800 */
[C---:B------:R-:W-:Y:S02]  /*19d40*/  FMUL.FTZ R60, R3.reuse, R60 ;  /* 0x0000003c033c7220 */ /* 0x040fe40000410000 */
[C---:B---3--:R-:W-:Y:S03]  /*19d50*/  HMMA.16816.F32 R20, R152.reuse, R160, R20 ;  /* 0x000000a09814723c */ /* 0x048fe60000001814 */
        /* <DEDUP_REMOVED lines=8> */
[C---:B----4-:R-:W-:Y:S04]  /*19de0*/  HMMA.16816.F32 R28, R152.reuse, R144, R28 ;  /* 0x00000090981c723c */ /* 0x050fe8000000181c */
[C---:B------:R-:W-:Y:S02]  /*19df0*/  FMUL.FTZ R66, R2.reuse, R66 ;  /* 0x0000004202427220 */ /* 0x040fe40000410000 */
[C---:B------:R-:W-:Y:S02]  /*19e00*/  FMUL.FTZ R67, R2.reuse, R67 ;  /* 0x0000004302437220 */ /* 0x040fe40000410000 */
[C---:B------:R-:W-:Y:S01]  /*19e10*/  HMMA.16816.F32 R32, R152.reuse, R146, R32 ;  /* 0x000000929820723c */ /* 0x040fe20000001820 */
[----:B------:R-:W-:Y:S03]  /*19e20*/  LDSM.16.MT88.4 R144, [R214+0x4880] ;  /* 0x00488000d690783b */ /* 0x000fe60000004200 */
        /* <DEDUP_REMOVED lines=22> */
[----:B------:R-:W4:Y:S03]  /*19f90*/  LDSM.16.MT88.4 R140, [R214+0x7080] ;  /* 0x00708000d68c783b */ /* 0x000f260000004200 */
        /* <DEDUP_REMOVED lines=63> */
[----:B------:R-:W-:Y:S02]  /*1a390*/  FMUL.FTZ R123, R2, R123 ;  /* 0x0000007b027b7220 */ /* 0x000fe40000410000 */
[C---:B------:R-:W-:Y:S01]  /*1a3a0*/  FMUL.FTZ R124, R3.reuse, R124 ;  /* 0x0000007c037c7220 */ /* 0x040fe20000410000 */
[----:B--2---:R-:W-:Y:S01]  /*1a3b0*/  F2FP.PACK_AB R132, R192, R191 ;  /* 0x000000bfc084723e */ /* 0x004fe200000000ff */
[C---:B------:R-:W-:Y:S03]  /*1a3c0*/  FMUL.FTZ R125, R3.reuse, R125 ;  /* 0x0000007d037d7220 */ /* 0x040fe60000410000 */
[C---:B------:R-:W-:Y:S03]  /*1a3d0*/  HMMA.16816.F32 R120, R152.reuse, R134, R120 ;  /* 0x000000869878723c */ /* 0x040fe60000001878 */
[----:B------:R-:W-:Y:S01]  /*1a3e0*/  FMUL.FTZ R126, R2, R126 ;  /* 0x0000007e027e7220 */ /* 0x000fe20000410000 */
[----:B------:R-:W-:Y:S01]  /*1a3f0*/  F2FP.PACK_AB R133, R194, R193 ;  /* 0x000000c1c285723e */ /* 0x000fe200000000ff */
[C---:B------:R-:W-:Y:S02]  /*1a400*/  FMUL.FTZ R127, R2.reuse, R127 ;  /* 0x0000007f027f7220 */ /* 0x040fe40000410000 */
[----:B------:R-:W-:Y:S01]  /*1a410*/  FMUL.FTZ R128, R3, R128 ;  /* 0x0000008003807220 */ /* 0x000fe20000410000 */
[----:B-----5:R-:W-:Y:S01]  /*1a420*/  F2FP.PACK_AB R134, R195, R196 ;  /* 0x000000c4c386723e */ /* 0x020fe200000000ff */
[----:B------:R-:W-:Y:S03]  /*1a430*/  FMUL.FTZ R129, R3, R129 ;  /* 0x0000008103817220 */ /* 0x000fe60000410000 */
[C---:B----4-:R-:W-:Y:S03]  /*1a440*/  HMMA.16816.F32 R124, R152.reuse, R140, R124 ;  /* 0x0000008c987c723c */ /* 0x050fe6000000187c */
[----:B------:R-:W-:Y:S01]  /*1a450*/  FMUL.FTZ R130, R2, R130 ;  /* 0x0000008202827220 */ /* 0x000fe20000410000 */
[----:B------:R-:W-:Y:S01]  /*1a460*/  F2FP.PACK_AB R135, R198, R197 ;  /* 0x000000c5c687723e */ /* 0x000fe200000000ff */
[----:B------:R-:W-:Y:S02]  /*1a470*/  FMUL.FTZ R131, R2, R131 ;  /* 0x0000008302837220 */ /* 0x000fe40000410000 */
[--C-:B------:R-:W-:Y:S02]  /*1a480*/  FFMA.FTZ R188, R188, c[0x0][0x2d0], -R187.reuse ;  /* 0x0000b400bcbc7a23 */ /* 0x100fe400000108bb */
[--C-:B------:R-:W-:Y:S03]  /*1a490*/  FFMA.FTZ R199, R190, c[0x0][0x2d0], -R187.reuse ;  /* 0x0000b400bec77a23 */ /* 0x100fe600000108bb */
[----:B------:R-:W-:Y:S01]  /*1a4a0*/  HMMA.16816.F32 R128, R152, R142, R128 ;  /* 0x0000008e9880723c */ /* 0x000fe20000001880 */
[----:B------:R-:W2:Y:S01]  /*1a4b0*/  LDSM.16.MT88.4 R140, [R214+0x6080] ;  /* 0x00608000d68c783b */ /* 0x000ea20000004200 */
[----:B------:R-:W-:Y:S01]  /*1a4c0*/  MUFU.EX2 R188, R188 ;  /* 0x000000bc00bc7308 */ /* 0x000fe20000000800 */
[--C-:B------:R-:W-:Y:S02]  /*1a4d0*/  FFMA.FTZ R190, R179, c[0x0][0x2d0], -R176.reuse ;  /* 0x0000b400b3be7a23 */ /* 0x100fe400000108b0 */
[----:B------:R-:W-:Y:S02]  /*1a4e0*/  FFMA.FTZ R187, R177, c[0x0][0x2d0], -R187 ;  /* 0x0000b400b1bb7a23 */ /* 0x000fe400000108bb */
[--C-:B------:R-:W-:Y:S01]  /*1a4f0*/  FFMA.FTZ R189, R189, c[0x0][0x2d0], -R176.reuse ;  /* 0x0000b400bdbd7a23 */ /* 0x100fe200000108b0 */
[C---:B-1----:R-:W-:Y:S01]  /*1a500*/  HMMA.16816.F32 R4, R132.reuse, R136, R4 ;  /* 0x000000888404723c */ /* 0x042fe20000001804 */
[----:B------:R-:W1:Y:S03]  /*1a510*/  LDSM.16.MT88.4 R152, [R213+0x6080] ;  /* 0x00608000d598783b */ /* 0x000e660000004200 */
[----:B------:R-:W3:Y:S01]  /*1a520*/  MUFU.EX2 R199, R199 ;  /* 0x000000c700c77308 */ /* 0x000ee20000000800 */
[--C-:B------:R-:W-:Y:S02]  /*1a530*/  FFMA.FTZ R158, R158, c[0x0][0x2d0], -R176.reuse ;  /* 0x0000b4009e9e7a23 */ /* 0x100fe400000108b0 */
[----:B------:R-:W-:Y:S01]  /*1a540*/  FFMA.FTZ R176, R157, c[0x0][0x2d0], -R176 ;  /* 0x0000b4009db07a23 */ /* 0x000fe200000108b0 */
[C---:B------:R-:W-:Y:S01]  /*1a550*/  HMMA.16816.F32 R8, R132.reuse, R138, R8 ;  /* 0x0000008a8408723c */ /* 0x040fe20000001808 */
[----:B------:R-:W4:Y:S03]  /*1a560*/  LDSM.16.MT88.4 R136, [R214+0x7880] ;  /* 0x00788000d688783b */ /* 0x000f260000004200 */
[----:B------:R-:W-:Y:S02]  /*1a570*/  FFMA.FTZ R186, R3, R234, R186 ;  /* 0x000000ea03ba7223 */ /* 0x000fe400000100ba */
[----:B------:R5:W-:Y:S01]  /*1a580*/  MUFU.EX2 R157, R176 ;  /* 0x000000b0009d7308 */ /* 0x000be20000000800 */
[----:B------:R-:W-:Y:S01]  /*1a590*/  FFMA.FTZ R182, R2, R227, R182 ;  /* 0x000000e302b67223 */ /* 0x000fe200000100b6 */
[C---:B------:R-:W-:Y:S04]  /*1a5a0*/  HMMA.16816.F32 R12, R132.reuse, R144, R12 ;  /* 0x00000090840c723c */ /* 0x040fe8000000180c */
[----:B------:R-:W-:Y:S02]  /*1a5b0*/  FADD.FTZ R185, R185, R186 ;  /* 0x000000bab9b97221 */ /* 0x000fe40000010000 */
[----:B------:R-:W-:Y:S02]  /*1a5c0*/  FADD.FTZ R181, R181, R182 ;  /* 0x000000b6b5b57221 */ /* 0x000fe40000010000 */
[C---:B------:R-:W-:Y:S01]  /*1a5d0*/  HMMA.16816.F32 R16, R132.reuse, R146, R16 ;  /* 0x000000928410723c */ /* 0x040fe20000001810 */
[----:B------:R-:W1:Y:S01]  /*1a5e0*/  LDSM.16.MT88.4 R144, [R213+0x7880] ;  /* 0x00788000d590783b */ /* 0x000e620000004200 */
[----:B------:R-:W-:Y:S02]  /*1a5f0*/  MUFU.EX2 R189, R189 ;  /* 0x000000bd00bd7308 */ /* 0x000fe40000000800 */
[----:B------:R-:W-:Y:S04]  /*1a600*/  FADD.FTZ R2, R184, R185 ;  /* 0x000000b9b8027221 */ /* 0x000fe80000010000 */
[C---:B------:R-:W-:Y:S04]  /*1a610*/  HMMA.16816.F32 R20, R132.reuse, R148, R20 ;  /* 0x000000948414723c */ /* 0x040fe80000001814 */
[----:B------:R-:W2:Y:S01]  /*1a620*/  MUFU.EX2 R190, R190 ;  /* 0x000000be00be7308 */ /* 0x000ea20000000800 */
[----:B------:R-:W-:Y:S01]  /*1a630*/  FADD.FTZ R2, R183, R2 ;  /* 0x00000002b7027221 */ /* 0x000fe20000010000 */
[----:B-----5:R-:W-:Y:S02]  /*1a640*/  LDSM.16.MT88.4 R176, [R216+0x6880] ;  /* 0x00688000d8b0783b */ /* 0x020fe40000004200 */
[C---:B------:R-:W-:Y:S04]  /*1a650*/  HMMA.16816.F32 R24, R132.reuse, R150, R24 ;  /* 0x000000968418723c */ /* 0x040fe80000001818 */
[----:B------:R-:W-:Y:S02]  /*1a660*/  FADD.FTZ R3, R191, R2 ;  /* 0x00000002bf037221 */ /* 0x000fe40000010000 */
[----:B------:R-:W-:Y:S01]  /*1a670*/  LDSM.16.MT88.4 R148, [R216+0x9080] ;  /* 0x00908000d894783b */ /* 0x000fe20000004200 */
[----:B------:R-:W5:Y:S01]  /*1a680*/  MUFU.EX2 R248, R187 ;  /* 0x000000bb00f87308 */ /* 0x000f620000000800 */
[C---:B------:R-:W-:Y:S04]  /*1a690*/  HMMA.16816.F32 R28, R132.reuse, R160, R28 ;  /* 0x000000a0841c723c */ /* 0x040fe8000000181c */
[----:B------:R-:W-:Y:S03]  /*1a6a0*/  FADD.FTZ R3, R192, R3 ;  /* 0x00000003c0037221 */ /* 0x000fe60000010000 */
[----:B---3--:R-:W-:Y:S01]  /*1a6b0*/  F2FP.PACK_AB R160, R199, R188 ;  /* 0x000000bcc7a0723e */ /* 0x008fe200000000ff */
[C---:B------:R-:W-:Y:S01]  /*1a6c0*/  HMMA.16816.F32 R32, R132.reuse, R162, R32 ;  /* 0x000000a28420723c */ /* 0x040fe20000001820 */
[----:B------:R-:W3:Y:S03]  /*1a6d0*/  MUFU.EX2 R158, R158 ;  /* 0x0000009e009e7308 */ /* 0x000ee60000000800 */
[----:B--2---:R-:W-:Y:S01]  /*1a6e0*/  F2FP.PACK_AB R161, R190, R189 ;  /* 0x000000bdbea1723e */ /* 0x004fe200000000ff */
[----:B------:R-:W-:Y:S03]  /*1a6f0*/  FADD.FTZ R196, R196, R3 ;  /* 0x00000003c4c47221 */ /* 0x000fe60000010000 */
[C---:B------:R-:W-:Y:S04]  /*1a700*/  HMMA.16816.F32 R36, R132.reuse, R164, R36 ;  /* 0x000000a48424723c */ /* 0x040fe80000001824 */
[----:B------:R-:W-:Y:S01]  /*1a710*/  FADD.FTZ R195, R195, R196 ;  /* 0x000000c4c3c37221 */ /* 0x000fe20000010000 */
[----:B-----5:R-:W-:Y:S03]  /*1a720*/  F2FP.PACK_AB R162, R248, R247 ;  /* 0x000000f7f8a2723e */ /* 0x020fe600000000ff */
[C---:B------:R-:W-:Y:S01]  /*1a730*/  HMMA.16816.F32 R40, R132.reuse, R166, R40 ;  /* 0x000000a68428723c */ /* 0x040fe20000001828 */
[----:B------:R-:W-:Y:S03]  /*1a740*/  LDSM.16.MT88.4 R164, [R214+0x5080] ;  /* 0x00508000d6a4783b */ /* 0x000fe60000004200 */
[----:B------:R-:W-:Y:S04]  /*1a750*/  FADD.FTZ R188, R188, R195 ;  /* 0x000000c3bcbc7221 */ /* 0x000fe80000010000 */
[C---:B------:R-:W-:Y:S04]  /*1a760*/  HMMA.16816.F32 R44, R132.reuse, R140, R44 ;  /* 0x0000008c842c723c */ /* 0x040fe8000000182c */
[----:B---3--:R-:W-:Y:S01]  /*1a770*/  F2FP.PACK_AB R163, R157, R158 ;  /* 0x0000009e9da3723e */ /* 0x008fe200000000ff */
[----:B------:R-:W-:Y:S03]  /*1a780*/  FADD.FTZ R188, R199, R188 ;  /* 0x000000bcc7bc7221 */ /* 0x000fe60000010000 */
[C---:B------:R-:W-:Y:S01]  /*1a790*/  HMMA.16816.F32 R48, R132.reuse, R142, R48 ;  /* 0x0000008e8430723c */ /* 0x040fe20000001830 */
[----:B------:R-:W2:Y:S03]  /*1a7a0*/  LDSM.16.MT88.4 R140, [R212+0x7880] ;  /* 0x00788000d48c783b */ /* 0x000ea60000004200 */
[----:B------:R-:W-:Y:S04]  /*1a7b0*/  FADD.FTZ R247, R247, R188 ;  /* 0x000000bcf7f77221 */ /* 0x000fe80000010000 */
[C---:B-1----:R-:W-:Y:S04]  /*1a7c0*/  HMMA.16816.F32 R52, R132.reuse, R152, R52 ;  /* 0x000000988434723c */ /* 0x042fe80000001834 */
        /* <DEDUP_REMOVED lines=11> */
[C---:B------:R-:W-:Y:S08]  /*1a880*/  HMMA.16816.F32 R84, R132.reuse, R144, R84 ;  /* 0x000000908454723c */ /* 0x040ff00000001854 */
        /* <DEDUP_REMOVED lines=9> */
[C---:B------:R-:W-:Y:S08]  /*1a920*/  HMMA.16816.F32 R112, R132.reuse, R138, R112 ;  /* 0x0000008a8470723c */ /* 0x040ff00000001870 */
[C---:B---3--:R-:W-:Y:S08]  /*1a930*/  HMMA.16816.F32 R116, R132.reuse, R144, R116 ;  /* 0x000000908474723c */ /* 0x048ff00000001874 */
[C---:B------:R-:W-:Y:S08]  /*1a940*/  HMMA.16816.F32 R120, R132.reuse, R146, R120 ;  /* 0x000000928478723c */ /* 0x040ff00000001878 */
[C---:B--2---:R-:W-:Y:S08]  /*1a950*/  HMMA.16816.F32 R124, R132.reuse, R140, R124 ;  /* 0x0000008c847c723c */ /* 0x044ff0000000187c */
        /* <DEDUP_REMOVED lines=56> */
.L_x_1506:
        /* <DEDUP_REMOVED lines=155> */
.L_x_1430:
[----:B------:R-:W-:Y:S01]  /*1b690*/  USHF.R.S32.HI UR8, URZ, 0x1f, UR16 ;  /* 0x0000001f3f087899 */ /* 0x000fe20008011410 */
[----:B------:R-:W-:Y:S05]  /*1b6a0*/  @P2 BRA `(.L_x_1510) ;  /* 0x00001c3000002947 */ /* 0x000fea0003800000 */
[----:B------:R-:W1:Y:S01]  /*1b6b0*/  S2R R0, SR_TID.X ;  /* 0x0000000000007919 */ /* 0x000e620000002100 */
[----:B------:R-:W-:Y:S01]  /*1b6c0*/  F2FP.PACK_AB R6, R7, R6 ;  /* 0x000000060706723e */ /* 0x000fe200000000ff */
[----:B------:R-:W-:Y:S01]  /*1b6d0*/  ULDC.64 UR6, c[0x0][0x500] ;  /* 0x0001400000067ab9 */ /* 0x000fe20000000a00 */
[----:B------:R-:W-:Y:S01]  /*1b6e0*/  F2FP.PACK_AB R152, R153, R152 ;  /* 0x000000989998723e */ /* 0x000fe200000000ff */
[----:B------:R-:W-:Y:S01]  /*1b6f0*/  ULDC.64 UR4, c[0x0][0x508] ;  /* 0x0001420000047ab9 */ /* 0x000fe20000000a00 */
[----:B------:R-:W-:Y:S01]  /*1b700*/  F2FP.PACK_AB R154, R155, R154 ;  /* 0x0000009a9b9a723e */ /* 0x000fe200000000ff */
[----:B------:R-:W-:Y:S01]  /*1b710*/  UISETP.NE.U32.AND UP1, UPT, URZ, UR6, UPT ;  /* 0x000000063f00728c */ /* 0x000fe2000bf25070 */
[----:B------:R-:W-:Y:S01]  /*1b720*/  F2FP.PACK_AB R148, R149, R148 ;  /* 0x000000949594723e */ /* 0x000fe200000000ff */
[----:B------:R-:W-:Y:S01]  /*1b730*/  UISETP.NE.U32.AND UP0, UPT, URZ, UR4, UPT ;  /* 0x000000043f00728c */ /* 0x000fe2000bf05070 */
[----:B------:R-:W-:Y:S01]  /*1b740*/  F2FP.PACK_AB R150, R151, R150 ;  /* 0x000000969796723e */ /* 0x000fe200000000ff */
[----:B------:R-:W-:Y:S01]  /*1b750*/  UISETP.NE.AND.EX UP1, UPT, URZ, UR7, UPT, UP1 ;  /* 0x000000073f00728c */ /* 0x000fe2000bf25310 */
[----:B------:R-:W-:Y:S01]  /*1b760*/  F2FP.PACK_AB R144, R145, R144 ;  /* 0x000000909190723e */ /* 0x000fe200000000ff */
[----:B------:R-:W-:Y:S01]  /*1b770*/  UISETP.NE.AND.EX UP0, UPT, URZ, UR5, UPT, UP0 ;  /* 0x000000053f00728c */ /* 0x000fe2000bf05300 */
[----:B------:R-:W-:Y:S01]  /*1b780*/  F2FP.PACK_AB R146, R147, R146 ;  /* 0x000000929392723e */ /* 0x000fe200000000ff */
[----:B------:R-:W-:Y:S01]  /*1b790*/  UMOV UR4, 0x4 ;  /* 0x0000000400047882 */ /* 0x000fe20000000000 */
[----:B------:R-:W-:Y:S01]  /*1b7a0*/  F2FP.PACK_AB R140, R141, R140 ;  /* 0x0000008c8d8c723e */ /* 0x000fe200000000ff */
[----:B------:R-:W-:Y:S01]  /*1b7b0*/  ULDC.64 UR6, c[0x0][0x500] ;  /* 0x0001400000067ab9 */ /* 0x000fe20000000a00 */
[----:B------:R-:W-:Y:S01]  /*1b7c0*/  F2FP.PACK_AB R142, R143, R142 ;  /* 0x0000008e8f8e723e */ /* 0x000fe200000000ff */
[----:B------:R-:W-:Y:S01]  /*1b7d0*/  UIMAD.WIDE UR6, UR24, UR4, UR6 ;  /* 0x00000004180672a5 */ /* 0x000fe2000f8e0206 */
[----:B------:R-:W-:-:S02]  /*1b7e0*/  F2FP.PACK_AB R136, R137, R136 ;  /* 0x000000888988723e */ /* 0x000fc400000000ff */
[----:B------:R-:W-:Y:S02]  /*1b7f0*/  F2FP.PACK_AB R138, R139, R138 ;  /* 0x0000008a8b8a723e */ /* 0x000fe400000000ff */
[----:B------:R-:W-:Y:S01]  /*1b800*/  F2FP.PACK_AB R132, R133, R132 ;  /* 0x000000848584723e */ /* 0x000fe200000000ff */
[----:B------:R-:W-:Y:S01]  /*1b810*/  IMAD.U32 R14, RZ, RZ, UR6 ;  /* 0x00000006ff0e7e24 */ /* 0x000fe2000f8e00ff */
[----:B-1----:R-:W-:Y:S02]  /*1b820*/  SHF.R.S32.HI R5, RZ, 0x1f, R0 ;  /* 0x0000001fff057819 */ /* 0x002fe40000011400 */
[----:B------:R-:W-:Y:S02]  /*1b830*/  F2FP.PACK_AB R134, R135, R134 ;  /* 0x000000868786723e */ /* 0x000fe400000000ff */
[----:B------:R-:W-:Y:S02]  /*1b840*/  LEA.HI R2, R5, R0, RZ, 0x2 ;  /* 0x0000000005027211 */ /* 0x000fe400078f10ff */
[----:B------:R-:W-:-:S02]  /*1b850*/  F2FP.PACK_AB R28, R29, R28 ;  /* 0x0000001c1d1c723e */ /* 0x000fc400000000ff */
[--C-:B------:R-:W-:Y:S02]  /*1b860*/  SHF.R.S32.HI R10, RZ, 0x2, R2.reuse ;  /* 0x00000002ff0a7819 */ /* 0x100fe40000011402 */
[----:B------:R-:W-:Y:S02]  /*1b870*/  SHF.R.S32.HI R7, RZ, 0x1f, R2 ;  /* 0x0000001fff077819 */ /* 0x000fe40000011402 */
[----:B------:R-:W-:Y:S02]  /*1b880*/  LOP3.LUT R9, R2, 0xfffffffc, RZ, 0xc0, !PT ;  /* 0xfffffffc02097812 */ /* 0x000fe400078ec0ff */
[----:B------:R-:W-:Y:S02]  /*1b890*/  LEA.HI R7, R7, R10, RZ, 0x3 ;  /* 0x0000000a07077211 */ /* 0x000fe400078f18ff */
[----:B------:R-:W-:Y:S01]  /*1b8a0*/  F2FP.PACK_AB R30, R31, R30 ;  /* 0x0000001e1f1e723e */ /* 0x000fe200000000ff */
[----:B------:R-:W-:Y:S01]  /*1b8b0*/  IMAD.IADD R9, R0, 0x1, -R9 ;  /* 0x0000000100097824 */ /* 0x000fe200078e0a09 */
[----:B------:R-:W-:-:S02]  /*1b8c0*/  LOP3.LUT R7, R7, 0xfffffff8, RZ, 0xc0, !PT ;  /* 0xfffffff807077812 */ /* 0x000fc400078ec0ff */
[----:B------:R-:W-:Y:S02]  /*1b8d0*/  F2FP.PACK_AB R32, R33, R32 ;  /* 0x000000202120723e */ /* 0x000fe400000000ff */
[----:B------:R-:W-:Y:S01]  /*1b8e0*/  F2FP.PACK_AB R34, R35, R34 ;  /* 0x000000222322723e */ /* 0x000fe200000000ff */
[----:B------:R-:W-:Y:S01]  /*1b8f0*/  IMAD.IADD R10, R10, 0x1, -R7 ;  /* 0x000000010a0a7824 */ /* 0x000fe200078e0a07 */
[----:B------:R-:W-:Y:S02]  /*1b900*/  LEA.HI R7, R5, R0, RZ, 0x5 ;  /* 0x0000000005077211 */ /* 0x000fe400078f28ff */
[----:B------:R-:W-:Y:S01]  /*1b910*/  F2FP.PACK_AB R36, R37, R36 ;  /* 0x000000242524723e */ /* 0x000fe200000000ff */
[C---:B------:R-:W-:Y:S01]  /*1b920*/  IMAD.SHL.U32 R11, R10.reuse, 0x40, RZ ;  /* 0x000000400a0b7824 */ /* 0x040fe200078e00ff */
[----:B------:R-:W-:Y:S02]  /*1b930*/  SHF.R.S32.HI R2, RZ, 0x5, R7 ;  /* 0x00000005ff027819 */ /* 0x000fe40000011407 */
[----:B------:R-:W-:-:S02]  /*1b940*/  LOP3.LUT R13, R10, 0x1, RZ, 0xc0, !PT ;  /* 0x000000010a0d7812 */ /* 0x000fc400078ec0ff */
        /* <DEDUP_REMOVED lines=13> */
[C---:B------:R-:W-:Y:S01]  /*1ba20*/  IMAD.IADD R15, R11.reuse, 0x1, R10 ;  /* 0x000000010b0f7824 */ /* 0x040fe200078e020a */
[C---:B------:R-:W-:Y:S02]  /*1ba30*/  IADD3 R12, R11.reuse, 0x80, RZ ;  /* 0x000000800b0c7810 */ /* 0x040fe40007ffe0ff */
[----:B------:R-:W-:Y:S02]  /*1ba40*/  IADD3 R13, R11, 0x70, RZ ;  /* 0x000000700b0d7810 */ /* 0x000fe40007ffe0ff */
[----:B------:R-:W-:Y:S01]  /*1ba50*/  @P0 IADD3 R13, R12, 0x10, RZ ;  /* 0x000000100c0d0810 */ /* 0x000fe20007ffe0ff */
[----:B------:R-:W-:Y:S01]  /*1ba60*/  IMAD.MOV.U32 R12, RZ, RZ, 0x40 ;  /* 0x00000040ff0c7424 */ /* 0x000fe200078e00ff */
[----:B------:R-:W-:-:S02]  /*1ba70*/  F2FP.PACK_AB R44, R45, R44 ;  /* 0x0000002c2d2c723e */ /* 0x000fc400000000ff */
[----:B------:R-:W-:Y:S01]  /*1ba80*/  F2FP.PACK_AB R46, R47, R46 ;  /* 0x0000002e2f2e723e */ /* 0x000fe200000000ff */
[--C-:B------:R-:W-:Y:S01]  /*1ba90*/  IMAD.IADD R17, R10, 0x1, R13.reuse ;  /* 0x000000010a117824 */ /* 0x100fe200078e020d */
[----:B------:R-:W-:Y:S02]  /*1baa0*/  SEL R12, R12, 0xffffffc0, !P2 ;  /* 0xffffffc00c0c7807 */ /* 0x000fe40005000000 */
        /* <DEDUP_REMOVED lines=9> */
[----:B------:R-:W-:-:S02]  /*1bb40*/  F2FP.PACK_AB R56, R57, R56 ;  /* 0x000000383938723e */ /* 0x000fc400000000ff */
[----:B------:R-:W-:Y:S01]  /*1bb50*/  STS [R11+0x480], R154 ;  /* 0x0004809a0b007388 */ /* 0x000fe20000000800 */
[----:B------:R-:W-:Y:S02]  /*1bb60*/  F2FP.PACK_AB R58, R59, R58 ;  /* 0x0000003a3b3a723e */ /* 0x000fe400000000ff */
        /* <DEDUP_REMOVED lines=53> */
[----:B------:R-:W-:-:S02]  /*1bec0*/  PLOP3.LUT P0, PT, PT, PT, UP1, 0x80, 0x0 ;  /* 0x000000000000781c */ /* 0x000fc40003f0f018 */
[----:B------:R-:W-:Y:S01]  /*1bed0*/  PLOP3.LUT P1, PT, PT, PT, UP0, 0x80, 0x0 ;  /* 0x000000000000781c */ /* 0x000fe20003f2f008 */
        /* <DEDUP_REMOVED lines=42> */
[----:B------:R3:W-:Y:S01]  /*1c180*/  STS [R23+0xc080], R124 ;  /* 0x00c0807c17007388 */ /* 0x0007e20000000800 */
[----:B------:R-:W-:-:S03]  /*1c190*/  @UP0 UIMAD.WIDE UR6, UR24, UR4, UR6 ;  /* 0x00000004180602a5 */ /* 0x000fc6000f8e0206 */
[----:B------:R3:W-:Y:S04]  /*1c1a0*/  STS [R23+0xc480], R126 ;  /* 0x00c4807e17007388 */ /* 0x0007e80000000800 */
[----:B------:R3:W-:Y:S04]  /*1c1b0*/  STS [R25+0xc000], R128 ;  /* 0x00c0008019007388 */ /* 0x0007e80000000800 */
[----:B------:R3:W-:Y:S04]  /*1c1c0*/  STS [R25+0xc400], R3 ;  /* 0x00c4000319007388 */ /* 0x0007e80000000800 */
[----:B------:R-:W-:Y:S01]  /*1c1d0*/  BAR.SYNC.DEFER_BLOCKING 0x1, 0x100 ;  /* 0x0044000000007b1d */ /* 0x000fe20000010000 */
[----:B------:R-:W-:-:S02]  /*1c1e0*/  IMAD.MOV.U32 R6, RZ, RZ, c[0x0][0x388] ;  /* 0x0000e200ff067624 */ /* 0x000fc400078e00ff */
[----:B------:R-:W-:Y:S02]  /*1c1f0*/  IMAD.U32 R16, RZ, RZ, UR6 ;  /* 0x00000006ff107e24 */ /* 0x000fe4000f8e00ff */
[----:B--2---:R-:W-:Y:S01]  /*1c200*/  IMAD.U32 R17, RZ, RZ, UR7 ;  /* 0x00000007ff117e24 */ /* 0x004fe2000f8e00ff */
        /* <DEDUP_REMOVED lines=10> */
.L_x_1511:
[----:B---3--:R-:W-:Y:S01]  /*1c2b0*/  SHF.R.S32.HI R11, RZ, 0x1f, R2 ;  /* 0x0000001fff0b7819 */ /* 0x008fe20000011402 */
[----:B------:R-:W-:Y:S01]  /*1c2c0*/  IMAD.MOV.U32 R10, RZ, RZ, c[0x0][0x4e8] ;  /* 0x00013a00ff0a7624 */ /* 0x000fe200078e00ff */
[----:B------:R-:W-:Y:S01]  /*1c2d0*/  LOP3.LUT R3, R7, 0xffffffe0, RZ, 0xc0, !PT ;  /* 0xffffffe007037812 */ /* 0x000fe200078ec0ff */
[----:B------:R-:W1:Y:S01]  /*1c2e0*/  S2R R75, SR_CTAID.X ;  /* 0x00000000004b7919 */ /* 0x000e620000002500 */
[----:B------:R-:W-:Y:S01]  /*1c2f0*/  LEA.HI R11, R11, R2, RZ, 0x3 ;  /* 0x000000020b0b7211 */ /* 0x000fe200078f18ff */
[----:B------:R-:W2:Y:S01]  /*1c300*/  R2UR UR12, R12 ;  /* 0x000000000c0c73c2 */ /* 0x000ea200000e0000 */
[----:B------:R-:W-:Y:S01]  /*1c310*/  ISETP.NE.AND P1, PT, R10, 0x1, PT ;  /* 0x000000010a00780c */ /* 0x000fe20003f25270 */
[----:B------:R-:W-:Y:S01]  /*1c320*/  IMAD.IADD R3, R0, 0x1, -R3 ;  /* 0x0000000100037824 */ /* 0x000fe200078e0a03 */
[----:B------:R-:W-:Y:S01]  /*1c330*/  LOP3.LUT R7, R11, 0xffffff8, RZ, 0xc0, !PT ;  /* 0x0ffffff80b077812 */ /* 0x000fe200078ec0ff */
[----:B------:R-:W-:Y:S01]  /*1c340*/  ULDC.64 UR4, c[0x0][0x490] ;  /* 0x0001240000047ab9 */ /* 0x000fe20000000a00 */
[----:B------:R-:W-:Y:S01]  /*1c350*/  LEA.HI R10, R9, R9, RZ, 0x1 ;  /* 0x00000009090a7211 */ /* 0x000fe200078f08ff */
[----:B------:R-:W-:Y:S01]  /*1c360*/  USHF.R.S32.HI UR9, URZ, 0x1f, UR24 ;  /* 0x0000001f3f097899 */ /* 0x000fe20008011418 */
[----:B------:R-:W-:Y:S01]  /*1c370*/  SHF.R.S32.HI R14, RZ, 0x1f, R3 ;  /* 0x0000001fff0e7819 */ /* 0x000fe20000011403 */
[----:B------:R-:W-:Y:S01]  /*1c380*/  IMAD.IADD R2, R2, 0x1, -R7 ;  /* 0x0000000102027824 */ /* 0x000fe200078e0a07 */
[----:B------:R-:W3:Y:S01]  /*1c390*/  R2UR UR7, R13 ;  /* 0x000000000d0773c2 */ /* 0x000ee200000e0000 */
[----:B------:R-:W-:Y:S01]  /*1c3a0*/  LOP3.LUT R10, R10, 0x1ffffffe, RZ, 0xc0, !PT ;  /* 0x1ffffffe0a0a7812 */ /* 0x000fe200078ec0ff */
[----:B------:R-:W-:Y:S01]  /*1c3b0*/  ULDC UR14, c[0x0][0x3a0] ;  /* 0x0000e800000e7ab9 */ /* 0x000fe20000000800 */
[----:B------:R-:W-:Y:S01]  /*1c3c0*/  LEA.HI R7, R14, R3, RZ, 0x2 ;  /* 0x000000030e077211 */ /* 0x000fe200078f10ff */
[----:B------:R-:W-:Y:S01]  /*1c3d0*/  USEL UR9, UR9, URZ, !UP1 ;  /* 0x0000003f09097287 */ /* 0x000fe2000c800000 */
[----:B------:R-:W-:Y:S01]  /*1c3e0*/  LOP3.LUT P2, RZ, R3, 0x3, RZ, 0xc0, !PT ;  /* 0x0000000303ff7812 */ /* 0x000fe2000784c0ff */
[----:B------:R-:W-:Y:S01]  /*1c3f0*/  IMAD.IADD R9, R9, 0x1, -R10 ;  /* 0x0000000109097824 */ /* 0x000fe200078e0a0a */
[----:B------:R-:W-:Y:S01]  /*1c400*/  SHF.R.S32.HI R7, RZ, 0x2, R7 ;  /* 0x00000002ff077819 */ /* 0x000fe20000011407 */
[----:B------:R-:W4:Y:S01]  /*1c410*/  R2UR UR18, R12 ;  /* 0x000000000c1273c2 */ /* 0x000f2200000e0000 */
[----:B------:R-:W-:Y:S01]  /*1c420*/  USEL UR24, UR24, URZ, !UP1 ;  /* 0x0000003f18187287 */ /* 0x000fe2000c800000 */
[CC--:B------:R-:W-:Y:S01]  /*1c430*/  LEA.HI R16, R5.reuse, R0.reuse, RZ, 0x3 ;  /* 0x0000000005107211 */ /* 0x0c0fe200078f18ff */
[----:B------:R-:W-:Y:S01]  /*1c440*/  BSSY B0, `(.L_x_1512) ;  /* 0x000008c000007945 */ /* 0x000fe20003800000 */
[----:B------:R-:W-:Y:S01]  /*1c450*/  IMAD R2, R2, 0x10, R7 ;  /* 0x0000001002027824 */ /* 0x000fe200078e0207 */
[----:B------:R-:W-:-:S03]  /*1c460*/  LEA.HI R5, R5, R0, RZ, 0x6 ;  /* 0x0000000005057211 */ /* 0x000fc600078f30ff */
[----:B------:R-:W4:Y:S01]  /*1c470*/  R2UR UR11, R13 ;  /* 0x000000000d0b73c2 */ /* 0x000f2200000e0000 */
[----:B------:R-:W-:-:S05]  /*1c480*/  IMAD R10, R9, 0x8, R2 ;  /* 0x00000008090a7824 */ /* 0x000fca00078e0202 */
[----:B-1----:R-:W-:Y:S02]  /*1c490*/  LEA R7, R75, R10, 0x7 ;  /* 0x0000000a4b077211 */ /* 0x002fe400078e38ff */
[----:B------:R1:W2:Y:S02]  /*1c4a0*/  R2UR UR6, R12 ;  /* 0x000000000c0673c2 */ /* 0x0002a400000e0000 */
[----:B--2---:R-:W-:Y:S02]  /*1c4b0*/  UMOV UR6, UR12 ;  /* 0x0000000c00067c82 */ /* 0x004fe40008000000 */
[----:B------:R-:W-:Y:S01]  /*1c4c0*/  UIMAD UR12, UR8, UR4, URZ ;  /* 0x00000004080c72a4 */ /* 0x000fe2000f8e023f */
[----:B------:R-:W-:Y:S01]  /*1c4d0*/  @P1 IMAD.HI.U32 R3, R7, c[0x0][0x4ec], RZ ;  /* 0x00013b0007031a27 */ /* 0x000fe200078e00ff */
[----:B---3--:R-:W-:Y:S02]  /*1c4e0*/  UIMAD.WIDE.U32 UR20, UR16, UR4, UR6 ;  /* 0x00000004101472a5 */ /* 0x008fe4000f8e0006 */
[----:B------:R-:W-:Y:S01]  /*1c4f0*/  UIMAD UR12, UR16, UR5, UR12 ;  /* 0x00000005100c72a4 */ /* 0x000fe2000f8e020c */
[----:B------:R2:W4:Y:S01]  /*1c500*/  R2UR UR19, R13 ;  /* 0x000000000d1373c2 */ /* 0x00052200000e0000 */
[----:B------:R-:W-:-:S02]  /*1c510*/  ULDC.64 UR6, c[0x0][0x498] ;  /* 0x0001260000067ab9 */ /* 0x000fc40000000a00 */
[----:B----4-:R-:W-:Y:S02]  /*1c520*/  UIMAD.WIDE.U32 UR18, UR18, UR14, URZ ;  /* 0x0000000e121272a5 */ /* 0x010fe4000f8e003f */
[----:B------:R-:W-:Y:S02]  /*1c530*/  UIADD3 UR21, UR21, UR12, URZ ;  /* 0x0000000c15157290 */ /* 0x000fe4000fffe03f */
[----:B------:R-:W-:Y:S01]  /*1c540*/  ULDC.64 UR4, c[0x0][0x3e8] ;  /* 0x0000fa0000047ab9 */ /* 0x000fe20000000a00 */
[----:B------:R1:W3:Y:S01]  /*1c550*/  R2UR UR10, R12 ;  /* 0x000000000c0a73c2 */ /* 0x0002e200000e0000 */
[----:B------:R-:W-:Y:S02]  /*1c560*/  UIMAD UR14, UR11, UR14, URZ ;  /* 0x0000000e0b0e72a4 */ /* 0x000fe4000f8e023f */
[----:B------:R-:W-:Y:S02]  /*1c570*/  UIMAD UR11, UR9, UR6, URZ ;  /* 0x00000006090b72a4 */ /* 0x000fe4000f8e023f */
[----:B------:R-:W-:-:S02]  /*1c580*/  UIMAD.WIDE.U32 UR20, UR24, UR6, UR20 ;  /* 0x00000006181472a5 */ /* 0x000fc4000f8e0014 */
[----:B------:R-:W-:Y:S01]  /*1c590*/  UIMAD UR7, UR24, UR7, UR11 ;  /* 0x00000007180772a4 */ /* 0x000fe2000f8e020b */
[----:B------:R2:W4:Y:S02]  /*1c5a0*/  R2UR UR13, R13 ;  /* 0x000000000d0d73c2 */ /* 0x00052400000e0000 */
[----:B----4-:R-:W-:Y:S02]  /*1c5b0*/  ULDC UR13, c[0x0][0x3a4] ;  /* 0x0000e900000d7ab9 */ /* 0x010fe40000000800 */
[----:B------:R-:W-:-:S04]  /*1c5c0*/  UIMAD UR8, UR8, UR4, URZ ;  /* 0x00000004080872a4 */ /* 0x000fc8000f8e023f */
[----:B------:R-:W-:Y:S01]  /*1c5d0*/  UIMAD UR5, UR16, UR5, UR8 ;  /* 0x00000005100572a4 */ /* 0x000fe2000f8e0208 */
[----:B-1----:R-:W-:Y:S01]  /*1c5e0*/  IMAD.MOV.U32 R12, RZ, RZ, R7 ;  /* 0x000000ffff0c7224 */ /* 0x002fe200078e0007 */
[----:B------:R-:W-:Y:S01]  /*1c5f0*/  @P1 SHF.R.U32.HI R12, RZ, c[0x0][0x4f0], R3 ;  /* 0x00013c00ff0c1a19 */ /* 0x000fe20000011603 */
[----:B---3--:R-:W-:Y:S01]  /*1c600*/  UIMAD UR13, UR10, UR13, UR14 ;  /* 0x0000000d0a0d72a4 */ /* 0x008fe2000f8e020e */
[----:B------:R-:W-:Y:S02]  /*1c610*/  LOP3.LUT R3, R16, 0xfffffff8, RZ, 0xc0, !PT ;  /* 0xfffffff810037812 */ /* 0x000fe400078ec0ff */
[----:B------:R-:W-:Y:S01]  /*1c620*/  SHF.R.S32.HI R16, RZ, 0x3, R16 ;  /* 0x00000003ff107819 */ /* 0x000fe20000011410 */
[--C-:B------:R-:W-:Y:S01]  /*1c630*/  IMAD.MOV R10, RZ, RZ, -R12.reuse ;  /* 0x000000ffff0a7224 */ /* 0x100fe200078e0a0c */
[----:B------:R-:W-:Y:S01]  /*1c640*/  UIADD3 UR19, UR19, UR13, URZ ;  /* 0x0000000d13137290 */ /* 0x000fe2000fffe03f */
[----:B------:R-:W-:Y:S02]  /*1c650*/  IMAD.IADD R3, R0, 0x1, -R3 ;  /* 0x0000000100037824 */ /* 0x000fe400078e0a03 */
[----:B------:R-:W-:Y:S01]  /*1c660*/  IMAD R10, R10, c[0x0][0x4e8], R7 ;  /* 0x00013a000a0a7a24 */ /* 0x000fe200078e0207 */
[----:B------:R-:W-:Y:S01]  /*1c670*/  SHF.R.S32.HI R7, RZ, 0x1f, R12 ;  /* 0x0000001fff077819 */ /* 0x000fe2000001140c */
[----:B------:R-:W-:Y:S01]  /*1c680*/  IMAD.U32 R0, RZ, RZ, UR7 ;  /* 0x00000007ff007e24 */ /* 0x000fe2000f8e00ff */
[----:B------:R-:W-:Y:S01]  /*1c690*/  IADD3 R12, P0, R12, UR20, RZ ;  /* 0x000000140c0c7c10 */ /* 0x000fe2000ff1e0ff */
[----:B------:R-:W-:Y:S01]  /*1c6a0*/  IMAD.SHL.U32 R17, R16, 0x40, RZ ;  /* 0x0000004010117824 */ /* 0x000fe200078e00ff */
[----:B------:R-:W-:Y:S01]  /*1c6b0*/  SHF.R.S32.HI R11, RZ, 0x1f, R10 ;  /* 0x0000001fff0b7819 */ /* 0x000fe2000001140a */
[----:B------:R-:W-:Y:S01]  /*1c6c0*/  UIMAD.WIDE.U32 UR16, UR16, UR4, UR18 ;  /* 0x00000004101072a5 */ /* 0x000fe2000f8e0012 */
[----:B--2---:R-:W-:Y:S01]  /*1c6d0*/  IADD3.X R13, R7, UR21, R0, P0, !PT ;  /* 0x00000015070d7c10 */ /* 0x004fe200087fe400 */
[----:B------:R-:W-:Y:S01]  /*1c6e0*/  ULDC.64 UR6, c[0x0][0x3f0] ;  /* 0x0000fc0000067ab9 */ /* 0x000fe20000000a00 */
[----:B------:R-:W-:Y:S01]  /*1c6f0*/  LEA R0, R3, R16, 0x5 ;  /* 0x0000001003007211 */ /* 0x000fe200078e28ff */
[----:B------:R-:W-:Y:S01]  /*1c700*/  IMAD R11, R11, c[0x0][0x488], RZ ;  /* 0x000122000b0b7a24 */ /* 0x000fe200078e02ff */
[----:B------:R-:W-:Y:S01]  /*1c710*/  LOP3.LUT R17, R17, 0x1c0, RZ, 0xc0, !PT ;  /* 0x000001c011117812 */ /* 0x000fe200078ec0ff */
[----:B------:R-:W-:Y:S01]  /*1c720*/  IMAD.WIDE.U32 R12, R10, c[0x0][0x488], R12 ;  /* 0x000122000a0c7a25 */ /* 0x000fe200078e000c */
[----:B------:R-:W-:-:S02]  /*1c730*/  UIMAD UR9, UR9, UR6, URZ ;  /* 0x00000006090972a4 */ /* 0x000fc4000f8e023f */
[----:B------:R-:W-:Y:S01]  /*1c740*/  UIADD3 UR17, UR17, UR5, URZ ;  /* 0x0000000511117290 */ /* 0x000fe2000fffe03f */
[----:B------:R-:W-:Y:S01]  /*1c750*/  IMAD R15, R75, 0x80, R0 ;  /* 0x000000804b0f7824 */ /* 0x000fe200078e0200 */
[----:B------:R-:W-:Y:S01]  /*1c760*/  UIMAD UR7, UR24, UR7, UR9 ;  /* 0x00000007180772a4 */ /* 0x000fe2000f8e0209 */
[----:B------:R-:W-:Y:S01]  /*1c770*/  IMAD.SHL.U32 R0, R3, 0x8, RZ ;  /* 0x0000000803007824 */ /* 0x000fe200078e00ff */
[----:B------:R-:W-:Y:S01]  /*1c780*/  SHF.R.U32.HI R3, RZ, 0x3, R17 ;  /* 0x00000003ff037819 */ /* 0x000fe20000011611 */
[----:B------:R-:W-:Y:S01]  /*1c790*/  IMAD R11, R10, c[0x0][0x48c], R11 ;  /* 0x000123000a0b7a24 */ /* 0x000fe200078e020b */
[----:B------:R-:W-:Y:S01]  /*1c7a0*/  UIMAD.WIDE.U32 UR16, UR24, UR6, UR16 ;  /* 0x00000006181072a5 */ /* 0x000fe2000f8e0010 */
[----:B------:R-:W-:Y:S01]  /*1c7b0*/  @P1 IMAD.HI.U32 R9, R15, c[0x0][0x4ec], RZ ;  /* 0x00013b000f091a27 */ /* 0x000fe200078e00ff */
[----:B------:R-:W-:Y:S02]  /*1c7c0*/  LOP3.LUT R10, R17, 0x38, R0, 0xf8, !PT ;  /* 0x00000038110a7812 */ /* 0x000fe400078ef800 */
[----:B------:R-:W-:Y:S01]  /*1c7d0*/  LEA R17, P0, R12, c[0x0][0x450], 0x2 ;  /* 0x000114000c117a11 */ /* 0x000fe200078010ff */
[----:B------:R-:W-:Y:S01]  /*1c7e0*/  IMAD.IADD R14, R13, 0x1, R11 ;  /* 0x000000010d0e7824 */ /* 0x000fe200078e020b */
[----:B------:R-:W-:Y:S01]  /*1c7f0*/  LOP3.LUT R3, R10, R3, RZ, 0x3c, !PT ;  /* 0x000000030a037212 */ /* 0x000fe200078e3cff */
[----:B------:R-:W-:Y:S01]  /*1c800*/  IMAD.MOV.U32 R7, RZ, RZ, R15 ;  /* 0x000000ffff077224 */ /* 0x000fe200078e000f */
[----:B------:R-:W-:Y:S01]  /*1c810*/  @P1 SHF.R.U32.HI R7, RZ, c[0x0][0x4f0], R9 ;  /* 0x00013c00ff071a19 */ /* 0x000fe20000011609 */
[----:B------:R-:W-:Y:S01]  /*1c820*/  SHFL.IDX PT, R10, R17, 0x1, 0x1c1f ;  /* 0x003c1f00110a7f89 */ /* 0x000fe200000e0000 */
[----:B------:R-:W-:Y:S01]  /*1c830*/  LEA.HI.X R14, R12, c[0x0][0x454], R14, 0x2, P0 ;  /* 0x000115000c0e7a11 */ /* 0x000fe200000f140e */
[----:B------:R-:W-:Y:S01]  /*1c840*/  UIADD3 UR7, UR17, UR7, URZ ;  /* 0x0000000711077290 */ /* 0x000fe2000fffe03f */
[--C-:B------:R-:W-:Y:S01]  /*1c850*/  SHF.R.S32.HI R9, RZ, 0x1f, R7.reuse ;  /* 0x0000001fff097819 */ /* 0x100fe20000011407 */
[----:B------:R-:W-:Y:S01]  /*1c860*/  IMAD.MOV R18, RZ, RZ, -R7 ;  /* 0x000000ffff127224 */ /* 0x000fe200078e0a07 */
[----:B------:R-:W-:Y:S01]  /*1c870*/  SHFL.IDX PT, R12, R17, RZ, 0x1c1f ;  /* 0x001c1fff110c7589 */ /* 0x000fe200000e0000 */
[----:B------:R-:W-:Y:S01]  /*1c880*/  MOV R20, UR16 ;  /* 0x0000001000147c02 */ /* 0x000fe20008000f00 */
[----:B------:R-:W-:-:S02]  /*1c890*/  IMAD.U32 R21, RZ, RZ, UR17 ;  /* 0x00000011ff157e24 */ /* 0x000fc4000f8e00ff */
[----:B------:R-:W1:Y:S01]  /*1c8a0*/  SHFL.IDX PT, R13, R14, RZ, 0x1c1f ;  /* 0x001c1fff0e0d7589 */ /* 0x000e6200000e0000 */
[----:B------:R-:W-:Y:S02]  /*1c8b0*/  IMAD R18, R18, c[0x0][0x4e8], R15 ;  /* 0x00013a0012127a24 */ /* 0x000fe400078e020f */
[----:B------:R-:W-:Y:S01]  /*1c8c0*/  IMAD R15, R75, 0x80, R2 ;  /* 0x000000804b0f7824 */ /* 0x000fe200078e0202 */
[----:B------:R2:W3:Y:S01]  /*1c8d0*/  SHFL.IDX PT, R11, R14, 0x1, 0x1c1f ;  /* 0x003c1f000e0b7f89 */ /* 0x0004e200000e0000 */
[----:B-----5:R-:W-:Y:S01]  /*1c8e0*/  IMAD R2, R6, c[0x0][0x4e8], RZ ;  /* 0x00013a0006027a24 */ /* 0x020fe200078e02ff */
[----:B------:R-:W-:Y:S01]  /*1c8f0*/  SHF.R.S32.HI R6, RZ, 0x1f, R18 ;  /* 0x0000001fff067819 */ /* 0x000fe20000011412 */
[----:B------:R-:W-:Y:S01]  /*1c900*/  IMAD R22, R9, c[0x0][0x3e0], RZ ;  /* 0x0000f80009167a24 */ /* 0x000fe200078e02ff */
[C---:B------:R-:W-:Y:S01]  /*1c910*/  IADD3 R9, R15.reuse, 0x8, RZ ;  /* 0x000000080f097810 */ /* 0x040fe20007ffe0ff */
[----:B------:R-:W-:Y:S01]  /*1c920*/  IMAD.U32 R21, RZ, RZ, UR7 ;  /* 0x00000007ff157e24 */ /* 0x000fe2000f8e00ff */
[-C--:B------:R-:W-:Y:S01]  /*1c930*/  ISETP.GE.OR P1, PT, R15, R2.reuse, P2 ;  /* 0x000000020f00720c */ /* 0x080fe20001726670 */
[----:B------:R-:W-:Y:S01]  /*1c940*/  IMAD R22, R7, c[0x0][0x3e4], R22 ;  /* 0x0000f90007167a24 */ /* 0x000fe200078e0216 */
[----:B------:R-:W-:Y:S01]  /*1c950*/  ISETP.GE.OR P0, PT, R9, R2, P2 ;  /* 0x000000020900720c */ /* 0x000fe20001706670 */
[----:B------:R-:W-:-:S04]  /*1c960*/  IMAD.WIDE.U32 R20, R7, c[0x0][0x3e0], R20 ;  /* 0x0000f80007147a25 */ /* 0x000fc800078e0014 */
[----:B------:R-:W-:Y:S01]  /*1c970*/  IMAD R75, R75, 0x80, R16 ;  /* 0x000000804b4b7824 */ /* 0x000fe200078e0210 */
[----:B------:R-:W-:-:S05]  /*1c980*/  IADD3 R21, R21, R22, RZ ;  /* 0x0000001615157210 */ /* 0x000fca0007ffe0ff */
        /* <DEDUP_REMOVED lines=55> */
.L_x_1513:
[----:B--234-:R-:W-:Y:S05]  /*1cd00*/  BSYNC B0 ;  /* 0x0000000000007941 */ /* 0x01cfea0003800000 */
.L_x_1512:
        /* <DEDUP_REMOVED lines=30> */
.L_x_1515:
[----:B------:R-:W-:Y:S05]  /*1cef0*/  BSYNC B0 ;  /* 0x0000000000007941 */ /* 0x000fea0003800000 */
.L_x_1514:
        /* <DEDUP_REMOVED lines=30> */
.L_x_1517:
[----:B------:R-:W-:Y:S05]  /*1d0e0*/  BSYNC B0 ;  /* 0x0000000000007941 */ /* 0x000fea0003800000 */
.L_x_1516:
        /* <DEDUP_REMOVED lines=31> */
.L_x_1510:
[----:B------:R-:W-:Y:S02]  /*1d2e0*/  ULDC.64 UR6, c[0x0][0x500] ;  /* 0x0001400000067ab9 */ /* 0x000fe40000000a00 */
[----:B------:R-:W-:Y:S02]  /*1d2f0*/  ULDC.64 UR4, c[0x0][0x508] ;  /* 0x0001420000047ab9 */ /* 0x000fe40000000a00 */
[----:B------:R-:W-:Y:S02]  /*1d300*/  UISETP.NE.U32.AND UP1, UPT, URZ, UR6, UPT ;  /* 0x000000063f00728c */ /* 0x000fe4000bf25070 */
[----:B------:R-:W-:Y:S02]  /*1d310*/  UISETP.NE.U32.AND UP0, UPT, URZ, UR4, UPT ;  /* 0x000000043f00728c */ /* 0x000fe4000bf05070 */
[----:B------:R-:W-:Y:S02]  /*1d320*/  UISETP.NE.AND.EX UP1, UPT, URZ, UR7, UPT, UP1 ;  /* 0x000000073f00728c */ /* 0x000fe4000bf25310 */
[----:B------:R-:W-:-:S02]  /*1d330*/  UMOV UR4, 0x4 ;  /* 0x0000000400047882 */ /* 0x000fc40000000000 */
[----:B------:R-:W-:Y:S02]  /*1d340*/  UISETP.NE.AND.EX UP0, UPT, URZ, UR5, UPT, UP0 ;  /* 0x000000053f00728c */ /* 0x000fe4000bf05300 */
[----:B------:R-:W-:Y:S01]  /*1d350*/  ULDC.64 UR6, c[0x0][0x500] ;  /* 0x0001400000067ab9 */ /* 0x000fe20000000a00 */
[----:B------:R-:W-:Y:S01]  /*1d360*/  PLOP3.LUT P0, PT, PT, PT, UP1, 0x80, 0x0 ;  /* 0x000000000000781c */ /* 0x000fe20003f0f018 */
[----:B------:R-:W-:Y:S02]  /*1d370*/  UIMAD.WIDE UR6, UR24, UR4, UR6 ;  /* 0x00000004180672a5 */ /* 0x000fe4000f8e0206 */
[----:B------:R-:W-:-:S04]  /*1d380*/  PLOP3.LUT P1, PT, PT, PT, UP0, 0x80, 0x0 ;  /* 0x000000000000781c */ /* 0x000fc80003f2f008 */
[----:B------:R-:W-:Y:S02]  /*1d390*/  IMAD.U32 R6, RZ, RZ, UR6 ;  /* 0x00000006ff067e24 */ /* 0x000fe4000f8e00ff */
[----:B------:R-:W-:Y:S01]  /*1d3a0*/  IMAD.U32 R7, RZ, RZ, UR7 ;  /* 0x00000007ff077e24 */ /* 0x000fe2000f8e00ff */
[----:B------:R-:W-:Y:S02]  /*1d3b0*/  ULDC.64 UR6, c[0x0][0x508] ;  /* 0x0001420000067ab9 */ /* 0x000fe40000000a00 */
[----:B------:R-:W-:Y:S01]  /*1d3c0*/  @UP0 UIMAD.WIDE UR6, UR24, UR4, UR6 ;  /* 0x00000004180602a5 */ /* 0x000fe2000f8e0206 */
[----:B------:R-:W-:Y:S01]  /*1d3d0*/  MOV R4, c[0x0][0x388] ;  /* 0x0000e20000047a02 */ /* 0x000fe20000000f00 */
[----:B------:R-:W2:Y:S04]  /*1d3e0*/  @P0 LDG.E R3, [R6.64] ;  /* 0x0000001a06030981 */ /* 0x000ea8000c1e1900 */
[----:B------:R-:W-:Y:S01]  /*1d3f0*/  IMAD.U32 R8, RZ, RZ, UR6 ;  /* 0x00000006ff087e24 */ /* 0x000fe2000f8e00ff */
[----:B------:R-:W-:-:S05]  /*1d400*/  MOV R9, UR7 ;  /* 0x0000000700097c02 */ /* 0x000fca0008000f00 */
        /* <DEDUP_REMOVED lines=9> */
.L_x_1518:
        /* <DEDUP_REMOVED lines=12> */
[----:B------:R-:W1:Y:S01]  /*1d560*/  R2UR UR12, R10 ;  /* 0x000000000a0c73c2 */ /* 0x000e6200000e0000 */
[----:B------:R-:W-:Y:S01]  /*1d570*/  IMAD.MOV.U32 R2, RZ, RZ, c[0x0][0x4e8] ;  /* 0x00013a00ff027624 */ /* 0x000fe200078e00ff */
[----:B------:R-:W-:Y:S01]  /*1d580*/  ULDC.64 UR4, c[0x0][0x490] ;  /* 0x0001240000047ab9 */ /* 0x000fe20000000a00 */
[----:B------:R-:W-:Y:S01]  /*1d590*/  IMAD.MOV.U32 R6, RZ, RZ, R0 ;  /* 0x000000ffff067224 */ /* 0x000fe200078e0000 */
[----:B------:R-:W-:Y:S02]  /*1d5a0*/  UIMAD UR7, UR8, UR4, URZ ;  /* 0x00000004080772a4 */ /* 0x000fe4000f8e023f */
[----:B------:R-:W-:Y:S02]  /*1d5b0*/  ISETP.NE.AND P0, PT, R2, 0x1, PT ;  /* 0x000000010200780c */ /* 0x000fe40003f05270 */
[----:B------:R-:W2:Y:S01]  /*1d5c0*/  R2UR UR11, R11 ;  /* 0x000000000b0b73c2 */ /* 0x000ea200000e0000 */
[----:B------:R-:W-:-:S07]  /*1d5d0*/  UIMAD UR7, UR16, UR5, UR7 ;  /* 0x00000005100772a4 */ /* 0x000fce000f8e0207 */
[----:B------:R3:W1:Y:S03]  /*1d5e0*/  R2UR UR10, R10 ;  /* 0x000000000a0a73c2 */ /* 0x00066600000e0000 */
[----:B------:R-:W-:Y:S01]  /*1d5f0*/  @P0 IMAD.HI.U32 R2, R0, c[0x0][0x4ec], RZ ;  /* 0x00013b0000020a27 */ /* 0x000fe200078e00ff */
[----:B-1----:R-:W-:-:S04]  /*1d600*/  UMOV UR10, UR12 ;  /* 0x0000000c000a7c82 */ /* 0x002fc80008000000 */
[----:B------:R-:W-:Y:S01]  /*1d610*/  @P0 SHF.R.U32.HI R6, RZ, c[0x0][0x4f0], R2 ;  /* 0x00013c00ff060a19 */ /* 0x000fe20000011602 */
[----:B------:R3:W1:Y:S03]  /*1d620*/  R2UR UR13, R11 ;  /* 0x000000000b0d73c2 */ /* 0x00066600000e0000 */
[----:B------:R-:W-:Y:S02]  /*1d630*/  IADD3 R5, -R6, RZ, RZ ;  /* 0x000000ff06057210 */ /* 0x000fe40007ffe1ff */
[----:B------:R-:W-:Y:S01]  /*1d640*/  SHF.R.S32.HI R3, RZ, 0x1f, R6 ;  /* 0x0000001fff037819 */ /* 0x000fe20000011406 */
[----:B--2---:R-:W-:Y:S02]  /*1d650*/  UIMAD.WIDE.U32 UR10, UR16, UR4, UR10 ;  /* 0x00000004100a72a5 */ /* 0x004fe4000f8e000a */
[----:B------:R-:W-:Y:S01]  /*1d660*/  IMAD R5, R5, c[0x0][0x4e8], R0 ;  /* 0x00013a0005057a24 */ /* 0x000fe200078e0200 */
[----:B------:R-:W-:-:S02]  /*1d670*/  ULDC.64 UR4, c[0x0][0x498] ;  /* 0x0001260000047ab9 */ /* 0x000fc40000000a00 */
[----:B------:R-:W-:Y:S02]  /*1d680*/  UIADD3 UR11, UR7, UR11, URZ ;  /* 0x0000000b070b7290 */ /* 0x000fe4000fffe03f */
[----:B------:R-:W-:Y:S01]  /*1d690*/  UIMAD UR7, UR6, UR4, URZ ;  /* 0x00000004060772a4 */ /* 0x000fe2000f8e023f */
[----:B------:R-:W-:Y:S01]  /*1d6a0*/  SHF.R.S32.HI R2, RZ, 0x1f, R5 ;  /* 0x0000001fff027819 */ /* 0x000fe20000011405 */
[----:B------:R-:W-:Y:S02]  /*1d6b0*/  UIMAD.WIDE.U32 UR10, UR24, UR4, UR10 ;  /* 0x00000004180a72a5 */ /* 0x000fe4000f8e000a */
[----:B------:R-:W-:-:S04]  /*1d6c0*/  UIMAD UR5, UR24, UR5, UR7 ;  /* 0x00000005180572a4 */ /* 0x000fc8000f8e0207 */
[----:B------:R-:W-:Y:S02]  /*1d6d0*/  IADD3 R6, P0, R6, UR10, RZ ;  /* 0x0000000a06067c10 */ /* 0x000fe4000ff1e0ff */
[----:B------:R-:W-:-:S05]  /*1d6e0*/  IMAD.U32 R0, RZ, RZ, UR5 ;  /* 0x00000005ff007e24 */ /* 0x000fca000f8e00ff */
[----:B------:R-:W-:Y:S01]  /*1d6f0*/  IADD3.X R7, R3, UR11, R0, P0, !PT ;  /* 0x0000000b03077c10 */ /* 0x000fe200087fe400 */
[----:B------:R-:W-:-:S04]  /*1d700*/  IMAD R0, R2, c[0x0][0x488], RZ ;  /* 0x0001220002007a24 */ /* 0x000fc800078e02ff */
[C---:B------:R-:W-:Y:S02]  /*1d710*/  IMAD R0, R5.reuse, c[0x0][0x48c], R0 ;  /* 0x0001230005007a24 */ /* 0x040fe400078e0200 */
[----:B------:R-:W-:-:S05]  /*1d720*/  IMAD.WIDE.U32 R6, R5, c[0x0][0x488], R6 ;  /* 0x0001220005067a25 */ /* 0x000fca00078e0006 */
[----:B------:R-:W-:Y:S02]  /*1d730*/  IADD3 R0, R7, R0, RZ ;  /* 0x0000000007007210 */ /* 0x000fe40007ffe0ff */
[----:B------:R-:W-:-:S04]  /*1d740*/  LEA R2, P0, R6, c[0x0][0x450], 0x2 ;  /* 0x0001140006027a11 */ /* 0x000fc800078010ff */
[----:B------:R-:W-:Y:S01]  /*1d750*/  LEA.HI.X R3, R6, c[0x0][0x454], R0, 0x2, P0 ;  /* 0x0001150006037a11 */ /* 0x000fe200000f1400 */
[----:B------:R-:W-:-:S05]  /*1d760*/  IMAD.MOV.U32 R0, RZ, RZ, -0x800000 ;  /* 0xff800000ff007424 */ /* 0x000fca00078e00ff */
[----:B------:R3:W-:Y:S01]  /*1d770*/  STG.E [R2.64], R0 ;  /* 0x0000000002007986 */ /* 0x0007e2000c10191a */
[----:B------:R-:W-:-:S04]  /*1d780*/  DEPBAR.LE SB1, 0x0, {3} ;  /* 0x000090080000791a */ /* 0x000fc80000000000 */
.L_x_1520:
[----:B------:R-:W-:Y:S05]  /*1d790*/  BSYNC B0 ;  /* 0x0000000000007941 */ /* 0x000fea0003800000 */
.L_x_1519:
[----:B------:R-:W1:Y:S01]  /*1d7a0*/  R2UR UR13, R11 ;  /* 0x000000000b0d73c2 */ /* 0x000e6200000e0000 */
[----:B------:R-:W2:Y:S01]  /*1d7b0*/  S2R R5, SR_CTAID.X ;  /* 0x0000000000057919 */ /* 0x000ea20000002500 */
[----:B------:R-:W-:Y:S01]  /*1d7c0*/  SHF.R.S32.HI R0, RZ, 0x1f, R9 ;  /* 0x0000001fff007819 */ /* 0x000fe20000011409 */
[----:B------:R-:W-:Y:S01]  /*1d7d0*/  ULDC UR10, c[0x0][0x3a0] ;  /* 0x0000e800000a7ab9 */ /* 0x000fe20000000800 */
[----:B------:R-:W-:Y:S01]  /*1d7e0*/  IMAD.MOV.U32 R2, RZ, RZ, c[0x0][0x4e8] ;  /* 0x00013a00ff027624 */ /* 0x000fe200078e00ff */
[----:B------:R-:W-:Y:S01]  /*1d7f0*/  ULDC UR7, c[0x0][0x3a4] ;  /* 0x0000e90000077ab9 */ /* 0x000fe20000000800 */
[----:B------:R-:W-:Y:S01]  /*1d800*/  LEA.HI R0, R0, R9, RZ, 0x3 ;  /* 0x0000000900007211 */ /* 0x000fe200078f18ff */
[----:B-----5:R-:W-:Y:S01]  /*1d810*/  IMAD R4, R4, c[0x0][0x4e8], RZ ;  /* 0x00013a0004047a24 */ /* 0x020fe200078e02ff */
[----:B------:R-:W3:Y:S01]  /*1d820*/  R2UR UR12, R10 ;  /* 0x000000000a0c73c2 */ /* 0x000ee200000e0000 */
[----:B------:R-:W-:Y:S01]  /*1d830*/  ISETP.NE.AND P0, PT, R2, 0x1, PT ;  /* 0x000000010200780c */ /* 0x000fe20003f05270 */
[----:B------:R-:W-:Y:S01]  /*1d840*/  BSSY B0, `(.L_x_1521) ;  /* 0x0000048000007945 */ /* 0x000fe20003800000 */
[----:B------:R-:W-:-:S02]  /*1d850*/  LOP3.LUT R6, R0, 0xfffffff8, RZ, 0xc0, !PT ;  /* 0xfffffff800067812 */ /* 0x000fc400078ec0ff */
[----:B------:R-:W-:-:S03]  /*1d860*/  SHF.R.S32.HI R0, RZ, 0x3, R0 ;  /* 0x00000003ff007819 */ /* 0x000fc60000011400 */
[----:B------:R-:W4:Y:S01]  /*1d870*/  R2UR UR14, R10 ;  /* 0x000000000a0e73c2 */ /* 0x000f2200000e0000 */
[----:B------:R-:W-:-:S05]  /*1d880*/  IMAD.IADD R9, R9, 0x1, -R6 ;  /* 0x0000000109097824 */ /* 0x000fca00078e0a06 */
[C---:B------:R-:W-:Y:S01]  /*1d890*/  LEA R2, R9.reuse, R0, 0x5 ;  /* 0x0000000009027211 */ /* 0x040fe200078e28ff */
[----:B-1----:R-:W-:Y:S01]  /*1d8a0*/  UIMAD UR4, UR13, UR10, URZ ;  /* 0x0000000a0d0472a4 */ /* 0x002fe2000f8e023f */
[----:B------:R1:W1:Y:S01]  /*1d8b0*/  R2UR UR15, R11 ;  /* 0x000000000b0f73c2 */ /* 0x00026200000e0000 */
[----:B------:R-:W-:Y:S02]  /*1d8c0*/  SHF.L.U32 R9, R9, 0x3, RZ ;  /* 0x0000000309097819 */ /* 0x000fe400000006ff */
[C---:B--2---:R-:W-:Y:S02]  /*1d8d0*/  IMAD R3, R5.reuse, 0x80, R2 ;  /* 0x0000008005037824 */ /* 0x044fe400078e0202 */
[----:B------:R-:W-:Y:S01]  /*1d8e0*/  IMAD R5, R5, 0x80, R0 ;  /* 0x0000008005057824 */ /* 0x000fe200078e0200 */
[----:B------:R-:W-:Y:S01]  /*1d8f0*/  IADD3 R8, R9, 0x40, RZ ;  /* 0x0000004009087810 */ /* 0x000fe20007ffe0ff */
[----:B------:R-:W-:Y:S01]  /*1d900*/  @P0 IMAD.HI.U32 R2, R3, c[0x0][0x4ec], RZ ;  /* 0x00013b0003020a27 */ /* 0x000fe200078e00ff */
[----:B---3--:R-:W-:-:S03]  /*1d910*/  UIMAD UR7, UR12, UR7, UR4 ;  /* 0x000000070c0772a4 */ /* 0x008fc6000f8e0204 */
[----:B------:R-:W-:Y:S01]  /*1d920*/  ULDC.64 UR4, c[0x0][0x3e8] ;  /* 0x0000fa0000047ab9 */ /* 0x000fe20000000a00 */
[----:B------:R-:W-:Y:S01]  /*1d930*/  IMAD.MOV.U32 R7, RZ, RZ, R3 ;  /* 0x000000ffff077224 */ /* 0x000fe200078e0003 */
[----:B------:R-:W-:Y:S01]  /*1d940*/  @P0 SHF.R.U32.HI R7, RZ, c[0x0][0x4f0], R2 ;  /* 0x00013c00ff070a19 */ /* 0x000fe20000011602 */
[----:B----4-:R-:W-:-:S03]  /*1d950*/  UIMAD.WIDE.U32 UR10, UR14, UR10, URZ ;  /* 0x0000000a0e0a72a5 */ /* 0x010fc6000f8e003f */
[C---:B------:R-:W-:Y:S02]  /*1d960*/  IADD3 R6, -R7.reuse, RZ, RZ ;  /* 0x000000ff07067210 */ /* 0x040fe40007ffe1ff */
[----:B------:R-:W-:Y:S01]  /*1d970*/  SHF.R.S32.HI R2, RZ, 0x1f, R7 ;  /* 0x0000001fff027819 */ /* 0x000fe20000011407 */
[----:B------:R-:W-:Y:S02]  /*1d980*/  UIADD3 UR11, UR11, UR7, URZ ;  /* 0x000000070b0b7290 */ /* 0x000fe4000fffe03f */
[----:B------:R-:W-:Y:S01]  /*1d990*/  UIMAD UR7, UR8, UR4, URZ ;  /* 0x00000004080772a4 */ /* 0x000fe2000f8e023f */
[----:B------:R-:W-:Y:S01]  /*1d9a0*/  IMAD R6, R6, c[0x0][0x4e8], R3 ;  /* 0x00013a0006067a24 */ /* 0x000fe200078e0203 */
[----:B------:R-:W-:Y:S01]  /*1d9b0*/  UIMAD.WIDE.U32 UR10, UR16, UR4, UR10 ;  /* 0x00000004100a72a5 */ /* 0x000fe2000f8e000a */
[----:B------:R-:W-:Y:S01]  /*1d9c0*/  IMAD R2, R2, c[0x0][0x3e0], RZ ;  /* 0x0000f80002027a24 */ /* 0x000fe200078e02ff */
[----:B------:R-:W-:Y:S02]  /*1d9d0*/  UIMAD UR7, UR16, UR5, UR7 ;  /* 0x00000005100772a4 */ /* 0x000fe4000f8e0207 */
[----:B------:R-:W-:Y:S01]  /*1d9e0*/  SHF.R.S32.HI R3, RZ, 0x1f, R6 ;  /* 0x0000001fff037819 */ /* 0x000fe20000011406 */
[----:B------:R-:W-:Y:S01]  /*1d9f0*/  ULDC.64 UR4, c[0x0][0x3f0] ;  /* 0x0000fc0000047ab9 */ /* 0x000fe20000000a00 */
[----:B------:R-:W-:Y:S01]  /*1da00*/  IMAD R2, R7, c[0x0][0x3e4], R2 ;  /* 0x0000f90007027a24 */ /* 0x000fe200078e0202 */
[----:B------:R-:W-:-:S02]  /*1da10*/  UIMAD UR6, UR6, UR4, URZ ;  /* 0x00000004060672a4 */ /* 0x000fc4000f8e023f */
[----:B------:R-:W-:Y:S01]  /*1da20*/  UIADD3 UR11, UR7, UR11, URZ ;  /* 0x0000000b070b7290 */ /* 0x000fe2000fffe03f */
[----:B------:R-:W-:Y:S01]  /*1da30*/  IMAD R3, R3, c[0x0][0x3d8], RZ ;  /* 0x0000f60003037a24 */ /* 0x000fe200078e02ff */
[----:B------:R-:W-:Y:S02]  /*1da40*/  UIMAD UR5, UR24, UR5, UR6 ;  /* 0x00000005180572a4 */ /* 0x000fe4000f8e0206 */
[----:B------:R-:W-:Y:S01]  /*1da50*/  UIMAD.WIDE.U32 UR10, UR24, UR4, UR10 ;  /* 0x00000004180a72a5 */ /* 0x000fe2000f8e000a */
[----:B------:R-:W-:-:S03]  /*1da60*/  IMAD R3, R6, c[0x0][0x3dc], R3 ;  /* 0x0000f70006037a24 */ /* 0x000fc600078e0203 */
[----:B------:R-:W-:Y:S02]  /*1da70*/  UIADD3 UR5, UR11, UR5, URZ ;  /* 0x000000050b057290 */ /* 0x000fe4000fffe03f */
[----:B-1----:R-:W-:Y:S02]  /*1da80*/  IMAD.U32 R11, RZ, RZ, UR11 ;  /* 0x0000000bff0b7e24 */ /* 0x002fe4000f8e00ff */
[----:B------:R-:W-:Y:S02]  /*1da90*/  IMAD.U32 R10, RZ, RZ, UR10 ;  /* 0x0000000aff0a7e24 */ /* 0x000fe4000f8e00ff */
[----:B------:R-:W-:-:S05]  /*1daa0*/  MOV R11, UR5 ;  /* 0x00000005000b7c02 */ /* 0x000fca0008000f00 */
[----:B------:R-:W-:Y:S01]  /*1dab0*/  IMAD.WIDE.U32 R10, R7, c[0x0][0x3e0], R10 ;  /* 0x0000f800070a7a25 */ /* 0x000fe200078e000a */
[----:B------:R-:W-:-:S03]  /*1dac0*/  IADD3 R7, R9, 0x80, RZ ;  /* 0x0000008009077810 */ /* 0x000fc60007ffe0ff */
[----:B------:R-:W-:-:S04]  /*1dad0*/  IMAD.IADD R11, R11, 0x1, R2 ;  /* 0x000000010b0b7824 */ /* 0x000fc800078e0202 */
        /* <DEDUP_REMOVED lines=30> */
.L_x_1522:
[----:B------:R-:W-:Y:S05]  /*1dcc0*/  BSYNC B0 ;  /* 0x0000000000007941 */ /* 0x000fea0003800000 */
.L_x_1521:
        /* <DEDUP_REMOVED lines=27> */
.L_x_1524:
[----:B------:R-:W-:Y:S05]  /*1de80*/  BSYNC B0 ;  /* 0x0000000000007941 */ /* 0x000fea0003800000 */
.L_x_1523:
        /* <DEDUP_REMOVED lines=27> */
.L_x_1526:
[----:B------:R-:W-:Y:S05]  /*1e040*/  BSYNC B0 ;  /* 0x0000000000007941 */ /* 0x000fea0003800000 */
.L_x_1525:
        /* <DEDUP_REMOVED lines=28> */
.L_x_1527:
        /* <DEDUP_REMOVED lines=15> */
.L_x_1552:


//--------------------- .nv.shared._ZN7cutlass13device_kernelIN5flash19enable_sm80_to_sm89INS1_16FlashAttnFwdSm80INS1_25CollectiveMainloopFwdSm80ILi8ELi1ELb1EN4cute5tupleIJNS5_1CILi128EEENS7_ILi64EEENS7_ILi256EEEEEELi256ENS_6half_tEfNS_4arch4Sm80ELb0ELb0ELb1ELb0ELb0ELb0ELb1ELb0EEENS1_21CollectiveEpilogueFwdINS6_IJS8_SA_S9_EEENS6_IJNS7_ILi1EEESI_SI_EEESC_SE_Li256ELb0ELb1ELb0ELb0EEENS1_19SingleTileSchedulerILb0ELb0ELb1ELi128EEEEEEEEEvNT_6ParamsE --------------------------
	.section	.nv.shared._ZN7cutlass13device_kernelIN5flash19enable_sm80_to_sm89INS1_16FlashAttnFwdSm80INS1_25CollectiveMainloopFwdSm80ILi8ELi1ELb1EN4cute5tupleIJNS5_1CILi128EEENS7_ILi64EEENS7_ILi256EEEEEELi256ENS_6half_tEfNS_4arch4Sm80ELb0ELb0ELb1ELb0ELb0ELb0ELb1ELb0EEENS1_21CollectiveEpilogueFwdINS6_IJS8_SA_S9_EEENS6_IJNS7_ILi1EEESI_SI_EEESC_SE_Li256ELb0ELb1ELb0ELb0EEENS1_19SingleTileSchedulerILb0ELb0ELb1ELi128EEEEEEEEEvNT_6ParamsE,"aw",@nobits
	.sectionflags	@""
	.align	16


//--------------------- .nv.global                --------------------------
	.section	.nv.global,"aw",@nobits
.nv.global:
	.type		_ZN74_INTERNAL_365d0264_38_flash_fwd_hdim256_fp16_softcap_sm80_cu_f3e6f9ee_33944cute1_E,@object
	.size		_ZN74_INTERNAL_365d0264_38_flash_fwd_hdim256_fp16_softcap_sm80_cu_f3e6f9ee_33944cute1_E,(_ZN74_INTERNAL_365d0264_38_flash_fwd_hdim256_fp16_softcap_sm80_cu_f3e6f9ee_33944cuda3std3__45__cpo6cbeginE - _ZN74_INTERNAL_365d0264_38_flash_fwd_hdim256_fp16_softcap_sm80_cu_f3e6f9ee_33944cute1_E)
_ZN74_INTERNAL_365d0264_38_flash_fwd_hdim256_fp16_softcap_sm80_cu_f3e6f9ee_33944cute1_E:
	.zero		1
	.type		_ZN74_INTERNAL_365d0264_38_flash_fwd_hdim256_fp16_softcap_sm80_cu_f3e6f9ee_33944cuda3std3__45__cpo6cbeginE,@object
	.size		_ZN74_INTERNAL_365d0264_38_flash_fwd_hdim256_fp16_softcap_sm80_cu_f3e6f9ee_33944cuda3std3__45__cpo6cbeginE,(_ZN74_INTERNAL_365d0264_38_flash_fwd_hdim256_fp16_softcap_sm80_cu_f3e6f9ee_33944cuda3std3__48in_placeE - _ZN74_INTERNAL_365d0264_38_flash_fwd_hdim256_fp16_softcap_sm80_cu_f3e6f9ee_33944cuda3std3__45__cpo6cbeginE)
_ZN74_INTERNAL_365d0264_38_flash_fwd_hdim256_fp16_softcap_sm80_cu_f3e6f9ee_33944cuda3std3__45__cpo6cbeginE:
	.zero		1
	.type		_ZN74_INTERNAL_365d0264_38_flash_fwd_hdim256_fp16_softcap_sm80_cu_f3e6f9ee_33944cuda3std3__48in_placeE,@object
	.size		_ZN74_INTERNAL_365d0264_38_flash_fwd_hdim256_fp16_softcap_sm80_cu_f3e6f9ee_33944cuda3std3__48in_placeE,(_ZN74_INTERNAL_365d0264_38_flash_fwd_hdim256_fp16_softcap_sm80_cu_f3e6f9ee_33944cuda3std6ranges3__45__cpo9iter_moveE - _ZN74_INTERNAL_365d0264_38_flash_fwd_hdim256_fp16_softcap_sm80_cu_f3e6f9ee_33944cuda3std3__48in_placeE)
_ZN74_INTERNAL_365d0264_38_flash_fwd_hdim256_fp16_softcap_sm80_cu_f3e6f9ee_33944cuda3std3__48in_placeE:
	.zero		1
	.type		_ZN74_INTERNAL_365d0264_38_flash_fwd_hdim256_fp16_softcap_sm80_cu_f3e6f9ee_33944cuda3std6ranges3__45__cpo9iter_moveE,@object
	.size		_ZN74_INTERNAL_365d0264_38_flash_fwd_hdim256_fp16_softcap_sm80_cu_f3e6f9ee_33944cuda3std6ranges3__45__cpo9iter_moveE,(_ZN74_INTERNAL_365d0264_38_flash_fwd_hdim256_fp16_softcap_sm80_cu_f3e6f9ee_33944cuda3std3__45__cpo5beginE - _ZN74_INTERNAL_365d0264_38_flash_fwd_hdim256_fp16_softcap_sm80_cu_f3e6f9ee_33944cuda3std6ranges3__45__cpo9iter_moveE)
_ZN74_INTERNAL_365d0264_38_flash_fwd_hdim256_fp16_softcap_sm80_cu_f3e6f9ee_33944cuda3std6ranges3__45__cpo9iter_moveE:
	.zero		1
	.type		_ZN74_INTERNAL_365d0264_38_flash_fwd_hdim256_fp16_softcap_sm80_cu_f3e6f9ee_33944cuda3std3__45__cpo5beginE,@object
	.size		_ZN74_INTERNAL_365d0264_38_flash_fwd_hdim256_fp16_softcap_sm80_cu_f3e6f9ee_33944cuda3std3__45__cpo5beginE,(_ZN74_INTERNAL_365d0264_38_flash_fwd_hdim256_fp16_softcap_sm80_cu_f3e6f9ee_33944cuda3std3__476_GLOBAL__N__365d0264_38_flash_fwd_hdim256_fp16_softcap_sm80_cu_f3e6f9ee_33946ignoreE - _ZN74_INTERNAL_365d0264_38_flash_fwd_hdim256_fp16_softcap_sm80_cu_f3e6f9ee_33944cuda3std3__45__cpo5beginE)
_ZN74_INTERNAL_365d0264_38_flash_fwd_hdim256_fp16_softcap_sm80_cu_f3e6f9ee_33944cuda3std3__45__cpo5beginE:
	.zero		1
	.type		_ZN74_INTERNAL_365d0264_38_flash_fwd_hdim256_fp16_softcap_sm80_cu_f3e6f9ee_33944cuda3std3__476_GLOBAL__N__365d0264_38_flash_fwd_hdim256_fp16_softcap_sm80_cu_f3e6f9ee_33946ignoreE,@object
	.size		_ZN74_INTERNAL_365d0264_38_flash_fwd_hdim256_fp16_softcap_sm80_cu_f3e6f9ee_33944cuda3std3__476_GLOBAL__N__365d0264_38_flash_fwd_hdim256_fp16_softcap_sm80_cu_f3e6f9ee_33946ignoreE,(_ZN74_INTERNAL_365d0264_38_flash_fwd_hdim256_fp16_softcap_sm80_cu_f3e6f9ee_33944cute7productE - _ZN74_INTERNAL_365d0264_38_flash_fwd_hdim256_fp16_softcap_sm80_cu_f3e6f9ee_33944cuda3std3__476_GLOBAL__N__365d0264_38_flash_fwd_hdim256_fp16_softcap_sm80_cu_f3e6f9ee_33946ignoreE)
_ZN74_INTERNAL_365d0264_38_flash_fwd_hdim256_fp16_softcap_sm80_cu_f3e6f9ee_33944cuda3std3__476_GLOBAL__N__365d0264_38_flash_fwd_hdim256_fp16_softcap_sm80_cu_f3e6f9ee_33946ignoreE:
	.zero		1
	.type		_ZN74_INTERNAL_365d0264_38_flash_fwd_hdim256_fp16_softcap_sm80_cu_f3e6f9ee_33944cute7productE,@object
	.size		_ZN74_INTERNAL_365d0264_38_flash_fwd_hdim256_fp16_softcap_sm80_cu_f3e6f9ee_33944cute7productE,(_ZN74_INTERNAL_365d0264_38_flash_fwd_hdim256_fp16_softcap_sm80_cu_f3e6f9ee_33944cuda3std3__45__cpo3endE - _ZN74_INTERNAL_365d0264_38_flash_fwd_hdim256_fp16_softcap_sm80_cu_f3e6f9ee_33944cute7productE)
_ZN74_INTERNAL_365d0264_38_flash_fwd_hdim256_fp16_softcap_sm80_cu_f3e6f9ee_33944cute7productE:
	.zero		1
	.type		_ZN74_INTERNAL_365d0264_38_flash_fwd_hdim256_fp16_softcap_sm80_cu_f3e6f9ee_33944cuda3std3__45__cpo3endE,@object
	.size		_ZN74_INTERNAL_365d0264_38_flash_fwd_hdim256_fp16_softcap_sm80_cu_f3e6f9ee_33944cuda3std3__45__cpo3endE,(_ZN74_INTERNAL_365d0264_38_flash_fwd_hdim256_fp16_softcap_sm80_cu_f3e6f9ee_33944cuda3std3__419piecewise_constructE - _ZN74_INTERNAL_365d0264_38_flash_fwd_hdim256_fp16_softcap_sm80_cu_f3e6f9ee_33944cuda3std3__45__cpo3endE)
_ZN74_INTERNAL_365d0264_38_flash_fwd_hdim256_fp16_softcap_sm80_cu_f3e6f9ee_33944cuda3std3__45__cpo3endE:
	.zero		1
	.type		_ZN74_INTERNAL_365d0264_38_flash_fwd_hdim256_fp16_softcap_sm80_cu_f3e6f9ee_33944cuda3std3__419piecewise_constructE,@object
	.size		_ZN74_INTERNAL_365d0264_38_flash_fwd_hdim256_fp16_softcap_sm80_cu_f3e6f9ee_33944cuda3std3__419piecewise_constructE,(_ZN74_INTERNAL_365d0264_38_flash_fwd_hdim256_fp16_softcap_sm80_cu_f3e6f9ee_33944cuda3std3__45__cpo4cendE - _ZN74_INTERNAL_365d0264_38_flash_fwd_hdim256_fp16_softcap_sm80_cu_f3e6f9ee_33944cuda3std3__419piecewise_constructE)
_ZN74_INTERNAL_365d0264_38_flash_fwd_hdim256_fp16_softcap_sm80_cu_f3e6f9ee_33944cuda3std3__419piecewise_constructE:
	.zero		1
	.type		_ZN74_INTERNAL_365d0264_38_flash_fwd_hdim256_fp16_softcap_sm80_cu_f3e6f9ee_33944cuda3std3__45__cpo4cendE,@object
	.size		_ZN74_INTERNAL_365d0264_38_flash_fwd_hdim256_fp16_softcap_sm80_cu_f3e6f9ee_33944cuda3std3__45__cpo4cendE,(_ZN74_INTERNAL_365d0264_38_flash_fwd_hdim256_fp16_softcap_sm80_cu_f3e6f9ee_33944cuda3std6ranges3__45__cpo4swapE - _ZN74_INTERNAL_365d0264_38_flash_fwd_hdim256_fp16_softcap_sm80_cu_f3e6f9ee_33944cuda3std3__45__cpo4cendE)
_ZN74_INTERNAL_365d0264_38_flash_fwd_hdim256_fp16_softcap_sm80_cu_f3e6f9ee_33944cuda3std3__45__cpo4cendE:
	.zero		1
	.type		_ZN74_INTERNAL_365d0264_38_flash_fwd_hdim256_fp16_softcap_sm80_cu_f3e6f9ee_33944cuda3std6ranges3__45__cpo4swapE,@object
	.size		_ZN74_INTERNAL_365d0264_38_flash_fwd_hdim256_fp16_softcap_sm80_cu_f3e6f9ee_33944cuda3std6ranges3__45__cpo4swapE,(.L_7 - _ZN74_INTERNAL_365d0264_38_flash_fwd_hdim256_fp16_softcap_sm80_cu_f3e6f9ee_33944cuda3std6ranges3__45__cpo4swapE)
_ZN74_INTERNAL_365d0264_38_flash_fwd_hdim256_fp16_softcap_sm80_cu_f3e6f9ee_33944cuda3std6ranges3__45__cpo4swapE:
	.zero		1
.L_7:


//--------------------- .nv.shared._ZN7cutlass13device_kernelIN5flash19enable_sm80_to_sm89INS1_16FlashAttnFwdSm80INS1_25CollectiveMainloopFwdSm80ILi8ELi1ELb1EN4cute5tupleIJNS5_1CILi128EEENS7_ILi64EEENS7_ILi256EEEEEELi256ENS_6half_tEfNS_4arch4Sm80ELb0ELb0ELb1ELb1ELb0ELb0ELb1ELb0EEENS1_21CollectiveEpilogueFwdINS6_IJS8_SA_S9_EEENS6_IJNS7_ILi1EEESI_SI_EEESC_SE_Li256ELb1ELb1ELb0ELb0EEENS1_19SingleTileSchedulerILb1ELb0ELb1ELi128EEEEEEEEEvNT_6ParamsE --------------------------
	.section	.nv.shared._ZN7cutlass13device_kernelIN5flash19enable_sm80_to_sm89INS1_16FlashAttnFwdSm80INS1_25CollectiveMainloopFwdSm80ILi8ELi1ELb1EN4cute5tupleIJNS5_1CILi128EEENS7_ILi64EEENS7_ILi256EEEEEELi256ENS_6half_tEfNS_4arch4Sm80ELb0ELb0ELb1ELb1ELb0ELb0ELb1ELb0EEENS1_21CollectiveEpilogueFwdINS6_IJS8_SA_S9_EEENS6_IJNS7_ILi1EEESI_SI_EEESC_SE_Li256ELb1ELb1ELb0ELb0EEENS1_19SingleTileSchedulerILb1ELb0ELb1ELi128EEEEEEEEEvNT_6ParamsE,"aw",@nobits
	.sectionflags	@""
	.align	16


//--------------------- .nv.shared._ZN7cutlass13device_kernelIN5flash19enable_sm80_to_sm89INS1_16FlashAttnFwdSm80INS1_25CollectiveMainloopFwdSm80ILi8ELi1ELb0EN4cute5tupleIJNS5_1CILi128EEENS7_ILi32EEENS7_ILi256EEEEEELi256ENS_6half_tEfNS_4arch4Sm80ELb0ELb0ELb1ELb1ELb0ELb1ELb1ELb0EEENS1_21CollectiveEpilogueFwdINS6_IJS8_SA_S9_EEENS6_IJNS7_ILi1EEESI_SI_EEESC_SE_Li256ELb1ELb1ELb0ELb0EEENS1_19SingleTileSchedulerILb1ELb0ELb1ELi128EEEEEEEEEvNT_6ParamsE --------------------------
	.section	.nv.shared._ZN7cutlass13device_kernelIN5flash19enable_sm80_to_sm89INS1_16FlashAttnFwdSm80INS1_25CollectiveMainloopFwdSm80ILi8ELi1ELb0EN4cute5tupleIJNS5_1CILi128EEENS7_ILi32EEENS7_ILi256EEEEEELi256ENS_6half_tEfNS_4arch4Sm80ELb0ELb0ELb1ELb1ELb0ELb1ELb1ELb0EEENS1_21CollectiveEpilogueFwdINS6_IJS8_SA_S9_EEENS6_IJNS7_ILi1EEESI_SI_EEESC_SE_Li256ELb1ELb1ELb0ELb0EEENS1_19SingleTileSchedulerILb1ELb0ELb1ELi128EEEEEEEEEvNT_6ParamsE,"aw",@nobits
	.sectionflags	@""
	.align	16


//--------------------- .nv.shared._ZN7cutlass13device_kernelIN5flash19enable_sm80_to_sm89INS1_16FlashAttnFwdSm80INS1_25CollectiveMainloopFwdSm80ILi8ELi1ELb1EN4cute5tupleIJNS5_1CILi128EEENS7_ILi48EEENS7_ILi256EEEEEELi256ENS_6half_tEfNS_4arch4Sm80ELb0ELb1ELb1ELb0ELb0ELb0ELb1ELb0EEENS1_21CollectiveEpilogueFwdINS6_IJS8_SA_S9_EEENS6_IJNS7_ILi1EEESI_SI_EEESC_SE_Li256ELb0ELb1ELb0ELb0EEENS1_19SingleTileSchedulerILb0ELb0ELb1ELi128EEEEEEEEEvNT_6ParamsE --------------------------
	.section	.nv.shared._ZN7cutlass13device_kernelIN5flash19enable_sm80_to_sm89INS1_16FlashAttnFwdSm80INS1_25CollectiveMainloopFwdSm80ILi8ELi1ELb1EN4cute5tupleIJNS5_1CILi128EEENS7_ILi48EEENS7_ILi256EEEEEELi256ENS_6half_tEfNS_4arch4Sm80ELb0ELb1ELb1ELb0ELb0ELb0ELb1ELb0EEENS1_21CollectiveEpilogueFwdINS6_IJS8_SA_S9_EEENS6_IJNS7_ILi1EEESI_SI_EEESC_SE_Li256ELb0ELb1ELb0ELb0EEENS1_19SingleTileSchedulerILb0ELb0ELb1ELi128EEEEEEEEEvNT_6ParamsE,"aw",@nobits
	.sectionflags	@""
	.align	16


//--------------------- .nv.shared._ZN7cutlass13device_kernelIN5flash19enable_sm80_to_sm89INS1_16FlashAttnFwdSm80INS1_25CollectiveMainloopFwdSm80ILi8ELi1ELb1EN4cute5tupleIJNS5_1CILi128EEENS7_ILi48EEENS7_ILi256EEEEEELi256ENS_6half_tEfNS_4arch4Sm80ELb0ELb1ELb1ELb1ELb0ELb0ELb1ELb0EEENS1_21CollectiveEpilogueFwdINS6_IJS8_SA_S9_EEENS6_IJNS7_ILi1EEESI_SI_EEESC_SE_Li256ELb1ELb1ELb0ELb0EEENS1_19SingleTileSchedulerILb1ELb0ELb1ELi128EEEEEEEEEvNT_6ParamsE --------------------------
	.section	.nv.shared._ZN7cutlass13device_kernelIN5flash19enable_sm80_to_sm89INS1_16FlashAttnFwdSm80INS1_25CollectiveMainloopFwdSm80ILi8ELi1ELb1EN4cute5tupleIJNS5_1CILi128EEENS7_ILi48EEENS7_ILi256EEEEEELi256ENS_6half_tEfNS_4arch4Sm80ELb0ELb1ELb1ELb1ELb0ELb0ELb1ELb0EEENS1_21CollectiveEpilogueFwdINS6_IJS8_SA_S9_EEENS6_IJNS7_ILi1EEESI_SI_EEESC_SE_Li256ELb1ELb1ELb0ELb0EEENS1_19SingleTileSchedulerILb1ELb0ELb1ELi128EEEEEEEEEvNT_6ParamsE,"aw",@nobits
	.sectionflags	@""
	.align	16


//--------------------- .nv.shared._ZN7cutlass13device_kernelIN5flash19enable_sm80_to_sm89INS1_16FlashAttnFwdSm80INS1_25CollectiveMainloopFwdSm80ILi8ELi1ELb0EN4cute5tupleIJNS5_1CILi128EEENS7_ILi32EEENS7_ILi256EEEEEELi256ENS_6half_tEfNS_4arch4Sm80ELb0ELb1ELb1ELb1ELb0ELb1ELb1ELb0EEENS1_21CollectiveEpilogueFwdINS6_IJS8_SA_S9_EEENS6_IJNS7_ILi1EEESI_SI_EEESC_SE_Li256ELb1ELb1ELb0ELb0EEENS1_19SingleTileSchedulerILb1ELb0ELb1ELi128EEEEEEEEEvNT_6ParamsE --------------------------
	.section	.nv.shared._ZN7cutlass13device_kernelIN5flash19enable_sm80_to_sm89INS1_16FlashAttnFwdSm80INS1_25CollectiveMainloopFwdSm80ILi8ELi1ELb0EN4cute5tupleIJNS5_1CILi128EEENS7_ILi32EEENS7_ILi256EEEEEELi256ENS_6half_tEfNS_4arch4Sm80ELb0ELb1ELb1ELb1ELb0ELb1ELb1ELb0EEENS1_21CollectiveEpilogueFwdINS6_IJS8_SA_S9_EEENS6_IJNS7_ILi1EEESI_SI_EEESC_SE_Li256ELb1ELb1ELb0ELb0EEENS1_19SingleTileSchedulerILb1ELb0ELb1ELi128EEEEEEEEEvNT_6ParamsE,"aw",@nobits
	.sectionflags	@""
	.align	16


//--------------------- .nv.shared._ZN7cutlass13device_kernelIN5flash19enable_sm80_to_sm89INS1_16FlashAttnFwdSm80INS1_25CollectiveMainloopFwdSm80ILi8ELi1ELb1EN4cute5tupleIJNS5_1CILi128EEENS7_ILi64EEENS7_ILi256EEEEEELi256ENS_6half_tEfNS_4arch4Sm80ELb1ELb0ELb1ELb0ELb0ELb0ELb1ELb0EEENS1_21CollectiveEpilogueFwdINS6_IJS8_SA_S9_EEENS6_IJNS7_ILi1EEESI_SI_EEESC_SE_Li256ELb0ELb1ELb0ELb0EEENS1_30DynamicPersistentTileSchedulerILi256ELi256ELb0ELb1ELb0EEEEEEEEEvNT_6ParamsE --------------------------
	.section	.nv.shared._ZN7cutlass13device_kernelIN5flash19enable_sm80_to_sm89INS1_16FlashAttnFwdSm80INS1_25CollectiveMainloopFwdSm80ILi8ELi1ELb1EN4cute5tupleIJNS5_1CILi128EEENS7_ILi64EEENS7_ILi256EEEEEELi256ENS_6half_tEfNS_4arch4Sm80ELb1ELb0ELb1ELb0ELb0ELb0ELb1ELb0EEENS1_21CollectiveEpilogueFwdINS6_IJS8_SA_S9_EEENS6_IJNS7_ILi1EEESI_SI_EEESC_SE_Li256ELb0ELb1ELb0ELb0EEENS1_30DynamicPersistentTileSchedulerILi256ELi256ELb0ELb1ELb0EEEEEEEEEvNT_6ParamsE,"aw",@nobits
	.sectionflags	@""
	.align	16


//--------------------- .nv.shared._ZN7cutlass13device_kernelIN5flash19enable_sm80_to_sm89INS1_16FlashAttnFwdSm80INS1_25CollectiveMainloopFwdSm80ILi8ELi1ELb1EN4cute5tupleIJNS5_1CILi128EEENS7_ILi64EEENS7_ILi256EEEEEELi256ENS_6half_tEfNS_4arch4Sm80ELb1ELb0ELb1ELb1ELb0ELb0ELb1ELb0EEENS1_21CollectiveEpilogueFwdINS6_IJS8_SA_S9_EEENS6_IJNS7_ILi1EEESI_SI_EEESC_SE_Li256ELb1ELb1ELb0ELb0EEENS1_19SingleTileSchedulerILb1ELb0ELb1ELi128EEEEEEEEEvNT_6ParamsE --------------------------
	.section	.nv.shared._ZN7cutlass13device_kernelIN5flash19enable_sm80_to_sm89INS1_16FlashAttnFwdSm80INS1_25CollectiveMainloopFwdSm80ILi8ELi1ELb1EN4cute5tupleIJNS5_1CILi128EEENS7_ILi64EEENS7_ILi256EEEEEELi256ENS_6half_tEfNS_4arch4Sm80ELb1ELb0ELb1ELb1ELb0ELb0ELb1ELb0EEENS1_21CollectiveEpilogueFwdINS6_IJS8_SA_S9_EEENS6_IJNS7_ILi1EEESI_SI_EEESC_SE_Li256ELb1ELb1ELb0ELb0EEENS1_19SingleTileSchedulerILb1ELb0ELb1ELi128EEEEEEEEEvNT_6ParamsE,"aw",@nobits
	.sectionflags	@""
	.align	16


//--------------------- .nv.shared._ZN7cutlass13device_kernelIN5flash19enable_sm80_to_sm89INS1_16FlashAttnFwdSm80INS1_25CollectiveMainloopFwdSm80ILi8ELi1ELb0EN4cute5tupleIJNS5_1CILi128EEENS7_ILi32EEENS7_ILi256EEEEEELi256ENS_6half_tEfNS_4arch4Sm80ELb1ELb0ELb1ELb1ELb0ELb1ELb1ELb0EEENS1_21CollectiveEpilogueFwdINS6_IJS8_SA_S9_EEENS6_IJNS7_ILi1EEESI_SI_EEESC_SE_Li256ELb1ELb1ELb0ELb0EEENS1_19SingleTileSchedulerILb1ELb0ELb1ELi128EEEEEEEEEvNT_6ParamsE --------------------------
	.section	.nv.shared._ZN7cutlass13device_kernelIN5flash19enable_sm80_to_sm89INS1_16FlashAttnFwdSm80INS1_25CollectiveMainloopFwdSm80ILi8ELi1ELb0EN4cute5tupleIJNS5_1CILi128EEENS7_ILi32EEENS7_ILi256EEEEEELi256ENS_6half_tEfNS_4arch4Sm80ELb1ELb0ELb1ELb1ELb0ELb1ELb1ELb0EEENS1_21CollectiveEpilogueFwdINS6_IJS8_SA_S9_EEENS6_IJNS7_ILi1EEESI_SI_EEESC_SE_Li256ELb1ELb1ELb0ELb0EEENS1_19SingleTileSchedulerILb1ELb0ELb1ELi128EEEEEEEEEvNT_6ParamsE,"aw",@nobits
	.sectionflags	@""
	.align	16


//--------------------- .nv.shared._ZN7cutlass13device_kernelIN5flash19enable_sm80_to_sm89INS1_16FlashAttnFwdSm80INS1_25CollectiveMainloopFwdSm80ILi8ELi1ELb0EN4cute5tupleIJNS5_1CILi128EEENS7_ILi96EEENS7_ILi256EEEEEELi256ENS_6half_tEfNS_4arch4Sm80ELb0ELb0ELb1ELb0ELb0ELb0ELb1ELb0EEENS1_21CollectiveEpilogueFwdINS6_IJS8_SA_S9_EEENS6_IJNS7_ILi1EEESI_SI_EEESC_SE_Li256ELb0ELb1ELb0ELb0EEENS1_19SingleTileSchedulerILb0ELb0ELb1ELi128EEEEEEEEEvNT_6ParamsE --------------------------
	.section	.nv.shared._ZN7cutlass13device_kernelIN5flash19enable_sm80_to_sm89INS1_16FlashAttnFwdSm80INS1_25CollectiveMainloopFwdSm80ILi8ELi1ELb0EN4cute5tupleIJNS5_1CILi128EEENS7_ILi96EEENS7_ILi256EEEEEELi256ENS_6half_tEfNS_4arch4Sm80ELb0ELb0ELb1ELb0ELb0ELb0ELb1ELb0EEENS1_21CollectiveEpilogueFwdINS6_IJS8_SA_S9_EEENS6_IJNS7_ILi1EEESI_SI_EEESC_SE_Li256ELb0ELb1ELb0ELb0EEENS1_19SingleTileSchedulerILb0ELb0ELb1ELi128EEEEEEEEEvNT_6ParamsE,"aw",@nobits
	.sectionflags	@""
	.align	16


//--------------------- .nv.shared._ZN7cutlass13device_kernelIN5flash19enable_sm80_to_sm89INS1_16FlashAttnFwdSm80INS1_25CollectiveMainloopFwdSm80ILi8ELi1ELb0EN4cute5tupleIJNS5_1CILi128EEENS7_ILi96EEENS7_ILi256EEEEEELi256ENS_6half_tEfNS_4arch4Sm80ELb0ELb0ELb1ELb1ELb0ELb0ELb1ELb0EEENS1_21CollectiveEpilogueFwdINS6_IJS8_SA_S9_EEENS6_IJNS7_ILi1EEESI_SI_EEESC_SE_Li256ELb1ELb1ELb0ELb0EEENS1_19SingleTileSchedulerILb1ELb0ELb1ELi128EEEEEEEEEvNT_6ParamsE --------------------------
	.section	.nv.shared._ZN7cutlass13device_kernelIN5flash19enable_sm80_to_sm89INS1_16FlashAttnFwdSm80INS1_25CollectiveMainloopFwdSm80ILi8ELi1ELb0EN4cute5tupleIJNS5_1CILi128EEENS7_ILi96EEENS7_ILi256EEEEEELi256ENS_6half_tEfNS_4arch4Sm80ELb0ELb0ELb1ELb1ELb0ELb0ELb1ELb0EEENS1_21CollectiveEpilogueFwdINS6_IJS8_SA_S9_EEENS6_IJNS7_ILi1EEESI_SI_EEESC_SE_Li256ELb1ELb1ELb0ELb0EEENS1_19SingleTileSchedulerILb1ELb0ELb1ELi128EEEEEEEEEvNT_6ParamsE,"aw",@nobits
	.sectionflags	@""
	.align	16


//--------------------- .nv.shared._ZN7cutlass13device_kernelIN5flash19enable_sm80_to_sm89INS1_16FlashAttnFwdSm80INS1_25CollectiveMainloopFwdSm80ILi8ELi1ELb0EN4cute5tupleIJNS5_1CILi128EEENS7_ILi48EEENS7_ILi256EEEEEELi256ENS_6half_tEfNS_4arch4Sm80ELb0ELb0ELb1ELb1ELb0ELb1ELb1ELb0EEENS1_21CollectiveEpilogueFwdINS6_IJS8_SA_S9_EEENS6_IJNS7_ILi1EEESI_SI_EEESC_SE_Li256ELb1ELb1ELb0ELb0EEENS1_19SingleTileSchedulerILb1ELb0ELb1ELi128EEEEEEEEEvNT_6ParamsE --------------------------
	.section	.nv.shared._ZN7cutlass13device_kernelIN5flash19enable_sm80_to_sm89INS1_16FlashAttnFwdSm80INS1_25CollectiveMainloopFwdSm80ILi8ELi1ELb0EN4cute5tupleIJNS5_1CILi128EEENS7_ILi48EEENS7_ILi256EEEEEELi256ENS_6half_tEfNS_4arch4Sm80ELb0ELb0ELb1ELb1ELb0ELb1ELb1ELb0EEENS1_21CollectiveEpilogueFwdINS6_IJS8_SA_S9_EEENS6_IJNS7_ILi1EEESI_SI_EEESC_SE_Li256ELb1ELb1ELb0ELb0EEENS1_19SingleTileSchedulerILb1ELb0ELb1ELi128EEEEEEEEEvNT_6ParamsE,"aw",@nobits
	.sectionflags	@""
	.align	16


//--------------------- .nv.shared._ZN7cutlass13device_kernelIN5flash19enable_sm80_to_sm89INS1_16FlashAttnFwdSm80INS1_25CollectiveMainloopFwdSm80ILi8ELi1ELb0EN4cute5tupleIJNS5_1CILi128EEENS7_ILi64EEENS7_ILi256EEEEEELi256ENS_6half_tEfNS_4arch4Sm80ELb0ELb1ELb1ELb0ELb0ELb0ELb1ELb0EEENS1_21CollectiveEpilogueFwdINS6_IJS8_SA_S9_EEENS6_IJNS7_ILi1EEESI_SI_EEESC_SE_Li256ELb0ELb1ELb0ELb0EEENS1_19SingleTileSchedulerILb0ELb0ELb1ELi128EEEEEEEEEvNT_6ParamsE --------------------------
	.section	.nv.shared._ZN7cutlass13device_kernelIN5flash19enable_sm80_to_sm89INS1_16FlashAttnFwdSm80INS1_25CollectiveMainloopFwdSm80ILi8ELi1ELb0EN4cute5tupleIJNS5_1CILi128EEENS7_ILi64EEENS7_ILi256EEEEEELi256ENS_6half_tEfNS_4arch4Sm80ELb0ELb1ELb1ELb0ELb0ELb0ELb1ELb0EEENS1_21CollectiveEpilogueFwdINS6_IJS8_SA_S9_EEENS6_IJNS7_ILi1EEESI_SI_EEESC_SE_Li256ELb0ELb1ELb0ELb0EEENS1_19SingleTileSchedulerILb0ELb0ELb1ELi128EEEEEEEEEvNT_6ParamsE,"aw",@nobits
	.sectionflags	@""
	.align	16


//--------------------- .nv.shared._ZN7cutlass13device_kernelIN5flash19enable_sm80_to_sm89INS1_16FlashAttnFwdSm80INS1_25CollectiveMainloopFwdSm80ILi8ELi1ELb0EN4cute5tupleIJNS5_1CILi128EEENS7_ILi64EEENS7_ILi256EEEEEELi256ENS_6half_tEfNS_4arch4Sm80ELb0ELb1ELb1ELb1ELb0ELb0ELb1ELb0EEENS1_21CollectiveEpilogueFwdINS6_IJS8_SA_S9_EEENS6_IJNS7_ILi1EEESI_SI_EEESC_SE_Li256ELb1ELb1ELb0ELb0EEENS1_19SingleTileSchedulerILb1ELb0ELb1ELi128EEEEEEEEEvNT_6ParamsE --------------------------
	.section	.nv.shared._ZN7cutlass13device_kernelIN5flash19enable_sm80_to_sm89INS1_16FlashAttnFwdSm80INS1_25CollectiveMainloopFwdSm80ILi8ELi1ELb0EN4cute5tupleIJNS5_1CILi128EEENS7_ILi64EEENS7_ILi256EEEEEELi256ENS_6half_tEfNS_4arch4Sm80ELb0ELb1ELb1ELb1ELb0ELb0ELb1ELb0EEENS1_21CollectiveEpilogueFwdINS6_IJS8_SA_S9_EEENS6_IJNS7_ILi1EEESI_SI_EEESC_SE_Li256ELb1ELb1ELb0ELb0EEENS1_19SingleTileSchedulerILb1ELb0ELb1ELi128EEEEEEEEEvNT_6ParamsE,"aw",@nobits
	.sectionflags	@""
	.align	16


//--------------------- .nv.shared._ZN7cutlass13device_kernelIN5flash19enable_sm80_to_sm89INS1_16FlashAttnFwdSm80INS1_25CollectiveMainloopFwdSm80ILi8ELi1ELb0EN4cute5tupleIJNS5_1CILi128EEENS7_ILi48EEENS7_ILi256EEEEEELi256ENS_6half_tEfNS_4arch4Sm80ELb0ELb1ELb1ELb1ELb0ELb1ELb1ELb0EEENS1_21CollectiveEpilogueFwdINS6_IJS8_SA_S9_EEENS6_IJNS7_ILi1EEESI_SI_EEESC_SE_Li256ELb1ELb1ELb0ELb0EEENS1_19SingleTileSchedulerILb1ELb0ELb1ELi128EEEEEEEEEvNT_6ParamsE --------------------------
	.section	.nv.shared._ZN7cutlass13device_kernelIN5flash19enable_sm80_to_sm89INS1_16FlashAttnFwdSm80INS1_25CollectiveMainloopFwdSm80ILi8ELi1ELb0EN4cute5tupleIJNS5_1CILi128EEENS7_ILi48EEENS7_ILi256EEEEEELi256ENS_6half_tEfNS_4arch4Sm80ELb0ELb1ELb1ELb1ELb0ELb1ELb1ELb0EEENS1_21CollectiveEpilogueFwdINS6_IJS8_SA_S9_EEENS6_IJNS7_ILi1EEESI_SI_EEESC_SE_Li256ELb1ELb1ELb0ELb0EEENS1_19SingleTileSchedulerILb1ELb0ELb1ELi128EEEEEEEEEvNT_6ParamsE,"aw",@nobits
	.sectionflags	@""
	.align	16


//--------------------- .nv.shared._ZN7cutlass13device_kernelIN5flash19enable_sm80_to_sm89INS1_16FlashAttnFwdSm80INS1_25CollectiveMainloopFwdSm80ILi8ELi1ELb0EN4cute5tupleIJNS5_1CILi128EEENS7_ILi96EEENS7_ILi256EEEEEELi256ENS_6half_tEfNS_4arch4Sm80ELb1ELb0ELb1ELb0ELb0ELb0ELb1ELb0EEENS1_21CollectiveEpilogueFwdINS6_IJS8_SA_S9_EEENS6_IJNS7_ILi1EEESI_SI_EEESC_SE_Li256ELb0ELb1ELb0ELb0EEENS1_30DynamicPersistentTileSchedulerILi256ELi256ELb0ELb1ELb0EEEEEEEEEvNT_6ParamsE --------------------------
	.section	.nv.shared._ZN7cutlass13device_kernelIN5flash19enable_sm80_to_sm89INS1_16FlashAttnFwdSm80INS1_25CollectiveMainloopFwdSm80ILi8ELi1ELb0EN4cute5tupleIJNS5_1CILi128EEENS7_ILi96EEENS7_ILi256EEEEEELi256ENS_6half_tEfNS_4arch4Sm80ELb1ELb0ELb1ELb0ELb0ELb0ELb1ELb0EEENS1_21CollectiveEpilogueFwdINS6_IJS8_SA_S9_EEENS6_IJNS7_ILi1EEESI_SI_EEESC_SE_Li256ELb0ELb1ELb0ELb0EEENS1_30DynamicPersistentTileSchedulerILi256ELi256ELb0ELb1ELb0EEEEEEEEEvNT_6ParamsE,"aw",@nobits
	.sectionflags	@""
	.align	16


//--------------------- .nv.shared._ZN7cutlass13device_kernelIN5flash19enable_sm80_to_sm89INS1_16FlashAttnFwdSm80INS1_25CollectiveMainloopFwdSm80ILi8ELi1ELb0EN4cute5tupleIJNS5_1CILi128EEENS7_ILi96EEENS7_ILi256EEEEEELi256ENS_6half_tEfNS_4arch4Sm80ELb1ELb0ELb1ELb1ELb0ELb0ELb1ELb0EEENS1_21CollectiveEpilogueFwdINS6_IJS8_SA_S9_EEENS6_IJNS7_ILi1EEESI_SI_EEESC_SE_Li256ELb1ELb1ELb0ELb0EEENS1_19SingleTileSchedulerILb1ELb0ELb1ELi128EEEEEEEEEvNT_6ParamsE --------------------------
	.section	.nv.shared._ZN7cutlass13device_kernelIN5flash19enable_sm80_to_sm89INS1_16FlashAttnFwdSm80INS1_25CollectiveMainloopFwdSm80ILi8ELi1ELb0EN4cute5tupleIJNS5_1CILi128EEENS7_ILi96EEENS7_ILi256EEEEEELi256ENS_6half_tEfNS_4arch4Sm80ELb1ELb0ELb1ELb1ELb0ELb0ELb1ELb0EEENS1_21CollectiveEpilogueFwdINS6_IJS8_SA_S9_EEENS6_IJNS7_ILi1EEESI_SI_EEESC_SE_Li256ELb1ELb1ELb0ELb0EEENS1_19SingleTileSchedulerILb1ELb0ELb1ELi128EEEEEEEEEvNT_6ParamsE,"aw",@nobits
	.sectionflags	@""
	.align	16


//--------------------- .nv.shared._ZN7cutlass13device_kernelIN5flash19enable_sm80_to_sm89INS1_16FlashAttnFwdSm80INS1_25CollectiveMainloopFwdSm80ILi8ELi1ELb0EN4cute5tupleIJNS5_1CILi128EEENS7_ILi48EEENS7_ILi256EEEEEELi256ENS_6half_tEfNS_4arch4Sm80ELb1ELb0ELb1ELb1ELb0ELb1ELb1ELb0EEENS1_21CollectiveEpilogueFwdINS6_IJS8_SA_S9_EEENS6_IJNS7_ILi1EEESI_SI_EEESC_SE_Li256ELb1ELb1ELb0ELb0EEENS1_19SingleTileSchedulerILb1ELb0ELb1ELi128EEEEEEEEEvNT_6ParamsE --------------------------
	.section	.nv.shared._ZN7cutlass13device_kernelIN5flash19enable_sm80_to_sm89INS1_16FlashAttnFwdSm80INS1_25CollectiveMainloopFwdSm80ILi8ELi1ELb0EN4cute5tupleIJNS5_1CILi128EEENS7_ILi48EEENS7_ILi256EEEEEELi256ENS_6half_tEfNS_4arch4Sm80ELb1ELb0ELb1ELb1ELb0ELb1ELb1ELb0EEENS1_21CollectiveEpilogueFwdINS6_IJS8_SA_S9_EEENS6_IJNS7_ILi1EEESI_SI_EEESC_SE_Li256ELb1ELb1ELb0ELb0EEENS1_19SingleTileSchedulerILb1ELb0ELb1ELi128EEEEEEEEEvNT_6ParamsE,"aw",@nobits
	.sectionflags	@""
	.align	16
